	.target	sm_90a

	.elftype	@"ET_EXEC"


//--------------------- .note.nv.tkinfo           --------------------------
	.section	.note.nv.tkinfo,"",@"SHT_NOTE"
	.sectionflags	@"SHF_NOTE_NV_TKINFO"
	.tkinfo
        /*0018*/ 	.word	0x00000002
        /*0030*/ 	.string	""
        /*0030*/ 	.string	"ptxas"
        /*0030*/ 	.string	"Cuda compilation tools, release 13.0, V13.0.88"
        /*0030*/ 	.string	"Build cuda_13.0.r13.0/compiler.36424714_0"
        /*0030*/ 	.string	"-arch sm_90a -m 64 "



//--------------------- .note.nv.cuinfo           --------------------------
	.section	.note.nv.cuinfo,"",@"SHT_NOTE"
	.sectionflags	@"SHF_NOTE_NV_CUINFO"
        /*0018*/ 	.short	0x0002
        /*001a*/ 	.short	0x005a
        /*001c*/ 	.short	0x0082
	.zero		2


//--------------------- .nv.info                  --------------------------
	.section	.nv.info,"",@"SHT_CUDA_INFO"
	.align	4


	//----- nvinfo : EIATTR_REGCOUNT
	.align		4
        /*0000*/ 	.byte	0x04, 0x2f
        /*0002*/ 	.short	(.L_21 - .L_20)
	.align		4
.L_20:
        /*0004*/ 	.word	index@(_ZN7cutlass13device_kernelIN5flash11enable_sm90INS1_16FlashAttnFwdSm90INS1_25CollectiveMainloopFwdSm90ILi2EN4cute5tupleIJNS5_1CILi1EEES8_S8_EEENS6_IJNS7_ILi128EEENS7_ILi96EEENS7_ILi64EEEEEELi256ENS_10bfloat16_tEfNS_4arch4Sm90ELb1ELb0ELb1ELb1ELb1ELb1ELb1ELb1ELb0ELb1ELb0ELb0EEENS1_21CollectiveEpilogueFwdINS6_IJSA_NS7_ILi256EEESB_EEES9_SE_SG_Li256ELb1ELb1ELb0ELb0EEENS1_36VarlenDynamicPersistentTileSchedulerILi128ELi96ELi256ELi128ELb0ELb1ELb1ELb1ELb1ELb1EEEEEEEEEvNT_6ParamsE)
        /*0008*/ 	.word	0x000000a8


	//----- nvinfo : EIATTR_FRAME_SIZE
	.align		4
.L_21:
        /*000c*/ 	.byte	0x04, 0x11
        /*000e*/ 	.short	(.L_23 - .L_22)
	.align		4
.L_22:
        /*0010*/ 	.word	index@(_ZN7cutlass13device_kernelIN5flash11enable_sm90INS1_16FlashAttnFwdSm90INS1_25CollectiveMainloopFwdSm90ILi2EN4cute5tupleIJNS5_1CILi1EEES8_S8_EEENS6_IJNS7_ILi128EEENS7_ILi96EEENS7_ILi64EEEEEELi256ENS_10bfloat16_tEfNS_4arch4Sm90ELb1ELb0ELb1ELb1ELb1ELb1ELb1ELb1ELb0ELb1ELb0ELb0EEENS1_21CollectiveEpilogueFwdINS6_IJSA_NS7_ILi256EEESB_EEES9_SE_SG_Li256ELb1ELb1ELb0ELb0EEENS1_36VarlenDynamicPersistentTileSchedulerILi128ELi96ELi256ELi128ELb0ELb1ELb1ELb1ELb1ELb1EEEEEEEEEvNT_6ParamsE)
        /*0014*/ 	.word	0x00000100


	//----- nvinfo : EIATTR_REGCOUNT
	.align		4
.L_23:
        /*0018*/ 	.byte	0x04, 0x2f
        /*001a*/ 	.short	(.L_25 - .L_24)
	.align		4
.L_24:
        /*001c*/ 	.word	index@(_ZN7cutlass13device_kernelIN5flash11enable_sm90INS1_16FlashAttnFwdSm90INS1_25CollectiveMainloopFwdSm90ILi2EN4cute5tupleIJNS5_1CILi1EEES8_S8_EEENS6_IJNS7_ILi128EEENS7_ILi96EEENS7_ILi64EEEEEELi256ENS_10bfloat16_tEfNS_4arch4Sm90ELb1ELb0ELb1ELb1ELb1ELb0ELb1ELb1ELb0ELb1ELb0ELb0EEENS1_21CollectiveEpilogueFwdINS6_IJSA_NS7_ILi256EEESB_EEES9_SE_SG_Li256ELb1ELb1ELb0ELb0EEENS1_36VarlenDynamicPersistentTileSchedulerILi128ELi96ELi256ELi128ELb0ELb1ELb1ELb1ELb1ELb1EEEEEEEEEvNT_6ParamsE)
        /*0020*/ 	.word	0x000000a8


	//----- nvinfo : EIATTR_FRAME_SIZE
	.align		4
.L_25:
        /*0024*/ 	.byte	0x04, 0x11
        /*0026*/ 	.short	(.L_27 - .L_26)
	.align		4
.L_26:
        /*0028*/ 	.word	index@(_ZN7cutlass13device_kernelIN5flash11enable_sm90INS1_16FlashAttnFwdSm90INS1_25CollectiveMainloopFwdSm90ILi2EN4cute5tupleIJNS5_1CILi1EEES8_S8_EEENS6_IJNS7_ILi128EEENS7_ILi96EEENS7_ILi64EEEEEELi256ENS_10bfloat16_tEfNS_4arch4Sm90ELb1ELb0ELb1ELb1ELb1ELb0ELb1ELb1ELb0ELb1ELb0ELb0EEENS1_21CollectiveEpilogueFwdINS6_IJSA_NS7_ILi256EEESB_EEES9_SE_SG_Li256ELb1ELb1ELb0ELb0EEENS1_36VarlenDynamicPersistentTileSchedulerILi128ELi96ELi256ELi128ELb0ELb1ELb1ELb1ELb1ELb1EEEEEEEEEvNT_6ParamsE)
        /*002c*/ 	.word	0x00000028


	//----- nvinfo : EIATTR_REGCOUNT
	.align		4
.L_27:
        /*0030*/ 	.byte	0x04, 0x2f
        /*0032*/ 	.short	(.L_29 - .L_28)
	.align		4
.L_28:
        /*0034*/ 	.word	index@(_ZN7cutlass13device_kernelIN5flash11enable_sm90INS1_16FlashAttnFwdSm90INS1_25CollectiveMainloopFwdSm90ILi2EN4cute5tupleIJNS5_1CILi1EEES8_S8_EEENS6_IJNS7_ILi128EEENS7_ILi96EEENS7_ILi64EEEEEELi256ENS_10bfloat16_tEfNS_4arch4Sm90ELb1ELb0ELb1ELb1ELb1ELb1ELb0ELb1ELb0ELb1ELb0ELb0EEENS1_21CollectiveEpilogueFwdINS6_IJSA_NS7_ILi256EEESB_EEES9_SE_SG_Li256ELb1ELb1ELb0ELb0EEENS1_36VarlenDynamicPersistentTileSchedulerILi128ELi96ELi256ELi128ELb0ELb1ELb1ELb1ELb1ELb1EEEEEEEEEvNT_6ParamsE)
        /*0038*/ 	.word	0x000000a8


	//----- nvinfo : EIATTR_FRAME_SIZE
	.align		4
.L_29:
        /*003c*/ 	.byte	0x04, 0x11
        /*003e*/ 	.short	(.L_31 - .L_30)
	.align		4
.L_30:
        /*0040*/ 	.word	index@(_ZN7cutlass13device_kernelIN5flash11enable_sm90INS1_16FlashAttnFwdSm90INS1_25CollectiveMainloopFwdSm90ILi2EN4cute5tupleIJNS5_1CILi1EEES8_S8_EEENS6_IJNS7_ILi128EEENS7_ILi96EEENS7_ILi64EEEEEELi256ENS_10bfloat16_tEfNS_4arch4Sm90ELb1ELb0ELb1ELb1ELb1ELb1ELb0ELb1ELb0ELb1ELb0ELb0EEENS1_21CollectiveEpilogueFwdINS6_IJSA_NS7_ILi256EEESB_EEES9_SE_SG_Li256ELb1ELb1ELb0ELb0EEENS1_36VarlenDynamicPersistentTileSchedulerILi128ELi96ELi256ELi128ELb0ELb1ELb1ELb1ELb1ELb1EEEEEEEEEvNT_6ParamsE)
        /*0044*/ 	.word	0x00000060


	//----- nvinfo : EIATTR_REGCOUNT
	.align		4
.L_31:
        /*0048*/ 	.byte	0x04, 0x2f
        /*004a*/ 	.short	(.L_33 - .L_32)
	.align		4
.L_32:
        /*004c*/ 	.word	index@(_ZN7cutlass13device_kernelIN5flash11enable_sm90INS1_16FlashAttnFwdSm90INS1_25CollectiveMainloopFwdSm90ILi2EN4cute5tupleIJNS5_1CILi1EEES8_S8_EEENS6_IJNS7_ILi128EEENS7_ILi96EEENS7_ILi64EEEEEELi256ENS_10bfloat16_tEfNS_4arch4Sm90ELb1ELb0ELb1ELb1ELb1ELb0ELb0ELb1ELb0ELb1ELb0ELb0EEENS1_21CollectiveEpilogueFwdINS6_IJSA_NS7_ILi256EEESB_EEES9_SE_SG_Li256ELb1ELb1ELb0ELb0EEENS1_36VarlenDynamicPersistentTileSchedulerILi128ELi96ELi256ELi128ELb0ELb1ELb1ELb1ELb1ELb1EEEEEEEEEvNT_6ParamsE)
        /*0050*/ 	.word	0x000000a8


	//----- nvinfo : EIATTR_FRAME_SIZE
	.align		4
.L_33:
        /*0054*/ 	.byte	0x04, 0x11
        /*0056*/ 	.short	(.L_35 - .L_34)
	.align		4
.L_34:
        /*0058*/ 	.word	index@(_ZN7cutlass13device_kernelIN5flash11enable_sm90INS1_16FlashAttnFwdSm90INS1_25CollectiveMainloopFwdSm90ILi2EN4cute5tupleIJNS5_1CILi1EEES8_S8_EEENS6_IJNS7_ILi128EEENS7_ILi96EEENS7_ILi64EEEEEELi256ENS_10bfloat16_tEfNS_4arch4Sm90ELb1ELb0ELb1ELb1ELb1ELb0ELb0ELb1ELb0ELb1ELb0ELb0EEENS1_21CollectiveEpilogueFwdINS6_IJSA_NS7_ILi256EEESB_EEES9_SE_SG_Li256ELb1ELb1ELb0ELb0EEENS1_36VarlenDynamicPersistentTileSchedulerILi128ELi96ELi256ELi128ELb0ELb1ELb1ELb1ELb1ELb1EEEEEEEEEvNT_6ParamsE)
        /*005c*/ 	.word	0x00000028


	//----- nvinfo : EIATTR_REGCOUNT
	.align		4
.L_35:
        /*0060*/ 	.byte	0x04, 0x2f
        /*0062*/ 	.short	(.L_37 - .L_36)
	.align		4
.L_36:
        /*0064*/ 	.word	index@(_ZN7cutlass13device_kernelIN5flash11enable_sm90INS1_16FlashAttnFwdSm90INS1_25CollectiveMainloopFwdSm90ILi2EN4cute5tupleIJNS5_1CILi1EEES8_S8_EEENS6_IJNS7_ILi128EEENS7_ILi96EEENS7_ILi64EEEEEELi256ENS_10bfloat16_tEfNS_4arch4Sm90ELb1ELb0ELb1ELb0ELb1ELb0ELb1ELb1ELb0ELb1ELb0ELb0EEENS1_21CollectiveEpilogueFwdINS6_IJSA_NS7_ILi256EEESB_EEES9_SE_SG_Li256ELb0ELb1ELb0ELb0EEENS1_30DynamicPersistentTileSchedulerILi256ELi128ELb0ELb1ELb1EEEEEEEEEvNT_6ParamsE)
        /*0068*/ 	.word	0x000000a8


	//----- nvinfo : EIATTR_FRAME_SIZE
	.align		4
.L_37:
        /*006c*/ 	.byte	0x04, 0x11
        /*006e*/ 	.short	(.L_39 - .L_38)
	.align		4
.L_38:
        /*0070*/ 	.word	index@(_ZN7cutlass13device_kernelIN5flash11enable_sm90INS1_16FlashAttnFwdSm90INS1_25CollectiveMainloopFwdSm90ILi2EN4cute5tupleIJNS5_1CILi1EEES8_S8_EEENS6_IJNS7_ILi128EEENS7_ILi96EEENS7_ILi64EEEEEELi256ENS_10bfloat16_tEfNS_4arch4Sm90ELb1ELb0ELb1ELb0ELb1ELb0ELb1ELb1ELb0ELb1ELb0ELb0EEENS1_21CollectiveEpilogueFwdINS6_IJSA_NS7_ILi256EEESB_EEES9_SE_SG_Li256ELb0ELb1ELb0ELb0EEENS1_30DynamicPersistentTileSchedulerILi256ELi128ELb0ELb1ELb1EEEEEEEEEvNT_6ParamsE)
        /*0074*/ 	.word	0x00000010


	//----- nvinfo : EIATTR_REGCOUNT
	.align		4
.L_39:
        /*0078*/ 	.byte	0x04, 0x2f
        /*007a*/ 	.short	(.L_41 - .L_40)
	.align		4
.L_40:
        /*007c*/ 	.word	index@(_ZN7cutlass13device_kernelIN5flash11enable_sm90INS1_16FlashAttnFwdSm90INS1_25CollectiveMainloopFwdSm90ILi2EN4cute5tupleIJNS5_1CILi1EEES8_S8_EEENS6_IJNS7_ILi128EEENS7_ILi96EEENS7_ILi64EEEEEELi256ENS_10bfloat16_tEfNS_4arch4Sm90ELb1ELb0ELb1ELb0ELb1ELb0ELb0ELb1ELb0ELb1ELb0ELb0EEENS1_21CollectiveEpilogueFwdINS6_IJSA_NS7_ILi256EEESB_EEES9_SE_SG_Li256ELb0ELb1ELb0ELb0EEENS1_30DynamicPersistentTileSchedulerILi256ELi128ELb0ELb1ELb1EEEEEEEEEvNT_6ParamsE)
        /*0080*/ 	.word	0x000000a8


	//----- nvinfo : EIATTR_FRAME_SIZE
	.align		4
.L_41:
        /*0084*/ 	.byte	0x04, 0x11
        /*0086*/ 	.short	(.L_43 - .L_42)
	.align		4
.L_42:
        /*0088*/ 	.word	index@(_ZN7cutlass13device_kernelIN5flash11enable_sm90INS1_16FlashAttnFwdSm90INS1_25CollectiveMainloopFwdSm90ILi2EN4cute5tupleIJNS5_1CILi1EEES8_S8_EEENS6_IJNS7_ILi128EEENS7_ILi96EEENS7_ILi64EEEEEELi256ENS_10bfloat16_tEfNS_4arch4Sm90ELb1ELb0ELb1ELb0ELb1ELb0ELb0ELb1ELb0ELb1ELb0ELb0EEENS1_21CollectiveEpilogueFwdINS6_IJSA_NS7_ILi256EEESB_EEES9_SE_SG_Li256ELb0ELb1ELb0ELb0EEENS1_30DynamicPersistentTileSchedulerILi256ELi128ELb0ELb1ELb1EEEEEEEEEvNT_6ParamsE)
        /*008c*/ 	.word	0x00000008


	//----- nvinfo : EIATTR_REGCOUNT
	.align		4
.L_43:
        /*0090*/ 	.byte	0x04, 0x2f
        /*0092*/ 	.short	(.L_45 - .L_44)
	.align		4
.L_44:
        /*0094*/ 	.word	index@(_ZN7cutlass13device_kernelIN5flash11enable_sm90INS1_16FlashAttnFwdSm90INS1_25CollectiveMainloopFwdSm90ILi2EN4cute5tupleIJNS5_1CILi1EEES8_S8_EEENS6_IJNS7_ILi128EEENS7_ILi96EEENS7_ILi64EEEEEELi256ENS_10bfloat16_tEfNS_4arch4Sm90ELb0ELb1ELb1ELb1ELb1ELb1ELb1ELb1ELb0ELb1ELb0ELb0EEENS1_21CollectiveEpilogueFwdINS6_IJSA_NS7_ILi256EEESB_EEES9_SE_SG_Li256ELb1ELb1ELb0ELb0EEENS1_36VarlenDynamicPersistentTileSchedulerILi128ELi96ELi256ELi128ELb0ELb1ELb1ELb1ELb0ELb1EEEEEEEEEvNT_6ParamsE)
        /*0098*/ 	.word	0x000000a8


	//----- nvinfo : EIATTR_FRAME_SIZE
	.align		4
.L_45:
        /*009c*/ 	.byte	0x04, 0x11
        /*009e*/ 	.short	(.L_47 - .L_46)
	.align		4
.L_46:
        /*00a0*/ 	.word	index@($_ZN7cutlass13device_kernelIN5flash11enable_sm90INS1_16FlashAttnFwdSm90INS1_25CollectiveMainloopFwdSm90ILi2EN4cute5tupleIJNS5_1CILi1EEES8_S8_EEENS6_IJNS7_ILi128EEENS7_ILi96EEENS7_ILi64EEEEEELi256ENS_10bfloat16_tEfNS_4arch4Sm90ELb0ELb1ELb1ELb1ELb1ELb1ELb1ELb1ELb0ELb1ELb0ELb0EEENS1_21CollectiveEpilogueFwdINS6_IJSA_NS7_ILi256EEESB_EEES9_SE_SG_Li256ELb1ELb1ELb0ELb0EEENS1_36VarlenDynamicPersistentTileSchedulerILi128ELi96ELi256ELi128ELb0ELb1ELb1ELb1ELb0ELb1EEEEEEEEEvNT_6ParamsE$_ZZN5flash25CollectiveMainloopFwdSm90ILi2EN4cute5tupleIJNS1_1CILi1EEES4_S4_EEENS2_IJNS3_ILi128EEENS3_ILi96EEENS3_ILi64EEEEEELi256EN7cutlass10bfloat16_tEfNSA_4arch4Sm90ELb0ELb1ELb1ELb1ELb1ELb1ELb1ELb1ELb0ELb1ELb0ELb0EE3mmaINS_16FlashAttnFwdSm90ISE_NS_21CollectiveEpilogueFwdINS2_IJS6_NS3_ILi256EEES7_EEES5_SB_SD_Li256ELb1ELb1ELb0ELb0EEENS_36VarlenDynamicPersistentTileSchedulerILi128ELi96ELi256ELi128ELb0ELb1ELb1ELb1ELb0ELb1EEEE13SharedStorageENS1_6TensorINS1_11ArrayEngineIfLm128EEENS1_6LayoutINS2_IJNS2_IJNS3_ILi2EEEST_NS3_ILi32EEEEEES4_S4_EEENS2_IJNS2_IJS4_ST_NS3_ILi4EEEEEENS3_ILi0EEESZ_EEEEEEENS_7SoftmaxILi2ELi0EEEEEbRKNSE_6ParamsENSA_13PipelineAsyncILi2EEES19_RNSA_13PipelineStateILj2EEERT0_RT1_iRiRKNS_16SeqlenInfoQKNewKILb1ELb1EEENS2_IJiiiiEEERT_ENKUliT_T0_T1_E_clIZSF_ISO_S12_S14_EbS17_S19_S19_S1C_S1E_S1G_iS1H_S1L_S1M_S1O_EUlRS1P_iE0_NS3_ILb1EEES1W_EEDaiS1P_S1Q_S1R_)
        /*00a4*/ 	.word	0x000004b0


	//----- nvinfo : EIATTR_FRAME_SIZE
	.align		4
.L_47:
        /*00a8*/ 	.byte	0x04, 0x11
        /*00aa*/ 	.short	(.L_49 - .L_48)
	.align		4
.L_48:
        /*00ac*/ 	.word	index@(_ZN7cutlass13device_kernelIN5flash11enable_sm90INS1_16FlashAttnFwdSm90INS1_25CollectiveMainloopFwdSm90ILi2EN4cute5tupleIJNS5_1CILi1EEES8_S8_EEENS6_IJNS7_ILi128EEENS7_ILi96EEENS7_ILi64EEEEEELi256ENS_10bfloat16_tEfNS_4arch4Sm90ELb0ELb1ELb1ELb1ELb1ELb1ELb1ELb1ELb0ELb1ELb0ELb0EEENS1_21CollectiveEpilogueFwdINS6_IJSA_NS7_ILi256EEESB_EEES9_SE_SG_Li256ELb1ELb1ELb0ELb0EEENS1_36VarlenDynamicPersistentTileSchedulerILi128ELi96ELi256ELi128ELb0ELb1ELb1ELb1ELb0ELb1EEEEEEEEEvNT_6ParamsE)
        /*00b0*/ 	.word	0x000004b0


	//----- nvinfo : EIATTR_REGCOUNT
	.align		4
.L_49:
        /*00b4*/ 	.byte	0x04, 0x2f
        /*00b6*/ 	.short	(.L_51 - .L_50)
	.align		4
.L_50:
        /*00b8*/ 	.word	index@(_ZN7cutlass13device_kernelIN5flash11enable_sm90INS1_16FlashAttnFwdSm90INS1_25CollectiveMainloopFwdSm90ILi2EN4cute5tupleIJNS5_1CILi1EEES8_S8_EEENS6_IJNS7_ILi128EEENS7_ILi96EEENS7_ILi64EEEEEELi256ENS_10bfloat16_tEfNS_4arch4Sm90ELb0ELb1ELb1ELb1ELb1ELb0ELb1ELb1ELb0ELb1ELb0ELb0EEENS1_21CollectiveEpilogueFwdINS6_IJSA_NS7_ILi256EEESB_EEES9_SE_SG_Li256ELb1ELb1ELb0ELb0EEENS1_36VarlenDynamicPersistentTileSchedulerILi128ELi96ELi256ELi128ELb0ELb1ELb1ELb1ELb0ELb1EEEEEEEEEvNT_6ParamsE)
        /*00bc*/ 	.word	0x000000a8


	//----- nvinfo : EIATTR_FRAME_SIZE
	.align		4
.L_51:
        /*00c0*/ 	.byte	0x04, 0x11
        /*00c2*/ 	.short	(.L_53 - .L_52)
	.align		4
.L_52:
        /*00c4*/ 	.word	index@($_ZN7cutlass13device_kernelIN5flash11enable_sm90INS1_16FlashAttnFwdSm90INS1_25CollectiveMainloopFwdSm90ILi2EN4cute5tupleIJNS5_1CILi1EEES8_S8_EEENS6_IJNS7_ILi128EEENS7_ILi96EEENS7_ILi64EEEEEELi256ENS_10bfloat16_tEfNS_4arch4Sm90ELb0ELb1ELb1ELb1ELb1ELb0ELb1ELb1ELb0ELb1ELb0ELb0EEENS1_21CollectiveEpilogueFwdINS6_IJSA_NS7_ILi256EEESB_EEES9_SE_SG_Li256ELb1ELb1ELb0ELb0EEENS1_36VarlenDynamicPersistentTileSchedulerILi128ELi96ELi256ELi128ELb0ELb1ELb1ELb1ELb0ELb1EEEEEEEEEvNT_6ParamsE$_ZZN5flash25CollectiveMainloopFwdSm90ILi2EN4cute5tupleIJNS1_1CILi1EEES4_S4_EEENS2_IJNS3_ILi128EEENS3_ILi96EEENS3_ILi64EEEEEELi256EN7cutlass10bfloat16_tEfNSA_4arch4Sm90ELb0ELb1ELb1ELb1ELb1ELb0ELb1ELb1ELb0ELb1ELb0ELb0EE3mmaINS_16FlashAttnFwdSm90ISE_NS_21CollectiveEpilogueFwdINS2_IJS6_NS3_ILi256EEES7_EEES5_SB_SD_Li256ELb1ELb1ELb0ELb0EEENS_36VarlenDynamicPersistentTileSchedulerILi128ELi96ELi256ELi128ELb0ELb1ELb1ELb1ELb0ELb1EEEE13SharedStorageENS1_6TensorINS1_11ArrayEngineIfLm128EEENS1_6LayoutINS2_IJNS2_IJNS3_ILi2EEEST_NS3_ILi32EEEEEES4_S4_EEENS2_IJNS2_IJS4_ST_NS3_ILi4EEEEEENS3_ILi0EEESZ_EEEEEEENS_7SoftmaxILi2ELi0EEEEEbRKNSE_6ParamsENSA_13PipelineAsyncILi2EEES19_RNSA_13PipelineStateILj2EEERT0_RT1_iRiRKNS_16SeqlenInfoQKNewKILb1ELb0EEENS2_IJiiiiEEERT_ENKUliT_T0_T1_E_clIZSF_ISO_S12_S14_EbS17_S19_S19_S1C_S1E_S1G_iS1H_S1L_S1M_S1O_EUlRS1P_iE1_NS3_ILb0EEENS3_ILb1EEEEEDaiS1P_S1Q_S1R_)
        /*00c8*/ 	.word	0x00000480


	//----- nvinfo : EIATTR_FRAME_SIZE
	.align		4
.L_53:
        /*00cc*/ 	.byte	0x04, 0x11
        /*00ce*/ 	.short	(.L_55 - .L_54)
	.align		4
.L_54:
        /*00d0*/ 	.word	index@(_ZN7cutlass13device_kernelIN5flash11enable_sm90INS1_16FlashAttnFwdSm90INS1_25CollectiveMainloopFwdSm90ILi2EN4cute5tupleIJNS5_1CILi1EEES8_S8_EEENS6_IJNS7_ILi128EEENS7_ILi96EEENS7_ILi64EEEEEELi256ENS_10bfloat16_tEfNS_4arch4Sm90ELb0ELb1ELb1ELb1ELb1ELb0ELb1ELb1ELb0ELb1ELb0ELb0EEENS1_21CollectiveEpilogueFwdINS6_IJSA_NS7_ILi256EEESB_EEES9_SE_SG_Li256ELb1ELb1ELb0ELb0EEENS1_36VarlenDynamicPersistentTileSchedulerILi128ELi96ELi256ELi128ELb0ELb1ELb1ELb1ELb0ELb1EEEEEEEEEvNT_6ParamsE)
        /*00d4*/ 	.word	0x00000480


	//----- nvinfo : EIATTR_REGCOUNT
	.align		4
.L_55:
        /*00d8*/ 	.byte	0x04, 0x2f
        /*00da*/ 	.short	(.L_57 - .L_56)
	.align		4
.L_56:
        /*00dc*/ 	.word	index@(_ZN7cutlass13device_kernelIN5flash11enable_sm90INS1_16FlashAttnFwdSm90INS1_25CollectiveMainloopFwdSm90ILi2EN4cute5tupleIJNS5_1CILi1EEES8_S8_EEENS6_IJNS7_ILi128EEENS7_ILi96EEENS7_ILi64EEEEEELi256ENS_10bfloat16_tEfNS_4arch4Sm90ELb0ELb1ELb1ELb1ELb1ELb1ELb0ELb1ELb0ELb1ELb0ELb0EEENS1_21CollectiveEpilogueFwdINS6_IJSA_NS7_ILi256EEESB_EEES9_SE_SG_Li256ELb1ELb1ELb0ELb0EEENS1_36VarlenDynamicPersistentTileSchedulerILi128ELi96ELi256ELi128ELb0ELb1ELb1ELb1ELb0ELb1EEEEEEEEEvNT_6ParamsE)
        /*00e0*/ 	.word	0x000000a8


	//----- nvinfo : EIATTR_FRAME_SIZE
	.align		4
.L_57:
        /*00e4*/ 	.byte	0x04, 0x11
        /*00e6*/ 	.short	(.L_59 - .L_58)
	.align		4
.L_58:
        /*00e8*/ 	.word	index@(_ZN7cutlass13device_kernelIN5flash11enable_sm90INS1_16FlashAttnFwdSm90INS1_25CollectiveMainloopFwdSm90ILi2EN4cute5tupleIJNS5_1CILi1EEES8_S8_EEENS6_IJNS7_ILi128EEENS7_ILi96EEENS7_ILi64EEEEEELi256ENS_10bfloat16_tEfNS_4arch4Sm90ELb0ELb1ELb1ELb1ELb1ELb1ELb0ELb1ELb0ELb1ELb0ELb0EEENS1_21CollectiveEpilogueFwdINS6_IJSA_NS7_ILi256EEESB_EEES9_SE_SG_Li256ELb1ELb1ELb0ELb0EEENS1_36VarlenDynamicPersistentTileSchedulerILi128ELi96ELi256ELi128ELb0ELb1ELb1ELb1ELb0ELb1EEEEEEEEEvNT_6ParamsE)
        /*00ec*/ 	.word	0x00000040


	//----- nvinfo : EIATTR_REGCOUNT
	.align		4
.L_59:
        /*00f0*/ 	.byte	0x04, 0x2f
        /*00f2*/ 	.short	(.L_61 - .L_60)
	.align		4
.L_60:
        /*00f4*/ 	.word	index@(_ZN7cutlass13device_kernelIN5flash11enable_sm90INS1_16FlashAttnFwdSm90INS1_25CollectiveMainloopFwdSm90ILi2EN4cute5tupleIJNS5_1CILi1EEES8_S8_EEENS6_IJNS7_ILi128EEENS7_ILi96EEENS7_ILi64EEEEEELi256ENS_10bfloat16_tEfNS_4arch4Sm90ELb0ELb1ELb1ELb1ELb1ELb0ELb0ELb1ELb0ELb1ELb0ELb0EEENS1_21CollectiveEpilogueFwdINS6_IJSA_NS7_ILi256EEESB_EEES9_SE_SG_Li256ELb1ELb1ELb0ELb0EEENS1_36VarlenDynamicPersistentTileSchedulerILi128ELi96ELi256ELi128ELb0ELb1ELb1ELb1ELb0ELb1EEEEEEEEEvNT_6ParamsE)
        /*00f8*/ 	.word	0x000000a8


	//----- nvinfo : EIATTR_FRAME_SIZE
	.align		4
.L_61:
        /*00fc*/ 	.byte	0x04, 0x11
        /*00fe*/ 	.short	(.L_63 - .L_62)
	.align		4
.L_62:
        /*0100*/ 	.word	index@(_ZN7cutlass13device_kernelIN5flash11enable_sm90INS1_16FlashAttnFwdSm90INS1_25CollectiveMainloopFwdSm90ILi2EN4cute5tupleIJNS5_1CILi1EEES8_S8_EEENS6_IJNS7_ILi128EEENS7_ILi96EEENS7_ILi64EEEEEELi256ENS_10bfloat16_tEfNS_4arch4Sm90ELb0ELb1ELb1ELb1ELb1ELb0ELb0ELb1ELb0ELb1ELb0ELb0EEENS1_21CollectiveEpilogueFwdINS6_IJSA_NS7_ILi256EEESB_EEES9_SE_SG_Li256ELb1ELb1ELb0ELb0EEENS1_36VarlenDynamicPersistentTileSchedulerILi128ELi96ELi256ELi128ELb0ELb1ELb1ELb1ELb0ELb1EEEEEEEEEvNT_6ParamsE)
        /*0104*/ 	.word	0x00000018


	//----- nvinfo : EIATTR_REGCOUNT
	.align		4
.L_63:
        /*0108*/ 	.byte	0x04, 0x2f
        /*010a*/ 	.short	(.L_65 - .L_64)
	.align		4
.L_64:
        /*010c*/ 	.word	index@(_ZN7cutlass13device_kernelIN5flash11enable_sm90INS1_16FlashAttnFwdSm90INS1_25CollectiveMainloopFwdSm90ILi2EN4cute5tupleIJNS5_1CILi1EEES8_S8_EEENS6_IJNS7_ILi128EEENS7_ILi96EEENS7_ILi64EEEEEELi256ENS_10bfloat16_tEfNS_4arch4Sm90ELb0ELb1ELb1ELb0ELb1ELb0ELb1ELb1ELb0ELb1ELb0ELb0EEENS1_21CollectiveEpilogueFwdINS6_IJSA_NS7_ILi256EEESB_EEES9_SE_SG_Li256ELb0ELb1ELb0ELb0EEENS1_30DynamicPersistentTileSchedulerILi256ELi128ELb0ELb1ELb1EEEEEEEEEvNT_6ParamsE)
        /*0110*/ 	.word	0x000000a8


	//----- nvinfo : EIATTR_FRAME_SIZE
	.align		4
.L_65:
        /*0114*/ 	.byte	0x04, 0x11
        /*0116*/ 	.short	(.L_67 - .L_66)
	.align		4
.L_66:
        /*0118*/ 	.word	index@($_ZN7cutlass13device_kernelIN5flash11enable_sm90INS1_16FlashAttnFwdSm90INS1_25CollectiveMainloopFwdSm90ILi2EN4cute5tupleIJNS5_1CILi1EEES8_S8_EEENS6_IJNS7_ILi128EEENS7_ILi96EEENS7_ILi64EEEEEELi256ENS_10bfloat16_tEfNS_4arch4Sm90ELb0ELb1ELb1ELb0ELb1ELb0ELb1ELb1ELb0ELb1ELb0ELb0EEENS1_21CollectiveEpilogueFwdINS6_IJSA_NS7_ILi256EEESB_EEES9_SE_SG_Li256ELb0ELb1ELb0ELb0EEENS1_30DynamicPersistentTileSchedulerILi256ELi128ELb0ELb1ELb1EEEEEEEEEvNT_6ParamsE$_ZZN5flash25CollectiveMainloopFwdSm90ILi2EN4cute5tupleIJNS1_1CILi1EEES4_S4_EEENS2_IJNS3_ILi128EEENS3_ILi96EEENS3_ILi64EEEEEELi256EN7cutlass10bfloat16_tEfNSA_4arch4Sm90ELb0ELb1ELb1ELb0ELb1ELb0ELb1ELb1ELb0ELb1ELb0ELb0EE3mmaINS_16FlashAttnFwdSm90ISE_NS_21CollectiveEpilogueFwdINS2_IJS6_NS3_ILi256EEES7_EEES5_SB_SD_Li256ELb0ELb1ELb0ELb0EEENS_30DynamicPersistentTileSchedulerILi256ELi128ELb0ELb1ELb1EEEE13SharedStorageENS1_6TensorINS1_11ArrayEngineIfLm128EEENS1_6LayoutINS2_IJNS2_IJNS3_ILi2EEEST_NS3_ILi32EEEEEES4_S4_EEENS2_IJNS2_IJS4_ST_NS3_ILi4EEEEEENS3_ILi0EEESZ_EEEEEEENS_7SoftmaxILi2ELi0EEEEEbRKNSE_6ParamsENSA_13PipelineAsyncILi2EEES19_RNSA_13PipelineStateILj2EEERT0_RT1_iRiRKNS_16SeqlenInfoQKNewKILb0ELb0EEENS2_IJiiiiEEERT_ENKUliT_T0_T1_E_clIZSF_ISO_S12_S14_EbS17_S19_S19_S1C_S1E_S1G_iS1H_S1L_S1M_S1O_EUlRS1P_iE1_NS3_ILb0EEENS3_ILb1EEEEEDaiS1P_S1Q_S1R_)
        /*011c*/ 	.word	0x00000460


	//----- nvinfo : EIATTR_FRAME_SIZE
	.align		4
.L_67:
        /*0120*/ 	.byte	0x04, 0x11
        /*0122*/ 	.short	(.L_69 - .L_68)
	.align		4
.L_68:
        /*0124*/ 	.word	index@(_ZN7cutlass13device_kernelIN5flash11enable_sm90INS1_16FlashAttnFwdSm90INS1_25CollectiveMainloopFwdSm90ILi2EN4cute5tupleIJNS5_1CILi1EEES8_S8_EEENS6_IJNS7_ILi128EEENS7_ILi96EEENS7_ILi64EEEEEELi256ENS_10bfloat16_tEfNS_4arch4Sm90ELb0ELb1ELb1ELb0ELb1ELb0ELb1ELb1ELb0ELb1ELb0ELb0EEENS1_21CollectiveEpilogueFwdINS6_IJSA_NS7_ILi256EEESB_EEES9_SE_SG_Li256ELb0ELb1ELb0ELb0EEENS1_30DynamicPersistentTileSchedulerILi256ELi128ELb0ELb1ELb1EEEEEEEEEvNT_6ParamsE)
        /*0128*/ 	.word	0x00000460


	//----- nvinfo : EIATTR_REGCOUNT
	.align		4
.L_69:
        /*012c*/ 	.byte	0x04, 0x2f
        /*012e*/ 	.short	(.L_71 - .L_70)
	.align		4
.L_70:
        /*0130*/ 	.word	index@(_ZN7cutlass13device_kernelIN5flash11enable_sm90INS1_16FlashAttnFwdSm90INS1_25CollectiveMainloopFwdSm90ILi2EN4cute5tupleIJNS5_1CILi1EEES8_S8_EEENS6_IJNS7_ILi128EEENS7_ILi96EEENS7_ILi64EEEEEELi256ENS_10bfloat16_tEfNS_4arch4Sm90ELb0ELb1ELb1ELb0ELb1ELb0ELb0ELb1ELb0ELb1ELb0ELb0EEENS1_21CollectiveEpilogueFwdINS6_IJSA_NS7_ILi256EEESB_EEES9_SE_SG_Li256ELb0ELb1ELb0ELb0EEENS1_30DynamicPersistentTileSchedulerILi256ELi128ELb0ELb1ELb1EEEEEEEEEvNT_6ParamsE)
        /*0134*/ 	.word	0x000000a8


	//----- nvinfo : EIATTR_FRAME_SIZE
	.align		4
.L_71:
        /*0138*/ 	.byte	0x04, 0x11
        /*013a*/ 	.short	(.L_73 - .L_72)
	.align		4
.L_72:
        /*013c*/ 	.word	index@(_ZN7cutlass13device_kernelIN5flash11enable_sm90INS1_16FlashAttnFwdSm90INS1_25CollectiveMainloopFwdSm90ILi2EN4cute5tupleIJNS5_1CILi1EEES8_S8_EEENS6_IJNS7_ILi128EEENS7_ILi96EEENS7_ILi64EEEEEELi256ENS_10bfloat16_tEfNS_4arch4Sm90ELb0ELb1ELb1ELb0ELb1ELb0ELb0ELb1ELb0ELb1ELb0ELb0EEENS1_21CollectiveEpilogueFwdINS6_IJSA_NS7_ILi256EEESB_EEES9_SE_SG_Li256ELb0ELb1ELb0ELb0EEENS1_30DynamicPersistentTileSchedulerILi256ELi128ELb0ELb1ELb1EEEEEEEEEvNT_6ParamsE)
        /*0140*/ 	.word	0x00000008


	//----- nvinfo : EIATTR_REGCOUNT
	.align		4
.L_73:
        /*0144*/ 	.byte	0x04, 0x2f
        /*0146*/ 	.short	(.L_75 - .L_74)
	.align		4
.L_74:
        /*0148*/ 	.word	index@(_ZN7cutlass13device_kernelIN5flash11enable_sm90INS1_16FlashAttnFwdSm90INS1_25CollectiveMainloopFwdSm90ILi2EN4cute5tupleIJNS5_1CILi1EEES8_S8_EEENS6_IJNS7_ILi128EEENS7_ILi96EEENS7_ILi64EEEEEELi256ENS_10bfloat16_tEfNS_4arch4Sm90ELb0ELb0ELb1ELb1ELb1ELb1ELb1ELb1ELb0ELb1ELb0ELb0EEENS1_21CollectiveEpilogueFwdINS6_IJSA_NS7_ILi256EEESB_EEES9_SE_SG_Li256ELb1ELb1ELb0ELb0EEENS1_36VarlenDynamicPersistentTileSchedulerILi128ELi96ELi256ELi128ELb0ELb1ELb1ELb0ELb1ELb1EEEEEEEEEvNT_6ParamsE)
        /*014c*/ 	.word	0x000000a8


	//----- nvinfo : EIATTR_FRAME_SIZE
	.align		4
.L_75:
        /*0150*/ 	.byte	0x04, 0x11
        /*0152*/ 	.short	(.L_77 - .L_76)
	.align		4
.L_76:
        /*0154*/ 	.word	index@(_ZN7cutlass13device_kernelIN5flash11enable_sm90INS1_16FlashAttnFwdSm90INS1_25CollectiveMainloopFwdSm90ILi2EN4cute5tupleIJNS5_1CILi1EEES8_S8_EEENS6_IJNS7_ILi128EEENS7_ILi96EEENS7_ILi64EEEEEELi256ENS_10bfloat16_tEfNS_4arch4Sm90ELb0ELb0ELb1ELb1ELb1ELb1ELb1ELb1ELb0ELb1ELb0ELb0EEENS1_21CollectiveEpilogueFwdINS6_IJSA_NS7_ILi256EEESB_EEES9_SE_SG_Li256ELb1ELb1ELb0ELb0EEENS1_36VarlenDynamicPersistentTileSchedulerILi128ELi96ELi256ELi128ELb0ELb1ELb1ELb0ELb1ELb1EEEEEEEEEvNT_6ParamsE)
        /*0158*/ 	.word	0x00000090


	//----- nvinfo : EIATTR_REGCOUNT
	.align		4
.L_77:
        /*015c*/ 	.byte	0x04, 0x2f
        /*015e*/ 	.short	(.L_79 - .L_78)
	.align		4
.L_78:
        /*0160*/ 	.word	index@(_ZN7cutlass13device_kernelIN5flash11enable_sm90INS1_16FlashAttnFwdSm90INS1_25CollectiveMainloopFwdSm90ILi2EN4cute5tupleIJNS5_1CILi1EEES8_S8_EEENS6_IJNS7_ILi128EEENS7_ILi96EEENS7_ILi64EEEEEELi256ENS_10bfloat16_tEfNS_4arch4Sm90ELb0ELb0ELb1ELb1ELb1ELb0ELb1ELb1ELb0ELb1ELb0ELb0EEENS1_21CollectiveEpilogueFwdINS6_IJSA_NS7_ILi256EEESB_EEES9_SE_SG_Li256ELb1ELb1ELb0ELb0EEENS1_36VarlenDynamicPersistentTileSchedulerILi128ELi96ELi256ELi128ELb0ELb1ELb1ELb0ELb1ELb1EEEEEEEEEvNT_6ParamsE)
        /*0164*/ 	.word	0x000000a8


	//----- nvinfo : EIATTR_FRAME_SIZE
	.align		4
.L_79:
        /*0168*/ 	.byte	0x04, 0x11
        /*016a*/ 	.short	(.L_81 - .L_80)
	.align		4
.L_80:
        /*016c*/ 	.word	index@(_ZN7cutlass13device_kernelIN5flash11enable_sm90INS1_16FlashAttnFwdSm90INS1_25CollectiveMainloopFwdSm90ILi2EN4cute5tupleIJNS5_1CILi1EEES8_S8_EEENS6_IJNS7_ILi128EEENS7_ILi96EEENS7_ILi64EEEEEELi256ENS_10bfloat16_tEfNS_4arch4Sm90ELb0ELb0ELb1ELb1ELb1ELb0ELb1ELb1ELb0ELb1ELb0ELb0EEENS1_21CollectiveEpilogueFwdINS6_IJSA_NS7_ILi256EEESB_EEES9_SE_SG_Li256ELb1ELb1ELb0ELb0EEENS1_36VarlenDynamicPersistentTileSchedulerILi128ELi96ELi256ELi128ELb0ELb1ELb1ELb0ELb1ELb1EEEEEEEEEvNT_6ParamsE)
        /*0170*/ 	.word	0x00000028


	//----- nvinfo : EIATTR_REGCOUNT
	.align		4
.L_81:
        /*0174*/ 	.byte	0x04, 0x2f
        /*0176*/ 	.short	(.L_83 - .L_82)
	.align		4
.L_82:
        /*0178*/ 	.word	index@(_ZN7cutlass13device_kernelIN5flash11enable_sm90INS1_16FlashAttnFwdSm90INS1_25CollectiveMainloopFwdSm90ILi2EN4cute5tupleIJNS5_1CILi1EEES8_S8_EEENS6_IJNS7_ILi128EEENS7_ILi96EEENS7_ILi64EEEEEELi256ENS_10bfloat16_tEfNS_4arch4Sm90ELb0ELb0ELb1ELb1ELb1ELb1ELb0ELb1ELb0ELb1ELb0ELb0EEENS1_21CollectiveEpilogueFwdINS6_IJSA_NS7_ILi256EEESB_EEES9_SE_SG_Li256ELb1ELb1ELb0ELb0EEENS1_36VarlenDynamicPersistentTileSchedulerILi128ELi96ELi256ELi128ELb0ELb1ELb1ELb0ELb1ELb1EEEEEEEEEvNT_6ParamsE)
        /*017c*/ 	.word	0x000000a8


	//----- nvinfo : EIATTR_FRAME_SIZE
	.align		4
.L_83:
        /*0180*/ 	.byte	0x04, 0x11
        /*0182*/ 	.short	(.L_85 - .L_84)
	.align		4
.L_84:
        /*0184*/ 	.word	index@(_ZN7cutlass13device_kernelIN5flash11enable_sm90INS1_16FlashAttnFwdSm90INS1_25CollectiveMainloopFwdSm90ILi2EN4cute5tupleIJNS5_1CILi1EEES8_S8_EEENS6_IJNS7_ILi128EEENS7_ILi96EEENS7_ILi64EEEEEELi256ENS_10bfloat16_tEfNS_4arch4Sm90ELb0ELb0ELb1ELb1ELb1ELb1ELb0ELb1ELb0ELb1ELb0ELb0EEENS1_21CollectiveEpilogueFwdINS6_IJSA_NS7_ILi256EEESB_EEES9_SE_SG_Li256ELb1ELb1ELb0ELb0EEENS1_36VarlenDynamicPersistentTileSchedulerILi128ELi96ELi256ELi128ELb0ELb1ELb1ELb0ELb1ELb1EEEEEEEEEvNT_6ParamsE)
        /*0188*/ 	.word	0x00000060


	//----- nvinfo : EIATTR_REGCOUNT
	.align		4
.L_85:
        /*018c*/ 	.byte	0x04, 0x2f
        /*018e*/ 	.short	(.L_87 - .L_86)
	.align		4
.L_86:
        /*0190*/ 	.word	index@(_ZN7cutlass13device_kernelIN5flash11enable_sm90INS1_16FlashAttnFwdSm90INS1_25CollectiveMainloopFwdSm90ILi2EN4cute5tupleIJNS5_1CILi1EEES8_S8_EEENS6_IJNS7_ILi128EEENS7_ILi96EEENS7_ILi64EEEEEELi256ENS_10bfloat16_tEfNS_4arch4Sm90ELb0ELb0ELb1ELb1ELb1ELb0ELb0ELb1ELb0ELb1ELb0ELb0EEENS1_21CollectiveEpilogueFwdINS6_IJSA_NS7_ILi256EEESB_EEES9_SE_SG_Li256ELb1ELb1ELb0ELb0EEENS1_36VarlenDynamicPersistentTileSchedulerILi128ELi96ELi256ELi128ELb0ELb1ELb1ELb0ELb1ELb1EEEEEEEEEvNT_6ParamsE)
        /*0194*/ 	.word	0x000000a8


	//----- nvinfo : EIATTR_FRAME_SIZE
	.align		4
.L_87:
        /*0198*/ 	.byte	0x04, 0x11
        /*019a*/ 	.short	(.L_89 - .L_88)
	.align		4
.L_88:
        /*019c*/ 	.word	index@(_ZN7cutlass13device_kernelIN5flash11enable_sm90INS1_16FlashAttnFwdSm90INS1_25CollectiveMainloopFwdSm90ILi2EN4cute5tupleIJNS5_1CILi1EEES8_S8_EEENS6_IJNS7_ILi128EEENS7_ILi96EEENS7_ILi64EEEEEELi256ENS_10bfloat16_tEfNS_4arch4Sm90ELb0ELb0ELb1ELb1ELb1ELb0ELb0ELb1ELb0ELb1ELb0ELb0EEENS1_21CollectiveEpilogueFwdINS6_IJSA_NS7_ILi256EEESB_EEES9_SE_SG_Li256ELb1ELb1ELb0ELb0EEENS1_36VarlenDynamicPersistentTileSchedulerILi128ELi96ELi256ELi128ELb0ELb1ELb1ELb0ELb1ELb1EEEEEEEEEvNT_6ParamsE)
        /*01a0*/ 	.word	0x00000030


	//----- nvinfo : EIATTR_REGCOUNT
	.align		4
.L_89:
        /*01a4*/ 	.byte	0x04, 0x2f
        /*01a6*/ 	.short	(.L_91 - .L_90)
	.align		4
.L_90:
        /*01a8*/ 	.word	index@(_ZN7cutlass13device_kernelIN5flash11enable_sm90INS1_16FlashAttnFwdSm90INS1_25CollectiveMainloopFwdSm90ILi2EN4cute5tupleIJNS5_1CILi1EEES8_S8_EEENS6_IJNS7_ILi128EEENS7_ILi96EEENS7_ILi64EEEEEELi256ENS_10bfloat16_tEfNS_4arch4Sm90ELb0ELb0ELb1ELb0ELb1ELb0ELb1ELb1ELb0ELb1ELb0ELb0EEENS1_21CollectiveEpilogueFwdINS6_IJSA_NS7_ILi256EEESB_EEES9_SE_SG_Li256ELb0ELb1ELb0ELb0EEENS1_29StaticPersistentTileSchedulerILb0EEEEEEEEEvNT_6ParamsE)
        /*01ac*/ 	.word	0x000000a8


	//----- nvinfo : EIATTR_FRAME_SIZE
	.align		4
.L_91:
        /*01b0*/ 	.byte	0x04, 0x11
        /*01b2*/ 	.short	(.L_93 - .L_92)
	.align		4
.L_92:
        /*01b4*/ 	.word	index@(_ZN7cutlass13device_kernelIN5flash11enable_sm90INS1_16FlashAttnFwdSm90INS1_25CollectiveMainloopFwdSm90ILi2EN4cute5tupleIJNS5_1CILi1EEES8_S8_EEENS6_IJNS7_ILi128EEENS7_ILi96EEENS7_ILi64EEEEEELi256ENS_10bfloat16_tEfNS_4arch4Sm90ELb0ELb0ELb1ELb0ELb1ELb0ELb1ELb1ELb0ELb1ELb0ELb0EEENS1_21CollectiveEpilogueFwdINS6_IJSA_NS7_ILi256EEESB_EEES9_SE_SG_Li256ELb0ELb1ELb0ELb0EEENS1_29StaticPersistentTileSchedulerILb0EEEEEEEEEvNT_6ParamsE)
        /*01b8*/ 	.word	0x00000020


	//----- nvinfo : EIATTR_REGCOUNT
	.align		4
.L_93:
        /*01bc*/ 	.byte	0x04, 0x2f
        /*01be*/ 	.short	(.L_95 - .L_94)
	.align		4
.L_94:
        /*01c0*/ 	.word	index@(_ZN7cutlass13device_kernelIN5flash11enable_sm90INS1_16FlashAttnFwdSm90INS1_25CollectiveMainloopFwdSm90ILi2EN4cute5tupleIJNS5_1CILi1EEES8_S8_EEENS6_IJNS7_ILi128EEENS7_ILi96EEENS7_ILi64EEEEEELi256ENS_10bfloat16_tEfNS_4arch4Sm90ELb0ELb0ELb1ELb0ELb1ELb0ELb0ELb1ELb0ELb1ELb0ELb0EEENS1_21CollectiveEpilogueFwdINS6_IJSA_NS7_ILi256EEESB_EEES9_SE_SG_Li256ELb0ELb1ELb0ELb0EEENS1_29StaticPersistentTileSchedulerILb0EEEEEEEEEvNT_6ParamsE)
        /*01c4*/ 	.word	0x000000a8


	//----- nvinfo : EIATTR_FRAME_SIZE
	.align		4
.L_95:
        /*01c8*/ 	.byte	0x04, 0x11
        /*01ca*/ 	.short	(.L_97 - .L_96)
	.align		4
.L_96:
        /*01cc*/ 	.word	index@(_ZN7cutlass13device_kernelIN5flash11enable_sm90INS1_16FlashAttnFwdSm90INS1_25CollectiveMainloopFwdSm90ILi2EN4cute5tupleIJNS5_1CILi1EEES8_S8_EEENS6_IJNS7_ILi128EEENS7_ILi96EEENS7_ILi64EEEEEELi256ENS_10bfloat16_tEfNS_4arch4Sm90ELb0ELb0ELb1ELb0ELb1ELb0ELb0ELb1ELb0ELb1ELb0ELb0EEENS1_21CollectiveEpilogueFwdINS6_IJSA_NS7_ILi256EEESB_EEES9_SE_SG_Li256ELb0ELb1ELb0ELb0EEENS1_29StaticPersistentTileSchedulerILb0EEEEEEEEEvNT_6ParamsE)
        /*01d0*/ 	.word	0x00000020


	//----- nvinfo : EIATTR_MIN_STACK_SIZE
	.align		4
.L_97:
        /*01d4*/ 	.byte	0x04, 0x12
        /*01d6*/ 	.short	(.L_99 - .L_98)
	.align		4
.L_98:
        /*01d8*/ 	.word	index@(_ZN7cutlass13device_kernelIN5flash11enable_sm90INS1_16FlashAttnFwdSm90INS1_25CollectiveMainloopFwdSm90ILi2EN4cute5tupleIJNS5_1CILi1EEES8_S8_EEENS6_IJNS7_ILi128EEENS7_ILi96EEENS7_ILi64EEEEEELi256ENS_10bfloat16_tEfNS_4arch4Sm90ELb0ELb0ELb1ELb0ELb1ELb0ELb0ELb1ELb0ELb1ELb0ELb0EEENS1_21CollectiveEpilogueFwdINS6_IJSA_NS7_ILi256EEESB_EEES9_SE_SG_Li256ELb0ELb1ELb0ELb0EEENS1_29StaticPersistentTileSchedulerILb0EEEEEEEEEvNT_6ParamsE)
        /*01dc*/ 	.word	0x00000020


	//----- nvinfo : EIATTR_MIN_STACK_SIZE
	.align		4
.L_99:
        /*01e0*/ 	.byte	0x04, 0x12
        /*01e2*/ 	.short	(.L_101 - .L_100)
	.align		4
.L_100:
        /*01e4*/ 	.word	index@(_ZN7cutlass13device_kernelIN5flash11enable_sm90INS1_16FlashAttnFwdSm90INS1_25CollectiveMainloopFwdSm90ILi2EN4cute5tupleIJNS5_1CILi1EEES8_S8_EEENS6_IJNS7_ILi128EEENS7_ILi96EEENS7_ILi64EEEEEELi256ENS_10bfloat16_tEfNS_4arch4Sm90ELb0ELb0ELb1ELb0ELb1ELb0ELb1ELb1ELb0ELb1ELb0ELb0EEENS1_21CollectiveEpilogueFwdINS6_IJSA_NS7_ILi256EEESB_EEES9_SE_SG_Li256ELb0ELb1ELb0ELb0EEENS1_29StaticPersistentTileSchedulerILb0EEEEEEEEEvNT_6ParamsE)
        /*01e8*/ 	.word	0x00000020


	//----- nvinfo : EIATTR_MIN_STACK_SIZE
	.align		4
.L_101:
        /*01ec*/ 	.byte	0x04, 0x12
        /*01ee*/ 	.short	(.L_103 - .L_102)
	.align		4
.L_102:
        /*01f0*/ 	.word	index@(_ZN7cutlass13device_kernelIN5flash11enable_sm90INS1_16FlashAttnFwdSm90INS1_25CollectiveMainloopFwdSm90ILi2EN4cute5tupleIJNS5_1CILi1EEES8_S8_EEENS6_IJNS7_ILi128EEENS7_ILi96EEENS7_ILi64EEEEEELi256ENS_10bfloat16_tEfNS_4arch4Sm90ELb0ELb0ELb1ELb1ELb1ELb0ELb0ELb1ELb0ELb1ELb0ELb0EEENS1_21CollectiveEpilogueFwdINS6_IJSA_NS7_ILi256EEESB_EEES9_SE_SG_Li256ELb1ELb1ELb0ELb0EEENS1_36VarlenDynamicPersistentTileSchedulerILi128ELi96ELi256ELi128ELb0ELb1ELb1ELb0ELb1ELb1EEEEEEEEEvNT_6ParamsE)
        /*01f4*/ 	.word	0x00000030


	//----- nvinfo : EIATTR_MIN_STACK_SIZE
	.align		4
.L_103:
        /*01f8*/ 	.byte	0x04, 0x12
        /*01fa*/ 	.short	(.L_105 - .L_104)
	.align		4
.L_104:
        /*01fc*/ 	.word	index@(_ZN7cutlass13device_kernelIN5flash11enable_sm90INS1_16FlashAttnFwdSm90INS1_25CollectiveMainloopFwdSm90ILi2EN4cute5tupleIJNS5_1CILi1EEES8_S8_EEENS6_IJNS7_ILi128EEENS7_ILi96EEENS7_ILi64EEEEEELi256ENS_10bfloat16_tEfNS_4arch4Sm90ELb0ELb0ELb1ELb1ELb1ELb1ELb0ELb1ELb0ELb1ELb0ELb0EEENS1_21CollectiveEpilogueFwdINS6_IJSA_NS7_ILi256EEESB_EEES9_SE_SG_Li256ELb1ELb1ELb0ELb0EEENS1_36VarlenDynamicPersistentTileSchedulerILi128ELi96ELi256ELi128ELb0ELb1ELb1ELb0ELb1ELb1EEEEEEEEEvNT_6ParamsE)
        /*0200*/ 	.word	0x00000060


	//----- nvinfo : EIATTR_MIN_STACK_SIZE
	.align		4
.L_105:
        /*0204*/ 	.byte	0x04, 0x12
        /*0206*/ 	.short	(.L_107 - .L_106)
	.align		4
.L_106:
        /*0208*/ 	.word	index@(_ZN7cutlass13device_kernelIN5flash11enable_sm90INS1_16FlashAttnFwdSm90INS1_25CollectiveMainloopFwdSm90ILi2EN4cute5tupleIJNS5_1CILi1EEES8_S8_EEENS6_IJNS7_ILi128EEENS7_ILi96EEENS7_ILi64EEEEEELi256ENS_10bfloat16_tEfNS_4arch4Sm90ELb0ELb0ELb1ELb1ELb1ELb0ELb1ELb1ELb0ELb1ELb0ELb0EEENS1_21CollectiveEpilogueFwdINS6_IJSA_NS7_ILi256EEESB_EEES9_SE_SG_Li256ELb1ELb1ELb0ELb0EEENS1_36VarlenDynamicPersistentTileSchedulerILi128ELi96ELi256ELi128ELb0ELb1ELb1ELb0ELb1ELb1EEEEEEEEEvNT_6ParamsE)
        /*020c*/ 	.word	0x00000028


	//----- nvinfo : EIATTR_MIN_STACK_SIZE
	.align		4
.L_107:
        /*0210*/ 	.byte	0x04, 0x12
        /*0212*/ 	.short	(.L_109 - .L_108)
	.align		4
.L_108:
        /*0214*/ 	.word	index@(_ZN7cutlass13device_kernelIN5flash11enable_sm90INS1_16FlashAttnFwdSm90INS1_25CollectiveMainloopFwdSm90ILi2EN4cute5tupleIJNS5_1CILi1EEES8_S8_EEENS6_IJNS7_ILi128EEENS7_ILi96EEENS7_ILi64EEEEEELi256ENS_10bfloat16_tEfNS_4arch4Sm90ELb0ELb0ELb1ELb1ELb1ELb1ELb1ELb1ELb0ELb1ELb0ELb0EEENS1_21CollectiveEpilogueFwdINS6_IJSA_NS7_ILi256EEESB_EEES9_SE_SG_Li256ELb1ELb1ELb0ELb0EEENS1_36VarlenDynamicPersistentTileSchedulerILi128ELi96ELi256ELi128ELb0ELb1ELb1ELb0ELb1ELb1EEEEEEEEEvNT_6ParamsE)
        /*0218*/ 	.word	0x00000090


	//----- nvinfo : EIATTR_MIN_STACK_SIZE
	.align		4
.L_109:
        /*021c*/ 	.byte	0x04, 0x12
        /*021e*/ 	.short	(.L_111 - .L_110)
	.align		4
.L_110:
        /*0220*/ 	.word	index@(_ZN7cutlass13device_kernelIN5flash11enable_sm90INS1_16FlashAttnFwdSm90INS1_25CollectiveMainloopFwdSm90ILi2EN4cute5tupleIJNS5_1CILi1EEES8_S8_EEENS6_IJNS7_ILi128EEENS7_ILi96EEENS7_ILi64EEEEEELi256ENS_10bfloat16_tEfNS_4arch4Sm90ELb0ELb1ELb1ELb0ELb1ELb0ELb0ELb1ELb0ELb1ELb0ELb0EEENS1_21CollectiveEpilogueFwdINS6_IJSA_NS7_ILi256EEESB_EEES9_SE_SG_Li256ELb0ELb1ELb0ELb0EEENS1_30DynamicPersistentTileSchedulerILi256ELi128ELb0ELb1ELb1EEEEEEEEEvNT_6ParamsE)
        /*0224*/ 	.word	0x00000008


	//----- nvinfo : EIATTR_MIN_STACK_SIZE
	.align		4
.L_111:
        /*0228*/ 	.byte	0x04, 0x12
        /*022a*/ 	.short	(.L_113 - .L_112)
	.align		4
.L_112:
        /*022c*/ 	.word	index@(_ZN7cutlass13device_kernelIN5flash11enable_sm90INS1_16FlashAttnFwdSm90INS1_25CollectiveMainloopFwdSm90ILi2EN4cute5tupleIJNS5_1CILi1EEES8_S8_EEENS6_IJNS7_ILi128EEENS7_ILi96EEENS7_ILi64EEEEEELi256ENS_10bfloat16_tEfNS_4arch4Sm90ELb0ELb1ELb1ELb0ELb1ELb0ELb1ELb1ELb0ELb1ELb0ELb0EEENS1_21CollectiveEpilogueFwdINS6_IJSA_NS7_ILi256EEESB_EEES9_SE_SG_Li256ELb0ELb1ELb0ELb0EEENS1_30DynamicPersistentTileSchedulerILi256ELi128ELb0ELb1ELb1EEEEEEEEEvNT_6ParamsE)
        /*0230*/ 	.word	0x00000460


	//----- nvinfo : EIATTR_MIN_STACK_SIZE
	.align		4
.L_113:
        /*0234*/ 	.byte	0x04, 0x12
        /*0236*/ 	.short	(.L_115 - .L_114)
	.align		4
.L_114:
        /*0238*/ 	.word	index@(_ZN7cutlass13device_kernelIN5flash11enable_sm90INS1_16FlashAttnFwdSm90INS1_25CollectiveMainloopFwdSm90ILi2EN4cute5tupleIJNS5_1CILi1EEES8_S8_EEENS6_IJNS7_ILi128EEENS7_ILi96EEENS7_ILi64EEEEEELi256ENS_10bfloat16_tEfNS_4arch4Sm90ELb0ELb1ELb1ELb1ELb1ELb0ELb0ELb1ELb0ELb1ELb0ELb0EEENS1_21CollectiveEpilogueFwdINS6_IJSA_NS7_ILi256EEESB_EEES9_SE_SG_Li256ELb1ELb1ELb0ELb0EEENS1_36VarlenDynamicPersistentTileSchedulerILi128ELi96ELi256ELi128ELb0ELb1ELb1ELb1ELb0ELb1EEEEEEEEEvNT_6ParamsE)
        /*023c*/ 	.word	0x00000018


	//----- nvinfo : EIATTR_MIN_STACK_SIZE
	.align		4
.L_115:
        /*0240*/ 	.byte	0x04, 0x12
        /*0242*/ 	.short	(.L_117 - .L_116)
	.align		4
.L_116:
        /*0244*/ 	.word	index@(_ZN7cutlass13device_kernelIN5flash11enable_sm90INS1_16FlashAttnFwdSm90INS1_25CollectiveMainloopFwdSm90ILi2EN4cute5tupleIJNS5_1CILi1EEES8_S8_EEENS6_IJNS7_ILi128EEENS7_ILi96EEENS7_ILi64EEEEEELi256ENS_10bfloat16_tEfNS_4arch4Sm90ELb0ELb1ELb1ELb1ELb1ELb1ELb0ELb1ELb0ELb1ELb0ELb0EEENS1_21CollectiveEpilogueFwdINS6_IJSA_NS7_ILi256EEESB_EEES9_SE_SG_Li256ELb1ELb1ELb0ELb0EEENS1_36VarlenDynamicPersistentTileSchedulerILi128ELi96ELi256ELi128ELb0ELb1ELb1ELb1ELb0ELb1EEEEEEEEEvNT_6ParamsE)
        /*0248*/ 	.word	0x00000040


	//----- nvinfo : EIATTR_MIN_STACK_SIZE
	.align		4
.L_117:
        /*024c*/ 	.byte	0x04, 0x12
        /*024e*/ 	.short	(.L_119 - .L_118)
	.align		4
.L_118:
        /*0250*/ 	.word	index@(_ZN7cutlass13device_kernelIN5flash11enable_sm90INS1_16FlashAttnFwdSm90INS1_25CollectiveMainloopFwdSm90ILi2EN4cute5tupleIJNS5_1CILi1EEES8_S8_EEENS6_IJNS7_ILi128EEENS7_ILi96EEENS7_ILi64EEEEEELi256ENS_10bfloat16_tEfNS_4arch4Sm90ELb0ELb1ELb1ELb1ELb1ELb0ELb1ELb1ELb0ELb1ELb0ELb0EEENS1_21CollectiveEpilogueFwdINS6_IJSA_NS7_ILi256EEESB_EEES9_SE_SG_Li256ELb1ELb1ELb0ELb0EEENS1_36VarlenDynamicPersistentTileSchedulerILi128ELi96ELi256ELi128ELb0ELb1ELb1ELb1ELb0ELb1EEEEEEEEEvNT_6ParamsE)
        /*0254*/ 	.word	0x00000480


	//----- nvinfo : EIATTR_MIN_STACK_SIZE
	.align		4
.L_119:
        /*0258*/ 	.byte	0x04, 0x12
        /*025a*/ 	.short	(.L_121 - .L_120)
	.align		4
.L_120:
        /*025c*/ 	.word	index@(_ZN7cutlass13device_kernelIN5flash11enable_sm90INS1_16FlashAttnFwdSm90INS1_25CollectiveMainloopFwdSm90ILi2EN4cute5tupleIJNS5_1CILi1EEES8_S8_EEENS6_IJNS7_ILi128EEENS7_ILi96EEENS7_ILi64EEEEEELi256ENS_10bfloat16_tEfNS_4arch4Sm90ELb0ELb1ELb1ELb1ELb1ELb1ELb1ELb1ELb0ELb1ELb0ELb0EEENS1_21CollectiveEpilogueFwdINS6_IJSA_NS7_ILi256EEESB_EEES9_SE_SG_Li256ELb1ELb1ELb0ELb0EEENS1_36VarlenDynamicPersistentTileSchedulerILi128ELi96ELi256ELi128ELb0ELb1ELb1ELb1ELb0ELb1EEEEEEEEEvNT_6ParamsE)
        /*0260*/ 	.word	0x000004b0


	//----- nvinfo : EIATTR_MIN_STACK_SIZE
	.align		4
.L_121:
        /*0264*/ 	.byte	0x04, 0x12
        /*0266*/ 	.short	(.L_123 - .L_122)
	.align		4
.L_122:
        /*0268*/ 	.word	index@(_ZN7cutlass13device_kernelIN5flash11enable_sm90INS1_16FlashAttnFwdSm90INS1_25CollectiveMainloopFwdSm90ILi2EN4cute5tupleIJNS5_1CILi1EEES8_S8_EEENS6_IJNS7_ILi128EEENS7_ILi96EEENS7_ILi64EEEEEELi256ENS_10bfloat16_tEfNS_4arch4Sm90ELb1ELb0ELb1ELb0ELb1ELb0ELb0ELb1ELb0ELb1ELb0ELb0EEENS1_21CollectiveEpilogueFwdINS6_IJSA_NS7_ILi256EEESB_EEES9_SE_SG_Li256ELb0ELb1ELb0ELb0EEENS1_30DynamicPersistentTileSchedulerILi256ELi128ELb0ELb1ELb1EEEEEEEEEvNT_6ParamsE)
        /*026c*/ 	.word	0x00000008


	//----- nvinfo : EIATTR_MIN_STACK_SIZE
	.align		4
.L_123:
        /*0270*/ 	.byte	0x04, 0x12
        /*0272*/ 	.short	(.L_125 - .L_124)
	.align		4
.L_124:
        /*0274*/ 	.word	index@(_ZN7cutlass13device_kernelIN5flash11enable_sm90INS1_16FlashAttnFwdSm90INS1_25CollectiveMainloopFwdSm90ILi2EN4cute5tupleIJNS5_1CILi1EEES8_S8_EEENS6_IJNS7_ILi128EEENS7_ILi96EEENS7_ILi64EEEEEELi256ENS_10bfloat16_tEfNS_4arch4Sm90ELb1ELb0ELb1ELb0ELb1ELb0ELb1ELb1ELb0ELb1ELb0ELb0EEENS1_21CollectiveEpilogueFwdINS6_IJSA_NS7_ILi256EEESB_EEES9_SE_SG_Li256ELb0ELb1ELb0ELb0EEENS1_30DynamicPersistentTileSchedulerILi256ELi128ELb0ELb1ELb1EEEEEEEEEvNT_6ParamsE)
        /*0278*/ 	.word	0x00000010


	//----- nvinfo : EIATTR_MIN_STACK_SIZE
	.align		4
.L_125:
        /*027c*/ 	.byte	0x04, 0x12
        /*027e*/ 	.short	(.L_127 - .L_126)
	.align		4
.L_126:
        /*0280*/ 	.word	index@(_ZN7cutlass13device_kernelIN5flash11enable_sm90INS1_16FlashAttnFwdSm90INS1_25CollectiveMainloopFwdSm90ILi2EN4cute5tupleIJNS5_1CILi1EEES8_S8_EEENS6_IJNS7_ILi128EEENS7_ILi96EEENS7_ILi64EEEEEELi256ENS_10bfloat16_tEfNS_4arch4Sm90ELb1ELb0ELb1ELb1ELb1ELb0ELb0ELb1ELb0ELb1ELb0ELb0EEENS1_21CollectiveEpilogueFwdINS6_IJSA_NS7_ILi256EEESB_EEES9_SE_SG_Li256ELb1ELb1ELb0ELb0EEENS1_36VarlenDynamicPersistentTileSchedulerILi128ELi96ELi256ELi128ELb0ELb1ELb1ELb1ELb1ELb1EEEEEEEEEvNT_6ParamsE)
        /*0284*/ 	.word	0x00000028


	//----- nvinfo : EIATTR_MIN_STACK_SIZE
	.align		4
.L_127:
        /*0288*/ 	.byte	0x04, 0x12
        /*028a*/ 	.short	(.L_129 - .L_128)
	.align		4
.L_128:
        /*028c*/ 	.word	index@(_ZN7cutlass13device_kernelIN5flash11enable_sm90INS1_16FlashAttnFwdSm90INS1_25CollectiveMainloopFwdSm90ILi2EN4cute5tupleIJNS5_1CILi1EEES8_S8_EEENS6_IJNS7_ILi128EEENS7_ILi96EEENS7_ILi64EEEEEELi256ENS_10bfloat16_tEfNS_4arch4Sm90ELb1ELb0ELb1ELb1ELb1ELb1ELb0ELb1ELb0ELb1ELb0ELb0EEENS1_21CollectiveEpilogueFwdINS6_IJSA_NS7_ILi256EEESB_EEES9_SE_SG_Li256ELb1ELb1ELb0ELb0EEENS1_36VarlenDynamicPersistentTileSchedulerILi128ELi96ELi256ELi128ELb0ELb1ELb1ELb1ELb1ELb1EEEEEEEEEvNT_6ParamsE)
        /*0290*/ 	.word	0x00000060


	//----- nvinfo : EIATTR_MIN_STACK_SIZE
	.align		4
.L_129:
        /*0294*/ 	.byte	0x04, 0x12
        /*0296*/ 	.short	(.L_131 - .L_130)
	.align		4
.L_130:
        /*0298*/ 	.word	index@(_ZN7cutlass13device_kernelIN5flash11enable_sm90INS1_16FlashAttnFwdSm90INS1_25CollectiveMainloopFwdSm90ILi2EN4cute5tupleIJNS5_1CILi1EEES8_S8_EEENS6_IJNS7_ILi128EEENS7_ILi96EEENS7_ILi64EEEEEELi256ENS_10bfloat16_tEfNS_4arch4Sm90ELb1ELb0ELb1ELb1ELb1ELb0ELb1ELb1ELb0ELb1ELb0ELb0EEENS1_21CollectiveEpilogueFwdINS6_IJSA_NS7_ILi256EEESB_EEES9_SE_SG_Li256ELb1ELb1ELb0ELb0EEENS1_36VarlenDynamicPersistentTileSchedulerILi128ELi96ELi256ELi128ELb0ELb1ELb1ELb1ELb1ELb1EEEEEEEEEvNT_6ParamsE)
        /*029c*/ 	.word	0x00000028


	//----- nvinfo : EIATTR_MIN_STACK_SIZE
	.align		4
.L_131:
        /*02a0*/ 	.byte	0x04, 0x12
        /*02a2*/ 	.short	(.L_133 - .L_132)
	.align		4
.L_132:
        /*02a4*/ 	.word	index@(_ZN7cutlass13device_kernelIN5flash11enable_sm90INS1_16FlashAttnFwdSm90INS1_25CollectiveMainloopFwdSm90ILi2EN4cute5tupleIJNS5_1CILi1EEES8_S8_EEENS6_IJNS7_ILi128EEENS7_ILi96EEENS7_ILi64EEEEEELi256ENS_10bfloat16_tEfNS_4arch4Sm90ELb1ELb0ELb1ELb1ELb1ELb1ELb1ELb1ELb0ELb1ELb0ELb0EEENS1_21CollectiveEpilogueFwdINS6_IJSA_NS7_ILi256EEESB_EEES9_SE_SG_Li256ELb1ELb1ELb0ELb0EEENS1_36VarlenDynamicPersistentTileSchedulerILi128ELi96ELi256ELi128ELb0ELb1ELb1ELb1ELb1ELb1EEEEEEEEEvNT_6ParamsE)
        /*02a8*/ 	.word	0x00000100
.L_133:


//--------------------- .nv.compat                --------------------------
	.section	.nv.compat,"",@"SHT_CUDA_COMPAT_INFO"
	.align	4
        /*0000*/ 	.byte	0x02, 0x09, 0x01, 0x00, 0x02, 0x02, 0x04, 0x00, 0x02, 0x05, 0x05, 0x00, 0x03, 0x07, 0x01, 0x01
        /*0010*/ 	.byte	0x02, 0x03, 0x01, 0x00, 0x02, 0x06, 0x01, 0x00, 0x04, 0x0b, 0x08, 0x00, 0x00, 0x00, 0x00, 0x00
        /*0020*/ 	.byte	0x00, 0x00, 0x00, 0x00


//--------------------- .nv.info._ZN7cutlass13device_kernelIN5flash11enable_sm90INS1_16FlashAttnFwdSm90INS1_25CollectiveMainloopFwdSm90ILi2EN4cute5tupleIJNS5_1CILi1EEES8_S8_EEENS6_IJNS7_ILi128EEENS7_ILi96EEENS7_ILi64EEEEEELi256ENS_10bfloat16_tEfNS_4arch4Sm90ELb0ELb0ELb1ELb0ELb1ELb0ELb0ELb1ELb0ELb1ELb0ELb0EEENS1_21CollectiveEpilogueFwdINS6_IJSA_NS7_ILi256EEESB_EEES9_SE_SG_Li256ELb0ELb1ELb0ELb0EEENS1_29StaticPersistentTileSchedulerILb0EEEEEEEEEvNT_6ParamsE --------------------------
	.section	.nv.info._ZN7cutlass13device_kernelIN5flash11enable_sm90INS1_16FlashAttnFwdSm90INS1_25CollectiveMainloopFwdSm90ILi2EN4cute5tupleIJNS5_1CILi1EEES8_S8_EEENS6_IJNS7_ILi128EEENS7_ILi96EEENS7_ILi64EEEEEELi256ENS_10bfloat16_tEfNS_4arch4Sm90ELb0ELb0ELb1ELb0ELb1ELb0ELb0ELb1ELb0ELb1ELb0ELb0EEENS1_21CollectiveEpilogueFwdINS6_IJSA_NS7_ILi256EEESB_EEES9_SE_SG_Li256ELb0ELb1ELb0ELb0EEENS1_29StaticPersistentTileSchedulerILb0EEEEEEEEEvNT_6ParamsE,"",@"SHT_CUDA_INFO"
	.sectionflags	@""
	.align	4


	//----- nvinfo : EIATTR_CUDA_API_VERSION
	.align		4
        /*0000*/ 	.byte	0x04, 0x37
        /*0002*/ 	.short	(.L_135 - .L_134)
.L_134:
        /*0004*/ 	.word	0x00000082


	//----- nvinfo : EIATTR_KPARAM_INFO
	.align		4
.L_135:
        /*0008*/ 	.byte	0x04, 0x17
        /*000a*/ 	.short	(.L_137 - .L_136)
.L_136:
        /*000c*/ 	.word	0x00000000
        /*0010*/ 	.short	0x0000
        /*0012*/ 	.short	0x0070
        /*0014*/ 	.byte	0x00, 0xf0, 0x01, 0x28


	//----- nvinfo : EIATTR_SPARSE_MMA_MASK
	.align		4
.L_137:
        /*0018*/ 	.byte	0x03, 0x50
        /*001a*/ 	.short	0x0000


	//----- nvinfo : EIATTR_MAXREG_COUNT
	.align		4
        /*001c*/ 	.byte	0x03, 0x1b
        /*001e*/ 	.short	0x00a8


	//----- nvinfo : EIATTR_NUM_BARRIERS
	.align		4
        /*0020*/ 	.byte	0x02, 0x4c
        /*0022*/ 	.byte	0x10
	.zero		1


	//----- nvinfo : EIATTR_EXTERNS
	.align		4
        /*0024*/ 	.byte	0x04, 0x0f
        /*0026*/ 	.short	(.L_139 - .L_138)


	//   ....[0]....
	.align		4
.L_138:
        /*0028*/ 	.word	index@(__assertfail)


	//----- nvinfo : EIATTR_ANNOTATIONS
	.align		4
.L_139:
        /*002c*/ 	.byte	0x04, 0x55
        /*002e*/ 	.short	(.L_141 - .L_140)


	//   ....[0]....
.L_140:
        /*0030*/ 	.word	0x00000001
        /*0034*/ 	.byte	0x60, 0x7e, 0x00, 0x00, 0x01, 0x00, 0x00, 0x00, 0x10, 0x82, 0x00, 0x00, 0x01, 0x00, 0x00, 0x00
        /*0044*/ 	.byte	0x50, 0x8d, 0x00, 0x00, 0x01, 0x00, 0x00, 0x00, 0x30, 0x90, 0x00, 0x00, 0x01, 0x00, 0x00, 0x00
        /*0054*/ 	.byte	0x40, 0x9d, 0x00, 0x00, 0x01, 0x00, 0x00, 0x00, 0x10, 0x9f, 0x00, 0x00, 0x01, 0x00, 0x00, 0x00
        /*0064*/ 	.byte	0xe0, 0xa0, 0x00, 0x00, 0x01, 0x00, 0x00, 0x00, 0x10, 0xa1, 0x00, 0x00, 0x01, 0x00, 0x00, 0x00
        /*0074*/ 	.byte	0x40, 0xa1, 0x00, 0x00, 0x01, 0x00, 0x00, 0x00, 0x70, 0xa1, 0x00, 0x00, 0x01, 0x00, 0x00, 0x00
        /*0084*/ 	.byte	0x90, 0xa2, 0x00, 0x00, 0x01, 0x00, 0x00, 0x00, 0x90, 0xa3, 0x00, 0x00, 0x01, 0x00, 0x00, 0x00
        /*0094*/ 	.byte	0xf0, 0xa3, 0x00, 0x00, 0x01, 0x00, 0x00, 0x00, 0x30, 0xa4, 0x00, 0x00, 0x01, 0x00, 0x00, 0x00
        /*00a4*/ 	.byte	0x80, 0xa4, 0x00, 0x00, 0x01, 0x00, 0x00, 0x00, 0xa0, 0xa4, 0x00, 0x00, 0x01, 0x00, 0x00, 0x00
        /*00b4*/ 	.byte	0x90, 0xb6, 0x00, 0x00, 0x01, 0x00, 0x00, 0x00, 0xe0, 0xb6, 0x00, 0x00


	//----- nvinfo : EIATTR_MERCURY_ISA_VERSION
	.align		4
.L_141:
        /*00c0*/ 	.byte	0x03, 0x5f
        /*00c2*/ 	.short	0x0101


	//----- nvinfo : EIATTR_INT_WARP_WIDE_INSTR_OFFSETS
	.align		4
        /*00c4*/ 	.byte	0x04, 0x31
        /*00c6*/ 	.short	(.L_143 - .L_142)


	//   ....[0]....
.L_142:
        /*00c8*/ 	.word	0x000000c0


	//   ....[1]....
        /*00cc*/ 	.word	0x000000d0


	//   ....[2]....
        /*00d0*/ 	.word	0x00000170


	//----- nvinfo : EIATTR_COOP_GROUP_MASK_REGIDS
	.align		4
.L_143:
        /*00d4*/ 	.byte	0x04, 0x29
        /*00d6*/ 	.short	(.L_145 - .L_144)


	//   ....[0]....
.L_144:
        /*00d8*/ 	.word	0xffffffff


	//   ....[1]....
        /*00dc*/ 	.word	0xffffffff


	//   ....[2]....
        /*00e0*/ 	.word	0xffffffff


	//   ....[3]....
        /*00e4*/ 	.word	0xffffffff


	//   ....[4]....
        /*00e8*/ 	.word	0xffffffff


	//   ....[5]....
        /*00ec*/ 	.word	0xffffffff


	//   ....[6]....
        /*00f0*/ 	.word	0xffffffff


	//   ....[7]....
        /*00f4*/ 	.word	0xffffffff


	//   ....[8]....
        /*00f8*/ 	.word	0xffffffff


	//   ....[9]....
        /*00fc*/ 	.word	0xffffffff


	//   ....[10]....
        /*0100*/ 	.word	0xffffffff


	//   ....[11]....
        /*0104*/ 	.word	0xffffffff


	//   ....[12]....
        /*0108*/ 	.word	0xffffffff


	//   ....[13]....
        /*010c*/ 	.word	0xffffffff


	//   ....[14]....
        /*0110*/ 	.word	0xffffffff


	//   ....[15]....
        /*0114*/ 	.word	0xffffffff


	//   ....[16]....
        /*0118*/ 	.word	0xffffffff


	//   ....[17]....
        /*011c*/ 	.word	0xffffffff


	//   ....[18]....
        /*0120*/ 	.word	0xffffffff


	//   ....[19]....
        /*0124*/ 	.word	0xffffffff


	//   ....[20]....
        /*0128*/ 	.word	0xffffffff


	//   ....[21]....
        /*012c*/ 	.word	0xffffffff


	//   ....[22]....
        /*0130*/ 	.word	0xffffffff


	//   ....[23]....
        /*0134*/ 	.word	0xffffffff


	//   ....[24]....
        /*0138*/ 	.word	0xffffffff


	//   ....[25]....
        /*013c*/ 	.word	0xffffffff


	//   ....[26]....
        /*0140*/ 	.word	0xffffffff


	//   ....[27]....
        /*0144*/ 	.word	0xffffffff


	//   ....[28]....
        /*0148*/ 	.word	0xffffffff


	//   ....[29]....
        /*014c*/ 	.word	0xffffffff


	//   ....[30]....
        /*0150*/ 	.word	0xffffffff


	//   ....[31]....
        /*0154*/ 	.word	0xffffffff


	//   ....[32]....
        /*0158*/ 	.word	0xffffffff


	//   ....[33]....
        /*015c*/ 	.word	0xffffffff


	//   ....[34]....
        /*0160*/ 	.word	0xffffffff


	//   ....[35]....
        /*0164*/ 	.word	0xffffffff


	//   ....[36]....
        /*0168*/ 	.word	0xffffffff


	//   ....[37]....
        /*016c*/ 	.word	0xffffffff


	//   ....[38]....
        /*0170*/ 	.word	0xffffffff


	//   ....[39]....
        /*0174*/ 	.word	0xffffffff


	//   ....[40]....
        /*0178*/ 	.word	0xffffffff


	//   ....[41]....
        /*017c*/ 	.word	0xffffffff


	//   ....[42]....
        /*0180*/ 	.word	0xffffffff


	//   ....[43]....
        /*0184*/ 	.word	0xffffffff


	//   ....[44]....
        /*0188*/ 	.word	0xffffffff


	//   ....[45]....
        /*018c*/ 	.word	0xffffffff


	//   ....[46]....
        /*0190*/ 	.word	0xffffffff


	//   ....[47]....
        /*0194*/ 	.word	0xffffffff


	//   ....[48]....
        /*0198*/ 	.word	0xffffffff


	//   ....[49]....
        /*019c*/ 	.word	0xffffffff


	//   ....[50]....
        /*01a0*/ 	.word	0xffffffff


	//   ....[51]....
        /*01a4*/ 	.word	0xffffffff


	//   ....[52]....
        /*01a8*/ 	.word	0xffffffff


	//   ....[53]....
        /*01ac*/ 	.word	0xffffffff


	//   ....[54]....
        /*01b0*/ 	.word	0xffffffff


	//   ....[55]....
        /*01b4*/ 	.word	0xffffffff


	//   ....[56]....
        /*01b8*/ 	.word	0xffffffff


	//   ....[57]....
        /*01bc*/ 	.word	0xffffffff


	//   ....[58]....
        /*01c0*/ 	.word	0xffffffff


	//   ....[59]....
        /*01c4*/ 	.word	0xffffffff


	//   ....[60]....
        /*01c8*/ 	.word	0xffffffff


	//   ....[61]....
        /*01cc*/ 	.word	0xffffffff


	//   ....[62]....
        /*01d0*/ 	.word	0xffffffff


	//   ....[63]....
        /*01d4*/ 	.word	0xffffffff


	//   ....[64]....
        /*01d8*/ 	.word	0xffffffff


	//   ....[65]....
        /*01dc*/ 	.word	0xffffffff


	//   ....[66]....
        /*01e0*/ 	.word	0xffffffff


	//   ....[67]....
        /*01e4*/ 	.word	0xffffffff


	//   ....[68]....
        /*01e8*/ 	.word	0xffffffff


	//   ....[69]....
        /*01ec*/ 	.word	0xffffffff


	//   ....[70]....
        /*01f0*/ 	.word	0xffffffff


	//   ....[71]....
        /*01f4*/ 	.word	0xffffffff


	//   ....[72]....
        /*01f8*/ 	.word	0xffffffff


	//   ....[73]....
        /*01fc*/ 	.word	0xffffffff


	//   ....[74]....
        /*0200*/ 	.word	0xffffffff


	//   ....[75]....
        /*0204*/ 	.word	0xffffffff


	//   ....[76]....
        /*0208*/ 	.word	0xffffffff


	//   ....[77]....
        /*020c*/ 	.word	0xffffffff


	//   ....[78]....
        /*0210*/ 	.word	0xffffffff


	//   ....[79]....
        /*0214*/ 	.word	0xffffffff


	//   ....[80]....
        /*0218*/ 	.word	0xffffffff


	//   ....[81]....
        /*021c*/ 	.word	0xffffffff


	//   ....[82]....
        /*0220*/ 	.word	0xffffffff


	//   ....[83]....
        /*0224*/ 	.word	0xffffffff


	//   ....[84]....
        /*0228*/ 	.word	0xffffffff


	//   ....[85]....
        /*022c*/ 	.word	0xffffffff


	//   ....[86]....
        /*0230*/ 	.word	0xffffffff


	//   ....[87]....
        /*0234*/ 	.word	0xffffffff


	//   ....[88]....
        /*0238*/ 	.word	0xffffffff


	//   ....[89]....
        /*023c*/ 	.word	0xffffffff


	//   ....[90]....
        /*0240*/ 	.word	0xffffffff


	//   ....[91]....
        /*0244*/ 	.word	0xffffffff


	//   ....[92]....
        /*0248*/ 	.word	0xffffffff


	//   ....[93]....
        /*024c*/ 	.word	0xffffffff


	//   ....[94]....
        /*0250*/ 	.word	0xffffffff


	//   ....[95]....
        /*0254*/ 	.word	0xffffffff


	//   ....[96]....
        /*0258*/ 	.word	0x0500000f


	//   ....[97]....
        /*025c*/ 	.word	0x0500000f


	//   ....[98]....
        /*0260*/ 	.word	0x0500000f


	//   ....[99]....
        /*0264*/ 	.word	0x0500000f


	//   ....[100]....
        /*0268*/ 	.word	0x0500000f


	//   ....[101]....
        /*026c*/ 	.word	0x0500000f


	//   ....[102]....
        /*0270*/ 	.word	0x0500000f


	//   ....[103]....
        /*0274*/ 	.word	0x0500000f


	//   ....[104]....
        /*0278*/ 	.word	0x0500000f


	//   ....[105]....
        /*027c*/ 	.word	0x0500000f


	//   ....[106]....
        /*0280*/ 	.word	0x0500000f


	//   ....[107]....
        /*0284*/ 	.word	0x0500000f


	//   ....[108]....
        /*0288*/ 	.word	0x0500000f


	//   ....[109]....
        /*028c*/ 	.word	0x0500000f


	//   ....[110]....
        /*0290*/ 	.word	0x0500000f


	//   ....[111]....
        /*0294*/ 	.word	0x0500000f


	//   ....[112]....
        /*0298*/ 	.word	0x0500000f


	//   ....[113]....
        /*029c*/ 	.word	0x0500000f


	//   ....[114]....
        /*02a0*/ 	.word	0x0500000f


	//   ....[115]....
        /*02a4*/ 	.word	0x0500000f


	//   ....[116]....
        /*02a8*/ 	.word	0x0500000f


	//   ....[117]....
        /*02ac*/ 	.word	0x0500000f


	//   ....[118]....
        /*02b0*/ 	.word	0x0500000f


	//   ....[119]....
        /*02b4*/ 	.word	0x0500000f


	//   ....[120]....
        /*02b8*/ 	.word	0x0500000f


	//   ....[121]....
        /*02bc*/ 	.word	0x0500000f


	//   ....[122]....
        /*02c0*/ 	.word	0x0500000f


	//   ....[123]....
        /*02c4*/ 	.word	0x0500000f


	//   ....[124]....
        /*02c8*/ 	.word	0x0500000f


	//   ....[125]....
        /*02cc*/ 	.word	0x0500000f


	//   ....[126]....
        /*02d0*/ 	.word	0x0500000f


	//   ....[127]....
        /*02d4*/ 	.word	0x0500000f


	//   ....[128]....
        /*02d8*/ 	.word	0x0500000f


	//   ....[129]....
        /*02dc*/ 	.word	0x0500000f


	//   ....[130]....
        /*02e0*/ 	.word	0x0500000f


	//   ....[131]....
        /*02e4*/ 	.word	0x0500000f


	//   ....[132]....
        /*02e8*/ 	.word	0x0500000f


	//   ....[133]....
        /*02ec*/ 	.word	0x0500000f


	//   ....[134]....
        /*02f0*/ 	.word	0x0500000f


	//   ....[135]....
        /*02f4*/ 	.word	0x0500000f


	//   ....[136]....
        /*02f8*/ 	.word	0x0500000f


	//   ....[137]....
        /*02fc*/ 	.word	0x0500000f


	//   ....[138]....
        /*0300*/ 	.word	0x0500000f


	//   ....[139]....
        /*0304*/ 	.word	0x0500000f


	//   ....[140]....
        /*0308*/ 	.word	0x0500000f


	//   ....[141]....
        /*030c*/ 	.word	0x0500000f


	//   ....[142]....
        /*0310*/ 	.word	0x0500000f


	//   ....[143]....
        /*0314*/ 	.word	0x0500000f


	//   ....[144]....
        /*0318*/ 	.word	0x0500000f


	//   ....[145]....
        /*031c*/ 	.word	0x0500000f


	//   ....[146]....
        /*0320*/ 	.word	0x0500000f


	//   ....[147]....
        /*0324*/ 	.word	0x0500000f


	//   ....[148]....
        /*0328*/ 	.word	0x0500000f


	//   ....[149]....
        /*032c*/ 	.word	0x0500000f


	//   ....[150]....
        /*0330*/ 	.word	0x0500000f


	//   ....[151]....
        /*0334*/ 	.word	0x0500000f


	//   ....[152]....
        /*0338*/ 	.word	0x0500000f


	//   ....[153]....
        /*033c*/ 	.word	0x0500000f


	//   ....[154]....
        /*0340*/ 	.word	0x0500000f


	//   ....[155]....
        /*0344*/ 	.word	0x0500000f


	//   ....[156]....
        /*0348*/ 	.word	0x0500000f


	//   ....[157]....
        /*034c*/ 	.word	0x0500000f


	//   ....[158]....
        /*0350*/ 	.word	0x0500000f


	//   ....[159]....
        /*0354*/ 	.word	0x0500000f


	//   ....[160]....
        /*0358*/ 	.word	0x0500000f


	//   ....[161]....
        /*035c*/ 	.word	0x0500000f


	//----- nvinfo : EIATTR_COOP_GROUP_INSTR_OFFSETS
	.align		4
.L_145:
        /*0360*/ 	.byte	0x04, 0x28
        /*0362*/ 	.short	(.L_147 - .L_146)


	//   ....[0]....
.L_146:
        /*0364*/ 	.word	0x00000080


	//   ....[1]....
        /*0368*/ 	.word	0x00000090


	//   ....[2]....
        /*036c*/ 	.word	0x000002d0


	//   ....[3]....
        /*0370*/ 	.word	0x00000430


	//   ....[4]....
        /*0374*/ 	.word	0x00000550


	//   ....[5]....
        /*0378*/ 	.word	0x000006b0


	//   ....[6]....
        /*037c*/ 	.word	0x00000ce0


	//   ....[7]....
        /*0380*/ 	.word	0x00002030


	//   ....[8]....
        /*0384*/ 	.word	0x000020b0


	//   ....[9]....
        /*0388*/ 	.word	0x000024f0


	//   ....[10]....
        /*038c*/ 	.word	0x00002570


	//   ....[11]....
        /*0390*/ 	.word	0x00003b00


	//   ....[12]....
        /*0394*/ 	.word	0x00003b70


	//   ....[13]....
        /*0398*/ 	.word	0x00003ff0


	//   ....[14]....
        /*039c*/ 	.word	0x000041b0


	//   ....[15]....
        /*03a0*/ 	.word	0x000054f0


	//   ....[16]....
        /*03a4*/ 	.word	0x00005530


	//   ....[17]....
        /*03a8*/ 	.word	0x000055f0


	//   ....[18]....
        /*03ac*/ 	.word	0x00005620


	//   ....[19]....
        /*03b0*/ 	.word	0x00007050


	//   ....[20]....
        /*03b4*/ 	.word	0x00007080


	//   ....[21]....
        /*03b8*/ 	.word	0x000071c0


	//   ....[22]....
        /*03bc*/ 	.word	0x00007250


	//   ....[23]....
        /*03c0*/ 	.word	0x000076d0


	//   ....[24]....
        /*03c4*/ 	.word	0x00007710


	//   ....[25]....
        /*03c8*/ 	.word	0x00007860


	//   ....[26]....
        /*03cc*/ 	.word	0x00007880


	//   ....[27]....
        /*03d0*/ 	.word	0x000079b0


	//   ....[28]....
        /*03d4*/ 	.word	0x000079d0


	//   ....[29]....
        /*03d8*/ 	.word	0x00007b10


	//   ....[30]....
        /*03dc*/ 	.word	0x00007b50


	//   ....[31]....
        /*03e0*/ 	.word	0x00009180


	//   ....[32]....
        /*03e4*/ 	.word	0x000091b0


	//   ....[33]....
        /*03e8*/ 	.word	0x000091e0


	//   ....[34]....
        /*03ec*/ 	.word	0x000091f0


	//   ....[35]....
        /*03f0*/ 	.word	0x00009230


	//   ....[36]....
        /*03f4*/ 	.word	0x00009270


	//   ....[37]....
        /*03f8*/ 	.word	0x00009290


	//   ....[38]....
        /*03fc*/ 	.word	0x000092f0


	//   ....[39]....
        /*0400*/ 	.word	0x00009310


	//   ....[40]....
        /*0404*/ 	.word	0x00009330


	//   ....[41]....
        /*0408*/ 	.word	0x00009370


	//   ....[42]....
        /*040c*/ 	.word	0x000093a0


	//   ....[43]....
        /*0410*/ 	.word	0x00009a00


	//   ....[44]....
        /*0414*/ 	.word	0x00009a20


	//   ....[45]....
        /*0418*/ 	.word	0x00009a40


	//   ....[46]....
        /*041c*/ 	.word	0x00009a90


	//   ....[47]....
        /*0420*/ 	.word	0x00009ae0


	//   ....[48]....
        /*0424*/ 	.word	0x00009b00


	//   ....[49]....
        /*0428*/ 	.word	0x00009b50


	//   ....[50]....
        /*042c*/ 	.word	0x00009b70


	//   ....[51]....
        /*0430*/ 	.word	0x00009bc0


	//   ....[52]....
        /*0434*/ 	.word	0x00009be0


	//   ....[53]....
        /*0438*/ 	.word	0x00009c30


	//   ....[54]....
        /*043c*/ 	.word	0x00009c50


	//   ....[55]....
        /*0440*/ 	.word	0x00009ca0


	//   ....[56]....
        /*0444*/ 	.word	0x00009cc0


	//   ....[57]....
        /*0448*/ 	.word	0x00009d00


	//   ....[58]....
        /*044c*/ 	.word	0x00009d20


	//   ....[59]....
        /*0450*/ 	.word	0x0000a0b0


	//   ....[60]....
        /*0454*/ 	.word	0x0000a1a0


	//   ....[61]....
        /*0458*/ 	.word	0x0000a330


	//   ....[62]....
        /*045c*/ 	.word	0x0000a360


	//   ....[63]....
        /*0460*/ 	.word	0x0000a3b0


	//   ....[64]....
        /*0464*/ 	.word	0x0000a400


	//   ....[65]....
        /*0468*/ 	.word	0x0000a450


	//   ....[66]....
        /*046c*/ 	.word	0x0000a4c0


	//   ....[67]....
        /*0470*/ 	.word	0x0000a4d0


	//   ....[68]....
        /*0474*/ 	.word	0x0000a500


	//   ....[69]....
        /*0478*/ 	.word	0x0000a520


	//   ....[70]....
        /*047c*/ 	.word	0x0000a550


	//   ....[71]....
        /*0480*/ 	.word	0x0000ace0


	//   ....[72]....
        /*0484*/ 	.word	0x0000ad00


	//   ....[73]....
        /*0488*/ 	.word	0x0000ad10


	//   ....[74]....
        /*048c*/ 	.word	0x0000ad20


	//   ....[75]....
        /*0490*/ 	.word	0x0000ad40


	//   ....[76]....
        /*0494*/ 	.word	0x0000ad70


	//   ....[77]....
        /*0498*/ 	.word	0x0000ad90


	//   ....[78]....
        /*049c*/ 	.word	0x0000adc0


	//   ....[79]....
        /*04a0*/ 	.word	0x0000ade0


	//   ....[80]....
        /*04a4*/ 	.word	0x0000ae10


	//   ....[81]....
        /*04a8*/ 	.word	0x0000ae30


	//   ....[82]....
        /*04ac*/ 	.word	0x0000ae60


	//   ....[83]....
        /*04b0*/ 	.word	0x0000b1d0


	//   ....[84]....
        /*04b4*/ 	.word	0x0000b1f0


	//   ....[85]....
        /*04b8*/ 	.word	0x0000b200


	//   ....[86]....
        /*04bc*/ 	.word	0x0000b220


	//   ....[87]....
        /*04c0*/ 	.word	0x0000b240


	//   ....[88]....
        /*04c4*/ 	.word	0x0000b2a0


	//   ....[89]....
        /*04c8*/ 	.word	0x0000b2c0


	//   ....[90]....
        /*04cc*/ 	.word	0x0000b320


	//   ....[91]....
        /*04d0*/ 	.word	0x0000b340


	//   ....[92]....
        /*04d4*/ 	.word	0x0000b3a0


	//   ....[93]....
        /*04d8*/ 	.word	0x0000b3d0


	//   ....[94]....
        /*04dc*/ 	.word	0x0000b420


	//   ....[95]....
        /*04e0*/ 	.word	0x0000b7e0


	//   ....[96]....
        /*04e4*/ 	.word	0x0000bcf0


	//   ....[97]....
        /*04e8*/ 	.word	0x0000bde0


	//   ....[98]....
        /*04ec*/ 	.word	0x0000be80


	//   ....[99]....
        /*04f0*/ 	.word	0x0000bef0


	//   ....[100]....
        /*04f4*/ 	.word	0x0000bfa0


	//   ....[101]....
        /*04f8*/ 	.word	0x0000c0a0


	//   ....[102]....
        /*04fc*/ 	.word	0x0000c0f0


	//   ....[103]....
        /*0500*/ 	.word	0x0000c1f0


	//   ....[104]....
        /*0504*/ 	.word	0x0000c240


	//   ....[105]....
        /*0508*/ 	.word	0x0000c2a0


	//   ....[106]....
        /*050c*/ 	.word	0x0000c370


	//   ....[107]....
        /*0510*/ 	.word	0x0000c460


	//   ....[108]....
        /*0514*/ 	.word	0x0000c4b0


	//   ....[109]....
        /*0518*/ 	.word	0x0000c540


	//   ....[110]....
        /*051c*/ 	.word	0x0000c5b0


	//   ....[111]....
        /*0520*/ 	.word	0x0000c630


	//   ....[112]....
        /*0524*/ 	.word	0x0000c6d0


	//   ....[113]....
        /*0528*/ 	.word	0x0000c730


	//   ....[114]....
        /*052c*/ 	.word	0x0000c7f0


	//   ....[115]....
        /*0530*/ 	.word	0x0000c850


	//   ....[116]....
        /*0534*/ 	.word	0x0000c910


	//   ....[117]....
        /*0538*/ 	.word	0x0000c970


	//   ....[118]....
        /*053c*/ 	.word	0x0000ca30


	//   ....[119]....
        /*0540*/ 	.word	0x0000ca90


	//   ....[120]....
        /*0544*/ 	.word	0x0000cb50


	//   ....[121]....
        /*0548*/ 	.word	0x0000cbb0


	//   ....[122]....
        /*054c*/ 	.word	0x0000cc70


	//   ....[123]....
        /*0550*/ 	.word	0x0000ccd0


	//   ....[124]....
        /*0554*/ 	.word	0x0000cd70


	//   ....[125]....
        /*0558*/ 	.word	0x0000ceb0


	//   ....[126]....
        /*055c*/ 	.word	0x0000cf90


	//   ....[127]....
        /*0560*/ 	.word	0x0000d020


	//   ....[128]....
        /*0564*/ 	.word	0x0000d160


	//   ....[129]....
        /*0568*/ 	.word	0x0000d1c0


	//   ....[130]....
        /*056c*/ 	.word	0x0000d2e0


	//   ....[131]....
        /*0570*/ 	.word	0x0000d340


	//   ....[132]....
        /*0574*/ 	.word	0x0000d460


	//   ....[133]....
        /*0578*/ 	.word	0x0000d4c0


	//   ....[134]....
        /*057c*/ 	.word	0x0000d5d0


	//   ....[135]....
        /*0580*/ 	.word	0x0000d630


	//   ....[136]....
        /*0584*/ 	.word	0x0000d710


	//   ....[137]....
        /*0588*/ 	.word	0x0000d7f0


	//   ....[138]....
        /*058c*/ 	.word	0x0000d890


	//   ....[139]....
        /*0590*/ 	.word	0x0000d8f0


	//   ....[140]....
        /*0594*/ 	.word	0x0000d990


	//   ....[141]....
        /*0598*/ 	.word	0x0000d9f0


	//   ....[142]....
        /*059c*/ 	.word	0x0000da90


	//   ....[143]....
        /*05a0*/ 	.word	0x0000daf0


	//   ....[144]....
        /*05a4*/ 	.word	0x0000dba0


	//   ....[145]....
        /*05a8*/ 	.word	0x0000dc00


	//   ....[146]....
        /*05ac*/ 	.word	0x0000dcb0


	//   ....[147]....
        /*05b0*/ 	.word	0x0000dd10


	//   ....[148]....
        /*05b4*/ 	.word	0x0000ddc0


	//   ....[149]....
        /*05b8*/ 	.word	0x0000dea0


	//   ....[150]....
        /*05bc*/ 	.word	0x0000df40


	//   ....[151]....
        /*05c0*/ 	.word	0x0000dfa0


	//   ....[152]....
        /*05c4*/ 	.word	0x0000e070


	//   ....[153]....
        /*05c8*/ 	.word	0x0000e0d0


	//   ....[154]....
        /*05cc*/ 	.word	0x0000e1a0


	//   ....[155]....
        /*05d0*/ 	.word	0x0000e200


	//   ....[156]....
        /*05d4*/ 	.word	0x0000e2d0


	//   ....[157]....
        /*05d8*/ 	.word	0x0000e330


	//   ....[158]....
        /*05dc*/ 	.word	0x0000e400


	//   ....[159]....
        /*05e0*/ 	.word	0x0000e460


	//   ....[160]....
        /*05e4*/ 	.word	0x0000e540


	//   ....[161]....
        /*05e8*/ 	.word	0x0000e650


	//----- nvinfo : EIATTR_REG_RECONFIG
	.align		4
.L_147:
        /*05ec*/ 	.byte	0x01, 0x54
	.zero		2


	//----- nvinfo : EIATTR_SYSCALL_OFFSETS
	.align		4
        /*05f0*/ 	.byte	0x04, 0x46
        /*05f2*/ 	.short	(.L_149 - .L_148)


	//   ....[0]....
.L_148:
        /*05f4*/ 	.word	0x00001040


	//   ....[1]....
        /*05f8*/ 	.word	0x00008a40


	//   ....[2]....
        /*05fc*/ 	.word	0x00008b80


	//   ....[3]....
        /*0600*/ 	.word	0x00008c70


	//   ....[4]....
        /*0604*/ 	.word	0x00009700


	//----- nvinfo : EIATTR_MBARRIER_INSTR_OFFSETS
	.align		4
.L_149:
        /*0608*/ 	.byte	0x04, 0x39
        /*060a*/ 	.short	(.L_151 - .L_150)


	//   ....[0]....
.L_150:
        /*060c*/ 	.word	0x00000180
        /*0610*/ 	.word	0x000000ff
        /*0614*/ 	.word	0x00022800
        /*0618*/ 	.short	0x0100
        /*061a*/ 	.byte	0x08
	.zero		1


	//   ....[1]....
        /*061c*/ 	.word	0x00000190
        /*0620*/ 	.word	0x000000ff
        /*0624*/ 	.word	0x00022820
        /*0628*/ 	.short	0x0100
        /*062a*/ 	.byte	0x08
	.zero		1


	//   ....[2]....
        /*062c*/ 	.word	0x00000280
        /*0630*/ 	.word	0x000000ff
        /*0634*/ 	.word	0x00022830
        /*0638*/ 	.short	0x0100
        /*063a*/ 	.byte	0x08
	.zero		1


	//   ....[3]....
        /*063c*/ 	.word	0x00000290
        /*0640*/ 	.word	0x000000ff
        /*0644*/ 	.word	0x00022840
        /*0648*/ 	.short	0x0100
        /*064a*/ 	.byte	0x08
	.zero		1


	//   ....[4]....
        /*064c*/ 	.word	0x000002a0
        /*0650*/ 	.word	0x000000ff
        /*0654*/ 	.word	0x00022838
        /*0658*/ 	.short	0x0100
        /*065a*/ 	.byte	0x08
	.zero		1


	//   ....[5]....
        /*065c*/ 	.word	0x000002b0
        /*0660*/ 	.word	0x000000ff
        /*0664*/ 	.word	0x00022848
        /*0668*/ 	.short	0x0100
        /*066a*/ 	.byte	0x08
	.zero		1


	//   ....[6]....
        /*066c*/ 	.word	0x000003e0
        /*0670*/ 	.word	0x000000ff
        /*0674*/ 	.word	0x00022850
        /*0678*/ 	.short	0x0100
        /*067a*/ 	.byte	0x08
	.zero		1


	//   ....[7]....
        /*067c*/ 	.word	0x000003f0
        /*0680*/ 	.word	0x000000ff
        /*0684*/ 	.word	0x00022860
        /*0688*/ 	.short	0x0100
        /*068a*/ 	.byte	0x08
	.zero		1


	//   ....[8]....
        /*068c*/ 	.word	0x00000400
        /*0690*/ 	.word	0x000000ff
        /*0694*/ 	.word	0x00022858
        /*0698*/ 	.short	0x0100
        /*069a*/ 	.byte	0x08
	.zero		1


	//   ....[9]....
        /*069c*/ 	.word	0x00000410
        /*06a0*/ 	.word	0x000000ff
        /*06a4*/ 	.word	0x00022868
        /*06a8*/ 	.short	0x0100
        /*06aa*/ 	.byte	0x08
	.zero		1


	//   ....[10]....
        /*06ac*/ 	.word	0x00000500
        /*06b0*/ 	.word	0x000000ff
        /*06b4*/ 	.word	0x00022870
        /*06b8*/ 	.short	0x0100
        /*06ba*/ 	.byte	0x06
	.zero		1


	//   ....[11]....
        /*06bc*/ 	.word	0x00000510
        /*06c0*/ 	.word	0x000000ff
        /*06c4*/ 	.word	0x00022880
        /*06c8*/ 	.short	0x0100
        /*06ca*/ 	.byte	0x06
	.zero		1


	//   ....[12]....
        /*06cc*/ 	.word	0x00000520
        /*06d0*/ 	.word	0x000000ff
        /*06d4*/ 	.word	0x00022878
        /*06d8*/ 	.short	0x0100
        /*06da*/ 	.byte	0x06
	.zero		1


	//   ....[13]....
        /*06dc*/ 	.word	0x00000530
        /*06e0*/ 	.word	0x000000ff
        /*06e4*/ 	.word	0x00022888
        /*06e8*/ 	.short	0x0100
        /*06ea*/ 	.byte	0x06
	.zero		1


	//   ....[14]....
        /*06ec*/ 	.word	0x00000660
        /*06f0*/ 	.word	0x000000ff
        /*06f4*/ 	.word	0x00022890
        /*06f8*/ 	.short	0x0100
        /*06fa*/ 	.byte	0x08
	.zero		1


	//   ....[15]....
        /*06fc*/ 	.word	0x00000670
        /*0700*/ 	.word	0x000000ff
        /*0704*/ 	.word	0x000228a0
        /*0708*/ 	.short	0x0100
        /*070a*/ 	.byte	0x08
	.zero		1


	//   ....[16]....
        /*070c*/ 	.word	0x00000680
        /*0710*/ 	.word	0x000000ff
        /*0714*/ 	.word	0x00022898
        /*0718*/ 	.short	0x0100
        /*071a*/ 	.byte	0x08
	.zero		1


	//   ....[17]....
        /*071c*/ 	.word	0x00000690
        /*0720*/ 	.word	0x000000ff
        /*0724*/ 	.word	0x000228a8
        /*0728*/ 	.short	0x0100
        /*072a*/ 	.byte	0x08
	.zero		1


	//   ....[18]....
        /*072c*/ 	.word	0x000007d0
        /*0730*/ 	.word	0x000000ff
        /*0734*/ 	.word	0x000228b0
        /*0738*/ 	.short	0x0100
        /*073a*/ 	.byte	0x08
	.zero		1


	//   ....[19]....
        /*073c*/ 	.word	0x000007e0
        /*0740*/ 	.word	0x000000ff
        /*0744*/ 	.word	0x000228c0
        /*0748*/ 	.short	0x0100
        /*074a*/ 	.byte	0x08
	.zero		1


	//   ....[20]....
        /*074c*/ 	.word	0x000007f0
        /*0750*/ 	.word	0x000000ff
        /*0754*/ 	.word	0x000228b8
        /*0758*/ 	.short	0x0100
        /*075a*/ 	.byte	0x08
	.zero		1


	//   ....[21]....
        /*075c*/ 	.word	0x00000800
        /*0760*/ 	.word	0x000000ff
        /*0764*/ 	.word	0x000228c8
        /*0768*/ 	.short	0x0100
        /*076a*/ 	.byte	0x08
	.zero		1


	//   ....[22]....
        /*076c*/ 	.word	0x00001090
        /*0770*/ 	.word	0x000000ff
        /*0774*/ 	.word	0x00022800
        /*0778*/ 	.short	0x010a
        /*077a*/ 	.byte	0x29
	.zero		1


	//   ....[23]....
        /*077c*/ 	.word	0x00001160
        /*0780*/ 	.word	0x000000ff
        /*0784*/ 	.word	0x00022830
        /*0788*/ 	.short	0x010a
        /*078a*/ 	.byte	0x16
	.zero		1


	//   ....[24]....
        /*078c*/ 	.word	0x000011a0
        /*0790*/ 	.word	0x000000ff
        /*0794*/ 	.word	0x00022830
        /*0798*/ 	.short	0x010a
        /*079a*/ 	.byte	0x16
	.zero		1


	//   ....[25]....
        /*079c*/ 	.word	0x00001a00
        /*07a0*/ 	.word	0x000000ff
        /*07a4*/ 	.word	0x00000000
        /*07a8*/ 	.short	0x0101
        /*07aa*/ 	.byte	0x06
	.zero		1


	//   ....[26]....
        /*07ac*/ 	.word	0x00002d90
        /*07b0*/ 	.word	0x000000ff
        /*07b4*/ 	.word	0x00022850
        /*07b8*/ 	.short	0x010a
        /*07ba*/ 	.byte	0x16
	.zero		1


	//   ....[27]....
        /*07bc*/ 	.word	0x00002dd0
        /*07c0*/ 	.word	0x000000ff
        /*07c4*/ 	.word	0x00022850
        /*07c8*/ 	.short	0x010a
        /*07ca*/ 	.byte	0x16
	.zero		1


	//   ....[28]....
        /*07cc*/ 	.word	0x000030f0
        /*07d0*/ 	.word	0x000000ff
        /*07d4*/ 	.word	0x00000000
        /*07d8*/ 	.short	0x0101
        /*07da*/ 	.byte	0x16
	.zero		1


	//   ....[29]....
        /*07dc*/ 	.word	0x000032a0
        /*07e0*/ 	.word	0x000000ff
        /*07e4*/ 	.word	0x00022830
        /*07e8*/ 	.short	0x010a
        /*07ea*/ 	.byte	0x19
	.zero		1


	//   ....[30]....
        /*07ec*/ 	.word	0x000032f0
        /*07f0*/ 	.word	0x000000ff
        /*07f4*/ 	.word	0x00022830
        /*07f8*/ 	.short	0x010a
        /*07fa*/ 	.byte	0x19
	.zero		1


	//   ....[31]....
        /*07fc*/ 	.word	0x00003820
        /*0800*/ 	.word	0x000000ff
        /*0804*/ 	.word	0x00000000
        /*0808*/ 	.short	0x0101
        /*080a*/ 	.byte	0x06
	.zero		1


	//   ....[32]....
        /*080c*/ 	.word	0x000051a0
        /*0810*/ 	.word	0x000000ff
        /*0814*/ 	.word	0x00022850
        /*0818*/ 	.short	0x010a
        /*081a*/ 	.byte	0x19
	.zero		1


	//   ....[33]....
        /*081c*/ 	.word	0x00005200
        /*0820*/ 	.word	0x000000ff
        /*0824*/ 	.word	0x00022850
        /*0828*/ 	.short	0x010a
        /*082a*/ 	.byte	0x19
	.zero		1


	//   ....[34]....
        /*082c*/ 	.word	0x000054d0
        /*0830*/ 	.word	0x000000ff
        /*0834*/ 	.word	0x00000000
        /*0838*/ 	.short	0x0101
        /*083a*/ 	.byte	0x19
	.zero		1


	//   ....[35]....
        /*083c*/ 	.word	0x000076f0
        /*0840*/ 	.word	0x000000ff
        /*0844*/ 	.word	0x00000000
        /*0848*/ 	.short	0x0101
        /*084a*/ 	.byte	0x16
	.zero		1


	//   ....[36]....
        /*084c*/ 	.word	0x00008f90
        /*0850*/ 	.word	0x00000016
        /*0854*/ 	.word	0x00022840
        /*0858*/ 	.short	0x010a
        /*085a*/ 	.byte	0x3f
	.zero		1


	//   ....[37]....
        /*085c*/ 	.word	0x000094e0
        /*0860*/ 	.word	0x00000016
        /*0864*/ 	.word	0x00022830
        /*0868*/ 	.short	0x0107
        /*086a*/ 	.byte	0x3f
	.zero		1


	//   ....[38]....
        /*086c*/ 	.word	0x000095a0
        /*0870*/ 	.word	0x00000016
        /*0874*/ 	.word	0x00022830
        /*0878*/ 	.short	0x0101
        /*087a*/ 	.byte	0x3f
	.zero		1


	//   ....[39]....
        /*087c*/ 	.word	0x00009dd0
        /*0880*/ 	.word	0x000000ff
        /*0884*/ 	.word	0x00022800
        /*0888*/ 	.short	0x0107
        /*088a*/ 	.byte	0x25
	.zero		1


	//   ....[40]....
        /*088c*/ 	.word	0x00009e30
        /*0890*/ 	.word	0x000000ff
        /*0894*/ 	.word	0x00022800
        /*0898*/ 	.short	0x0101
        /*089a*/ 	.byte	0x25
	.zero		1


	//   ....[41]....
        /*089c*/ 	.word	0x00009e50
        /*08a0*/ 	.word	0x000000ff
        /*08a4*/ 	.word	0x00022820
        /*08a8*/ 	.short	0x010a
        /*08aa*/ 	.byte	0x25
	.zero		1


	//   ....[42]....
        /*08ac*/ 	.word	0x00009ee0
        /*08b0*/ 	.word	0x00000016
        /*08b4*/ 	.word	0x00022860
        /*08b8*/ 	.short	0x010a
        /*08ba*/ 	.byte	0x3f
	.zero		1


	//   ....[43]....
        /*08bc*/ 	.word	0x0000a7c0
        /*08c0*/ 	.word	0x00000016
        /*08c4*/ 	.word	0x00022850
        /*08c8*/ 	.short	0x0107
        /*08ca*/ 	.byte	0x3f
	.zero		1


	//   ....[44]....
        /*08cc*/ 	.word	0x0000a8a0
        /*08d0*/ 	.word	0x00000016
        /*08d4*/ 	.word	0x00022850
        /*08d8*/ 	.short	0x0101
        /*08da*/ 	.byte	0x3f
	.zero		1


	//   ....[45]....
        /*08dc*/ 	.word	0x0000ab40
        /*08e0*/ 	.word	0x00000012
        /*08e4*/ 	.word	0x00022840
        /*08e8*/ 	.short	0x010a
        /*08ea*/ 	.byte	0x3f
	.zero		1


	//   ....[46]....
        /*08ec*/ 	.word	0x0000af10
        /*08f0*/ 	.word	0x00000012
        /*08f4*/ 	.word	0x00022830
        /*08f8*/ 	.short	0x0107
        /*08fa*/ 	.byte	0x3f
	.zero		1


	//   ....[47]....
        /*08fc*/ 	.word	0x0000afd0
        /*0900*/ 	.word	0x00000012
        /*0904*/ 	.word	0x00022830
        /*0908*/ 	.short	0x0101
        /*090a*/ 	.byte	0x3f
	.zero		1


	//   ....[48]....
        /*090c*/ 	.word	0x0000b000
        /*0910*/ 	.word	0x00000012
        /*0914*/ 	.word	0x00022860
        /*0918*/ 	.short	0x010a
        /*091a*/ 	.byte	0x3f
	.zero		1


	//   ....[49]....
        /*091c*/ 	.word	0x0000b520
        /*0920*/ 	.word	0x00000012
        /*0924*/ 	.word	0x00022850
        /*0928*/ 	.short	0x0107
        /*092a*/ 	.byte	0x3f
	.zero		1


	//   ....[50]....
        /*092c*/ 	.word	0x0000b5f0
        /*0930*/ 	.word	0x00000012
        /*0934*/ 	.word	0x00022850
        /*0938*/ 	.short	0x0101
        /*093a*/ 	.byte	0x3f
	.zero		1


	//   ....[51]....
        /*093c*/ 	.word	0x0000b760
        /*0940*/ 	.word	0x00000004
        /*0944*/ 	.word	0x00022820
        /*0948*/ 	.short	0x010a
        /*094a*/ 	.byte	0x3f
	.zero		1


	//   ....[52]....
        /*094c*/ 	.word	0x0000b8e0
        /*0950*/ 	.word	0x00000003
        /*0954*/ 	.word	0x00022840
        /*0958*/ 	.short	0x010a
        /*095a*/ 	.byte	0x3f
	.zero		1


	//   ....[53]....
        /*095c*/ 	.word	0x0000b980
        /*0960*/ 	.word	0x00000011
        /*0964*/ 	.word	0x00022840
        /*0968*/ 	.short	0x010a
        /*096a*/ 	.byte	0x3f
	.zero		1


	//   ....[54]....
        /*096c*/ 	.word	0x0000b9c0
        /*0970*/ 	.word	0x00000003
        /*0974*/ 	.word	0x00022860
        /*0978*/ 	.short	0x010a
        /*097a*/ 	.byte	0x3f
	.zero		1


	//   ....[55]....
        /*097c*/ 	.word	0x0000ba00
        /*0980*/ 	.word	0x00000011
        /*0984*/ 	.word	0x00022860
        /*0988*/ 	.short	0x010a
        /*098a*/ 	.byte	0x3f
	.zero		1


	//   ....[56]....
        /*098c*/ 	.word	0x0000ba70
        /*0990*/ 	.word	0x00000003
        /*0994*/ 	.word	0x00022800
        /*0998*/ 	.short	0x010a
        /*099a*/ 	.byte	0x3f
	.zero		1


	//   ....[57]....
        /*099c*/ 	.word	0x0000bad0
        /*09a0*/ 	.word	0x00000003
        /*09a4*/ 	.word	0x00022830
        /*09a8*/ 	.short	0x010a
        /*09aa*/ 	.byte	0x3f
	.zero		1


	//   ....[58]....
        /*09ac*/ 	.word	0x0000bb30
        /*09b0*/ 	.word	0x00000009
        /*09b4*/ 	.word	0x00022850
        /*09b8*/ 	.short	0x010a
        /*09ba*/ 	.byte	0x3f
	.zero		1


	//   ....[59]....
        /*09bc*/ 	.word	0x0000bba0
        /*09c0*/ 	.word	0x00000000
        /*09c4*/ 	.word	0x00022830
        /*09c8*/ 	.short	0x010a
        /*09ca*/ 	.byte	0x3f
	.zero		1


	//   ....[60]....
        /*09cc*/ 	.word	0x0000bc10
        /*09d0*/ 	.word	0x00000008
        /*09d4*/ 	.word	0x00022850
        /*09d8*/ 	.short	0x010a
        /*09da*/ 	.byte	0x3f
	.zero		1


	//   ....[61]....
        /*09dc*/ 	.word	0x0000bd30
        /*09e0*/ 	.word	0x00000016
        /*09e4*/ 	.word	0x00022840
        /*09e8*/ 	.short	0x010a
        /*09ea*/ 	.byte	0x3f
	.zero		1


	//   ....[62]....
        /*09ec*/ 	.word	0x0000cdb0
        /*09f0*/ 	.word	0x00000003
        /*09f4*/ 	.word	0x00022820
        /*09f8*/ 	.short	0x010a
        /*09fa*/ 	.byte	0x3f
	.zero		1


	//   ....[63]....
        /*09fc*/ 	.word	0x0000ce00
        /*0a00*/ 	.word	0x00000016
        /*0a04*/ 	.word	0x00022860
        /*0a08*/ 	.short	0x010a
        /*0a0a*/ 	.byte	0x3f
	.zero		1


	//   ....[64]....
        /*0a0c*/ 	.word	0x0000d740
        /*0a10*/ 	.word	0x00000012
        /*0a14*/ 	.word	0x00022840
        /*0a18*/ 	.short	0x010a
        /*0a1a*/ 	.byte	0x3f
	.zero		1


	//   ....[65]....
        /*0a1c*/ 	.word	0x0000ddf0
        /*0a20*/ 	.word	0x00000012
        /*0a24*/ 	.word	0x00022860
        /*0a28*/ 	.short	0x010a
        /*0a2a*/ 	.byte	0x3f
	.zero		1


	//   ....[66]....
        /*0a2c*/ 	.word	0x0000e570
        /*0a30*/ 	.word	0x00000004
        /*0a34*/ 	.word	0x00022820
        /*0a38*/ 	.short	0x010a
        /*0a3a*/ 	.byte	0x3f
	.zero		1


	//   ....[67]....
        /*0a3c*/ 	.word	0x0000e710
        /*0a40*/ 	.word	0x00000003
        /*0a44*/ 	.word	0x00022840
        /*0a48*/ 	.short	0x010a
        /*0a4a*/ 	.byte	0x3f
	.zero		1


	//   ....[68]....
        /*0a4c*/ 	.word	0x0000e760
        /*0a50*/ 	.word	0x00000011
        /*0a54*/ 	.word	0x00022840
        /*0a58*/ 	.short	0x010a
        /*0a5a*/ 	.byte	0x3f
	.zero		1


	//   ....[69]....
        /*0a5c*/ 	.word	0x0000e7b0
        /*0a60*/ 	.word	0x00000003
        /*0a64*/ 	.word	0x00022860
        /*0a68*/ 	.short	0x010a
        /*0a6a*/ 	.byte	0x3f
	.zero		1


	//----- nvinfo : EIATTR_NUM_MBARRIERS
	.align		4
.L_151:
        /*0a6c*/ 	.byte	0x03, 0x38
        /*0a6e*/ 	.short	0x0016


	//----- nvinfo : EIATTR_EXIT_INSTR_OFFSETS
	.align		4
        /*0a70*/ 	.byte	0x04, 0x1c
        /*0a72*/ 	.short	(.L_153 - .L_152)


	//   ....[0]....
.L_152:
        /*0a74*/ 	.word	0x00000950


	//   ....[1]....
        /*0a78*/ 	.word	0x00007cb0


	//   ....[2]....
        /*0a7c*/ 	.word	0x0000ba50


	//----- nvinfo : EIATTR_MAX_THREADS
	.align		4
.L_153:
        /*0a80*/ 	.byte	0x04, 0x05
        /*0a82*/ 	.short	(.L_155 - .L_154)
.L_154:
        /*0a84*/ 	.word	0x00000180
        /*0a88*/ 	.word	0x00000001
        /*0a8c*/ 	.word	0x00000001


	//----- nvinfo : EIATTR_CRS_STACK_SIZE
	.align		4
.L_155:
        /*0a90*/ 	.byte	0x04, 0x1e
        /*0a92*/ 	.short	(.L_157 - .L_156)
.L_156:
        /*0a94*/ 	.word	0x00000000


	//----- nvinfo : EIATTR_CBANK_PARAM_SIZE
	.align		4
.L_157:
        /*0a98*/ 	.byte	0x03, 0x19
        /*0a9a*/ 	.short	0x0a70


	//----- nvinfo : EIATTR_PARAM_CBANK
	.align		4
        /*0a9c*/ 	.byte	0x04, 0x0a
        /*0a9e*/ 	.short	(.L_159 - .L_158)
	.align		4
.L_158:
        /*0aa0*/ 	.word	index@(.nv.constant0._ZN7cutlass13device_kernelIN5flash11enable_sm90INS1_16FlashAttnFwdSm90INS1_25CollectiveMainloopFwdSm90ILi2EN4cute5tupleIJNS5_1CILi1EEES8_S8_EEENS6_IJNS7_ILi128EEENS7_ILi96EEENS7_ILi64EEEEEELi256ENS_10bfloat16_tEfNS_4arch4Sm90ELb0ELb0ELb1ELb0ELb1ELb0ELb0ELb1ELb0ELb1ELb0ELb0EEENS1_21CollectiveEpilogueFwdINS6_IJSA_NS7_ILi256EEESB_EEES9_SE_SG_Li256ELb0ELb1ELb0ELb0EEENS1_29StaticPersistentTileSchedulerILb0EEEEEEEEEvNT_6ParamsE)
        /*0aa4*/ 	.short	0x0210
        /*0aa6*/ 	.short	0x0a70


	//----- nvinfo : EIATTR_SW_WAR
	.align		4
.L_159:
        /*0aa8*/ 	.byte	0x04, 0x36
        /*0aaa*/ 	.short	(.L_161 - .L_160)
.L_160:
        /*0aac*/ 	.word	0x00000008
.L_161:


//--------------------- .nv.info._ZN7cutlass13device_kernelIN5flash11enable_sm90INS1_16FlashAttnFwdSm90INS1_25CollectiveMainloopFwdSm90ILi2EN4cute5tupleIJNS5_1CILi1EEES8_S8_EEENS6_IJNS7_ILi128EEENS7_ILi96EEENS7_ILi64EEEEEELi256ENS_10bfloat16_tEfNS_4arch4Sm90ELb0ELb0ELb1ELb0ELb1ELb0ELb1ELb1ELb0ELb1ELb0ELb0EEENS1_21CollectiveEpilogueFwdINS6_IJSA_NS7_ILi256EEESB_EEES9_SE_SG_Li256ELb0ELb1ELb0ELb0EEENS1_29StaticPersistentTileSchedulerILb0EEEEEEEEEvNT_6ParamsE --------------------------
	.section	.nv.info._ZN7cutlass13device_kernelIN5flash11enable_sm90INS1_16FlashAttnFwdSm90INS1_25CollectiveMainloopFwdSm90ILi2EN4cute5tupleIJNS5_1CILi1EEES8_S8_EEENS6_IJNS7_ILi128EEENS7_ILi96EEENS7_ILi64EEEEEELi256ENS_10bfloat16_tEfNS_4arch4Sm90ELb0ELb0ELb1ELb0ELb1ELb0ELb1ELb1ELb0ELb1ELb0ELb0EEENS1_21CollectiveEpilogueFwdINS6_IJSA_NS7_ILi256EEESB_EEES9_SE_SG_Li256ELb0ELb1ELb0ELb0EEENS1_29StaticPersistentTileSchedulerILb0EEEEEEEEEvNT_6ParamsE,"",@"SHT_CUDA_INFO"
	.sectionflags	@""
	.align	4


	//----- nvinfo : EIATTR_CUDA_API_VERSION
	.align		4
        /*0000*/ 	.byte	0x04, 0x37
        /*0002*/ 	.short	(.L_163 - .L_162)
.L_162:
        /*0004*/ 	.word	0x00000082


	//----- nvinfo : EIATTR_KPARAM_INFO
	.align		4
.L_163:
        /*0008*/ 	.byte	0x04, 0x17
        /*000a*/ 	.short	(.L_165 - .L_164)
.L_164:
        /*000c*/ 	.word	0x00000000
        /*0010*/ 	.short	0x0000
        /*0012*/ 	.short	0x0070
        /*0014*/ 	.byte	0x00, 0xf0, 0x01, 0x2c


	//----- nvinfo : EIATTR_SPARSE_MMA_MASK
	.align		4
.L_165:
        /*0018*/ 	.byte	0x03, 0x50
        /*001a*/ 	.short	0x0000


	//----- nvinfo : EIATTR_MAXREG_COUNT
	.align		4
        /*001c*/ 	.byte	0x03, 0x1b
        /*001e*/ 	.short	0x00a8


	//----- nvinfo : EIATTR_NUM_BARRIERS
	.align		4
        /*0020*/ 	.byte	0x02, 0x4c
        /*0022*/ 	.byte	0x10
	.zero		1


	//----- nvinfo : EIATTR_EXTERNS
	.align		4
        /*0024*/ 	.byte	0x04, 0x0f
        /*0026*/ 	.short	(.L_167 - .L_166)


	//   ....[0]....
	.align		4
.L_166:
        /*0028*/ 	.word	index@(__assertfail)


	//----- nvinfo : EIATTR_ANNOTATIONS
	.align		4
.L_167:
        /*002c*/ 	.byte	0x04, 0x55
        /*002e*/ 	.short	(.L_169 - .L_168)


	//   ....[0]....
.L_168:
        /* <DEDUP_REMOVED lines=12> */


	//----- nvinfo : EIATTR_MERCURY_ISA_VERSION
	.align		4
.L_169:
        /*00e0*/ 	.byte	0x03, 0x5f
        /*00e2*/ 	.short	0x0101


	//----- nvinfo : EIATTR_INT_WARP_WIDE_INSTR_OFFSETS
	.align		4
        /*00e4*/ 	.byte	0x04, 0x31
        /*00e6*/ 	.short	(.L_171 - .L_170)


	//   ....[0]....
.L_170:
        /*00e8*/ 	.word	0x000000c0


	//   ....[1]....
        /*00ec*/ 	.word	0x000000d0


	//   ....[2]....
        /*00f0*/ 	.word	0x000000e0


	//   ....[3]....
        /*00f4*/ 	.word	0x00000180


	//----- nvinfo : EIATTR_COOP_GROUP_MASK_REGIDS
	.align		4
.L_171:
        /*00f8*/ 	.byte	0x04, 0x29
        /*00fa*/ 	.short	(.L_173 - .L_172)


	//   ....[0]....
.L_172:
        /*00fc*/ 	.word	0xffffffff


	//   ....[1]....
        /*0100*/ 	.word	0xffffffff


	//   ....[2]....
        /*0104*/ 	.word	0xffffffff


	//   ....[3]....
        /*0108*/ 	.word	0xffffffff


	//   ....[4]....
        /*010c*/ 	.word	0xffffffff


	//   ....[5]....
        /*0110*/ 	.word	0xffffffff


	//   ....[6]....
        /*0114*/ 	.word	0xffffffff


	//   ....[7]....
        /*0118*/ 	.word	0xffffffff


	//   ....[8]....
        /*011c*/ 	.word	0xffffffff


	//   ....[9]....
        /*0120*/ 	.word	0xffffffff


	//   ....[10]....
        /*0124*/ 	.word	0xffffffff


	//   ....[11]....
        /*0128*/ 	.word	0xffffffff


	//   ....[12]....
        /*012c*/ 	.word	0xffffffff


	//   ....[13]....
        /*0130*/ 	.word	0xffffffff


	//   ....[14]....
        /*0134*/ 	.word	0xffffffff


	//   ....[15]....
        /*0138*/ 	.word	0xffffffff


	//   ....[16]....
        /*013c*/ 	.word	0xffffffff


	//   ....[17]....
        /*0140*/ 	.word	0xffffffff


	//   ....[18]....
        /*0144*/ 	.word	0xffffffff


	//   ....[19]....
        /*0148*/ 	.word	0xffffffff


	//   ....[20]....
        /*014c*/ 	.word	0xffffffff


	//   ....[21]....
        /*0150*/ 	.word	0xffffffff


	//   ....[22]....
        /*0154*/ 	.word	0xffffffff


	//   ....[23]....
        /*0158*/ 	.word	0xffffffff


	//   ....[24]....
        /*015c*/ 	.word	0xffffffff


	//   ....[25]....
        /*0160*/ 	.word	0xffffffff


	//   ....[26]....
        /*0164*/ 	.word	0xffffffff


	//   ....[27]....
        /*0168*/ 	.word	0xffffffff


	//   ....[28]....
        /*016c*/ 	.word	0xffffffff


	//   ....[29]....
        /*0170*/ 	.word	0xffffffff


	//   ....[30]....
        /*0174*/ 	.word	0xffffffff


	//   ....[31]....
        /*0178*/ 	.word	0xffffffff


	//   ....[32]....
        /*017c*/ 	.word	0xffffffff


	//   ....[33]....
        /*0180*/ 	.word	0xffffffff


	//   ....[34]....
        /*0184*/ 	.word	0xffffffff


	//   ....[35]....
        /*0188*/ 	.word	0xffffffff


	//   ....[36]....
        /*018c*/ 	.word	0xffffffff


	//   ....[37]....
        /*0190*/ 	.word	0xffffffff


	//   ....[38]....
        /*0194*/ 	.word	0xffffffff


	//   ....[39]....
        /*0198*/ 	.word	0xffffffff


	//   ....[40]....
        /*019c*/ 	.word	0xffffffff


	//   ....[41]....
        /*01a0*/ 	.word	0xffffffff


	//   ....[42]....
        /*01a4*/ 	.word	0xffffffff


	//   ....[43]....
        /*01a8*/ 	.word	0xffffffff


	//   ....[44]....
        /*01ac*/ 	.word	0xffffffff


	//   ....[45]....
        /*01b0*/ 	.word	0xffffffff


	//   ....[46]....
        /*01b4*/ 	.word	0xffffffff


	//   ....[47]....
        /*01b8*/ 	.word	0xffffffff


	//   ....[48]....
        /*01bc*/ 	.word	0xffffffff


	//   ....[49]....
        /*01c0*/ 	.word	0xffffffff


	//   ....[50]....
        /*01c4*/ 	.word	0xffffffff


	//   ....[51]....
        /*01c8*/ 	.word	0xffffffff


	//   ....[52]....
        /*01cc*/ 	.word	0xffffffff


	//   ....[53]....
        /*01d0*/ 	.word	0xffffffff


	//   ....[54]....
        /*01d4*/ 	.word	0xffffffff


	//   ....[55]....
        /*01d8*/ 	.word	0xffffffff


	//   ....[56]....
        /*01dc*/ 	.word	0xffffffff


	//   ....[57]....
        /*01e0*/ 	.word	0xffffffff


	//   ....[58]....
        /*01e4*/ 	.word	0xffffffff


	//   ....[59]....
        /*01e8*/ 	.word	0xffffffff


	//   ....[60]....
        /*01ec*/ 	.word	0xffffffff


	//   ....[61]....
        /*01f0*/ 	.word	0xffffffff


	//   ....[62]....
        /*01f4*/ 	.word	0xffffffff


	//   ....[63]....
        /*01f8*/ 	.word	0xffffffff


	//   ....[64]....
        /*01fc*/ 	.word	0xffffffff


	//   ....[65]....
        /*0200*/ 	.word	0xffffffff


	//   ....[66]....
        /*0204*/ 	.word	0xffffffff


	//   ....[67]....
        /*0208*/ 	.word	0xffffffff


	//   ....[68]....
        /*020c*/ 	.word	0xffffffff


	//   ....[69]....
        /*0210*/ 	.word	0xffffffff


	//   ....[70]....
        /*0214*/ 	.word	0xffffffff


	//   ....[71]....
        /*0218*/ 	.word	0xffffffff


	//   ....[72]....
        /*021c*/ 	.word	0xffffffff


	//   ....[73]....
        /*0220*/ 	.word	0xffffffff


	//   ....[74]....
        /*0224*/ 	.word	0xffffffff


	//   ....[75]....
        /*0228*/ 	.word	0xffffffff


	//   ....[76]....
        /*022c*/ 	.word	0xffffffff


	//   ....[77]....
        /*0230*/ 	.word	0xffffffff


	//   ....[78]....
        /*0234*/ 	.word	0xffffffff


	//   ....[79]....
        /*0238*/ 	.word	0xffffffff


	//   ....[80]....
        /*023c*/ 	.word	0xffffffff


	//   ....[81]....
        /*0240*/ 	.word	0xffffffff


	//   ....[82]....
        /*0244*/ 	.word	0xffffffff


	//   ....[83]....
        /*0248*/ 	.word	0xffffffff


	//   ....[84]....
        /*024c*/ 	.word	0xffffffff


	//   ....[85]....
        /*0250*/ 	.word	0xffffffff


	//   ....[86]....
        /*0254*/ 	.word	0xffffffff


	//   ....[87]....
        /*0258*/ 	.word	0xffffffff


	//   ....[88]....
        /*025c*/ 	.word	0xffffffff


	//   ....[89]....
        /*0260*/ 	.word	0xffffffff


	//   ....[90]....
        /*0264*/ 	.word	0xffffffff


	//   ....[91]....
        /*0268*/ 	.word	0xffffffff


	//   ....[92]....
        /*026c*/ 	.word	0xffffffff


	//   ....[93]....
        /*0270*/ 	.word	0xffffffff


	//   ....[94]....
        /*0274*/ 	.word	0xffffffff


	//   ....[95]....
        /*0278*/ 	.word	0xffffffff


	//   ....[96]....
        /*027c*/ 	.word	0xffffffff


	//   ....[97]....
        /*0280*/ 	.word	0xffffffff


	//   ....[98]....
        /*0284*/ 	.word	0xffffffff


	//   ....[99]....
        /*0288*/ 	.word	0xffffffff


	//   ....[100]....
        /*028c*/ 	.word	0xffffffff


	//   ....[101]....
        /*0290*/ 	.word	0xffffffff


	//   ....[102]....
        /*0294*/ 	.word	0xffffffff


	//   ....[103]....
        /*0298*/ 	.word	0xffffffff


	//   ....[104]....
        /*029c*/ 	.word	0xffffffff


	//   ....[105]....
        /*02a0*/ 	.word	0xffffffff


	//   ....[106]....
        /*02a4*/ 	.word	0xffffffff


	//   ....[107]....
        /*02a8*/ 	.word	0xffffffff


	//   ....[108]....
        /*02ac*/ 	.word	0xffffffff


	//   ....[109]....
        /*02b0*/ 	.word	0xffffffff


	//   ....[110]....
        /*02b4*/ 	.word	0xffffffff


	//   ....[111]....
        /*02b8*/ 	.word	0xffffffff


	//   ....[112]....
        /*02bc*/ 	.word	0x0500000f


	//   ....[113]....
        /*02c0*/ 	.word	0x0500000f


	//   ....[114]....
        /*02c4*/ 	.word	0x0500000f


	//   ....[115]....
        /*02c8*/ 	.word	0x0500000f


	//   ....[116]....
        /*02cc*/ 	.word	0x0500000f


	//   ....[117]....
        /*02d0*/ 	.word	0x0500000f


	//   ....[118]....
        /*02d4*/ 	.word	0x0500000f


	//   ....[119]....
        /*02d8*/ 	.word	0x0500000f


	//   ....[120]....
        /*02dc*/ 	.word	0x0500000f


	//   ....[121]....
        /*02e0*/ 	.word	0x0500000f


	//   ....[122]....
        /*02e4*/ 	.word	0x0500000f


	//   ....[123]....
        /*02e8*/ 	.word	0x0500000f


	//   ....[124]....
        /*02ec*/ 	.word	0x0500000f


	//   ....[125]....
        /*02f0*/ 	.word	0x0500000f


	//   ....[126]....
        /*02f4*/ 	.word	0x0500000f


	//   ....[127]....
        /*02f8*/ 	.word	0x0500000f


	//   ....[128]....
        /*02fc*/ 	.word	0x0500000f


	//   ....[129]....
        /*0300*/ 	.word	0x0500000f


	//   ....[130]....
        /*0304*/ 	.word	0x0500000f


	//   ....[131]....
        /*0308*/ 	.word	0x0500000f


	//   ....[132]....
        /*030c*/ 	.word	0x0500000f


	//   ....[133]....
        /*0310*/ 	.word	0x0500000f


	//   ....[134]....
        /*0314*/ 	.word	0x0500000f


	//   ....[135]....
        /*0318*/ 	.word	0x0500000f


	//   ....[136]....
        /*031c*/ 	.word	0x0500000f


	//   ....[137]....
        /*0320*/ 	.word	0x0500000f


	//   ....[138]....
        /*0324*/ 	.word	0x0500000f


	//   ....[139]....
        /*0328*/ 	.word	0x0500000f


	//   ....[140]....
        /*032c*/ 	.word	0x0500000f


	//   ....[141]....
        /*0330*/ 	.word	0x0500000f


	//   ....[142]....
        /*0334*/ 	.word	0x0500000f


	//   ....[143]....
        /*0338*/ 	.word	0x0500000f


	//   ....[144]....
        /*033c*/ 	.word	0x0500000f


	//   ....[145]....
        /*0340*/ 	.word	0x0500000f


	//   ....[146]....
        /*0344*/ 	.word	0x0500000f


	//   ....[147]....
        /*0348*/ 	.word	0x0500000f


	//   ....[148]....
        /*034c*/ 	.word	0x0500000f


	//   ....[149]....
        /*0350*/ 	.word	0x0500000f


	//   ....[150]....
        /*0354*/ 	.word	0x0500000f


	//   ....[151]....
        /*0358*/ 	.word	0x0500000f


	//   ....[152]....
        /*035c*/ 	.word	0x0500000f


	//   ....[153]....
        /*0360*/ 	.word	0x0500000f


	//   ....[154]....
        /*0364*/ 	.word	0x0500000f


	//   ....[155]....
        /*0368*/ 	.word	0x0500000f


	//   ....[156]....
        /*036c*/ 	.word	0x0500000f


	//   ....[157]....
        /*0370*/ 	.word	0x0500000f


	//   ....[158]....
        /*0374*/ 	.word	0x0500000f


	//   ....[159]....
        /*0378*/ 	.word	0x0500000f


	//   ....[160]....
        /*037c*/ 	.word	0x0500000f


	//   ....[161]....
        /*0380*/ 	.word	0x0500000f


	//   ....[162]....
        /*0384*/ 	.word	0x0500000f


	//   ....[163]....
        /*0388*/ 	.word	0x0500000f


	//   ....[164]....
        /*038c*/ 	.word	0x0500000f


	//   ....[165]....
        /*0390*/ 	.word	0x0500000f


	//   ....[166]....
        /*0394*/ 	.word	0x0500000f


	//   ....[167]....
        /*0398*/ 	.word	0x0500000f


	//   ....[168]....
        /*039c*/ 	.word	0x0500000f


	//   ....[169]....
        /*03a0*/ 	.word	0x0500000f


	//   ....[170]....
        /*03a4*/ 	.word	0x0500000f


	//   ....[171]....
        /*03a8*/ 	.word	0x0500000f


	//   ....[172]....
        /*03ac*/ 	.word	0x0500000f


	//   ....[173]....
        /*03b0*/ 	.word	0x0500000f


	//   ....[174]....
        /*03b4*/ 	.word	0x0500000f


	//   ....[175]....
        /*03b8*/ 	.word	0x0500000f


	//   ....[176]....
        /*03bc*/ 	.word	0x0500000f


	//   ....[177]....
        /*03c0*/ 	.word	0x0500000f


	//   ....[178]....
        /*03c4*/ 	.word	0x0500000f


	//   ....[179]....
        /*03c8*/ 	.word	0x0500000f


	//   ....[180]....
        /*03cc*/ 	.word	0x0500000f


	//   ....[181]....
        /*03d0*/ 	.word	0x0500000f


	//   ....[182]....
        /*03d4*/ 	.word	0x0500000f


	//   ....[183]....
        /*03d8*/ 	.word	0x0500000f


	//   ....[184]....
        /*03dc*/ 	.word	0x0500000f


	//   ....[185]....
        /*03e0*/ 	.word	0x0500000f


	//   ....[186]....
        /*03e4*/ 	.word	0x0500000f


	//   ....[187]....
        /*03e8*/ 	.word	0x0500000f


	//   ....[188]....
        /*03ec*/ 	.word	0x0500000f


	//   ....[189]....
        /*03f0*/ 	.word	0x0500000f


	//   ....[190]....
        /*03f4*/ 	.word	0x0500000f


	//   ....[191]....
        /*03f8*/ 	.word	0x0500000f


	//   ....[192]....
        /*03fc*/ 	.word	0x0500000f


	//   ....[193]....
        /*0400*/ 	.word	0x0500000f


	//----- nvinfo : EIATTR_COOP_GROUP_INSTR_OFFSETS
	.align		4
.L_173:
        /*0404*/ 	.byte	0x04, 0x28
        /*0406*/ 	.short	(.L_175 - .L_174)


	//   ....[0]....
.L_174:
        /*0408*/ 	.word	0x00000080


	//   ....[1]....
        /*040c*/ 	.word	0x00000090


	//   ....[2]....
        /*0410*/ 	.word	0x000002f0


	//   ....[3]....
        /*0414*/ 	.word	0x00000450


	//   ....[4]....
        /*0418*/ 	.word	0x00000570


	//   ....[5]....
        /*041c*/ 	.word	0x000006d0


	//   ....[6]....
        /*0420*/ 	.word	0x00000d00


	//   ....[7]....
        /*0424*/ 	.word	0x00002a40


	//   ....[8]....
        /*0428*/ 	.word	0x00002ae0


	//   ....[9]....
        /*042c*/ 	.word	0x00002af0


	//   ....[10]....
        /*0430*/ 	.word	0x00002b60


	//   ....[11]....
        /*0434*/ 	.word	0x00004cb0


	//   ....[12]....
        /*0438*/ 	.word	0x00004d00


	//   ....[13]....
        /*043c*/ 	.word	0x00004d20


	//   ....[14]....
        /*0440*/ 	.word	0x00004d50


	//   ....[15]....
        /*0444*/ 	.word	0x000062d0


	//   ....[16]....
        /*0448*/ 	.word	0x00006310


	//   ....[17]....
        /*044c*/ 	.word	0x00006440


	//   ....[18]....
        /*0450*/ 	.word	0x00006460


	//   ....[19]....
        /*0454*/ 	.word	0x00007d10


	//   ....[20]....
        /*0458*/ 	.word	0x00007d40


	//   ....[21]....
        /*045c*/ 	.word	0x00007e20


	//   ....[22]....
        /*0460*/ 	.word	0x00007e50


	//   ....[23]....
        /*0464*/ 	.word	0x000084d0


	//   ....[24]....
        /*0468*/ 	.word	0x00008510


	//   ....[25]....
        /*046c*/ 	.word	0x00008650


	//   ....[26]....
        /*0470*/ 	.word	0x00008670


	//   ....[27]....
        /*0474*/ 	.word	0x000087a0


	//   ....[28]....
        /*0478*/ 	.word	0x000087c0


	//   ....[29]....
        /*047c*/ 	.word	0x00008900


	//   ....[30]....
        /*0480*/ 	.word	0x00008940


	//   ....[31]....
        /*0484*/ 	.word	0x0000a050


	//   ....[32]....
        /*0488*/ 	.word	0x0000a080


	//   ....[33]....
        /*048c*/ 	.word	0x0000a0b0


	//   ....[34]....
        /*0490*/ 	.word	0x0000a0c0


	//   ....[35]....
        /*0494*/ 	.word	0x0000a100


	//   ....[36]....
        /*0498*/ 	.word	0x0000a140


	//   ....[37]....
        /*049c*/ 	.word	0x0000a160


	//   ....[38]....
        /*04a0*/ 	.word	0x0000a1c0


	//   ....[39]....
        /*04a4*/ 	.word	0x0000a1e0


	//   ....[40]....
        /*04a8*/ 	.word	0x0000a200


	//   ....[41]....
        /*04ac*/ 	.word	0x0000a240


	//   ....[42]....
        /*04b0*/ 	.word	0x0000a270


	//   ....[43]....
        /*04b4*/ 	.word	0x0000a8e0


	//   ....[44]....
        /*04b8*/ 	.word	0x0000a910


	//   ....[45]....
        /*04bc*/ 	.word	0x0000a960


	//   ....[46]....
        /*04c0*/ 	.word	0x0000a980


	//   ....[47]....
        /*04c4*/ 	.word	0x0000a9a0


	//   ....[48]....
        /*04c8*/ 	.word	0x0000a9b0


	//   ....[49]....
        /*04cc*/ 	.word	0x0000a9c0


	//   ....[50]....
        /*04d0*/ 	.word	0x0000a9d0


	//   ....[51]....
        /*04d4*/ 	.word	0x0000a9e0


	//   ....[52]....
        /*04d8*/ 	.word	0x0000aa20


	//   ....[53]....
        /*04dc*/ 	.word	0x0000aa50


	//   ....[54]....
        /*04e0*/ 	.word	0x0000aae0


	//   ....[55]....
        /*04e4*/ 	.word	0x0000ac10


	//   ....[56]....
        /*04e8*/ 	.word	0x0000ac80


	//   ....[57]....
        /*04ec*/ 	.word	0x0000ae10


	//   ....[58]....
        /*04f0*/ 	.word	0x0000ae30


	//   ....[59]....
        /*04f4*/ 	.word	0x0000b380


	//   ....[60]....
        /*04f8*/ 	.word	0x0000b3b0


	//   ....[61]....
        /*04fc*/ 	.word	0x0000b3c0


	//   ....[62]....
        /*0500*/ 	.word	0x0000b400


	//   ....[63]....
        /*0504*/ 	.word	0x0000b4b0


	//   ....[64]....
        /*0508*/ 	.word	0x0000b4d0


	//   ....[65]....
        /*050c*/ 	.word	0x0000b5a0


	//   ....[66]....
        /*0510*/ 	.word	0x0000b5c0


	//   ....[67]....
        /*0514*/ 	.word	0x0000b650


	//   ....[68]....
        /*0518*/ 	.word	0x0000b670


	//   ....[69]....
        /*051c*/ 	.word	0x0000b700


	//   ....[70]....
        /*0520*/ 	.word	0x0000b720


	//   ....[71]....
        /*0524*/ 	.word	0x0000b7b0


	//   ....[72]....
        /*0528*/ 	.word	0x0000b7d0


	//   ....[73]....
        /*052c*/ 	.word	0x0000b860


	//   ....[74]....
        /*0530*/ 	.word	0x0000b8b0


	//   ....[75]....
        /*0534*/ 	.word	0x0000bc60


	//   ....[76]....
        /*0538*/ 	.word	0x0000bd50


	//   ....[77]....
        /*053c*/ 	.word	0x0000bee0


	//   ....[78]....
        /*0540*/ 	.word	0x0000bf10


	//   ....[79]....
        /*0544*/ 	.word	0x0000bf60


	//   ....[80]....
        /*0548*/ 	.word	0x0000bfb0


	//   ....[81]....
        /*054c*/ 	.word	0x0000c000


	//   ....[82]....
        /*0550*/ 	.word	0x0000c070


	//   ....[83]....
        /*0554*/ 	.word	0x0000c080


	//   ....[84]....
        /*0558*/ 	.word	0x0000c0b0


	//   ....[85]....
        /*055c*/ 	.word	0x0000c0d0


	//   ....[86]....
        /*0560*/ 	.word	0x0000c100


	//   ....[87]....
        /*0564*/ 	.word	0x0000c890


	//   ....[88]....
        /*0568*/ 	.word	0x0000c8b0


	//   ....[89]....
        /*056c*/ 	.word	0x0000c8c0


	//   ....[90]....
        /*0570*/ 	.word	0x0000c8d0


	//   ....[91]....
        /*0574*/ 	.word	0x0000c8f0


	//   ....[92]....
        /*0578*/ 	.word	0x0000c920


	//   ....[93]....
        /*057c*/ 	.word	0x0000c930


	//   ....[94]....
        /*0580*/ 	.word	0x0000c950


	//   ....[95]....
        /*0584*/ 	.word	0x0000c980


	//   ....[96]....
        /*0588*/ 	.word	0x0000c9c0


	//   ....[97]....
        /*058c*/ 	.word	0x0000c9f0


	//   ....[98]....
        /*0590*/ 	.word	0x0000ca10


	//   ....[99]....
        /*0594*/ 	.word	0x0000cd80


	//   ....[100]....
        /*0598*/ 	.word	0x0000cda0


	//   ....[101]....
        /*059c*/ 	.word	0x0000cdb0


	//   ....[102]....
        /*05a0*/ 	.word	0x0000cdd0


	//   ....[103]....
        /*05a4*/ 	.word	0x0000cdf0


	//   ....[104]....
        /*05a8*/ 	.word	0x0000ce50


	//   ....[105]....
        /*05ac*/ 	.word	0x0000ce70


	//   ....[106]....
        /*05b0*/ 	.word	0x0000ced0


	//   ....[107]....
        /*05b4*/ 	.word	0x0000cef0


	//   ....[108]....
        /*05b8*/ 	.word	0x0000cf50


	//   ....[109]....
        /*05bc*/ 	.word	0x0000cf80


	//   ....[110]....
        /*05c0*/ 	.word	0x0000cfd0


	//   ....[111]....
        /*05c4*/ 	.word	0x0000d390


	//   ....[112]....
        /*05c8*/ 	.word	0x0000d8e0


	//   ....[113]....
        /*05cc*/ 	.word	0x0000d9d0


	//   ....[114]....
        /*05d0*/ 	.word	0x0000da70


	//   ....[115]....
        /*05d4*/ 	.word	0x0000dae0


	//   ....[116]....
        /*05d8*/ 	.word	0x0000db90


	//   ....[117]....
        /*05dc*/ 	.word	0x0000dc90


	//   ....[118]....
        /*05e0*/ 	.word	0x0000dce0


	//   ....[119]....
        /*05e4*/ 	.word	0x0000dde0


	//   ....[120]....
        /*05e8*/ 	.word	0x0000de30


	//   ....[121]....
        /*05ec*/ 	.word	0x0000de90


	//   ....[122]....
        /*05f0*/ 	.word	0x0000df60


	//   ....[123]....
        /*05f4*/ 	.word	0x0000e050


	//   ....[124]....
        /*05f8*/ 	.word	0x0000e0a0


	//   ....[125]....
        /*05fc*/ 	.word	0x0000e160


	//   ....[126]....
        /*0600*/ 	.word	0x0000e200


	//   ....[127]....
        /*0604*/ 	.word	0x0000e290


	//   ....[128]....
        /*0608*/ 	.word	0x0000e360


	//   ....[129]....
        /*060c*/ 	.word	0x0000e480


	//   ....[130]....
        /*0610*/ 	.word	0x0000e4f0


	//   ....[131]....
        /*0614*/ 	.word	0x0000e550


	//   ....[132]....
        /*0618*/ 	.word	0x0000e640


	//   ....[133]....
        /*061c*/ 	.word	0x0000e6e0


	//   ....[134]....
        /*0620*/ 	.word	0x0000e7e0


	//   ....[135]....
        /*0624*/ 	.word	0x0000e8e0


	//   ....[136]....
        /*0628*/ 	.word	0x0000e950


	//   ....[137]....
        /*062c*/ 	.word	0x0000e9b0


	//   ....[138]....
        /*0630*/ 	.word	0x0000ea80


	//   ....[139]....
        /*0634*/ 	.word	0x0000eba0


	//   ....[140]....
        /*0638*/ 	.word	0x0000ebf0


	//   ....[141]....
        /*063c*/ 	.word	0x0000ec80


	//   ....[142]....
        /*0640*/ 	.word	0x0000ed20


	//   ....[143]....
        /*0644*/ 	.word	0x0000eda0


	//   ....[144]....
        /*0648*/ 	.word	0x0000ee70


	//   ....[145]....
        /*064c*/ 	.word	0x0000ef80


	//   ....[146]....
        /*0650*/ 	.word	0x0000efd0


	//   ....[147]....
        /*0654*/ 	.word	0x0000f040


	//   ....[148]....
        /*0658*/ 	.word	0x0000f130


	//   ....[149]....
        /*065c*/ 	.word	0x0000f240


	//   ....[150]....
        /*0660*/ 	.word	0x0000f290


	//   ....[151]....
        /*0664*/ 	.word	0x0000f300


	//   ....[152]....
        /*0668*/ 	.word	0x0000f3f0


	//   ....[153]....
        /*066c*/ 	.word	0x0000f500


	//   ....[154]....
        /*0670*/ 	.word	0x0000f550


	//   ....[155]....
        /*0674*/ 	.word	0x0000f5c0


	//   ....[156]....
        /*0678*/ 	.word	0x0000f6a0


	//   ....[157]....
        /*067c*/ 	.word	0x0000f7e0


	//   ....[158]....
        /*0680*/ 	.word	0x0000f8b0


	//   ....[159]....
        /*0684*/ 	.word	0x0000f950


	//   ....[160]....
        /*0688*/ 	.word	0x0000fa90


	//   ....[161]....
        /*068c*/ 	.word	0x0000faf0


	//   ....[162]....
        /*0690*/ 	.word	0x0000fc10


	//   ....[163]....
        /*0694*/ 	.word	0x0000fc70


	//   ....[164]....
        /*0698*/ 	.word	0x0000fd90


	//   ....[165]....
        /*069c*/ 	.word	0x0000fdf0


	//   ....[166]....
        /*06a0*/ 	.word	0x0000ff00


	//   ....[167]....
        /*06a4*/ 	.word	0x0000ff60


	//   ....[168]....
        /*06a8*/ 	.word	0x00010040


	//   ....[169]....
        /*06ac*/ 	.word	0x00010120


	//   ....[170]....
        /*06b0*/ 	.word	0x000101c0


	//   ....[171]....
        /*06b4*/ 	.word	0x00010220


	//   ....[172]....
        /*06b8*/ 	.word	0x000102c0


	//   ....[173]....
        /*06bc*/ 	.word	0x00010320


	//   ....[174]....
        /*06c0*/ 	.word	0x000103c0


	//   ....[175]....
        /*06c4*/ 	.word	0x00010420


	//   ....[176]....
        /*06c8*/ 	.word	0x000104d0


	//   ....[177]....
        /*06cc*/ 	.word	0x00010530


	//   ....[178]....
        /*06d0*/ 	.word	0x000105e0


	//   ....[179]....
        /*06d4*/ 	.word	0x00010640


	//   ....[180]....
        /*06d8*/ 	.word	0x000106f0


	//   ....[181]....
        /*06dc*/ 	.word	0x000107d0


	//   ....[182]....
        /*06e0*/ 	.word	0x00010870


	//   ....[183]....
        /*06e4*/ 	.word	0x000108d0


	//   ....[184]....
        /*06e8*/ 	.word	0x000109a0


	//   ....[185]....
        /*06ec*/ 	.word	0x00010a00


	//   ....[186]....
        /*06f0*/ 	.word	0x00010ad0


	//   ....[187]....
        /*06f4*/ 	.word	0x00010b30


	//   ....[188]....
        /*06f8*/ 	.word	0x00010c00


	//   ....[189]....
        /*06fc*/ 	.word	0x00010c60


	//   ....[190]....
        /*0700*/ 	.word	0x00010d30


	//   ....[191]....
        /*0704*/ 	.word	0x00010d90


	//   ....[192]....
        /*0708*/ 	.word	0x00010e70


	//   ....[193]....
        /*070c*/ 	.word	0x00010f80


	//----- nvinfo : EIATTR_REG_RECONFIG
	.align		4
.L_175:
        /*0710*/ 	.byte	0x01, 0x54
	.zero		2


	//----- nvinfo : EIATTR_SYSCALL_OFFSETS
	.align		4
        /*0714*/ 	.byte	0x04, 0x46
        /*0716*/ 	.short	(.L_177 - .L_176)


	//   ....[0]....
.L_176:
        /*0718*/ 	.word	0x00001070


	//   ....[1]....
        /*071c*/ 	.word	0x00009900


	//   ....[2]....
        /*0720*/ 	.word	0x00009a40


	//   ....[3]....
        /*0724*/ 	.word	0x00009b30


	//   ....[4]....
        /*0728*/ 	.word	0x0000a5e0


	//   ....[5]....
        /*072c*/ 	.word	0x0000b0a0


	//----- nvinfo : EIATTR_MBARRIER_INSTR_OFFSETS
	.align		4
.L_177:
        /*0730*/ 	.byte	0x04, 0x39
        /*0732*/ 	.short	(.L_179 - .L_178)


	//   ....[0]....
.L_178:
        /*0734*/ 	.word	0x00000190
        /*0738*/ 	.word	0x000000ff
        /*073c*/ 	.word	0x00032400
        /*0740*/ 	.short	0x0100
        /*0742*/ 	.byte	0x08
	.zero		1


	//   ....[1]....
        /*0744*/ 	.word	0x000001a0
        /*0748*/ 	.word	0x000000ff
        /*074c*/ 	.word	0x00032410
        /*0750*/ 	.short	0x0100
        /*0752*/ 	.byte	0x08
	.zero		1


	//   ....[2]....
        /*0754*/ 	.word	0x000001b0
        /*0758*/ 	.word	0x000000ff
        /*075c*/ 	.word	0x00032420
        /*0760*/ 	.short	0x0100
        /*0762*/ 	.byte	0x08
	.zero		1


	//   ....[3]....
        /*0764*/ 	.word	0x000002a0
        /*0768*/ 	.word	0x000000ff
        /*076c*/ 	.word	0x00032430
        /*0770*/ 	.short	0x0100
        /*0772*/ 	.byte	0x08
	.zero		1


	//   ....[4]....
        /*0774*/ 	.word	0x000002b0
        /*0778*/ 	.word	0x000000ff
        /*077c*/ 	.word	0x00032440
        /*0780*/ 	.short	0x0100
        /*0782*/ 	.byte	0x08
	.zero		1


	//   ....[5]....
        /*0784*/ 	.word	0x000002c0
        /*0788*/ 	.word	0x000000ff
        /*078c*/ 	.word	0x00032438
        /*0790*/ 	.short	0x0100
        /*0792*/ 	.byte	0x08
	.zero		1


	//   ....[6]....
        /*0794*/ 	.word	0x000002d0
        /*0798*/ 	.word	0x000000ff
        /*079c*/ 	.word	0x00032448
        /*07a0*/ 	.short	0x0100
        /*07a2*/ 	.byte	0x08
	.zero		1


	//   ....[7]....
        /*07a4*/ 	.word	0x00000400
        /*07a8*/ 	.word	0x000000ff
        /*07ac*/ 	.word	0x00032450
        /*07b0*/ 	.short	0x0100
        /*07b2*/ 	.byte	0x08
	.zero		1


	//   ....[8]....
        /*07b4*/ 	.word	0x00000410
        /*07b8*/ 	.word	0x000000ff
        /*07bc*/ 	.word	0x00032460
        /*07c0*/ 	.short	0x0100
        /*07c2*/ 	.byte	0x08
	.zero		1


	//   ....[9]....
        /*07c4*/ 	.word	0x00000420
        /*07c8*/ 	.word	0x000000ff
        /*07cc*/ 	.word	0x00032458
        /*07d0*/ 	.short	0x0100
        /*07d2*/ 	.byte	0x08
	.zero		1


	//   ....[10]....
        /*07d4*/ 	.word	0x00000430
        /*07d8*/ 	.word	0x000000ff
        /*07dc*/ 	.word	0x00032468
        /*07e0*/ 	.short	0x0100
        /*07e2*/ 	.byte	0x08
	.zero		1


	//   ....[11]....
        /*07e4*/ 	.word	0x00000520
        /*07e8*/ 	.word	0x000000ff
        /*07ec*/ 	.word	0x00032470
        /*07f0*/ 	.short	0x0100
        /*07f2*/ 	.byte	0x06
	.zero		1


	//   ....[12]....
        /*07f4*/ 	.word	0x00000530
        /*07f8*/ 	.word	0x000000ff
        /*07fc*/ 	.word	0x00032480
        /*0800*/ 	.short	0x0100
        /*0802*/ 	.byte	0x06
	.zero		1


	//   ....[13]....
        /*0804*/ 	.word	0x00000540
        /*0808*/ 	.word	0x000000ff
        /*080c*/ 	.word	0x00032478
        /*0810*/ 	.short	0x0100
        /*0812*/ 	.byte	0x06
	.zero		1


	//   ....[14]....
        /*0814*/ 	.word	0x00000550
        /*0818*/ 	.word	0x000000ff
        /*081c*/ 	.word	0x00032488
        /*0820*/ 	.short	0x0100
        /*0822*/ 	.byte	0x06
	.zero		1


	//   ....[15]....
        /*0824*/ 	.word	0x00000680
        /*0828*/ 	.word	0x000000ff
        /*082c*/ 	.word	0x00032490
        /*0830*/ 	.short	0x0100
        /*0832*/ 	.byte	0x08
	.zero		1


	//   ....[16]....
        /*0834*/ 	.word	0x00000690
        /*0838*/ 	.word	0x000000ff
        /*083c*/ 	.word	0x000324a0
        /*0840*/ 	.short	0x0100
        /*0842*/ 	.byte	0x08
	.zero		1


	//   ....[17]....
        /*0844*/ 	.word	0x000006a0
        /*0848*/ 	.word	0x000000ff
        /*084c*/ 	.word	0x00032498
        /*0850*/ 	.short	0x0100
        /*0852*/ 	.byte	0x08
	.zero		1


	//   ....[18]....
        /*0854*/ 	.word	0x000006b0
        /*0858*/ 	.word	0x000000ff
        /*085c*/ 	.word	0x000324a8
        /*0860*/ 	.short	0x0100
        /*0862*/ 	.byte	0x08
	.zero		1


	//   ....[19]....
        /*0864*/ 	.word	0x000007f0
        /*0868*/ 	.word	0x000000ff
        /*086c*/ 	.word	0x000324b0
        /*0870*/ 	.short	0x0100
        /*0872*/ 	.byte	0x08
	.zero		1


	//   ....[20]....
        /*0874*/ 	.word	0x00000800
        /*0878*/ 	.word	0x000000ff
        /*087c*/ 	.word	0x000324c0
        /*0880*/ 	.short	0x0100
        /*0882*/ 	.byte	0x08
	.zero		1


	//   ....[21]....
        /*0884*/ 	.word	0x00000810
        /*0888*/ 	.word	0x000000ff
        /*088c*/ 	.word	0x000324b8
        /*0890*/ 	.short	0x0100
        /*0892*/ 	.byte	0x08
	.zero		1


	//   ....[22]....
        /*0894*/ 	.word	0x00000820
        /*0898*/ 	.word	0x000000ff
        /*089c*/ 	.word	0x000324c8
        /*08a0*/ 	.short	0x0100
        /*08a2*/ 	.byte	0x08
	.zero		1


	//   ....[23]....
        /*08a4*/ 	.word	0x000010c0
        /*08a8*/ 	.word	0x000000ff
        /*08ac*/ 	.word	0x00032400
        /*08b0*/ 	.short	0x010a
        /*08b2*/ 	.byte	0x33
	.zero		1


	//   ....[24]....
        /*08b4*/ 	.word	0x00001190
        /*08b8*/ 	.word	0x000000ff
        /*08bc*/ 	.word	0x00032430
        /*08c0*/ 	.short	0x010a
        /*08c2*/ 	.byte	0x1b
	.zero		1


	//   ....[25]....
        /*08c4*/ 	.word	0x000011d0
        /*08c8*/ 	.word	0x000000ff
        /*08cc*/ 	.word	0x00032430
        /*08d0*/ 	.short	0x010a
        /*08d2*/ 	.byte	0x1b
	.zero		1


	//   ....[26]....
        /*08d4*/ 	.word	0x00001430
        /*08d8*/ 	.word	0x000000ff
        /*08dc*/ 	.word	0x00032410
        /*08e0*/ 	.short	0x010a
        /*08e2*/ 	.byte	0x33
	.zero		1


	//   ....[27]....
        /*08e4*/ 	.word	0x00001470
        /*08e8*/ 	.word	0x000000ff
        /*08ec*/ 	.word	0x00032450
        /*08f0*/ 	.short	0x010a
        /*08f2*/ 	.byte	0x1b
	.zero		1


	//   ....[28]....
        /*08f4*/ 	.word	0x000014b0
        /*08f8*/ 	.word	0x000000ff
        /*08fc*/ 	.word	0x00032450
        /*0900*/ 	.short	0x010a
        /*0902*/ 	.byte	0x1b
	.zero		1


	//   ....[29]....
        /*0904*/ 	.word	0x000022a0
        /*0908*/ 	.word	0x000000ff
        /*090c*/ 	.word	0x00000000
        /*0910*/ 	.short	0x0101
        /*0912*/ 	.byte	0x06
	.zero		1


	//   ....[30]....
        /*0914*/ 	.word	0x00003830
        /*0918*/ 	.word	0x000000ff
        /*091c*/ 	.word	0x00000000
        /*0920*/ 	.short	0x0101
        /*0922*/ 	.byte	0x1b
	.zero		1


	//   ....[31]....
        /*0924*/ 	.word	0x000039a0
        /*0928*/ 	.word	0x000000ff
        /*092c*/ 	.word	0x00032430
        /*0930*/ 	.short	0x010a
        /*0932*/ 	.byte	0x1d
	.zero		1


	//   ....[32]....
        /*0934*/ 	.word	0x000039e0
        /*0938*/ 	.word	0x000000ff
        /*093c*/ 	.word	0x00032430
        /*0940*/ 	.short	0x010a
        /*0942*/ 	.byte	0x1d
	.zero		1


	//   ....[33]....
        /*0944*/ 	.word	0x00003b60
        /*0948*/ 	.word	0x000000ff
        /*094c*/ 	.word	0x00032450
        /*0950*/ 	.short	0x010a
        /*0952*/ 	.byte	0x1d
	.zero		1


	//   ....[34]....
        /*0954*/ 	.word	0x00003ba0
        /*0958*/ 	.word	0x000000ff
        /*095c*/ 	.word	0x00032450
        /*0960*/ 	.short	0x010a
        /*0962*/ 	.byte	0x1d
	.zero		1


	//   ....[35]....
        /*0964*/ 	.word	0x000047d0
        /*0968*/ 	.word	0x000000ff
        /*096c*/ 	.word	0x00000000
        /*0970*/ 	.short	0x0101
        /*0972*/ 	.byte	0x06
	.zero		1


	//   ....[36]....
        /*0974*/ 	.word	0x000062b0
        /*0978*/ 	.word	0x000000ff
        /*097c*/ 	.word	0x00000000
        /*0980*/ 	.short	0x0101
        /*0982*/ 	.byte	0x1d
	.zero		1


	//   ....[37]....
        /*0984*/ 	.word	0x000084f0
        /*0988*/ 	.word	0x000000cc
        /*098c*/ 	.word	0x00000000
        /*0990*/ 	.short	0x0101
        /*0992*/ 	.byte	0x3f
	.zero		1


	//   ....[38]....
        /*0994*/ 	.word	0x00009e50
        /*0998*/ 	.word	0x00000011
        /*099c*/ 	.word	0x00032440
        /*09a0*/ 	.short	0x010a
        /*09a2*/ 	.byte	0x3f
	.zero		1


	//   ....[39]....
        /*09a4*/ 	.word	0x0000a3b0
        /*09a8*/ 	.word	0x00000011
        /*09ac*/ 	.word	0x00032430
        /*09b0*/ 	.short	0x0107
        /*09b2*/ 	.byte	0x3f
	.zero		1


	//   ....[40]....
        /*09b4*/ 	.word	0x0000a470
        /*09b8*/ 	.word	0x00000011
        /*09bc*/ 	.word	0x00032430
        /*09c0*/ 	.short	0x0101
        /*09c2*/ 	.byte	0x3f
	.zero		1


	//   ....[41]....
        /*09c4*/ 	.word	0x0000af20
        /*09c8*/ 	.word	0x000000ff
        /*09cc*/ 	.word	0x00032400
        /*09d0*/ 	.short	0x0107
        /*09d2*/ 	.byte	0x25
	.zero		1


	//   ....[42]....
        /*09d4*/ 	.word	0x0000af70
        /*09d8*/ 	.word	0x000000ff
        /*09dc*/ 	.word	0x00032400
        /*09e0*/ 	.short	0x0101
        /*09e2*/ 	.byte	0x25
	.zero		1


	//   ....[43]....
        /*09e4*/ 	.word	0x0000b970
        /*09e8*/ 	.word	0x000000ff
        /*09ec*/ 	.word	0x00032410
        /*09f0*/ 	.short	0x0107
        /*09f2*/ 	.byte	0x25
	.zero		1


	//   ....[44]....
        /*09f4*/ 	.word	0x0000b9d0
        /*09f8*/ 	.word	0x000000ff
        /*09fc*/ 	.word	0x00032410
        /*0a00*/ 	.short	0x0101
        /*0a02*/ 	.byte	0x25
	.zero		1


	//   ....[45]....
        /*0a04*/ 	.word	0x0000b9f0
        /*0a08*/ 	.word	0x000000ff
        /*0a0c*/ 	.word	0x00032420
        /*0a10*/ 	.short	0x010a
        /*0a12*/ 	.byte	0x25
	.zero		1


	//   ....[46]....
        /*0a14*/ 	.word	0x0000ba80
        /*0a18*/ 	.word	0x00000011
        /*0a1c*/ 	.word	0x00032460
        /*0a20*/ 	.short	0x010a
        /*0a22*/ 	.byte	0x3f
	.zero		1


	//   ....[47]....
        /*0a24*/ 	.word	0x0000c370
        /*0a28*/ 	.word	0x00000011
        /*0a2c*/ 	.word	0x00032450
        /*0a30*/ 	.short	0x0107
        /*0a32*/ 	.byte	0x3f
	.zero		1


	//   ....[48]....
        /*0a34*/ 	.word	0x0000c450
        /*0a38*/ 	.word	0x00000011
        /*0a3c*/ 	.word	0x00032450
        /*0a40*/ 	.short	0x0101
        /*0a42*/ 	.byte	0x3f
	.zero		1


	//   ....[49]....
        /*0a44*/ 	.word	0x0000c6f0
        /*0a48*/ 	.word	0x00000011
        /*0a4c*/ 	.word	0x00032440
        /*0a50*/ 	.short	0x010a
        /*0a52*/ 	.byte	0x3f
	.zero		1


	//   ....[50]....
        /*0a54*/ 	.word	0x0000cac0
        /*0a58*/ 	.word	0x00000011
        /*0a5c*/ 	.word	0x00032430
        /*0a60*/ 	.short	0x0107
        /*0a62*/ 	.byte	0x3f
	.zero		1


	//   ....[51]....
        /*0a64*/ 	.word	0x0000cb80
        /*0a68*/ 	.word	0x00000011
        /*0a6c*/ 	.word	0x00032430
        /*0a70*/ 	.short	0x0101
        /*0a72*/ 	.byte	0x3f
	.zero		1


	//   ....[52]....
        /*0a74*/ 	.word	0x0000cbb0
        /*0a78*/ 	.word	0x00000011
        /*0a7c*/ 	.word	0x00032460
        /*0a80*/ 	.short	0x010a
        /*0a82*/ 	.byte	0x3f
	.zero		1


	//   ....[53]....
        /*0a84*/ 	.word	0x0000d0d0
        /*0a88*/ 	.word	0x00000011
        /*0a8c*/ 	.word	0x00032450
        /*0a90*/ 	.short	0x0107
        /*0a92*/ 	.byte	0x3f
	.zero		1


	//   ....[54]....
        /*0a94*/ 	.word	0x0000d1a0
        /*0a98*/ 	.word	0x00000011
        /*0a9c*/ 	.word	0x00032450
        /*0aa0*/ 	.short	0x0101
        /*0aa2*/ 	.byte	0x3f
	.zero		1


	//   ....[55]....
        /*0aa4*/ 	.word	0x0000d310
        /*0aa8*/ 	.word	0x00000007
        /*0aac*/ 	.word	0x00032420
        /*0ab0*/ 	.short	0x010a
        /*0ab2*/ 	.byte	0x3f
	.zero		1


	//   ....[56]....
        /*0ab4*/ 	.word	0x0000d490
        /*0ab8*/ 	.word	0x00000005
        /*0abc*/ 	.word	0x00032440
        /*0ac0*/ 	.short	0x010a
        /*0ac2*/ 	.byte	0x3f
	.zero		1


	//   ....[57]....
        /*0ac4*/ 	.word	0x0000d530
        /*0ac8*/ 	.word	0x00000003
        /*0acc*/ 	.word	0x00032440
        /*0ad0*/ 	.short	0x010a
        /*0ad2*/ 	.byte	0x3f
	.zero		1


	//   ....[58]....
        /*0ad4*/ 	.word	0x0000d570
        /*0ad8*/ 	.word	0x00000005
        /*0adc*/ 	.word	0x00032460
        /*0ae0*/ 	.short	0x010a
        /*0ae2*/ 	.byte	0x3f
	.zero		1


	//   ....[59]....
        /*0ae4*/ 	.word	0x0000d5b0
        /*0ae8*/ 	.word	0x00000003
        /*0aec*/ 	.word	0x00032460
        /*0af0*/ 	.short	0x010a
        /*0af2*/ 	.byte	0x3f
	.zero		1


	//   ....[60]....
        /*0af4*/ 	.word	0x0000d620
        /*0af8*/ 	.word	0x00000003
        /*0afc*/ 	.word	0x00032400
        /*0b00*/ 	.short	0x010a
        /*0b02*/ 	.byte	0x3f
	.zero		1


	//   ....[61]....
        /*0b04*/ 	.word	0x0000d680
        /*0b08*/ 	.word	0x00000004
        /*0b0c*/ 	.word	0x00032430
        /*0b10*/ 	.short	0x010a
        /*0b12*/ 	.byte	0x3f
	.zero		1


	//   ....[62]....
        /*0b14*/ 	.word	0x0000d6e0
        /*0b18*/ 	.word	0x00000005
        /*0b1c*/ 	.word	0x00032410
        /*0b20*/ 	.short	0x010a
        /*0b22*/ 	.byte	0x3f
	.zero		1


	//   ....[63]....
        /*0b24*/ 	.word	0x0000d740
        /*0b28*/ 	.word	0x00000000
        /*0b2c*/ 	.word	0x00032450
        /*0b30*/ 	.short	0x010a
        /*0b32*/ 	.byte	0x3f
	.zero		1


	//   ....[64]....
        /*0b34*/ 	.word	0x0000d7a0
        /*0b38*/ 	.word	0x00000005
        /*0b3c*/ 	.word	0x00032430
        /*0b40*/ 	.short	0x010a
        /*0b42*/ 	.byte	0x3f
	.zero		1


	//   ....[65]....
        /*0b44*/ 	.word	0x0000d800
        /*0b48*/ 	.word	0x00000005
        /*0b4c*/ 	.word	0x00032450
        /*0b50*/ 	.short	0x010a
        /*0b52*/ 	.byte	0x3f
	.zero		1


	//   ....[66]....
        /*0b54*/ 	.word	0x0000d920
        /*0b58*/ 	.word	0x00000011
        /*0b5c*/ 	.word	0x00032440
        /*0b60*/ 	.short	0x010a
        /*0b62*/ 	.byte	0x3f
	.zero		1


	//   ....[67]....
        /*0b64*/ 	.word	0x0000f6e0
        /*0b68*/ 	.word	0x00000003
        /*0b6c*/ 	.word	0x00032420
        /*0b70*/ 	.short	0x010a
        /*0b72*/ 	.byte	0x3f
	.zero		1


	//   ....[68]....
        /*0b74*/ 	.word	0x0000f730
        /*0b78*/ 	.word	0x00000011
        /*0b7c*/ 	.word	0x00032460
        /*0b80*/ 	.short	0x010a
        /*0b82*/ 	.byte	0x3f
	.zero		1


	//   ....[69]....
        /*0b84*/ 	.word	0x00010070
        /*0b88*/ 	.word	0x00000011
        /*0b8c*/ 	.word	0x00032440
        /*0b90*/ 	.short	0x010a
        /*0b92*/ 	.byte	0x3f
	.zero		1


	//   ....[70]....
        /*0b94*/ 	.word	0x00010720
        /*0b98*/ 	.word	0x00000011
        /*0b9c*/ 	.word	0x00032460
        /*0ba0*/ 	.short	0x010a
        /*0ba2*/ 	.byte	0x3f
	.zero		1


	//   ....[71]....
        /*0ba4*/ 	.word	0x00010ea0
        /*0ba8*/ 	.word	0x00000007
        /*0bac*/ 	.word	0x00032420
        /*0bb0*/ 	.short	0x010a
        /*0bb2*/ 	.byte	0x3f
	.zero		1


	//   ....[72]....
        /*0bb4*/ 	.word	0x00011040
        /*0bb8*/ 	.word	0x00000005
        /*0bbc*/ 	.word	0x00032440
        /*0bc0*/ 	.short	0x010a
        /*0bc2*/ 	.byte	0x3f
	.zero		1


	//   ....[73]....
        /*0bc4*/ 	.word	0x00011090
        /*0bc8*/ 	.word	0x00000003
        /*0bcc*/ 	.word	0x00032440
        /*0bd0*/ 	.short	0x010a
        /*0bd2*/ 	.byte	0x3f
	.zero		1


	//   ....[74]....
        /*0bd4*/ 	.word	0x000110e0
        /*0bd8*/ 	.word	0x00000005
        /*0bdc*/ 	.word	0x00032460
        /*0be0*/ 	.short	0x010a
        /*0be2*/ 	.byte	0x3f
	.zero		1


	//----- nvinfo : EIATTR_NUM_MBARRIERS
	.align		4
.L_179:
        /*0be4*/ 	.byte	0x03, 0x38
        /*0be6*/ 	.short	0x0017


	//----- nvinfo : EIATTR_EXIT_INSTR_OFFSETS
	.align		4
        /*0be8*/ 	.byte	0x04, 0x1c
        /*0bea*/ 	.short	(.L_181 - .L_180)


	//   ....[0]....
.L_180:
        /*0bec*/ 	.word	0x00000970


	//   ....[1]....
        /*0bf0*/ 	.word	0x00008aa0


	//   ....[2]....
        /*0bf4*/ 	.word	0x0000d600


	//----- nvinfo : EIATTR_MAX_THREADS
	.align		4
.L_181:
        /*0bf8*/ 	.byte	0x04, 0x05
        /*0bfa*/ 	.short	(.L_183 - .L_182)
.L_182:
        /*0bfc*/ 	.word	0x00000180
        /*0c00*/ 	.word	0x00000001
        /*0c04*/ 	.word	0x00000001


	//----- nvinfo : EIATTR_CRS_STACK_SIZE
	.align		4
.L_183:
        /*0c08*/ 	.byte	0x04, 0x1e
        /*0c0a*/ 	.short	(.L_185 - .L_184)
.L_184:
        /*0c0c*/ 	.word	0x00000000


	//----- nvinfo : EIATTR_CBANK_PARAM_SIZE
	.align		4
.L_185:
        /*0c10*/ 	.byte	0x03, 0x19
        /*0c12*/ 	.short	0x0b70


	//----- nvinfo : EIATTR_PARAM_CBANK
	.align		4
        /*0c14*/ 	.byte	0x04, 0x0a
        /*0c16*/ 	.short	(.L_187 - .L_186)
	.align		4
.L_186:
        /*0c18*/ 	.word	index@(.nv.constant0._ZN7cutlass13device_kernelIN5flash11enable_sm90INS1_16FlashAttnFwdSm90INS1_25CollectiveMainloopFwdSm90ILi2EN4cute5tupleIJNS5_1CILi1EEES8_S8_EEENS6_IJNS7_ILi128EEENS7_ILi96EEENS7_ILi64EEEEEELi256ENS_10bfloat16_tEfNS_4arch4Sm90ELb0ELb0ELb1ELb0ELb1ELb0ELb1ELb1ELb0ELb1ELb0ELb0EEENS1_21CollectiveEpilogueFwdINS6_IJSA_NS7_ILi256EEESB_EEES9_SE_SG_Li256ELb0ELb1ELb0ELb0EEENS1_29StaticPersistentTileSchedulerILb0EEEEEEEEEvNT_6ParamsE)
        /*0c1c*/ 	.short	0x0210
        /*0c1e*/ 	.short	0x0b70


	//----- nvinfo : EIATTR_SW_WAR
	.align		4
.L_187:
        /*0c20*/ 	.byte	0x04, 0x36
        /*0c22*/ 	.short	(.L_189 - .L_188)
.L_188:
        /*0c24*/ 	.word	0x00000008
.L_189:


//--------------------- .nv.info._ZN7cutlass13device_kernelIN5flash11enable_sm90INS1_16FlashAttnFwdSm90INS1_25CollectiveMainloopFwdSm90ILi2EN4cute5tupleIJNS5_1CILi1EEES8_S8_EEENS6_IJNS7_ILi128EEENS7_ILi96EEENS7_ILi64EEEEEELi256ENS_10bfloat16_tEfNS_4arch4Sm90ELb0ELb0ELb1ELb1ELb1ELb0ELb0ELb1ELb0ELb1ELb0ELb0EEENS1_21CollectiveEpilogueFwdINS6_IJSA_NS7_ILi256EEESB_EEES9_SE_SG_Li256ELb1ELb1ELb0ELb0EEENS1_36VarlenDynamicPersistentTileSchedulerILi128ELi96ELi256ELi128ELb0ELb1ELb1ELb0ELb1ELb1EEEEEEEEEvNT_6ParamsE --------------------------
	.section	.nv.info._ZN7cutlass13device_kernelIN5flash11enable_sm90INS1_16FlashAttnFwdSm90INS1_25CollectiveMainloopFwdSm90ILi2EN4cute5tupleIJNS5_1CILi1EEES8_S8_EEENS6_IJNS7_ILi128EEENS7_ILi96EEENS7_ILi64EEEEEELi256ENS_10bfloat16_tEfNS_4arch4Sm90ELb0ELb0ELb1ELb1ELb1ELb0ELb0ELb1ELb0ELb1ELb0ELb0EEENS1_21CollectiveEpilogueFwdINS6_IJSA_NS7_ILi256EEESB_EEES9_SE_SG_Li256ELb1ELb1ELb0ELb0EEENS1_36VarlenDynamicPersistentTileSchedulerILi128ELi96ELi256ELi128ELb0ELb1ELb1ELb0ELb1ELb1EEEEEEEEEvNT_6ParamsE,"",@"SHT_CUDA_INFO"
	.sectionflags	@""
	.align	4


	//----- nvinfo : EIATTR_CUDA_API_VERSION
	.align		4
        /*0000*/ 	.byte	0x04, 0x37
        /*0002*/ 	.short	(.L_191 - .L_190)
.L_190:
        /*0004*/ 	.word	0x00000082


	//----- nvinfo : EIATTR_KPARAM_INFO
	.align		4
.L_191:
        /*0008*/ 	.byte	0x04, 0x17
        /*000a*/ 	.short	(.L_193 - .L_192)
.L_192:
        /*000c*/ 	.word	0x00000000
        /*0010*/ 	.short	0x0000
        /*0012*/ 	.short	0x0070
        /*0014*/ 	.byte	0x00, 0xf0, 0x01, 0x2a


	//----- nvinfo : EIATTR_SPARSE_MMA_MASK
	.align		4
.L_193:
        /*0018*/ 	.byte	0x03, 0x50
        /*001a*/ 	.short	0x0000


	//----- nvinfo : EIATTR_MAXREG_COUNT
	.align		4
        /*001c*/ 	.byte	0x03, 0x1b
        /*001e*/ 	.short	0x00a8


	//----- nvinfo : EIATTR_NUM_BARRIERS
	.align		4
        /*0020*/ 	.byte	0x02, 0x4c
        /*0022*/ 	.byte	0x10
	.zero		1


	//----- nvinfo : EIATTR_EXTERNS
	.align		4
        /*0024*/ 	.byte	0x04, 0x0f
        /*0026*/ 	.short	(.L_195 - .L_194)


	//   ....[0]....
	.align		4
.L_194:
        /*0028*/ 	.word	index@(__assertfail)


	//----- nvinfo : EIATTR_ANNOTATIONS
	.align		4
.L_195:
        /*002c*/ 	.byte	0x04, 0x55
        /*002e*/ 	.short	(.L_197 - .L_196)


	//   ....[0]....
.L_196:
        /* <DEDUP_REMOVED lines=14> */
        /*0104*/ 	.byte	0xc0, 0xe2, 0x00, 0x00


	//----- nvinfo : EIATTR_MERCURY_ISA_VERSION
	.align		4
.L_197:
        /*0108*/ 	.byte	0x03, 0x5f
        /*010a*/ 	.short	0x0101


	//----- nvinfo : EIATTR_UNUSED_LOAD_BYTE_OFFSET
	.align		4
        /*010c*/ 	.byte	0x04, 0x44
        /*010e*/ 	.short	(.L_199 - .L_198)


	//   ....[0]....
.L_198:
        /*0110*/ 	.word	0x00000970
        /*0114*/ 	.word	0x0000fff0


	//   ....[1]....
        /*0118*/ 	.word	0x00006640
        /*011c*/ 	.word	0x0000fff0


	//----- nvinfo : EIATTR_INT_WARP_WIDE_INSTR_OFFSETS
	.align		4
.L_199:
        /*0120*/ 	.byte	0x04, 0x31
        /*0122*/ 	.short	(.L_201 - .L_200)


	//   ....[0]....
.L_200:
        /*0124*/ 	.word	0x000000c0


	//   ....[1]....
        /*0128*/ 	.word	0x000000d0


	//   ....[2]....
        /*012c*/ 	.word	0x00000170


	//   ....[3]....
        /*0130*/ 	.word	0x0000a400


	//   ....[4]....
        /*0134*/ 	.word	0x0000a490


	//   ....[5]....
        /*0138*/ 	.word	0x0000d7e0


	//   ....[6]....
        /*013c*/ 	.word	0x0000d870


	//----- nvinfo : EIATTR_COOP_GROUP_MASK_REGIDS
	.align		4
.L_201:
        /*0140*/ 	.byte	0x04, 0x29
        /*0142*/ 	.short	(.L_203 - .L_202)


	//   ....[0]....
.L_202:
        /*0144*/ 	.word	0xffffffff


	//   ....[1]....
        /*0148*/ 	.word	0xffffffff


	//   ....[2]....
        /*014c*/ 	.word	0xffffffff


	//   ....[3]....
        /*0150*/ 	.word	0xffffffff


	//   ....[4]....
        /*0154*/ 	.word	0xffffffff


	//   ....[5]....
        /*0158*/ 	.word	0xffffffff


	//   ....[6]....
        /*015c*/ 	.word	0xffffffff


	//   ....[7]....
        /*0160*/ 	.word	0xffffffff


	//   ....[8]....
        /*0164*/ 	.word	0xffffffff


	//   ....[9]....
        /*0168*/ 	.word	0xffffffff


	//   ....[10]....
        /*016c*/ 	.word	0xffffffff


	//   ....[11]....
        /*0170*/ 	.word	0xffffffff


	//   ....[12]....
        /*0174*/ 	.word	0xffffffff


	//   ....[13]....
        /*0178*/ 	.word	0xffffffff


	//   ....[14]....
        /*017c*/ 	.word	0xffffffff


	//   ....[15]....
        /*0180*/ 	.word	0xffffffff


	//   ....[16]....
        /*0184*/ 	.word	0xffffffff


	//   ....[17]....
        /*0188*/ 	.word	0xffffffff


	//   ....[18]....
        /*018c*/ 	.word	0xffffffff


	//   ....[19]....
        /*0190*/ 	.word	0xffffffff


	//   ....[20]....
        /*0194*/ 	.word	0xffffffff


	//   ....[21]....
        /*0198*/ 	.word	0xffffffff


	//   ....[22]....
        /*019c*/ 	.word	0xffffffff


	//   ....[23]....
        /*01a0*/ 	.word	0xffffffff


	//   ....[24]....
        /*01a4*/ 	.word	0xffffffff


	//   ....[25]....
        /*01a8*/ 	.word	0xffffffff


	//   ....[26]....
        /*01ac*/ 	.word	0xffffffff


	//   ....[27]....
        /*01b0*/ 	.word	0xffffffff


	//   ....[28]....
        /*01b4*/ 	.word	0xffffffff


	//   ....[29]....
        /*01b8*/ 	.word	0xffffffff


	//   ....[30]....
        /*01bc*/ 	.word	0xffffffff


	//   ....[31]....
        /*01c0*/ 	.word	0xffffffff


	//   ....[32]....
        /*01c4*/ 	.word	0xffffffff


	//   ....[33]....
        /*01c8*/ 	.word	0xffffffff


	//   ....[34]....
        /*01cc*/ 	.word	0xffffffff


	//   ....[35]....
        /*01d0*/ 	.word	0xffffffff


	//   ....[36]....
        /*01d4*/ 	.word	0xffffffff


	//   ....[37]....
        /*01d8*/ 	.word	0xffffffff


	//   ....[38]....
        /*01dc*/ 	.word	0xffffffff


	//   ....[39]....
        /*01e0*/ 	.word	0xffffffff


	//   ....[40]....
        /*01e4*/ 	.word	0xffffffff


	//   ....[41]....
        /*01e8*/ 	.word	0xffffffff


	//   ....[42]....
        /*01ec*/ 	.word	0xffffffff


	//   ....[43]....
        /*01f0*/ 	.word	0xffffffff


	//   ....[44]....
        /*01f4*/ 	.word	0xffffffff


	//   ....[45]....
        /*01f8*/ 	.word	0xffffffff


	//   ....[46]....
        /*01fc*/ 	.word	0xffffffff


	//   ....[47]....
        /*0200*/ 	.word	0xffffffff


	//   ....[48]....
        /*0204*/ 	.word	0xffffffff


	//   ....[49]....
        /*0208*/ 	.word	0xffffffff


	//   ....[50]....
        /*020c*/ 	.word	0xffffffff


	//   ....[51]....
        /*0210*/ 	.word	0xffffffff


	//   ....[52]....
        /*0214*/ 	.word	0xffffffff


	//   ....[53]....
        /*0218*/ 	.word	0xffffffff


	//   ....[54]....
        /*021c*/ 	.word	0xffffffff


	//   ....[55]....
        /*0220*/ 	.word	0xffffffff


	//   ....[56]....
        /*0224*/ 	.word	0xffffffff


	//   ....[57]....
        /*0228*/ 	.word	0xffffffff


	//   ....[58]....
        /*022c*/ 	.word	0xffffffff


	//   ....[59]....
        /*0230*/ 	.word	0xffffffff


	//   ....[60]....
        /*0234*/ 	.word	0xffffffff


	//   ....[61]....
        /*0238*/ 	.word	0xffffffff


	//   ....[62]....
        /*023c*/ 	.word	0xffffffff


	//   ....[63]....
        /*0240*/ 	.word	0xffffffff


	//   ....[64]....
        /*0244*/ 	.word	0xffffffff


	//   ....[65]....
        /*0248*/ 	.word	0xffffffff


	//   ....[66]....
        /*024c*/ 	.word	0xffffffff


	//   ....[67]....
        /*0250*/ 	.word	0xffffffff


	//   ....[68]....
        /*0254*/ 	.word	0xffffffff


	//   ....[69]....
        /*0258*/ 	.word	0xffffffff


	//   ....[70]....
        /*025c*/ 	.word	0xffffffff


	//   ....[71]....
        /*0260*/ 	.word	0xffffffff


	//   ....[72]....
        /*0264*/ 	.word	0xffffffff


	//   ....[73]....
        /*0268*/ 	.word	0xffffffff


	//   ....[74]....
        /*026c*/ 	.word	0xffffffff


	//   ....[75]....
        /*0270*/ 	.word	0xffffffff


	//   ....[76]....
        /*0274*/ 	.word	0xffffffff


	//   ....[77]....
        /*0278*/ 	.word	0xffffffff


	//   ....[78]....
        /*027c*/ 	.word	0xffffffff


	//   ....[79]....
        /*0280*/ 	.word	0xffffffff


	//   ....[80]....
        /*0284*/ 	.word	0xffffffff


	//   ....[81]....
        /*0288*/ 	.word	0xffffffff


	//   ....[82]....
        /*028c*/ 	.word	0xffffffff


	//   ....[83]....
        /*0290*/ 	.word	0xffffffff


	//   ....[84]....
        /*0294*/ 	.word	0xffffffff


	//   ....[85]....
        /*0298*/ 	.word	0xffffffff


	//   ....[86]....
        /*029c*/ 	.word	0xffffffff


	//   ....[87]....
        /*02a0*/ 	.word	0xffffffff


	//   ....[88]....
        /*02a4*/ 	.word	0xffffffff


	//   ....[89]....
        /*02a8*/ 	.word	0xffffffff


	//   ....[90]....
        /*02ac*/ 	.word	0xffffffff


	//   ....[91]....
        /*02b0*/ 	.word	0xffffffff


	//   ....[92]....
        /*02b4*/ 	.word	0xffffffff


	//   ....[93]....
        /*02b8*/ 	.word	0xffffffff


	//   ....[94]....
        /*02bc*/ 	.word	0xffffffff


	//   ....[95]....
        /*02c0*/ 	.word	0xffffffff


	//   ....[96]....
        /*02c4*/ 	.word	0xffffffff


	//   ....[97]....
        /*02c8*/ 	.word	0xffffffff


	//   ....[98]....
        /*02cc*/ 	.word	0xffffffff


	//   ....[99]....
        /*02d0*/ 	.word	0xffffffff


	//   ....[100]....
        /*02d4*/ 	.word	0xffffffff


	//   ....[101]....
        /*02d8*/ 	.word	0xffffffff


	//   ....[102]....
        /*02dc*/ 	.word	0xffffffff


	//   ....[103]....
        /*02e0*/ 	.word	0xffffffff


	//   ....[104]....
        /*02e4*/ 	.word	0xffffffff


	//   ....[105]....
        /*02e8*/ 	.word	0xffffffff


	//   ....[106]....
        /*02ec*/ 	.word	0xffffffff


	//   ....[107]....
        /*02f0*/ 	.word	0xffffffff


	//   ....[108]....
        /*02f4*/ 	.word	0xffffffff


	//   ....[109]....
        /*02f8*/ 	.word	0xffffffff


	//   ....[110]....
        /*02fc*/ 	.word	0xffffffff


	//   ....[111]....
        /*0300*/ 	.word	0xffffffff


	//   ....[112]....
        /*0304*/ 	.word	0xffffffff


	//   ....[113]....
        /*0308*/ 	.word	0xffffffff


	//   ....[114]....
        /*030c*/ 	.word	0xffffffff


	//   ....[115]....
        /*0310*/ 	.word	0xffffffff


	//   ....[116]....
        /*0314*/ 	.word	0xffffffff


	//   ....[117]....
        /*0318*/ 	.word	0xffffffff


	//   ....[118]....
        /*031c*/ 	.word	0xffffffff


	//   ....[119]....
        /*0320*/ 	.word	0xffffffff


	//   ....[120]....
        /*0324*/ 	.word	0xffffffff


	//   ....[121]....
        /*0328*/ 	.word	0xffffffff


	//   ....[122]....
        /*032c*/ 	.word	0xffffffff


	//   ....[123]....
        /*0330*/ 	.word	0xffffffff


	//   ....[124]....
        /*0334*/ 	.word	0xffffffff


	//   ....[125]....
        /*0338*/ 	.word	0xffffffff


	//   ....[126]....
        /*033c*/ 	.word	0xffffffff


	//   ....[127]....
        /*0340*/ 	.word	0xffffffff


	//   ....[128]....
        /*0344*/ 	.word	0xffffffff


	//   ....[129]....
        /*0348*/ 	.word	0xffffffff


	//   ....[130]....
        /*034c*/ 	.word	0xffffffff


	//   ....[131]....
        /*0350*/ 	.word	0xffffffff


	//   ....[132]....
        /*0354*/ 	.word	0xffffffff


	//   ....[133]....
        /*0358*/ 	.word	0xffffffff


	//   ....[134]....
        /*035c*/ 	.word	0xffffffff


	//   ....[135]....
        /*0360*/ 	.word	0xffffffff


	//   ....[136]....
        /*0364*/ 	.word	0xffffffff


	//   ....[137]....
        /*0368*/ 	.word	0x0500000f


	//   ....[138]....
        /*036c*/ 	.word	0x0500000f


	//   ....[139]....
        /*0370*/ 	.word	0x0500000f


	//   ....[140]....
        /*0374*/ 	.word	0x0500000f


	//   ....[141]....
        /*0378*/ 	.word	0x0500000f


	//   ....[142]....
        /*037c*/ 	.word	0x0500000f


	//   ....[143]....
        /*0380*/ 	.word	0x0500000f


	//   ....[144]....
        /*0384*/ 	.word	0x0500000f


	//   ....[145]....
        /*0388*/ 	.word	0x0500000f


	//   ....[146]....
        /*038c*/ 	.word	0x0500000f


	//   ....[147]....
        /*0390*/ 	.word	0x0500000f


	//   ....[148]....
        /*0394*/ 	.word	0x0500000f


	//   ....[149]....
        /*0398*/ 	.word	0x0500000f


	//   ....[150]....
        /*039c*/ 	.word	0x0500000f


	//   ....[151]....
        /*03a0*/ 	.word	0x0500000f


	//   ....[152]....
        /*03a4*/ 	.word	0x0500000f


	//   ....[153]....
        /*03a8*/ 	.word	0x0500000f


	//   ....[154]....
        /*03ac*/ 	.word	0x0500000f


	//   ....[155]....
        /*03b0*/ 	.word	0x0500000f


	//   ....[156]....
        /*03b4*/ 	.word	0x0500000f


	//   ....[157]....
        /*03b8*/ 	.word	0x0500000f


	//   ....[158]....
        /*03bc*/ 	.word	0x0500000f


	//   ....[159]....
        /*03c0*/ 	.word	0x0500000f


	//   ....[160]....
        /*03c4*/ 	.word	0x0500000f


	//   ....[161]....
        /*03c8*/ 	.word	0x0500000f


	//   ....[162]....
        /*03cc*/ 	.word	0x0500000f


	//   ....[163]....
        /*03d0*/ 	.word	0x0500000f


	//   ....[164]....
        /*03d4*/ 	.word	0x0500000f


	//   ....[165]....
        /*03d8*/ 	.word	0x0500000f


	//   ....[166]....
        /*03dc*/ 	.word	0x0500000f


	//   ....[167]....
        /*03e0*/ 	.word	0x0500000f


	//   ....[168]....
        /*03e4*/ 	.word	0x0500000f


	//   ....[169]....
        /*03e8*/ 	.word	0x0500000f


	//   ....[170]....
        /*03ec*/ 	.word	0x0500000f


	//   ....[171]....
        /*03f0*/ 	.word	0x0500000f


	//   ....[172]....
        /*03f4*/ 	.word	0x0500000f


	//   ....[173]....
        /*03f8*/ 	.word	0x0500000f


	//   ....[174]....
        /*03fc*/ 	.word	0x0500000f


	//   ....[175]....
        /*0400*/ 	.word	0x0500000f


	//   ....[176]....
        /*0404*/ 	.word	0x0500000f


	//   ....[177]....
        /*0408*/ 	.word	0x0500000f


	//   ....[178]....
        /*040c*/ 	.word	0x0500000f


	//   ....[179]....
        /*0410*/ 	.word	0x0500000f


	//   ....[180]....
        /*0414*/ 	.word	0x0500000f


	//   ....[181]....
        /*0418*/ 	.word	0x0500000f


	//   ....[182]....
        /*041c*/ 	.word	0x0500000f


	//   ....[183]....
        /*0420*/ 	.word	0x0500000f


	//   ....[184]....
        /*0424*/ 	.word	0x0500000f


	//   ....[185]....
        /*0428*/ 	.word	0x0500000f


	//   ....[186]....
        /*042c*/ 	.word	0x0500000f


	//   ....[187]....
        /*0430*/ 	.word	0x0500000f


	//   ....[188]....
        /*0434*/ 	.word	0x0500000f


	//   ....[189]....
        /*0438*/ 	.word	0x0500000f


	//   ....[190]....
        /*043c*/ 	.word	0x0500000f


	//   ....[191]....
        /*0440*/ 	.word	0x0500000f


	//   ....[192]....
        /*0444*/ 	.word	0x0500000f


	//   ....[193]....
        /*0448*/ 	.word	0x0500000f


	//   ....[194]....
        /*044c*/ 	.word	0x0500000f


	//   ....[195]....
        /*0450*/ 	.word	0x0500000f


	//   ....[196]....
        /*0454*/ 	.word	0x0500000f


	//   ....[197]....
        /*0458*/ 	.word	0x0500000f


	//   ....[198]....
        /*045c*/ 	.word	0x0500000f


	//   ....[199]....
        /*0460*/ 	.word	0x0500000f


	//   ....[200]....
        /*0464*/ 	.word	0x0500000f


	//   ....[201]....
        /*0468*/ 	.word	0x0500000f


	//   ....[202]....
        /*046c*/ 	.word	0x0500000f


	//   ....[203]....
        /*0470*/ 	.word	0x0500000f


	//   ....[204]....
        /*0474*/ 	.word	0x0500000f


	//   ....[205]....
        /*0478*/ 	.word	0x0500000f


	//   ....[206]....
        /*047c*/ 	.word	0x0500000f


	//   ....[207]....
        /*0480*/ 	.word	0x0500000f


	//   ....[208]....
        /*0484*/ 	.word	0x0500000f


	//   ....[209]....
        /*0488*/ 	.word	0x0500000f


	//   ....[210]....
        /*048c*/ 	.word	0x0500000f


	//   ....[211]....
        /*0490*/ 	.word	0x0500000f


	//   ....[212]....
        /*0494*/ 	.word	0x0500000f


	//   ....[213]....
        /*0498*/ 	.word	0x0500000f


	//   ....[214]....
        /*049c*/ 	.word	0x0500000f


	//   ....[215]....
        /*04a0*/ 	.word	0x0500000f


	//   ....[216]....
        /*04a4*/ 	.word	0x0500000f


	//   ....[217]....
        /*04a8*/ 	.word	0x0500000f


	//   ....[218]....
        /*04ac*/ 	.word	0x0500000f


	//   ....[219]....
        /*04b0*/ 	.word	0x0500000f


	//----- nvinfo : EIATTR_COOP_GROUP_INSTR_OFFSETS
	.align		4
.L_203:
        /*04b4*/ 	.byte	0x04, 0x28
        /*04b6*/ 	.short	(.L_205 - .L_204)


	//   ....[0]....
.L_204:
        /*04b8*/ 	.word	0x00000080


	//   ....[1]....
        /*04bc*/ 	.word	0x00000090


	//   ....[2]....
        /*04c0*/ 	.word	0x000002d0


	//   ....[3]....
        /*04c4*/ 	.word	0x00000430


	//   ....[4]....
        /*04c8*/ 	.word	0x00000550


	//   ....[5]....
        /*04cc*/ 	.word	0x000006b0


	//   ....[6]....
        /*04d0*/ 	.word	0x00001580


	//   ....[7]....
        /*04d4*/ 	.word	0x00002770


	//   ....[8]....
        /*04d8*/ 	.word	0x000027f0


	//   ....[9]....
        /*04dc*/ 	.word	0x00002c30


	//   ....[10]....
        /*04e0*/ 	.word	0x00002cb0


	//   ....[11]....
        /*04e4*/ 	.word	0x000041f0


	//   ....[12]....
        /*04e8*/ 	.word	0x00004270


	//   ....[13]....
        /*04ec*/ 	.word	0x000046f0


	//   ....[14]....
        /*04f0*/ 	.word	0x000048b0


	//   ....[15]....
        /*04f4*/ 	.word	0x00005bc0


	//   ....[16]....
        /*04f8*/ 	.word	0x00005c40


	//   ....[17]....
        /*04fc*/ 	.word	0x00005cb0


	//   ....[18]....
        /*0500*/ 	.word	0x00005cd0


	//   ....[19]....
        /*0504*/ 	.word	0x00007750


	//   ....[20]....
        /*0508*/ 	.word	0x00007780


	//   ....[21]....
        /*050c*/ 	.word	0x00007850


	//   ....[22]....
        /*0510*/ 	.word	0x00007880


	//   ....[23]....
        /*0514*/ 	.word	0x00008070


	//   ....[24]....
        /*0518*/ 	.word	0x000080a0


	//   ....[25]....
        /*051c*/ 	.word	0x000081e0


	//   ....[26]....
        /*0520*/ 	.word	0x00008200


	//   ....[27]....
        /*0524*/ 	.word	0x00008340


	//   ....[28]....
        /*0528*/ 	.word	0x00008360


	//   ....[29]....
        /*052c*/ 	.word	0x000084b0


	//   ....[30]....
        /*0530*/ 	.word	0x000084d0


	//   ....[31]....
        /*0534*/ 	.word	0x00008e20


	//   ....[32]....
        /*0538*/ 	.word	0x00008e50


	//   ....[33]....
        /*053c*/ 	.word	0x00008fa0


	//   ....[34]....
        /*0540*/ 	.word	0x00008fc0


	//   ....[35]....
        /*0544*/ 	.word	0x00009100


	//   ....[36]....
        /*0548*/ 	.word	0x00009120


	//   ....[37]....
        /*054c*/ 	.word	0x00009270


	//   ....[38]....
        /*0550*/ 	.word	0x00009290


	//   ....[39]....
        /*0554*/ 	.word	0x00009450


	//   ....[40]....
        /*0558*/ 	.word	0x00009620


	//   ....[41]....
        /*055c*/ 	.word	0x00009650


	//   ....[42]....
        /*0560*/ 	.word	0x00009680


	//   ....[43]....
        /*0564*/ 	.word	0x000096b0


	//   ....[44]....
        /*0568*/ 	.word	0x000096e0


	//   ....[45]....
        /*056c*/ 	.word	0x00009710


	//   ....[46]....
        /*0570*/ 	.word	0x00009860


	//   ....[47]....
        /*0574*/ 	.word	0x00009890


	//   ....[48]....
        /*0578*/ 	.word	0x000098c0


	//   ....[49]....
        /*057c*/ 	.word	0x000098f0


	//   ....[50]....
        /*0580*/ 	.word	0x00009920


	//   ....[51]....
        /*0584*/ 	.word	0x00009950


	//   ....[52]....
        /*0588*/ 	.word	0x000099e0


	//   ....[53]....
        /*058c*/ 	.word	0x00009a10


	//   ....[54]....
        /*0590*/ 	.word	0x00009a90


	//   ....[55]....
        /*0594*/ 	.word	0x0000afa0


	//   ....[56]....
        /*0598*/ 	.word	0x0000afc0


	//   ....[57]....
        /*059c*/ 	.word	0x0000b050


	//   ....[58]....
        /*05a0*/ 	.word	0x0000b070


	//   ....[59]....
        /*05a4*/ 	.word	0x0000b0f0


	//   ....[60]....
        /*05a8*/ 	.word	0x0000b110


	//   ....[61]....
        /*05ac*/ 	.word	0x0000b190


	//   ....[62]....
        /*05b0*/ 	.word	0x0000b1b0


	//   ....[63]....
        /*05b4*/ 	.word	0x0000b230


	//   ....[64]....
        /*05b8*/ 	.word	0x0000b250


	//   ....[65]....
        /*05bc*/ 	.word	0x0000b260


	//   ....[66]....
        /*05c0*/ 	.word	0x0000b270


	//   ....[67]....
        /*05c4*/ 	.word	0x0000baa0


	//   ....[68]....
        /*05c8*/ 	.word	0x0000bad0


	//   ....[69]....
        /*05cc*/ 	.word	0x0000bb90


	//   ....[70]....
        /*05d0*/ 	.word	0x0000bba0


	//   ....[71]....
        /*05d4*/ 	.word	0x0000bc30


	//   ....[72]....
        /*05d8*/ 	.word	0x0000bc40


	//   ....[73]....
        /*05dc*/ 	.word	0x0000bcd0


	//   ....[74]....
        /*05e0*/ 	.word	0x0000bce0


	//   ....[75]....
        /*05e4*/ 	.word	0x0000bd70


	//   ....[76]....
        /*05e8*/ 	.word	0x0000bd80


	//   ....[77]....
        /*05ec*/ 	.word	0x0000be10


	//   ....[78]....
        /*05f0*/ 	.word	0x0000be20


	//   ....[79]....
        /*05f4*/ 	.word	0x0000bea0


	//   ....[80]....
        /*05f8*/ 	.word	0x0000beb0


	//   ....[81]....
        /*05fc*/ 	.word	0x0000bec0


	//   ....[82]....
        /*0600*/ 	.word	0x0000bed0


	//   ....[83]....
        /*0604*/ 	.word	0x0000c340


	//   ....[84]....
        /*0608*/ 	.word	0x0000c370


	//   ....[85]....
        /*060c*/ 	.word	0x0000c3d0


	//   ....[86]....
        /*0610*/ 	.word	0x0000c480


	//   ....[87]....
        /*0614*/ 	.word	0x0000c4a0


	//   ....[88]....
        /*0618*/ 	.word	0x0000c550


	//   ....[89]....
        /*061c*/ 	.word	0x0000c560


	//   ....[90]....
        /*0620*/ 	.word	0x0000c590


	//   ....[91]....
        /*0624*/ 	.word	0x0000c620


	//   ....[92]....
        /*0628*/ 	.word	0x0000c6c0


	//   ....[93]....
        /*062c*/ 	.word	0x0000c6e0


	//   ....[94]....
        /*0630*/ 	.word	0x0000c6f0


	//   ....[95]....
        /*0634*/ 	.word	0x0000ce20


	//   ....[96]....
        /*0638*/ 	.word	0x0000ce40


	//   ....[97]....
        /*063c*/ 	.word	0x0000ce50


	//   ....[98]....
        /*0640*/ 	.word	0x0000ce90


	//   ....[99]....
        /*0644*/ 	.word	0x0000cea0


	//   ....[100]....
        /*0648*/ 	.word	0x0000cee0


	//   ....[101]....
        /*064c*/ 	.word	0x0000cef0


	//   ....[102]....
        /*0650*/ 	.word	0x0000cf30


	//   ....[103]....
        /*0654*/ 	.word	0x0000cf40


	//   ....[104]....
        /*0658*/ 	.word	0x0000cf80


	//   ....[105]....
        /*065c*/ 	.word	0x0000cf90


	//   ....[106]....
        /*0660*/ 	.word	0x0000cfa0


	//   ....[107]....
        /*0664*/ 	.word	0x0000d310


	//   ....[108]....
        /*0668*/ 	.word	0x0000d330


	//   ....[109]....
        /*066c*/ 	.word	0x0000d340


	//   ....[110]....
        /*0670*/ 	.word	0x0000d350


	//   ....[111]....
        /*0674*/ 	.word	0x0000d360


	//   ....[112]....
        /*0678*/ 	.word	0x0000d380


	//   ....[113]....
        /*067c*/ 	.word	0x0000d3f0


	//   ....[114]....
        /*0680*/ 	.word	0x0000d420


	//   ....[115]....
        /*0684*/ 	.word	0x0000d430


	//   ....[116]....
        /*0688*/ 	.word	0x0000d4a0


	//   ....[117]....
        /*068c*/ 	.word	0x0000d4b0


	//   ....[118]....
        /*0690*/ 	.word	0x0000d5b0


	//   ....[119]....
        /*0694*/ 	.word	0x0000da60


	//   ....[120]....
        /*0698*/ 	.word	0x0000dab0


	//   ....[121]....
        /*069c*/ 	.word	0x0000dae0


	//   ....[122]....
        /*06a0*/ 	.word	0x0000daf0


	//   ....[123]....
        /*06a4*/ 	.word	0x0000db20


	//   ....[124]....
        /*06a8*/ 	.word	0x0000db50


	//   ....[125]....
        /*06ac*/ 	.word	0x0000db80


	//   ....[126]....
        /*06b0*/ 	.word	0x0000dbb0


	//   ....[127]....
        /*06b4*/ 	.word	0x0000dd30


	//   ....[128]....
        /*06b8*/ 	.word	0x0000dd60


	//   ....[129]....
        /*06bc*/ 	.word	0x0000dd90


	//   ....[130]....
        /*06c0*/ 	.word	0x0000ddc0


	//   ....[131]....
        /*06c4*/ 	.word	0x0000ddf0


	//   ....[132]....
        /*06c8*/ 	.word	0x0000de20


	//   ....[133]....
        /*06cc*/ 	.word	0x0000dee0


	//   ....[134]....
        /*06d0*/ 	.word	0x0000df00


	//   ....[135]....
        /*06d4*/ 	.word	0x0000df70


	//   ....[136]....
        /*06d8*/ 	.word	0x0000e3e0


	//   ....[137]....
        /*06dc*/ 	.word	0x0000e8c0


	//   ....[138]....
        /*06e0*/ 	.word	0x0000e9b0


	//   ....[139]....
        /*06e4*/ 	.word	0x0000ea50


	//   ....[140]....
        /*06e8*/ 	.word	0x0000eab0


	//   ....[141]....
        /*06ec*/ 	.word	0x0000eba0


	//   ....[142]....
        /*06f0*/ 	.word	0x0000ec10


	//   ....[143]....
        /*06f4*/ 	.word	0x0000ed00


	//   ....[144]....
        /*06f8*/ 	.word	0x0000ed70


	//   ....[145]....
        /*06fc*/ 	.word	0x0000ee60


	//   ....[146]....
        /*0700*/ 	.word	0x0000eed0


	//   ....[147]....
        /*0704*/ 	.word	0x0000efc0


	//   ....[148]....
        /*0708*/ 	.word	0x0000f030


	//   ....[149]....
        /*070c*/ 	.word	0x0000f0d0


	//   ....[150]....
        /*0710*/ 	.word	0x0000f1d0


	//   ....[151]....
        /*0714*/ 	.word	0x0000f230


	//   ....[152]....
        /*0718*/ 	.word	0x0000f290


	//   ....[153]....
        /*071c*/ 	.word	0x0000f380


	//   ....[154]....
        /*0720*/ 	.word	0x0000f3e0


	//   ....[155]....
        /*0724*/ 	.word	0x0000f4e0


	//   ....[156]....
        /*0728*/ 	.word	0x0000f540


	//   ....[157]....
        /*072c*/ 	.word	0x0000f640


	//   ....[158]....
        /*0730*/ 	.word	0x0000f6a0


	//   ....[159]....
        /*0734*/ 	.word	0x0000f7a0


	//   ....[160]....
        /*0738*/ 	.word	0x0000f800


	//   ....[161]....
        /*073c*/ 	.word	0x0000f900


	//   ....[162]....
        /*0740*/ 	.word	0x0000f960


	//   ....[163]....
        /*0744*/ 	.word	0x0000fa60


	//   ....[164]....
        /*0748*/ 	.word	0x0000fac0


	//   ....[165]....
        /*074c*/ 	.word	0x0000fb60


	//   ....[166]....
        /*0750*/ 	.word	0x0000fce0


	//   ....[167]....
        /*0754*/ 	.word	0x0000fdc0


	//   ....[168]....
        /*0758*/ 	.word	0x0000fe70


	//   ....[169]....
        /*075c*/ 	.word	0x0000ff80


	//   ....[170]....
        /*0760*/ 	.word	0x0000ffe0


	//   ....[171]....
        /*0764*/ 	.word	0x000100f0


	//   ....[172]....
        /*0768*/ 	.word	0x00010150


	//   ....[173]....
        /*076c*/ 	.word	0x00010260


	//   ....[174]....
        /*0770*/ 	.word	0x000102c0


	//   ....[175]....
        /*0774*/ 	.word	0x000103d0


	//   ....[176]....
        /*0778*/ 	.word	0x00010430


	//   ....[177]....
        /*077c*/ 	.word	0x000104f0


	//   ....[178]....
        /*0780*/ 	.word	0x00010650


	//   ....[179]....
        /*0784*/ 	.word	0x000106f0


	//   ....[180]....
        /*0788*/ 	.word	0x00010750


	//   ....[181]....
        /*078c*/ 	.word	0x00010800


	//   ....[182]....
        /*0790*/ 	.word	0x00010860


	//   ....[183]....
        /*0794*/ 	.word	0x00010910


	//   ....[184]....
        /*0798*/ 	.word	0x00010970


	//   ....[185]....
        /*079c*/ 	.word	0x00010a20


	//   ....[186]....
        /*07a0*/ 	.word	0x00010a80


	//   ....[187]....
        /*07a4*/ 	.word	0x00010b30


	//   ....[188]....
        /*07a8*/ 	.word	0x00010b90


	//   ....[189]....
        /*07ac*/ 	.word	0x00010c40


	//   ....[190]....
        /*07b0*/ 	.word	0x00010d20


	//   ....[191]....
        /*07b4*/ 	.word	0x00010dc0


	//   ....[192]....
        /*07b8*/ 	.word	0x00010e20


	//   ....[193]....
        /*07bc*/ 	.word	0x00010ef0


	//   ....[194]....
        /*07c0*/ 	.word	0x00010f50


	//   ....[195]....
        /*07c4*/ 	.word	0x00011020


	//   ....[196]....
        /*07c8*/ 	.word	0x00011080


	//   ....[197]....
        /*07cc*/ 	.word	0x00011160


	//   ....[198]....
        /*07d0*/ 	.word	0x000111c0


	//   ....[199]....
        /*07d4*/ 	.word	0x00011290


	//   ....[200]....
        /*07d8*/ 	.word	0x000112f0


	//   ....[201]....
        /*07dc*/ 	.word	0x000113c0


	//   ....[202]....
        /*07e0*/ 	.word	0x00011450


	//   ....[203]....
        /*07e4*/ 	.word	0x000114f0


	//   ....[204]....
        /*07e8*/ 	.word	0x00011610


	//   ....[205]....
        /*07ec*/ 	.word	0x00011680


	//   ....[206]....
        /*07f0*/ 	.word	0x000116f0


	//   ....[207]....
        /*07f4*/ 	.word	0x00011760


	//   ....[208]....
        /*07f8*/ 	.word	0x000117d0


	//   ....[209]....
        /*07fc*/ 	.word	0x00011850


	//   ....[210]....
        /*0800*/ 	.word	0x000118e0


	//   ....[211]....
        /*0804*/ 	.word	0x00011970


	//   ....[212]....
        /*0808*/ 	.word	0x000119e0


	//   ....[213]....
        /*080c*/ 	.word	0x00011a50


	//   ....[214]....
        /*0810*/ 	.word	0x00011ac0


	//   ....[215]....
        /*0814*/ 	.word	0x00011b40


	//   ....[216]....
        /*0818*/ 	.word	0x00011bb0


	//   ....[217]....
        /*081c*/ 	.word	0x00011c50


	//   ....[218]....
        /*0820*/ 	.word	0x00011ce0


	//   ....[219]....
        /*0824*/ 	.word	0x00011e00


	//----- nvinfo : EIATTR_REG_RECONFIG
	.align		4
.L_205:
        /*0828*/ 	.byte	0x01, 0x54
	.zero		2


	//----- nvinfo : EIATTR_SYSCALL_OFFSETS
	.align		4
        /*082c*/ 	.byte	0x04, 0x46
        /*082e*/ 	.short	(.L_207 - .L_206)


	//   ....[0]....
.L_206:
        /*0830*/ 	.word	0x00001760


	//   ....[1]....
        /*0834*/ 	.word	0x0000a5f0


	//   ....[2]....
        /*0838*/ 	.word	0x0000a740


	//   ....[3]....
        /*083c*/ 	.word	0x0000a830


	//   ....[4]....
        /*0840*/ 	.word	0x0000b700


	//----- nvinfo : EIATTR_MBARRIER_INSTR_OFFSETS
	.align		4
.L_207:
        /*0844*/ 	.byte	0x04, 0x39
        /*0846*/ 	.short	(.L_209 - .L_208)


	//   ....[0]....
.L_208:
        /*0848*/ 	.word	0x00000180
        /*084c*/ 	.word	0x000000ff
        /*0850*/ 	.word	0x00022800
        /*0854*/ 	.short	0x0100
        /*0856*/ 	.byte	0x08
	.zero		1


	//   ....[1]....
        /*0858*/ 	.word	0x00000190
        /*085c*/ 	.word	0x000000ff
        /*0860*/ 	.word	0x00022820
        /*0864*/ 	.short	0x0100
        /*0866*/ 	.byte	0x08
	.zero		1


	//   ....[2]....
        /*0868*/ 	.word	0x00000280
        /*086c*/ 	.word	0x000000ff
        /*0870*/ 	.word	0x00022830
        /*0874*/ 	.short	0x0100
        /*0876*/ 	.byte	0x08
	.zero		1


	//   ....[3]....
        /*0878*/ 	.word	0x00000290
        /*087c*/ 	.word	0x000000ff
        /*0880*/ 	.word	0x00022840
        /*0884*/ 	.short	0x0100
        /*0886*/ 	.byte	0x08
	.zero		1


	//   ....[4]....
        /*0888*/ 	.word	0x000002a0
        /*088c*/ 	.word	0x000000ff
        /*0890*/ 	.word	0x00022838
        /*0894*/ 	.short	0x0100
        /*0896*/ 	.byte	0x08
	.zero		1


	//   ....[5]....
        /*0898*/ 	.word	0x000002b0
        /*089c*/ 	.word	0x000000ff
        /*08a0*/ 	.word	0x00022848
        /*08a4*/ 	.short	0x0100
        /*08a6*/ 	.byte	0x08
	.zero		1


	//   ....[6]....
        /*08a8*/ 	.word	0x000003e0
        /*08ac*/ 	.word	0x000000ff
        /*08b0*/ 	.word	0x00022850
        /*08b4*/ 	.short	0x0100
        /*08b6*/ 	.byte	0x08
	.zero		1


	//   ....[7]....
        /*08b8*/ 	.word	0x000003f0
        /*08bc*/ 	.word	0x000000ff
        /*08c0*/ 	.word	0x00022860
        /*08c4*/ 	.short	0x0100
        /*08c6*/ 	.byte	0x08
	.zero		1


	//   ....[8]....
        /*08c8*/ 	.word	0x00000400
        /*08cc*/ 	.word	0x000000ff
        /*08d0*/ 	.word	0x00022858
        /*08d4*/ 	.short	0x0100
        /*08d6*/ 	.byte	0x08
	.zero		1


	//   ....[9]....
        /*08d8*/ 	.word	0x00000410
        /*08dc*/ 	.word	0x000000ff
        /*08e0*/ 	.word	0x00022868
        /*08e4*/ 	.short	0x0100
        /*08e6*/ 	.byte	0x08
	.zero		1


	//   ....[10]....
        /*08e8*/ 	.word	0x00000500
        /*08ec*/ 	.word	0x000000ff
        /*08f0*/ 	.word	0x00022870
        /*08f4*/ 	.short	0x0100
        /*08f6*/ 	.byte	0x06
	.zero		1


	//   ....[11]....
        /*08f8*/ 	.word	0x00000510
        /*08fc*/ 	.word	0x000000ff
        /*0900*/ 	.word	0x00022880
        /*0904*/ 	.short	0x0100
        /*0906*/ 	.byte	0x06
	.zero		1


	//   ....[12]....
        /*0908*/ 	.word	0x00000520
        /*090c*/ 	.word	0x000000ff
        /*0910*/ 	.word	0x00022878
        /*0914*/ 	.short	0x0100
        /*0916*/ 	.byte	0x06
	.zero		1


	//   ....[13]....
        /*0918*/ 	.word	0x00000530
        /*091c*/ 	.word	0x000000ff
        /*0920*/ 	.word	0x00022888
        /*0924*/ 	.short	0x0100
        /*0926*/ 	.byte	0x06
	.zero		1


	//   ....[14]....
        /*0928*/ 	.word	0x00000660
        /*092c*/ 	.word	0x000000ff
        /*0930*/ 	.word	0x00022890
        /*0934*/ 	.short	0x0100
        /*0936*/ 	.byte	0x08
	.zero		1


	//   ....[15]....
        /*0938*/ 	.word	0x00000670
        /*093c*/ 	.word	0x000000ff
        /*0940*/ 	.word	0x000228a0
        /*0944*/ 	.short	0x0100
        /*0946*/ 	.byte	0x08
	.zero		1


	//   ....[16]....
        /*0948*/ 	.word	0x00000680
        /*094c*/ 	.word	0x000000ff
        /*0950*/ 	.word	0x00022898
        /*0954*/ 	.short	0x0100
        /*0956*/ 	.byte	0x08
	.zero		1


	//   ....[17]....
        /*0958*/ 	.word	0x00000690
        /*095c*/ 	.word	0x000000ff
        /*0960*/ 	.word	0x000228a8
        /*0964*/ 	.short	0x0100
        /*0966*/ 	.byte	0x08
	.zero		1


	//   ....[18]....
        /*0968*/ 	.word	0x000007d0
        /*096c*/ 	.word	0x000000ff
        /*0970*/ 	.word	0x000228b0
        /*0974*/ 	.short	0x0100
        /*0976*/ 	.byte	0x08
	.zero		1


	//   ....[19]....
        /*0978*/ 	.word	0x000007e0
        /*097c*/ 	.word	0x000000ff
        /*0980*/ 	.word	0x000228c0
        /*0984*/ 	.short	0x0100
        /*0986*/ 	.byte	0x08
	.zero		1


	//   ....[20]....
        /*0988*/ 	.word	0x000007f0
        /*098c*/ 	.word	0x000000ff
        /*0990*/ 	.word	0x000228b8
        /*0994*/ 	.short	0x0100
        /*0996*/ 	.byte	0x08
	.zero		1


	//   ....[21]....
        /*0998*/ 	.word	0x00000800
        /*099c*/ 	.word	0x000000ff
        /*09a0*/ 	.word	0x000228c8
        /*09a4*/ 	.short	0x0100
        /*09a6*/ 	.byte	0x08
	.zero		1


	//   ....[22]....
        /*09a8*/ 	.word	0x000017d0
        /*09ac*/ 	.word	0x000000ff
        /*09b0*/ 	.word	0x00022800
        /*09b4*/ 	.short	0x010a
        /*09b6*/ 	.byte	0x2d
	.zero		1


	//   ....[23]....
        /*09b8*/ 	.word	0x000018a0
        /*09bc*/ 	.word	0x000000ff
        /*09c0*/ 	.word	0x00022830
        /*09c4*/ 	.short	0x010a
        /*09c6*/ 	.byte	0x16
	.zero		1


	//   ....[24]....
        /*09c8*/ 	.word	0x000018e0
        /*09cc*/ 	.word	0x000000ff
        /*09d0*/ 	.word	0x00022830
        /*09d4*/ 	.short	0x010a
        /*09d6*/ 	.byte	0x16
	.zero		1


	//   ....[25]....
        /*09d8*/ 	.word	0x00002140
        /*09dc*/ 	.word	0x000000ff
        /*09e0*/ 	.word	0x00000000
        /*09e4*/ 	.short	0x0101
        /*09e6*/ 	.byte	0x06
	.zero		1


	//   ....[26]....
        /*09e8*/ 	.word	0x000034d0
        /*09ec*/ 	.word	0x000000ff
        /*09f0*/ 	.word	0x00022850
        /*09f4*/ 	.short	0x010a
        /*09f6*/ 	.byte	0x16
	.zero		1


	//   ....[27]....
        /*09f8*/ 	.word	0x00003510
        /*09fc*/ 	.word	0x000000ff
        /*0a00*/ 	.word	0x00022850
        /*0a04*/ 	.short	0x010a
        /*0a06*/ 	.byte	0x16
	.zero		1


	//   ....[28]....
        /*0a08*/ 	.word	0x00003830
        /*0a0c*/ 	.word	0x000000ff
        /*0a10*/ 	.word	0x00000000
        /*0a14*/ 	.short	0x0101
        /*0a16*/ 	.byte	0x16
	.zero		1


	//   ....[29]....
        /*0a18*/ 	.word	0x000039a0
        /*0a1c*/ 	.word	0x000000ff
        /*0a20*/ 	.word	0x00022830
        /*0a24*/ 	.short	0x010a
        /*0a26*/ 	.byte	0x18
	.zero		1


	//   ....[30]....
        /*0a28*/ 	.word	0x000039e0
        /*0a2c*/ 	.word	0x000000ff
        /*0a30*/ 	.word	0x00022830
        /*0a34*/ 	.short	0x010a
        /*0a36*/ 	.byte	0x18
	.zero		1


	//   ....[31]....
        /*0a38*/ 	.word	0x00003f30
        /*0a3c*/ 	.word	0x000000ff
        /*0a40*/ 	.word	0x00000000
        /*0a44*/ 	.short	0x0101
        /*0a46*/ 	.byte	0x06
	.zero		1


	//   ....[32]....
        /*0a48*/ 	.word	0x00005880
        /*0a4c*/ 	.word	0x000000ff
        /*0a50*/ 	.word	0x00022850
        /*0a54*/ 	.short	0x010a
        /*0a56*/ 	.byte	0x18
	.zero		1


	//   ....[33]....
        /*0a58*/ 	.word	0x000058d0
        /*0a5c*/ 	.word	0x000000ff
        /*0a60*/ 	.word	0x00022850
        /*0a64*/ 	.short	0x010a
        /*0a66*/ 	.byte	0x18
	.zero		1


	//   ....[34]....
        /*0a68*/ 	.word	0x00005ba0
        /*0a6c*/ 	.word	0x000000ff
        /*0a70*/ 	.word	0x00000000
        /*0a74*/ 	.short	0x0101
        /*0a76*/ 	.byte	0x18
	.zero		1


	//   ....[35]....
        /*0a78*/ 	.word	0x00008060
        /*0a7c*/ 	.word	0x00000003
        /*0a80*/ 	.word	0x00000000
        /*0a84*/ 	.short	0x0101
        /*0a86*/ 	.byte	0x3f
	.zero		1


	//   ....[36]....
        /*0a88*/ 	.word	0x0000ad10
        /*0a8c*/ 	.word	0x00000021
        /*0a90*/ 	.word	0x00022840
        /*0a94*/ 	.short	0x010a
        /*0a96*/ 	.byte	0x3f
	.zero		1


	//   ....[37]....
        /*0a98*/ 	.word	0x0000b370
        /*0a9c*/ 	.word	0x00000021
        /*0aa0*/ 	.word	0x00022830
        /*0aa4*/ 	.short	0x0107
        /*0aa6*/ 	.byte	0x3f
	.zero		1


	//   ....[38]....
        /*0aa8*/ 	.word	0x0000b450
        /*0aac*/ 	.word	0x00000021
        /*0ab0*/ 	.word	0x00022830
        /*0ab4*/ 	.short	0x0101
        /*0ab6*/ 	.byte	0x3f
	.zero		1


	//   ....[39]....
        /*0ab8*/ 	.word	0x0000bfd0
        /*0abc*/ 	.word	0x00000016
        /*0ac0*/ 	.word	0x00022800
        /*0ac4*/ 	.short	0x0107
        /*0ac6*/ 	.byte	0x3f
	.zero		1


	//   ....[40]....
        /*0ac8*/ 	.word	0x0000c0c0
        /*0acc*/ 	.word	0x00000016
        /*0ad0*/ 	.word	0x00022800
        /*0ad4*/ 	.short	0x0101
        /*0ad6*/ 	.byte	0x3f
	.zero		1


	//   ....[41]....
        /*0ad8*/ 	.word	0x0000c0e0
        /*0adc*/ 	.word	0x00000016
        /*0ae0*/ 	.word	0x00022820
        /*0ae4*/ 	.short	0x010a
        /*0ae6*/ 	.byte	0x3f
	.zero		1


	//   ....[42]....
        /*0ae8*/ 	.word	0x0000c170
        /*0aec*/ 	.word	0x00000021
        /*0af0*/ 	.word	0x00022860
        /*0af4*/ 	.short	0x010a
        /*0af6*/ 	.byte	0x3f
	.zero		1


	//   ....[43]....
        /*0af8*/ 	.word	0x0000c870
        /*0afc*/ 	.word	0x00000021
        /*0b00*/ 	.word	0x00022850
        /*0b04*/ 	.short	0x0107
        /*0b06*/ 	.byte	0x3f
	.zero		1


	//   ....[44]....
        /*0b08*/ 	.word	0x0000c940
        /*0b0c*/ 	.word	0x00000021
        /*0b10*/ 	.word	0x00022850
        /*0b14*/ 	.short	0x0101
        /*0b16*/ 	.byte	0x3f
	.zero		1


	//   ....[45]....
        /*0b18*/ 	.word	0x0000cc80
        /*0b1c*/ 	.word	0x0000000a
        /*0b20*/ 	.word	0x00022840
        /*0b24*/ 	.short	0x010a
        /*0b26*/ 	.byte	0x3f
	.zero		1


	//   ....[46]....
        /*0b28*/ 	.word	0x0000d050
        /*0b2c*/ 	.word	0x0000000a
        /*0b30*/ 	.word	0x00022830
        /*0b34*/ 	.short	0x0107
        /*0b36*/ 	.byte	0x3f
	.zero		1


	//   ....[47]....
        /*0b38*/ 	.word	0x0000d110
        /*0b3c*/ 	.word	0x0000000a
        /*0b40*/ 	.word	0x00022830
        /*0b44*/ 	.short	0x0101
        /*0b46*/ 	.byte	0x3f
	.zero		1


	//   ....[48]....
        /*0b48*/ 	.word	0x0000d140
        /*0b4c*/ 	.word	0x0000000a
        /*0b50*/ 	.word	0x00022860
        /*0b54*/ 	.short	0x010a
        /*0b56*/ 	.byte	0x3f
	.zero		1


	//   ....[49]....
        /*0b58*/ 	.word	0x0000d660
        /*0b5c*/ 	.word	0x0000000a
        /*0b60*/ 	.word	0x00022850
        /*0b64*/ 	.short	0x0107
        /*0b66*/ 	.byte	0x3f
	.zero		1


	//   ....[50]....
        /*0b68*/ 	.word	0x0000d720
        /*0b6c*/ 	.word	0x0000000a
        /*0b70*/ 	.word	0x00022850
        /*0b74*/ 	.short	0x0101
        /*0b76*/ 	.byte	0x3f
	.zero		1


	//   ....[51]....
        /*0b78*/ 	.word	0x0000e360
        /*0b7c*/ 	.word	0x00000007
        /*0b80*/ 	.word	0x00022820
        /*0b84*/ 	.short	0x010a
        /*0b86*/ 	.byte	0x3f
	.zero		1


	//   ....[52]....
        /*0b88*/ 	.word	0x0000e4e0
        /*0b8c*/ 	.word	0x00000005
        /*0b90*/ 	.word	0x00022840
        /*0b94*/ 	.short	0x010a
        /*0b96*/ 	.byte	0x3f
	.zero		1


	//   ....[53]....
        /*0b98*/ 	.word	0x0000e580
        /*0b9c*/ 	.word	0x00000003
        /*0ba0*/ 	.word	0x00022840
        /*0ba4*/ 	.short	0x010a
        /*0ba6*/ 	.byte	0x3f
	.zero		1


	//   ....[54]....
        /*0ba8*/ 	.word	0x0000e5c0
        /*0bac*/ 	.word	0x00000005
        /*0bb0*/ 	.word	0x00022860
        /*0bb4*/ 	.short	0x010a
        /*0bb6*/ 	.byte	0x3f
	.zero		1


	//   ....[55]....
        /*0bb8*/ 	.word	0x0000e600
        /*0bbc*/ 	.word	0x00000003
        /*0bc0*/ 	.word	0x00022860
        /*0bc4*/ 	.short	0x010a
        /*0bc6*/ 	.byte	0x3f
	.zero		1


	//   ....[56]....
        /*0bc8*/ 	.word	0x0000e670
        /*0bcc*/ 	.word	0x00000003
        /*0bd0*/ 	.word	0x00022800
        /*0bd4*/ 	.short	0x010a
        /*0bd6*/ 	.byte	0x3f
	.zero		1


	//   ....[57]....
        /*0bd8*/ 	.word	0x0000e6d0
        /*0bdc*/ 	.word	0x00000003
        /*0be0*/ 	.word	0x00022830
        /*0be4*/ 	.short	0x010a
        /*0be6*/ 	.byte	0x3f
	.zero		1


	//   ....[58]....
        /*0be8*/ 	.word	0x0000e730
        /*0bec*/ 	.word	0x00000009
        /*0bf0*/ 	.word	0x00022850
        /*0bf4*/ 	.short	0x010a
        /*0bf6*/ 	.byte	0x3f
	.zero		1


	//   ....[59]....
        /*0bf8*/ 	.word	0x0000e790
        /*0bfc*/ 	.word	0x00000000
        /*0c00*/ 	.word	0x00022830
        /*0c04*/ 	.short	0x010a
        /*0c06*/ 	.byte	0x3f
	.zero		1


	//   ....[60]....
        /*0c08*/ 	.word	0x0000e7f0
        /*0c0c*/ 	.word	0x0000000a
        /*0c10*/ 	.word	0x00022850
        /*0c14*/ 	.short	0x010a
        /*0c16*/ 	.byte	0x3f
	.zero		1


	//   ....[61]....
        /*0c18*/ 	.word	0x0000e900
        /*0c1c*/ 	.word	0x00000021
        /*0c20*/ 	.word	0x00022840
        /*0c24*/ 	.short	0x010a
        /*0c26*/ 	.byte	0x3f
	.zero		1


	//   ....[62]....
        /*0c28*/ 	.word	0x0000fbe0
        /*0c2c*/ 	.word	0x00000016
        /*0c30*/ 	.word	0x00022820
        /*0c34*/ 	.short	0x010a
        /*0c36*/ 	.byte	0x3f
	.zero		1


	//   ....[63]....
        /*0c38*/ 	.word	0x0000fc30
        /*0c3c*/ 	.word	0x00000021
        /*0c40*/ 	.word	0x00022860
        /*0c44*/ 	.short	0x010a
        /*0c46*/ 	.byte	0x3f
	.zero		1


	//   ....[64]....
        /*0c48*/ 	.word	0x000105a0
        /*0c4c*/ 	.word	0x0000000a
        /*0c50*/ 	.word	0x00022840
        /*0c54*/ 	.short	0x010a
        /*0c56*/ 	.byte	0x3f
	.zero		1


	//   ....[65]....
        /*0c58*/ 	.word	0x00010c70
        /*0c5c*/ 	.word	0x0000000a
        /*0c60*/ 	.word	0x00022860
        /*0c64*/ 	.short	0x010a
        /*0c66*/ 	.byte	0x3f
	.zero		1


	//   ....[66]....
        /*0c68*/ 	.word	0x00011d20
        /*0c6c*/ 	.word	0x00000007
        /*0c70*/ 	.word	0x00022820
        /*0c74*/ 	.short	0x010a
        /*0c76*/ 	.byte	0x3f
	.zero		1


	//   ....[67]....
        /*0c78*/ 	.word	0x00011ec0
        /*0c7c*/ 	.word	0x00000005
        /*0c80*/ 	.word	0x00022840
        /*0c84*/ 	.short	0x010a
        /*0c86*/ 	.byte	0x3f
	.zero		1


	//   ....[68]....
        /*0c88*/ 	.word	0x00011f10
        /*0c8c*/ 	.word	0x00000003
        /*0c90*/ 	.word	0x00022840
        /*0c94*/ 	.short	0x010a
        /*0c96*/ 	.byte	0x3f
	.zero		1


	//   ....[69]....
        /*0c98*/ 	.word	0x00011f60
        /*0c9c*/ 	.word	0x00000005
        /*0ca0*/ 	.word	0x00022860
        /*0ca4*/ 	.short	0x010a
        /*0ca6*/ 	.byte	0x3f
	.zero		1


	//----- nvinfo : EIATTR_NUM_MBARRIERS
	.align		4
.L_209:
        /*0ca8*/ 	.byte	0x03, 0x38
        /*0caa*/ 	.short	0x0016


	//----- nvinfo : EIATTR_EXIT_INSTR_OFFSETS
	.align		4
        /*0cac*/ 	.byte	0x04, 0x1c
        /*0cae*/ 	.short	(.L_211 - .L_210)


	//   ....[0]....
.L_210:
        /*0cb0*/ 	.word	0x000009b0


	//   ....[1]....
        /*0cb4*/ 	.word	0x00009400


	//   ....[2]....
        /*0cb8*/ 	.word	0x0000e650


	//----- nvinfo : EIATTR_MAX_THREADS
	.align		4
.L_211:
        /*0cbc*/ 	.byte	0x04, 0x05
        /*0cbe*/ 	.short	(.L_213 - .L_212)
.L_212:
        /*0cc0*/ 	.word	0x00000180
        /*0cc4*/ 	.word	0x00000001
        /*0cc8*/ 	.word	0x00000001


	//----- nvinfo : EIATTR_CRS_STACK_SIZE
	.align		4
.L_213:
        /*0ccc*/ 	.byte	0x04, 0x1e
        /*0cce*/ 	.short	(.L_215 - .L_214)
.L_214:
        /*0cd0*/ 	.word	0x00000000


	//----- nvinfo : EIATTR_CBANK_PARAM_SIZE
	.align		4
.L_215:
        /*0cd4*/ 	.byte	0x03, 0x19
        /*0cd6*/ 	.short	0x0af0


	//----- nvinfo : EIATTR_PARAM_CBANK
	.align		4
        /*0cd8*/ 	.byte	0x04, 0x0a
        /*0cda*/ 	.short	(.L_217 - .L_216)
	.align		4
.L_216:
        /*0cdc*/ 	.word	index@(.nv.constant0._ZN7cutlass13device_kernelIN5flash11enable_sm90INS1_16FlashAttnFwdSm90INS1_25CollectiveMainloopFwdSm90ILi2EN4cute5tupleIJNS5_1CILi1EEES8_S8_EEENS6_IJNS7_ILi128EEENS7_ILi96EEENS7_ILi64EEEEEELi256ENS_10bfloat16_tEfNS_4arch4Sm90ELb0ELb0ELb1ELb1ELb1ELb0ELb0ELb1ELb0ELb1ELb0ELb0EEENS1_21CollectiveEpilogueFwdINS6_IJSA_NS7_ILi256EEESB_EEES9_SE_SG_Li256ELb1ELb1ELb0ELb0EEENS1_36VarlenDynamicPersistentTileSchedulerILi128ELi96ELi256ELi128ELb0ELb1ELb1ELb0ELb1ELb1EEEEEEEEEvNT_6ParamsE)
        /*0ce0*/ 	.short	0x0210
        /*0ce2*/ 	.short	0x0af0


	//----- nvinfo : EIATTR_SW_WAR
	.align		4
.L_217:
        /*0ce4*/ 	.byte	0x04, 0x36
        /*0ce6*/ 	.short	(.L_219 - .L_218)
.L_218:
        /*0ce8*/ 	.word	0x00000008
.L_219:


//--------------------- .nv.info._ZN7cutlass13device_kernelIN5flash11enable_sm90INS1_16FlashAttnFwdSm90INS1_25CollectiveMainloopFwdSm90ILi2EN4cute5tupleIJNS5_1CILi1EEES8_S8_EEENS6_IJNS7_ILi128EEENS7_ILi96EEENS7_ILi64EEEEEELi256ENS_10bfloat16_tEfNS_4arch4Sm90ELb0ELb0ELb1ELb1ELb1ELb1ELb0ELb1ELb0ELb1ELb0ELb0EEENS1_21CollectiveEpilogueFwdINS6_IJSA_NS7_ILi256EEESB_EEES9_SE_SG_Li256ELb1ELb1ELb0ELb0EEENS1_36VarlenDynamicPersistentTileSchedulerILi128ELi96ELi256ELi128ELb0ELb1ELb1ELb0ELb1ELb1EEEEEEEEEvNT_6ParamsE --------------------------
	.section	.nv.info._ZN7cutlass13device_kernelIN5flash11enable_sm90INS1_16FlashAttnFwdSm90INS1_25CollectiveMainloopFwdSm90ILi2EN4cute5tupleIJNS5_1CILi1EEES8_S8_EEENS6_IJNS7_ILi128EEENS7_ILi96EEENS7_ILi64EEEEEELi256ENS_10bfloat16_tEfNS_4arch4Sm90ELb0ELb0ELb1ELb1ELb1ELb1ELb0ELb1ELb0ELb1ELb0ELb0EEENS1_21CollectiveEpilogueFwdINS6_IJSA_NS7_ILi256EEESB_EEES9_SE_SG_Li256ELb1ELb1ELb0ELb0EEENS1_36VarlenDynamicPersistentTileSchedulerILi128ELi96ELi256ELi128ELb0ELb1ELb1ELb0ELb1ELb1EEEEEEEEEvNT_6ParamsE,"",@"SHT_CUDA_INFO"
	.sectionflags	@""
	.align	4


	//----- nvinfo : EIATTR_CUDA_API_VERSION
	.align		4
        /*0000*/ 	.byte	0x04, 0x37
        /*0002*/ 	.short	(.L_221 - .L_220)
.L_220:
        /*0004*/ 	.word	0x00000082


	//----- nvinfo : EIATTR_KPARAM_INFO
	.align		4
.L_221:
        /*0008*/ 	.byte	0x04, 0x17
        /*000a*/ 	.short	(.L_223 - .L_222)
.L_222:
        /*000c*/ 	.word	0x00000000
        /*0010*/ 	.short	0x0000
        /*0012*/ 	.short	0x0070
        /*0014*/ 	.byte	0x00, 0xf0, 0x01, 0x2a


	//----- nvinfo : EIATTR_SPARSE_MMA_MASK
	.align		4
.L_223:
        /*0018*/ 	.byte	0x03, 0x50
        /*001a*/ 	.short	0x0000


	//----- nvinfo : EIATTR_MAXREG_COUNT
	.align		4
        /*001c*/ 	.byte	0x03, 0x1b
        /*001e*/ 	.short	0x00a8


	//----- nvinfo : EIATTR_NUM_BARRIERS
	.align		4
        /*0020*/ 	.byte	0x02, 0x4c
        /*0022*/ 	.byte	0x10
	.zero		1


	//----- nvinfo : EIATTR_EXTERNS
	.align		4
        /*0024*/ 	.byte	0x04, 0x0f
        /*0026*/ 	.short	(.L_225 - .L_224)


	//   ....[0]....
	.align		4
.L_224:
        /*0028*/ 	.word	index@(__assertfail)


	//----- nvinfo : EIATTR_ANNOTATIONS
	.align		4
.L_225:
        /*002c*/ 	.byte	0x04, 0x55
        /*002e*/ 	.short	(.L_227 - .L_226)


	//   ....[0]....
.L_226:
        /* <DEDUP_REMOVED lines=50> */


	//----- nvinfo : EIATTR_MERCURY_ISA_VERSION
	.align		4
.L_227:
        /*0338*/ 	.byte	0x03, 0x5f
        /*033a*/ 	.short	0x0101


	//----- nvinfo : EIATTR_UNUSED_LOAD_BYTE_OFFSET
	.align		4
        /*033c*/ 	.byte	0x04, 0x44
        /*033e*/ 	.short	(.L_229 - .L_228)


	//   ....[0]....
.L_228:
        /*0340*/ 	.word	0x00000a40
        /*0344*/ 	.word	0x0000fff0


	//   ....[1]....
        /*0348*/ 	.word	0x0000dcc0
        /*034c*/ 	.word	0x0000fff0


	//----- nvinfo : EIATTR_INT_WARP_WIDE_INSTR_OFFSETS
	.align		4
.L_229:
        /*0350*/ 	.byte	0x04, 0x31
        /*0352*/ 	.short	(.L_231 - .L_230)


	//   ....[0]....
.L_230:
        /*0354*/ 	.word	0x00000120


	//   ....[1]....
        /*0358*/ 	.word	0x000001c0


	//   ....[2]....
        /*035c*/ 	.word	0x00000230


	//   ....[3]....
        /*0360*/ 	.word	0x000132c0


	//   ....[4]....
        /*0364*/ 	.word	0x00013350


	//   ....[5]....
        /*0368*/ 	.word	0x00016750


	//   ....[6]....
        /*036c*/ 	.word	0x000167e0


	//----- nvinfo : EIATTR_COOP_GROUP_MASK_REGIDS
	.align		4
.L_231:
        /*0370*/ 	.byte	0x04, 0x29
        /*0372*/ 	.short	(.L_233 - .L_232)


	//   ....[0]....
.L_232:
        /*0374*/ 	.word	0xffffffff


	//   ....[1]....
        /*0378*/ 	.word	0xffffffff


	//   ....[2]....
        /*037c*/ 	.word	0xffffffff


	//   ....[3]....
        /*0380*/ 	.word	0xffffffff


	//   ....[4]....
        /*0384*/ 	.word	0xffffffff


	//   ....[5]....
        /*0388*/ 	.word	0xffffffff


	//   ....[6]....
        /*038c*/ 	.word	0xffffffff


	//   ....[7]....
        /*0390*/ 	.word	0xffffffff


	//   ....[8]....
        /*0394*/ 	.word	0xffffffff


	//   ....[9]....
        /*0398*/ 	.word	0xffffffff


	//   ....[10]....
        /*039c*/ 	.word	0xffffffff


	//   ....[11]....
        /*03a0*/ 	.word	0xffffffff


	//   ....[12]....
        /*03a4*/ 	.word	0xffffffff


	//   ....[13]....
        /*03a8*/ 	.word	0xffffffff


	//   ....[14]....
        /*03ac*/ 	.word	0xffffffff


	//   ....[15]....
        /*03b0*/ 	.word	0xffffffff


	//   ....[16]....
        /*03b4*/ 	.word	0xffffffff


	//   ....[17]....
        /*03b8*/ 	.word	0xffffffff


	//   ....[18]....
        /*03bc*/ 	.word	0xffffffff


	//   ....[19]....
        /*03c0*/ 	.word	0xffffffff


	//   ....[20]....
        /*03c4*/ 	.word	0xffffffff


	//   ....[21]....
        /*03c8*/ 	.word	0xffffffff


	//   ....[22]....
        /*03cc*/ 	.word	0xffffffff


	//   ....[23]....
        /*03d0*/ 	.word	0xffffffff


	//   ....[24]....
        /*03d4*/ 	.word	0xffffffff


	//   ....[25]....
        /*03d8*/ 	.word	0xffffffff


	//   ....[26]....
        /*03dc*/ 	.word	0xffffffff


	//   ....[27]....
        /*03e0*/ 	.word	0xffffffff


	//   ....[28]....
        /*03e4*/ 	.word	0xffffffff


	//   ....[29]....
        /*03e8*/ 	.word	0xffffffff


	//   ....[30]....
        /*03ec*/ 	.word	0xffffffff


	//   ....[31]....
        /*03f0*/ 	.word	0xffffffff


	//   ....[32]....
        /*03f4*/ 	.word	0xffffffff


	//   ....[33]....
        /*03f8*/ 	.word	0xffffffff


	//   ....[34]....
        /*03fc*/ 	.word	0xffffffff


	//   ....[35]....
        /*0400*/ 	.word	0xffffffff


	//   ....[36]....
        /*0404*/ 	.word	0xffffffff


	//   ....[37]....
        /*0408*/ 	.word	0xffffffff


	//   ....[38]....
        /*040c*/ 	.word	0xffffffff


	//   ....[39]....
        /*0410*/ 	.word	0xffffffff


	//   ....[40]....
        /*0414*/ 	.word	0xffffffff


	//   ....[41]....
        /*0418*/ 	.word	0xffffffff


	//   ....[42]....
        /*041c*/ 	.word	0xffffffff


	//   ....[43]....
        /*0420*/ 	.word	0xffffffff


	//   ....[44]....
        /*0424*/ 	.word	0xffffffff


	//   ....[45]....
        /*0428*/ 	.word	0xffffffff


	//   ....[46]....
        /*042c*/ 	.word	0xffffffff


	//   ....[47]....
        /*0430*/ 	.word	0xffffffff


	//   ....[48]....
        /*0434*/ 	.word	0xffffffff


	//   ....[49]....
        /*0438*/ 	.word	0xffffffff


	//   ....[50]....
        /*043c*/ 	.word	0xffffffff


	//   ....[51]....
        /*0440*/ 	.word	0xffffffff


	//   ....[52]....
        /*0444*/ 	.word	0xffffffff


	//   ....[53]....
        /*0448*/ 	.word	0xffffffff


	//   ....[54]....
        /*044c*/ 	.word	0xffffffff


	//   ....[55]....
        /*0450*/ 	.word	0xffffffff


	//   ....[56]....
        /*0454*/ 	.word	0xffffffff


	//   ....[57]....
        /*0458*/ 	.word	0xffffffff


	//   ....[58]....
        /*045c*/ 	.word	0xffffffff


	//   ....[59]....
        /*0460*/ 	.word	0xffffffff


	//   ....[60]....
        /*0464*/ 	.word	0xffffffff


	//   ....[61]....
        /*0468*/ 	.word	0xffffffff


	//   ....[62]....
        /*046c*/ 	.word	0xffffffff


	//   ....[63]....
        /*0470*/ 	.word	0xffffffff


	//   ....[64]....
        /*0474*/ 	.word	0xffffffff


	//   ....[65]....
        /*0478*/ 	.word	0xffffffff


	//   ....[66]....
        /*047c*/ 	.word	0xffffffff


	//   ....[67]....
        /*0480*/ 	.word	0xffffffff


	//   ....[68]....
        /*0484*/ 	.word	0xffffffff


	//   ....[69]....
        /*0488*/ 	.word	0xffffffff


	//   ....[70]....
        /*048c*/ 	.word	0xffffffff


	//   ....[71]....
        /*0490*/ 	.word	0xffffffff


	//   ....[72]....
        /*0494*/ 	.word	0xffffffff


	//   ....[73]....
        /*0498*/ 	.word	0xffffffff


	//   ....[74]....
        /*049c*/ 	.word	0xffffffff


	//   ....[75]....
        /*04a0*/ 	.word	0xffffffff


	//   ....[76]....
        /*04a4*/ 	.word	0xffffffff


	//   ....[77]....
        /*04a8*/ 	.word	0xffffffff


	//   ....[78]....
        /*04ac*/ 	.word	0xffffffff


	//   ....[79]....
        /*04b0*/ 	.word	0xffffffff


	//   ....[80]....
        /*04b4*/ 	.word	0xffffffff


	//   ....[81]....
        /*04b8*/ 	.word	0xffffffff


	//   ....[82]....
        /*04bc*/ 	.word	0xffffffff


	//   ....[83]....
        /*04c0*/ 	.word	0xffffffff


	//   ....[84]....
        /*04c4*/ 	.word	0xffffffff


	//   ....[85]....
        /*04c8*/ 	.word	0xffffffff


	//   ....[86]....
        /*04cc*/ 	.word	0xffffffff


	//   ....[87]....
        /*04d0*/ 	.word	0xffffffff


	//   ....[88]....
        /*04d4*/ 	.word	0xffffffff


	//   ....[89]....
        /*04d8*/ 	.word	0xffffffff


	//   ....[90]....
        /*04dc*/ 	.word	0xffffffff


	//   ....[91]....
        /*04e0*/ 	.word	0xffffffff


	//   ....[92]....
        /*04e4*/ 	.word	0xffffffff


	//   ....[93]....
        /*04e8*/ 	.word	0xffffffff


	//   ....[94]....
        /*04ec*/ 	.word	0xffffffff


	//   ....[95]....
        /*04f0*/ 	.word	0xffffffff


	//   ....[96]....
        /*04f4*/ 	.word	0xffffffff


	//   ....[97]....
        /*04f8*/ 	.word	0xffffffff


	//   ....[98]....
        /*04fc*/ 	.word	0xffffffff


	//   ....[99]....
        /*0500*/ 	.word	0xffffffff


	//   ....[100]....
        /*0504*/ 	.word	0xffffffff


	//   ....[101]....
        /*0508*/ 	.word	0xffffffff


	//   ....[102]....
        /*050c*/ 	.word	0xffffffff


	//   ....[103]....
        /*0510*/ 	.word	0xffffffff


	//   ....[104]....
        /*0514*/ 	.word	0xffffffff


	//   ....[105]....
        /*0518*/ 	.word	0xffffffff


	//   ....[106]....
        /*051c*/ 	.word	0xffffffff


	//   ....[107]....
        /*0520*/ 	.word	0xffffffff


	//   ....[108]....
        /*0524*/ 	.word	0xffffffff


	//   ....[109]....
        /*0528*/ 	.word	0xffffffff


	//   ....[110]....
        /*052c*/ 	.word	0xffffffff


	//   ....[111]....
        /*0530*/ 	.word	0xffffffff


	//   ....[112]....
        /*0534*/ 	.word	0xffffffff


	//   ....[113]....
        /*0538*/ 	.word	0xffffffff


	//   ....[114]....
        /*053c*/ 	.word	0xffffffff


	//   ....[115]....
        /*0540*/ 	.word	0xffffffff


	//   ....[116]....
        /*0544*/ 	.word	0xffffffff


	//   ....[117]....
        /*0548*/ 	.word	0xffffffff


	//   ....[118]....
        /*054c*/ 	.word	0xffffffff


	//   ....[119]....
        /*0550*/ 	.word	0xffffffff


	//   ....[120]....
        /*0554*/ 	.word	0xffffffff


	//   ....[121]....
        /*0558*/ 	.word	0xffffffff


	//   ....[122]....
        /*055c*/ 	.word	0xffffffff


	//   ....[123]....
        /*0560*/ 	.word	0xffffffff


	//   ....[124]....
        /*0564*/ 	.word	0xffffffff


	//   ....[125]....
        /*0568*/ 	.word	0xffffffff


	//   ....[126]....
        /*056c*/ 	.word	0xffffffff


	//   ....[127]....
        /*0570*/ 	.word	0xffffffff


	//   ....[128]....
        /*0574*/ 	.word	0xffffffff


	//   ....[129]....
        /*0578*/ 	.word	0xffffffff


	//   ....[130]....
        /*057c*/ 	.word	0xffffffff


	//   ....[131]....
        /*0580*/ 	.word	0xffffffff


	//   ....[132]....
        /*0584*/ 	.word	0xffffffff


	//   ....[133]....
        /*0588*/ 	.word	0xffffffff


	//   ....[134]....
        /*058c*/ 	.word	0xffffffff


	//   ....[135]....
        /*0590*/ 	.word	0xffffffff


	//   ....[136]....
        /*0594*/ 	.word	0xffffffff


	//   ....[137]....
        /*0598*/ 	.word	0xffffffff


	//   ....[138]....
        /*059c*/ 	.word	0xffffffff


	//   ....[139]....
        /*05a0*/ 	.word	0xffffffff


	//   ....[140]....
        /*05a4*/ 	.word	0xffffffff


	//   ....[141]....
        /*05a8*/ 	.word	0xffffffff


	//   ....[142]....
        /*05ac*/ 	.word	0xffffffff


	//   ....[143]....
        /*05b0*/ 	.word	0xffffffff


	//   ....[144]....
        /*05b4*/ 	.word	0xffffffff


	//   ....[145]....
        /*05b8*/ 	.word	0xffffffff


	//   ....[146]....
        /*05bc*/ 	.word	0xffffffff


	//   ....[147]....
        /*05c0*/ 	.word	0xffffffff


	//   ....[148]....
        /*05c4*/ 	.word	0xffffffff


	//   ....[149]....
        /*05c8*/ 	.word	0xffffffff


	//   ....[150]....
        /*05cc*/ 	.word	0xffffffff


	//   ....[151]....
        /*05d0*/ 	.word	0xffffffff


	//   ....[152]....
        /*05d4*/ 	.word	0xffffffff


	//   ....[153]....
        /*05d8*/ 	.word	0xffffffff


	//   ....[154]....
        /*05dc*/ 	.word	0xffffffff


	//   ....[155]....
        /*05e0*/ 	.word	0xffffffff


	//   ....[156]....
        /*05e4*/ 	.word	0xffffffff


	//   ....[157]....
        /*05e8*/ 	.word	0xffffffff


	//   ....[158]....
        /*05ec*/ 	.word	0xffffffff


	//   ....[159]....
        /*05f0*/ 	.word	0xffffffff


	//   ....[160]....
        /*05f4*/ 	.word	0xffffffff


	//   ....[161]....
        /*05f8*/ 	.word	0xffffffff


	//   ....[162]....
        /*05fc*/ 	.word	0xffffffff


	//   ....[163]....
        /*0600*/ 	.word	0x0500000f


	//   ....[164]....
        /*0604*/ 	.word	0x0500000f


	//   ....[165]....
        /*0608*/ 	.word	0x0500000f


	//   ....[166]....
        /*060c*/ 	.word	0x0500000f


	//   ....[167]....
        /*0610*/ 	.word	0x0500000f


	//   ....[168]....
        /*0614*/ 	.word	0x0500000f


	//   ....[169]....
        /*0618*/ 	.word	0x0500000f


	//   ....[170]....
        /*061c*/ 	.word	0x0500000f


	//   ....[171]....
        /*0620*/ 	.word	0x0500000f


	//   ....[172]....
        /*0624*/ 	.word	0x0500000f


	//   ....[173]....
        /*0628*/ 	.word	0x0500000f


	//   ....[174]....
        /*062c*/ 	.word	0x0500000f


	//   ....[175]....
        /*0630*/ 	.word	0x0500000f


	//   ....[176]....
        /*0634*/ 	.word	0x0500000f


	//   ....[177]....
        /*0638*/ 	.word	0x0500000f


	//   ....[178]....
        /*063c*/ 	.word	0x0500000f


	//   ....[179]....
        /*0640*/ 	.word	0x0500000f


	//   ....[180]....
        /*0644*/ 	.word	0x0500000f


	//   ....[181]....
        /*0648*/ 	.word	0x0500000f


	//   ....[182]....
        /*064c*/ 	.word	0x0500000f


	//   ....[183]....
        /*0650*/ 	.word	0x0500000f


	//   ....[184]....
        /*0654*/ 	.word	0x0500000f


	//   ....[185]....
        /*0658*/ 	.word	0x0500000f


	//   ....[186]....
        /*065c*/ 	.word	0x0500000f


	//   ....[187]....
        /*0660*/ 	.word	0x0500000f


	//   ....[188]....
        /*0664*/ 	.word	0x0500000f


	//   ....[189]....
        /*0668*/ 	.word	0x0500000f


	//   ....[190]....
        /*066c*/ 	.word	0x0500000f


	//   ....[191]....
        /*0670*/ 	.word	0x0500000f


	//   ....[192]....
        /*0674*/ 	.word	0x0500000f


	//   ....[193]....
        /*0678*/ 	.word	0x0500000f


	//   ....[194]....
        /*067c*/ 	.word	0x0500000f


	//   ....[195]....
        /*0680*/ 	.word	0x0500000f


	//   ....[196]....
        /*0684*/ 	.word	0x0500000f


	//   ....[197]....
        /*0688*/ 	.word	0x0500000f


	//   ....[198]....
        /*068c*/ 	.word	0x0500000f


	//   ....[199]....
        /*0690*/ 	.word	0x0500000f


	//   ....[200]....
        /*0694*/ 	.word	0x0500000f


	//   ....[201]....
        /*0698*/ 	.word	0x0500000f


	//   ....[202]....
        /*069c*/ 	.word	0x0500000f


	//   ....[203]....
        /*06a0*/ 	.word	0x0500000f


	//   ....[204]....
        /*06a4*/ 	.word	0x0500000f


	//   ....[205]....
        /*06a8*/ 	.word	0x0500000f


	//   ....[206]....
        /*06ac*/ 	.word	0x0500000f


	//   ....[207]....
        /*06b0*/ 	.word	0x0500000f


	//   ....[208]....
        /*06b4*/ 	.word	0x0500000f


	//   ....[209]....
        /*06b8*/ 	.word	0x0500000f


	//   ....[210]....
        /*06bc*/ 	.word	0x0500000f


	//   ....[211]....
        /*06c0*/ 	.word	0x0500000f


	//   ....[212]....
        /*06c4*/ 	.word	0x0500000f


	//   ....[213]....
        /*06c8*/ 	.word	0x0500000f


	//   ....[214]....
        /*06cc*/ 	.word	0x0500000f


	//   ....[215]....
        /*06d0*/ 	.word	0x0500000f


	//   ....[216]....
        /*06d4*/ 	.word	0x0500000f


	//   ....[217]....
        /*06d8*/ 	.word	0x0500000f


	//   ....[218]....
        /*06dc*/ 	.word	0x0500000f


	//   ....[219]....
        /*06e0*/ 	.word	0x0500000f


	//   ....[220]....
        /*06e4*/ 	.word	0x0500000f


	//   ....[221]....
        /*06e8*/ 	.word	0x0500000f


	//   ....[222]....
        /*06ec*/ 	.word	0x0500000f


	//   ....[223]....
        /*06f0*/ 	.word	0x0500000f


	//   ....[224]....
        /*06f4*/ 	.word	0x0500000f


	//   ....[225]....
        /*06f8*/ 	.word	0x0500000f


	//   ....[226]....
        /*06fc*/ 	.word	0x0500000f


	//   ....[227]....
        /*0700*/ 	.word	0x0500000f


	//   ....[228]....
        /*0704*/ 	.word	0x0500000f


	//   ....[229]....
        /*0708*/ 	.word	0x0500000f


	//   ....[230]....
        /*070c*/ 	.word	0x0500000f


	//   ....[231]....
        /*0710*/ 	.word	0x0500000f


	//   ....[232]....
        /*0714*/ 	.word	0x0500000f


	//   ....[233]....
        /*0718*/ 	.word	0x0500000f


	//   ....[234]....
        /*071c*/ 	.word	0x0500000f


	//   ....[235]....
        /*0720*/ 	.word	0x0500000f


	//   ....[236]....
        /*0724*/ 	.word	0x0500000f


	//   ....[237]....
        /*0728*/ 	.word	0x0500000f


	//   ....[238]....
        /*072c*/ 	.word	0x0500000f


	//   ....[239]....
        /*0730*/ 	.word	0x0500000f


	//   ....[240]....
        /*0734*/ 	.word	0x0500000f


	//   ....[241]....
        /*0738*/ 	.word	0x0500000f


	//   ....[242]....
        /*073c*/ 	.word	0x0500000f


	//   ....[243]....
        /*0740*/ 	.word	0x0500000f


	//   ....[244]....
        /*0744*/ 	.word	0x0500000f


	//   ....[245]....
        /*0748*/ 	.word	0x0500000f


	//   ....[246]....
        /*074c*/ 	.word	0x0500000f


	//   ....[247]....
        /*0750*/ 	.word	0x0500000f


	//   ....[248]....
        /*0754*/ 	.word	0x0500000f


	//   ....[249]....
        /*0758*/ 	.word	0x0500000f


	//   ....[250]....
        /*075c*/ 	.word	0x0500000f


	//   ....[251]....
        /*0760*/ 	.word	0x0500000f


	//   ....[252]....
        /*0764*/ 	.word	0x0500000f


	//   ....[253]....
        /*0768*/ 	.word	0x0500000f


	//   ....[254]....
        /*076c*/ 	.word	0x0500000f


	//   ....[255]....
        /*0770*/ 	.word	0x0500000f


	//   ....[0]....
        /*0774*/ 	.word	0x0500000f


	//   ....[1]....
        /*0778*/ 	.word	0x0500000f


	//   ....[2]....
        /*077c*/ 	.word	0x0500000f


	//   ....[3]....
        /*0780*/ 	.word	0x0500000f


	//   ....[4]....
        /*0784*/ 	.word	0x0500000f


	//   ....[5]....
        /*0788*/ 	.word	0x0500000f


	//   ....[6]....
        /*078c*/ 	.word	0x0500000f


	//   ....[7]....
        /*0790*/ 	.word	0x0500000f


	//   ....[8]....
        /*0794*/ 	.word	0x0500000f


	//   ....[9]....
        /*0798*/ 	.word	0x0500000f


	//   ....[10]....
        /*079c*/ 	.word	0x0500000f


	//   ....[11]....
        /*07a0*/ 	.word	0x0500000f


	//   ....[12]....
        /*07a4*/ 	.word	0x0500000f


	//   ....[13]....
        /*07a8*/ 	.word	0x0500000f


	//   ....[14]....
        /*07ac*/ 	.word	0x0500000f


	//   ....[15]....
        /*07b0*/ 	.word	0x0500000f


	//   ....[16]....
        /*07b4*/ 	.word	0x0500000f


	//   ....[17]....
        /*07b8*/ 	.word	0x0500000f


	//   ....[18]....
        /*07bc*/ 	.word	0x0500000f


	//   ....[19]....
        /*07c0*/ 	.word	0x0500000f


	//----- nvinfo : EIATTR_COOP_GROUP_INSTR_OFFSETS
	.align		4
.L_233:
        /*07c4*/ 	.byte	0x04, 0x28
        /*07c6*/ 	.short	(.L_235 - .L_234)


	//   ....[0]....
.L_234:
        /*07c8*/ 	.word	0x00000060


	//   ....[1]....
        /*07cc*/ 	.word	0x00000130


	//   ....[2]....
        /*07d0*/ 	.word	0x000001e0


	//   ....[3]....
        /*07d4*/ 	.word	0x000003a0


	//   ....[4]....
        /*07d8*/ 	.word	0x00000500


	//   ....[5]....
        /*07dc*/ 	.word	0x00000620


	//   ....[6]....
        /*07e0*/ 	.word	0x00000780


	//   ....[7]....
        /*07e4*/ 	.word	0x00002d20


	//   ....[8]....
        /*07e8*/ 	.word	0x00002d30


	//   ....[9]....
        /*07ec*/ 	.word	0x000034a0


	//   ....[10]....
        /*07f0*/ 	.word	0x000034b0


	//   ....[11]....
        /*07f4*/ 	.word	0x00004120


	//   ....[12]....
        /*07f8*/ 	.word	0x00004130


	//   ....[13]....
        /*07fc*/ 	.word	0x00004910


	//   ....[14]....
        /*0800*/ 	.word	0x00004920


	//   ....[15]....
        /*0804*/ 	.word	0x00005310


	//   ....[16]....
        /*0808*/ 	.word	0x00005320


	//   ....[17]....
        /*080c*/ 	.word	0x00005430


	//   ....[18]....
        /*0810*/ 	.word	0x00005440


	//   ....[19]....
        /*0814*/ 	.word	0x00005800


	//   ....[20]....
        /*0818*/ 	.word	0x00005830


	//   ....[21]....
        /*081c*/ 	.word	0x00005b00


	//   ....[22]....
        /*0820*/ 	.word	0x00005b20


	//   ....[23]....
        /*0824*/ 	.word	0x00006460


	//   ....[24]....
        /*0828*/ 	.word	0x00006a10


	//   ....[25]....
        /*082c*/ 	.word	0x00006a20


	//   ....[26]....
        /*0830*/ 	.word	0x00006a30


	//   ....[27]....
        /*0834*/ 	.word	0x00006a40


	//   ....[28]....
        /*0838*/ 	.word	0x00007a70


	//   ....[29]....
        /*083c*/ 	.word	0x00007a80


	//   ....[30]....
        /*0840*/ 	.word	0x00007a90


	//   ....[31]....
        /*0844*/ 	.word	0x00007aa0


	//   ....[32]....
        /*0848*/ 	.word	0x00009b60


	//   ....[33]....
        /*084c*/ 	.word	0x00009b80


	//   ....[34]....
        /*0850*/ 	.word	0x00009f40


	//   ....[35]....
        /*0854*/ 	.word	0x00009f90


	//   ....[36]....
        /*0858*/ 	.word	0x0000b670


	//   ....[37]....
        /*085c*/ 	.word	0x0000b6d0


	//   ....[38]....
        /*0860*/ 	.word	0x0000c100


	//   ....[39]....
        /*0864*/ 	.word	0x0000c160


	//   ....[40]....
        /*0868*/ 	.word	0x0000d240


	//   ....[41]....
        /*086c*/ 	.word	0x0000d290


	//   ....[42]....
        /*0870*/ 	.word	0x0000d2e0


	//   ....[43]....
        /*0874*/ 	.word	0x0000d320


	//   ....[44]....
        /*0878*/ 	.word	0x0000f170


	//   ....[45]....
        /*087c*/ 	.word	0x0000f1b0


	//   ....[46]....
        /*0880*/ 	.word	0x0000f200


	//   ....[47]....
        /*0884*/ 	.word	0x0000f240


	//   ....[48]....
        /*0888*/ 	.word	0x0000f800


	//   ....[49]....
        /*088c*/ 	.word	0x0000f810


	//   ....[50]....
        /*0890*/ 	.word	0x0000f960


	//   ....[51]....
        /*0894*/ 	.word	0x0000f980


	//   ....[52]....
        /*0898*/ 	.word	0x0000fac0


	//   ....[53]....
        /*089c*/ 	.word	0x0000fae0


	//   ....[54]....
        /*08a0*/ 	.word	0x0000fc30


	//   ....[55]....
        /*08a4*/ 	.word	0x0000fc50


	//   ....[56]....
        /*08a8*/ 	.word	0x00010580


	//   ....[57]....
        /*08ac*/ 	.word	0x00010590


	//   ....[58]....
        /*08b0*/ 	.word	0x000107d0


	//   ....[59]....
        /*08b4*/ 	.word	0x000107e0


	//   ....[60]....
        /*08b8*/ 	.word	0x00010a10


	//   ....[61]....
        /*08bc*/ 	.word	0x00010a20


	//   ....[62]....
        /*08c0*/ 	.word	0x00010c50


	//   ....[63]....
        /*08c4*/ 	.word	0x00010c60


	//   ....[64]....
        /*08c8*/ 	.word	0x00010ef0


	//   ....[65]....
        /*08cc*/ 	.word	0x000110a0


	//   ....[66]....
        /*08d0*/ 	.word	0x000110d0


	//   ....[67]....
        /*08d4*/ 	.word	0x00011100


	//   ....[68]....
        /*08d8*/ 	.word	0x00011130


	//   ....[69]....
        /*08dc*/ 	.word	0x00011160


	//   ....[70]....
        /*08e0*/ 	.word	0x00011190


	//   ....[71]....
        /*08e4*/ 	.word	0x00011300


	//   ....[72]....
        /*08e8*/ 	.word	0x00011330


	//   ....[73]....
        /*08ec*/ 	.word	0x00011360


	//   ....[74]....
        /*08f0*/ 	.word	0x00011390


	//   ....[75]....
        /*08f4*/ 	.word	0x000113c0


	//   ....[76]....
        /*08f8*/ 	.word	0x000113f0


	//   ....[77]....
        /*08fc*/ 	.word	0x00011480


	//   ....[78]....
        /*0900*/ 	.word	0x000114b0


	//   ....[79]....
        /*0904*/ 	.word	0x00011530


	//   ....[80]....
        /*0908*/ 	.word	0x00012060


	//   ....[81]....
        /*090c*/ 	.word	0x00013e90


	//   ....[82]....
        /*0910*/ 	.word	0x00013eb0


	//   ....[83]....
        /*0914*/ 	.word	0x00013f40


	//   ....[84]....
        /*0918*/ 	.word	0x00013f60


	//   ....[85]....
        /*091c*/ 	.word	0x00013fe0


	//   ....[86]....
        /*0920*/ 	.word	0x00014000


	//   ....[87]....
        /*0924*/ 	.word	0x00014080


	//   ....[88]....
        /*0928*/ 	.word	0x000140a0


	//   ....[89]....
        /*092c*/ 	.word	0x00014120


	//   ....[90]....
        /*0930*/ 	.word	0x00014140


	//   ....[91]....
        /*0934*/ 	.word	0x00014150


	//   ....[92]....
        /*0938*/ 	.word	0x00014160


	//   ....[93]....
        /*093c*/ 	.word	0x000149e0


	//   ....[94]....
        /*0940*/ 	.word	0x00014a10


	//   ....[95]....
        /*0944*/ 	.word	0x00014ad0


	//   ....[96]....
        /*0948*/ 	.word	0x00014ae0


	//   ....[97]....
        /*094c*/ 	.word	0x00014b70


	//   ....[98]....
        /*0950*/ 	.word	0x00014b80


	//   ....[99]....
        /*0954*/ 	.word	0x00014c10


	//   ....[100]....
        /*0958*/ 	.word	0x00014c20


	//   ....[101]....
        /*095c*/ 	.word	0x00014cb0


	//   ....[102]....
        /*0960*/ 	.word	0x00014cc0


	//   ....[103]....
        /*0964*/ 	.word	0x00014d50


	//   ....[104]....
        /*0968*/ 	.word	0x00014d60


	//   ....[105]....
        /*096c*/ 	.word	0x00014de0


	//   ....[106]....
        /*0970*/ 	.word	0x00014df0


	//   ....[107]....
        /*0974*/ 	.word	0x00014e00


	//   ....[108]....
        /*0978*/ 	.word	0x00014e70


	//   ....[109]....
        /*097c*/ 	.word	0x00015280


	//   ....[110]....
        /*0980*/ 	.word	0x000152a0


	//   ....[111]....
        /*0984*/ 	.word	0x000152c0


	//   ....[112]....
        /*0988*/ 	.word	0x000153d0


	//   ....[113]....
        /*098c*/ 	.word	0x000153e0


	//   ....[114]....
        /*0990*/ 	.word	0x00015410


	//   ....[115]....
        /*0994*/ 	.word	0x000154a0


	//   ....[116]....
        /*0998*/ 	.word	0x00015550


	//   ....[117]....
        /*099c*/ 	.word	0x00015560


	//   ....[118]....
        /*09a0*/ 	.word	0x00015590


	//   ....[119]....
        /*09a4*/ 	.word	0x000155a0


	//   ....[120]....
        /*09a8*/ 	.word	0x00015630


	//   ....[121]....
        /*09ac*/ 	.word	0x00015d70


	//   ....[122]....
        /*09b0*/ 	.word	0x00015d90


	//   ....[123]....
        /*09b4*/ 	.word	0x00015de0


	//   ....[124]....
        /*09b8*/ 	.word	0x00015df0


	//   ....[125]....
        /*09bc*/ 	.word	0x00015e30


	//   ....[126]....
        /*09c0*/ 	.word	0x00015e40


	//   ....[127]....
        /*09c4*/ 	.word	0x00015e80


	//   ....[128]....
        /*09c8*/ 	.word	0x00015e90


	//   ....[129]....
        /*09cc*/ 	.word	0x00015ed0


	//   ....[130]....
        /*09d0*/ 	.word	0x00015ee0


	//   ....[131]....
        /*09d4*/ 	.word	0x00015ef0


	//   ....[132]....
        /*09d8*/ 	.word	0x00015f30


	//   ....[133]....
        /*09dc*/ 	.word	0x00016270


	//   ....[134]....
        /*09e0*/ 	.word	0x00016290


	//   ....[135]....
        /*09e4*/ 	.word	0x000162a0


	//   ....[136]....
        /*09e8*/ 	.word	0x000162c0


	//   ....[137]....
        /*09ec*/ 	.word	0x00016330


	//   ....[138]....
        /*09f0*/ 	.word	0x00016350


	//   ....[139]....
        /*09f4*/ 	.word	0x000163b0


	//   ....[140]....
        /*09f8*/ 	.word	0x000163d0


	//   ....[141]....
        /*09fc*/ 	.word	0x00016430


	//   ....[142]....
        /*0a00*/ 	.word	0x00016450


	//   ....[143]....
        /*0a04*/ 	.word	0x000164b0


	//   ....[144]....
        /*0a08*/ 	.word	0x000164d0


	//   ....[145]....
        /*0a0c*/ 	.word	0x000169c0


	//   ....[146]....
        /*0a10*/ 	.word	0x000169f0


	//   ....[147]....
        /*0a14*/ 	.word	0x00016a20


	//   ....[148]....
        /*0a18*/ 	.word	0x00016a50


	//   ....[149]....
        /*0a1c*/ 	.word	0x00016a80


	//   ....[150]....
        /*0a20*/ 	.word	0x00016ab0


	//   ....[151]....
        /*0a24*/ 	.word	0x00016ae0


	//   ....[152]....
        /*0a28*/ 	.word	0x00016b10


	//   ....[153]....
        /*0a2c*/ 	.word	0x00016c90


	//   ....[154]....
        /*0a30*/ 	.word	0x00016cc0


	//   ....[155]....
        /*0a34*/ 	.word	0x00016cf0


	//   ....[156]....
        /*0a38*/ 	.word	0x00016d20


	//   ....[157]....
        /*0a3c*/ 	.word	0x00016d50


	//   ....[158]....
        /*0a40*/ 	.word	0x00016d80


	//   ....[159]....
        /*0a44*/ 	.word	0x00016e40


	//   ....[160]....
        /*0a48*/ 	.word	0x00016e60


	//   ....[161]....
        /*0a4c*/ 	.word	0x00016ed0


	//   ....[162]....
        /*0a50*/ 	.word	0x00017340


	//   ....[163]....
        /*0a54*/ 	.word	0x00017660


	//   ....[164]....
        /*0a58*/ 	.word	0x000176f0


	//   ....[165]....
        /*0a5c*/ 	.word	0x00017790


	//   ....[166]....
        /*0a60*/ 	.word	0x00017820


	//   ....[167]....
        /*0a64*/ 	.word	0x00017910


	//   ....[168]....
        /*0a68*/ 	.word	0x000179a0


	//   ....[169]....
        /*0a6c*/ 	.word	0x00017a40


	//   ....[170]....
        /*0a70*/ 	.word	0x00017ad0


	//   ....[171]....
        /*0a74*/ 	.word	0x00017bc0


	//   ....[172]....
        /*0a78*/ 	.word	0x00017c50


	//   ....[173]....
        /*0a7c*/ 	.word	0x00017ce0


	//   ....[174]....
        /*0a80*/ 	.word	0x00017d70


	//   ....[175]....
        /*0a84*/ 	.word	0x00017ea0


	//   ....[176]....
        /*0a88*/ 	.word	0x00017f40


	//   ....[177]....
        /*0a8c*/ 	.word	0x00017fd0


	//   ....[178]....
        /*0a90*/ 	.word	0x00018020


	//   ....[179]....
        /*0a94*/ 	.word	0x00018070


	//   ....[180]....
        /*0a98*/ 	.word	0x00018150


	//   ....[181]....
        /*0a9c*/ 	.word	0x000181e0


	//   ....[182]....
        /*0aa0*/ 	.word	0x00018230


	//   ....[183]....
        /*0aa4*/ 	.word	0x00018280


	//   ....[184]....
        /*0aa8*/ 	.word	0x00018490


	//   ....[185]....
        /*0aac*/ 	.word	0x000184e0


	//   ....[186]....
        /*0ab0*/ 	.word	0x00018570


	//   ....[187]....
        /*0ab4*/ 	.word	0x00018600


	//   ....[188]....
        /*0ab8*/ 	.word	0x00018690


	//   ....[189]....
        /*0abc*/ 	.word	0x00018720


	//   ....[190]....
        /*0ac0*/ 	.word	0x000187b0


	//   ....[191]....
        /*0ac4*/ 	.word	0x00018840


	//   ....[192]....
        /*0ac8*/ 	.word	0x00018900


	//   ....[193]....
        /*0acc*/ 	.word	0x00018be0


	//   ....[194]....
        /*0ad0*/ 	.word	0x00018cd0


	//   ....[195]....
        /*0ad4*/ 	.word	0x00018d70


	//   ....[196]....
        /*0ad8*/ 	.word	0x00018dd0


	//   ....[197]....
        /*0adc*/ 	.word	0x00018ec0


	//   ....[198]....
        /*0ae0*/ 	.word	0x00018f30


	//   ....[199]....
        /*0ae4*/ 	.word	0x00019020


	//   ....[200]....
        /*0ae8*/ 	.word	0x00019090


	//   ....[201]....
        /*0aec*/ 	.word	0x00019180


	//   ....[202]....
        /*0af0*/ 	.word	0x000191f0


	//   ....[203]....
        /*0af4*/ 	.word	0x000192e0


	//   ....[204]....
        /*0af8*/ 	.word	0x00019350


	//   ....[205]....
        /*0afc*/ 	.word	0x000193f0


	//   ....[206]....
        /*0b00*/ 	.word	0x000194e0


	//   ....[207]....
        /*0b04*/ 	.word	0x00019550


	//   ....[208]....
        /*0b08*/ 	.word	0x000195b0


	//   ....[209]....
        /*0b0c*/ 	.word	0x000196a0


	//   ....[210]....
        /*0b10*/ 	.word	0x00019700


	//   ....[211]....
        /*0b14*/ 	.word	0x00019800


	//   ....[212]....
        /*0b18*/ 	.word	0x00019860


	//   ....[213]....
        /*0b1c*/ 	.word	0x00019960


	//   ....[214]....
        /*0b20*/ 	.word	0x000199c0


	//   ....[215]....
        /*0b24*/ 	.word	0x00019ac0


	//   ....[216]....
        /*0b28*/ 	.word	0x00019b20


	//   ....[217]....
        /*0b2c*/ 	.word	0x00019c20


	//   ....[218]....
        /*0b30*/ 	.word	0x00019c80


	//   ....[219]....
        /*0b34*/ 	.word	0x00019d80


	//   ....[220]....
        /*0b38*/ 	.word	0x00019de0


	//   ....[221]....
        /*0b3c*/ 	.word	0x00019ec0


	//   ....[222]....
        /*0b40*/ 	.word	0x0001a000


	//   ....[223]....
        /*0b44*/ 	.word	0x0001a0e0


	//   ....[224]....
        /*0b48*/ 	.word	0x0001a160


	//   ....[225]....
        /*0b4c*/ 	.word	0x0001a2b0


	//   ....[226]....
        /*0b50*/ 	.word	0x0001a310


	//   ....[227]....
        /*0b54*/ 	.word	0x0001a420


	//   ....[228]....
        /*0b58*/ 	.word	0x0001a480


	//   ....[229]....
        /*0b5c*/ 	.word	0x0001a590


	//   ....[230]....
        /*0b60*/ 	.word	0x0001a5f0


	//   ....[231]....
        /*0b64*/ 	.word	0x0001a700


	//   ....[232]....
        /*0b68*/ 	.word	0x0001a760


	//   ....[233]....
        /*0b6c*/ 	.word	0x0001a820


	//   ....[234]....
        /*0b70*/ 	.word	0x0001a980


	//   ....[235]....
        /*0b74*/ 	.word	0x0001aa20


	//   ....[236]....
        /*0b78*/ 	.word	0x0001aa80


	//   ....[237]....
        /*0b7c*/ 	.word	0x0001ab30


	//   ....[238]....
        /*0b80*/ 	.word	0x0001ab90


	//   ....[239]....
        /*0b84*/ 	.word	0x0001ac40


	//   ....[240]....
        /*0b88*/ 	.word	0x0001aca0


	//   ....[241]....
        /*0b8c*/ 	.word	0x0001ad50


	//   ....[242]....
        /*0b90*/ 	.word	0x0001adb0


	//   ....[243]....
        /*0b94*/ 	.word	0x0001ae60


	//   ....[244]....
        /*0b98*/ 	.word	0x0001aec0


	//   ....[245]....
        /*0b9c*/ 	.word	0x0001af70


	//   ....[246]....
        /*0ba0*/ 	.word	0x0001b060


	//   ....[247]....
        /*0ba4*/ 	.word	0x0001b100


	//   ....[248]....
        /*0ba8*/ 	.word	0x0001b160


	//   ....[249]....
        /*0bac*/ 	.word	0x0001b230


	//   ....[250]....
        /*0bb0*/ 	.word	0x0001b290


	//   ....[251]....
        /*0bb4*/ 	.word	0x0001b360


	//   ....[252]....
        /*0bb8*/ 	.word	0x0001b3c0


	//   ....[253]....
        /*0bbc*/ 	.word	0x0001b490


	//   ....[254]....
        /*0bc0*/ 	.word	0x0001b4f0


	//   ....[255]....
        /*0bc4*/ 	.word	0x0001b5c0


	//   ....[0]....
        /*0bc8*/ 	.word	0x0001b620


	//   ....[1]....
        /*0bcc*/ 	.word	0x0001b6f0


	//   ....[2]....
        /*0bd0*/ 	.word	0x0001b780


	//   ....[3]....
        /*0bd4*/ 	.word	0x0001b820


	//   ....[4]....
        /*0bd8*/ 	.word	0x0001b940


	//   ....[5]....
        /*0bdc*/ 	.word	0x0001b9b0


	//   ....[6]....
        /*0be0*/ 	.word	0x0001ba20


	//   ....[7]....
        /*0be4*/ 	.word	0x0001ba90


	//   ....[8]....
        /*0be8*/ 	.word	0x0001bb00


	//   ....[9]....
        /*0bec*/ 	.word	0x0001bb80


	//   ....[10]....
        /*0bf0*/ 	.word	0x0001bc10


	//   ....[11]....
        /*0bf4*/ 	.word	0x0001bca0


	//   ....[12]....
        /*0bf8*/ 	.word	0x0001bd10


	//   ....[13]....
        /*0bfc*/ 	.word	0x0001bd80


	//   ....[14]....
        /*0c00*/ 	.word	0x0001bdf0


	//   ....[15]....
        /*0c04*/ 	.word	0x0001be70


	//   ....[16]....
        /*0c08*/ 	.word	0x0001bee0


	//   ....[17]....
        /*0c0c*/ 	.word	0x0001bf80


	//   ....[18]....
        /*0c10*/ 	.word	0x0001c010


	//   ....[19]....
        /*0c14*/ 	.word	0x0001c130


	//----- nvinfo : EIATTR_REG_RECONFIG
	.align		4
.L_235:
        /*0c18*/ 	.byte	0x01, 0x54
	.zero		2


	//----- nvinfo : EIATTR_SYSCALL_OFFSETS
	.align		4
        /*0c1c*/ 	.byte	0x04, 0x46
        /*0c1e*/ 	.short	(.L_237 - .L_236)


	//   ....[0]....
.L_236:
        /*0c20*/ 	.word	0x000018c0


	//   ....[1]....
        /*0c24*/ 	.word	0x00001a10


	//   ....[2]....
        /*0c28*/ 	.word	0x00006600


	//   ....[3]....
        /*0c2c*/ 	.word	0x00006980


	//   ....[4]....
        /*0c30*/ 	.word	0x000134b0


	//   ....[5]....
        /*0c34*/ 	.word	0x00013600


	//   ....[6]....
        /*0c38*/ 	.word	0x000136f0


	//   ....[7]....
        /*0c3c*/ 	.word	0x00014610


	//----- nvinfo : EIATTR_MBARRIER_INSTR_OFFSETS
	.align		4
.L_237:
        /*0c40*/ 	.byte	0x04, 0x39
        /*0c42*/ 	.short	(.L_239 - .L_238)


	//   ....[0]....
.L_238:
        /*0c44*/ 	.word	0x00000250
        /*0c48*/ 	.word	0x000000ff
        /*0c4c*/ 	.word	0x00022800
        /*0c50*/ 	.short	0x0100
        /*0c52*/ 	.byte	0x08
	.zero		1


	//   ....[1]....
        /*0c54*/ 	.word	0x00000260
        /*0c58*/ 	.word	0x000000ff
        /*0c5c*/ 	.word	0x00022820
        /*0c60*/ 	.short	0x0100
        /*0c62*/ 	.byte	0x08
	.zero		1


	//   ....[2]....
        /*0c64*/ 	.word	0x00000350
        /*0c68*/ 	.word	0x000000ff
        /*0c6c*/ 	.word	0x00022830
        /*0c70*/ 	.short	0x0100
        /*0c72*/ 	.byte	0x08
	.zero		1


	//   ....[3]....
        /*0c74*/ 	.word	0x00000360
        /*0c78*/ 	.word	0x000000ff
        /*0c7c*/ 	.word	0x00022840
        /*0c80*/ 	.short	0x0100
        /*0c82*/ 	.byte	0x08
	.zero		1


	//   ....[4]....
        /*0c84*/ 	.word	0x00000370
        /*0c88*/ 	.word	0x000000ff
        /*0c8c*/ 	.word	0x00022838
        /*0c90*/ 	.short	0x0100
        /*0c92*/ 	.byte	0x08
	.zero		1


	//   ....[5]....
        /*0c94*/ 	.word	0x00000380
        /*0c98*/ 	.word	0x000000ff
        /*0c9c*/ 	.word	0x00022848
        /*0ca0*/ 	.short	0x0100
        /*0ca2*/ 	.byte	0x08
	.zero		1


	//   ....[6]....
        /*0ca4*/ 	.word	0x000004b0
        /*0ca8*/ 	.word	0x000000ff
        /*0cac*/ 	.word	0x00022850
        /*0cb0*/ 	.short	0x0100
        /*0cb2*/ 	.byte	0x08
	.zero		1


	//   ....[7]....
        /*0cb4*/ 	.word	0x000004c0
        /*0cb8*/ 	.word	0x000000ff
        /*0cbc*/ 	.word	0x00022860
        /*0cc0*/ 	.short	0x0100
        /*0cc2*/ 	.byte	0x08
	.zero		1


	//   ....[8]....
        /*0cc4*/ 	.word	0x000004d0
        /*0cc8*/ 	.word	0x000000ff
        /*0ccc*/ 	.word	0x00022858
        /*0cd0*/ 	.short	0x0100
        /*0cd2*/ 	.byte	0x08
	.zero		1


	//   ....[9]....
        /*0cd4*/ 	.word	0x000004e0
        /*0cd8*/ 	.word	0x000000ff
        /*0cdc*/ 	.word	0x00022868
        /*0ce0*/ 	.short	0x0100
        /*0ce2*/ 	.byte	0x08
	.zero		1


	//   ....[10]....
        /*0ce4*/ 	.word	0x000005d0
        /*0ce8*/ 	.word	0x000000ff
        /*0cec*/ 	.word	0x00022870
        /*0cf0*/ 	.short	0x0100
        /*0cf2*/ 	.byte	0x06
	.zero		1


	//   ....[11]....
        /*0cf4*/ 	.word	0x000005e0
        /*0cf8*/ 	.word	0x000000ff
        /*0cfc*/ 	.word	0x00022880
        /*0d00*/ 	.short	0x0100
        /*0d02*/ 	.byte	0x06
	.zero		1


	//   ....[12]....
        /*0d04*/ 	.word	0x000005f0
        /*0d08*/ 	.word	0x000000ff
        /*0d0c*/ 	.word	0x00022878
        /*0d10*/ 	.short	0x0100
        /*0d12*/ 	.byte	0x06
	.zero		1


	//   ....[13]....
        /*0d14*/ 	.word	0x00000600
        /*0d18*/ 	.word	0x000000ff
        /*0d1c*/ 	.word	0x00022888
        /*0d20*/ 	.short	0x0100
        /*0d22*/ 	.byte	0x06
	.zero		1


	//   ....[14]....
        /*0d24*/ 	.word	0x00000730
        /*0d28*/ 	.word	0x000000ff
        /*0d2c*/ 	.word	0x00022890
        /*0d30*/ 	.short	0x0100
        /*0d32*/ 	.byte	0x08
	.zero		1


	//   ....[15]....
        /*0d34*/ 	.word	0x00000740
        /*0d38*/ 	.word	0x000000ff
        /*0d3c*/ 	.word	0x000228a0
        /*0d40*/ 	.short	0x0100
        /*0d42*/ 	.byte	0x08
	.zero		1


	//   ....[16]....
        /*0d44*/ 	.word	0x00000750
        /*0d48*/ 	.word	0x000000ff
        /*0d4c*/ 	.word	0x00022898
        /*0d50*/ 	.short	0x0100
        /*0d52*/ 	.byte	0x08
	.zero		1


	//   ....[17]....
        /*0d54*/ 	.word	0x00000760
        /*0d58*/ 	.word	0x000000ff
        /*0d5c*/ 	.word	0x000228a8
        /*0d60*/ 	.short	0x0100
        /*0d62*/ 	.byte	0x08
	.zero		1


	//   ....[18]....
        /*0d64*/ 	.word	0x00000890
        /*0d68*/ 	.word	0x000000ff
        /*0d6c*/ 	.word	0x000228b0
        /*0d70*/ 	.short	0x0100
        /*0d72*/ 	.byte	0x08
	.zero		1


	//   ....[19]....
        /*0d74*/ 	.word	0x000008a0
        /*0d78*/ 	.word	0x000000ff
        /*0d7c*/ 	.word	0x000228c0
        /*0d80*/ 	.short	0x0100
        /*0d82*/ 	.byte	0x08
	.zero		1


	//   ....[20]....
        /*0d84*/ 	.word	0x000008b0
        /*0d88*/ 	.word	0x000000ff
        /*0d8c*/ 	.word	0x000228b8
        /*0d90*/ 	.short	0x0100
        /*0d92*/ 	.byte	0x08
	.zero		1


	//   ....[21]....
        /*0d94*/ 	.word	0x000008c0
        /*0d98*/ 	.word	0x000000ff
        /*0d9c*/ 	.word	0x000228c8
        /*0da0*/ 	.short	0x0100
        /*0da2*/ 	.byte	0x08
	.zero		1


	//   ....[22]....
        /*0da4*/ 	.word	0x00002cd0
        /*0da8*/ 	.word	0x00000059
        /*0dac*/ 	.word	0x00022890
        /*0db0*/ 	.short	0x010a
        /*0db2*/ 	.byte	0x3f
	.zero		1


	//   ....[23]....
        /*0db4*/ 	.word	0x000040c0
        /*0db8*/ 	.word	0x00000059
        /*0dbc*/ 	.word	0x00022890
        /*0dc0*/ 	.short	0x010a
        /*0dc2*/ 	.byte	0x3f
	.zero		1


	//   ....[24]....
        /*0dc4*/ 	.word	0x00005150
        /*0dc8*/ 	.word	0x00000059
        /*0dcc*/ 	.word	0x00022890
        /*0dd0*/ 	.short	0x010a
        /*0dd2*/ 	.byte	0x3f
	.zero		1


	//   ....[25]....
        /*0dd4*/ 	.word	0x00005610
        /*0dd8*/ 	.word	0x0000000b
        /*0ddc*/ 	.word	0x00000000
        /*0de0*/ 	.short	0x0101
        /*0de2*/ 	.byte	0x3f
	.zero		1


	//   ....[26]....
        /*0de4*/ 	.word	0x00005650
        /*0de8*/ 	.word	0x00000059
        /*0dec*/ 	.word	0x000228b0
        /*0df0*/ 	.short	0x010a
        /*0df2*/ 	.byte	0x3f
	.zero		1


	//   ....[27]....
        /*0df4*/ 	.word	0x00005e90
        /*0df8*/ 	.word	0x00000059
        /*0dfc*/ 	.word	0x00000000
        /*0e00*/ 	.short	0x0101
        /*0e02*/ 	.byte	0x3f
	.zero		1


	//   ....[28]....
        /*0e04*/ 	.word	0x000066a0
        /*0e08*/ 	.word	0x00000013
        /*0e0c*/ 	.word	0x00022800
        /*0e10*/ 	.short	0x010a
        /*0e12*/ 	.byte	0x3f
	.zero		1


	//   ....[29]....
        /*0e14*/ 	.word	0x000066f0
        /*0e18*/ 	.word	0x00000013
        /*0e1c*/ 	.word	0x00022800
        /*0e20*/ 	.short	0x010a
        /*0e22*/ 	.byte	0x3f
	.zero		1


	//   ....[30]....
        /*0e24*/ 	.word	0x00006cc0
        /*0e28*/ 	.word	0x00000013
        /*0e2c*/ 	.word	0x00022800
        /*0e30*/ 	.short	0x010a
        /*0e32*/ 	.byte	0x3f
	.zero		1


	//   ....[31]....
        /*0e34*/ 	.word	0x00007c70
        /*0e38*/ 	.word	0x00000013
        /*0e3c*/ 	.word	0x00022800
        /*0e40*/ 	.short	0x010a
        /*0e42*/ 	.byte	0x3f
	.zero		1


	//   ....[32]....
        /*0e44*/ 	.word	0x00008b20
        /*0e48*/ 	.word	0x00000006
        /*0e4c*/ 	.word	0x00022830
        /*0e50*/ 	.short	0x010a
        /*0e52*/ 	.byte	0x3f
	.zero		1


	//   ....[33]....
        /*0e54*/ 	.word	0x00008bd0
        /*0e58*/ 	.word	0x00000006
        /*0e5c*/ 	.word	0x00022830
        /*0e60*/ 	.short	0x010a
        /*0e62*/ 	.byte	0x3f
	.zero		1


	//   ....[34]....
        /*0e64*/ 	.word	0x0000a400
        /*0e68*/ 	.word	0x00000000
        /*0e6c*/ 	.word	0x00000000
        /*0e70*/ 	.short	0x0101
        /*0e72*/ 	.byte	0x3f
	.zero		1


	//   ....[35]....
        /*0e74*/ 	.word	0x0000a880
        /*0e78*/ 	.word	0x00000006
        /*0e7c*/ 	.word	0x00022850
        /*0e80*/ 	.short	0x010a
        /*0e82*/ 	.byte	0x3f
	.zero		1


	//   ....[36]....
        /*0e84*/ 	.word	0x0000a8d0
        /*0e88*/ 	.word	0x00000006
        /*0e8c*/ 	.word	0x00022850
        /*0e90*/ 	.short	0x010a
        /*0e92*/ 	.byte	0x3f
	.zero		1


	//   ....[37]....
        /*0e94*/ 	.word	0x0000acb0
        /*0e98*/ 	.word	0x00000006
        /*0e9c*/ 	.word	0x00000000
        /*0ea0*/ 	.short	0x0101
        /*0ea2*/ 	.byte	0x3f
	.zero		1


	//   ....[38]....
        /*0ea4*/ 	.word	0x0000adc0
        /*0ea8*/ 	.word	0x00000007
        /*0eac*/ 	.word	0x00022830
        /*0eb0*/ 	.short	0x010a
        /*0eb2*/ 	.byte	0x3f
	.zero		1


	//   ....[39]....
        /*0eb4*/ 	.word	0x0000ae30
        /*0eb8*/ 	.word	0x00000007
        /*0ebc*/ 	.word	0x00022830
        /*0ec0*/ 	.short	0x010a
        /*0ec2*/ 	.byte	0x3f
	.zero		1


	//   ....[40]....
        /*0ec4*/ 	.word	0x0000c500
        /*0ec8*/ 	.word	0x0000009e
        /*0ecc*/ 	.word	0x00000000
        /*0ed0*/ 	.short	0x0101
        /*0ed2*/ 	.byte	0x3f
	.zero		1


	//   ....[41]....
        /*0ed4*/ 	.word	0x0000cdd0
        /*0ed8*/ 	.word	0x00000007
        /*0edc*/ 	.word	0x00022850
        /*0ee0*/ 	.short	0x010a
        /*0ee2*/ 	.byte	0x3f
	.zero		1


	//   ....[42]....
        /*0ee4*/ 	.word	0x0000ce20
        /*0ee8*/ 	.word	0x00000007
        /*0eec*/ 	.word	0x00022850
        /*0ef0*/ 	.short	0x010a
        /*0ef2*/ 	.byte	0x3f
	.zero		1


	//   ....[43]....
        /*0ef4*/ 	.word	0x0000d200
        /*0ef8*/ 	.word	0x00000007
        /*0efc*/ 	.word	0x00000000
        /*0f00*/ 	.short	0x0101
        /*0f02*/ 	.byte	0x3f
	.zero		1


	//   ....[44]....
        /*0f04*/ 	.word	0x0000f7f0
        /*0f08*/ 	.word	0x00000003
        /*0f0c*/ 	.word	0x00000000
        /*0f10*/ 	.short	0x0101
        /*0f12*/ 	.byte	0x3f
	.zero		1


	//   ....[45]....
        /*0f14*/ 	.word	0x00012140
        /*0f18*/ 	.word	0x00000016
        /*0f1c*/ 	.word	0x00022820
        /*0f20*/ 	.short	0x010a
        /*0f22*/ 	.byte	0x3f
	.zero		1


	//   ....[46]....
        /*0f24*/ 	.word	0x000121d0
        /*0f28*/ 	.word	0x00000003
        /*0f2c*/ 	.word	0x000228a0
        /*0f30*/ 	.short	0x010a
        /*0f32*/ 	.byte	0x3f
	.zero		1


	//   ....[47]....
        /*0f34*/ 	.word	0x00012420
        /*0f38*/ 	.word	0x00000003
        /*0f3c*/ 	.word	0x000228c0
        /*0f40*/ 	.short	0x010a
        /*0f42*/ 	.byte	0x3f
	.zero		1


	//   ....[48]....
        /*0f44*/ 	.word	0x00012a30
        /*0f48*/ 	.word	0x00000006
        /*0f4c*/ 	.word	0x000228a0
        /*0f50*/ 	.short	0x010a
        /*0f52*/ 	.byte	0x3f
	.zero		1


	//   ....[49]....
        /*0f54*/ 	.word	0x00012c70
        /*0f58*/ 	.word	0x00000006
        /*0f5c*/ 	.word	0x000228c0
        /*0f60*/ 	.short	0x010a
        /*0f62*/ 	.byte	0x3f
	.zero		1


	//   ....[50]....
        /*0f64*/ 	.word	0x00013bf0
        /*0f68*/ 	.word	0x00000020
        /*0f6c*/ 	.word	0x00022840
        /*0f70*/ 	.short	0x010a
        /*0f72*/ 	.byte	0x3f
	.zero		1


	//   ....[51]....
        /*0f74*/ 	.word	0x00014260
        /*0f78*/ 	.word	0x00000020
        /*0f7c*/ 	.word	0x00022830
        /*0f80*/ 	.short	0x0107
        /*0f82*/ 	.byte	0x3f
	.zero		1


	//   ....[52]....
        /*0f84*/ 	.word	0x00014340
        /*0f88*/ 	.word	0x00000020
        /*0f8c*/ 	.word	0x00022830
        /*0f90*/ 	.short	0x0101
        /*0f92*/ 	.byte	0x3f
	.zero		1


	//   ....[53]....
        /*0f94*/ 	.word	0x00014f10
        /*0f98*/ 	.word	0x00000016
        /*0f9c*/ 	.word	0x00022800
        /*0fa0*/ 	.short	0x0107
        /*0fa2*/ 	.byte	0x3f
	.zero		1


	//   ....[54]....
        /*0fa4*/ 	.word	0x00015000
        /*0fa8*/ 	.word	0x00000016
        /*0fac*/ 	.word	0x00022800
        /*0fb0*/ 	.short	0x0101
        /*0fb2*/ 	.byte	0x3f
	.zero		1


	//   ....[55]....
        /*0fb4*/ 	.word	0x00015020
        /*0fb8*/ 	.word	0x00000016
        /*0fbc*/ 	.word	0x00022820
        /*0fc0*/ 	.short	0x010a
        /*0fc2*/ 	.byte	0x3f
	.zero		1


	//   ....[56]....
        /*0fc4*/ 	.word	0x000150b0
        /*0fc8*/ 	.word	0x00000020
        /*0fcc*/ 	.word	0x00022860
        /*0fd0*/ 	.short	0x010a
        /*0fd2*/ 	.byte	0x3f
	.zero		1


	//   ....[57]....
        /*0fd4*/ 	.word	0x000157b0
        /*0fd8*/ 	.word	0x00000020
        /*0fdc*/ 	.word	0x00022850
        /*0fe0*/ 	.short	0x0107
        /*0fe2*/ 	.byte	0x3f
	.zero		1


	//   ....[58]....
        /*0fe4*/ 	.word	0x00015880
        /*0fe8*/ 	.word	0x00000020
        /*0fec*/ 	.word	0x00022850
        /*0ff0*/ 	.short	0x0101
        /*0ff2*/ 	.byte	0x3f
	.zero		1


	//   ....[59]....
        /*0ff4*/ 	.word	0x00015bd0
        /*0ff8*/ 	.word	0x00000004
        /*0ffc*/ 	.word	0x00022840
        /*1000*/ 	.short	0x010a
        /*1002*/ 	.byte	0x3f
	.zero		1


	//   ....[60]....
        /*1004*/ 	.word	0x00015fb0
        /*1008*/ 	.word	0x00000004
        /*100c*/ 	.word	0x00022830
        /*1010*/ 	.short	0x0107
        /*1012*/ 	.byte	0x3f
	.zero		1


	//   ....[61]....
        /*1014*/ 	.word	0x00016070
        /*1018*/ 	.word	0x00000004
        /*101c*/ 	.word	0x00022830
        /*1020*/ 	.short	0x0101
        /*1022*/ 	.byte	0x3f
	.zero		1


	//   ....[62]....
        /*1024*/ 	.word	0x000160a0
        /*1028*/ 	.word	0x00000004
        /*102c*/ 	.word	0x00022860
        /*1030*/ 	.short	0x010a
        /*1032*/ 	.byte	0x3f
	.zero		1


	//   ....[63]....
        /*1034*/ 	.word	0x000165c0
        /*1038*/ 	.word	0x00000004
        /*103c*/ 	.word	0x00022850
        /*1040*/ 	.short	0x0107
        /*1042*/ 	.byte	0x3f
	.zero		1


	//   ....[64]....
        /*1044*/ 	.word	0x00016680
        /*1048*/ 	.word	0x00000004
        /*104c*/ 	.word	0x00022850
        /*1050*/ 	.short	0x0101
        /*1052*/ 	.byte	0x3f
	.zero		1


	//   ....[65]....
        /*1054*/ 	.word	0x000172c0
        /*1058*/ 	.word	0x00000004
        /*105c*/ 	.word	0x00022820
        /*1060*/ 	.short	0x010a
        /*1062*/ 	.byte	0x3f
	.zero		1


	//   ....[66]....
        /*1064*/ 	.word	0x00017430
        /*1068*/ 	.word	0x00000005
        /*106c*/ 	.word	0x00022840
        /*1070*/ 	.short	0x010a
        /*1072*/ 	.byte	0x3f
	.zero		1


	//   ....[67]....
        /*1074*/ 	.word	0x000174d0
        /*1078*/ 	.word	0x00000019
        /*107c*/ 	.word	0x00022840
        /*1080*/ 	.short	0x010a
        /*1082*/ 	.byte	0x3f
	.zero		1


	//   ....[68]....
        /*1084*/ 	.word	0x00017510
        /*1088*/ 	.word	0x00000005
        /*108c*/ 	.word	0x00022860
        /*1090*/ 	.short	0x010a
        /*1092*/ 	.byte	0x3f
	.zero		1


	//   ....[69]....
        /*1094*/ 	.word	0x00017550
        /*1098*/ 	.word	0x00000019
        /*109c*/ 	.word	0x00022860
        /*10a0*/ 	.short	0x010a
        /*10a2*/ 	.byte	0x3f
	.zero		1


	//   ....[70]....
        /*10a4*/ 	.word	0x000175b0
        /*10a8*/ 	.word	0x00000059
        /*10ac*/ 	.word	0x00022890
        /*10b0*/ 	.short	0x010a
        /*10b2*/ 	.byte	0x3f
	.zero		1


	//   ....[71]....
        /*10b4*/ 	.word	0x00017860
        /*10b8*/ 	.word	0x00000059
        /*10bc*/ 	.word	0x00022890
        /*10c0*/ 	.short	0x010a
        /*10c2*/ 	.byte	0x3f
	.zero		1


	//   ....[72]....
        /*10c4*/ 	.word	0x00017b10
        /*10c8*/ 	.word	0x00000059
        /*10cc*/ 	.word	0x00022890
        /*10d0*/ 	.short	0x010a
        /*10d2*/ 	.byte	0x3f
	.zero		1


	//   ....[73]....
        /*10d4*/ 	.word	0x00017da0
        /*10d8*/ 	.word	0x00000059
        /*10dc*/ 	.word	0x000228b0
        /*10e0*/ 	.short	0x010a
        /*10e2*/ 	.byte	0x3f
	.zero		1


	//   ....[74]....
        /*10e4*/ 	.word	0x000180a0
        /*10e8*/ 	.word	0x00000013
        /*10ec*/ 	.word	0x00022800
        /*10f0*/ 	.short	0x010a
        /*10f2*/ 	.byte	0x3f
	.zero		1


	//   ....[75]....
        /*10f4*/ 	.word	0x000182b0
        /*10f8*/ 	.word	0x00000013
        /*10fc*/ 	.word	0x00022800
        /*1100*/ 	.short	0x010a
        /*1102*/ 	.byte	0x3f
	.zero		1


	//   ....[76]....
        /*1104*/ 	.word	0x00018300
        /*1108*/ 	.word	0x00000006
        /*110c*/ 	.word	0x00022830
        /*1110*/ 	.short	0x010a
        /*1112*/ 	.byte	0x3f
	.zero		1


	//   ....[77]....
        /*1114*/ 	.word	0x00018350
        /*1118*/ 	.word	0x00000006
        /*111c*/ 	.word	0x00022850
        /*1120*/ 	.short	0x010a
        /*1122*/ 	.byte	0x3f
	.zero		1


	//   ....[78]....
        /*1124*/ 	.word	0x000183a0
        /*1128*/ 	.word	0x00000007
        /*112c*/ 	.word	0x00022830
        /*1130*/ 	.short	0x010a
        /*1132*/ 	.byte	0x3f
	.zero		1


	//   ....[79]....
        /*1134*/ 	.word	0x000183f0
        /*1138*/ 	.word	0x00000007
        /*113c*/ 	.word	0x00022850
        /*1140*/ 	.short	0x010a
        /*1142*/ 	.byte	0x3f
	.zero		1


	//   ....[80]....
        /*1144*/ 	.word	0x000189c0
        /*1148*/ 	.word	0x00000016
        /*114c*/ 	.word	0x00022820
        /*1150*/ 	.short	0x010a
        /*1152*/ 	.byte	0x3f
	.zero		1


	//   ....[81]....
        /*1154*/ 	.word	0x00018a10
        /*1158*/ 	.word	0x00000003
        /*115c*/ 	.word	0x000228a0
        /*1160*/ 	.short	0x010a
        /*1162*/ 	.byte	0x3f
	.zero		1


	//   ....[82]....
        /*1164*/ 	.word	0x00018a60
        /*1168*/ 	.word	0x00000003
        /*116c*/ 	.word	0x000228c0
        /*1170*/ 	.short	0x010a
        /*1172*/ 	.byte	0x3f
	.zero		1


	//   ....[83]....
        /*1174*/ 	.word	0x00018ab0
        /*1178*/ 	.word	0x00000006
        /*117c*/ 	.word	0x000228a0
        /*1180*/ 	.short	0x010a
        /*1182*/ 	.byte	0x3f
	.zero		1


	//   ....[84]....
        /*1184*/ 	.word	0x00018b00
        /*1188*/ 	.word	0x00000006
        /*118c*/ 	.word	0x000228c0
        /*1190*/ 	.short	0x010a
        /*1192*/ 	.byte	0x3f
	.zero		1


	//   ....[85]....
        /*1194*/ 	.word	0x00018c20
        /*1198*/ 	.word	0x00000020
        /*119c*/ 	.word	0x00022840
        /*11a0*/ 	.short	0x010a
        /*11a2*/ 	.byte	0x3f
	.zero		1


	//   ....[86]....
        /*11a4*/ 	.word	0x00019f00
        /*11a8*/ 	.word	0x00000016
        /*11ac*/ 	.word	0x00022820
        /*11b0*/ 	.short	0x010a
        /*11b2*/ 	.byte	0x3f
	.zero		1


	//   ....[87]....
        /*11b4*/ 	.word	0x00019f50
        /*11b8*/ 	.word	0x00000020
        /*11bc*/ 	.word	0x00022860
        /*11c0*/ 	.short	0x010a
        /*11c2*/ 	.byte	0x3f
	.zero		1


	//   ....[88]....
        /*11c4*/ 	.word	0x0001a8d0
        /*11c8*/ 	.word	0x00000004
        /*11cc*/ 	.word	0x00022840
        /*11d0*/ 	.short	0x010a
        /*11d2*/ 	.byte	0x3f
	.zero		1


	//   ....[89]....
        /*11d4*/ 	.word	0x0001afb0
        /*11d8*/ 	.word	0x00000004
        /*11dc*/ 	.word	0x00022860
        /*11e0*/ 	.short	0x010a
        /*11e2*/ 	.byte	0x3f
	.zero		1


	//   ....[90]....
        /*11e4*/ 	.word	0x0001c050
        /*11e8*/ 	.word	0x00000004
        /*11ec*/ 	.word	0x00022820
        /*11f0*/ 	.short	0x010a
        /*11f2*/ 	.byte	0x3f
	.zero		1


	//   ....[91]....
        /*11f4*/ 	.word	0x0001c1f0
        /*11f8*/ 	.word	0x00000005
        /*11fc*/ 	.word	0x00022840
        /*1200*/ 	.short	0x010a
        /*1202*/ 	.byte	0x3f
	.zero		1


	//   ....[92]....
        /*1204*/ 	.word	0x0001c240
        /*1208*/ 	.word	0x00000019
        /*120c*/ 	.word	0x00022840
        /*1210*/ 	.short	0x010a
        /*1212*/ 	.byte	0x3f
	.zero		1


	//   ....[93]....
        /*1214*/ 	.word	0x0001c290
        /*1218*/ 	.word	0x00000005
        /*121c*/ 	.word	0x00022860
        /*1220*/ 	.short	0x010a
        /*1222*/ 	.byte	0x3f
	.zero		1


	//----- nvinfo : EIATTR_NUM_MBARRIERS
	.align		4
.L_239:
        /*1224*/ 	.byte	0x03, 0x38
        /*1226*/ 	.short	0x0016


	//----- nvinfo : EIATTR_EXIT_INSTR_OFFSETS
	.align		4
        /*1228*/ 	.byte	0x04, 0x1c
        /*122a*/ 	.short	(.L_241 - .L_240)


	//   ....[0]....
.L_240:
        /*122c*/ 	.word	0x000175a0


	//----- nvinfo : EIATTR_MAX_THREADS
	.align		4
.L_241:
        /*1230*/ 	.byte	0x04, 0x05
        /*1232*/ 	.short	(.L_243 - .L_242)
.L_242:
        /*1234*/ 	.word	0x00000180
        /*1238*/ 	.word	0x00000001
        /*123c*/ 	.word	0x00000001


	//----- nvinfo : EIATTR_CRS_STACK_SIZE
	.align		4
.L_243:
        /*1240*/ 	.byte	0x04, 0x1e
        /*1242*/ 	.short	(.L_245 - .L_244)
.L_244:
        /*1244*/ 	.word	0x00000000


	//----- nvinfo : EIATTR_CBANK_PARAM_SIZE
	.align		4
.L_245:
        /*1248*/ 	.byte	0x03, 0x19
        /*124a*/ 	.short	0x0af0


	//----- nvinfo : EIATTR_PARAM_CBANK
	.align		4
        /*124c*/ 	.byte	0x04, 0x0a
        /*124e*/ 	.short	(.L_247 - .L_246)
	.align		4
.L_246:
        /*1250*/ 	.word	index@(.nv.constant0._ZN7cutlass13device_kernelIN5flash11enable_sm90INS1_16FlashAttnFwdSm90INS1_25CollectiveMainloopFwdSm90ILi2EN4cute5tupleIJNS5_1CILi1EEES8_S8_EEENS6_IJNS7_ILi128EEENS7_ILi96EEENS7_ILi64EEEEEELi256ENS_10bfloat16_tEfNS_4arch4Sm90ELb0ELb0ELb1ELb1ELb1ELb1ELb0ELb1ELb0ELb1ELb0ELb0EEENS1_21CollectiveEpilogueFwdINS6_IJSA_NS7_ILi256EEESB_EEES9_SE_SG_Li256ELb1ELb1ELb0ELb0EEENS1_36VarlenDynamicPersistentTileSchedulerILi128ELi96ELi256ELi128ELb0ELb1ELb1ELb0ELb1ELb1EEEEEEEEEvNT_6ParamsE)
        /*1254*/ 	.short	0x0210
        /*1256*/ 	.short	0x0af0


	//----- nvinfo : EIATTR_SW_WAR
	.align		4
.L_247:
        /*1258*/ 	.byte	0x04, 0x36
        /*125a*/ 	.short	(.L_249 - .L_248)
.L_248:
        /*125c*/ 	.word	0x00000008
.L_249:


//--------------------- .nv.info._ZN7cutlass13device_kernelIN5flash11enable_sm90INS1_16FlashAttnFwdSm90INS1_25CollectiveMainloopFwdSm90ILi2EN4cute5tupleIJNS5_1CILi1EEES8_S8_EEENS6_IJNS7_ILi128EEENS7_ILi96EEENS7_ILi64EEEEEELi256ENS_10bfloat16_tEfNS_4arch4Sm90ELb0ELb0ELb1ELb1ELb1ELb0ELb1ELb1ELb0ELb1ELb0ELb0EEENS1_21CollectiveEpilogueFwdINS6_IJSA_NS7_ILi256EEESB_EEES9_SE_SG_Li256ELb1ELb1ELb0ELb0EEENS1_36VarlenDynamicPersistentTileSchedulerILi128ELi96ELi256ELi128ELb0ELb1ELb1ELb0ELb1ELb1EEEEEEEEEvNT_6ParamsE --------------------------
	.section	.nv.info._ZN7cutlass13device_kernelIN5flash11enable_sm90INS1_16FlashAttnFwdSm90INS1_25CollectiveMainloopFwdSm90ILi2EN4cute5tupleIJNS5_1CILi1EEES8_S8_EEENS6_IJNS7_ILi128EEENS7_ILi96EEENS7_ILi64EEEEEELi256ENS_10bfloat16_tEfNS_4arch4Sm90ELb0ELb0ELb1ELb1ELb1ELb0ELb1ELb1ELb0ELb1ELb0ELb0EEENS1_21CollectiveEpilogueFwdINS6_IJSA_NS7_ILi256EEESB_EEES9_SE_SG_Li256ELb1ELb1ELb0ELb0EEENS1_36VarlenDynamicPersistentTileSchedulerILi128ELi96ELi256ELi128ELb0ELb1ELb1ELb0ELb1ELb1EEEEEEEEEvNT_6ParamsE,"",@"SHT_CUDA_INFO"
	.sectionflags	@""
	.align	4


	//----- nvinfo : EIATTR_CUDA_API_VERSION
	.align		4
        /*0000*/ 	.byte	0x04, 0x37
        /*0002*/ 	.short	(.L_251 - .L_250)
.L_250:
        /*0004*/ 	.word	0x00000082


	//----- nvinfo : EIATTR_KPARAM_INFO
	.align		4
.L_251:
        /*0008*/ 	.byte	0x04, 0x17
        /*000a*/ 	.short	(.L_253 - .L_252)
.L_252:
        /*000c*/ 	.word	0x00000000
        /*0010*/ 	.short	0x0000
        /*0012*/ 	.short	0x0070
        /*0014*/ 	.byte	0x00, 0xf0, 0x01, 0x2e


	//----- nvinfo : EIATTR_SPARSE_MMA_MASK
	.align		4
.L_253:
        /*0018*/ 	.byte	0x03, 0x50
        /*001a*/ 	.short	0x0000


	//----- nvinfo : EIATTR_MAXREG_COUNT
	.align		4
        /*001c*/ 	.byte	0x03, 0x1b
        /*001e*/ 	.short	0x00a8


	//----- nvinfo : EIATTR_NUM_BARRIERS
	.align		4
        /*0020*/ 	.byte	0x02, 0x4c
        /*0022*/ 	.byte	0x10
	.zero		1


	//----- nvinfo : EIATTR_EXTERNS
	.align		4
        /*0024*/ 	.byte	0x04, 0x0f
        /*0026*/ 	.short	(.L_255 - .L_254)


	//   ....[0]....
	.align		4
.L_254:
        /*0028*/ 	.word	index@(__assertfail)


	//----- nvinfo : EIATTR_ANNOTATIONS
	.align		4
.L_255:
        /*002c*/ 	.byte	0x04, 0x55
        /*002e*/ 	.short	(.L_257 - .L_256)


	//   ....[0]....
.L_256:
        /* <DEDUP_REMOVED lines=18> */


	//----- nvinfo : EIATTR_MERCURY_ISA_VERSION
	.align		4
.L_257:
        /*0140*/ 	.byte	0x03, 0x5f
        /*0142*/ 	.short	0x0101


	//----- nvinfo : EIATTR_UNUSED_LOAD_BYTE_OFFSET
	.align		4
        /*0144*/ 	.byte	0x04, 0x44
        /*0146*/ 	.short	(.L_259 - .L_258)


	//   ....[0]....
.L_258:
        /*0148*/ 	.word	0x000009b0
        /*014c*/ 	.word	0x0000fff0


	//   ....[1]....
        /*0150*/ 	.word	0x000075d0
        /*0154*/ 	.word	0x0000fff0


	//----- nvinfo : EIATTR_INT_WARP_WIDE_INSTR_OFFSETS
	.align		4
.L_259:
        /*0158*/ 	.byte	0x04, 0x31
        /*015a*/ 	.short	(.L_261 - .L_260)


	//   ....[0]....
.L_260:
        /*015c*/ 	.word	0x000000c0


	//   ....[1]....
        /*0160*/ 	.word	0x000000d0


	//   ....[2]....
        /*0164*/ 	.word	0x000000e0


	//   ....[3]....
        /*0168*/ 	.word	0x00000180


	//   ....[4]....
        /*016c*/ 	.word	0x0000b4a0


	//   ....[5]....
        /*0170*/ 	.word	0x0000b530


	//   ....[6]....
        /*0174*/ 	.word	0x0000f3d0


	//   ....[7]....
        /*0178*/ 	.word	0x0000f460


	//----- nvinfo : EIATTR_COOP_GROUP_MASK_REGIDS
	.align		4
.L_261:
        /*017c*/ 	.byte	0x04, 0x29
        /*017e*/ 	.short	(.L_263 - .L_262)


	//   ....[0]....
.L_262:
        /*0180*/ 	.word	0xffffffff


	//   ....[1]....
        /*0184*/ 	.word	0xffffffff


	//   ....[2]....
        /*0188*/ 	.word	0xffffffff


	//   ....[3]....
        /*018c*/ 	.word	0xffffffff


	//   ....[4]....
        /*0190*/ 	.word	0xffffffff


	//   ....[5]....
        /*0194*/ 	.word	0xffffffff


	//   ....[6]....
        /*0198*/ 	.word	0xffffffff


	//   ....[7]....
        /*019c*/ 	.word	0xffffffff


	//   ....[8]....
        /*01a0*/ 	.word	0xffffffff


	//   ....[9]....
        /*01a4*/ 	.word	0xffffffff


	//   ....[10]....
        /*01a8*/ 	.word	0xffffffff


	//   ....[11]....
        /*01ac*/ 	.word	0xffffffff


	//   ....[12]....
        /*01b0*/ 	.word	0xffffffff


	//   ....[13]....
        /*01b4*/ 	.word	0xffffffff


	//   ....[14]....
        /*01b8*/ 	.word	0xffffffff


	//   ....[15]....
        /*01bc*/ 	.word	0xffffffff


	//   ....[16]....
        /*01c0*/ 	.word	0xffffffff


	//   ....[17]....
        /*01c4*/ 	.word	0xffffffff


	//   ....[18]....
        /*01c8*/ 	.word	0xffffffff


	//   ....[19]....
        /*01cc*/ 	.word	0xffffffff


	//   ....[20]....
        /*01d0*/ 	.word	0xffffffff


	//   ....[21]....
        /*01d4*/ 	.word	0xffffffff


	//   ....[22]....
        /*01d8*/ 	.word	0xffffffff


	//   ....[23]....
        /*01dc*/ 	.word	0xffffffff


	//   ....[24]....
        /*01e0*/ 	.word	0xffffffff


	//   ....[25]....
        /*01e4*/ 	.word	0xffffffff


	//   ....[26]....
        /*01e8*/ 	.word	0xffffffff


	//   ....[27]....
        /*01ec*/ 	.word	0xffffffff


	//   ....[28]....
        /*01f0*/ 	.word	0xffffffff


	//   ....[29]....
        /*01f4*/ 	.word	0xffffffff


	//   ....[30]....
        /*01f8*/ 	.word	0xffffffff


	//   ....[31]....
        /*01fc*/ 	.word	0xffffffff


	//   ....[32]....
        /*0200*/ 	.word	0xffffffff


	//   ....[33]....
        /*0204*/ 	.word	0xffffffff


	//   ....[34]....
        /*0208*/ 	.word	0xffffffff


	//   ....[35]....
        /*020c*/ 	.word	0xffffffff


	//   ....[36]....
        /*0210*/ 	.word	0xffffffff


	//   ....[37]....
        /*0214*/ 	.word	0xffffffff


	//   ....[38]....
        /*0218*/ 	.word	0xffffffff


	//   ....[39]....
        /*021c*/ 	.word	0xffffffff


	//   ....[40]....
        /*0220*/ 	.word	0xffffffff


	//   ....[41]....
        /*0224*/ 	.word	0xffffffff


	//   ....[42]....
        /*0228*/ 	.word	0xffffffff


	//   ....[43]....
        /*022c*/ 	.word	0xffffffff


	//   ....[44]....
        /*0230*/ 	.word	0xffffffff


	//   ....[45]....
        /*0234*/ 	.word	0xffffffff


	//   ....[46]....
        /*0238*/ 	.word	0xffffffff


	//   ....[47]....
        /*023c*/ 	.word	0xffffffff


	//   ....[48]....
        /*0240*/ 	.word	0xffffffff


	//   ....[49]....
        /*0244*/ 	.word	0xffffffff


	//   ....[50]....
        /*0248*/ 	.word	0xffffffff


	//   ....[51]....
        /*024c*/ 	.word	0xffffffff


	//   ....[52]....
        /*0250*/ 	.word	0xffffffff


	//   ....[53]....
        /*0254*/ 	.word	0xffffffff


	//   ....[54]....
        /*0258*/ 	.word	0xffffffff


	//   ....[55]....
        /*025c*/ 	.word	0xffffffff


	//   ....[56]....
        /*0260*/ 	.word	0xffffffff


	//   ....[57]....
        /*0264*/ 	.word	0xffffffff


	//   ....[58]....
        /*0268*/ 	.word	0xffffffff


	//   ....[59]....
        /*026c*/ 	.word	0xffffffff


	//   ....[60]....
        /*0270*/ 	.word	0xffffffff


	//   ....[61]....
        /*0274*/ 	.word	0xffffffff


	//   ....[62]....
        /*0278*/ 	.word	0xffffffff


	//   ....[63]....
        /*027c*/ 	.word	0xffffffff


	//   ....[64]....
        /*0280*/ 	.word	0xffffffff


	//   ....[65]....
        /*0284*/ 	.word	0xffffffff


	//   ....[66]....
        /*0288*/ 	.word	0xffffffff


	//   ....[67]....
        /*028c*/ 	.word	0xffffffff


	//   ....[68]....
        /*0290*/ 	.word	0xffffffff


	//   ....[69]....
        /*0294*/ 	.word	0xffffffff


	//   ....[70]....
        /*0298*/ 	.word	0xffffffff


	//   ....[71]....
        /*029c*/ 	.word	0xffffffff


	//   ....[72]....
        /*02a0*/ 	.word	0xffffffff


	//   ....[73]....
        /*02a4*/ 	.word	0xffffffff


	//   ....[74]....
        /*02a8*/ 	.word	0xffffffff


	//   ....[75]....
        /*02ac*/ 	.word	0xffffffff


	//   ....[76]....
        /*02b0*/ 	.word	0xffffffff


	//   ....[77]....
        /*02b4*/ 	.word	0xffffffff


	//   ....[78]....
        /*02b8*/ 	.word	0xffffffff


	//   ....[79]....
        /*02bc*/ 	.word	0xffffffff


	//   ....[80]....
        /*02c0*/ 	.word	0xffffffff


	//   ....[81]....
        /*02c4*/ 	.word	0xffffffff


	//   ....[82]....
        /*02c8*/ 	.word	0xffffffff


	//   ....[83]....
        /*02cc*/ 	.word	0xffffffff


	//   ....[84]....
        /*02d0*/ 	.word	0xffffffff


	//   ....[85]....
        /*02d4*/ 	.word	0xffffffff


	//   ....[86]....
        /*02d8*/ 	.word	0xffffffff


	//   ....[87]....
        /*02dc*/ 	.word	0xffffffff


	//   ....[88]....
        /*02e0*/ 	.word	0xffffffff


	//   ....[89]....
        /*02e4*/ 	.word	0xffffffff


	//   ....[90]....
        /*02e8*/ 	.word	0xffffffff


	//   ....[91]....
        /*02ec*/ 	.word	0xffffffff


	//   ....[92]....
        /*02f0*/ 	.word	0xffffffff


	//   ....[93]....
        /*02f4*/ 	.word	0xffffffff


	//   ....[94]....
        /*02f8*/ 	.word	0xffffffff


	//   ....[95]....
        /*02fc*/ 	.word	0xffffffff


	//   ....[96]....
        /*0300*/ 	.word	0xffffffff


	//   ....[97]....
        /*0304*/ 	.word	0xffffffff


	//   ....[98]....
        /*0308*/ 	.word	0xffffffff


	//   ....[99]....
        /*030c*/ 	.word	0xffffffff


	//   ....[100]....
        /*0310*/ 	.word	0xffffffff


	//   ....[101]....
        /*0314*/ 	.word	0xffffffff


	//   ....[102]....
        /*0318*/ 	.word	0xffffffff


	//   ....[103]....
        /*031c*/ 	.word	0xffffffff


	//   ....[104]....
        /*0320*/ 	.word	0xffffffff


	//   ....[105]....
        /*0324*/ 	.word	0xffffffff


	//   ....[106]....
        /*0328*/ 	.word	0xffffffff


	//   ....[107]....
        /*032c*/ 	.word	0xffffffff


	//   ....[108]....
        /*0330*/ 	.word	0xffffffff


	//   ....[109]....
        /*0334*/ 	.word	0xffffffff


	//   ....[110]....
        /*0338*/ 	.word	0xffffffff


	//   ....[111]....
        /*033c*/ 	.word	0xffffffff


	//   ....[112]....
        /*0340*/ 	.word	0xffffffff


	//   ....[113]....
        /*0344*/ 	.word	0xffffffff


	//   ....[114]....
        /*0348*/ 	.word	0xffffffff


	//   ....[115]....
        /*034c*/ 	.word	0xffffffff


	//   ....[116]....
        /*0350*/ 	.word	0xffffffff


	//   ....[117]....
        /*0354*/ 	.word	0xffffffff


	//   ....[118]....
        /*0358*/ 	.word	0xffffffff


	//   ....[119]....
        /*035c*/ 	.word	0xffffffff


	//   ....[120]....
        /*0360*/ 	.word	0xffffffff


	//   ....[121]....
        /*0364*/ 	.word	0xffffffff


	//   ....[122]....
        /*0368*/ 	.word	0xffffffff


	//   ....[123]....
        /*036c*/ 	.word	0xffffffff


	//   ....[124]....
        /*0370*/ 	.word	0xffffffff


	//   ....[125]....
        /*0374*/ 	.word	0xffffffff


	//   ....[126]....
        /*0378*/ 	.word	0xffffffff


	//   ....[127]....
        /*037c*/ 	.word	0xffffffff


	//   ....[128]....
        /*0380*/ 	.word	0xffffffff


	//   ....[129]....
        /*0384*/ 	.word	0xffffffff


	//   ....[130]....
        /*0388*/ 	.word	0xffffffff


	//   ....[131]....
        /*038c*/ 	.word	0xffffffff


	//   ....[132]....
        /*0390*/ 	.word	0xffffffff


	//   ....[133]....
        /*0394*/ 	.word	0xffffffff


	//   ....[134]....
        /*0398*/ 	.word	0xffffffff


	//   ....[135]....
        /*039c*/ 	.word	0xffffffff


	//   ....[136]....
        /*03a0*/ 	.word	0xffffffff


	//   ....[137]....
        /*03a4*/ 	.word	0xffffffff


	//   ....[138]....
        /*03a8*/ 	.word	0xffffffff


	//   ....[139]....
        /*03ac*/ 	.word	0xffffffff


	//   ....[140]....
        /*03b0*/ 	.word	0xffffffff


	//   ....[141]....
        /*03b4*/ 	.word	0xffffffff


	//   ....[142]....
        /*03b8*/ 	.word	0xffffffff


	//   ....[143]....
        /*03bc*/ 	.word	0xffffffff


	//   ....[144]....
        /*03c0*/ 	.word	0xffffffff


	//   ....[145]....
        /*03c4*/ 	.word	0xffffffff


	//   ....[146]....
        /*03c8*/ 	.word	0xffffffff


	//   ....[147]....
        /*03cc*/ 	.word	0xffffffff


	//   ....[148]....
        /*03d0*/ 	.word	0xffffffff


	//   ....[149]....
        /*03d4*/ 	.word	0xffffffff


	//   ....[150]....
        /*03d8*/ 	.word	0xffffffff


	//   ....[151]....
        /*03dc*/ 	.word	0xffffffff


	//   ....[152]....
        /*03e0*/ 	.word	0xffffffff


	//   ....[153]....
        /*03e4*/ 	.word	0x0500000f


	//   ....[154]....
        /*03e8*/ 	.word	0x0500000f


	//   ....[155]....
        /*03ec*/ 	.word	0x0500000f


	//   ....[156]....
        /*03f0*/ 	.word	0x0500000f


	//   ....[157]....
        /*03f4*/ 	.word	0x0500000f


	//   ....[158]....
        /*03f8*/ 	.word	0x0500000f


	//   ....[159]....
        /*03fc*/ 	.word	0x0500000f


	//   ....[160]....
        /*0400*/ 	.word	0x0500000f


	//   ....[161]....
        /*0404*/ 	.word	0x0500000f


	//   ....[162]....
        /*0408*/ 	.word	0x0500000f


	//   ....[163]....
        /*040c*/ 	.word	0x0500000f


	//   ....[164]....
        /*0410*/ 	.word	0x0500000f


	//   ....[165]....
        /*0414*/ 	.word	0x0500000f


	//   ....[166]....
        /*0418*/ 	.word	0x0500000f


	//   ....[167]....
        /*041c*/ 	.word	0x0500000f


	//   ....[168]....
        /*0420*/ 	.word	0x0500000f


	//   ....[169]....
        /*0424*/ 	.word	0x0500000f


	//   ....[170]....
        /*0428*/ 	.word	0x0500000f


	//   ....[171]....
        /*042c*/ 	.word	0x0500000f


	//   ....[172]....
        /*0430*/ 	.word	0x0500000f


	//   ....[173]....
        /*0434*/ 	.word	0x0500000f


	//   ....[174]....
        /*0438*/ 	.word	0x0500000f


	//   ....[175]....
        /*043c*/ 	.word	0x0500000f


	//   ....[176]....
        /*0440*/ 	.word	0x0500000f


	//   ....[177]....
        /*0444*/ 	.word	0x0500000f


	//   ....[178]....
        /*0448*/ 	.word	0x0500000f


	//   ....[179]....
        /*044c*/ 	.word	0x0500000f


	//   ....[180]....
        /*0450*/ 	.word	0x0500000f


	//   ....[181]....
        /*0454*/ 	.word	0x0500000f


	//   ....[182]....
        /*0458*/ 	.word	0x0500000f


	//   ....[183]....
        /*045c*/ 	.word	0x0500000f


	//   ....[184]....
        /*0460*/ 	.word	0x0500000f


	//   ....[185]....
        /*0464*/ 	.word	0x0500000f


	//   ....[186]....
        /*0468*/ 	.word	0x0500000f


	//   ....[187]....
        /*046c*/ 	.word	0x0500000f


	//   ....[188]....
        /*0470*/ 	.word	0x0500000f


	//   ....[189]....
        /*0474*/ 	.word	0x0500000f


	//   ....[190]....
        /*0478*/ 	.word	0x0500000f


	//   ....[191]....
        /*047c*/ 	.word	0x0500000f


	//   ....[192]....
        /*0480*/ 	.word	0x0500000f


	//   ....[193]....
        /*0484*/ 	.word	0x0500000f


	//   ....[194]....
        /*0488*/ 	.word	0x0500000f


	//   ....[195]....
        /*048c*/ 	.word	0x0500000f


	//   ....[196]....
        /*0490*/ 	.word	0x0500000f


	//   ....[197]....
        /*0494*/ 	.word	0x0500000f


	//   ....[198]....
        /*0498*/ 	.word	0x0500000f


	//   ....[199]....
        /*049c*/ 	.word	0x0500000f


	//   ....[200]....
        /*04a0*/ 	.word	0x0500000f


	//   ....[201]....
        /*04a4*/ 	.word	0x0500000f


	//   ....[202]....
        /*04a8*/ 	.word	0x0500000f


	//   ....[203]....
        /*04ac*/ 	.word	0x0500000f


	//   ....[204]....
        /*04b0*/ 	.word	0x0500000f


	//   ....[205]....
        /*04b4*/ 	.word	0x0500000f


	//   ....[206]....
        /*04b8*/ 	.word	0x0500000f


	//   ....[207]....
        /*04bc*/ 	.word	0x0500000f


	//   ....[208]....
        /*04c0*/ 	.word	0x0500000f


	//   ....[209]....
        /*04c4*/ 	.word	0x0500000f


	//   ....[210]....
        /*04c8*/ 	.word	0x0500000f


	//   ....[211]....
        /*04cc*/ 	.word	0x0500000f


	//   ....[212]....
        /*04d0*/ 	.word	0x0500000f


	//   ....[213]....
        /*04d4*/ 	.word	0x0500000f


	//   ....[214]....
        /*04d8*/ 	.word	0x0500000f


	//   ....[215]....
        /*04dc*/ 	.word	0x0500000f


	//   ....[216]....
        /*04e0*/ 	.word	0x0500000f


	//   ....[217]....
        /*04e4*/ 	.word	0x0500000f


	//   ....[218]....
        /*04e8*/ 	.word	0x0500000f


	//   ....[219]....
        /*04ec*/ 	.word	0x0500000f


	//   ....[220]....
        /*04f0*/ 	.word	0x0500000f


	//   ....[221]....
        /*04f4*/ 	.word	0x0500000f


	//   ....[222]....
        /*04f8*/ 	.word	0x0500000f


	//   ....[223]....
        /*04fc*/ 	.word	0x0500000f


	//   ....[224]....
        /*0500*/ 	.word	0x0500000f


	//   ....[225]....
        /*0504*/ 	.word	0x0500000f


	//   ....[226]....
        /*0508*/ 	.word	0x0500000f


	//   ....[227]....
        /*050c*/ 	.word	0x0500000f


	//   ....[228]....
        /*0510*/ 	.word	0x0500000f


	//   ....[229]....
        /*0514*/ 	.word	0x0500000f


	//   ....[230]....
        /*0518*/ 	.word	0x0500000f


	//   ....[231]....
        /*051c*/ 	.word	0x0500000f


	//   ....[232]....
        /*0520*/ 	.word	0x0500000f


	//   ....[233]....
        /*0524*/ 	.word	0x0500000f


	//   ....[234]....
        /*0528*/ 	.word	0x0500000f


	//   ....[235]....
        /*052c*/ 	.word	0x0500000f


	//   ....[236]....
        /*0530*/ 	.word	0x0500000f


	//   ....[237]....
        /*0534*/ 	.word	0x0500000f


	//   ....[238]....
        /*0538*/ 	.word	0x0500000f


	//   ....[239]....
        /*053c*/ 	.word	0x0500000f


	//   ....[240]....
        /*0540*/ 	.word	0x0500000f


	//   ....[241]....
        /*0544*/ 	.word	0x0500000f


	//   ....[242]....
        /*0548*/ 	.word	0x0500000f


	//   ....[243]....
        /*054c*/ 	.word	0x0500000f


	//   ....[244]....
        /*0550*/ 	.word	0x0500000f


	//   ....[245]....
        /*0554*/ 	.word	0x0500000f


	//   ....[246]....
        /*0558*/ 	.word	0x0500000f


	//   ....[247]....
        /*055c*/ 	.word	0x0500000f


	//   ....[248]....
        /*0560*/ 	.word	0x0500000f


	//   ....[249]....
        /*0564*/ 	.word	0x0500000f


	//   ....[250]....
        /*0568*/ 	.word	0x0500000f


	//   ....[251]....
        /*056c*/ 	.word	0x0500000f


	//----- nvinfo : EIATTR_COOP_GROUP_INSTR_OFFSETS
	.align		4
.L_263:
        /*0570*/ 	.byte	0x04, 0x28
        /*0572*/ 	.short	(.L_265 - .L_264)


	//   ....[0]....
.L_264:
        /*0574*/ 	.word	0x00000080


	//   ....[1]....
        /*0578*/ 	.word	0x00000090


	//   ....[2]....
        /*057c*/ 	.word	0x000002f0


	//   ....[3]....
        /*0580*/ 	.word	0x00000450


	//   ....[4]....
        /*0584*/ 	.word	0x00000570


	//   ....[5]....
        /*0588*/ 	.word	0x000006d0


	//   ....[6]....
        /*058c*/ 	.word	0x000015d0


	//   ....[7]....
        /*0590*/ 	.word	0x00003420


	//   ....[8]....
        /*0594*/ 	.word	0x00003460


	//   ....[9]....
        /*0598*/ 	.word	0x00003480


	//   ....[10]....
        /*059c*/ 	.word	0x000034a0


	//   ....[11]....
        /*05a0*/ 	.word	0x00005480


	//   ....[12]....
        /*05a4*/ 	.word	0x00005560


	//   ....[13]....
        /*05a8*/ 	.word	0x00005580


	//   ....[14]....
        /*05ac*/ 	.word	0x000055e0


	//   ....[15]....
        /*05b0*/ 	.word	0x00006b50


	//   ....[16]....
        /*05b4*/ 	.word	0x00006b90


	//   ....[17]....
        /*05b8*/ 	.word	0x00006c40


	//   ....[18]....
        /*05bc*/ 	.word	0x00006c70


	//   ....[19]....
        /*05c0*/ 	.word	0x00008710


	//   ....[20]....
        /*05c4*/ 	.word	0x00008740


	//   ....[21]....
        /*05c8*/ 	.word	0x00008810


	//   ....[22]....
        /*05cc*/ 	.word	0x00008850


	//   ....[23]....
        /*05d0*/ 	.word	0x00009040


	//   ....[24]....
        /*05d4*/ 	.word	0x00009080


	//   ....[25]....
        /*05d8*/ 	.word	0x000091d0


	//   ....[26]....
        /*05dc*/ 	.word	0x000091f0


	//   ....[27]....
        /*05e0*/ 	.word	0x00009330


	//   ....[28]....
        /*05e4*/ 	.word	0x00009350


	//   ....[29]....
        /*05e8*/ 	.word	0x000094a0


	//   ....[30]....
        /*05ec*/ 	.word	0x000094c0


	//   ....[31]....
        /*05f0*/ 	.word	0x00009ed0


	//   ....[32]....
        /*05f4*/ 	.word	0x00009ee0


	//   ....[33]....
        /*05f8*/ 	.word	0x0000a020


	//   ....[34]....
        /*05fc*/ 	.word	0x0000a040


	//   ....[35]....
        /*0600*/ 	.word	0x0000a180


	//   ....[36]....
        /*0604*/ 	.word	0x0000a1a0


	//   ....[37]....
        /*0608*/ 	.word	0x0000a2f0


	//   ....[38]....
        /*060c*/ 	.word	0x0000a310


	//   ....[39]....
        /*0610*/ 	.word	0x0000a4d0


	//   ....[40]....
        /*0614*/ 	.word	0x0000a6a0


	//   ....[41]....
        /*0618*/ 	.word	0x0000a6d0


	//   ....[42]....
        /*061c*/ 	.word	0x0000a700


	//   ....[43]....
        /*0620*/ 	.word	0x0000a730


	//   ....[44]....
        /*0624*/ 	.word	0x0000a760


	//   ....[45]....
        /*0628*/ 	.word	0x0000a790


	//   ....[46]....
        /*062c*/ 	.word	0x0000a8e0


	//   ....[47]....
        /*0630*/ 	.word	0x0000a910


	//   ....[48]....
        /*0634*/ 	.word	0x0000a940


	//   ....[49]....
        /*0638*/ 	.word	0x0000a970


	//   ....[50]....
        /*063c*/ 	.word	0x0000a9a0


	//   ....[51]....
        /*0640*/ 	.word	0x0000a9d0


	//   ....[52]....
        /*0644*/ 	.word	0x0000aa60


	//   ....[53]....
        /*0648*/ 	.word	0x0000aa90


	//   ....[54]....
        /*064c*/ 	.word	0x0000ab10


	//   ....[55]....
        /*0650*/ 	.word	0x0000c070


	//   ....[56]....
        /*0654*/ 	.word	0x0000c090


	//   ....[57]....
        /*0658*/ 	.word	0x0000c120


	//   ....[58]....
        /*065c*/ 	.word	0x0000c140


	//   ....[59]....
        /*0660*/ 	.word	0x0000c1c0


	//   ....[60]....
        /*0664*/ 	.word	0x0000c1e0


	//   ....[61]....
        /*0668*/ 	.word	0x0000c260


	//   ....[62]....
        /*066c*/ 	.word	0x0000c280


	//   ....[63]....
        /*0670*/ 	.word	0x0000c300


	//   ....[64]....
        /*0674*/ 	.word	0x0000c320


	//   ....[65]....
        /*0678*/ 	.word	0x0000c330


	//   ....[66]....
        /*067c*/ 	.word	0x0000c340


	//   ....[67]....
        /*0680*/ 	.word	0x0000cac0


	//   ....[68]....
        /*0684*/ 	.word	0x0000cae0


	//   ....[69]....
        /*0688*/ 	.word	0x0000cb00


	//   ....[70]....
        /*068c*/ 	.word	0x0000cb10


	//   ....[71]....
        /*0690*/ 	.word	0x0000cb40


	//   ....[72]....
        /*0694*/ 	.word	0x0000cb60


	//   ....[73]....
        /*0698*/ 	.word	0x0000cbd0


	//   ....[74]....
        /*069c*/ 	.word	0x0000cc50


	//   ....[75]....
        /*06a0*/ 	.word	0x0000cc70


	//   ....[76]....
        /*06a4*/ 	.word	0x0000cc90


	//   ....[77]....
        /*06a8*/ 	.word	0x0000cd50


	//   ....[78]....
        /*06ac*/ 	.word	0x0000cda0


	//   ....[79]....
        /*06b0*/ 	.word	0x0000cdc0


	//   ....[80]....
        /*06b4*/ 	.word	0x0000ce30


	//   ....[81]....
        /*06b8*/ 	.word	0x0000cf10


	//   ....[82]....
        /*06bc*/ 	.word	0x0000cf40


	//   ....[83]....
        /*06c0*/ 	.word	0x0000d5d0


	//   ....[84]....
        /*06c4*/ 	.word	0x0000d600


	//   ....[85]....
        /*06c8*/ 	.word	0x0000d610


	//   ....[86]....
        /*06cc*/ 	.word	0x0000d620


	//   ....[87]....
        /*06d0*/ 	.word	0x0000d6e0


	//   ....[88]....
        /*06d4*/ 	.word	0x0000d730


	//   ....[89]....
        /*06d8*/ 	.word	0x0000d7a0


	//   ....[90]....
        /*06dc*/ 	.word	0x0000d820


	//   ....[91]....
        /*06e0*/ 	.word	0x0000d880


	//   ....[92]....
        /*06e4*/ 	.word	0x0000d8b0


	//   ....[93]....
        /*06e8*/ 	.word	0x0000d910


	//   ....[94]....
        /*06ec*/ 	.word	0x0000d940


	//   ....[95]....
        /*06f0*/ 	.word	0x0000d9a0


	//   ....[96]....
        /*06f4*/ 	.word	0x0000d9d0


	//   ....[97]....
        /*06f8*/ 	.word	0x0000da20


	//   ....[98]....
        /*06fc*/ 	.word	0x0000da50


	//   ....[99]....
        /*0700*/ 	.word	0x0000df80


	//   ....[100]....
        /*0704*/ 	.word	0x0000dfa0


	//   ....[101]....
        /*0708*/ 	.word	0x0000dff0


	//   ....[102]....
        /*070c*/ 	.word	0x0000e0b0


	//   ....[103]....
        /*0710*/ 	.word	0x0000e0c0


	//   ....[104]....
        /*0714*/ 	.word	0x0000e0f0


	//   ....[105]....
        /*0718*/ 	.word	0x0000e180


	//   ....[106]....
        /*071c*/ 	.word	0x0000e230


	//   ....[107]....
        /*0720*/ 	.word	0x0000e240


	//   ....[108]....
        /*0724*/ 	.word	0x0000e270


	//   ....[109]....
        /*0728*/ 	.word	0x0000e280


	//   ....[110]....
        /*072c*/ 	.word	0x0000e310


	//   ....[111]....
        /*0730*/ 	.word	0x0000ea30


	//   ....[112]....
        /*0734*/ 	.word	0x0000ea50


	//   ....[113]....
        /*0738*/ 	.word	0x0000ea60


	//   ....[114]....
        /*073c*/ 	.word	0x0000eaa0


	//   ....[115]....
        /*0740*/ 	.word	0x0000eab0


	//   ....[116]....
        /*0744*/ 	.word	0x0000eaf0


	//   ....[117]....
        /*0748*/ 	.word	0x0000eb00


	//   ....[118]....
        /*074c*/ 	.word	0x0000eb40


	//   ....[119]....
        /*0750*/ 	.word	0x0000eb50


	//   ....[120]....
        /*0754*/ 	.word	0x0000eb90


	//   ....[121]....
        /*0758*/ 	.word	0x0000eba0


	//   ....[122]....
        /*075c*/ 	.word	0x0000ebb0


	//   ....[123]....
        /*0760*/ 	.word	0x0000ef10


	//   ....[124]....
        /*0764*/ 	.word	0x0000ef30


	//   ....[125]....
        /*0768*/ 	.word	0x0000ef40


	//   ....[126]....
        /*076c*/ 	.word	0x0000ef50


	//   ....[127]....
        /*0770*/ 	.word	0x0000ef60


	//   ....[128]....
        /*0774*/ 	.word	0x0000ef80


	//   ....[129]....
        /*0778*/ 	.word	0x0000eff0


	//   ....[130]....
        /*077c*/ 	.word	0x0000f020


	//   ....[131]....
        /*0780*/ 	.word	0x0000f030


	//   ....[132]....
        /*0784*/ 	.word	0x0000f0a0


	//   ....[133]....
        /*0788*/ 	.word	0x0000f0c0


	//   ....[134]....
        /*078c*/ 	.word	0x0000f1b0


	//   ....[135]....
        /*0790*/ 	.word	0x0000f650


	//   ....[136]....
        /*0794*/ 	.word	0x0000f6a0


	//   ....[137]....
        /*0798*/ 	.word	0x0000f6d0


	//   ....[138]....
        /*079c*/ 	.word	0x0000f6e0


	//   ....[139]....
        /*07a0*/ 	.word	0x0000f710


	//   ....[140]....
        /*07a4*/ 	.word	0x0000f740


	//   ....[141]....
        /*07a8*/ 	.word	0x0000f770


	//   ....[142]....
        /*07ac*/ 	.word	0x0000f7a0


	//   ....[143]....
        /*07b0*/ 	.word	0x0000f920


	//   ....[144]....
        /*07b4*/ 	.word	0x0000f950


	//   ....[145]....
        /*07b8*/ 	.word	0x0000f980


	//   ....[146]....
        /*07bc*/ 	.word	0x0000f9b0


	//   ....[147]....
        /*07c0*/ 	.word	0x0000f9e0


	//   ....[148]....
        /*07c4*/ 	.word	0x0000fa10


	//   ....[149]....
        /*07c8*/ 	.word	0x0000fad0


	//   ....[150]....
        /*07cc*/ 	.word	0x0000faf0


	//   ....[151]....
        /*07d0*/ 	.word	0x0000fb60


	//   ....[152]....
        /*07d4*/ 	.word	0x0000ffd0


	//   ....[153]....
        /*07d8*/ 	.word	0x00010530


	//   ....[154]....
        /*07dc*/ 	.word	0x00010620


	//   ....[155]....
        /*07e0*/ 	.word	0x000106c0


	//   ....[156]....
        /*07e4*/ 	.word	0x00010720


	//   ....[157]....
        /*07e8*/ 	.word	0x00010810


	//   ....[158]....
        /*07ec*/ 	.word	0x00010880


	//   ....[159]....
        /*07f0*/ 	.word	0x00010970


	//   ....[160]....
        /*07f4*/ 	.word	0x000109e0


	//   ....[161]....
        /*07f8*/ 	.word	0x00010ad0


	//   ....[162]....
        /*07fc*/ 	.word	0x00010b40


	//   ....[163]....
        /*0800*/ 	.word	0x00010c30


	//   ....[164]....
        /*0804*/ 	.word	0x00010ca0


	//   ....[165]....
        /*0808*/ 	.word	0x00010d40


	//   ....[166]....
        /*080c*/ 	.word	0x00010e40


	//   ....[167]....
        /*0810*/ 	.word	0x00010e90


	//   ....[168]....
        /*0814*/ 	.word	0x00010ef0


	//   ....[169]....
        /*0818*/ 	.word	0x00011010


	//   ....[170]....
        /*081c*/ 	.word	0x00011090


	//   ....[171]....
        /*0820*/ 	.word	0x00011180


	//   ....[172]....
        /*0824*/ 	.word	0x00011250


	//   ....[173]....
        /*0828*/ 	.word	0x00011300


	//   ....[174]....
        /*082c*/ 	.word	0x00011400


	//   ....[175]....
        /*0830*/ 	.word	0x00011470


	//   ....[176]....
        /*0834*/ 	.word	0x00011580


	//   ....[177]....
        /*0838*/ 	.word	0x00011600


	//   ....[178]....
        /*083c*/ 	.word	0x00011670


	//   ....[179]....
        /*0840*/ 	.word	0x00011740


	//   ....[180]....
        /*0844*/ 	.word	0x000117d0


	//   ....[181]....
        /*0848*/ 	.word	0x000118a0


	//   ....[182]....
        /*084c*/ 	.word	0x00011940


	//   ....[183]....
        /*0850*/ 	.word	0x000119e0


	//   ....[184]....
        /*0854*/ 	.word	0x00011a40


	//   ....[185]....
        /*0858*/ 	.word	0x00011ae0


	//   ....[186]....
        /*085c*/ 	.word	0x00011c30


	//   ....[187]....
        /*0860*/ 	.word	0x00011c80


	//   ....[188]....
        /*0864*/ 	.word	0x00011ce0


	//   ....[189]....
        /*0868*/ 	.word	0x00011dd0


	//   ....[190]....
        /*086c*/ 	.word	0x00011ed0


	//   ....[191]....
        /*0870*/ 	.word	0x00011f20


	//   ....[192]....
        /*0874*/ 	.word	0x00011f80


	//   ....[193]....
        /*0878*/ 	.word	0x00012070


	//   ....[194]....
        /*087c*/ 	.word	0x00012170


	//   ....[195]....
        /*0880*/ 	.word	0x000121c0


	//   ....[196]....
        /*0884*/ 	.word	0x00012220


	//   ....[197]....
        /*0888*/ 	.word	0x00012300


	//   ....[198]....
        /*088c*/ 	.word	0x00012430


	//   ....[199]....
        /*0890*/ 	.word	0x00012510


	//   ....[200]....
        /*0894*/ 	.word	0x000125a0


	//   ....[201]....
        /*0898*/ 	.word	0x000126b0


	//   ....[202]....
        /*089c*/ 	.word	0x00012710


	//   ....[203]....
        /*08a0*/ 	.word	0x00012820


	//   ....[204]....
        /*08a4*/ 	.word	0x00012880


	//   ....[205]....
        /*08a8*/ 	.word	0x00012990


	//   ....[206]....
        /*08ac*/ 	.word	0x000129f0


	//   ....[207]....
        /*08b0*/ 	.word	0x00012b00


	//   ....[208]....
        /*08b4*/ 	.word	0x00012b60


	//   ....[209]....
        /*08b8*/ 	.word	0x00012c20


	//   ....[210]....
        /*08bc*/ 	.word	0x00012d80


	//   ....[211]....
        /*08c0*/ 	.word	0x00012e20


	//   ....[212]....
        /*08c4*/ 	.word	0x00012e80


	//   ....[213]....
        /*08c8*/ 	.word	0x00012f30


	//   ....[214]....
        /*08cc*/ 	.word	0x00012f90


	//   ....[215]....
        /*08d0*/ 	.word	0x00013040


	//   ....[216]....
        /*08d4*/ 	.word	0x000130a0


	//   ....[217]....
        /*08d8*/ 	.word	0x00013150


	//   ....[218]....
        /*08dc*/ 	.word	0x000131b0


	//   ....[219]....
        /*08e0*/ 	.word	0x00013260


	//   ....[220]....
        /*08e4*/ 	.word	0x000132c0


	//   ....[221]....
        /*08e8*/ 	.word	0x00013370


	//   ....[222]....
        /*08ec*/ 	.word	0x00013450


	//   ....[223]....
        /*08f0*/ 	.word	0x000134f0


	//   ....[224]....
        /*08f4*/ 	.word	0x00013550


	//   ....[225]....
        /*08f8*/ 	.word	0x00013620


	//   ....[226]....
        /*08fc*/ 	.word	0x00013680


	//   ....[227]....
        /*0900*/ 	.word	0x00013750


	//   ....[228]....
        /*0904*/ 	.word	0x000137b0


	//   ....[229]....
        /*0908*/ 	.word	0x00013890


	//   ....[230]....
        /*090c*/ 	.word	0x000138f0


	//   ....[231]....
        /*0910*/ 	.word	0x000139c0


	//   ....[232]....
        /*0914*/ 	.word	0x00013a20


	//   ....[233]....
        /*0918*/ 	.word	0x00013af0


	//   ....[234]....
        /*091c*/ 	.word	0x00013b80


	//   ....[235]....
        /*0920*/ 	.word	0x00013c20


	//   ....[236]....
        /*0924*/ 	.word	0x00013d40


	//   ....[237]....
        /*0928*/ 	.word	0x00013db0


	//   ....[238]....
        /*092c*/ 	.word	0x00013e20


	//   ....[239]....
        /*0930*/ 	.word	0x00013e90


	//   ....[240]....
        /*0934*/ 	.word	0x00013f00


	//   ....[241]....
        /*0938*/ 	.word	0x00013f80


	//   ....[242]....
        /*093c*/ 	.word	0x00014010


	//   ....[243]....
        /*0940*/ 	.word	0x000140a0


	//   ....[244]....
        /*0944*/ 	.word	0x00014110


	//   ....[245]....
        /*0948*/ 	.word	0x00014180


	//   ....[246]....
        /*094c*/ 	.word	0x000141f0


	//   ....[247]....
        /*0950*/ 	.word	0x00014270


	//   ....[248]....
        /*0954*/ 	.word	0x000142e0


	//   ....[249]....
        /*0958*/ 	.word	0x00014380


	//   ....[250]....
        /*095c*/ 	.word	0x00014410


	//   ....[251]....
        /*0960*/ 	.word	0x00014530


	//----- nvinfo : EIATTR_REG_RECONFIG
	.align		4
.L_265:
        /*0964*/ 	.byte	0x01, 0x54
	.zero		2


	//----- nvinfo : EIATTR_SYSCALL_OFFSETS
	.align		4
        /*0968*/ 	.byte	0x04, 0x46
        /*096a*/ 	.short	(.L_267 - .L_266)


	//   ....[0]....
.L_266:
        /*096c*/ 	.word	0x00001770


	//   ....[1]....
        /*0970*/ 	.word	0x0000b690


	//   ....[2]....
        /*0974*/ 	.word	0x0000b7e0


	//   ....[3]....
        /*0978*/ 	.word	0x0000b8d0


	//   ....[4]....
        /*097c*/ 	.word	0x0000c6c0


	//   ....[5]....
        /*0980*/ 	.word	0x0000d220


	//----- nvinfo : EIATTR_MBARRIER_INSTR_OFFSETS
	.align		4
.L_267:
        /*0984*/ 	.byte	0x04, 0x39
        /*0986*/ 	.short	(.L_269 - .L_268)


	//   ....[0]....
.L_268:
        /*0988*/ 	.word	0x00000190
        /*098c*/ 	.word	0x000000ff
        /*0990*/ 	.word	0x00032400
        /*0994*/ 	.short	0x0100
        /*0996*/ 	.byte	0x08
	.zero		1


	//   ....[1]....
        /*0998*/ 	.word	0x000001a0
        /*099c*/ 	.word	0x000000ff
        /*09a0*/ 	.word	0x00032410
        /*09a4*/ 	.short	0x0100
        /*09a6*/ 	.byte	0x08
	.zero		1


	//   ....[2]....
        /*09a8*/ 	.word	0x000001b0
        /*09ac*/ 	.word	0x000000ff
        /*09b0*/ 	.word	0x00032420
        /*09b4*/ 	.short	0x0100
        /*09b6*/ 	.byte	0x08
	.zero		1


	//   ....[3]....
        /*09b8*/ 	.word	0x000002a0
        /*09bc*/ 	.word	0x000000ff
        /*09c0*/ 	.word	0x00032430
        /*09c4*/ 	.short	0x0100
        /*09c6*/ 	.byte	0x08
	.zero		1


	//   ....[4]....
        /*09c8*/ 	.word	0x000002b0
        /*09cc*/ 	.word	0x000000ff
        /*09d0*/ 	.word	0x00032440
        /*09d4*/ 	.short	0x0100
        /*09d6*/ 	.byte	0x08
	.zero		1


	//   ....[5]....
        /*09d8*/ 	.word	0x000002c0
        /*09dc*/ 	.word	0x000000ff
        /*09e0*/ 	.word	0x00032438
        /*09e4*/ 	.short	0x0100
        /*09e6*/ 	.byte	0x08
	.zero		1


	//   ....[6]....
        /*09e8*/ 	.word	0x000002d0
        /*09ec*/ 	.word	0x000000ff
        /*09f0*/ 	.word	0x00032448
        /*09f4*/ 	.short	0x0100
        /*09f6*/ 	.byte	0x08
	.zero		1


	//   ....[7]....
        /*09f8*/ 	.word	0x00000400
        /*09fc*/ 	.word	0x000000ff
        /*0a00*/ 	.word	0x00032450
        /*0a04*/ 	.short	0x0100
        /*0a06*/ 	.byte	0x08
	.zero		1


	//   ....[8]....
        /*0a08*/ 	.word	0x00000410
        /*0a0c*/ 	.word	0x000000ff
        /*0a10*/ 	.word	0x00032460
        /*0a14*/ 	.short	0x0100
        /*0a16*/ 	.byte	0x08
	.zero		1


	//   ....[9]....
        /*0a18*/ 	.word	0x00000420
        /*0a1c*/ 	.word	0x000000ff
        /*0a20*/ 	.word	0x00032458
        /*0a24*/ 	.short	0x0100
        /*0a26*/ 	.byte	0x08
	.zero		1


	//   ....[10]....
        /*0a28*/ 	.word	0x00000430
        /*0a2c*/ 	.word	0x000000ff
        /*0a30*/ 	.word	0x00032468
        /*0a34*/ 	.short	0x0100
        /*0a36*/ 	.byte	0x08
	.zero		1


	//   ....[11]....
        /*0a38*/ 	.word	0x00000520
        /*0a3c*/ 	.word	0x000000ff
        /*0a40*/ 	.word	0x00032470
        /*0a44*/ 	.short	0x0100
        /*0a46*/ 	.byte	0x06
	.zero		1


	//   ....[12]....
        /*0a48*/ 	.word	0x00000530
        /*0a4c*/ 	.word	0x000000ff
        /*0a50*/ 	.word	0x00032480
        /*0a54*/ 	.short	0x0100
        /*0a56*/ 	.byte	0x06
	.zero		1


	//   ....[13]....
        /*0a58*/ 	.word	0x00000540
        /*0a5c*/ 	.word	0x000000ff
        /*0a60*/ 	.word	0x00032478
        /*0a64*/ 	.short	0x0100
        /*0a66*/ 	.byte	0x06
	.zero		1


	//   ....[14]....
        /*0a68*/ 	.word	0x00000550
        /*0a6c*/ 	.word	0x000000ff
        /*0a70*/ 	.word	0x00032488
        /*0a74*/ 	.short	0x0100
        /*0a76*/ 	.byte	0x06
	.zero		1


	//   ....[15]....
        /*0a78*/ 	.word	0x00000680
        /*0a7c*/ 	.word	0x000000ff
        /*0a80*/ 	.word	0x00032490
        /*0a84*/ 	.short	0x0100
        /*0a86*/ 	.byte	0x08
	.zero		1


	//   ....[16]....
        /*0a88*/ 	.word	0x00000690
        /*0a8c*/ 	.word	0x000000ff
        /*0a90*/ 	.word	0x000324a0
        /*0a94*/ 	.short	0x0100
        /*0a96*/ 	.byte	0x08
	.zero		1


	//   ....[17]....
        /*0a98*/ 	.word	0x000006a0
        /*0a9c*/ 	.word	0x000000ff
        /*0aa0*/ 	.word	0x00032498
        /*0aa4*/ 	.short	0x0100
        /*0aa6*/ 	.byte	0x08
	.zero		1


	//   ....[18]....
        /*0aa8*/ 	.word	0x000006b0
        /*0aac*/ 	.word	0x000000ff
        /*0ab0*/ 	.word	0x000324a8
        /*0ab4*/ 	.short	0x0100
        /*0ab6*/ 	.byte	0x08
	.zero		1


	//   ....[19]....
        /*0ab8*/ 	.word	0x000007f0
        /*0abc*/ 	.word	0x000000ff
        /*0ac0*/ 	.word	0x000324b0
        /*0ac4*/ 	.short	0x0100
        /*0ac6*/ 	.byte	0x08
	.zero		1


	//   ....[20]....
        /*0ac8*/ 	.word	0x00000800
        /*0acc*/ 	.word	0x000000ff
        /*0ad0*/ 	.word	0x000324c0
        /*0ad4*/ 	.short	0x0100
        /*0ad6*/ 	.byte	0x08
	.zero		1


	//   ....[21]....
        /*0ad8*/ 	.word	0x00000810
        /*0adc*/ 	.word	0x000000ff
        /*0ae0*/ 	.word	0x000324b8
        /*0ae4*/ 	.short	0x0100
        /*0ae6*/ 	.byte	0x08
	.zero		1


	//   ....[22]....
        /*0ae8*/ 	.word	0x00000820
        /*0aec*/ 	.word	0x000000ff
        /*0af0*/ 	.word	0x000324c8
        /*0af4*/ 	.short	0x0100
        /*0af6*/ 	.byte	0x08
	.zero		1


	//   ....[23]....
        /*0af8*/ 	.word	0x00001800
        /*0afc*/ 	.word	0x000000ff
        /*0b00*/ 	.word	0x00032400
        /*0b04*/ 	.short	0x010a
        /*0b06*/ 	.byte	0x28
	.zero		1


	//   ....[24]....
        /*0b08*/ 	.word	0x000018d0
        /*0b0c*/ 	.word	0x000000ff
        /*0b10*/ 	.word	0x00032430
        /*0b14*/ 	.short	0x010a
        /*0b16*/ 	.byte	0x34
	.zero		1


	//   ....[25]....
        /*0b18*/ 	.word	0x00001910
        /*0b1c*/ 	.word	0x000000ff
        /*0b20*/ 	.word	0x00032430
        /*0b24*/ 	.short	0x010a
        /*0b26*/ 	.byte	0x34
	.zero		1


	//   ....[26]....
        /*0b28*/ 	.word	0x00001c70
        /*0b2c*/ 	.word	0x000000ff
        /*0b30*/ 	.word	0x00032410
        /*0b34*/ 	.short	0x010a
        /*0b36*/ 	.byte	0x28
	.zero		1


	//   ....[27]....
        /*0b38*/ 	.word	0x00001cb0
        /*0b3c*/ 	.word	0x000000ff
        /*0b40*/ 	.word	0x00032450
        /*0b44*/ 	.short	0x010a
        /*0b46*/ 	.byte	0x34
	.zero		1


	//   ....[28]....
        /*0b48*/ 	.word	0x00001cf0
        /*0b4c*/ 	.word	0x000000ff
        /*0b50*/ 	.word	0x00032450
        /*0b54*/ 	.short	0x010a
        /*0b56*/ 	.byte	0x34
	.zero		1


	//   ....[29]....
        /*0b58*/ 	.word	0x00002c30
        /*0b5c*/ 	.word	0x000000ff
        /*0b60*/ 	.word	0x00000000
        /*0b64*/ 	.short	0x0101
        /*0b66*/ 	.byte	0x05
	.zero		1


	//   ....[30]....
        /*0b68*/ 	.word	0x000041b0
        /*0b6c*/ 	.word	0x000000ff
        /*0b70*/ 	.word	0x00000000
        /*0b74*/ 	.short	0x0101
        /*0b76*/ 	.byte	0x34
	.zero		1


	//   ....[31]....
        /*0b78*/ 	.word	0x000042f0
        /*0b7c*/ 	.word	0x000000ff
        /*0b80*/ 	.word	0x00032430
        /*0b84*/ 	.short	0x010a
        /*0b86*/ 	.byte	0x04
	.zero		1


	//   ....[32]....
        /*0b88*/ 	.word	0x00004330
        /*0b8c*/ 	.word	0x000000ff
        /*0b90*/ 	.word	0x00032430
        /*0b94*/ 	.short	0x010a
        /*0b96*/ 	.byte	0x04
	.zero		1


	//   ....[33]....
        /*0b98*/ 	.word	0x00004540
        /*0b9c*/ 	.word	0x000000ff
        /*0ba0*/ 	.word	0x00032450
        /*0ba4*/ 	.short	0x010a
        /*0ba6*/ 	.byte	0x04
	.zero		1


	//   ....[34]....
        /*0ba8*/ 	.word	0x00004580
        /*0bac*/ 	.word	0x000000ff
        /*0bb0*/ 	.word	0x00032450
        /*0bb4*/ 	.short	0x010a
        /*0bb6*/ 	.byte	0x04
	.zero		1


	//   ....[35]....
        /*0bb8*/ 	.word	0x00005470
        /*0bbc*/ 	.word	0x000000ff
        /*0bc0*/ 	.word	0x00000000
        /*0bc4*/ 	.short	0x0101
        /*0bc6*/ 	.byte	0x05
	.zero		1


	//   ....[36]....
        /*0bc8*/ 	.word	0x00006b30
        /*0bcc*/ 	.word	0x000000ff
        /*0bd0*/ 	.word	0x00000000
        /*0bd4*/ 	.short	0x0101
        /*0bd6*/ 	.byte	0x04
	.zero		1


	//   ....[37]....
        /*0bd8*/ 	.word	0x00009070
        /*0bdc*/ 	.word	0x00000097
        /*0be0*/ 	.word	0x00000000
        /*0be4*/ 	.short	0x0101
        /*0be6*/ 	.byte	0x3f
	.zero		1


	//   ....[38]....
        /*0be8*/ 	.word	0x0000bdd0
        /*0bec*/ 	.word	0x00000019
        /*0bf0*/ 	.word	0x00032440
        /*0bf4*/ 	.short	0x010a
        /*0bf6*/ 	.byte	0x3f
	.zero		1


	//   ....[39]....
        /*0bf8*/ 	.word	0x0000c440
        /*0bfc*/ 	.word	0x00000019
        /*0c00*/ 	.word	0x00032430
        /*0c04*/ 	.short	0x0107
        /*0c06*/ 	.byte	0x3f
	.zero		1


	//   ....[40]....
        /*0c08*/ 	.word	0x0000c510
        /*0c0c*/ 	.word	0x00000019
        /*0c10*/ 	.word	0x00032430
        /*0c14*/ 	.short	0x0101
        /*0c16*/ 	.byte	0x3f
	.zero		1


	//   ....[41]....
        /*0c18*/ 	.word	0x0000d060
        /*0c1c*/ 	.word	0x00000016
        /*0c20*/ 	.word	0x00032400
        /*0c24*/ 	.short	0x0107
        /*0c26*/ 	.byte	0x3f
	.zero		1


	//   ....[42]....
        /*0c28*/ 	.word	0x0000d0f0
        /*0c2c*/ 	.word	0x00000016
        /*0c30*/ 	.word	0x00032400
        /*0c34*/ 	.short	0x0101
        /*0c36*/ 	.byte	0x3f
	.zero		1


	//   ....[43]....
        /*0c38*/ 	.word	0x0000db70
        /*0c3c*/ 	.word	0x00000016
        /*0c40*/ 	.word	0x00032410
        /*0c44*/ 	.short	0x0107
        /*0c46*/ 	.byte	0x3f
	.zero		1


	//   ....[44]....
        /*0c48*/ 	.word	0x0000dc70
        /*0c4c*/ 	.word	0x00000016
        /*0c50*/ 	.word	0x00032410
        /*0c54*/ 	.short	0x0101
        /*0c56*/ 	.byte	0x3f
	.zero		1


	//   ....[45]....
        /*0c58*/ 	.word	0x0000dc90
        /*0c5c*/ 	.word	0x00000016
        /*0c60*/ 	.word	0x00032420
        /*0c64*/ 	.short	0x010a
        /*0c66*/ 	.byte	0x3f
	.zero		1


	//   ....[46]....
        /*0c68*/ 	.word	0x0000dd10
        /*0c6c*/ 	.word	0x00000019
        /*0c70*/ 	.word	0x00032460
        /*0c74*/ 	.short	0x010a
        /*0c76*/ 	.byte	0x3f
	.zero		1


	//   ....[47]....
        /*0c78*/ 	.word	0x0000e490
        /*0c7c*/ 	.word	0x00000019
        /*0c80*/ 	.word	0x00032450
        /*0c84*/ 	.short	0x0107
        /*0c86*/ 	.byte	0x3f
	.zero		1


	//   ....[48]....
        /*0c88*/ 	.word	0x0000e550
        /*0c8c*/ 	.word	0x00000019
        /*0c90*/ 	.word	0x00032450
        /*0c94*/ 	.short	0x0101
        /*0c96*/ 	.byte	0x3f
	.zero		1


	//   ....[49]....
        /*0c98*/ 	.word	0x0000e890
        /*0c9c*/ 	.word	0x0000000a
        /*0ca0*/ 	.word	0x00032440
        /*0ca4*/ 	.short	0x010a
        /*0ca6*/ 	.byte	0x3f
	.zero		1


	//   ....[50]....
        /*0ca8*/ 	.word	0x0000ec60
        /*0cac*/ 	.word	0x0000000a
        /*0cb0*/ 	.word	0x00032430
        /*0cb4*/ 	.short	0x0107
        /*0cb6*/ 	.byte	0x3f
	.zero		1


	//   ....[51]....
        /*0cb8*/ 	.word	0x0000ed10
        /*0cbc*/ 	.word	0x0000000a
        /*0cc0*/ 	.word	0x00032430
        /*0cc4*/ 	.short	0x0101
        /*0cc6*/ 	.byte	0x3f
	.zero		1


	//   ....[52]....
        /*0cc8*/ 	.word	0x0000ed40
        /*0ccc*/ 	.word	0x0000000a
        /*0cd0*/ 	.word	0x00032460
        /*0cd4*/ 	.short	0x010a
        /*0cd6*/ 	.byte	0x3f
	.zero		1


	//   ....[53]....
        /*0cd8*/ 	.word	0x0000f260
        /*0cdc*/ 	.word	0x0000000a
        /*0ce0*/ 	.word	0x00032450
        /*0ce4*/ 	.short	0x0107
        /*0ce6*/ 	.byte	0x3f
	.zero		1


	//   ....[54]....
        /*0ce8*/ 	.word	0x0000f310
        /*0cec*/ 	.word	0x0000000a
        /*0cf0*/ 	.word	0x00032450
        /*0cf4*/ 	.short	0x0101
        /*0cf6*/ 	.byte	0x3f
	.zero		1


	//   ....[55]....
        /*0cf8*/ 	.word	0x0000ff50
        /*0cfc*/ 	.word	0x00000005
        /*0d00*/ 	.word	0x00032420
        /*0d04*/ 	.short	0x010a
        /*0d06*/ 	.byte	0x3f
	.zero		1


	//   ....[56]....
        /*0d08*/ 	.word	0x000100f0
        /*0d0c*/ 	.word	0x00000003
        /*0d10*/ 	.word	0x00032440
        /*0d14*/ 	.short	0x010a
        /*0d16*/ 	.byte	0x3f
	.zero		1


	//   ....[57]....
        /*0d18*/ 	.word	0x00010190
        /*0d1c*/ 	.word	0x00000005
        /*0d20*/ 	.word	0x00032440
        /*0d24*/ 	.short	0x010a
        /*0d26*/ 	.byte	0x3f
	.zero		1


	//   ....[58]....
        /*0d28*/ 	.word	0x000101d0
        /*0d2c*/ 	.word	0x00000003
        /*0d30*/ 	.word	0x00032460
        /*0d34*/ 	.short	0x010a
        /*0d36*/ 	.byte	0x3f
	.zero		1


	//   ....[59]....
        /*0d38*/ 	.word	0x00010210
        /*0d3c*/ 	.word	0x00000005
        /*0d40*/ 	.word	0x00032460
        /*0d44*/ 	.short	0x010a
        /*0d46*/ 	.byte	0x3f
	.zero		1


	//   ....[60]....
        /*0d48*/ 	.word	0x00010280
        /*0d4c*/ 	.word	0x00000003
        /*0d50*/ 	.word	0x00032400
        /*0d54*/ 	.short	0x010a
        /*0d56*/ 	.byte	0x3f
	.zero		1


	//   ....[61]....
        /*0d58*/ 	.word	0x000102e0
        /*0d5c*/ 	.word	0x00000004
        /*0d60*/ 	.word	0x00032430
        /*0d64*/ 	.short	0x010a
        /*0d66*/ 	.byte	0x3f
	.zero		1


	//   ....[62]....
        /*0d68*/ 	.word	0x00010340
        /*0d6c*/ 	.word	0x00000005
        /*0d70*/ 	.word	0x00032410
        /*0d74*/ 	.short	0x010a
        /*0d76*/ 	.byte	0x3f
	.zero		1


	//   ....[63]....
        /*0d78*/ 	.word	0x000103a0
        /*0d7c*/ 	.word	0x00000000
        /*0d80*/ 	.word	0x00032450
        /*0d84*/ 	.short	0x010a
        /*0d86*/ 	.byte	0x3f
	.zero		1


	//   ....[64]....
        /*0d88*/ 	.word	0x00010400
        /*0d8c*/ 	.word	0x00000099
        /*0d90*/ 	.word	0x00032430
        /*0d94*/ 	.short	0x010a
        /*0d96*/ 	.byte	0x3f
	.zero		1


	//   ....[65]....
        /*0d98*/ 	.word	0x00010460
        /*0d9c*/ 	.word	0x000000cb
        /*0da0*/ 	.word	0x00032450
        /*0da4*/ 	.short	0x010a
        /*0da6*/ 	.byte	0x3f
	.zero		1


	//   ....[66]....
        /*0da8*/ 	.word	0x00010570
        /*0dac*/ 	.word	0x00000019
        /*0db0*/ 	.word	0x00032440
        /*0db4*/ 	.short	0x010a
        /*0db6*/ 	.byte	0x3f
	.zero		1


	//   ....[67]....
        /*0db8*/ 	.word	0x00012330
        /*0dbc*/ 	.word	0x00000016
        /*0dc0*/ 	.word	0x00032420
        /*0dc4*/ 	.short	0x010a
        /*0dc6*/ 	.byte	0x3f
	.zero		1


	//   ....[68]....
        /*0dc8*/ 	.word	0x00012380
        /*0dcc*/ 	.word	0x00000019
        /*0dd0*/ 	.word	0x00032460
        /*0dd4*/ 	.short	0x010a
        /*0dd6*/ 	.byte	0x3f
	.zero		1


	//   ....[69]....
        /*0dd8*/ 	.word	0x00012cd0
        /*0ddc*/ 	.word	0x0000000a
        /*0de0*/ 	.word	0x00032440
        /*0de4*/ 	.short	0x010a
        /*0de6*/ 	.byte	0x3f
	.zero		1


	//   ....[70]....
        /*0de8*/ 	.word	0x000133a0
        /*0dec*/ 	.word	0x0000000a
        /*0df0*/ 	.word	0x00032460
        /*0df4*/ 	.short	0x010a
        /*0df6*/ 	.byte	0x3f
	.zero		1


	//   ....[71]....
        /*0df8*/ 	.word	0x00014450
        /*0dfc*/ 	.word	0x00000005
        /*0e00*/ 	.word	0x00032420
        /*0e04*/ 	.short	0x010a
        /*0e06*/ 	.byte	0x3f
	.zero		1


	//   ....[72]....
        /*0e08*/ 	.word	0x000145f0
        /*0e0c*/ 	.word	0x00000003
        /*0e10*/ 	.word	0x00032440
        /*0e14*/ 	.short	0x010a
        /*0e16*/ 	.byte	0x3f
	.zero		1


	//   ....[73]....
        /*0e18*/ 	.word	0x00014640
        /*0e1c*/ 	.word	0x00000005
        /*0e20*/ 	.word	0x00032440
        /*0e24*/ 	.short	0x010a
        /*0e26*/ 	.byte	0x3f
	.zero		1


	//   ....[74]....
        /*0e28*/ 	.word	0x00014690
        /*0e2c*/ 	.word	0x00000003
        /*0e30*/ 	.word	0x00032460
        /*0e34*/ 	.short	0x010a
        /*0e36*/ 	.byte	0x3f
	.zero		1


	//----- nvinfo : EIATTR_NUM_MBARRIERS
	.align		4
.L_269:
        /*0e38*/ 	.byte	0x03, 0x38
        /*0e3a*/ 	.short	0x0017


	//----- nvinfo : EIATTR_EXIT_INSTR_OFFSETS
	.align		4
        /*0e3c*/ 	.byte	0x04, 0x1c
        /*0e3e*/ 	.short	(.L_271 - .L_270)


	//   ....[0]....
.L_270:
        /*0e40*/ 	.word	0x000009f0


	//   ....[1]....
        /*0e44*/ 	.word	0x0000a480


	//   ....[2]....
        /*0e48*/ 	.word	0x00010260


	//----- nvinfo : EIATTR_MAX_THREADS
	.align		4
.L_271:
        /*0e4c*/ 	.byte	0x04, 0x05
        /*0e4e*/ 	.short	(.L_273 - .L_272)
.L_272:
        /*0e50*/ 	.word	0x00000180
        /*0e54*/ 	.word	0x00000001
        /*0e58*/ 	.word	0x00000001


	//----- nvinfo : EIATTR_CRS_STACK_SIZE
	.align		4
.L_273:
        /*0e5c*/ 	.byte	0x04, 0x1e
        /*0e5e*/ 	.short	(.L_275 - .L_274)
.L_274:
        /*0e60*/ 	.word	0x00000000


	//----- nvinfo : EIATTR_CBANK_PARAM_SIZE
	.align		4
.L_275:
        /*0e64*/ 	.byte	0x03, 0x19
        /*0e66*/ 	.short	0x0bf0


	//----- nvinfo : EIATTR_PARAM_CBANK
	.align		4
        /*0e68*/ 	.byte	0x04, 0x0a
        /*0e6a*/ 	.short	(.L_277 - .L_276)
	.align		4
.L_276:
        /*0e6c*/ 	.word	index@(.nv.constant0._ZN7cutlass13device_kernelIN5flash11enable_sm90INS1_16FlashAttnFwdSm90INS1_25CollectiveMainloopFwdSm90ILi2EN4cute5tupleIJNS5_1CILi1EEES8_S8_EEENS6_IJNS7_ILi128EEENS7_ILi96EEENS7_ILi64EEEEEELi256ENS_10bfloat16_tEfNS_4arch4Sm90ELb0ELb0ELb1ELb1ELb1ELb0ELb1ELb1ELb0ELb1ELb0ELb0EEENS1_21CollectiveEpilogueFwdINS6_IJSA_NS7_ILi256EEESB_EEES9_SE_SG_Li256ELb1ELb1ELb0ELb0EEENS1_36VarlenDynamicPersistentTileSchedulerILi128ELi96ELi256ELi128ELb0ELb1ELb1ELb0ELb1ELb1EEEEEEEEEvNT_6ParamsE)
        /*0e70*/ 	.short	0x0210
        /*0e72*/ 	.short	0x0bf0


	//----- nvinfo : EIATTR_SW_WAR
	.align		4
.L_277:
        /*0e74*/ 	.byte	0x04, 0x36
        /*0e76*/ 	.short	(.L_279 - .L_278)
.L_278:
        /*0e78*/ 	.word	0x00000008
.L_279:


//--------------------- .nv.info._ZN7cutlass13device_kernelIN5flash11enable_sm90INS1_16FlashAttnFwdSm90INS1_25CollectiveMainloopFwdSm90ILi2EN4cute5tupleIJNS5_1CILi1EEES8_S8_EEENS6_IJNS7_ILi128EEENS7_ILi96EEENS7_ILi64EEEEEELi256ENS_10bfloat16_tEfNS_4arch4Sm90ELb0ELb0ELb1ELb1ELb1ELb1ELb1ELb1ELb0ELb1ELb0ELb0EEENS1_21CollectiveEpilogueFwdINS6_IJSA_NS7_ILi256EEESB_EEES9_SE_SG_Li256ELb1ELb1ELb0ELb0EEENS1_36VarlenDynamicPersistentTileSchedulerILi128ELi96ELi256ELi128ELb0ELb1ELb1ELb0ELb1ELb1EEEEEEEEEvNT_6ParamsE --------------------------
	.section	.nv.info._ZN7cutlass13device_kernelIN5flash11enable_sm90INS1_16FlashAttnFwdSm90INS1_25CollectiveMainloopFwdSm90ILi2EN4cute5tupleIJNS5_1CILi1EEES8_S8_EEENS6_IJNS7_ILi128EEENS7_ILi96EEENS7_ILi64EEEEEELi256ENS_10bfloat16_tEfNS_4arch4Sm90ELb0ELb0ELb1ELb1ELb1ELb1ELb1ELb1ELb0ELb1ELb0ELb0EEENS1_21CollectiveEpilogueFwdINS6_IJSA_NS7_ILi256EEESB_EEES9_SE_SG_Li256ELb1ELb1ELb0ELb0EEENS1_36VarlenDynamicPersistentTileSchedulerILi128ELi96ELi256ELi128ELb0ELb1ELb1ELb0ELb1ELb1EEEEEEEEEvNT_6ParamsE,"",@"SHT_CUDA_INFO"
	.sectionflags	@""
	.align	4


	//----- nvinfo : EIATTR_CUDA_API_VERSION
	.align		4
        /*0000*/ 	.byte	0x04, 0x37
        /*0002*/ 	.short	(.L_281 - .L_280)
.L_280:
        /*0004*/ 	.word	0x00000082


	//----- nvinfo : EIATTR_KPARAM_INFO
	.align		4
.L_281:
        /*0008*/ 	.byte	0x04, 0x17
        /*000a*/ 	.short	(.L_283 - .L_282)
.L_282:
        /*000c*/ 	.word	0x00000000
        /*0010*/ 	.short	0x0000
        /*0012*/ 	.short	0x0070
        /*0014*/ 	.byte	0x00, 0xf0, 0x01, 0x2e


	//----- nvinfo : EIATTR_SPARSE_MMA_MASK
	.align		4
.L_283:
        /*0018*/ 	.byte	0x03, 0x50
        /*001a*/ 	.short	0x0000


	//----- nvinfo : EIATTR_MAXREG_COUNT
	.align		4
        /*001c*/ 	.byte	0x03, 0x1b
        /*001e*/ 	.short	0x00a8


	//----- nvinfo : EIATTR_NUM_BARRIERS
	.align		4
        /*0020*/ 	.byte	0x02, 0x4c
        /*0022*/ 	.byte	0x10
	.zero		1


	//----- nvinfo : EIATTR_EXTERNS
	.align		4
        /*0024*/ 	.byte	0x04, 0x0f
        /*0026*/ 	.short	(.L_285 - .L_284)


	//   ....[0]....
	.align		4
.L_284:
        /*0028*/ 	.word	index@(__assertfail)


	//----- nvinfo : EIATTR_ANNOTATIONS
	.align		4
.L_285:
        /*002c*/ 	.byte	0x04, 0x55
        /*002e*/ 	.short	(.L_287 - .L_286)


	//   ....[0]....
.L_286:
        /* <DEDUP_REMOVED lines=69> */


	//----- nvinfo : EIATTR_MERCURY_ISA_VERSION
	.align		4
.L_287:
        /*0470*/ 	.byte	0x03, 0x5f
        /*0472*/ 	.short	0x0101


	//----- nvinfo : EIATTR_UNUSED_LOAD_BYTE_OFFSET
	.align		4
        /*0474*/ 	.byte	0x04, 0x44
        /*0476*/ 	.short	(.L_289 - .L_288)


	//   ....[0]....
.L_288:
        /*0478*/ 	.word	0x00000a70
        /*047c*/ 	.word	0x0000fff0


	//   ....[1]....
        /*0480*/ 	.word	0x0000f280
        /*0484*/ 	.word	0x0000fff0


	//----- nvinfo : EIATTR_INT_WARP_WIDE_INSTR_OFFSETS
	.align		4
.L_289:
        /*0488*/ 	.byte	0x04, 0x31
        /*048a*/ 	.short	(.L_291 - .L_290)


	//   ....[0]....
.L_290:
        /*048c*/ 	.word	0x00000120


	//   ....[1]....
        /*0490*/ 	.word	0x00000160


	//   ....[2]....
        /*0494*/ 	.word	0x000001d0


	//   ....[3]....
        /*0498*/ 	.word	0x00000240


	//   ....[4]....
        /*049c*/ 	.word	0x00014630


	//   ....[5]....
        /*04a0*/ 	.word	0x000146c0


	//   ....[6]....
        /*04a4*/ 	.word	0x00018670


	//   ....[7]....
        /*04a8*/ 	.word	0x00018700


	//----- nvinfo : EIATTR_COOP_GROUP_MASK_REGIDS
	.align		4
.L_291:
        /*04ac*/ 	.byte	0x04, 0x29
        /*04ae*/ 	.short	(.L_293 - .L_292)


	//   ....[0]....
.L_292:
        /*04b0*/ 	.word	0xffffffff


	//   ....[1]....
        /*04b4*/ 	.word	0xffffffff


	//   ....[2]....
        /*04b8*/ 	.word	0xffffffff


	//   ....[3]....
        /*04bc*/ 	.word	0xffffffff


	//   ....[4]....
        /*04c0*/ 	.word	0xffffffff


	//   ....[5]....
        /*04c4*/ 	.word	0xffffffff


	//   ....[6]....
        /*04c8*/ 	.word	0xffffffff


	//   ....[7]....
        /*04cc*/ 	.word	0xffffffff


	//   ....[8]....
        /*04d0*/ 	.word	0xffffffff


	//   ....[9]....
        /*04d4*/ 	.word	0xffffffff


	//   ....[10]....
        /*04d8*/ 	.word	0xffffffff


	//   ....[11]....
        /*04dc*/ 	.word	0xffffffff


	//   ....[12]....
        /*04e0*/ 	.word	0xffffffff


	//   ....[13]....
        /*04e4*/ 	.word	0xffffffff


	//   ....[14]....
        /*04e8*/ 	.word	0xffffffff


	//   ....[15]....
        /*04ec*/ 	.word	0xffffffff


	//   ....[16]....
        /*04f0*/ 	.word	0xffffffff


	//   ....[17]....
        /*04f4*/ 	.word	0xffffffff


	//   ....[18]....
        /*04f8*/ 	.word	0xffffffff


	//   ....[19]....
        /*04fc*/ 	.word	0xffffffff


	//   ....[20]....
        /*0500*/ 	.word	0xffffffff


	//   ....[21]....
        /*0504*/ 	.word	0xffffffff


	//   ....[22]....
        /*0508*/ 	.word	0xffffffff


	//   ....[23]....
        /*050c*/ 	.word	0xffffffff


	//   ....[24]....
        /*0510*/ 	.word	0xffffffff


	//   ....[25]....
        /*0514*/ 	.word	0xffffffff


	//   ....[26]....
        /*0518*/ 	.word	0xffffffff


	//   ....[27]....
        /*051c*/ 	.word	0xffffffff


	//   ....[28]....
        /*0520*/ 	.word	0xffffffff


	//   ....[29]....
        /*0524*/ 	.word	0xffffffff


	//   ....[30]....
        /*0528*/ 	.word	0xffffffff


	//   ....[31]....
        /*052c*/ 	.word	0xffffffff


	//   ....[32]....
        /*0530*/ 	.word	0xffffffff


	//   ....[33]....
        /*0534*/ 	.word	0xffffffff


	//   ....[34]....
        /*0538*/ 	.word	0xffffffff


	//   ....[35]....
        /*053c*/ 	.word	0xffffffff


	//   ....[36]....
        /*0540*/ 	.word	0xffffffff


	//   ....[37]....
        /*0544*/ 	.word	0xffffffff


	//   ....[38]....
        /*0548*/ 	.word	0xffffffff


	//   ....[39]....
        /*054c*/ 	.word	0xffffffff


	//   ....[40]....
        /*0550*/ 	.word	0xffffffff


	//   ....[41]....
        /*0554*/ 	.word	0xffffffff


	//   ....[42]....
        /*0558*/ 	.word	0xffffffff


	//   ....[43]....
        /*055c*/ 	.word	0xffffffff


	//   ....[44]....
        /*0560*/ 	.word	0xffffffff


	//   ....[45]....
        /*0564*/ 	.word	0xffffffff


	//   ....[46]....
        /*0568*/ 	.word	0xffffffff


	//   ....[47]....
        /*056c*/ 	.word	0xffffffff


	//   ....[48]....
        /*0570*/ 	.word	0xffffffff


	//   ....[49]....
        /*0574*/ 	.word	0xffffffff


	//   ....[50]....
        /*0578*/ 	.word	0xffffffff


	//   ....[51]....
        /*057c*/ 	.word	0xffffffff


	//   ....[52]....
        /*0580*/ 	.word	0xffffffff


	//   ....[53]....
        /*0584*/ 	.word	0xffffffff


	//   ....[54]....
        /*0588*/ 	.word	0xffffffff


	//   ....[55]....
        /*058c*/ 	.word	0xffffffff


	//   ....[56]....
        /*0590*/ 	.word	0xffffffff


	//   ....[57]....
        /*0594*/ 	.word	0xffffffff


	//   ....[58]....
        /*0598*/ 	.word	0xffffffff


	//   ....[59]....
        /*059c*/ 	.word	0xffffffff


	//   ....[60]....
        /*05a0*/ 	.word	0xffffffff


	//   ....[61]....
        /*05a4*/ 	.word	0xffffffff


	//   ....[62]....
        /*05a8*/ 	.word	0xffffffff


	//   ....[63]....
        /*05ac*/ 	.word	0xffffffff


	//   ....[64]....
        /*05b0*/ 	.word	0xffffffff


	//   ....[65]....
        /*05b4*/ 	.word	0xffffffff


	//   ....[66]....
        /*05b8*/ 	.word	0xffffffff


	//   ....[67]....
        /*05bc*/ 	.word	0xffffffff


	//   ....[68]....
        /*05c0*/ 	.word	0xffffffff


	//   ....[69]....
        /*05c4*/ 	.word	0xffffffff


	//   ....[70]....
        /*05c8*/ 	.word	0xffffffff


	//   ....[71]....
        /*05cc*/ 	.word	0xffffffff


	//   ....[72]....
        /*05d0*/ 	.word	0xffffffff


	//   ....[73]....
        /*05d4*/ 	.word	0xffffffff


	//   ....[74]....
        /*05d8*/ 	.word	0xffffffff


	//   ....[75]....
        /*05dc*/ 	.word	0xffffffff


	//   ....[76]....
        /*05e0*/ 	.word	0xffffffff


	//   ....[77]....
        /*05e4*/ 	.word	0xffffffff


	//   ....[78]....
        /*05e8*/ 	.word	0xffffffff


	//   ....[79]....
        /*05ec*/ 	.word	0xffffffff


	//   ....[80]....
        /*05f0*/ 	.word	0xffffffff


	//   ....[81]....
        /*05f4*/ 	.word	0xffffffff


	//   ....[82]....
        /*05f8*/ 	.word	0xffffffff


	//   ....[83]....
        /*05fc*/ 	.word	0xffffffff


	//   ....[84]....
        /*0600*/ 	.word	0xffffffff


	//   ....[85]....
        /*0604*/ 	.word	0xffffffff


	//   ....[86]....
        /*0608*/ 	.word	0xffffffff


	//   ....[87]....
        /*060c*/ 	.word	0xffffffff


	//   ....[88]....
        /*0610*/ 	.word	0xffffffff


	//   ....[89]....
        /*0614*/ 	.word	0xffffffff


	//   ....[90]....
        /*0618*/ 	.word	0xffffffff


	//   ....[91]....
        /*061c*/ 	.word	0xffffffff


	//   ....[92]....
        /*0620*/ 	.word	0xffffffff


	//   ....[93]....
        /*0624*/ 	.word	0xffffffff


	//   ....[94]....
        /*0628*/ 	.word	0xffffffff


	//   ....[95]....
        /*062c*/ 	.word	0xffffffff


	//   ....[96]....
        /*0630*/ 	.word	0xffffffff


	//   ....[97]....
        /*0634*/ 	.word	0xffffffff


	//   ....[98]....
        /*0638*/ 	.word	0xffffffff


	//   ....[99]....
        /*063c*/ 	.word	0xffffffff


	//   ....[100]....
        /*0640*/ 	.word	0xffffffff


	//   ....[101]....
        /*0644*/ 	.word	0xffffffff


	//   ....[102]....
        /*0648*/ 	.word	0xffffffff


	//   ....[103]....
        /*064c*/ 	.word	0xffffffff


	//   ....[104]....
        /*0650*/ 	.word	0xffffffff


	//   ....[105]....
        /*0654*/ 	.word	0xffffffff


	//   ....[106]....
        /*0658*/ 	.word	0xffffffff


	//   ....[107]....
        /*065c*/ 	.word	0xffffffff


	//   ....[108]....
        /*0660*/ 	.word	0xffffffff


	//   ....[109]....
        /*0664*/ 	.word	0xffffffff


	//   ....[110]....
        /*0668*/ 	.word	0xffffffff


	//   ....[111]....
        /*066c*/ 	.word	0xffffffff


	//   ....[112]....
        /*0670*/ 	.word	0xffffffff


	//   ....[113]....
        /*0674*/ 	.word	0xffffffff


	//   ....[114]....
        /*0678*/ 	.word	0xffffffff


	//   ....[115]....
        /*067c*/ 	.word	0xffffffff


	//   ....[116]....
        /*0680*/ 	.word	0xffffffff


	//   ....[117]....
        /*0684*/ 	.word	0xffffffff


	//   ....[118]....
        /*0688*/ 	.word	0xffffffff


	//   ....[119]....
        /*068c*/ 	.word	0xffffffff


	//   ....[120]....
        /*0690*/ 	.word	0xffffffff


	//   ....[121]....
        /*0694*/ 	.word	0xffffffff


	//   ....[122]....
        /*0698*/ 	.word	0xffffffff


	//   ....[123]....
        /*069c*/ 	.word	0xffffffff


	//   ....[124]....
        /*06a0*/ 	.word	0xffffffff


	//   ....[125]....
        /*06a4*/ 	.word	0xffffffff


	//   ....[126]....
        /*06a8*/ 	.word	0xffffffff


	//   ....[127]....
        /*06ac*/ 	.word	0xffffffff


	//   ....[128]....
        /*06b0*/ 	.word	0xffffffff


	//   ....[129]....
        /*06b4*/ 	.word	0xffffffff


	//   ....[130]....
        /*06b8*/ 	.word	0xffffffff


	//   ....[131]....
        /*06bc*/ 	.word	0xffffffff


	//   ....[132]....
        /*06c0*/ 	.word	0xffffffff


	//   ....[133]....
        /*06c4*/ 	.word	0xffffffff


	//   ....[134]....
        /*06c8*/ 	.word	0xffffffff


	//   ....[135]....
        /*06cc*/ 	.word	0xffffffff


	//   ....[136]....
        /*06d0*/ 	.word	0xffffffff


	//   ....[137]....
        /*06d4*/ 	.word	0xffffffff


	//   ....[138]....
        /*06d8*/ 	.word	0xffffffff


	//   ....[139]....
        /*06dc*/ 	.word	0xffffffff


	//   ....[140]....
        /*06e0*/ 	.word	0xffffffff


	//   ....[141]....
        /*06e4*/ 	.word	0xffffffff


	//   ....[142]....
        /*06e8*/ 	.word	0xffffffff


	//   ....[143]....
        /*06ec*/ 	.word	0xffffffff


	//   ....[144]....
        /*06f0*/ 	.word	0xffffffff


	//   ....[145]....
        /*06f4*/ 	.word	0xffffffff


	//   ....[146]....
        /*06f8*/ 	.word	0xffffffff


	//   ....[147]....
        /*06fc*/ 	.word	0xffffffff


	//   ....[148]....
        /*0700*/ 	.word	0xffffffff


	//   ....[149]....
        /*0704*/ 	.word	0xffffffff


	//   ....[150]....
        /*0708*/ 	.word	0xffffffff


	//   ....[151]....
        /*070c*/ 	.word	0xffffffff


	//   ....[152]....
        /*0710*/ 	.word	0xffffffff


	//   ....[153]....
        /*0714*/ 	.word	0xffffffff


	//   ....[154]....
        /*0718*/ 	.word	0xffffffff


	//   ....[155]....
        /*071c*/ 	.word	0xffffffff


	//   ....[156]....
        /*0720*/ 	.word	0xffffffff


	//   ....[157]....
        /*0724*/ 	.word	0xffffffff


	//   ....[158]....
        /*0728*/ 	.word	0xffffffff


	//   ....[159]....
        /*072c*/ 	.word	0xffffffff


	//   ....[160]....
        /*0730*/ 	.word	0xffffffff


	//   ....[161]....
        /*0734*/ 	.word	0xffffffff


	//   ....[162]....
        /*0738*/ 	.word	0xffffffff


	//   ....[163]....
        /*073c*/ 	.word	0xffffffff


	//   ....[164]....
        /*0740*/ 	.word	0xffffffff


	//   ....[165]....
        /*0744*/ 	.word	0xffffffff


	//   ....[166]....
        /*0748*/ 	.word	0xffffffff


	//   ....[167]....
        /*074c*/ 	.word	0xffffffff


	//   ....[168]....
        /*0750*/ 	.word	0xffffffff


	//   ....[169]....
        /*0754*/ 	.word	0xffffffff


	//   ....[170]....
        /*0758*/ 	.word	0xffffffff


	//   ....[171]....
        /*075c*/ 	.word	0xffffffff


	//   ....[172]....
        /*0760*/ 	.word	0xffffffff


	//   ....[173]....
        /*0764*/ 	.word	0xffffffff


	//   ....[174]....
        /*0768*/ 	.word	0xffffffff


	//   ....[175]....
        /*076c*/ 	.word	0xffffffff


	//   ....[176]....
        /*0770*/ 	.word	0xffffffff


	//   ....[177]....
        /*0774*/ 	.word	0xffffffff


	//   ....[178]....
        /*0778*/ 	.word	0xffffffff


	//   ....[179]....
        /*077c*/ 	.word	0x0500000f


	//   ....[180]....
        /*0780*/ 	.word	0x0500000f


	//   ....[181]....
        /*0784*/ 	.word	0x0500000f


	//   ....[182]....
        /*0788*/ 	.word	0x0500000f


	//   ....[183]....
        /*078c*/ 	.word	0x0500000f


	//   ....[184]....
        /*0790*/ 	.word	0x0500000f


	//   ....[185]....
        /*0794*/ 	.word	0x0500000f


	//   ....[186]....
        /*0798*/ 	.word	0x0500000f


	//   ....[187]....
        /*079c*/ 	.word	0x0500000f


	//   ....[188]....
        /*07a0*/ 	.word	0x0500000f


	//   ....[189]....
        /*07a4*/ 	.word	0x0500000f


	//   ....[190]....
        /*07a8*/ 	.word	0x0500000f


	//   ....[191]....
        /*07ac*/ 	.word	0x0500000f


	//   ....[192]....
        /*07b0*/ 	.word	0x0500000f


	//   ....[193]....
        /*07b4*/ 	.word	0x0500000f


	//   ....[194]....
        /*07b8*/ 	.word	0x0500000f


	//   ....[195]....
        /*07bc*/ 	.word	0x0500000f


	//   ....[196]....
        /*07c0*/ 	.word	0x0500000f


	//   ....[197]....
        /*07c4*/ 	.word	0x0500000f


	//   ....[198]....
        /*07c8*/ 	.word	0x0500000f


	//   ....[199]....
        /*07cc*/ 	.word	0x0500000f


	//   ....[200]....
        /*07d0*/ 	.word	0x0500000f


	//   ....[201]....
        /*07d4*/ 	.word	0x0500000f


	//   ....[202]....
        /*07d8*/ 	.word	0x0500000f


	//   ....[203]....
        /*07dc*/ 	.word	0x0500000f


	//   ....[204]....
        /*07e0*/ 	.word	0x0500000f


	//   ....[205]....
        /*07e4*/ 	.word	0x0500000f


	//   ....[206]....
        /*07e8*/ 	.word	0x0500000f


	//   ....[207]....
        /*07ec*/ 	.word	0x0500000f


	//   ....[208]....
        /*07f0*/ 	.word	0x0500000f


	//   ....[209]....
        /*07f4*/ 	.word	0x0500000f


	//   ....[210]....
        /*07f8*/ 	.word	0x0500000f


	//   ....[211]....
        /*07fc*/ 	.word	0x0500000f


	//   ....[212]....
        /*0800*/ 	.word	0x0500000f


	//   ....[213]....
        /*0804*/ 	.word	0x0500000f


	//   ....[214]....
        /*0808*/ 	.word	0x0500000f


	//   ....[215]....
        /*080c*/ 	.word	0x0500000f


	//   ....[216]....
        /*0810*/ 	.word	0x0500000f


	//   ....[217]....
        /*0814*/ 	.word	0x0500000f


	//   ....[218]....
        /*0818*/ 	.word	0x0500000f


	//   ....[219]....
        /*081c*/ 	.word	0x0500000f


	//   ....[220]....
        /*0820*/ 	.word	0x0500000f


	//   ....[221]....
        /*0824*/ 	.word	0x0500000f


	//   ....[222]....
        /*0828*/ 	.word	0x0500000f


	//   ....[223]....
        /*082c*/ 	.word	0x0500000f


	//   ....[224]....
        /*0830*/ 	.word	0x0500000f


	//   ....[225]....
        /*0834*/ 	.word	0x0500000f


	//   ....[226]....
        /*0838*/ 	.word	0x0500000f


	//   ....[227]....
        /*083c*/ 	.word	0x0500000f


	//   ....[228]....
        /*0840*/ 	.word	0x0500000f


	//   ....[229]....
        /*0844*/ 	.word	0x0500000f


	//   ....[230]....
        /*0848*/ 	.word	0x0500000f


	//   ....[231]....
        /*084c*/ 	.word	0x0500000f


	//   ....[232]....
        /*0850*/ 	.word	0x0500000f


	//   ....[233]....
        /*0854*/ 	.word	0x0500000f


	//   ....[234]....
        /*0858*/ 	.word	0x0500000f


	//   ....[235]....
        /*085c*/ 	.word	0x0500000f


	//   ....[236]....
        /*0860*/ 	.word	0x0500000f


	//   ....[237]....
        /*0864*/ 	.word	0x0500000f


	//   ....[238]....
        /*0868*/ 	.word	0x0500000f


	//   ....[239]....
        /*086c*/ 	.word	0x0500000f


	//   ....[240]....
        /*0870*/ 	.word	0x0500000f


	//   ....[241]....
        /*0874*/ 	.word	0x0500000f


	//   ....[242]....
        /*0878*/ 	.word	0x0500000f


	//   ....[243]....
        /*087c*/ 	.word	0x0500000f


	//   ....[244]....
        /*0880*/ 	.word	0x0500000f


	//   ....[245]....
        /*0884*/ 	.word	0x0500000f


	//   ....[246]....
        /*0888*/ 	.word	0x0500000f


	//   ....[247]....
        /*088c*/ 	.word	0x0500000f


	//   ....[248]....
        /*0890*/ 	.word	0x0500000f


	//   ....[249]....
        /*0894*/ 	.word	0x0500000f


	//   ....[250]....
        /*0898*/ 	.word	0x0500000f


	//   ....[251]....
        /*089c*/ 	.word	0x0500000f


	//   ....[252]....
        /*08a0*/ 	.word	0x0500000f


	//   ....[253]....
        /*08a4*/ 	.word	0x0500000f


	//   ....[254]....
        /*08a8*/ 	.word	0x0500000f


	//   ....[255]....
        /*08ac*/ 	.word	0x0500000f


	//   ....[0]....
        /*08b0*/ 	.word	0x0500000f


	//   ....[1]....
        /*08b4*/ 	.word	0x0500000f


	//   ....[2]....
        /*08b8*/ 	.word	0x0500000f


	//   ....[3]....
        /*08bc*/ 	.word	0x0500000f


	//   ....[4]....
        /*08c0*/ 	.word	0x0500000f


	//   ....[5]....
        /*08c4*/ 	.word	0x0500000f


	//   ....[6]....
        /*08c8*/ 	.word	0x0500000f


	//   ....[7]....
        /*08cc*/ 	.word	0x0500000f


	//   ....[8]....
        /*08d0*/ 	.word	0x0500000f


	//   ....[9]....
        /*08d4*/ 	.word	0x0500000f


	//   ....[10]....
        /*08d8*/ 	.word	0x0500000f


	//   ....[11]....
        /*08dc*/ 	.word	0x0500000f


	//   ....[12]....
        /*08e0*/ 	.word	0x0500000f


	//   ....[13]....
        /*08e4*/ 	.word	0x0500000f


	//   ....[14]....
        /*08e8*/ 	.word	0x0500000f


	//   ....[15]....
        /*08ec*/ 	.word	0x0500000f


	//   ....[16]....
        /*08f0*/ 	.word	0x0500000f


	//   ....[17]....
        /*08f4*/ 	.word	0x0500000f


	//   ....[18]....
        /*08f8*/ 	.word	0x0500000f


	//   ....[19]....
        /*08fc*/ 	.word	0x0500000f


	//   ....[20]....
        /*0900*/ 	.word	0x0500000f


	//   ....[21]....
        /*0904*/ 	.word	0x0500000f


	//   ....[22]....
        /*0908*/ 	.word	0x0500000f


	//   ....[23]....
        /*090c*/ 	.word	0x0500000f


	//   ....[24]....
        /*0910*/ 	.word	0x0500000f


	//   ....[25]....
        /*0914*/ 	.word	0x0500000f


	//   ....[26]....
        /*0918*/ 	.word	0x0500000f


	//   ....[27]....
        /*091c*/ 	.word	0x0500000f


	//   ....[28]....
        /*0920*/ 	.word	0x0500000f


	//   ....[29]....
        /*0924*/ 	.word	0x0500000f


	//   ....[30]....
        /*0928*/ 	.word	0x0500000f


	//   ....[31]....
        /*092c*/ 	.word	0x0500000f


	//   ....[32]....
        /*0930*/ 	.word	0x0500000f


	//   ....[33]....
        /*0934*/ 	.word	0x0500000f


	//   ....[34]....
        /*0938*/ 	.word	0x0500000f


	//   ....[35]....
        /*093c*/ 	.word	0x0500000f


	//   ....[36]....
        /*0940*/ 	.word	0x0500000f


	//   ....[37]....
        /*0944*/ 	.word	0x0500000f


	//   ....[38]....
        /*0948*/ 	.word	0x0500000f


	//   ....[39]....
        /*094c*/ 	.word	0x0500000f


	//   ....[40]....
        /*0950*/ 	.word	0x0500000f


	//   ....[41]....
        /*0954*/ 	.word	0x0500000f


	//   ....[42]....
        /*0958*/ 	.word	0x0500000f


	//   ....[43]....
        /*095c*/ 	.word	0x0500000f


	//   ....[44]....
        /*0960*/ 	.word	0x0500000f


	//   ....[45]....
        /*0964*/ 	.word	0x0500000f


	//   ....[46]....
        /*0968*/ 	.word	0x0500000f


	//   ....[47]....
        /*096c*/ 	.word	0x0500000f


	//   ....[48]....
        /*0970*/ 	.word	0x0500000f


	//   ....[49]....
        /*0974*/ 	.word	0x0500000f


	//   ....[50]....
        /*0978*/ 	.word	0x0500000f


	//   ....[51]....
        /*097c*/ 	.word	0x0500000f


	//----- nvinfo : EIATTR_COOP_GROUP_INSTR_OFFSETS
	.align		4
.L_293:
        /*0980*/ 	.byte	0x04, 0x28
        /*0982*/ 	.short	(.L_295 - .L_294)


	//   ....[0]....
.L_294:
        /*0984*/ 	.word	0x00000060


	//   ....[1]....
        /*0988*/ 	.word	0x00000130


	//   ....[2]....
        /*098c*/ 	.word	0x000001f0


	//   ....[3]....
        /*0990*/ 	.word	0x000003c0


	//   ....[4]....
        /*0994*/ 	.word	0x00000520


	//   ....[5]....
        /*0998*/ 	.word	0x00000640


	//   ....[6]....
        /*099c*/ 	.word	0x000007a0


	//   ....[7]....
        /*09a0*/ 	.word	0x00002c90


	//   ....[8]....
        /*09a4*/ 	.word	0x00002ca0


	//   ....[9]....
        /*09a8*/ 	.word	0x00003410


	//   ....[10]....
        /*09ac*/ 	.word	0x00003420


	//   ....[11]....
        /*09b0*/ 	.word	0x00004090


	//   ....[12]....
        /*09b4*/ 	.word	0x000040a0


	//   ....[13]....
        /*09b8*/ 	.word	0x00004890


	//   ....[14]....
        /*09bc*/ 	.word	0x000048a0


	//   ....[15]....
        /*09c0*/ 	.word	0x000052f0


	//   ....[16]....
        /*09c4*/ 	.word	0x00005300


	//   ....[17]....
        /*09c8*/ 	.word	0x00005410


	//   ....[18]....
        /*09cc*/ 	.word	0x00005420


	//   ....[19]....
        /*09d0*/ 	.word	0x000057d0


	//   ....[20]....
        /*09d4*/ 	.word	0x00005800


	//   ....[21]....
        /*09d8*/ 	.word	0x00005ad0


	//   ....[22]....
        /*09dc*/ 	.word	0x00005af0


	//   ....[23]....
        /*09e0*/ 	.word	0x00006480


	//   ....[24]....
        /*09e4*/ 	.word	0x00006a00


	//   ....[25]....
        /*09e8*/ 	.word	0x00006a10


	//   ....[26]....
        /*09ec*/ 	.word	0x00006a20


	//   ....[27]....
        /*09f0*/ 	.word	0x00006a30


	//   ....[28]....
        /*09f4*/ 	.word	0x00007a70


	//   ....[29]....
        /*09f8*/ 	.word	0x00007a80


	//   ....[30]....
        /*09fc*/ 	.word	0x00007a90


	//   ....[31]....
        /*0a00*/ 	.word	0x00007aa0


	//   ....[32]....
        /*0a04*/ 	.word	0x0000a9d0


	//   ....[33]....
        /*0a08*/ 	.word	0x0000aab0


	//   ....[34]....
        /*0a0c*/ 	.word	0x0000aae0


	//   ....[35]....
        /*0a10*/ 	.word	0x0000ab60


	//   ....[36]....
        /*0a14*/ 	.word	0x0000cce0


	//   ....[37]....
        /*0a18*/ 	.word	0x0000cd40


	//   ....[38]....
        /*0a1c*/ 	.word	0x0000d7c0


	//   ....[39]....
        /*0a20*/ 	.word	0x0000d830


	//   ....[40]....
        /*0a24*/ 	.word	0x0000e800


	//   ....[41]....
        /*0a28*/ 	.word	0x0000e860


	//   ....[42]....
        /*0a2c*/ 	.word	0x0000e8c0


	//   ....[43]....
        /*0a30*/ 	.word	0x0000e8e0


	//   ....[44]....
        /*0a34*/ 	.word	0x000103b0


	//   ....[45]....
        /*0a38*/ 	.word	0x000104d0


	//   ....[46]....
        /*0a3c*/ 	.word	0x000107d0


	//   ....[47]....
        /*0a40*/ 	.word	0x00010810


	//   ....[48]....
        /*0a44*/ 	.word	0x00010d50


	//   ....[49]....
        /*0a48*/ 	.word	0x00010da0


	//   ....[50]....
        /*0a4c*/ 	.word	0x00010ee0


	//   ....[51]....
        /*0a50*/ 	.word	0x00010f00


	//   ....[52]....
        /*0a54*/ 	.word	0x00011040


	//   ....[53]....
        /*0a58*/ 	.word	0x00011060


	//   ....[54]....
        /*0a5c*/ 	.word	0x000111b0


	//   ....[55]....
        /*0a60*/ 	.word	0x000111d0


	//   ....[56]....
        /*0a64*/ 	.word	0x00011b70


	//   ....[57]....
        /*0a68*/ 	.word	0x00011b80


	//   ....[58]....
        /*0a6c*/ 	.word	0x00011d20


	//   ....[59]....
        /*0a70*/ 	.word	0x00011d30


	//   ....[60]....
        /*0a74*/ 	.word	0x00011ec0


	//   ....[61]....
        /*0a78*/ 	.word	0x00011ed0


	//   ....[62]....
        /*0a7c*/ 	.word	0x00012060


	//   ....[63]....
        /*0a80*/ 	.word	0x00012070


	//   ....[64]....
        /*0a84*/ 	.word	0x00012250


	//   ....[65]....
        /*0a88*/ 	.word	0x00012420


	//   ....[66]....
        /*0a8c*/ 	.word	0x00012450


	//   ....[67]....
        /*0a90*/ 	.word	0x00012480


	//   ....[68]....
        /*0a94*/ 	.word	0x000124b0


	//   ....[69]....
        /*0a98*/ 	.word	0x000124e0


	//   ....[70]....
        /*0a9c*/ 	.word	0x00012510


	//   ....[71]....
        /*0aa0*/ 	.word	0x00012680


	//   ....[72]....
        /*0aa4*/ 	.word	0x000126b0


	//   ....[73]....
        /*0aa8*/ 	.word	0x000126e0


	//   ....[74]....
        /*0aac*/ 	.word	0x00012710


	//   ....[75]....
        /*0ab0*/ 	.word	0x00012740


	//   ....[76]....
        /*0ab4*/ 	.word	0x00012770


	//   ....[77]....
        /*0ab8*/ 	.word	0x00012800


	//   ....[78]....
        /*0abc*/ 	.word	0x00012830


	//   ....[79]....
        /*0ac0*/ 	.word	0x000128b0


	//   ....[80]....
        /*0ac4*/ 	.word	0x000133d0


	//   ....[81]....
        /*0ac8*/ 	.word	0x00015230


	//   ....[82]....
        /*0acc*/ 	.word	0x00015250


	//   ....[83]....
        /*0ad0*/ 	.word	0x000152e0


	//   ....[84]....
        /*0ad4*/ 	.word	0x00015300


	//   ....[85]....
        /*0ad8*/ 	.word	0x00015380


	//   ....[86]....
        /*0adc*/ 	.word	0x000153a0


	//   ....[87]....
        /*0ae0*/ 	.word	0x00015420


	//   ....[88]....
        /*0ae4*/ 	.word	0x00015440


	//   ....[89]....
        /*0ae8*/ 	.word	0x000154c0


	//   ....[90]....
        /*0aec*/ 	.word	0x000154e0


	//   ....[91]....
        /*0af0*/ 	.word	0x000154f0


	//   ....[92]....
        /*0af4*/ 	.word	0x00015500


	//   ....[93]....
        /*0af8*/ 	.word	0x00015cb0


	//   ....[94]....
        /*0afc*/ 	.word	0x00015ce0


	//   ....[95]....
        /*0b00*/ 	.word	0x00015de0


	//   ....[96]....
        /*0b04*/ 	.word	0x00015df0


	//   ....[97]....
        /*0b08*/ 	.word	0x00015e70


	//   ....[98]....
        /*0b0c*/ 	.word	0x00015e80


	//   ....[99]....
        /*0b10*/ 	.word	0x00015e90


	//   ....[100]....
        /*0b14*/ 	.word	0x00015f30


	//   ....[101]....
        /*0b18*/ 	.word	0x00015f60


	//   ....[102]....
        /*0b1c*/ 	.word	0x00015fe0


	//   ....[103]....
        /*0b20*/ 	.word	0x00016010


	//   ....[104]....
        /*0b24*/ 	.word	0x00016090


	//   ....[105]....
        /*0b28*/ 	.word	0x000160c0


	//   ....[106]....
        /*0b2c*/ 	.word	0x000160e0


	//   ....[107]....
        /*0b30*/ 	.word	0x00016130


	//   ....[108]....
        /*0b34*/ 	.word	0x00016140


	//   ....[109]....
        /*0b38*/ 	.word	0x00016810


	//   ....[110]....
        /*0b3c*/ 	.word	0x00016840


	//   ....[111]....
        /*0b40*/ 	.word	0x00016860


	//   ....[112]....
        /*0b44*/ 	.word	0x00016930


	//   ....[113]....
        /*0b48*/ 	.word	0x00016960


	//   ....[114]....
        /*0b4c*/ 	.word	0x000169d0


	//   ....[115]....
        /*0b50*/ 	.word	0x00016a40


	//   ....[116]....
        /*0b54*/ 	.word	0x00016a50


	//   ....[117]....
        /*0b58*/ 	.word	0x00016ad0


	//   ....[118]....
        /*0b5c*/ 	.word	0x00016ae0


	//   ....[119]....
        /*0b60*/ 	.word	0x00016b60


	//   ....[120]....
        /*0b64*/ 	.word	0x00016b70


	//   ....[121]....
        /*0b68*/ 	.word	0x00016bf0


	//   ....[122]....
        /*0b6c*/ 	.word	0x00016c00


	//   ....[123]....
        /*0b70*/ 	.word	0x00016c80


	//   ....[124]....
        /*0b74*/ 	.word	0x00016c90


	//   ....[125]....
        /*0b78*/ 	.word	0x000171c0


	//   ....[126]....
        /*0b7c*/ 	.word	0x000171e0


	//   ....[127]....
        /*0b80*/ 	.word	0x00017210


	//   ....[128]....
        /*0b84*/ 	.word	0x000172f0


	//   ....[129]....
        /*0b88*/ 	.word	0x00017300


	//   ....[130]....
        /*0b8c*/ 	.word	0x00017330


	//   ....[131]....
        /*0b90*/ 	.word	0x000173c0


	//   ....[132]....
        /*0b94*/ 	.word	0x00017470


	//   ....[133]....
        /*0b98*/ 	.word	0x00017480


	//   ....[134]....
        /*0b9c*/ 	.word	0x000174b0


	//   ....[135]....
        /*0ba0*/ 	.word	0x000174c0


	//   ....[136]....
        /*0ba4*/ 	.word	0x00017550


	//   ....[137]....
        /*0ba8*/ 	.word	0x00017c90


	//   ....[138]....
        /*0bac*/ 	.word	0x00017cb0


	//   ....[139]....
        /*0bb0*/ 	.word	0x00017d00


	//   ....[140]....
        /*0bb4*/ 	.word	0x00017d10


	//   ....[141]....
        /*0bb8*/ 	.word	0x00017d50


	//   ....[142]....
        /*0bbc*/ 	.word	0x00017d60


	//   ....[143]....
        /*0bc0*/ 	.word	0x00017da0


	//   ....[144]....
        /*0bc4*/ 	.word	0x00017db0


	//   ....[145]....
        /*0bc8*/ 	.word	0x00017df0


	//   ....[146]....
        /*0bcc*/ 	.word	0x00017e00


	//   ....[147]....
        /*0bd0*/ 	.word	0x00017e10


	//   ....[148]....
        /*0bd4*/ 	.word	0x00017e50


	//   ....[149]....
        /*0bd8*/ 	.word	0x00018190


	//   ....[150]....
        /*0bdc*/ 	.word	0x000181b0


	//   ....[151]....
        /*0be0*/ 	.word	0x000181c0


	//   ....[152]....
        /*0be4*/ 	.word	0x000181e0


	//   ....[153]....
        /*0be8*/ 	.word	0x00018250


	//   ....[154]....
        /*0bec*/ 	.word	0x00018270


	//   ....[155]....
        /*0bf0*/ 	.word	0x000182d0


	//   ....[156]....
        /*0bf4*/ 	.word	0x000182f0


	//   ....[157]....
        /*0bf8*/ 	.word	0x00018350


	//   ....[158]....
        /*0bfc*/ 	.word	0x00018370


	//   ....[159]....
        /*0c00*/ 	.word	0x000183d0


	//   ....[160]....
        /*0c04*/ 	.word	0x000183f0


	//   ....[161]....
        /*0c08*/ 	.word	0x000188e0


	//   ....[162]....
        /*0c0c*/ 	.word	0x00018910


	//   ....[163]....
        /*0c10*/ 	.word	0x00018940


	//   ....[164]....
        /*0c14*/ 	.word	0x00018970


	//   ....[165]....
        /*0c18*/ 	.word	0x000189a0


	//   ....[166]....
        /*0c1c*/ 	.word	0x000189d0


	//   ....[167]....
        /*0c20*/ 	.word	0x00018a00


	//   ....[168]....
        /*0c24*/ 	.word	0x00018a30


	//   ....[169]....
        /*0c28*/ 	.word	0x00018bb0


	//   ....[170]....
        /*0c2c*/ 	.word	0x00018be0


	//   ....[171]....
        /*0c30*/ 	.word	0x00018c10


	//   ....[172]....
        /*0c34*/ 	.word	0x00018c40


	//   ....[173]....
        /*0c38*/ 	.word	0x00018c70


	//   ....[174]....
        /*0c3c*/ 	.word	0x00018ca0


	//   ....[175]....
        /*0c40*/ 	.word	0x00018d60


	//   ....[176]....
        /*0c44*/ 	.word	0x00018d80


	//   ....[177]....
        /*0c48*/ 	.word	0x00018df0


	//   ....[178]....
        /*0c4c*/ 	.word	0x00019260


	//   ....[179]....
        /*0c50*/ 	.word	0x00019580


	//   ....[180]....
        /*0c54*/ 	.word	0x00019610


	//   ....[181]....
        /*0c58*/ 	.word	0x000196b0


	//   ....[182]....
        /*0c5c*/ 	.word	0x00019740


	//   ....[183]....
        /*0c60*/ 	.word	0x00019830


	//   ....[184]....
        /*0c64*/ 	.word	0x000198c0


	//   ....[185]....
        /*0c68*/ 	.word	0x00019960


	//   ....[186]....
        /*0c6c*/ 	.word	0x000199f0


	//   ....[187]....
        /*0c70*/ 	.word	0x00019ae0


	//   ....[188]....
        /*0c74*/ 	.word	0x00019b70


	//   ....[189]....
        /*0c78*/ 	.word	0x00019c00


	//   ....[190]....
        /*0c7c*/ 	.word	0x00019c90


	//   ....[191]....
        /*0c80*/ 	.word	0x00019dc0


	//   ....[192]....
        /*0c84*/ 	.word	0x00019e60


	//   ....[193]....
        /*0c88*/ 	.word	0x00019ef0


	//   ....[194]....
        /*0c8c*/ 	.word	0x00019f40


	//   ....[195]....
        /*0c90*/ 	.word	0x00019f90


	//   ....[196]....
        /*0c94*/ 	.word	0x0001a070


	//   ....[197]....
        /*0c98*/ 	.word	0x0001a100


	//   ....[198]....
        /*0c9c*/ 	.word	0x0001a150


	//   ....[199]....
        /*0ca0*/ 	.word	0x0001a1a0


	//   ....[200]....
        /*0ca4*/ 	.word	0x0001a410


	//   ....[201]....
        /*0ca8*/ 	.word	0x0001a460


	//   ....[202]....
        /*0cac*/ 	.word	0x0001a4f0


	//   ....[203]....
        /*0cb0*/ 	.word	0x0001a580


	//   ....[204]....
        /*0cb4*/ 	.word	0x0001a610


	//   ....[205]....
        /*0cb8*/ 	.word	0x0001a6a0


	//   ....[206]....
        /*0cbc*/ 	.word	0x0001a730


	//   ....[207]....
        /*0cc0*/ 	.word	0x0001a7c0


	//   ....[208]....
        /*0cc4*/ 	.word	0x0001a880


	//   ....[209]....
        /*0cc8*/ 	.word	0x0001ab60


	//   ....[210]....
        /*0ccc*/ 	.word	0x0001ac50


	//   ....[211]....
        /*0cd0*/ 	.word	0x0001acf0


	//   ....[212]....
        /*0cd4*/ 	.word	0x0001ad50


	//   ....[213]....
        /*0cd8*/ 	.word	0x0001ae40


	//   ....[214]....
        /*0cdc*/ 	.word	0x0001aeb0


	//   ....[215]....
        /*0ce0*/ 	.word	0x0001afa0


	//   ....[216]....
        /*0ce4*/ 	.word	0x0001b010


	//   ....[217]....
        /*0ce8*/ 	.word	0x0001b100


	//   ....[218]....
        /*0cec*/ 	.word	0x0001b170


	//   ....[219]....
        /*0cf0*/ 	.word	0x0001b260


	//   ....[220]....
        /*0cf4*/ 	.word	0x0001b2d0


	//   ....[221]....
        /*0cf8*/ 	.word	0x0001b370


	//   ....[222]....
        /*0cfc*/ 	.word	0x0001b460


	//   ....[223]....
        /*0d00*/ 	.word	0x0001b520


	//   ....[224]....
        /*0d04*/ 	.word	0x0001b580


	//   ....[225]....
        /*0d08*/ 	.word	0x0001b670


	//   ....[226]....
        /*0d0c*/ 	.word	0x0001b6d0


	//   ....[227]....
        /*0d10*/ 	.word	0x0001b7c0


	//   ....[228]....
        /*0d14*/ 	.word	0x0001b820


	//   ....[229]....
        /*0d18*/ 	.word	0x0001b8c0


	//   ....[230]....
        /*0d1c*/ 	.word	0x0001b990


	//   ....[231]....
        /*0d20*/ 	.word	0x0001ba30


	//   ....[232]....
        /*0d24*/ 	.word	0x0001bb00


	//   ....[233]....
        /*0d28*/ 	.word	0x0001bba0


	//   ....[234]....
        /*0d2c*/ 	.word	0x0001bc70


	//   ....[235]....
        /*0d30*/ 	.word	0x0001bd10


	//   ....[236]....
        /*0d34*/ 	.word	0x0001bdc0


	//   ....[237]....
        /*0d38*/ 	.word	0x0001bea0


	//   ....[238]....
        /*0d3c*/ 	.word	0x0001c0d0


	//   ....[239]....
        /*0d40*/ 	.word	0x0001c190


	//   ....[240]....
        /*0d44*/ 	.word	0x0001c250


	//   ....[241]....
        /*0d48*/ 	.word	0x0001c340


	//   ....[242]....
        /*0d4c*/ 	.word	0x0001c400


	//   ....[243]....
        /*0d50*/ 	.word	0x0001c4c0


	//   ....[244]....
        /*0d54*/ 	.word	0x0001c580


	//   ....[245]....
        /*0d58*/ 	.word	0x0001c640


	//   ....[246]....
        /*0d5c*/ 	.word	0x0001c700


	//   ....[247]....
        /*0d60*/ 	.word	0x0001c7c0


	//   ....[248]....
        /*0d64*/ 	.word	0x0001c880


	//   ....[249]....
        /*0d68*/ 	.word	0x0001c940


	//   ....[250]....
        /*0d6c*/ 	.word	0x0001ca00


	//   ....[251]....
        /*0d70*/ 	.word	0x0001cab0


	//   ....[252]....
        /*0d74*/ 	.word	0x0001cb10


	//   ....[253]....
        /*0d78*/ 	.word	0x0001cbf0


	//   ....[254]....
        /*0d7c*/ 	.word	0x0001cd30


	//   ....[255]....
        /*0d80*/ 	.word	0x0001ce10


	//   ....[0]....
        /*0d84*/ 	.word	0x0001ce90


	//   ....[1]....
        /*0d88*/ 	.word	0x0001cfc0


	//   ....[2]....
        /*0d8c*/ 	.word	0x0001d020


	//   ....[3]....
        /*0d90*/ 	.word	0x0001d130


	//   ....[4]....
        /*0d94*/ 	.word	0x0001d190


	//   ....[5]....
        /*0d98*/ 	.word	0x0001d2a0


	//   ....[6]....
        /*0d9c*/ 	.word	0x0001d300


	//   ....[7]....
        /*0da0*/ 	.word	0x0001d410


	//   ....[8]....
        /*0da4*/ 	.word	0x0001d470


	//   ....[9]....
        /*0da8*/ 	.word	0x0001d530


	//   ....[10]....
        /*0dac*/ 	.word	0x0001d690


	//   ....[11]....
        /*0db0*/ 	.word	0x0001d730


	//   ....[12]....
        /*0db4*/ 	.word	0x0001d790


	//   ....[13]....
        /*0db8*/ 	.word	0x0001d840


	//   ....[14]....
        /*0dbc*/ 	.word	0x0001d8a0


	//   ....[15]....
        /*0dc0*/ 	.word	0x0001d950


	//   ....[16]....
        /*0dc4*/ 	.word	0x0001d9b0


	//   ....[17]....
        /*0dc8*/ 	.word	0x0001da60


	//   ....[18]....
        /*0dcc*/ 	.word	0x0001dac0


	//   ....[19]....
        /*0dd0*/ 	.word	0x0001db70


	//   ....[20]....
        /*0dd4*/ 	.word	0x0001dbd0


	//   ....[21]....
        /*0dd8*/ 	.word	0x0001dc80


	//   ....[22]....
        /*0ddc*/ 	.word	0x0001dd70


	//   ....[23]....
        /*0de0*/ 	.word	0x0001de10


	//   ....[24]....
        /*0de4*/ 	.word	0x0001de70


	//   ....[25]....
        /*0de8*/ 	.word	0x0001df40


	//   ....[26]....
        /*0dec*/ 	.word	0x0001dfa0


	//   ....[27]....
        /*0df0*/ 	.word	0x0001e070


	//   ....[28]....
        /*0df4*/ 	.word	0x0001e0d0


	//   ....[29]....
        /*0df8*/ 	.word	0x0001e1a0


	//   ....[30]....
        /*0dfc*/ 	.word	0x0001e200


	//   ....[31]....
        /*0e00*/ 	.word	0x0001e2d0


	//   ....[32]....
        /*0e04*/ 	.word	0x0001e330


	//   ....[33]....
        /*0e08*/ 	.word	0x0001e400


	//   ....[34]....
        /*0e0c*/ 	.word	0x0001e490


	//   ....[35]....
        /*0e10*/ 	.word	0x0001e530


	//   ....[36]....
        /*0e14*/ 	.word	0x0001e650


	//   ....[37]....
        /*0e18*/ 	.word	0x0001e6c0


	//   ....[38]....
        /*0e1c*/ 	.word	0x0001e730


	//   ....[39]....
        /*0e20*/ 	.word	0x0001e7a0


	//   ....[40]....
        /*0e24*/ 	.word	0x0001e810


	//   ....[41]....
        /*0e28*/ 	.word	0x0001e890


	//   ....[42]....
        /*0e2c*/ 	.word	0x0001e920


	//   ....[43]....
        /*0e30*/ 	.word	0x0001e9b0


	//   ....[44]....
        /*0e34*/ 	.word	0x0001ea20


	//   ....[45]....
        /*0e38*/ 	.word	0x0001ea90


	//   ....[46]....
        /*0e3c*/ 	.word	0x0001eb00


	//   ....[47]....
        /*0e40*/ 	.word	0x0001eb80


	//   ....[48]....
        /*0e44*/ 	.word	0x0001ebf0


	//   ....[49]....
        /*0e48*/ 	.word	0x0001ec90


	//   ....[50]....
        /*0e4c*/ 	.word	0x0001ed20


	//   ....[51]....
        /*0e50*/ 	.word	0x0001ee40


	//----- nvinfo : EIATTR_REG_RECONFIG
	.align		4
.L_295:
        /*0e54*/ 	.byte	0x01, 0x54
	.zero		2


	//----- nvinfo : EIATTR_SYSCALL_OFFSETS
	.align		4
        /*0e58*/ 	.byte	0x04, 0x46
        /*0e5a*/ 	.short	(.L_297 - .L_296)


	//   ....[0]....
.L_296:
        /*0e5c*/ 	.word	0x00001810


	//   ....[1]....
        /*0e60*/ 	.word	0x00001960


	//   ....[2]....
        /*0e64*/ 	.word	0x000065f0


	//   ....[3]....
        /*0e68*/ 	.word	0x00006970


	//   ....[4]....
        /*0e6c*/ 	.word	0x00014820


	//   ....[5]....
        /*0e70*/ 	.word	0x00014970


	//   ....[6]....
        /*0e74*/ 	.word	0x00014a60


	//   ....[7]....
        /*0e78*/ 	.word	0x000158c0


	//   ....[8]....
        /*0e7c*/ 	.word	0x00016410


	//----- nvinfo : EIATTR_MBARRIER_INSTR_OFFSETS
	.align		4
.L_297:
        /*0e80*/ 	.byte	0x04, 0x39
        /*0e82*/ 	.short	(.L_299 - .L_298)


	//   ....[0]....
.L_298:
        /*0e84*/ 	.word	0x00000260
        /*0e88*/ 	.word	0x000000ff
        /*0e8c*/ 	.word	0x00032400
        /*0e90*/ 	.short	0x0100
        /*0e92*/ 	.byte	0x08
	.zero		1


	//   ....[1]....
        /*0e94*/ 	.word	0x00000270
        /*0e98*/ 	.word	0x000000ff
        /*0e9c*/ 	.word	0x00032410
        /*0ea0*/ 	.short	0x0100
        /*0ea2*/ 	.byte	0x08
	.zero		1


	//   ....[2]....
        /*0ea4*/ 	.word	0x00000280
        /*0ea8*/ 	.word	0x000000ff
        /*0eac*/ 	.word	0x00032420
        /*0eb0*/ 	.short	0x0100
        /*0eb2*/ 	.byte	0x08
	.zero		1


	//   ....[3]....
        /*0eb4*/ 	.word	0x00000370
        /*0eb8*/ 	.word	0x000000ff
        /*0ebc*/ 	.word	0x00032430
        /*0ec0*/ 	.short	0x0100
        /*0ec2*/ 	.byte	0x08
	.zero		1


	//   ....[4]....
        /*0ec4*/ 	.word	0x00000380
        /*0ec8*/ 	.word	0x000000ff
        /*0ecc*/ 	.word	0x00032440
        /*0ed0*/ 	.short	0x0100
        /*0ed2*/ 	.byte	0x08
	.zero		1


	//   ....[5]....
        /*0ed4*/ 	.word	0x00000390
        /*0ed8*/ 	.word	0x000000ff
        /*0edc*/ 	.word	0x00032438
        /*0ee0*/ 	.short	0x0100
        /*0ee2*/ 	.byte	0x08
	.zero		1


	//   ....[6]....
        /*0ee4*/ 	.word	0x000003a0
        /*0ee8*/ 	.word	0x000000ff
        /*0eec*/ 	.word	0x00032448
        /*0ef0*/ 	.short	0x0100
        /*0ef2*/ 	.byte	0x08
	.zero		1


	//   ....[7]....
        /*0ef4*/ 	.word	0x000004d0
        /*0ef8*/ 	.word	0x000000ff
        /*0efc*/ 	.word	0x00032450
        /*0f00*/ 	.short	0x0100
        /*0f02*/ 	.byte	0x08
	.zero		1


	//   ....[8]....
        /*0f04*/ 	.word	0x000004e0
        /*0f08*/ 	.word	0x000000ff
        /*0f0c*/ 	.word	0x00032460
        /*0f10*/ 	.short	0x0100
        /*0f12*/ 	.byte	0x08
	.zero		1


	//   ....[9]....
        /*0f14*/ 	.word	0x000004f0
        /*0f18*/ 	.word	0x000000ff
        /*0f1c*/ 	.word	0x00032458
        /*0f20*/ 	.short	0x0100
        /*0f22*/ 	.byte	0x08
	.zero		1


	//   ....[10]....
        /*0f24*/ 	.word	0x00000500
        /*0f28*/ 	.word	0x000000ff
        /*0f2c*/ 	.word	0x00032468
        /*0f30*/ 	.short	0x0100
        /*0f32*/ 	.byte	0x08
	.zero		1


	//   ....[11]....
        /*0f34*/ 	.word	0x000005f0
        /*0f38*/ 	.word	0x000000ff
        /*0f3c*/ 	.word	0x00032470
        /*0f40*/ 	.short	0x0100
        /*0f42*/ 	.byte	0x06
	.zero		1


	//   ....[12]....
        /*0f44*/ 	.word	0x00000600
        /*0f48*/ 	.word	0x000000ff
        /*0f4c*/ 	.word	0x00032480
        /*0f50*/ 	.short	0x0100
        /*0f52*/ 	.byte	0x06
	.zero		1


	//   ....[13]....
        /*0f54*/ 	.word	0x00000610
        /*0f58*/ 	.word	0x000000ff
        /*0f5c*/ 	.word	0x00032478
        /*0f60*/ 	.short	0x0100
        /*0f62*/ 	.byte	0x06
	.zero		1


	//   ....[14]....
        /*0f64*/ 	.word	0x00000620
        /*0f68*/ 	.word	0x000000ff
        /*0f6c*/ 	.word	0x00032488
        /*0f70*/ 	.short	0x0100
        /*0f72*/ 	.byte	0x06
	.zero		1


	//   ....[15]....
        /*0f74*/ 	.word	0x00000750
        /*0f78*/ 	.word	0x000000ff
        /*0f7c*/ 	.word	0x00032490
        /*0f80*/ 	.short	0x0100
        /*0f82*/ 	.byte	0x08
	.zero		1


	//   ....[16]....
        /*0f84*/ 	.word	0x00000760
        /*0f88*/ 	.word	0x000000ff
        /*0f8c*/ 	.word	0x000324a0
        /*0f90*/ 	.short	0x0100
        /*0f92*/ 	.byte	0x08
	.zero		1


	//   ....[17]....
        /*0f94*/ 	.word	0x00000770
        /*0f98*/ 	.word	0x000000ff
        /*0f9c*/ 	.word	0x00032498
        /*0fa0*/ 	.short	0x0100
        /*0fa2*/ 	.byte	0x08
	.zero		1


	//   ....[18]....
        /*0fa4*/ 	.word	0x00000780
        /*0fa8*/ 	.word	0x000000ff
        /*0fac*/ 	.word	0x000324a8
        /*0fb0*/ 	.short	0x0100
        /*0fb2*/ 	.byte	0x08
	.zero		1


	//   ....[19]....
        /*0fb4*/ 	.word	0x000008b0
        /*0fb8*/ 	.word	0x000000ff
        /*0fbc*/ 	.word	0x000324b0
        /*0fc0*/ 	.short	0x0100
        /*0fc2*/ 	.byte	0x08
	.zero		1


	//   ....[20]....
        /*0fc4*/ 	.word	0x000008c0
        /*0fc8*/ 	.word	0x000000ff
        /*0fcc*/ 	.word	0x000324c0
        /*0fd0*/ 	.short	0x0100
        /*0fd2*/ 	.byte	0x08
	.zero		1


	//   ....[21]....
        /*0fd4*/ 	.word	0x000008d0
        /*0fd8*/ 	.word	0x000000ff
        /*0fdc*/ 	.word	0x000324b8
        /*0fe0*/ 	.short	0x0100
        /*0fe2*/ 	.byte	0x08
	.zero		1


	//   ....[22]....
        /*0fe4*/ 	.word	0x000008e0
        /*0fe8*/ 	.word	0x000000ff
        /*0fec*/ 	.word	0x000324c8
        /*0ff0*/ 	.short	0x0100
        /*0ff2*/ 	.byte	0x08
	.zero		1


	//   ....[23]....
        /*0ff4*/ 	.word	0x00002c40
        /*0ff8*/ 	.word	0x00000004
        /*0ffc*/ 	.word	0x00032490
        /*1000*/ 	.short	0x010a
        /*1002*/ 	.byte	0x3f
	.zero		1


	//   ....[24]....
        /*1004*/ 	.word	0x00004030
        /*1008*/ 	.word	0x00000004
        /*100c*/ 	.word	0x00032490
        /*1010*/ 	.short	0x010a
        /*1012*/ 	.byte	0x3f
	.zero		1


	//   ....[25]....
        /*1014*/ 	.word	0x00005130
        /*1018*/ 	.word	0x00000004
        /*101c*/ 	.word	0x00032490
        /*1020*/ 	.short	0x010a
        /*1022*/ 	.byte	0x3f
	.zero		1


	//   ....[26]....
        /*1024*/ 	.word	0x000055e0
        /*1028*/ 	.word	0x0000000b
        /*102c*/ 	.word	0x00000000
        /*1030*/ 	.short	0x0101
        /*1032*/ 	.byte	0x3f
	.zero		1


	//   ....[27]....
        /*1034*/ 	.word	0x00005620
        /*1038*/ 	.word	0x00000004
        /*103c*/ 	.word	0x000324b0
        /*1040*/ 	.short	0x010a
        /*1042*/ 	.byte	0x3f
	.zero		1


	//   ....[28]....
        /*1044*/ 	.word	0x00005e60
        /*1048*/ 	.word	0x00000004
        /*104c*/ 	.word	0x00000000
        /*1050*/ 	.short	0x0101
        /*1052*/ 	.byte	0x3f
	.zero		1


	//   ....[29]....
        /*1054*/ 	.word	0x00006690
        /*1058*/ 	.word	0x00000013
        /*105c*/ 	.word	0x00032400
        /*1060*/ 	.short	0x010a
        /*1062*/ 	.byte	0x3f
	.zero		1


	//   ....[30]....
        /*1064*/ 	.word	0x000066e0
        /*1068*/ 	.word	0x00000013
        /*106c*/ 	.word	0x00032400
        /*1070*/ 	.short	0x010a
        /*1072*/ 	.byte	0x3f
	.zero		1


	//   ....[31]....
        /*1074*/ 	.word	0x00006cc0
        /*1078*/ 	.word	0x00000013
        /*107c*/ 	.word	0x00032400
        /*1080*/ 	.short	0x010a
        /*1082*/ 	.byte	0x3f
	.zero		1


	//   ....[32]....
        /*1084*/ 	.word	0x00007c70
        /*1088*/ 	.word	0x00000013
        /*108c*/ 	.word	0x00032400
        /*1090*/ 	.short	0x010a
        /*1092*/ 	.byte	0x3f
	.zero		1


	//   ....[33]....
        /*1094*/ 	.word	0x00008b80
        /*1098*/ 	.word	0x00000003
        /*109c*/ 	.word	0x00032430
        /*10a0*/ 	.short	0x010a
        /*10a2*/ 	.byte	0x3f
	.zero		1


	//   ....[34]....
        /*10a4*/ 	.word	0x00008bf0
        /*10a8*/ 	.word	0x00000003
        /*10ac*/ 	.word	0x00032430
        /*10b0*/ 	.short	0x010a
        /*10b2*/ 	.byte	0x3f
	.zero		1


	//   ....[35]....
        /*10b4*/ 	.word	0x00008ff0
        /*10b8*/ 	.word	0x00000013
        /*10bc*/ 	.word	0x00032410
        /*10c0*/ 	.short	0x010a
        /*10c2*/ 	.byte	0x3f
	.zero		1


	//   ....[36]....
        /*10c4*/ 	.word	0x00009040
        /*10c8*/ 	.word	0x00000003
        /*10cc*/ 	.word	0x00032450
        /*10d0*/ 	.short	0x010a
        /*10d2*/ 	.byte	0x3f
	.zero		1


	//   ....[37]....
        /*10d4*/ 	.word	0x00009080
        /*10d8*/ 	.word	0x00000003
        /*10dc*/ 	.word	0x00032450
        /*10e0*/ 	.short	0x010a
        /*10e2*/ 	.byte	0x3f
	.zero		1


	//   ....[38]....
        /*10e4*/ 	.word	0x0000adb0
        /*10e8*/ 	.word	0x00000005
        /*10ec*/ 	.word	0x00000000
        /*10f0*/ 	.short	0x0101
        /*10f2*/ 	.byte	0x3f
	.zero		1


	//   ....[39]....
        /*10f4*/ 	.word	0x0000b930
        /*10f8*/ 	.word	0x00000003
        /*10fc*/ 	.word	0x00000000
        /*1100*/ 	.short	0x0101
        /*1102*/ 	.byte	0x3f
	.zero		1


	//   ....[40]....
        /*1104*/ 	.word	0x0000ba40
        /*1108*/ 	.word	0x00000003
        /*110c*/ 	.word	0x00032430
        /*1110*/ 	.short	0x010a
        /*1112*/ 	.byte	0x3f
	.zero		1


	//   ....[41]....
        /*1114*/ 	.word	0x0000bab0
        /*1118*/ 	.word	0x00000003
        /*111c*/ 	.word	0x00032430
        /*1120*/ 	.short	0x010a
        /*1122*/ 	.byte	0x3f
	.zero		1


	//   ....[42]....
        /*1124*/ 	.word	0x0000bd60
        /*1128*/ 	.word	0x00000003
        /*112c*/ 	.word	0x00032450
        /*1130*/ 	.short	0x010a
        /*1132*/ 	.byte	0x3f
	.zero		1


	//   ....[43]....
        /*1134*/ 	.word	0x0000bda0
        /*1138*/ 	.word	0x00000003
        /*113c*/ 	.word	0x00032450
        /*1140*/ 	.short	0x010a
        /*1142*/ 	.byte	0x3f
	.zero		1


	//   ....[44]....
        /*1144*/ 	.word	0x0000daa0
        /*1148*/ 	.word	0x00000007
        /*114c*/ 	.word	0x00000000
        /*1150*/ 	.short	0x0101
        /*1152*/ 	.byte	0x3f
	.zero		1


	//   ....[45]....
        /*1154*/ 	.word	0x0000e7c0
        /*1158*/ 	.word	0x00000003
        /*115c*/ 	.word	0x00000000
        /*1160*/ 	.short	0x0101
        /*1162*/ 	.byte	0x3f
	.zero		1


	//   ....[46]....
        /*1164*/ 	.word	0x00010d60
        /*1168*/ 	.word	0x00000000
        /*116c*/ 	.word	0x00000000
        /*1170*/ 	.short	0x0101
        /*1172*/ 	.byte	0x3f
	.zero		1


	//   ....[47]....
        /*1174*/ 	.word	0x000134b0
        /*1178*/ 	.word	0x00000017
        /*117c*/ 	.word	0x00032420
        /*1180*/ 	.short	0x010a
        /*1182*/ 	.byte	0x3f
	.zero		1


	//   ....[48]....
        /*1184*/ 	.word	0x00013560
        /*1188*/ 	.word	0x00000003
        /*118c*/ 	.word	0x000324a0
        /*1190*/ 	.short	0x010a
        /*1192*/ 	.byte	0x3f
	.zero		1


	//   ....[49]....
        /*1194*/ 	.word	0x00013790
        /*1198*/ 	.word	0x00000003
        /*119c*/ 	.word	0x000324c0
        /*11a0*/ 	.short	0x010a
        /*11a2*/ 	.byte	0x3f
	.zero		1


	//   ....[50]....
        /*11a4*/ 	.word	0x00013dc0
        /*11a8*/ 	.word	0x00000006
        /*11ac*/ 	.word	0x000324a0
        /*11b0*/ 	.short	0x010a
        /*11b2*/ 	.byte	0x3f
	.zero		1


	//   ....[51]....
        /*11b4*/ 	.word	0x00013fe0
        /*11b8*/ 	.word	0x00000006
        /*11bc*/ 	.word	0x000324c0
        /*11c0*/ 	.short	0x010a
        /*11c2*/ 	.byte	0x3f
	.zero		1


	//   ....[52]....
        /*11c4*/ 	.word	0x00014f70
        /*11c8*/ 	.word	0x0000001e
        /*11cc*/ 	.word	0x00032440
        /*11d0*/ 	.short	0x010a
        /*11d2*/ 	.byte	0x3f
	.zero		1


	//   ....[53]....
        /*11d4*/ 	.word	0x00015600
        /*11d8*/ 	.word	0x0000001e
        /*11dc*/ 	.word	0x00032430
        /*11e0*/ 	.short	0x0107
        /*11e2*/ 	.byte	0x3f
	.zero		1


	//   ....[54]....
        /*11e4*/ 	.word	0x000156d0
        /*11e8*/ 	.word	0x0000001e
        /*11ec*/ 	.word	0x00032430
        /*11f0*/ 	.short	0x0101
        /*11f2*/ 	.byte	0x3f
	.zero		1


	//   ....[55]....
        /*11f4*/ 	.word	0x00016250
        /*11f8*/ 	.word	0x00000017
        /*11fc*/ 	.word	0x00032400
        /*1200*/ 	.short	0x0107
        /*1202*/ 	.byte	0x3f
	.zero		1


	//   ....[56]....
        /*1204*/ 	.word	0x000162e0
        /*1208*/ 	.word	0x00000017
        /*120c*/ 	.word	0x00032400
        /*1210*/ 	.short	0x0101
        /*1212*/ 	.byte	0x3f
	.zero		1


	//   ....[57]....
        /*1214*/ 	.word	0x00016d80
        /*1218*/ 	.word	0x00000017
        /*121c*/ 	.word	0x00032410
        /*1220*/ 	.short	0x0107
        /*1222*/ 	.byte	0x3f
	.zero		1


	//   ....[58]....
        /*1224*/ 	.word	0x00016e80
        /*1228*/ 	.word	0x00000017
        /*122c*/ 	.word	0x00032410
        /*1230*/ 	.short	0x0101
        /*1232*/ 	.byte	0x3f
	.zero		1


	//   ....[59]....
        /*1234*/ 	.word	0x00016ea0
        /*1238*/ 	.word	0x00000017
        /*123c*/ 	.word	0x00032420
        /*1240*/ 	.short	0x010a
        /*1242*/ 	.byte	0x3f
	.zero		1


	//   ....[60]....
        /*1244*/ 	.word	0x00016f80
        /*1248*/ 	.word	0x0000001e
        /*124c*/ 	.word	0x00032460
        /*1250*/ 	.short	0x010a
        /*1252*/ 	.byte	0x3f
	.zero		1


	//   ....[61]....
        /*1254*/ 	.word	0x000176d0
        /*1258*/ 	.word	0x0000001e
        /*125c*/ 	.word	0x00032450
        /*1260*/ 	.short	0x0107
        /*1262*/ 	.byte	0x3f
	.zero		1


	//   ....[62]....
        /*1264*/ 	.word	0x000177a0
        /*1268*/ 	.word	0x0000001e
        /*126c*/ 	.word	0x00032450
        /*1270*/ 	.short	0x0101
        /*1272*/ 	.byte	0x3f
	.zero		1


	//   ....[63]....
        /*1274*/ 	.word	0x00017af0
        /*1278*/ 	.word	0x00000004
        /*127c*/ 	.word	0x00032440
        /*1280*/ 	.short	0x010a
        /*1282*/ 	.byte	0x3f
	.zero		1


	//   ....[64]....
        /*1284*/ 	.word	0x00017ed0
        /*1288*/ 	.word	0x00000004
        /*128c*/ 	.word	0x00032430
        /*1290*/ 	.short	0x0107
        /*1292*/ 	.byte	0x3f
	.zero		1


	//   ....[65]....
        /*1294*/ 	.word	0x00017f90
        /*1298*/ 	.word	0x00000004
        /*129c*/ 	.word	0x00032430
        /*12a0*/ 	.short	0x0101
        /*12a2*/ 	.byte	0x3f
	.zero		1


	//   ....[66]....
        /*12a4*/ 	.word	0x00017fc0
        /*12a8*/ 	.word	0x00000004
        /*12ac*/ 	.word	0x00032460
        /*12b0*/ 	.short	0x010a
        /*12b2*/ 	.byte	0x3f
	.zero		1


	//   ....[67]....
        /*12b4*/ 	.word	0x000184e0
        /*12b8*/ 	.word	0x00000004
        /*12bc*/ 	.word	0x00032450
        /*12c0*/ 	.short	0x0107
        /*12c2*/ 	.byte	0x3f
	.zero		1


	//   ....[68]....
        /*12c4*/ 	.word	0x000185a0
        /*12c8*/ 	.word	0x00000004
        /*12cc*/ 	.word	0x00032450
        /*12d0*/ 	.short	0x0101
        /*12d2*/ 	.byte	0x3f
	.zero		1


	//   ....[69]....
        /*12d4*/ 	.word	0x000191e0
        /*12d8*/ 	.word	0x00000005
        /*12dc*/ 	.word	0x00032420
        /*12e0*/ 	.short	0x010a
        /*12e2*/ 	.byte	0x3f
	.zero		1


	//   ....[70]....
        /*12e4*/ 	.word	0x00019350
        /*12e8*/ 	.word	0x00000003
        /*12ec*/ 	.word	0x00032440
        /*12f0*/ 	.short	0x010a
        /*12f2*/ 	.byte	0x3f
	.zero		1


	//   ....[71]....
        /*12f4*/ 	.word	0x000193f0
        /*12f8*/ 	.word	0x00000019
        /*12fc*/ 	.word	0x00032440
        /*1300*/ 	.short	0x010a
        /*1302*/ 	.byte	0x3f
	.zero		1


	//   ....[72]....
        /*1304*/ 	.word	0x00019430
        /*1308*/ 	.word	0x00000003
        /*130c*/ 	.word	0x00032460
        /*1310*/ 	.short	0x010a
        /*1312*/ 	.byte	0x3f
	.zero		1


	//   ....[73]....
        /*1314*/ 	.word	0x00019470
        /*1318*/ 	.word	0x00000019
        /*131c*/ 	.word	0x00032460
        /*1320*/ 	.short	0x010a
        /*1322*/ 	.byte	0x3f
	.zero		1


	//   ....[74]....
        /*1324*/ 	.word	0x000194d0
        /*1328*/ 	.word	0x00000004
        /*132c*/ 	.word	0x00032490
        /*1330*/ 	.short	0x010a
        /*1332*/ 	.byte	0x3f
	.zero		1


	//   ....[75]....
        /*1334*/ 	.word	0x00019780
        /*1338*/ 	.word	0x00000004
        /*133c*/ 	.word	0x00032490
        /*1340*/ 	.short	0x010a
        /*1342*/ 	.byte	0x3f
	.zero		1


	//   ....[76]....
        /*1344*/ 	.word	0x00019a30
        /*1348*/ 	.word	0x00000004
        /*134c*/ 	.word	0x00032490
        /*1350*/ 	.short	0x010a
        /*1352*/ 	.byte	0x3f
	.zero		1


	//   ....[77]....
        /*1354*/ 	.word	0x00019cc0
        /*1358*/ 	.word	0x00000004
        /*135c*/ 	.word	0x000324b0
        /*1360*/ 	.short	0x010a
        /*1362*/ 	.byte	0x3f
	.zero		1


	//   ....[78]....
        /*1364*/ 	.word	0x00019fc0
        /*1368*/ 	.word	0x00000013
        /*136c*/ 	.word	0x00032400
        /*1370*/ 	.short	0x010a
        /*1372*/ 	.byte	0x3f
	.zero		1


	//   ....[79]....
        /*1374*/ 	.word	0x0001a1e0
        /*1378*/ 	.word	0x00000013
        /*137c*/ 	.word	0x00032400
        /*1380*/ 	.short	0x010a
        /*1382*/ 	.byte	0x3f
	.zero		1


	//   ....[80]....
        /*1384*/ 	.word	0x0001a230
        /*1388*/ 	.word	0x00000003
        /*138c*/ 	.word	0x00032430
        /*1390*/ 	.short	0x010a
        /*1392*/ 	.byte	0x3f
	.zero		1


	//   ....[81]....
        /*1394*/ 	.word	0x0001a280
        /*1398*/ 	.word	0x00000013
        /*139c*/ 	.word	0x00032410
        /*13a0*/ 	.short	0x010a
        /*13a2*/ 	.byte	0x3f
	.zero		1


	//   ....[82]....
        /*13a4*/ 	.word	0x0001a2d0
        /*13a8*/ 	.word	0x00000003
        /*13ac*/ 	.word	0x00032450
        /*13b0*/ 	.short	0x010a
        /*13b2*/ 	.byte	0x3f
	.zero		1


	//   ....[83]....
        /*13b4*/ 	.word	0x0001a320
        /*13b8*/ 	.word	0x00000003
        /*13bc*/ 	.word	0x00032430
        /*13c0*/ 	.short	0x010a
        /*13c2*/ 	.byte	0x3f
	.zero		1


	//   ....[84]....
        /*13c4*/ 	.word	0x0001a370
        /*13c8*/ 	.word	0x00000003
        /*13cc*/ 	.word	0x00032450
        /*13d0*/ 	.short	0x010a
        /*13d2*/ 	.byte	0x3f
	.zero		1


	//   ....[85]....
        /*13d4*/ 	.word	0x0001a940
        /*13d8*/ 	.word	0x00000017
        /*13dc*/ 	.word	0x00032420
        /*13e0*/ 	.short	0x010a
        /*13e2*/ 	.byte	0x3f
	.zero		1


	//   ....[86]....
        /*13e4*/ 	.word	0x0001a990
        /*13e8*/ 	.word	0x00000003
        /*13ec*/ 	.word	0x000324a0
        /*13f0*/ 	.short	0x010a
        /*13f2*/ 	.byte	0x3f
	.zero		1


	//   ....[87]....
        /*13f4*/ 	.word	0x0001a9e0
        /*13f8*/ 	.word	0x00000003
        /*13fc*/ 	.word	0x000324c0
        /*1400*/ 	.short	0x010a
        /*1402*/ 	.byte	0x3f
	.zero		1


	//   ....[88]....
        /*1404*/ 	.word	0x0001aa30
        /*1408*/ 	.word	0x00000006
        /*140c*/ 	.word	0x000324a0
        /*1410*/ 	.short	0x010a
        /*1412*/ 	.byte	0x3f
	.zero		1


	//   ....[89]....
        /*1414*/ 	.word	0x0001aa80
        /*1418*/ 	.word	0x00000006
        /*141c*/ 	.word	0x000324c0
        /*1420*/ 	.short	0x010a
        /*1422*/ 	.byte	0x3f
	.zero		1


	//   ....[90]....
        /*1424*/ 	.word	0x0001aba0
        /*1428*/ 	.word	0x0000001e
        /*142c*/ 	.word	0x00032440
        /*1430*/ 	.short	0x010a
        /*1432*/ 	.byte	0x3f
	.zero		1


	//   ....[91]....
        /*1434*/ 	.word	0x0001cc30
        /*1438*/ 	.word	0x00000017
        /*143c*/ 	.word	0x00032420
        /*1440*/ 	.short	0x010a
        /*1442*/ 	.byte	0x3f
	.zero		1


	//   ....[92]....
        /*1444*/ 	.word	0x0001cc80
        /*1448*/ 	.word	0x0000001e
        /*144c*/ 	.word	0x00032460
        /*1450*/ 	.short	0x010a
        /*1452*/ 	.byte	0x3f
	.zero		1


	//   ....[93]....
        /*1454*/ 	.word	0x0001d5e0
        /*1458*/ 	.word	0x00000004
        /*145c*/ 	.word	0x00032440
        /*1460*/ 	.short	0x010a
        /*1462*/ 	.byte	0x3f
	.zero		1


	//   ....[94]....
        /*1464*/ 	.word	0x0001dcc0
        /*1468*/ 	.word	0x00000004
        /*146c*/ 	.word	0x00032460
        /*1470*/ 	.short	0x010a
        /*1472*/ 	.byte	0x3f
	.zero		1


	//   ....[95]....
        /*1474*/ 	.word	0x0001ed60
        /*1478*/ 	.word	0x00000005
        /*147c*/ 	.word	0x00032420
        /*1480*/ 	.short	0x010a
        /*1482*/ 	.byte	0x3f
	.zero		1


	//   ....[96]....
        /*1484*/ 	.word	0x0001ef00
        /*1488*/ 	.word	0x00000003
        /*148c*/ 	.word	0x00032440
        /*1490*/ 	.short	0x010a
        /*1492*/ 	.byte	0x3f
	.zero		1


	//   ....[97]....
        /*1494*/ 	.word	0x0001ef50
        /*1498*/ 	.word	0x00000019
        /*149c*/ 	.word	0x00032440
        /*14a0*/ 	.short	0x010a
        /*14a2*/ 	.byte	0x3f
	.zero		1


	//   ....[98]....
        /*14a4*/ 	.word	0x0001efa0
        /*14a8*/ 	.word	0x00000003
        /*14ac*/ 	.word	0x00032460
        /*14b0*/ 	.short	0x010a
        /*14b2*/ 	.byte	0x3f
	.zero		1


	//----- nvinfo : EIATTR_NUM_MBARRIERS
	.align		4
.L_299:
        /*14b4*/ 	.byte	0x03, 0x38
        /*14b6*/ 	.short	0x0017


	//----- nvinfo : EIATTR_EXIT_INSTR_OFFSETS
	.align		4
        /*14b8*/ 	.byte	0x04, 0x1c
        /*14ba*/ 	.short	(.L_301 - .L_300)


	//   ....[0]....
.L_300:
        /*14bc*/ 	.word	0x000194c0


	//----- nvinfo : EIATTR_MAX_THREADS
	.align		4
.L_301:
        /*14c0*/ 	.byte	0x04, 0x05
        /*14c2*/ 	.short	(.L_303 - .L_302)
.L_302:
        /*14c4*/ 	.word	0x00000180
        /*14c8*/ 	.word	0x00000001
        /*14cc*/ 	.word	0x00000001


	//----- nvinfo : EIATTR_CRS_STACK_SIZE
	.align		4
.L_303:
        /*14d0*/ 	.byte	0x04, 0x1e
        /*14d2*/ 	.short	(.L_305 - .L_304)
.L_304:
        /*14d4*/ 	.word	0x00000000


	//----- nvinfo : EIATTR_CBANK_PARAM_SIZE
	.align		4
.L_305:
        /*14d8*/ 	.byte	0x03, 0x19
        /*14da*/ 	.short	0x0bf0


	//----- nvinfo : EIATTR_PARAM_CBANK
	.align		4
        /*14dc*/ 	.byte	0x04, 0x0a
        /*14de*/ 	.short	(.L_307 - .L_306)
	.align		4
.L_306:
        /*14e0*/ 	.word	index@(.nv.constant0._ZN7cutlass13device_kernelIN5flash11enable_sm90INS1_16FlashAttnFwdSm90INS1_25CollectiveMainloopFwdSm90ILi2EN4cute5tupleIJNS5_1CILi1EEES8_S8_EEENS6_IJNS7_ILi128EEENS7_ILi96EEENS7_ILi64EEEEEELi256ENS_10bfloat16_tEfNS_4arch4Sm90ELb0ELb0ELb1ELb1ELb1ELb1ELb1ELb1ELb0ELb1ELb0ELb0EEENS1_21CollectiveEpilogueFwdINS6_IJSA_NS7_ILi256EEESB_EEES9_SE_SG_Li256ELb1ELb1ELb0ELb0EEENS1_36VarlenDynamicPersistentTileSchedulerILi128ELi96ELi256ELi128ELb0ELb1ELb1ELb0ELb1ELb1EEEEEEEEEvNT_6ParamsE)
        /*14e4*/ 	.short	0x0210
        /*14e6*/ 	.short	0x0bf0


	//----- nvinfo : EIATTR_SW_WAR
	.align		4
.L_307:
        /*14e8*/ 	.byte	0x04, 0x36
        /*14ea*/ 	.short	(.L_309 - .L_308)
.L_308:
        /*14ec*/ 	.word	0x00000008
.L_309:


//--------------------- .nv.info._ZN7cutlass13device_kernelIN5flash11enable_sm90INS1_16FlashAttnFwdSm90INS1_25CollectiveMainloopFwdSm90ILi2EN4cute5tupleIJNS5_1CILi1EEES8_S8_EEENS6_IJNS7_ILi128EEENS7_ILi96EEENS7_ILi64EEEEEELi256ENS_10bfloat16_tEfNS_4arch4Sm90ELb0ELb1ELb1ELb0ELb1ELb0ELb0ELb1ELb0ELb1ELb0ELb0EEENS1_21CollectiveEpilogueFwdINS6_IJSA_NS7_ILi256EEESB_EEES9_SE_SG_Li256ELb0ELb1ELb0ELb0EEENS1_30DynamicPersistentTileSchedulerILi256ELi128ELb0ELb1ELb1EEEEEEEEEvNT_6ParamsE --------------------------
	.section	.nv.info._ZN7cutlass13device_kernelIN5flash11enable_sm90INS1_16FlashAttnFwdSm90INS1_25CollectiveMainloopFwdSm90ILi2EN4cute5tupleIJNS5_1CILi1EEES8_S8_EEENS6_IJNS7_ILi128EEENS7_ILi96EEENS7_ILi64EEEEEELi256ENS_10bfloat16_tEfNS_4arch4Sm90ELb0ELb1ELb1ELb0ELb1ELb0ELb0ELb1ELb0ELb1ELb0ELb0EEENS1_21CollectiveEpilogueFwdINS6_IJSA_NS7_ILi256EEESB_EEES9_SE_SG_Li256ELb0ELb1ELb0ELb0EEENS1_30DynamicPersistentTileSchedulerILi256ELi128ELb0ELb1ELb1EEEEEEEEEvNT_6ParamsE,"",@"SHT_CUDA_INFO"
	.sectionflags	@""
	.align	4


	//----- nvinfo : EIATTR_CUDA_API_VERSION
	.align		4
        /*0000*/ 	.byte	0x04, 0x37
        /*0002*/ 	.short	(.L_311 - .L_310)
.L_310:
        /*0004*/ 	.word	0x00000082


	//----- nvinfo : EIATTR_KPARAM_INFO
	.align		4
.L_311:
        /*0008*/ 	.byte	0x04, 0x17
        /*000a*/ 	.short	(.L_313 - .L_312)
.L_312:
        /*000c*/ 	.word	0x00000000
        /*0010*/ 	.short	0x0000
        /*0012*/ 	.short	0x0070
        /*0014*/ 	.byte	0x00, 0xf0, 0x01, 0x2a


	//----- nvinfo : EIATTR_SPARSE_MMA_MASK
	.align		4
.L_313:
        /*0018*/ 	.byte	0x03, 0x50
        /*001a*/ 	.short	0x0000


	//----- nvinfo : EIATTR_MAXREG_COUNT
	.align		4
        /*001c*/ 	.byte	0x03, 0x1b
        /*001e*/ 	.short	0x00a8


	//----- nvinfo : EIATTR_NUM_BARRIERS
	.align		4
        /*0020*/ 	.byte	0x02, 0x4c
        /*0022*/ 	.byte	0x10
	.zero		1


	//----- nvinfo : EIATTR_EXTERNS
	.align		4
        /*0024*/ 	.byte	0x04, 0x0f
        /*0026*/ 	.short	(.L_315 - .L_314)


	//   ....[0]....
	.align		4
.L_314:
        /*0028*/ 	.word	index@(__assertfail)


	//----- nvinfo : EIATTR_ANNOTATIONS
	.align		4
.L_315:
        /*002c*/ 	.byte	0x04, 0x55
        /*002e*/ 	.short	(.L_317 - .L_316)


	//   ....[0]....
.L_316:
        /*0030*/ 	.word	0x00000001
        /*0034*/ 	.byte	0x50, 0x12, 0x01, 0x00, 0x01, 0x00, 0x00, 0x00, 0xc0, 0x15, 0x01, 0x00, 0x01, 0x00, 0x00, 0x00
        /*0044*/ 	.byte	0x00, 0x16, 0x01, 0x00, 0x01, 0x00, 0x00, 0x00, 0x60, 0x36, 0x01, 0x00, 0x01, 0x00, 0x00, 0x00
        /*0054*/ 	.byte	0x80, 0x36, 0x01, 0x00, 0x01, 0x00, 0x00, 0x00, 0x20, 0x39, 0x01, 0x00, 0x01, 0x00, 0x00, 0x00
        /*0064*/ 	.byte	0x60, 0x50, 0x01, 0x00, 0x01, 0x00, 0x00, 0x00, 0x00, 0x69, 0x01, 0x00


	//----- nvinfo : EIATTR_MERCURY_ISA_VERSION
	.align		4
.L_317:
        /*0070*/ 	.byte	0x03, 0x5f
        /*0072*/ 	.short	0x0101


	//----- nvinfo : EIATTR_INT_WARP_WIDE_INSTR_OFFSETS
	.align		4
        /*0074*/ 	.byte	0x04, 0x31
        /*0076*/ 	.short	(.L_319 - .L_318)


	//   ....[0]....
.L_318:
        /*0078*/ 	.word	0x000000c0


	//   ....[1]....
        /*007c*/ 	.word	0x000000d0


	//   ....[2]....
        /*0080*/ 	.word	0x00000170


	//   ....[3]....
        /*0084*/ 	.word	0x00011f80


	//   ....[4]....
        /*0088*/ 	.word	0x00012010


	//   ....[5]....
        /*008c*/ 	.word	0x00014df0


	//   ....[6]....
        /*0090*/ 	.word	0x00014e80


	//----- nvinfo : EIATTR_COOP_GROUP_MASK_REGIDS
	.align		4
.L_319:
        /*0094*/ 	.byte	0x04, 0x29
        /*0096*/ 	.short	(.L_321 - .L_320)


	//   ....[0]....
.L_320:
        /*0098*/ 	.word	0xffffffff


	//   ....[1]....
        /*009c*/ 	.word	0xffffffff


	//   ....[2]....
        /*00a0*/ 	.word	0xffffffff


	//   ....[3]....
        /*00a4*/ 	.word	0xffffffff


	//   ....[4]....
        /*00a8*/ 	.word	0xffffffff


	//   ....[5]....
        /*00ac*/ 	.word	0xffffffff


	//   ....[6]....
        /*00b0*/ 	.word	0xffffffff


	//   ....[7]....
        /*00b4*/ 	.word	0xffffffff


	//   ....[8]....
        /*00b8*/ 	.word	0xffffffff


	//   ....[9]....
        /*00bc*/ 	.word	0xffffffff


	//   ....[10]....
        /*00c0*/ 	.word	0xffffffff


	//   ....[11]....
        /*00c4*/ 	.word	0xffffffff


	//   ....[12]....
        /*00c8*/ 	.word	0xffffffff


	//   ....[13]....
        /*00cc*/ 	.word	0xffffffff


	//   ....[14]....
        /*00d0*/ 	.word	0xffffffff


	//   ....[15]....
        /*00d4*/ 	.word	0xffffffff


	//   ....[16]....
        /*00d8*/ 	.word	0xffffffff


	//   ....[17]....
        /*00dc*/ 	.word	0xffffffff


	//   ....[18]....
        /*00e0*/ 	.word	0xffffffff


	//   ....[19]....
        /*00e4*/ 	.word	0xffffffff


	//   ....[20]....
        /*00e8*/ 	.word	0xffffffff


	//   ....[21]....
        /*00ec*/ 	.word	0xffffffff


	//   ....[22]....
        /*00f0*/ 	.word	0xffffffff


	//   ....[23]....
        /*00f4*/ 	.word	0xffffffff


	//   ....[24]....
        /*00f8*/ 	.word	0xffffffff


	//   ....[25]....
        /*00fc*/ 	.word	0xffffffff


	//   ....[26]....
        /*0100*/ 	.word	0xffffffff


	//   ....[27]....
        /*0104*/ 	.word	0xffffffff


	//   ....[28]....
        /*0108*/ 	.word	0xffffffff


	//   ....[29]....
        /*010c*/ 	.word	0xffffffff


	//   ....[30]....
        /*0110*/ 	.word	0xffffffff


	//   ....[31]....
        /*0114*/ 	.word	0xffffffff


	//   ....[32]....
        /*0118*/ 	.word	0xffffffff


	//   ....[33]....
        /*011c*/ 	.word	0xffffffff


	//   ....[34]....
        /*0120*/ 	.word	0xffffffff


	//   ....[35]....
        /*0124*/ 	.word	0xffffffff


	//   ....[36]....
        /*0128*/ 	.word	0xffffffff


	//   ....[37]....
        /*012c*/ 	.word	0xffffffff


	//   ....[38]....
        /*0130*/ 	.word	0xffffffff


	//   ....[39]....
        /*0134*/ 	.word	0xffffffff


	//   ....[40]....
        /*0138*/ 	.word	0xffffffff


	//   ....[41]....
        /*013c*/ 	.word	0xffffffff


	//   ....[42]....
        /*0140*/ 	.word	0xffffffff


	//   ....[43]....
        /*0144*/ 	.word	0xffffffff


	//   ....[44]....
        /*0148*/ 	.word	0xffffffff


	//   ....[45]....
        /*014c*/ 	.word	0xffffffff


	//   ....[46]....
        /*0150*/ 	.word	0xffffffff


	//   ....[47]....
        /*0154*/ 	.word	0xffffffff


	//   ....[48]....
        /*0158*/ 	.word	0xffffffff


	//   ....[49]....
        /*015c*/ 	.word	0xffffffff


	//   ....[50]....
        /*0160*/ 	.word	0xffffffff


	//   ....[51]....
        /*0164*/ 	.word	0xffffffff


	//   ....[52]....
        /*0168*/ 	.word	0xffffffff


	//   ....[53]....
        /*016c*/ 	.word	0xffffffff


	//   ....[54]....
        /*0170*/ 	.word	0xffffffff


	//   ....[55]....
        /*0174*/ 	.word	0xffffffff


	//   ....[56]....
        /*0178*/ 	.word	0xffffffff


	//   ....[57]....
        /*017c*/ 	.word	0xffffffff


	//   ....[58]....
        /*0180*/ 	.word	0xffffffff


	//   ....[59]....
        /*0184*/ 	.word	0xffffffff


	//   ....[60]....
        /*0188*/ 	.word	0xffffffff


	//   ....[61]....
        /*018c*/ 	.word	0xffffffff


	//   ....[62]....
        /*0190*/ 	.word	0xffffffff


	//   ....[63]....
        /*0194*/ 	.word	0xffffffff


	//   ....[64]....
        /*0198*/ 	.word	0xffffffff


	//   ....[65]....
        /*019c*/ 	.word	0xffffffff


	//   ....[66]....
        /*01a0*/ 	.word	0xffffffff


	//   ....[67]....
        /*01a4*/ 	.word	0xffffffff


	//   ....[68]....
        /*01a8*/ 	.word	0xffffffff


	//   ....[69]....
        /*01ac*/ 	.word	0xffffffff


	//   ....[70]....
        /*01b0*/ 	.word	0xffffffff


	//   ....[71]....
        /*01b4*/ 	.word	0xffffffff


	//   ....[72]....
        /*01b8*/ 	.word	0xffffffff


	//   ....[73]....
        /*01bc*/ 	.word	0xffffffff


	//   ....[74]....
        /*01c0*/ 	.word	0xffffffff


	//   ....[75]....
        /*01c4*/ 	.word	0xffffffff


	//   ....[76]....
        /*01c8*/ 	.word	0xffffffff


	//   ....[77]....
        /*01cc*/ 	.word	0xffffffff


	//   ....[78]....
        /*01d0*/ 	.word	0xffffffff


	//   ....[79]....
        /*01d4*/ 	.word	0xffffffff


	//   ....[80]....
        /*01d8*/ 	.word	0xffffffff


	//   ....[81]....
        /*01dc*/ 	.word	0xffffffff


	//   ....[82]....
        /*01e0*/ 	.word	0xffffffff


	//   ....[83]....
        /*01e4*/ 	.word	0xffffffff


	//   ....[84]....
        /*01e8*/ 	.word	0xffffffff


	//   ....[85]....
        /*01ec*/ 	.word	0xffffffff


	//   ....[86]....
        /*01f0*/ 	.word	0xffffffff


	//   ....[87]....
        /*01f4*/ 	.word	0xffffffff


	//   ....[88]....
        /*01f8*/ 	.word	0xffffffff


	//   ....[89]....
        /*01fc*/ 	.word	0xffffffff


	//   ....[90]....
        /*0200*/ 	.word	0xffffffff


	//   ....[91]....
        /*0204*/ 	.word	0xffffffff


	//   ....[92]....
        /*0208*/ 	.word	0xffffffff


	//   ....[93]....
        /*020c*/ 	.word	0xffffffff


	//   ....[94]....
        /*0210*/ 	.word	0xffffffff


	//   ....[95]....
        /*0214*/ 	.word	0xffffffff


	//   ....[96]....
        /*0218*/ 	.word	0xffffffff


	//   ....[97]....
        /*021c*/ 	.word	0xffffffff


	//   ....[98]....
        /*0220*/ 	.word	0xffffffff


	//   ....[99]....
        /*0224*/ 	.word	0xffffffff


	//   ....[100]....
        /*0228*/ 	.word	0xffffffff


	//   ....[101]....
        /*022c*/ 	.word	0xffffffff


	//   ....[102]....
        /*0230*/ 	.word	0xffffffff


	//   ....[103]....
        /*0234*/ 	.word	0xffffffff


	//   ....[104]....
        /*0238*/ 	.word	0xffffffff


	//   ....[105]....
        /*023c*/ 	.word	0xffffffff


	//   ....[106]....
        /*0240*/ 	.word	0xffffffff


	//   ....[107]....
        /*0244*/ 	.word	0xffffffff


	//   ....[108]....
        /*0248*/ 	.word	0xffffffff


	//   ....[109]....
        /*024c*/ 	.word	0xffffffff


	//   ....[110]....
        /*0250*/ 	.word	0xffffffff


	//   ....[111]....
        /*0254*/ 	.word	0xffffffff


	//   ....[112]....
        /*0258*/ 	.word	0xffffffff


	//   ....[113]....
        /*025c*/ 	.word	0xffffffff


	//   ....[114]....
        /*0260*/ 	.word	0xffffffff


	//   ....[115]....
        /*0264*/ 	.word	0xffffffff


	//   ....[116]....
        /*0268*/ 	.word	0xffffffff


	//   ....[117]....
        /*026c*/ 	.word	0xffffffff


	//   ....[118]....
        /*0270*/ 	.word	0xffffffff


	//   ....[119]....
        /*0274*/ 	.word	0xffffffff


	//   ....[120]....
        /*0278*/ 	.word	0x0500000f


	//   ....[121]....
        /*027c*/ 	.word	0x0500000f


	//   ....[122]....
        /*0280*/ 	.word	0x0500000f


	//   ....[123]....
        /*0284*/ 	.word	0x0500000f


	//   ....[124]....
        /*0288*/ 	.word	0x0500000f


	//   ....[125]....
        /*028c*/ 	.word	0x0500000f


	//   ....[126]....
        /*0290*/ 	.word	0x0500000f


	//   ....[127]....
        /*0294*/ 	.word	0x0500000f


	//   ....[128]....
        /*0298*/ 	.word	0x0500000f


	//   ....[129]....
        /*029c*/ 	.word	0x0500000f


	//   ....[130]....
        /*02a0*/ 	.word	0x0500000f


	//   ....[131]....
        /*02a4*/ 	.word	0x0500000f


	//   ....[132]....
        /*02a8*/ 	.word	0x0500000f


	//   ....[133]....
        /*02ac*/ 	.word	0x0500000f


	//   ....[134]....
        /*02b0*/ 	.word	0x0500000f


	//   ....[135]....
        /*02b4*/ 	.word	0x0500000f


	//   ....[136]....
        /*02b8*/ 	.word	0x0500000f


	//   ....[137]....
        /*02bc*/ 	.word	0x0500000f


	//   ....[138]....
        /*02c0*/ 	.word	0x0500000f


	//   ....[139]....
        /*02c4*/ 	.word	0x0500000f


	//   ....[140]....
        /*02c8*/ 	.word	0x0500000f


	//   ....[141]....
        /*02cc*/ 	.word	0x0500000f


	//   ....[142]....
        /*02d0*/ 	.word	0x0500000f


	//   ....[143]....
        /*02d4*/ 	.word	0x0500000f


	//   ....[144]....
        /*02d8*/ 	.word	0x0500000f


	//   ....[145]....
        /*02dc*/ 	.word	0x0500000f


	//   ....[146]....
        /*02e0*/ 	.word	0x0500000f


	//   ....[147]....
        /*02e4*/ 	.word	0x0500000f


	//   ....[148]....
        /*02e8*/ 	.word	0x0500000f


	//   ....[149]....
        /*02ec*/ 	.word	0x0500000f


	//   ....[150]....
        /*02f0*/ 	.word	0x0500000f


	//   ....[151]....
        /*02f4*/ 	.word	0x0500000f


	//   ....[152]....
        /*02f8*/ 	.word	0x0500000f


	//   ....[153]....
        /*02fc*/ 	.word	0x0500000f


	//   ....[154]....
        /*0300*/ 	.word	0x0500000f


	//   ....[155]....
        /*0304*/ 	.word	0x0500000f


	//   ....[156]....
        /*0308*/ 	.word	0x0500000f


	//   ....[157]....
        /*030c*/ 	.word	0x0500000f


	//   ....[158]....
        /*0310*/ 	.word	0x0500000f


	//   ....[159]....
        /*0314*/ 	.word	0x0500000f


	//   ....[160]....
        /*0318*/ 	.word	0x0500000f


	//   ....[161]....
        /*031c*/ 	.word	0x0500000f


	//   ....[162]....
        /*0320*/ 	.word	0x0500000f


	//   ....[163]....
        /*0324*/ 	.word	0x0500000f


	//   ....[164]....
        /*0328*/ 	.word	0x0500000f


	//   ....[165]....
        /*032c*/ 	.word	0x0500000f


	//   ....[166]....
        /*0330*/ 	.word	0x0500000f


	//   ....[167]....
        /*0334*/ 	.word	0x0500000f


	//   ....[168]....
        /*0338*/ 	.word	0x0500000f


	//   ....[169]....
        /*033c*/ 	.word	0x0500000f


	//   ....[170]....
        /*0340*/ 	.word	0x0500000f


	//   ....[171]....
        /*0344*/ 	.word	0x0500000f


	//   ....[172]....
        /*0348*/ 	.word	0x0500000f


	//   ....[173]....
        /*034c*/ 	.word	0x0500000f


	//   ....[174]....
        /*0350*/ 	.word	0x0500000f


	//   ....[175]....
        /*0354*/ 	.word	0x0500000f


	//   ....[176]....
        /*0358*/ 	.word	0x0500000f


	//   ....[177]....
        /*035c*/ 	.word	0x0500000f


	//   ....[178]....
        /*0360*/ 	.word	0x0500000f


	//   ....[179]....
        /*0364*/ 	.word	0x0500000f


	//   ....[180]....
        /*0368*/ 	.word	0x0500000f


	//   ....[181]....
        /*036c*/ 	.word	0x0500000f


	//   ....[182]....
        /*0370*/ 	.word	0x0500000f


	//   ....[183]....
        /*0374*/ 	.word	0x0500000f


	//   ....[184]....
        /*0378*/ 	.word	0x0500000f


	//   ....[185]....
        /*037c*/ 	.word	0x0500000f


	//   ....[186]....
        /*0380*/ 	.word	0x0500000f


	//----- nvinfo : EIATTR_COOP_GROUP_INSTR_OFFSETS
	.align		4
.L_321:
        /*0384*/ 	.byte	0x04, 0x28
        /*0386*/ 	.short	(.L_323 - .L_322)


	//   ....[0]....
.L_322:
        /*0388*/ 	.word	0x00000080


	//   ....[1]....
        /*038c*/ 	.word	0x00000090


	//   ....[2]....
        /*0390*/ 	.word	0x000002d0


	//   ....[3]....
        /*0394*/ 	.word	0x00000430


	//   ....[4]....
        /*0398*/ 	.word	0x00000550


	//   ....[5]....
        /*039c*/ 	.word	0x000006b0


	//   ....[6]....
        /*03a0*/ 	.word	0x00001960


	//   ....[7]....
        /*03a4*/ 	.word	0x000022b0


	//   ....[8]....
        /*03a8*/ 	.word	0x00002b20


	//   ....[9]....
        /*03ac*/ 	.word	0x00003810


	//   ....[10]....
        /*03b0*/ 	.word	0x000038b0


	//   ....[11]....
        /*03b4*/ 	.word	0x00003cb0


	//   ....[12]....
        /*03b8*/ 	.word	0x00003d60


	//   ....[13]....
        /*03bc*/ 	.word	0x00005260


	//   ....[14]....
        /*03c0*/ 	.word	0x00005880


	//   ....[15]....
        /*03c4*/ 	.word	0x000065c0


	//   ....[16]....
        /*03c8*/ 	.word	0x000066e0


	//   ....[17]....
        /*03cc*/ 	.word	0x00006d40


	//   ....[18]....
        /*03d0*/ 	.word	0x00006dd0


	//   ....[19]....
        /*03d4*/ 	.word	0x00008e20


	//   ....[20]....
        /*03d8*/ 	.word	0x00008eb0


	//   ....[21]....
        /*03dc*/ 	.word	0x00009330


	//   ....[22]....
        /*03e0*/ 	.word	0x000094f0


	//   ....[23]....
        /*03e4*/ 	.word	0x0000aea0


	//   ....[24]....
        /*03e8*/ 	.word	0x0000b440


	//   ....[25]....
        /*03ec*/ 	.word	0x0000c210


	//   ....[26]....
        /*03f0*/ 	.word	0x0000c330


	//   ....[27]....
        /*03f4*/ 	.word	0x0000cb40


	//   ....[28]....
        /*03f8*/ 	.word	0x0000cd10


	//   ....[29]....
        /*03fc*/ 	.word	0x0000de60


	//   ....[30]....
        /*0400*/ 	.word	0x0000dee0


	//   ....[31]....
        /*0404*/ 	.word	0x0000df50


	//   ....[32]....
        /*0408*/ 	.word	0x0000dfa0


	//   ....[33]....
        /*040c*/ 	.word	0x0000fad0


	//   ....[34]....
        /*0410*/ 	.word	0x0000fb00


	//   ....[35]....
        /*0414*/ 	.word	0x0000fb30


	//   ....[36]....
        /*0418*/ 	.word	0x0000fb90


	//   ....[37]....
        /*041c*/ 	.word	0x000100a0


	//   ....[38]....
        /*0420*/ 	.word	0x000100d0


	//   ....[39]....
        /*0424*/ 	.word	0x00010210


	//   ....[40]....
        /*0428*/ 	.word	0x00010230


	//   ....[41]....
        /*042c*/ 	.word	0x00010370


	//   ....[42]....
        /*0430*/ 	.word	0x00010390


	//   ....[43]....
        /*0434*/ 	.word	0x000104e0


	//   ....[44]....
        /*0438*/ 	.word	0x00010500


	//   ....[45]....
        /*043c*/ 	.word	0x00010c20


	//   ....[46]....
        /*0440*/ 	.word	0x00010c40


	//   ....[47]....
        /*0444*/ 	.word	0x00010d80


	//   ....[48]....
        /*0448*/ 	.word	0x00010da0


	//   ....[49]....
        /*044c*/ 	.word	0x00010ee0


	//   ....[50]....
        /*0450*/ 	.word	0x00010f00


	//   ....[51]....
        /*0454*/ 	.word	0x00011050


	//   ....[52]....
        /*0458*/ 	.word	0x00011070


	//   ....[53]....
        /*045c*/ 	.word	0x00011280


	//   ....[54]....
        /*0460*/ 	.word	0x000129d0


	//   ....[55]....
        /*0464*/ 	.word	0x000129f0


	//   ....[56]....
        /*0468*/ 	.word	0x00012a00


	//   ....[57]....
        /*046c*/ 	.word	0x00012a40


	//   ....[58]....
        /*0470*/ 	.word	0x00012a90


	//   ....[59]....
        /*0474*/ 	.word	0x00012ab0


	//   ....[60]....
        /*0478*/ 	.word	0x00012b00


	//   ....[61]....
        /*047c*/ 	.word	0x00012b20


	//   ....[62]....
        /*0480*/ 	.word	0x00012b70


	//   ....[63]....
        /*0484*/ 	.word	0x00012b90


	//   ....[64]....
        /*0488*/ 	.word	0x00012bc0


	//   ....[65]....
        /*048c*/ 	.word	0x00012bf0


	//   ....[66]....
        /*0490*/ 	.word	0x00013220


	//   ....[67]....
        /*0494*/ 	.word	0x00013240


	//   ....[68]....
        /*0498*/ 	.word	0x00013270


	//   ....[69]....
        /*049c*/ 	.word	0x000132b0


	//   ....[70]....
        /*04a0*/ 	.word	0x00013300


	//   ....[71]....
        /*04a4*/ 	.word	0x00013320


	//   ....[72]....
        /*04a8*/ 	.word	0x00013370


	//   ....[73]....
        /*04ac*/ 	.word	0x00013390


	//   ....[74]....
        /*04b0*/ 	.word	0x000133e0


	//   ....[75]....
        /*04b4*/ 	.word	0x00013400


	//   ....[76]....
        /*04b8*/ 	.word	0x00013450


	//   ....[77]....
        /*04bc*/ 	.word	0x00013470


	//   ....[78]....
        /*04c0*/ 	.word	0x000134c0


	//   ....[79]....
        /*04c4*/ 	.word	0x000134e0


	//   ....[80]....
        /*04c8*/ 	.word	0x00013510


	//   ....[81]....
        /*04cc*/ 	.word	0x00013530


	//   ....[82]....
        /*04d0*/ 	.word	0x00013960


	//   ....[83]....
        /*04d4*/ 	.word	0x000139b0


	//   ....[84]....
        /*04d8*/ 	.word	0x000139d0


	//   ....[85]....
        /*04dc*/ 	.word	0x00013aa0


	//   ....[86]....
        /*04e0*/ 	.word	0x00013ab0


	//   ....[87]....
        /*04e4*/ 	.word	0x00013ae0


	//   ....[88]....
        /*04e8*/ 	.word	0x00013b70


	//   ....[89]....
        /*04ec*/ 	.word	0x00013c10


	//   ....[90]....
        /*04f0*/ 	.word	0x00013c30


	//   ....[91]....
        /*04f4*/ 	.word	0x00013cd0


	//   ....[92]....
        /*04f8*/ 	.word	0x00013cf0


	//   ....[93]....
        /*04fc*/ 	.word	0x00013d00


	//   ....[94]....
        /*0500*/ 	.word	0x00014420


	//   ....[95]....
        /*0504*/ 	.word	0x00014440


	//   ....[96]....
        /*0508*/ 	.word	0x00014450


	//   ....[97]....
        /*050c*/ 	.word	0x00014460


	//   ....[98]....
        /*0510*/ 	.word	0x00014480


	//   ....[99]....
        /*0514*/ 	.word	0x000144e0


	//   ....[100]....
        /*0518*/ 	.word	0x00014500


	//   ....[101]....
        /*051c*/ 	.word	0x00014510


	//   ....[102]....
        /*0520*/ 	.word	0x00014550


	//   ....[103]....
        /*0524*/ 	.word	0x00014580


	//   ....[104]....
        /*0528*/ 	.word	0x00014590


	//   ....[105]....
        /*052c*/ 	.word	0x000145b0


	//   ....[106]....
        /*0530*/ 	.word	0x00014910


	//   ....[107]....
        /*0534*/ 	.word	0x00014930


	//   ....[108]....
        /*0538*/ 	.word	0x00014940


	//   ....[109]....
        /*053c*/ 	.word	0x00014950


	//   ....[110]....
        /*0540*/ 	.word	0x00014960


	//   ....[111]....
        /*0544*/ 	.word	0x00014980


	//   ....[112]....
        /*0548*/ 	.word	0x000149f0


	//   ....[113]....
        /*054c*/ 	.word	0x00014a10


	//   ....[114]....
        /*0550*/ 	.word	0x00014a70


	//   ....[115]....
        /*0554*/ 	.word	0x00014a80


	//   ....[116]....
        /*0558*/ 	.word	0x00014af0


	//   ....[117]....
        /*055c*/ 	.word	0x00014b60


	//   ....[118]....
        /*0560*/ 	.word	0x00014fa0


	//   ....[119]....
        /*0564*/ 	.word	0x00015180


	//   ....[120]....
        /*0568*/ 	.word	0x000157d0


	//   ....[121]....
        /*056c*/ 	.word	0x000158b0


	//   ....[122]....
        /*0570*/ 	.word	0x00015950


	//   ....[123]....
        /*0574*/ 	.word	0x000159d0


	//   ....[124]....
        /*0578*/ 	.word	0x00015a80


	//   ....[125]....
        /*057c*/ 	.word	0x00015ae0


	//   ....[126]....
        /*0580*/ 	.word	0x00015ba0


	//   ....[127]....
        /*0584*/ 	.word	0x00015c00


	//   ....[128]....
        /*0588*/ 	.word	0x00015cc0


	//   ....[129]....
        /*058c*/ 	.word	0x00015d20


	//   ....[130]....
        /*0590*/ 	.word	0x00015de0


	//   ....[131]....
        /*0594*/ 	.word	0x00015e40


	//   ....[132]....
        /*0598*/ 	.word	0x00015ee0


	//   ....[133]....
        /*059c*/ 	.word	0x00015f70


	//   ....[134]....
        /*05a0*/ 	.word	0x00015fe0


	//   ....[135]....
        /*05a4*/ 	.word	0x00016060


	//   ....[136]....
        /*05a8*/ 	.word	0x00016100


	//   ....[137]....
        /*05ac*/ 	.word	0x00016160


	//   ....[138]....
        /*05b0*/ 	.word	0x00016220


	//   ....[139]....
        /*05b4*/ 	.word	0x00016280


	//   ....[140]....
        /*05b8*/ 	.word	0x00016340


	//   ....[141]....
        /*05bc*/ 	.word	0x000163a0


	//   ....[142]....
        /*05c0*/ 	.word	0x00016460


	//   ....[143]....
        /*05c4*/ 	.word	0x000164c0


	//   ....[144]....
        /*05c8*/ 	.word	0x00016580


	//   ....[145]....
        /*05cc*/ 	.word	0x000165e0


	//   ....[146]....
        /*05d0*/ 	.word	0x000166a0


	//   ....[147]....
        /*05d4*/ 	.word	0x00016700


	//   ....[148]....
        /*05d8*/ 	.word	0x000167a0


	//   ....[149]....
        /*05dc*/ 	.word	0x000168d0


	//   ....[150]....
        /*05e0*/ 	.word	0x000169a0


	//   ....[151]....
        /*05e4*/ 	.word	0x00016a30


	//   ....[152]....
        /*05e8*/ 	.word	0x00016b60


	//   ....[153]....
        /*05ec*/ 	.word	0x00016bc0


	//   ....[154]....
        /*05f0*/ 	.word	0x00016cd0


	//   ....[155]....
        /*05f4*/ 	.word	0x00016d30


	//   ....[156]....
        /*05f8*/ 	.word	0x00016e40


	//   ....[157]....
        /*05fc*/ 	.word	0x00016ea0


	//   ....[158]....
        /*0600*/ 	.word	0x00016fb0


	//   ....[159]....
        /*0604*/ 	.word	0x00017010


	//   ....[160]....
        /*0608*/ 	.word	0x000170d0


	//   ....[161]....
        /*060c*/ 	.word	0x00017230


	//   ....[162]....
        /*0610*/ 	.word	0x000172d0


	//   ....[163]....
        /*0614*/ 	.word	0x00017330


	//   ....[164]....
        /*0618*/ 	.word	0x000173d0


	//   ....[165]....
        /*061c*/ 	.word	0x00017430


	//   ....[166]....
        /*0620*/ 	.word	0x000174e0


	//   ....[167]....
        /*0624*/ 	.word	0x00017540


	//   ....[168]....
        /*0628*/ 	.word	0x000175e0


	//   ....[169]....
        /*062c*/ 	.word	0x00017640


	//   ....[170]....
        /*0630*/ 	.word	0x000176e0


	//   ....[171]....
        /*0634*/ 	.word	0x00017740


	//   ....[172]....
        /*0638*/ 	.word	0x000177e0


	//   ....[173]....
        /*063c*/ 	.word	0x000178c0


	//   ....[174]....
        /*0640*/ 	.word	0x00017960


	//   ....[175]....
        /*0644*/ 	.word	0x000179c0


	//   ....[176]....
        /*0648*/ 	.word	0x00017a90


	//   ....[177]....
        /*064c*/ 	.word	0x00017af0


	//   ....[178]....
        /*0650*/ 	.word	0x00017bc0


	//   ....[179]....
        /*0654*/ 	.word	0x00017c20


	//   ....[180]....
        /*0658*/ 	.word	0x00017cf0


	//   ....[181]....
        /*065c*/ 	.word	0x00017d50


	//   ....[182]....
        /*0660*/ 	.word	0x00017e20


	//   ....[183]....
        /*0664*/ 	.word	0x00017e80


	//   ....[184]....
        /*0668*/ 	.word	0x00017f50


	//   ....[185]....
        /*066c*/ 	.word	0x00017fe0


	//   ....[186]....
        /*0670*/ 	.word	0x00018100


	//----- nvinfo : EIATTR_REG_RECONFIG
	.align		4
.L_323:
        /*0674*/ 	.byte	0x01, 0x54
	.zero		2


	//----- nvinfo : EIATTR_SYSCALL_OFFSETS
	.align		4
        /*0678*/ 	.byte	0x04, 0x46
        /*067a*/ 	.short	(.L_325 - .L_324)


	//   ....[0]....
.L_324:
        /*067c*/ 	.word	0x00001b40


	//   ....[1]....
        /*0680*/ 	.word	0x00012170


	//   ....[2]....
        /*0684*/ 	.word	0x000122c0


	//   ....[3]....
        /*0688*/ 	.word	0x000123b0


	//   ....[4]....
        /*068c*/ 	.word	0x00012ed0


	//----- nvinfo : EIATTR_MBARRIER_INSTR_OFFSETS
	.align		4
.L_325:
        /*0690*/ 	.byte	0x04, 0x39
        /*0692*/ 	.short	(.L_327 - .L_326)


	//   ....[0]....
.L_326:
        /*0694*/ 	.word	0x00000180
        /*0698*/ 	.word	0x000000ff
        /*069c*/ 	.word	0x00022800
        /*06a0*/ 	.short	0x0100
        /*06a2*/ 	.byte	0x08
	.zero		1


	//   ....[1]....
        /*06a4*/ 	.word	0x00000190
        /*06a8*/ 	.word	0x000000ff
        /*06ac*/ 	.word	0x00022820
        /*06b0*/ 	.short	0x0100
        /*06b2*/ 	.byte	0x08
	.zero		1


	//   ....[2]....
        /*06b4*/ 	.word	0x00000280
        /*06b8*/ 	.word	0x000000ff
        /*06bc*/ 	.word	0x00022830
        /*06c0*/ 	.short	0x0100
        /*06c2*/ 	.byte	0x08
	.zero		1


	//   ....[3]....
        /*06c4*/ 	.word	0x00000290
        /*06c8*/ 	.word	0x000000ff
        /*06cc*/ 	.word	0x00022840
        /*06d0*/ 	.short	0x0100
        /*06d2*/ 	.byte	0x08
	.zero		1


	//   ....[4]....
        /*06d4*/ 	.word	0x000002a0
        /*06d8*/ 	.word	0x000000ff
        /*06dc*/ 	.word	0x00022838
        /*06e0*/ 	.short	0x0100
        /*06e2*/ 	.byte	0x08
	.zero		1


	//   ....[5]....
        /*06e4*/ 	.word	0x000002b0
        /*06e8*/ 	.word	0x000000ff
        /*06ec*/ 	.word	0x00022848
        /*06f0*/ 	.short	0x0100
        /*06f2*/ 	.byte	0x08
	.zero		1


	//   ....[6]....
        /*06f4*/ 	.word	0x000003e0
        /*06f8*/ 	.word	0x000000ff
        /*06fc*/ 	.word	0x00022850
        /*0700*/ 	.short	0x0100
        /*0702*/ 	.byte	0x08
	.zero		1


	//   ....[7]....
        /*0704*/ 	.word	0x000003f0
        /*0708*/ 	.word	0x000000ff
        /*070c*/ 	.word	0x00022860
        /*0710*/ 	.short	0x0100
        /*0712*/ 	.byte	0x08
	.zero		1


	//   ....[8]....
        /*0714*/ 	.word	0x00000400
        /*0718*/ 	.word	0x000000ff
        /*071c*/ 	.word	0x00022858
        /*0720*/ 	.short	0x0100
        /*0722*/ 	.byte	0x08
	.zero		1


	//   ....[9]....
        /*0724*/ 	.word	0x00000410
        /*0728*/ 	.word	0x000000ff
        /*072c*/ 	.word	0x00022868
        /*0730*/ 	.short	0x0100
        /*0732*/ 	.byte	0x08
	.zero		1


	//   ....[10]....
        /*0734*/ 	.word	0x00000500
        /*0738*/ 	.word	0x000000ff
        /*073c*/ 	.word	0x00022870
        /*0740*/ 	.short	0x0100
        /*0742*/ 	.byte	0x06
	.zero		1


	//   ....[11]....
        /*0744*/ 	.word	0x00000510
        /*0748*/ 	.word	0x000000ff
        /*074c*/ 	.word	0x00022880
        /*0750*/ 	.short	0x0100
        /*0752*/ 	.byte	0x06
	.zero		1


	//   ....[12]....
        /*0754*/ 	.word	0x00000520
        /*0758*/ 	.word	0x000000ff
        /*075c*/ 	.word	0x00022878
        /*0760*/ 	.short	0x0100
        /*0762*/ 	.byte	0x06
	.zero		1


	//   ....[13]....
        /*0764*/ 	.word	0x00000530
        /*0768*/ 	.word	0x000000ff
        /*076c*/ 	.word	0x00022888
        /*0770*/ 	.short	0x0100
        /*0772*/ 	.byte	0x06
	.zero		1


	//   ....[14]....
        /*0774*/ 	.word	0x00000660
        /*0778*/ 	.word	0x000000ff
        /*077c*/ 	.word	0x00022890
        /*0780*/ 	.short	0x0100
        /*0782*/ 	.byte	0x08
	.zero		1


	//   ....[15]....
        /*0784*/ 	.word	0x00000670
        /*0788*/ 	.word	0x000000ff
        /*078c*/ 	.word	0x000228a0
        /*0790*/ 	.short	0x0100
        /*0792*/ 	.byte	0x08
	.zero		1


	//   ....[16]....
        /*0794*/ 	.word	0x00000680
        /*0798*/ 	.word	0x000000ff
        /*079c*/ 	.word	0x00022898
        /*07a0*/ 	.short	0x0100
        /*07a2*/ 	.byte	0x08
	.zero		1


	//   ....[17]....
        /*07a4*/ 	.word	0x00000690
        /*07a8*/ 	.word	0x000000ff
        /*07ac*/ 	.word	0x000228a8
        /*07b0*/ 	.short	0x0100
        /*07b2*/ 	.byte	0x08
	.zero		1


	//   ....[18]....
        /*07b4*/ 	.word	0x000007d0
        /*07b8*/ 	.word	0x000000ff
        /*07bc*/ 	.word	0x000228b0
        /*07c0*/ 	.short	0x0100
        /*07c2*/ 	.byte	0x08
	.zero		1


	//   ....[19]....
        /*07c4*/ 	.word	0x000007e0
        /*07c8*/ 	.word	0x000000ff
        /*07cc*/ 	.word	0x000228c0
        /*07d0*/ 	.short	0x0100
        /*07d2*/ 	.byte	0x08
	.zero		1


	//   ....[20]....
        /*07d4*/ 	.word	0x000007f0
        /*07d8*/ 	.word	0x000000ff
        /*07dc*/ 	.word	0x000228b8
        /*07e0*/ 	.short	0x0100
        /*07e2*/ 	.byte	0x08
	.zero		1


	//   ....[21]....
        /*07e4*/ 	.word	0x00000800
        /*07e8*/ 	.word	0x000000ff
        /*07ec*/ 	.word	0x000228c8
        /*07f0*/ 	.short	0x0100
        /*07f2*/ 	.byte	0x08
	.zero		1


	//   ....[22]....
        /*07f4*/ 	.word	0x00001bf0
        /*07f8*/ 	.word	0x00000006
        /*07fc*/ 	.word	0x00022800
        /*0800*/ 	.short	0x010a
        /*0802*/ 	.byte	0x3f
	.zero		1


	//   ....[23]....
        /*0804*/ 	.word	0x00001cc0
        /*0808*/ 	.word	0x000000ff
        /*080c*/ 	.word	0x00022830
        /*0810*/ 	.short	0x010a
        /*0812*/ 	.byte	0x18
	.zero		1


	//   ....[24]....
        /*0814*/ 	.word	0x00001d00
        /*0818*/ 	.word	0x000000ff
        /*081c*/ 	.word	0x00022830
        /*0820*/ 	.short	0x010a
        /*0822*/ 	.byte	0x18
	.zero		1


	//   ....[25]....
        /*0824*/ 	.word	0x000023c0
        /*0828*/ 	.word	0x000000ff
        /*082c*/ 	.word	0x00000000
        /*0830*/ 	.short	0x0101
        /*0832*/ 	.byte	0x05
	.zero		1


	//   ....[26]....
        /*0834*/ 	.word	0x000045f0
        /*0838*/ 	.word	0x000000ff
        /*083c*/ 	.word	0x00022850
        /*0840*/ 	.short	0x010a
        /*0842*/ 	.byte	0x18
	.zero		1


	//   ....[27]....
        /*0844*/ 	.word	0x00004630
        /*0848*/ 	.word	0x000000ff
        /*084c*/ 	.word	0x00022850
        /*0850*/ 	.short	0x010a
        /*0852*/ 	.byte	0x18
	.zero		1


	//   ....[28]....
        /*0854*/ 	.word	0x00004980
        /*0858*/ 	.word	0x000000ff
        /*085c*/ 	.word	0x00000000
        /*0860*/ 	.short	0x0101
        /*0862*/ 	.byte	0x18
	.zero		1


	//   ....[29]....
        /*0864*/ 	.word	0x00004d10
        /*0868*/ 	.word	0x000000ff
        /*086c*/ 	.word	0x00022830
        /*0870*/ 	.short	0x010a
        /*0872*/ 	.byte	0x18
	.zero		1


	//   ....[30]....
        /*0874*/ 	.word	0x00004d50
        /*0878*/ 	.word	0x000000ff
        /*087c*/ 	.word	0x00022830
        /*0880*/ 	.short	0x010a
        /*0882*/ 	.byte	0x18
	.zero		1


	//   ....[31]....
        /*0884*/ 	.word	0x00005310
        /*0888*/ 	.word	0x000000ff
        /*088c*/ 	.word	0x00000000
        /*0890*/ 	.short	0x0101
        /*0892*/ 	.byte	0x0a
	.zero		1


	//   ....[32]....
        /*0894*/ 	.word	0x00007eb0
        /*0898*/ 	.word	0x000000ff
        /*089c*/ 	.word	0x00022850
        /*08a0*/ 	.short	0x010a
        /*08a2*/ 	.byte	0x18
	.zero		1


	//   ....[33]....
        /*08a4*/ 	.word	0x00007f00
        /*08a8*/ 	.word	0x000000ff
        /*08ac*/ 	.word	0x00022850
        /*08b0*/ 	.short	0x010a
        /*08b2*/ 	.byte	0x18
	.zero		1


	//   ....[34]....
        /*08b4*/ 	.word	0x000081f0
        /*08b8*/ 	.word	0x000000ff
        /*08bc*/ 	.word	0x00000000
        /*08c0*/ 	.short	0x0101
        /*08c2*/ 	.byte	0x18
	.zero		1


	//   ....[35]....
        /*08c4*/ 	.word	0x000085e0
        /*08c8*/ 	.word	0x000000ff
        /*08cc*/ 	.word	0x00022830
        /*08d0*/ 	.short	0x010a
        /*08d2*/ 	.byte	0x1b
	.zero		1


	//   ....[36]....
        /*08d4*/ 	.word	0x00008620
        /*08d8*/ 	.word	0x000000ff
        /*08dc*/ 	.word	0x00022830
        /*08e0*/ 	.short	0x010a
        /*08e2*/ 	.byte	0x1b
	.zero		1


	//   ....[37]....
        /*08e4*/ 	.word	0x00008b80
        /*08e8*/ 	.word	0x000000ff
        /*08ec*/ 	.word	0x00000000
        /*08f0*/ 	.short	0x0101
        /*08f2*/ 	.byte	0x06
	.zero		1


	//   ....[38]....
        /*08f4*/ 	.word	0x0000a4c0
        /*08f8*/ 	.word	0x000000ff
        /*08fc*/ 	.word	0x00022850
        /*0900*/ 	.short	0x010a
        /*0902*/ 	.byte	0x1b
	.zero		1


	//   ....[39]....
        /*0904*/ 	.word	0x0000a510
        /*0908*/ 	.word	0x000000ff
        /*090c*/ 	.word	0x00022850
        /*0910*/ 	.short	0x010a
        /*0912*/ 	.byte	0x1b
	.zero		1


	//   ....[40]....
        /*0914*/ 	.word	0x0000a7e0
        /*0918*/ 	.word	0x000000ff
        /*091c*/ 	.word	0x00000000
        /*0920*/ 	.short	0x0101
        /*0922*/ 	.byte	0x1b
	.zero		1


	//   ....[41]....
        /*0924*/ 	.word	0x0000a980
        /*0928*/ 	.word	0x000000ff
        /*092c*/ 	.word	0x00022830
        /*0930*/ 	.short	0x010a
        /*0932*/ 	.byte	0x19
	.zero		1


	//   ....[42]....
        /*0934*/ 	.word	0x0000a9c0
        /*0938*/ 	.word	0x000000ff
        /*093c*/ 	.word	0x00022830
        /*0940*/ 	.short	0x010a
        /*0942*/ 	.byte	0x19
	.zero		1


	//   ....[43]....
        /*0944*/ 	.word	0x0000af60
        /*0948*/ 	.word	0x000000ff
        /*094c*/ 	.word	0x00000000
        /*0950*/ 	.short	0x0101
        /*0952*/ 	.byte	0x06
	.zero		1


	//   ....[44]....
        /*0954*/ 	.word	0x0000db00
        /*0958*/ 	.word	0x000000ff
        /*095c*/ 	.word	0x00022850
        /*0960*/ 	.short	0x010a
        /*0962*/ 	.byte	0x19
	.zero		1


	//   ....[45]....
        /*0964*/ 	.word	0x0000db50
        /*0968*/ 	.word	0x000000ff
        /*096c*/ 	.word	0x00022850
        /*0970*/ 	.short	0x010a
        /*0972*/ 	.byte	0x19
	.zero		1


	//   ....[46]....
        /*0974*/ 	.word	0x0000de40
        /*0978*/ 	.word	0x000000ff
        /*097c*/ 	.word	0x00000000
        /*0980*/ 	.short	0x0101
        /*0982*/ 	.byte	0x19
	.zero		1


	//   ....[47]....
        /*0984*/ 	.word	0x000100c0
        /*0988*/ 	.word	0x000000b0
        /*098c*/ 	.word	0x00000000
        /*0990*/ 	.short	0x0101
        /*0992*/ 	.byte	0x3f
	.zero		1


	//   ....[48]....
        /*0994*/ 	.word	0x000127b0
        /*0998*/ 	.word	0x00000016
        /*099c*/ 	.word	0x00022840
        /*09a0*/ 	.short	0x010a
        /*09a2*/ 	.byte	0x3f
	.zero		1


	//   ....[49]....
        /*09a4*/ 	.word	0x00012cb0
        /*09a8*/ 	.word	0x00000016
        /*09ac*/ 	.word	0x00022830
        /*09b0*/ 	.short	0x0107
        /*09b2*/ 	.byte	0x3f
	.zero		1


	//   ....[50]....
        /*09b4*/ 	.word	0x00012d80
        /*09b8*/ 	.word	0x00000016
        /*09bc*/ 	.word	0x00022830
        /*09c0*/ 	.short	0x0101
        /*09c2*/ 	.byte	0x3f
	.zero		1


	//   ....[51]....
        /*09c4*/ 	.word	0x000135f0
        /*09c8*/ 	.word	0x00000011
        /*09cc*/ 	.word	0x00022800
        /*09d0*/ 	.short	0x0107
        /*09d2*/ 	.byte	0x3f
	.zero		1


	//   ....[52]....
        /*09d4*/ 	.word	0x000136e0
        /*09d8*/ 	.word	0x00000011
        /*09dc*/ 	.word	0x00022800
        /*09e0*/ 	.short	0x0101
        /*09e2*/ 	.byte	0x3f
	.zero		1


	//   ....[53]....
        /*09e4*/ 	.word	0x00013700
        /*09e8*/ 	.word	0x00000011
        /*09ec*/ 	.word	0x00022820
        /*09f0*/ 	.short	0x010a
        /*09f2*/ 	.byte	0x3f
	.zero		1


	//   ....[54]....
        /*09f4*/ 	.word	0x00013790
        /*09f8*/ 	.word	0x00000016
        /*09fc*/ 	.word	0x00022860
        /*0a00*/ 	.short	0x010a
        /*0a02*/ 	.byte	0x3f
	.zero		1


	//   ....[55]....
        /*0a04*/ 	.word	0x00013e80
        /*0a08*/ 	.word	0x00000016
        /*0a0c*/ 	.word	0x00022850
        /*0a10*/ 	.short	0x0107
        /*0a12*/ 	.byte	0x3f
	.zero		1


	//   ....[56]....
        /*0a14*/ 	.word	0x00013f50
        /*0a18*/ 	.word	0x00000016
        /*0a1c*/ 	.word	0x00022850
        /*0a20*/ 	.short	0x0101
        /*0a22*/ 	.byte	0x3f
	.zero		1


	//   ....[57]....
        /*0a24*/ 	.word	0x00014280
        /*0a28*/ 	.word	0x0000000a
        /*0a2c*/ 	.word	0x00022840
        /*0a30*/ 	.short	0x010a
        /*0a32*/ 	.byte	0x3f
	.zero		1


	//   ....[58]....
        /*0a34*/ 	.word	0x00014650
        /*0a38*/ 	.word	0x0000000a
        /*0a3c*/ 	.word	0x00022830
        /*0a40*/ 	.short	0x0107
        /*0a42*/ 	.byte	0x3f
	.zero		1


	//   ....[59]....
        /*0a44*/ 	.word	0x00014710
        /*0a48*/ 	.word	0x0000000a
        /*0a4c*/ 	.word	0x00022830
        /*0a50*/ 	.short	0x0101
        /*0a52*/ 	.byte	0x3f
	.zero		1


	//   ....[60]....
        /*0a54*/ 	.word	0x00014740
        /*0a58*/ 	.word	0x0000000a
        /*0a5c*/ 	.word	0x00022860
        /*0a60*/ 	.short	0x010a
        /*0a62*/ 	.byte	0x3f
	.zero		1


	//   ....[61]....
        /*0a64*/ 	.word	0x00014c60
        /*0a68*/ 	.word	0x0000000a
        /*0a6c*/ 	.word	0x00022850
        /*0a70*/ 	.short	0x0107
        /*0a72*/ 	.byte	0x3f
	.zero		1


	//   ....[62]....
        /*0a74*/ 	.word	0x00014d20
        /*0a78*/ 	.word	0x0000000a
        /*0a7c*/ 	.word	0x00022850
        /*0a80*/ 	.short	0x0101
        /*0a82*/ 	.byte	0x3f
	.zero		1


	//   ....[63]....
        /*0a84*/ 	.word	0x00015100
        /*0a88*/ 	.word	0x00000005
        /*0a8c*/ 	.word	0x00022820
        /*0a90*/ 	.short	0x010a
        /*0a92*/ 	.byte	0x3f
	.zero		1


	//   ....[64]....
        /*0a94*/ 	.word	0x00015280
        /*0a98*/ 	.word	0x00000003
        /*0a9c*/ 	.word	0x00022840
        /*0aa0*/ 	.short	0x010a
        /*0aa2*/ 	.byte	0x3f
	.zero		1


	//   ....[65]....
        /*0aa4*/ 	.word	0x00015320
        /*0aa8*/ 	.word	0x00000005
        /*0aac*/ 	.word	0x00022840
        /*0ab0*/ 	.short	0x010a
        /*0ab2*/ 	.byte	0x3f
	.zero		1


	//   ....[66]....
        /*0ab4*/ 	.word	0x00015360
        /*0ab8*/ 	.word	0x00000003
        /*0abc*/ 	.word	0x00022860
        /*0ac0*/ 	.short	0x010a
        /*0ac2*/ 	.byte	0x3f
	.zero		1


	//   ....[67]....
        /*0ac4*/ 	.word	0x000153a0
        /*0ac8*/ 	.word	0x00000005
        /*0acc*/ 	.word	0x00022860
        /*0ad0*/ 	.short	0x010a
        /*0ad2*/ 	.byte	0x3f
	.zero		1


	//   ....[68]....
        /*0ad4*/ 	.word	0x00015400
        /*0ad8*/ 	.word	0x00000006
        /*0adc*/ 	.word	0x00022800
        /*0ae0*/ 	.short	0x010a
        /*0ae2*/ 	.byte	0x3f
	.zero		1


	//   ....[69]....
        /*0ae4*/ 	.word	0x00015460
        /*0ae8*/ 	.word	0x00000000
        /*0aec*/ 	.word	0x00022830
        /*0af0*/ 	.short	0x010a
        /*0af2*/ 	.byte	0x3f
	.zero		1


	//   ....[70]....
        /*0af4*/ 	.word	0x000154c0
        /*0af8*/ 	.word	0x0000000a
        /*0afc*/ 	.word	0x00022850
        /*0b00*/ 	.short	0x010a
        /*0b02*/ 	.byte	0x3f
	.zero		1


	//   ....[71]....
        /*0b04*/ 	.word	0x00015520
        /*0b08*/ 	.word	0x00000004
        /*0b0c*/ 	.word	0x00022830
        /*0b10*/ 	.short	0x010a
        /*0b12*/ 	.byte	0x3f
	.zero		1


	//   ....[72]....
        /*0b14*/ 	.word	0x00015580
        /*0b18*/ 	.word	0x0000000a
        /*0b1c*/ 	.word	0x00022850
        /*0b20*/ 	.short	0x010a
        /*0b22*/ 	.byte	0x3f
	.zero		1


	//   ....[73]....
        /*0b24*/ 	.word	0x000155e0
        /*0b28*/ 	.word	0x00000003
        /*0b2c*/ 	.word	0x00022830
        /*0b30*/ 	.short	0x010a
        /*0b32*/ 	.byte	0x3f
	.zero		1


	//   ....[74]....
        /*0b34*/ 	.word	0x00015640
        /*0b38*/ 	.word	0x00000009
        /*0b3c*/ 	.word	0x00022850
        /*0b40*/ 	.short	0x010a
        /*0b42*/ 	.byte	0x3f
	.zero		1


	//   ....[75]....
        /*0b44*/ 	.word	0x000156a0
        /*0b48*/ 	.word	0x00000004
        /*0b4c*/ 	.word	0x00022830
        /*0b50*/ 	.short	0x010a
        /*0b52*/ 	.byte	0x3f
	.zero		1


	//   ....[76]....
        /*0b54*/ 	.word	0x00015700
        /*0b58*/ 	.word	0x0000000a
        /*0b5c*/ 	.word	0x00022850
        /*0b60*/ 	.short	0x010a
        /*0b62*/ 	.byte	0x3f
	.zero		1


	//   ....[77]....
        /*0b64*/ 	.word	0x00015800
        /*0b68*/ 	.word	0x00000016
        /*0b6c*/ 	.word	0x00022840
        /*0b70*/ 	.short	0x010a
        /*0b72*/ 	.byte	0x3f
	.zero		1


	//   ....[78]....
        /*0b74*/ 	.word	0x000167d0
        /*0b78*/ 	.word	0x00000011
        /*0b7c*/ 	.word	0x00022820
        /*0b80*/ 	.short	0x010a
        /*0b82*/ 	.byte	0x3f
	.zero		1


	//   ....[79]....
        /*0b84*/ 	.word	0x00016820
        /*0b88*/ 	.word	0x00000016
        /*0b8c*/ 	.word	0x00022860
        /*0b90*/ 	.short	0x010a
        /*0b92*/ 	.byte	0x3f
	.zero		1


	//   ....[80]....
        /*0b94*/ 	.word	0x00017180
        /*0b98*/ 	.word	0x0000000a
        /*0b9c*/ 	.word	0x00022840
        /*0ba0*/ 	.short	0x010a
        /*0ba2*/ 	.byte	0x3f
	.zero		1


	//   ....[81]....
        /*0ba4*/ 	.word	0x00017810
        /*0ba8*/ 	.word	0x0000000a
        /*0bac*/ 	.word	0x00022860
        /*0bb0*/ 	.short	0x010a
        /*0bb2*/ 	.byte	0x3f
	.zero		1


	//   ....[82]....
        /*0bb4*/ 	.word	0x00018020
        /*0bb8*/ 	.word	0x00000005
        /*0bbc*/ 	.word	0x00022820
        /*0bc0*/ 	.short	0x010a
        /*0bc2*/ 	.byte	0x3f
	.zero		1


	//   ....[83]....
        /*0bc4*/ 	.word	0x000181c0
        /*0bc8*/ 	.word	0x00000003
        /*0bcc*/ 	.word	0x00022840
        /*0bd0*/ 	.short	0x010a
        /*0bd2*/ 	.byte	0x3f
	.zero		1


	//   ....[84]....
        /*0bd4*/ 	.word	0x00018210
        /*0bd8*/ 	.word	0x00000005
        /*0bdc*/ 	.word	0x00022840
        /*0be0*/ 	.short	0x010a
        /*0be2*/ 	.byte	0x3f
	.zero		1


	//   ....[85]....
        /*0be4*/ 	.word	0x00018260
        /*0be8*/ 	.word	0x00000003
        /*0bec*/ 	.word	0x00022860
        /*0bf0*/ 	.short	0x010a
        /*0bf2*/ 	.byte	0x3f
	.zero		1


	//----- nvinfo : EIATTR_NUM_MBARRIERS
	.align		4
.L_327:
        /*0bf4*/ 	.byte	0x03, 0x38
        /*0bf6*/ 	.short	0x0016


	//----- nvinfo : EIATTR_EXIT_INSTR_OFFSETS
	.align		4
        /*0bf8*/ 	.byte	0x04, 0x1c
        /*0bfa*/ 	.short	(.L_329 - .L_328)


	//   ....[0]....
.L_328:
        /*0bfc*/ 	.word	0x00000960


	//   ....[1]....
        /*0c00*/ 	.word	0x000111f0


	//   ....[2]....
        /*0c04*/ 	.word	0x000153f0


	//----- nvinfo : EIATTR_MAX_THREADS
	.align		4
.L_329:
        /*0c08*/ 	.byte	0x04, 0x05
        /*0c0a*/ 	.short	(.L_331 - .L_330)
.L_330:
        /*0c0c*/ 	.word	0x00000180
        /*0c10*/ 	.word	0x00000001
        /*0c14*/ 	.word	0x00000001


	//----- nvinfo : EIATTR_CRS_STACK_SIZE
	.align		4
.L_331:
        /*0c18*/ 	.byte	0x04, 0x1e
        /*0c1a*/ 	.short	(.L_333 - .L_332)
.L_332:
        /*0c1c*/ 	.word	0x00000000


	//----- nvinfo : EIATTR_CBANK_PARAM_SIZE
	.align		4
.L_333:
        /*0c20*/ 	.byte	0x03, 0x19
        /*0c22*/ 	.short	0x0af0


	//----- nvinfo : EIATTR_PARAM_CBANK
	.align		4
        /*0c24*/ 	.byte	0x04, 0x0a
        /*0c26*/ 	.short	(.L_335 - .L_334)
	.align		4
.L_334:
        /*0c28*/ 	.word	index@(.nv.constant0._ZN7cutlass13device_kernelIN5flash11enable_sm90INS1_16FlashAttnFwdSm90INS1_25CollectiveMainloopFwdSm90ILi2EN4cute5tupleIJNS5_1CILi1EEES8_S8_EEENS6_IJNS7_ILi128EEENS7_ILi96EEENS7_ILi64EEEEEELi256ENS_10bfloat16_tEfNS_4arch4Sm90ELb0ELb1ELb1ELb0ELb1ELb0ELb0ELb1ELb0ELb1ELb0ELb0EEENS1_21CollectiveEpilogueFwdINS6_IJSA_NS7_ILi256EEESB_EEES9_SE_SG_Li256ELb0ELb1ELb0ELb0EEENS1_30DynamicPersistentTileSchedulerILi256ELi128ELb0ELb1ELb1EEEEEEEEEvNT_6ParamsE)
        /*0c2c*/ 	.short	0x0210
        /*0c2e*/ 	.short	0x0af0


	//----- nvinfo : EIATTR_SW_WAR
	.align		4
.L_335:
        /*0c30*/ 	.byte	0x04, 0x36
        /*0c32*/ 	.short	(.L_337 - .L_336)
.L_336:
        /*0c34*/ 	.word	0x00000008
.L_337:


//--------------------- .nv.info._ZN7cutlass13device_kernelIN5flash11enable_sm90INS1_16FlashAttnFwdSm90INS1_25CollectiveMainloopFwdSm90ILi2EN4cute5tupleIJNS5_1CILi1EEES8_S8_EEENS6_IJNS7_ILi128EEENS7_ILi96EEENS7_ILi64EEEEEELi256ENS_10bfloat16_tEfNS_4arch4Sm90ELb0ELb1ELb1ELb0ELb1ELb0ELb1ELb1ELb0ELb1ELb0ELb0EEENS1_21CollectiveEpilogueFwdINS6_IJSA_NS7_ILi256EEESB_EEES9_SE_SG_Li256ELb0ELb1ELb0ELb0EEENS1_30DynamicPersistentTileSchedulerILi256ELi128ELb0ELb1ELb1EEEEEEEEEvNT_6ParamsE --------------------------
	.section	.nv.info._ZN7cutlass13device_kernelIN5flash11enable_sm90INS1_16FlashAttnFwdSm90INS1_25CollectiveMainloopFwdSm90ILi2EN4cute5tupleIJNS5_1CILi1EEES8_S8_EEENS6_IJNS7_ILi128EEENS7_ILi96EEENS7_ILi64EEEEEELi256ENS_10bfloat16_tEfNS_4arch4Sm90ELb0ELb1ELb1ELb0ELb1ELb0ELb1ELb1ELb0ELb1ELb0ELb0EEENS1_21CollectiveEpilogueFwdINS6_IJSA_NS7_ILi256EEESB_EEES9_SE_SG_Li256ELb0ELb1ELb0ELb0EEENS1_30DynamicPersistentTileSchedulerILi256ELi128ELb0ELb1ELb1EEEEEEEEEvNT_6ParamsE,"",@"SHT_CUDA_INFO"
	.sectionflags	@""
	.align	4


	//----- nvinfo : EIATTR_CUDA_API_VERSION
	.align		4
        /*0000*/ 	.byte	0x04, 0x37
        /*0002*/ 	.short	(.L_339 - .L_338)
.L_338:
        /*0004*/ 	.word	0x00000082


	//----- nvinfo : EIATTR_KPARAM_INFO
	.align		4
.L_339:
        /*0008*/ 	.byte	0x04, 0x17
        /*000a*/ 	.short	(.L_341 - .L_340)
.L_340:
        /*000c*/ 	.word	0x00000000
        /*0010*/ 	.short	0x0000
        /*0012*/ 	.short	0x0070
        /*0014*/ 	.byte	0x00, 0xf0, 0x01, 0x2e


	//----- nvinfo : EIATTR_SPARSE_MMA_MASK
	.align		4
.L_341:
        /*0018*/ 	.byte	0x03, 0x50
        /*001a*/ 	.short	0x0000


	//----- nvinfo : EIATTR_MAXREG_COUNT
	.align		4
        /*001c*/ 	.byte	0x03, 0x1b
        /*001e*/ 	.short	0x00a8


	//----- nvinfo : EIATTR_NUM_BARRIERS
	.align		4
        /*0020*/ 	.byte	0x02, 0x4c
        /*0022*/ 	.byte	0x10
	.zero		1


	//----- nvinfo : EIATTR_EXTERNS
	.align		4
        /*0024*/ 	.byte	0x04, 0x0f
        /*0026*/ 	.short	(.L_343 - .L_342)


	//   ....[0]....
	.align		4
.L_342:
        /*0028*/ 	.word	index@(__assertfail)


	//----- nvinfo : EIATTR_ANNOTATIONS
	.align		4
.L_343:
        /*002c*/ 	.byte	0x04, 0x55
        /*002e*/ 	.short	(.L_345 - .L_344)


	//   ....[0]....
.L_344:
        /* <DEDUP_REMOVED lines=10> */


	//----- nvinfo : EIATTR_MERCURY_ISA_VERSION
	.align		4
.L_345:
        /*00c0*/ 	.byte	0x03, 0x5f
        /*00c2*/ 	.short	0x0101


	//----- nvinfo : EIATTR_INT_WARP_WIDE_INSTR_OFFSETS
	.align		4
        /*00c4*/ 	.byte	0x04, 0x31
        /*00c6*/ 	.short	(.L_347 - .L_346)


	//   ....[0]....
.L_346:
        /*00c8*/ 	.word	0x000000c0


	//   ....[1]....
        /*00cc*/ 	.word	0x000000d0


	//   ....[2]....
        /*00d0*/ 	.word	0x000000e0


	//   ....[3]....
        /*00d4*/ 	.word	0x00000180


	//   ....[4]....
        /*00d8*/ 	.word	0x00023810


	//   ....[5]....
        /*00dc*/ 	.word	0x000238a0


	//   ....[6]....
        /*00e0*/ 	.word	0x000273c0


	//   ....[7]....
        /*00e4*/ 	.word	0x00027450


	//----- nvinfo : EIATTR_COOP_GROUP_MASK_REGIDS
	.align		4
.L_347:
        /*00e8*/ 	.byte	0x04, 0x29
        /*00ea*/ 	.short	(.L_349 - .L_348)


	//   ....[0]....
.L_348:
        /*00ec*/ 	.word	0xffffffff


	//   ....[1]....
        /*00f0*/ 	.word	0xffffffff


	//   ....[2]....
        /*00f4*/ 	.word	0xffffffff


	//   ....[3]....
        /*00f8*/ 	.word	0xffffffff


	//   ....[4]....
        /*00fc*/ 	.word	0xffffffff


	//   ....[5]....
        /*0100*/ 	.word	0xffffffff


	//   ....[6]....
        /*0104*/ 	.word	0xffffffff


	//   ....[7]....
        /*0108*/ 	.word	0xffffffff


	//   ....[8]....
        /*010c*/ 	.word	0xffffffff


	//   ....[9]....
        /*0110*/ 	.word	0xffffffff


	//   ....[10]....
        /*0114*/ 	.word	0xffffffff


	//   ....[11]....
        /*0118*/ 	.word	0xffffffff


	//   ....[12]....
        /*011c*/ 	.word	0xffffffff


	//   ....[13]....
        /*0120*/ 	.word	0xffffffff


	//   ....[14]....
        /*0124*/ 	.word	0xffffffff


	//   ....[15]....
        /*0128*/ 	.word	0xffffffff


	//   ....[16]....
        /*012c*/ 	.word	0xffffffff


	//   ....[17]....
        /*0130*/ 	.word	0xffffffff


	//   ....[18]....
        /*0134*/ 	.word	0xffffffff


	//   ....[19]....
        /*0138*/ 	.word	0xffffffff


	//   ....[20]....
        /*013c*/ 	.word	0xffffffff


	//   ....[21]....
        /*0140*/ 	.word	0xffffffff


	//   ....[22]....
        /*0144*/ 	.word	0xffffffff


	//   ....[23]....
        /*0148*/ 	.word	0xffffffff


	//   ....[24]....
        /*014c*/ 	.word	0xffffffff


	//   ....[25]....
        /*0150*/ 	.word	0xffffffff


	//   ....[26]....
        /*0154*/ 	.word	0xffffffff


	//   ....[27]....
        /*0158*/ 	.word	0xffffffff


	//   ....[28]....
        /*015c*/ 	.word	0xffffffff


	//   ....[29]....
        /*0160*/ 	.word	0xffffffff


	//   ....[30]....
        /*0164*/ 	.word	0xffffffff


	//   ....[31]....
        /*0168*/ 	.word	0xffffffff


	//   ....[32]....
        /*016c*/ 	.word	0xffffffff


	//   ....[33]....
        /*0170*/ 	.word	0xffffffff


	//   ....[34]....
        /*0174*/ 	.word	0xffffffff


	//   ....[35]....
        /*0178*/ 	.word	0xffffffff


	//   ....[36]....
        /*017c*/ 	.word	0xffffffff


	//   ....[37]....
        /*0180*/ 	.word	0xffffffff


	//   ....[38]....
        /*0184*/ 	.word	0xffffffff


	//   ....[39]....
        /*0188*/ 	.word	0xffffffff


	//   ....[40]....
        /*018c*/ 	.word	0xffffffff


	//   ....[41]....
        /*0190*/ 	.word	0xffffffff


	//   ....[42]....
        /*0194*/ 	.word	0xffffffff


	//   ....[43]....
        /*0198*/ 	.word	0xffffffff


	//   ....[44]....
        /*019c*/ 	.word	0xffffffff


	//   ....[45]....
        /*01a0*/ 	.word	0xffffffff


	//   ....[46]....
        /*01a4*/ 	.word	0xffffffff


	//   ....[47]....
        /*01a8*/ 	.word	0xffffffff


	//   ....[48]....
        /*01ac*/ 	.word	0xffffffff


	//   ....[49]....
        /*01b0*/ 	.word	0xffffffff


	//   ....[50]....
        /*01b4*/ 	.word	0xffffffff


	//   ....[51]....
        /*01b8*/ 	.word	0xffffffff


	//   ....[52]....
        /*01bc*/ 	.word	0xffffffff


	//   ....[53]....
        /*01c0*/ 	.word	0xffffffff


	//   ....[54]....
        /*01c4*/ 	.word	0xffffffff


	//   ....[55]....
        /*01c8*/ 	.word	0xffffffff


	//   ....[56]....
        /*01cc*/ 	.word	0xffffffff


	//   ....[57]....
        /*01d0*/ 	.word	0xffffffff


	//   ....[58]....
        /*01d4*/ 	.word	0xffffffff


	//   ....[59]....
        /*01d8*/ 	.word	0xffffffff


	//   ....[60]....
        /*01dc*/ 	.word	0xffffffff


	//   ....[61]....
        /*01e0*/ 	.word	0xffffffff


	//   ....[62]....
        /*01e4*/ 	.word	0xffffffff


	//   ....[63]....
        /*01e8*/ 	.word	0xffffffff


	//   ....[64]....
        /*01ec*/ 	.word	0xffffffff


	//   ....[65]....
        /*01f0*/ 	.word	0xffffffff


	//   ....[66]....
        /*01f4*/ 	.word	0xffffffff


	//   ....[67]....
        /*01f8*/ 	.word	0xffffffff


	//   ....[68]....
        /*01fc*/ 	.word	0xffffffff


	//   ....[69]....
        /*0200*/ 	.word	0xffffffff


	//   ....[70]....
        /*0204*/ 	.word	0xffffffff


	//   ....[71]....
        /*0208*/ 	.word	0xffffffff


	//   ....[72]....
        /*020c*/ 	.word	0xffffffff


	//   ....[73]....
        /*0210*/ 	.word	0xffffffff


	//   ....[74]....
        /*0214*/ 	.word	0xffffffff


	//   ....[75]....
        /*0218*/ 	.word	0xffffffff


	//   ....[76]....
        /*021c*/ 	.word	0xffffffff


	//   ....[77]....
        /*0220*/ 	.word	0xffffffff


	//   ....[78]....
        /*0224*/ 	.word	0xffffffff


	//   ....[79]....
        /*0228*/ 	.word	0xffffffff


	//   ....[80]....
        /*022c*/ 	.word	0xffffffff


	//   ....[81]....
        /*0230*/ 	.word	0xffffffff


	//   ....[82]....
        /*0234*/ 	.word	0xffffffff


	//   ....[83]....
        /*0238*/ 	.word	0xffffffff


	//   ....[84]....
        /*023c*/ 	.word	0xffffffff


	//   ....[85]....
        /*0240*/ 	.word	0xffffffff


	//   ....[86]....
        /*0244*/ 	.word	0xffffffff


	//   ....[87]....
        /*0248*/ 	.word	0xffffffff


	//   ....[88]....
        /*024c*/ 	.word	0xffffffff


	//   ....[89]....
        /*0250*/ 	.word	0xffffffff


	//   ....[90]....
        /*0254*/ 	.word	0xffffffff


	//   ....[91]....
        /*0258*/ 	.word	0xffffffff


	//   ....[92]....
        /*025c*/ 	.word	0xffffffff


	//   ....[93]....
        /*0260*/ 	.word	0xffffffff


	//   ....[94]....
        /*0264*/ 	.word	0xffffffff


	//   ....[95]....
        /*0268*/ 	.word	0xffffffff


	//   ....[96]....
        /*026c*/ 	.word	0xffffffff


	//   ....[97]....
        /*0270*/ 	.word	0xffffffff


	//   ....[98]....
        /*0274*/ 	.word	0xffffffff


	//   ....[99]....
        /*0278*/ 	.word	0xffffffff


	//   ....[100]....
        /*027c*/ 	.word	0xffffffff


	//   ....[101]....
        /*0280*/ 	.word	0xffffffff


	//   ....[102]....
        /*0284*/ 	.word	0xffffffff


	//   ....[103]....
        /*0288*/ 	.word	0xffffffff


	//   ....[104]....
        /*028c*/ 	.word	0xffffffff


	//   ....[105]....
        /*0290*/ 	.word	0xffffffff


	//   ....[106]....
        /*0294*/ 	.word	0xffffffff


	//   ....[107]....
        /*0298*/ 	.word	0xffffffff


	//   ....[108]....
        /*029c*/ 	.word	0xffffffff


	//   ....[109]....
        /*02a0*/ 	.word	0xffffffff


	//   ....[110]....
        /*02a4*/ 	.word	0xffffffff


	//   ....[111]....
        /*02a8*/ 	.word	0xffffffff


	//   ....[112]....
        /*02ac*/ 	.word	0xffffffff


	//   ....[113]....
        /*02b0*/ 	.word	0xffffffff


	//   ....[114]....
        /*02b4*/ 	.word	0xffffffff


	//   ....[115]....
        /*02b8*/ 	.word	0xffffffff


	//   ....[116]....
        /*02bc*/ 	.word	0xffffffff


	//   ....[117]....
        /*02c0*/ 	.word	0xffffffff


	//   ....[118]....
        /*02c4*/ 	.word	0xffffffff


	//   ....[119]....
        /*02c8*/ 	.word	0xffffffff


	//   ....[120]....
        /*02cc*/ 	.word	0xffffffff


	//   ....[121]....
        /*02d0*/ 	.word	0xffffffff


	//   ....[122]....
        /*02d4*/ 	.word	0xffffffff


	//   ....[123]....
        /*02d8*/ 	.word	0xffffffff


	//   ....[124]....
        /*02dc*/ 	.word	0xffffffff


	//   ....[125]....
        /*02e0*/ 	.word	0xffffffff


	//   ....[126]....
        /*02e4*/ 	.word	0xffffffff


	//   ....[127]....
        /*02e8*/ 	.word	0xffffffff


	//   ....[128]....
        /*02ec*/ 	.word	0xffffffff


	//   ....[129]....
        /*02f0*/ 	.word	0xffffffff


	//   ....[130]....
        /*02f4*/ 	.word	0x0500000f


	//   ....[131]....
        /*02f8*/ 	.word	0x0500000f


	//   ....[132]....
        /*02fc*/ 	.word	0x0500000f


	//   ....[133]....
        /*0300*/ 	.word	0x0500000f


	//   ....[134]....
        /*0304*/ 	.word	0x0500000f


	//   ....[135]....
        /*0308*/ 	.word	0x0500000f


	//   ....[136]....
        /*030c*/ 	.word	0x0500000f


	//   ....[137]....
        /*0310*/ 	.word	0x0500000f


	//   ....[138]....
        /*0314*/ 	.word	0x0500000f


	//   ....[139]....
        /*0318*/ 	.word	0x0500000f


	//   ....[140]....
        /*031c*/ 	.word	0x0500000f


	//   ....[141]....
        /*0320*/ 	.word	0x0500000f


	//   ....[142]....
        /*0324*/ 	.word	0x0500000f


	//   ....[143]....
        /*0328*/ 	.word	0x0500000f


	//   ....[144]....
        /*032c*/ 	.word	0x0500000f


	//   ....[145]....
        /*0330*/ 	.word	0x0500000f


	//   ....[146]....
        /*0334*/ 	.word	0x0500000f


	//   ....[147]....
        /*0338*/ 	.word	0x0500000f


	//   ....[148]....
        /*033c*/ 	.word	0x0500000f


	//   ....[149]....
        /*0340*/ 	.word	0x0500000f


	//   ....[150]....
        /*0344*/ 	.word	0x0500000f


	//   ....[151]....
        /*0348*/ 	.word	0x0500000f


	//   ....[152]....
        /*034c*/ 	.word	0x0500000f


	//   ....[153]....
        /*0350*/ 	.word	0x0500000f


	//   ....[154]....
        /*0354*/ 	.word	0x0500000f


	//   ....[155]....
        /*0358*/ 	.word	0x0500000f


	//   ....[156]....
        /*035c*/ 	.word	0x0500000f


	//   ....[157]....
        /*0360*/ 	.word	0x0500000f


	//   ....[158]....
        /*0364*/ 	.word	0x0500000f


	//   ....[159]....
        /*0368*/ 	.word	0x0500000f


	//   ....[160]....
        /*036c*/ 	.word	0x0500000f


	//   ....[161]....
        /*0370*/ 	.word	0x0500000f


	//   ....[162]....
        /*0374*/ 	.word	0x0500000f


	//   ....[163]....
        /*0378*/ 	.word	0x0500000f


	//   ....[164]....
        /*037c*/ 	.word	0x0500000f


	//   ....[165]....
        /*0380*/ 	.word	0x0500000f


	//   ....[166]....
        /*0384*/ 	.word	0x0500000f


	//   ....[167]....
        /*0388*/ 	.word	0x0500000f


	//   ....[168]....
        /*038c*/ 	.word	0x0500000f


	//   ....[169]....
        /*0390*/ 	.word	0x0500000f


	//   ....[170]....
        /*0394*/ 	.word	0x0500000f


	//   ....[171]....
        /*0398*/ 	.word	0x0500000f


	//   ....[172]....
        /*039c*/ 	.word	0x0500000f


	//   ....[173]....
        /*03a0*/ 	.word	0x0500000f


	//   ....[174]....
        /*03a4*/ 	.word	0x0500000f


	//   ....[175]....
        /*03a8*/ 	.word	0x0500000f


	//   ....[176]....
        /*03ac*/ 	.word	0x0500000f


	//   ....[177]....
        /*03b0*/ 	.word	0x0500000f


	//   ....[178]....
        /*03b4*/ 	.word	0x0500000f


	//   ....[179]....
        /*03b8*/ 	.word	0x0500000f


	//   ....[180]....
        /*03bc*/ 	.word	0x0500000f


	//   ....[181]....
        /*03c0*/ 	.word	0x0500000f


	//   ....[182]....
        /*03c4*/ 	.word	0x0500000f


	//   ....[183]....
        /*03c8*/ 	.word	0x0500000f


	//   ....[184]....
        /*03cc*/ 	.word	0x0500000f


	//   ....[185]....
        /*03d0*/ 	.word	0x0500000f


	//   ....[186]....
        /*03d4*/ 	.word	0x0500000f


	//   ....[187]....
        /*03d8*/ 	.word	0x0500000f


	//   ....[188]....
        /*03dc*/ 	.word	0x0500000f


	//   ....[189]....
        /*03e0*/ 	.word	0x0500000f


	//   ....[190]....
        /*03e4*/ 	.word	0x0500000f


	//   ....[191]....
        /*03e8*/ 	.word	0x0500000f


	//   ....[192]....
        /*03ec*/ 	.word	0x0500000f


	//   ....[193]....
        /*03f0*/ 	.word	0x0500000f


	//   ....[194]....
        /*03f4*/ 	.word	0x0500000f


	//   ....[195]....
        /*03f8*/ 	.word	0x0500000f


	//   ....[196]....
        /*03fc*/ 	.word	0x0500000f


	//   ....[197]....
        /*0400*/ 	.word	0x0500000f


	//   ....[198]....
        /*0404*/ 	.word	0x0500000f


	//   ....[199]....
        /*0408*/ 	.word	0x0500000f


	//   ....[200]....
        /*040c*/ 	.word	0x0500000f


	//   ....[201]....
        /*0410*/ 	.word	0x0500000f


	//   ....[202]....
        /*0414*/ 	.word	0x0500000f


	//   ....[203]....
        /*0418*/ 	.word	0x0500000f


	//   ....[204]....
        /*041c*/ 	.word	0x0500000f


	//   ....[205]....
        /*0420*/ 	.word	0x0500000f


	//   ....[206]....
        /*0424*/ 	.word	0x0500000f


	//   ....[207]....
        /*0428*/ 	.word	0x0500000f


	//   ....[208]....
        /*042c*/ 	.word	0x0500000f


	//   ....[209]....
        /*0430*/ 	.word	0x0500000f


	//   ....[210]....
        /*0434*/ 	.word	0x0500000f


	//   ....[211]....
        /*0438*/ 	.word	0x0500000f


	//   ....[212]....
        /*043c*/ 	.word	0x0500000f


	//   ....[213]....
        /*0440*/ 	.word	0xffffffff


	//   ....[214]....
        /*0444*/ 	.word	0xffffffff


	//   ....[215]....
        /*0448*/ 	.word	0xffffffff


	//   ....[216]....
        /*044c*/ 	.word	0xffffffff


	//   ....[217]....
        /*0450*/ 	.word	0xffffffff


	//   ....[218]....
        /*0454*/ 	.word	0xffffffff


	//----- nvinfo : EIATTR_COOP_GROUP_INSTR_OFFSETS
	.align		4
.L_349:
        /*0458*/ 	.byte	0x04, 0x28
        /*045a*/ 	.short	(.L_351 - .L_350)


	//   ....[0]....
.L_350:
        /*045c*/ 	.word	0x00000080


	//   ....[1]....
        /*0460*/ 	.word	0x00000090


	//   ....[2]....
        /*0464*/ 	.word	0x000002f0


	//   ....[3]....
        /*0468*/ 	.word	0x00000450


	//   ....[4]....
        /*046c*/ 	.word	0x00000570


	//   ....[5]....
        /*0470*/ 	.word	0x000006d0


	//   ....[6]....
        /*0474*/ 	.word	0x00001e00


	//   ....[7]....
        /*0478*/ 	.word	0x000040a0


	//   ....[8]....
        /*047c*/ 	.word	0x000048c0


	//   ....[9]....
        /*0480*/ 	.word	0x00005ea0


	//   ....[10]....
        /*0484*/ 	.word	0x00005f30


	//   ....[11]....
        /*0488*/ 	.word	0x00006270


	//   ....[12]....
        /*048c*/ 	.word	0x00006290


	//   ....[13]....
        /*0490*/ 	.word	0x0000b750


	//   ....[14]....
        /*0494*/ 	.word	0x0000b8b0


	//   ....[15]....
        /*0498*/ 	.word	0x0000ba10


	//   ....[16]....
        /*049c*/ 	.word	0x0000ba40


	//   ....[17]....
        /*04a0*/ 	.word	0x00015340


	//   ....[18]....
        /*04a4*/ 	.word	0x00015a10


	//   ....[19]....
        /*04a8*/ 	.word	0x00016bd0


	//   ....[20]....
        /*04ac*/ 	.word	0x00016c30


	//   ....[21]....
        /*04b0*/ 	.word	0x00016c70


	//   ....[22]....
        /*04b4*/ 	.word	0x00016c90


	//   ....[23]....
        /*04b8*/ 	.word	0x0001f0b0


	//   ....[24]....
        /*04bc*/ 	.word	0x0001f0d0


	//   ....[25]....
        /*04c0*/ 	.word	0x0001f130


	//   ....[26]....
        /*04c4*/ 	.word	0x0001f170


	//   ....[27]....
        /*04c8*/ 	.word	0x00020e30


	//   ....[28]....
        /*04cc*/ 	.word	0x00020e40


	//   ....[29]....
        /*04d0*/ 	.word	0x00021050


	//   ....[30]....
        /*04d4*/ 	.word	0x00021070


	//   ....[31]....
        /*04d8*/ 	.word	0x00021800


	//   ....[32]....
        /*04dc*/ 	.word	0x00021820


	//   ....[33]....
        /*04e0*/ 	.word	0x00021970


	//   ....[34]....
        /*04e4*/ 	.word	0x00021990


	//   ....[35]....
        /*04e8*/ 	.word	0x00021ad0


	//   ....[36]....
        /*04ec*/ 	.word	0x00021af0


	//   ....[37]....
        /*04f0*/ 	.word	0x00021c40


	//   ....[38]....
        /*04f4*/ 	.word	0x00021c60


	//   ....[39]....
        /*04f8*/ 	.word	0x000223b0


	//   ....[40]....
        /*04fc*/ 	.word	0x000223d0


	//   ....[41]....
        /*0500*/ 	.word	0x00022510


	//   ....[42]....
        /*0504*/ 	.word	0x00022530


	//   ....[43]....
        /*0508*/ 	.word	0x00022670


	//   ....[44]....
        /*050c*/ 	.word	0x00022690


	//   ....[45]....
        /*0510*/ 	.word	0x000227e0


	//   ....[46]....
        /*0514*/ 	.word	0x00022800


	//   ....[47]....
        /*0518*/ 	.word	0x00022a10


	//   ....[48]....
        /*051c*/ 	.word	0x00024270


	//   ....[49]....
        /*0520*/ 	.word	0x00024290


	//   ....[50]....
        /*0524*/ 	.word	0x000242a0


	//   ....[51]....
        /*0528*/ 	.word	0x000242e0


	//   ....[52]....
        /*052c*/ 	.word	0x00024330


	//   ....[53]....
        /*0530*/ 	.word	0x00024350


	//   ....[54]....
        /*0534*/ 	.word	0x000243a0


	//   ....[55]....
        /*0538*/ 	.word	0x000243c0


	//   ....[56]....
        /*053c*/ 	.word	0x00024410


	//   ....[57]....
        /*0540*/ 	.word	0x00024430


	//   ....[58]....
        /*0544*/ 	.word	0x00024460


	//   ....[59]....
        /*0548*/ 	.word	0x00024490


	//   ....[60]....
        /*054c*/ 	.word	0x00024ae0


	//   ....[61]....
        /*0550*/ 	.word	0x00024b20


	//   ....[62]....
        /*0554*/ 	.word	0x00024b30


	//   ....[63]....
        /*0558*/ 	.word	0x00024b50


	//   ....[64]....
        /*055c*/ 	.word	0x00024b70


	//   ....[65]....
        /*0560*/ 	.word	0x00024b90


	//   ....[66]....
        /*0564*/ 	.word	0x00024ba0


	//   ....[67]....
        /*0568*/ 	.word	0x00024bc0


	//   ....[68]....
        /*056c*/ 	.word	0x00024bf0


	//   ....[69]....
        /*0570*/ 	.word	0x00024c20


	//   ....[70]....
        /*0574*/ 	.word	0x00024c60


	//   ....[71]....
        /*0578*/ 	.word	0x00024cc0


	//   ....[72]....
        /*057c*/ 	.word	0x00024de0


	//   ....[73]....
        /*0580*/ 	.word	0x00024e70


	//   ....[74]....
        /*0584*/ 	.word	0x00024e80


	//   ....[75]....
        /*0588*/ 	.word	0x00024f90


	//   ....[76]....
        /*058c*/ 	.word	0x00025610


	//   ....[77]....
        /*0590*/ 	.word	0x00025640


	//   ....[78]....
        /*0594*/ 	.word	0x00025650


	//   ....[79]....
        /*0598*/ 	.word	0x00025690


	//   ....[80]....
        /*059c*/ 	.word	0x00025750


	//   ....[81]....
        /*05a0*/ 	.word	0x000257b0


	//   ....[82]....
        /*05a4*/ 	.word	0x00025830


	//   ....[83]....
        /*05a8*/ 	.word	0x00025850


	//   ....[84]....
        /*05ac*/ 	.word	0x000258e0


	//   ....[85]....
        /*05b0*/ 	.word	0x00025900


	//   ....[86]....
        /*05b4*/ 	.word	0x00025990


	//   ....[87]....
        /*05b8*/ 	.word	0x000259b0


	//   ....[88]....
        /*05bc*/ 	.word	0x00025a40


	//   ....[89]....
        /*05c0*/ 	.word	0x00025a60


	//   ....[90]....
        /*05c4*/ 	.word	0x00025af0


	//   ....[91]....
        /*05c8*/ 	.word	0x00025b40


	//   ....[92]....
        /*05cc*/ 	.word	0x00025f70


	//   ....[93]....
        /*05d0*/ 	.word	0x00025fc0


	//   ....[94]....
        /*05d4*/ 	.word	0x00025fe0


	//   ....[95]....
        /*05d8*/ 	.word	0x000260a0


	//   ....[96]....
        /*05dc*/ 	.word	0x000260c0


	//   ....[97]....
        /*05e0*/ 	.word	0x00026170


	//   ....[98]....
        /*05e4*/ 	.word	0x00026180


	//   ....[99]....
        /*05e8*/ 	.word	0x000261b0


	//   ....[100]....
        /*05ec*/ 	.word	0x00026240


	//   ....[101]....
        /*05f0*/ 	.word	0x000262e0


	//   ....[102]....
        /*05f4*/ 	.word	0x00026300


	//   ....[103]....
        /*05f8*/ 	.word	0x00026310


	//   ....[104]....
        /*05fc*/ 	.word	0x00026a10


	//   ....[105]....
        /*0600*/ 	.word	0x00026a30


	//   ....[106]....
        /*0604*/ 	.word	0x00026a40


	//   ....[107]....
        /*0608*/ 	.word	0x00026a50


	//   ....[108]....
        /*060c*/ 	.word	0x00026a70


	//   ....[109]....
        /*0610*/ 	.word	0x00026ad0


	//   ....[110]....
        /*0614*/ 	.word	0x00026af0


	//   ....[111]....
        /*0618*/ 	.word	0x00026b00


	//   ....[112]....
        /*061c*/ 	.word	0x00026b40


	//   ....[113]....
        /*0620*/ 	.word	0x00026b70


	//   ....[114]....
        /*0624*/ 	.word	0x00026b80


	//   ....[115]....
        /*0628*/ 	.word	0x00026ba0


	//   ....[116]....
        /*062c*/ 	.word	0x00026ef0


	//   ....[117]....
        /*0630*/ 	.word	0x00026f10


	//   ....[118]....
        /*0634*/ 	.word	0x00026f20


	//   ....[119]....
        /*0638*/ 	.word	0x00026f30


	//   ....[120]....
        /*063c*/ 	.word	0x00026f40


	//   ....[121]....
        /*0640*/ 	.word	0x00026f60


	//   ....[122]....
        /*0644*/ 	.word	0x00026fd0


	//   ....[123]....
        /*0648*/ 	.word	0x00026ff0


	//   ....[124]....
        /*064c*/ 	.word	0x00027050


	//   ....[125]....
        /*0650*/ 	.word	0x00027060


	//   ....[126]....
        /*0654*/ 	.word	0x000270d0


	//   ....[127]....
        /*0658*/ 	.word	0x00027140


	//   ....[128]....
        /*065c*/ 	.word	0x00027570


	//   ....[129]....
        /*0660*/ 	.word	0x00027750


	//   ....[130]....
        /*0664*/ 	.word	0x00027d10


	//   ....[131]....
        /*0668*/ 	.word	0x00027df0


	//   ....[132]....
        /*066c*/ 	.word	0x00027e90


	//   ....[133]....
        /*0670*/ 	.word	0x00027f10


	//   ....[134]....
        /*0674*/ 	.word	0x00027fc0


	//   ....[135]....
        /*0678*/ 	.word	0x00028020


	//   ....[136]....
        /*067c*/ 	.word	0x000280e0


	//   ....[137]....
        /*0680*/ 	.word	0x00028140


	//   ....[138]....
        /*0684*/ 	.word	0x00028200


	//   ....[139]....
        /*0688*/ 	.word	0x00028260


	//   ....[140]....
        /*068c*/ 	.word	0x00028320


	//   ....[141]....
        /*0690*/ 	.word	0x00028380


	//   ....[142]....
        /*0694*/ 	.word	0x00028420


	//   ....[143]....
        /*0698*/ 	.word	0x000284d0


	//   ....[144]....
        /*069c*/ 	.word	0x00028570


	//   ....[145]....
        /*06a0*/ 	.word	0x00028600


	//   ....[146]....
        /*06a4*/ 	.word	0x000286d0


	//   ....[147]....
        /*06a8*/ 	.word	0x000287e0


	//   ....[148]....
        /*06ac*/ 	.word	0x00028860


	//   ....[149]....
        /*06b0*/ 	.word	0x000288c0


	//   ....[150]....
        /*06b4*/ 	.word	0x000289a0


	//   ....[151]....
        /*06b8*/ 	.word	0x00028a20


	//   ....[152]....
        /*06bc*/ 	.word	0x00028b20


	//   ....[153]....
        /*06c0*/ 	.word	0x00028c20


	//   ....[154]....
        /*06c4*/ 	.word	0x00028c90


	//   ....[155]....
        /*06c8*/ 	.word	0x00028cf0


	//   ....[156]....
        /*06cc*/ 	.word	0x00028dc0


	//   ....[157]....
        /*06d0*/ 	.word	0x00028ee0


	//   ....[158]....
        /*06d4*/ 	.word	0x00028f30


	//   ....[159]....
        /*06d8*/ 	.word	0x00028fc0


	//   ....[160]....
        /*06dc*/ 	.word	0x00029060


	//   ....[161]....
        /*06e0*/ 	.word	0x000290e0


	//   ....[162]....
        /*06e4*/ 	.word	0x000291b0


	//   ....[163]....
        /*06e8*/ 	.word	0x000292c0


	//   ....[164]....
        /*06ec*/ 	.word	0x00029310


	//   ....[165]....
        /*06f0*/ 	.word	0x00029380


	//   ....[166]....
        /*06f4*/ 	.word	0x00029470


	//   ....[167]....
        /*06f8*/ 	.word	0x00029580


	//   ....[168]....
        /*06fc*/ 	.word	0x000295d0


	//   ....[169]....
        /*0700*/ 	.word	0x00029640


	//   ....[170]....
        /*0704*/ 	.word	0x00029730


	//   ....[171]....
        /*0708*/ 	.word	0x00029840


	//   ....[172]....
        /*070c*/ 	.word	0x00029890


	//   ....[173]....
        /*0710*/ 	.word	0x00029900


	//   ....[174]....
        /*0714*/ 	.word	0x000299e0


	//   ....[175]....
        /*0718*/ 	.word	0x00029b10


	//   ....[176]....
        /*071c*/ 	.word	0x00029be0


	//   ....[177]....
        /*0720*/ 	.word	0x00029c70


	//   ....[178]....
        /*0724*/ 	.word	0x00029da0


	//   ....[179]....
        /*0728*/ 	.word	0x00029e00


	//   ....[180]....
        /*072c*/ 	.word	0x00029f10


	//   ....[181]....
        /*0730*/ 	.word	0x00029f70


	//   ....[182]....
        /*0734*/ 	.word	0x0002a080


	//   ....[183]....
        /*0738*/ 	.word	0x0002a0e0


	//   ....[184]....
        /*073c*/ 	.word	0x0002a1f0


	//   ....[185]....
        /*0740*/ 	.word	0x0002a250


	//   ....[186]....
        /*0744*/ 	.word	0x0002a310


	//   ....[187]....
        /*0748*/ 	.word	0x0002a470


	//   ....[188]....
        /*074c*/ 	.word	0x0002a510


	//   ....[189]....
        /*0750*/ 	.word	0x0002a570


	//   ....[190]....
        /*0754*/ 	.word	0x0002a610


	//   ....[191]....
        /*0758*/ 	.word	0x0002a670


	//   ....[192]....
        /*075c*/ 	.word	0x0002a720


	//   ....[193]....
        /*0760*/ 	.word	0x0002a780


	//   ....[194]....
        /*0764*/ 	.word	0x0002a820


	//   ....[195]....
        /*0768*/ 	.word	0x0002a880


	//   ....[196]....
        /*076c*/ 	.word	0x0002a920


	//   ....[197]....
        /*0770*/ 	.word	0x0002a980


	//   ....[198]....
        /*0774*/ 	.word	0x0002aa20


	//   ....[199]....
        /*0778*/ 	.word	0x0002ab00


	//   ....[200]....
        /*077c*/ 	.word	0x0002aba0


	//   ....[201]....
        /*0780*/ 	.word	0x0002ac00


	//   ....[202]....
        /*0784*/ 	.word	0x0002acd0


	//   ....[203]....
        /*0788*/ 	.word	0x0002ad30


	//   ....[204]....
        /*078c*/ 	.word	0x0002ae00


	//   ....[205]....
        /*0790*/ 	.word	0x0002ae60


	//   ....[206]....
        /*0794*/ 	.word	0x0002af30


	//   ....[207]....
        /*0798*/ 	.word	0x0002af90


	//   ....[208]....
        /*079c*/ 	.word	0x0002b060


	//   ....[209]....
        /*07a0*/ 	.word	0x0002b0c0


	//   ....[210]....
        /*07a4*/ 	.word	0x0002b190


	//   ....[211]....
        /*07a8*/ 	.word	0x0002b220


	//   ....[212]....
        /*07ac*/ 	.word	0x0002b340


	//   ....[213]....
        /*07b0*/ 	.word	0x0002d9b0


	//   ....[214]....
        /*07b4*/ 	.word	0x0002e140


	//   ....[215]....
        /*07b8*/ 	.word	0x0002f3e0


	//   ....[216]....
        /*07bc*/ 	.word	0x0002f440


	//   ....[217]....
        /*07c0*/ 	.word	0x0002f4a0


	//   ....[218]....
        /*07c4*/ 	.word	0x0002f4c0


	//----- nvinfo : EIATTR_REG_RECONFIG
	.align		4
.L_351:
        /*07c8*/ 	.byte	0x01, 0x54
	.zero		2


	//----- nvinfo : EIATTR_SYSCALL_OFFSETS
	.align		4
        /*07cc*/ 	.byte	0x04, 0x46
        /*07ce*/ 	.short	(.L_353 - .L_352)


	//   ....[0]....
.L_352:
        /*07d0*/ 	.word	0x00002370


	//   ....[1]....
        /*07d4*/ 	.word	0x00023a00


	//   ....[2]....
        /*07d8*/ 	.word	0x00023b50


	//   ....[3]....
        /*07dc*/ 	.word	0x00023c40


	//   ....[4]....
        /*07e0*/ 	.word	0x00024770


	//   ....[5]....
        /*07e4*/ 	.word	0x000252e0


	//----- nvinfo : EIATTR_MBARRIER_INSTR_OFFSETS
	.align		4
.L_353:
        /*07e8*/ 	.byte	0x04, 0x39
        /*07ea*/ 	.short	(.L_355 - .L_354)


	//   ....[0]....
.L_354:
        /*07ec*/ 	.word	0x00000190
        /*07f0*/ 	.word	0x000000ff
        /*07f4*/ 	.word	0x00032400
        /*07f8*/ 	.short	0x0100
        /*07fa*/ 	.byte	0x08
	.zero		1


	//   ....[1]....
        /*07fc*/ 	.word	0x000001a0
        /*0800*/ 	.word	0x000000ff
        /*0804*/ 	.word	0x00032410
        /*0808*/ 	.short	0x0100
        /*080a*/ 	.byte	0x08
	.zero		1


	//   ....[2]....
        /*080c*/ 	.word	0x000001b0
        /*0810*/ 	.word	0x000000ff
        /*0814*/ 	.word	0x00032420
        /*0818*/ 	.short	0x0100
        /*081a*/ 	.byte	0x08
	.zero		1


	//   ....[3]....
        /*081c*/ 	.word	0x000002a0
        /*0820*/ 	.word	0x000000ff
        /*0824*/ 	.word	0x00032430
        /*0828*/ 	.short	0x0100
        /*082a*/ 	.byte	0x08
	.zero		1


	//   ....[4]....
        /*082c*/ 	.word	0x000002b0
        /*0830*/ 	.word	0x000000ff
        /*0834*/ 	.word	0x00032440
        /*0838*/ 	.short	0x0100
        /*083a*/ 	.byte	0x08
	.zero		1


	//   ....[5]....
        /*083c*/ 	.word	0x000002c0
        /*0840*/ 	.word	0x000000ff
        /*0844*/ 	.word	0x00032438
        /*0848*/ 	.short	0x0100
        /*084a*/ 	.byte	0x08
	.zero		1


	//   ....[6]....
        /*084c*/ 	.word	0x000002d0
        /*0850*/ 	.word	0x000000ff
        /*0854*/ 	.word	0x00032448
        /*0858*/ 	.short	0x0100
        /*085a*/ 	.byte	0x08
	.zero		1


	//   ....[7]....
        /*085c*/ 	.word	0x00000400
        /*0860*/ 	.word	0x000000ff
        /*0864*/ 	.word	0x00032450
        /*0868*/ 	.short	0x0100
        /*086a*/ 	.byte	0x08
	.zero		1


	//   ....[8]....
        /*086c*/ 	.word	0x00000410
        /*0870*/ 	.word	0x000000ff
        /*0874*/ 	.word	0x00032460
        /*0878*/ 	.short	0x0100
        /*087a*/ 	.byte	0x08
	.zero		1


	//   ....[9]....
        /*087c*/ 	.word	0x00000420
        /*0880*/ 	.word	0x000000ff
        /*0884*/ 	.word	0x00032458
        /*0888*/ 	.short	0x0100
        /*088a*/ 	.byte	0x08
	.zero		1


	//   ....[10]....
        /*088c*/ 	.word	0x00000430
        /*0890*/ 	.word	0x000000ff
        /*0894*/ 	.word	0x00032468
        /*0898*/ 	.short	0x0100
        /*089a*/ 	.byte	0x08
	.zero		1


	//   ....[11]....
        /*089c*/ 	.word	0x00000520
        /*08a0*/ 	.word	0x000000ff
        /*08a4*/ 	.word	0x00032470
        /*08a8*/ 	.short	0x0100
        /*08aa*/ 	.byte	0x06
	.zero		1


	//   ....[12]....
        /*08ac*/ 	.word	0x00000530
        /*08b0*/ 	.word	0x000000ff
        /*08b4*/ 	.word	0x00032480
        /*08b8*/ 	.short	0x0100
        /*08ba*/ 	.byte	0x06
	.zero		1


	//   ....[13]....
        /*08bc*/ 	.word	0x00000540
        /*08c0*/ 	.word	0x000000ff
        /*08c4*/ 	.word	0x00032478
        /*08c8*/ 	.short	0x0100
        /*08ca*/ 	.byte	0x06
	.zero		1


	//   ....[14]....
        /*08cc*/ 	.word	0x00000550
        /*08d0*/ 	.word	0x000000ff
        /*08d4*/ 	.word	0x00032488
        /*08d8*/ 	.short	0x0100
        /*08da*/ 	.byte	0x06
	.zero		1


	//   ....[15]....
        /*08dc*/ 	.word	0x00000680
        /*08e0*/ 	.word	0x000000ff
        /*08e4*/ 	.word	0x00032490
        /*08e8*/ 	.short	0x0100
        /*08ea*/ 	.byte	0x08
	.zero		1


	//   ....[16]....
        /*08ec*/ 	.word	0x00000690
        /*08f0*/ 	.word	0x000000ff
        /*08f4*/ 	.word	0x000324a0
        /*08f8*/ 	.short	0x0100
        /*08fa*/ 	.byte	0x08
	.zero		1


	//   ....[17]....
        /*08fc*/ 	.word	0x000006a0
        /*0900*/ 	.word	0x000000ff
        /*0904*/ 	.word	0x00032498
        /*0908*/ 	.short	0x0100
        /*090a*/ 	.byte	0x08
	.zero		1


	//   ....[18]....
        /*090c*/ 	.word	0x000006b0
        /*0910*/ 	.word	0x000000ff
        /*0914*/ 	.word	0x000324a8
        /*0918*/ 	.short	0x0100
        /*091a*/ 	.byte	0x08
	.zero		1


	//   ....[19]....
        /*091c*/ 	.word	0x000007f0
        /*0920*/ 	.word	0x000000ff
        /*0924*/ 	.word	0x000324b0
        /*0928*/ 	.short	0x0100
        /*092a*/ 	.byte	0x08
	.zero		1


	//   ....[20]....
        /*092c*/ 	.word	0x00000800
        /*0930*/ 	.word	0x000000ff
        /*0934*/ 	.word	0x000324c0
        /*0938*/ 	.short	0x0100
        /*093a*/ 	.byte	0x08
	.zero		1


	//   ....[21]....
        /*093c*/ 	.word	0x00000810
        /*0940*/ 	.word	0x000000ff
        /*0944*/ 	.word	0x000324b8
        /*0948*/ 	.short	0x0100
        /*094a*/ 	.byte	0x08
	.zero		1


	//   ....[22]....
        /*094c*/ 	.word	0x00000820
        /*0950*/ 	.word	0x000000ff
        /*0954*/ 	.word	0x000324c8
        /*0958*/ 	.short	0x0100
        /*095a*/ 	.byte	0x08
	.zero		1


	//   ....[23]....
        /*095c*/ 	.word	0x000025f0
        /*0960*/ 	.word	0x000000ff
        /*0964*/ 	.word	0x00032400
        /*0968*/ 	.short	0x010a
        /*096a*/ 	.byte	0x2a
	.zero		1


	//   ....[24]....
        /*096c*/ 	.word	0x00002a30
        /*0970*/ 	.word	0x00000014
        /*0974*/ 	.word	0x00000000
        /*0978*/ 	.short	0x010a
        /*097a*/ 	.byte	0x3f
	.zero		1


	//   ....[25]....
        /*097c*/ 	.word	0x00002a90
        /*0980*/ 	.word	0x00000014
        /*0984*/ 	.word	0x00000000
        /*0988*/ 	.short	0x010a
        /*098a*/ 	.byte	0x3f
	.zero		1


	//   ....[26]....
        /*098c*/ 	.word	0x00002e40
        /*0990*/ 	.word	0x000000ff
        /*0994*/ 	.word	0x00032410
        /*0998*/ 	.short	0x010a
        /*099a*/ 	.byte	0x2a
	.zero		1


	//   ....[27]....
        /*099c*/ 	.word	0x00002f40
        /*09a0*/ 	.word	0x00000008
        /*09a4*/ 	.word	0x00000000
        /*09a8*/ 	.short	0x010a
        /*09aa*/ 	.byte	0x3f
	.zero		1


	//   ....[28]....
        /*09ac*/ 	.word	0x00002fa0
        /*09b0*/ 	.word	0x00000008
        /*09b4*/ 	.word	0x00000000
        /*09b8*/ 	.short	0x010a
        /*09ba*/ 	.byte	0x3f
	.zero		1


	//   ....[29]....
        /*09bc*/ 	.word	0x00003ce0
        /*09c0*/ 	.word	0x00000006
        /*09c4*/ 	.word	0x00000000
        /*09c8*/ 	.short	0x0101
        /*09ca*/ 	.byte	0x3f
	.zero		1


	//   ....[30]....
        /*09cc*/ 	.word	0x00009610
        /*09d0*/ 	.word	0x00000000
        /*09d4*/ 	.word	0x00000000
        /*09d8*/ 	.short	0x0101
        /*09da*/ 	.byte	0x3f
	.zero		1


	//   ....[31]....
        /*09dc*/ 	.word	0x00009d40
        /*09e0*/ 	.word	0x00000004
        /*09e4*/ 	.word	0x00000000
        /*09e8*/ 	.short	0x010a
        /*09ea*/ 	.byte	0x3f
	.zero		1


	//   ....[32]....
        /*09ec*/ 	.word	0x00009de0
        /*09f0*/ 	.word	0x00000006
        /*09f4*/ 	.word	0x00000000
        /*09f8*/ 	.short	0x010a
        /*09fa*/ 	.byte	0x3f
	.zero		1


	//   ....[33]....
        /*09fc*/ 	.word	0x0000a1f0
        /*0a00*/ 	.word	0x00000003
        /*0a04*/ 	.word	0x00000000
        /*0a08*/ 	.short	0x010a
        /*0a0a*/ 	.byte	0x3f
	.zero		1


	//   ....[34]....
        /*0a0c*/ 	.word	0x0000a2c0
        /*0a10*/ 	.word	0x00000012
        /*0a14*/ 	.word	0x00000000
        /*0a18*/ 	.short	0x010a
        /*0a1a*/ 	.byte	0x3f
	.zero		1


	//   ....[35]....
        /*0a1c*/ 	.word	0x0000b000
        /*0a20*/ 	.word	0x00000003
        /*0a24*/ 	.word	0x00000000
        /*0a28*/ 	.short	0x0101
        /*0a2a*/ 	.byte	0x3f
	.zero		1


	//   ....[36]....
        /*0a2c*/ 	.word	0x00013970
        /*0a30*/ 	.word	0x00000000
        /*0a34*/ 	.word	0x00000000
        /*0a38*/ 	.short	0x0101
        /*0a3a*/ 	.byte	0x3f
	.zero		1


	//   ....[37]....
        /*0a3c*/ 	.word	0x00013b70
        /*0a40*/ 	.word	0x00000007
        /*0a44*/ 	.word	0x00000000
        /*0a48*/ 	.short	0x010a
        /*0a4a*/ 	.byte	0x3f
	.zero		1


	//   ....[38]....
        /*0a4c*/ 	.word	0x00013c20
        /*0a50*/ 	.word	0x00000000
        /*0a54*/ 	.word	0x00000000
        /*0a58*/ 	.short	0x010a
        /*0a5a*/ 	.byte	0x3f
	.zero		1


	//   ....[39]....
        /*0a5c*/ 	.word	0x00014050
        /*0a60*/ 	.word	0x00000007
        /*0a64*/ 	.word	0x00000000
        /*0a68*/ 	.short	0x010a
        /*0a6a*/ 	.byte	0x3f
	.zero		1


	//   ....[40]....
        /*0a6c*/ 	.word	0x00014150
        /*0a70*/ 	.word	0x00000007
        /*0a74*/ 	.word	0x00000000
        /*0a78*/ 	.short	0x010a
        /*0a7a*/ 	.byte	0x3f
	.zero		1


	//   ....[41]....
        /*0a7c*/ 	.word	0x00014e90
        /*0a80*/ 	.word	0x00000004
        /*0a84*/ 	.word	0x00000000
        /*0a88*/ 	.short	0x0101
        /*0a8a*/ 	.byte	0x3f
	.zero		1


	//   ....[42]....
        /*0a8c*/ 	.word	0x0001ec70
        /*0a90*/ 	.word	0x00000007
        /*0a94*/ 	.word	0x00000000
        /*0a98*/ 	.short	0x0101
        /*0a9a*/ 	.byte	0x3f
	.zero		1


	//   ....[43]....
        /*0a9c*/ 	.word	0x00021810
        /*0aa0*/ 	.word	0x000000ff
        /*0aa4*/ 	.word	0x00000000
        /*0aa8*/ 	.short	0x0101
        /*0aaa*/ 	.byte	0x05
	.zero		1


	//   ....[44]....
        /*0aac*/ 	.word	0x00024040
        /*0ab0*/ 	.word	0x00000018
        /*0ab4*/ 	.word	0x00032440
        /*0ab8*/ 	.short	0x010a
        /*0aba*/ 	.byte	0x3f
	.zero		1


	//   ....[45]....
        /*0abc*/ 	.word	0x00024550
        /*0ac0*/ 	.word	0x00000018
        /*0ac4*/ 	.word	0x00032430
        /*0ac8*/ 	.short	0x0107
        /*0aca*/ 	.byte	0x3f
	.zero		1


	//   ....[46]....
        /*0acc*/ 	.word	0x00024600
        /*0ad0*/ 	.word	0x00000018
        /*0ad4*/ 	.word	0x00032430
        /*0ad8*/ 	.short	0x0101
        /*0ada*/ 	.byte	0x3f
	.zero		1


	//   ....[47]....
        /*0adc*/ 	.word	0x00025120
        /*0ae0*/ 	.word	0x00000011
        /*0ae4*/ 	.word	0x00032400
        /*0ae8*/ 	.short	0x0107
        /*0aea*/ 	.byte	0x3f
	.zero		1


	//   ....[48]....
        /*0aec*/ 	.word	0x000251b0
        /*0af0*/ 	.word	0x00000011
        /*0af4*/ 	.word	0x00032400
        /*0af8*/ 	.short	0x0101
        /*0afa*/ 	.byte	0x3f
	.zero		1


	//   ....[49]....
        /*0afc*/ 	.word	0x00025c00
        /*0b00*/ 	.word	0x00000011
        /*0b04*/ 	.word	0x00032410
        /*0b08*/ 	.short	0x0107
        /*0b0a*/ 	.byte	0x3f
	.zero		1


	//   ....[50]....
        /*0b0c*/ 	.word	0x00025cf0
        /*0b10*/ 	.word	0x00000011
        /*0b14*/ 	.word	0x00032410
        /*0b18*/ 	.short	0x0101
        /*0b1a*/ 	.byte	0x3f
	.zero		1


	//   ....[51]....
        /*0b1c*/ 	.word	0x00025d10
        /*0b20*/ 	.word	0x00000011
        /*0b24*/ 	.word	0x00032420
        /*0b28*/ 	.short	0x010a
        /*0b2a*/ 	.byte	0x3f
	.zero		1


	//   ....[52]....
        /*0b2c*/ 	.word	0x00025d90
        /*0b30*/ 	.word	0x00000018
        /*0b34*/ 	.word	0x00032460
        /*0b38*/ 	.short	0x010a
        /*0b3a*/ 	.byte	0x3f
	.zero		1


	//   ....[53]....
        /*0b3c*/ 	.word	0x00026490
        /*0b40*/ 	.word	0x00000018
        /*0b44*/ 	.word	0x00032450
        /*0b48*/ 	.short	0x0107
        /*0b4a*/ 	.byte	0x3f
	.zero		1


	//   ....[54]....
        /*0b4c*/ 	.word	0x00026550
        /*0b50*/ 	.word	0x00000018
        /*0b54*/ 	.word	0x00032450
        /*0b58*/ 	.short	0x0101
        /*0b5a*/ 	.byte	0x3f
	.zero		1


	//   ....[55]....
        /*0b5c*/ 	.word	0x00026870
        /*0b60*/ 	.word	0x0000000a
        /*0b64*/ 	.word	0x00032440
        /*0b68*/ 	.short	0x010a
        /*0b6a*/ 	.byte	0x3f
	.zero		1


	//   ....[56]....
        /*0b6c*/ 	.word	0x00026c40
        /*0b70*/ 	.word	0x0000000a
        /*0b74*/ 	.word	0x00032430
        /*0b78*/ 	.short	0x0107
        /*0b7a*/ 	.byte	0x3f
	.zero		1


	//   ....[57]....
        /*0b7c*/ 	.word	0x00026cf0
        /*0b80*/ 	.word	0x0000000a
        /*0b84*/ 	.word	0x00032430
        /*0b88*/ 	.short	0x0101
        /*0b8a*/ 	.byte	0x3f
	.zero		1


	//   ....[58]....
        /*0b8c*/ 	.word	0x00026d20
        /*0b90*/ 	.word	0x0000000a
        /*0b94*/ 	.word	0x00032460
        /*0b98*/ 	.short	0x010a
        /*0b9a*/ 	.byte	0x3f
	.zero		1


	//   ....[59]....
        /*0b9c*/ 	.word	0x00027240
        /*0ba0*/ 	.word	0x0000000a
        /*0ba4*/ 	.word	0x00032450
        /*0ba8*/ 	.short	0x0107
        /*0baa*/ 	.byte	0x3f
	.zero		1


	//   ....[60]....
        /*0bac*/ 	.word	0x000272f0
        /*0bb0*/ 	.word	0x0000000a
        /*0bb4*/ 	.word	0x00032450
        /*0bb8*/ 	.short	0x0101
        /*0bba*/ 	.byte	0x3f
	.zero		1


	//   ....[61]....
        /*0bbc*/ 	.word	0x000276d0
        /*0bc0*/ 	.word	0x00000007
        /*0bc4*/ 	.word	0x00032420
        /*0bc8*/ 	.short	0x010a
        /*0bca*/ 	.byte	0x3f
	.zero		1


	//   ....[62]....
        /*0bcc*/ 	.word	0x00027870
        /*0bd0*/ 	.word	0x00000005
        /*0bd4*/ 	.word	0x00032440
        /*0bd8*/ 	.short	0x010a
        /*0bda*/ 	.byte	0x3f
	.zero		1


	//   ....[63]....
        /*0bdc*/ 	.word	0x00027910
        /*0be0*/ 	.word	0x00000003
        /*0be4*/ 	.word	0x00032440
        /*0be8*/ 	.short	0x010a
        /*0bea*/ 	.byte	0x3f
	.zero		1


	//   ....[64]....
        /*0bec*/ 	.word	0x00027950
        /*0bf0*/ 	.word	0x00000005
        /*0bf4*/ 	.word	0x00032460
        /*0bf8*/ 	.short	0x010a
        /*0bfa*/ 	.byte	0x3f
	.zero		1


	//   ....[65]....
        /*0bfc*/ 	.word	0x00027990
        /*0c00*/ 	.word	0x00000003
        /*0c04*/ 	.word	0x00032460
        /*0c08*/ 	.short	0x010a
        /*0c0a*/ 	.byte	0x3f
	.zero		1


	//   ....[66]....
        /*0c0c*/ 	.word	0x00027a00
        /*0c10*/ 	.word	0x00000009
        /*0c14*/ 	.word	0x00032400
        /*0c18*/ 	.short	0x010a
        /*0c1a*/ 	.byte	0x3f
	.zero		1


	//   ....[67]....
        /*0c1c*/ 	.word	0x00027a50
        /*0c20*/ 	.word	0x00000014
        /*0c24*/ 	.word	0x00000000
        /*0c28*/ 	.short	0x010a
        /*0c2a*/ 	.byte	0x3f
	.zero		1


	//   ....[68]....
        /*0c2c*/ 	.word	0x00027ab0
        /*0c30*/ 	.word	0x00000009
        /*0c34*/ 	.word	0x00032410
        /*0c38*/ 	.short	0x010a
        /*0c3a*/ 	.byte	0x3f
	.zero		1


	//   ....[69]....
        /*0c3c*/ 	.word	0x00027b00
        /*0c40*/ 	.word	0x00000008
        /*0c44*/ 	.word	0x00000000
        /*0c48*/ 	.short	0x010a
        /*0c4a*/ 	.byte	0x3f
	.zero		1


	//   ....[70]....
        /*0c4c*/ 	.word	0x00027b50
        /*0c50*/ 	.word	0x00000006
        /*0c54*/ 	.word	0x00000000
        /*0c58*/ 	.short	0x010a
        /*0c5a*/ 	.byte	0x3f
	.zero		1


	//   ....[71]....
        /*0c5c*/ 	.word	0x00027ba0
        /*0c60*/ 	.word	0x00000012
        /*0c64*/ 	.word	0x00000000
        /*0c68*/ 	.short	0x010a
        /*0c6a*/ 	.byte	0x3f
	.zero		1


	//   ....[72]....
        /*0c6c*/ 	.word	0x00027bf0
        /*0c70*/ 	.word	0x00000000
        /*0c74*/ 	.word	0x00000000
        /*0c78*/ 	.short	0x010a
        /*0c7a*/ 	.byte	0x3f
	.zero		1


	//   ....[73]....
        /*0c7c*/ 	.word	0x00027c40
        /*0c80*/ 	.word	0x00000007
        /*0c84*/ 	.word	0x00000000
        /*0c88*/ 	.short	0x010a
        /*0c8a*/ 	.byte	0x3f
	.zero		1


	//   ....[74]....
        /*0c8c*/ 	.word	0x00027d40
        /*0c90*/ 	.word	0x00000018
        /*0c94*/ 	.word	0x00032440
        /*0c98*/ 	.short	0x010a
        /*0c9a*/ 	.byte	0x3f
	.zero		1


	//   ....[75]....
        /*0c9c*/ 	.word	0x00029a10
        /*0ca0*/ 	.word	0x00000011
        /*0ca4*/ 	.word	0x00032420
        /*0ca8*/ 	.short	0x010a
        /*0caa*/ 	.byte	0x3f
	.zero		1


	//   ....[76]....
        /*0cac*/ 	.word	0x00029a60
        /*0cb0*/ 	.word	0x00000018
        /*0cb4*/ 	.word	0x00032460
        /*0cb8*/ 	.short	0x010a
        /*0cba*/ 	.byte	0x3f
	.zero		1


	//   ....[77]....
        /*0cbc*/ 	.word	0x0002a3c0
        /*0cc0*/ 	.word	0x0000000a
        /*0cc4*/ 	.word	0x00032440
        /*0cc8*/ 	.short	0x010a
        /*0cca*/ 	.byte	0x3f
	.zero		1


	//   ....[78]....
        /*0ccc*/ 	.word	0x0002aa50
        /*0cd0*/ 	.word	0x0000000a
        /*0cd4*/ 	.word	0x00032460
        /*0cd8*/ 	.short	0x010a
        /*0cda*/ 	.byte	0x3f
	.zero		1


	//   ....[79]....
        /*0cdc*/ 	.word	0x0002b260
        /*0ce0*/ 	.word	0x00000007
        /*0ce4*/ 	.word	0x00032420
        /*0ce8*/ 	.short	0x010a
        /*0cea*/ 	.byte	0x3f
	.zero		1


	//   ....[80]....
        /*0cec*/ 	.word	0x0002b400
        /*0cf0*/ 	.word	0x00000005
        /*0cf4*/ 	.word	0x00032440
        /*0cf8*/ 	.short	0x010a
        /*0cfa*/ 	.byte	0x3f
	.zero		1


	//   ....[81]....
        /*0cfc*/ 	.word	0x0002b450
        /*0d00*/ 	.word	0x00000003
        /*0d04*/ 	.word	0x00032440
        /*0d08*/ 	.short	0x010a
        /*0d0a*/ 	.byte	0x3f
	.zero		1


	//   ....[82]....
        /*0d0c*/ 	.word	0x0002b4a0
        /*0d10*/ 	.word	0x00000005
        /*0d14*/ 	.word	0x00032460
        /*0d18*/ 	.short	0x010a
        /*0d1a*/ 	.byte	0x3f
	.zero		1


	//   ....[83]....
        /*0d1c*/ 	.word	0x0002b840
        /*0d20*/ 	.word	0x0000000c
        /*0d24*/ 	.word	0x00000000
        /*0d28*/ 	.short	0x010a
        /*0d2a*/ 	.byte	0x3f
	.zero		1


	//   ....[84]....
        /*0d2c*/ 	.word	0x0002b980
        /*0d30*/ 	.word	0x00000002
        /*0d34*/ 	.word	0x00000000
        /*0d38*/ 	.short	0x010a
        /*0d3a*/ 	.byte	0x3f
	.zero		1


	//   ....[85]....
        /*0d3c*/ 	.word	0x0002bfe0
        /*0d40*/ 	.word	0x0000000b
        /*0d44*/ 	.word	0x00000000
        /*0d48*/ 	.short	0x010a
        /*0d4a*/ 	.byte	0x3f
	.zero		1


	//   ....[86]....
        /*0d4c*/ 	.word	0x0002c120
        /*0d50*/ 	.word	0x00000008
        /*0d54*/ 	.word	0x00000000
        /*0d58*/ 	.short	0x010a
        /*0d5a*/ 	.byte	0x3f
	.zero		1


	//   ....[87]....
        /*0d5c*/ 	.word	0x0002d410
        /*0d60*/ 	.word	0x00000007
        /*0d64*/ 	.word	0x00000000
        /*0d68*/ 	.short	0x0101
        /*0d6a*/ 	.byte	0x3f
	.zero		1


	//   ....[88]....
        /*0d6c*/ 	.word	0x000471b0
        /*0d70*/ 	.word	0x00000000
        /*0d74*/ 	.word	0x00000000
        /*0d78*/ 	.short	0x0101
        /*0d7a*/ 	.byte	0x3f
	.zero		1


	//   ....[89]....
        /*0d7c*/ 	.word	0x000471d0
        /*0d80*/ 	.word	0x00000002
        /*0d84*/ 	.word	0x00000000
        /*0d88*/ 	.short	0x010a
        /*0d8a*/ 	.byte	0x3f
	.zero		1


	//   ....[90]....
        /*0d8c*/ 	.word	0x00047220
        /*0d90*/ 	.word	0x00000008
        /*0d94*/ 	.word	0x00000000
        /*0d98*/ 	.short	0x010a
        /*0d9a*/ 	.byte	0x3f
	.zero		1


	//----- nvinfo : EIATTR_NUM_MBARRIERS
	.align		4
.L_355:
        /*0d9c*/ 	.byte	0x03, 0x38
        /*0d9e*/ 	.short	0x0017


	//----- nvinfo : EIATTR_EXIT_INSTR_OFFSETS
	.align		4
        /*0da0*/ 	.byte	0x04, 0x1c
        /*0da2*/ 	.short	(.L_357 - .L_356)


	//   ....[0]....
.L_356:
        /*0da4*/ 	.word	0x00000a80


	//   ....[1]....
        /*0da8*/ 	.word	0x00022980


	//   ....[2]....
        /*0dac*/ 	.word	0x000279e0


	//----- nvinfo : EIATTR_MAX_THREADS
	.align		4
.L_357:
        /*0db0*/ 	.byte	0x04, 0x05
        /*0db2*/ 	.short	(.L_359 - .L_358)
.L_358:
        /*0db4*/ 	.word	0x00000180
        /*0db8*/ 	.word	0x00000001
        /*0dbc*/ 	.word	0x00000001


	//----- nvinfo : EIATTR_CRS_STACK_SIZE
	.align		4
.L_359:
        /*0dc0*/ 	.byte	0x04, 0x1e
        /*0dc2*/ 	.short	(.L_361 - .L_360)
.L_360:
        /*0dc4*/ 	.word	0x00000000


	//----- nvinfo : EIATTR_CBANK_PARAM_SIZE
	.align		4
.L_361:
        /*0dc8*/ 	.byte	0x03, 0x19
        /*0dca*/ 	.short	0x0bf0


	//----- nvinfo : EIATTR_PARAM_CBANK
	.align		4
        /*0dcc*/ 	.byte	0x04, 0x0a
        /*0dce*/ 	.short	(.L_363 - .L_362)
	.align		4
.L_362:
        /*0dd0*/ 	.word	index@(.nv.constant0._ZN7cutlass13device_kernelIN5flash11enable_sm90INS1_16FlashAttnFwdSm90INS1_25CollectiveMainloopFwdSm90ILi2EN4cute5tupleIJNS5_1CILi1EEES8_S8_EEENS6_IJNS7_ILi128EEENS7_ILi96EEENS7_ILi64EEEEEELi256ENS_10bfloat16_tEfNS_4arch4Sm90ELb0ELb1ELb1ELb0ELb1ELb0ELb1ELb1ELb0ELb1ELb0ELb0EEENS1_21CollectiveEpilogueFwdINS6_IJSA_NS7_ILi256EEESB_EEES9_SE_SG_Li256ELb0ELb1ELb0ELb0EEENS1_30DynamicPersistentTileSchedulerILi256ELi128ELb0ELb1ELb1EEEEEEEEEvNT_6ParamsE)
        /*0dd4*/ 	.short	0x0210
        /*0dd6*/ 	.short	0x0bf0


	//----- nvinfo : EIATTR_SW_WAR
	.align		4
.L_363:
        /*0dd8*/ 	.byte	0x04, 0x36
        /*0dda*/ 	.short	(.L_365 - .L_364)
.L_364:
        /*0ddc*/ 	.word	0x00000008
.L_365:


//--------------------- .nv.info._ZN7cutlass13device_kernelIN5flash11enable_sm90INS1_16FlashAttnFwdSm90INS1_25CollectiveMainloopFwdSm90ILi2EN4cute5tupleIJNS5_1CILi1EEES8_S8_EEENS6_IJNS7_ILi128EEENS7_ILi96EEENS7_ILi64EEEEEELi256ENS_10bfloat16_tEfNS_4arch4Sm90ELb0ELb1ELb1ELb1ELb1ELb0ELb0ELb1ELb0ELb1ELb0ELb0EEENS1_21CollectiveEpilogueFwdINS6_IJSA_NS7_ILi256EEESB_EEES9_SE_SG_Li256ELb1ELb1ELb0ELb0EEENS1_36VarlenDynamicPersistentTileSchedulerILi128ELi96ELi256ELi128ELb0ELb1ELb1ELb1ELb0ELb1EEEEEEEEEvNT_6ParamsE --------------------------
	.section	.nv.info._ZN7cutlass13device_kernelIN5flash11enable_sm90INS1_16FlashAttnFwdSm90INS1_25CollectiveMainloopFwdSm90ILi2EN4cute5tupleIJNS5_1CILi1EEES8_S8_EEENS6_IJNS7_ILi128EEENS7_ILi96EEENS7_ILi64EEEEEELi256ENS_10bfloat16_tEfNS_4arch4Sm90ELb0ELb1ELb1ELb1ELb1ELb0ELb0ELb1ELb0ELb1ELb0ELb0EEENS1_21CollectiveEpilogueFwdINS6_IJSA_NS7_ILi256EEESB_EEES9_SE_SG_Li256ELb1ELb1ELb0ELb0EEENS1_36VarlenDynamicPersistentTileSchedulerILi128ELi96ELi256ELi128ELb0ELb1ELb1ELb1ELb0ELb1EEEEEEEEEvNT_6ParamsE,"",@"SHT_CUDA_INFO"
	.sectionflags	@""
	.align	4


	//----- nvinfo : EIATTR_CUDA_API_VERSION
	.align		4
        /*0000*/ 	.byte	0x04, 0x37
        /*0002*/ 	.short	(.L_367 - .L_366)
.L_366:
        /*0004*/ 	.word	0x00000082


	//----- nvinfo : EIATTR_KPARAM_INFO
	.align		4
.L_367:
        /*0008*/ 	.byte	0x04, 0x17
        /*000a*/ 	.short	(.L_369 - .L_368)
.L_368:
        /*000c*/ 	.word	0x00000000
        /*0010*/ 	.short	0x0000
        /*0012*/ 	.short	0x0070
        /*0014*/ 	.byte	0x00, 0xf0, 0x01, 0x2a


	//----- nvinfo : EIATTR_SPARSE_MMA_MASK
	.align		4
.L_369:
        /*0018*/ 	.byte	0x03, 0x50
        /*001a*/ 	.short	0x0000


	//----- nvinfo : EIATTR_MAXREG_COUNT
	.align		4
        /*001c*/ 	.byte	0x03, 0x1b
        /*001e*/ 	.short	0x00a8


	//----- nvinfo : EIATTR_NUM_BARRIERS
	.align		4
        /*0020*/ 	.byte	0x02, 0x4c
        /*0022*/ 	.byte	0x10
	.zero		1


	//----- nvinfo : EIATTR_EXTERNS
	.align		4
        /*0024*/ 	.byte	0x04, 0x0f
        /*0026*/ 	.short	(.L_371 - .L_370)


	//   ....[0]....
	.align		4
.L_370:
        /*0028*/ 	.word	index@(__assertfail)


	//----- nvinfo : EIATTR_ANNOTATIONS
	.align		4
.L_371:
        /*002c*/ 	.byte	0x04, 0x55
        /*002e*/ 	.short	(.L_373 - .L_372)


	//   ....[0]....
.L_372:
        /* <DEDUP_REMOVED lines=9> */


	//----- nvinfo : EIATTR_MERCURY_ISA_VERSION
	.align		4
.L_373:
        /*00a8*/ 	.byte	0x03, 0x5f
        /*00aa*/ 	.short	0x0101


	//----- nvinfo : EIATTR_UNUSED_LOAD_BYTE_OFFSET
	.align		4
        /*00ac*/ 	.byte	0x04, 0x44
        /*00ae*/ 	.short	(.L_375 - .L_374)


	//   ....[0]....
.L_374:
        /*00b0*/ 	.word	0x00000960
        /*00b4*/ 	.word	0x0000fff0


	//   ....[1]....
        /*00b8*/ 	.word	0x0000e9b0
        /*00bc*/ 	.word	0x0000fff0


	//----- nvinfo : EIATTR_INT_WARP_WIDE_INSTR_OFFSETS
	.align		4
.L_375:
        /*00c0*/ 	.byte	0x04, 0x31
        /*00c2*/ 	.short	(.L_377 - .L_376)


	//   ....[0]....
.L_376:
        /*00c4*/ 	.word	0x000000c0


	//   ....[1]....
        /*00c8*/ 	.word	0x000000d0


	//   ....[2]....
        /*00cc*/ 	.word	0x00000170


	//   ....[3]....
        /*00d0*/ 	.word	0x00012cd0


	//   ....[4]....
        /*00d4*/ 	.word	0x00012d60


	//   ....[5]....
        /*00d8*/ 	.word	0x00016060


	//   ....[6]....
        /*00dc*/ 	.word	0x000160f0


	//----- nvinfo : EIATTR_COOP_GROUP_MASK_REGIDS
	.align		4
.L_377:
        /*00e0*/ 	.byte	0x04, 0x29
        /*00e2*/ 	.short	(.L_379 - .L_378)


	//   ....[0]....
.L_378:
        /*00e4*/ 	.word	0xffffffff


	//   ....[1]....
        /*00e8*/ 	.word	0xffffffff


	//   ....[2]....
        /*00ec*/ 	.word	0xffffffff


	//   ....[3]....
        /*00f0*/ 	.word	0xffffffff


	//   ....[4]....
        /*00f4*/ 	.word	0xffffffff


	//   ....[5]....
        /*00f8*/ 	.word	0xffffffff


	//   ....[6]....
        /*00fc*/ 	.word	0xffffffff


	//   ....[7]....
        /*0100*/ 	.word	0xffffffff


	//   ....[8]....
        /*0104*/ 	.word	0xffffffff


	//   ....[9]....
        /*0108*/ 	.word	0xffffffff


	//   ....[10]....
        /*010c*/ 	.word	0xffffffff


	//   ....[11]....
        /*0110*/ 	.word	0xffffffff


	//   ....[12]....
        /*0114*/ 	.word	0xffffffff


	//   ....[13]....
        /*0118*/ 	.word	0xffffffff


	//   ....[14]....
        /*011c*/ 	.word	0xffffffff


	//   ....[15]....
        /*0120*/ 	.word	0xffffffff


	//   ....[16]....
        /*0124*/ 	.word	0xffffffff


	//   ....[17]....
        /*0128*/ 	.word	0xffffffff


	//   ....[18]....
        /*012c*/ 	.word	0xffffffff


	//   ....[19]....
        /*0130*/ 	.word	0xffffffff


	//   ....[20]....
        /*0134*/ 	.word	0xffffffff


	//   ....[21]....
        /*0138*/ 	.word	0xffffffff


	//   ....[22]....
        /*013c*/ 	.word	0xffffffff


	//   ....[23]....
        /*0140*/ 	.word	0xffffffff


	//   ....[24]....
        /*0144*/ 	.word	0xffffffff


	//   ....[25]....
        /*0148*/ 	.word	0xffffffff


	//   ....[26]....
        /*014c*/ 	.word	0xffffffff


	//   ....[27]....
        /*0150*/ 	.word	0xffffffff


	//   ....[28]....
        /*0154*/ 	.word	0xffffffff


	//   ....[29]....
        /*0158*/ 	.word	0xffffffff


	//   ....[30]....
        /*015c*/ 	.word	0xffffffff


	//   ....[31]....
        /*0160*/ 	.word	0xffffffff


	//   ....[32]....
        /*0164*/ 	.word	0xffffffff


	//   ....[33]....
        /*0168*/ 	.word	0xffffffff


	//   ....[34]....
        /*016c*/ 	.word	0xffffffff


	//   ....[35]....
        /*0170*/ 	.word	0xffffffff


	//   ....[36]....
        /*0174*/ 	.word	0xffffffff


	//   ....[37]....
        /*0178*/ 	.word	0xffffffff


	//   ....[38]....
        /*017c*/ 	.word	0xffffffff


	//   ....[39]....
        /*0180*/ 	.word	0xffffffff


	//   ....[40]....
        /*0184*/ 	.word	0xffffffff


	//   ....[41]....
        /*0188*/ 	.word	0xffffffff


	//   ....[42]....
        /*018c*/ 	.word	0xffffffff


	//   ....[43]....
        /*0190*/ 	.word	0xffffffff


	//   ....[44]....
        /*0194*/ 	.word	0xffffffff


	//   ....[45]....
        /*0198*/ 	.word	0xffffffff


	//   ....[46]....
        /*019c*/ 	.word	0xffffffff


	//   ....[47]....
        /*01a0*/ 	.word	0xffffffff


	//   ....[48]....
        /*01a4*/ 	.word	0xffffffff


	//   ....[49]....
        /*01a8*/ 	.word	0xffffffff


	//   ....[50]....
        /*01ac*/ 	.word	0xffffffff


	//   ....[51]....
        /*01b0*/ 	.word	0xffffffff


	//   ....[52]....
        /*01b4*/ 	.word	0xffffffff


	//   ....[53]....
        /*01b8*/ 	.word	0xffffffff


	//   ....[54]....
        /*01bc*/ 	.word	0xffffffff


	//   ....[55]....
        /*01c0*/ 	.word	0xffffffff


	//   ....[56]....
        /*01c4*/ 	.word	0xffffffff


	//   ....[57]....
        /*01c8*/ 	.word	0xffffffff


	//   ....[58]....
        /*01cc*/ 	.word	0xffffffff


	//   ....[59]....
        /*01d0*/ 	.word	0xffffffff


	//   ....[60]....
        /*01d4*/ 	.word	0xffffffff


	//   ....[61]....
        /*01d8*/ 	.word	0xffffffff


	//   ....[62]....
        /*01dc*/ 	.word	0xffffffff


	//   ....[63]....
        /*01e0*/ 	.word	0xffffffff


	//   ....[64]....
        /*01e4*/ 	.word	0xffffffff


	//   ....[65]....
        /*01e8*/ 	.word	0xffffffff


	//   ....[66]....
        /*01ec*/ 	.word	0xffffffff


	//   ....[67]....
        /*01f0*/ 	.word	0xffffffff


	//   ....[68]....
        /*01f4*/ 	.word	0xffffffff


	//   ....[69]....
        /*01f8*/ 	.word	0xffffffff


	//   ....[70]....
        /*01fc*/ 	.word	0xffffffff


	//   ....[71]....
        /*0200*/ 	.word	0xffffffff


	//   ....[72]....
        /*0204*/ 	.word	0xffffffff


	//   ....[73]....
        /*0208*/ 	.word	0xffffffff


	//   ....[74]....
        /*020c*/ 	.word	0xffffffff


	//   ....[75]....
        /*0210*/ 	.word	0xffffffff


	//   ....[76]....
        /*0214*/ 	.word	0xffffffff


	//   ....[77]....
        /*0218*/ 	.word	0xffffffff


	//   ....[78]....
        /*021c*/ 	.word	0xffffffff


	//   ....[79]....
        /*0220*/ 	.word	0xffffffff


	//   ....[80]....
        /*0224*/ 	.word	0xffffffff


	//   ....[81]....
        /*0228*/ 	.word	0xffffffff


	//   ....[82]....
        /*022c*/ 	.word	0xffffffff


	//   ....[83]....
        /*0230*/ 	.word	0xffffffff


	//   ....[84]....
        /*0234*/ 	.word	0xffffffff


	//   ....[85]....
        /*0238*/ 	.word	0xffffffff


	//   ....[86]....
        /*023c*/ 	.word	0xffffffff


	//   ....[87]....
        /*0240*/ 	.word	0xffffffff


	//   ....[88]....
        /*0244*/ 	.word	0xffffffff


	//   ....[89]....
        /*0248*/ 	.word	0xffffffff


	//   ....[90]....
        /*024c*/ 	.word	0xffffffff


	//   ....[91]....
        /*0250*/ 	.word	0xffffffff


	//   ....[92]....
        /*0254*/ 	.word	0xffffffff


	//   ....[93]....
        /*0258*/ 	.word	0xffffffff


	//   ....[94]....
        /*025c*/ 	.word	0xffffffff


	//   ....[95]....
        /*0260*/ 	.word	0xffffffff


	//   ....[96]....
        /*0264*/ 	.word	0xffffffff


	//   ....[97]....
        /*0268*/ 	.word	0xffffffff


	//   ....[98]....
        /*026c*/ 	.word	0xffffffff


	//   ....[99]....
        /*0270*/ 	.word	0xffffffff


	//   ....[100]....
        /*0274*/ 	.word	0xffffffff


	//   ....[101]....
        /*0278*/ 	.word	0xffffffff


	//   ....[102]....
        /*027c*/ 	.word	0xffffffff


	//   ....[103]....
        /*0280*/ 	.word	0xffffffff


	//   ....[104]....
        /*0284*/ 	.word	0xffffffff


	//   ....[105]....
        /*0288*/ 	.word	0xffffffff


	//   ....[106]....
        /*028c*/ 	.word	0xffffffff


	//   ....[107]....
        /*0290*/ 	.word	0xffffffff


	//   ....[108]....
        /*0294*/ 	.word	0xffffffff


	//   ....[109]....
        /*0298*/ 	.word	0xffffffff


	//   ....[110]....
        /*029c*/ 	.word	0xffffffff


	//   ....[111]....
        /*02a0*/ 	.word	0xffffffff


	//   ....[112]....
        /*02a4*/ 	.word	0xffffffff


	//   ....[113]....
        /*02a8*/ 	.word	0xffffffff


	//   ....[114]....
        /*02ac*/ 	.word	0xffffffff


	//   ....[115]....
        /*02b0*/ 	.word	0xffffffff


	//   ....[116]....
        /*02b4*/ 	.word	0xffffffff


	//   ....[117]....
        /*02b8*/ 	.word	0xffffffff


	//   ....[118]....
        /*02bc*/ 	.word	0xffffffff


	//   ....[119]....
        /*02c0*/ 	.word	0xffffffff


	//   ....[120]....
        /*02c4*/ 	.word	0xffffffff


	//   ....[121]....
        /*02c8*/ 	.word	0xffffffff


	//   ....[122]....
        /*02cc*/ 	.word	0xffffffff


	//   ....[123]....
        /*02d0*/ 	.word	0xffffffff


	//   ....[124]....
        /*02d4*/ 	.word	0xffffffff


	//   ....[125]....
        /*02d8*/ 	.word	0xffffffff


	//   ....[126]....
        /*02dc*/ 	.word	0xffffffff


	//   ....[127]....
        /*02e0*/ 	.word	0xffffffff


	//   ....[128]....
        /*02e4*/ 	.word	0xffffffff


	//   ....[129]....
        /*02e8*/ 	.word	0xffffffff


	//   ....[130]....
        /*02ec*/ 	.word	0xffffffff


	//   ....[131]....
        /*02f0*/ 	.word	0xffffffff


	//   ....[132]....
        /*02f4*/ 	.word	0xffffffff


	//   ....[133]....
        /*02f8*/ 	.word	0xffffffff


	//   ....[134]....
        /*02fc*/ 	.word	0xffffffff


	//   ....[135]....
        /*0300*/ 	.word	0xffffffff


	//   ....[136]....
        /*0304*/ 	.word	0xffffffff


	//   ....[137]....
        /*0308*/ 	.word	0xffffffff


	//   ....[138]....
        /*030c*/ 	.word	0xffffffff


	//   ....[139]....
        /*0310*/ 	.word	0xffffffff


	//   ....[140]....
        /*0314*/ 	.word	0xffffffff


	//   ....[141]....
        /*0318*/ 	.word	0xffffffff


	//   ....[142]....
        /*031c*/ 	.word	0xffffffff


	//   ....[143]....
        /*0320*/ 	.word	0xffffffff


	//   ....[144]....
        /*0324*/ 	.word	0xffffffff


	//   ....[145]....
        /*0328*/ 	.word	0xffffffff


	//   ....[146]....
        /*032c*/ 	.word	0xffffffff


	//   ....[147]....
        /*0330*/ 	.word	0xffffffff


	//   ....[148]....
        /*0334*/ 	.word	0xffffffff


	//   ....[149]....
        /*0338*/ 	.word	0xffffffff


	//   ....[150]....
        /*033c*/ 	.word	0xffffffff


	//   ....[151]....
        /*0340*/ 	.word	0x0500000f


	//   ....[152]....
        /*0344*/ 	.word	0x0500000f


	//   ....[153]....
        /*0348*/ 	.word	0x0500000f


	//   ....[154]....
        /*034c*/ 	.word	0x0500000f


	//   ....[155]....
        /*0350*/ 	.word	0x0500000f


	//   ....[156]....
        /*0354*/ 	.word	0x0500000f


	//   ....[157]....
        /*0358*/ 	.word	0x0500000f


	//   ....[158]....
        /*035c*/ 	.word	0x0500000f


	//   ....[159]....
        /*0360*/ 	.word	0x0500000f


	//   ....[160]....
        /*0364*/ 	.word	0x0500000f


	//   ....[161]....
        /*0368*/ 	.word	0x0500000f


	//   ....[162]....
        /*036c*/ 	.word	0x0500000f


	//   ....[163]....
        /*0370*/ 	.word	0x0500000f


	//   ....[164]....
        /*0374*/ 	.word	0x0500000f


	//   ....[165]....
        /*0378*/ 	.word	0x0500000f


	//   ....[166]....
        /*037c*/ 	.word	0x0500000f


	//   ....[167]....
        /*0380*/ 	.word	0x0500000f


	//   ....[168]....
        /*0384*/ 	.word	0x0500000f


	//   ....[169]....
        /*0388*/ 	.word	0x0500000f


	//   ....[170]....
        /*038c*/ 	.word	0x0500000f


	//   ....[171]....
        /*0390*/ 	.word	0x0500000f


	//   ....[172]....
        /*0394*/ 	.word	0x0500000f


	//   ....[173]....
        /*0398*/ 	.word	0x0500000f


	//   ....[174]....
        /*039c*/ 	.word	0x0500000f


	//   ....[175]....
        /*03a0*/ 	.word	0x0500000f


	//   ....[176]....
        /*03a4*/ 	.word	0x0500000f


	//   ....[177]....
        /*03a8*/ 	.word	0x0500000f


	//   ....[178]....
        /*03ac*/ 	.word	0x0500000f


	//   ....[179]....
        /*03b0*/ 	.word	0x0500000f


	//   ....[180]....
        /*03b4*/ 	.word	0x0500000f


	//   ....[181]....
        /*03b8*/ 	.word	0x0500000f


	//   ....[182]....
        /*03bc*/ 	.word	0x0500000f


	//   ....[183]....
        /*03c0*/ 	.word	0x0500000f


	//   ....[184]....
        /*03c4*/ 	.word	0x0500000f


	//   ....[185]....
        /*03c8*/ 	.word	0x0500000f


	//   ....[186]....
        /*03cc*/ 	.word	0x0500000f


	//   ....[187]....
        /*03d0*/ 	.word	0x0500000f


	//   ....[188]....
        /*03d4*/ 	.word	0x0500000f


	//   ....[189]....
        /*03d8*/ 	.word	0x0500000f


	//   ....[190]....
        /*03dc*/ 	.word	0x0500000f


	//   ....[191]....
        /*03e0*/ 	.word	0x0500000f


	//   ....[192]....
        /*03e4*/ 	.word	0x0500000f


	//   ....[193]....
        /*03e8*/ 	.word	0x0500000f


	//   ....[194]....
        /*03ec*/ 	.word	0x0500000f


	//   ....[195]....
        /*03f0*/ 	.word	0x0500000f


	//   ....[196]....
        /*03f4*/ 	.word	0x0500000f


	//   ....[197]....
        /*03f8*/ 	.word	0x0500000f


	//   ....[198]....
        /*03fc*/ 	.word	0x0500000f


	//   ....[199]....
        /*0400*/ 	.word	0x0500000f


	//   ....[200]....
        /*0404*/ 	.word	0x0500000f


	//   ....[201]....
        /*0408*/ 	.word	0x0500000f


	//   ....[202]....
        /*040c*/ 	.word	0x0500000f


	//   ....[203]....
        /*0410*/ 	.word	0x0500000f


	//   ....[204]....
        /*0414*/ 	.word	0x0500000f


	//   ....[205]....
        /*0418*/ 	.word	0x0500000f


	//   ....[206]....
        /*041c*/ 	.word	0x0500000f


	//   ....[207]....
        /*0420*/ 	.word	0x0500000f


	//   ....[208]....
        /*0424*/ 	.word	0x0500000f


	//   ....[209]....
        /*0428*/ 	.word	0x0500000f


	//   ....[210]....
        /*042c*/ 	.word	0x0500000f


	//   ....[211]....
        /*0430*/ 	.word	0x0500000f


	//   ....[212]....
        /*0434*/ 	.word	0x0500000f


	//   ....[213]....
        /*0438*/ 	.word	0x0500000f


	//   ....[214]....
        /*043c*/ 	.word	0x0500000f


	//   ....[215]....
        /*0440*/ 	.word	0x0500000f


	//   ....[216]....
        /*0444*/ 	.word	0x0500000f


	//   ....[217]....
        /*0448*/ 	.word	0x0500000f


	//   ....[218]....
        /*044c*/ 	.word	0x0500000f


	//   ....[219]....
        /*0450*/ 	.word	0x0500000f


	//   ....[220]....
        /*0454*/ 	.word	0x0500000f


	//   ....[221]....
        /*0458*/ 	.word	0x0500000f


	//   ....[222]....
        /*045c*/ 	.word	0x0500000f


	//   ....[223]....
        /*0460*/ 	.word	0x0500000f


	//   ....[224]....
        /*0464*/ 	.word	0x0500000f


	//   ....[225]....
        /*0468*/ 	.word	0x0500000f


	//   ....[226]....
        /*046c*/ 	.word	0x0500000f


	//   ....[227]....
        /*0470*/ 	.word	0x0500000f


	//   ....[228]....
        /*0474*/ 	.word	0x0500000f


	//   ....[229]....
        /*0478*/ 	.word	0x0500000f


	//   ....[230]....
        /*047c*/ 	.word	0x0500000f


	//   ....[231]....
        /*0480*/ 	.word	0x0500000f


	//   ....[232]....
        /*0484*/ 	.word	0x0500000f


	//   ....[233]....
        /*0488*/ 	.word	0x0500000f


	//----- nvinfo : EIATTR_COOP_GROUP_INSTR_OFFSETS
	.align		4
.L_379:
        /*048c*/ 	.byte	0x04, 0x28
        /*048e*/ 	.short	(.L_381 - .L_380)


	//   ....[0]....
.L_380:
        /*0490*/ 	.word	0x00000080


	//   ....[1]....
        /*0494*/ 	.word	0x00000090


	//   ....[2]....
        /*0498*/ 	.word	0x000002d0


	//   ....[3]....
        /*049c*/ 	.word	0x00000430


	//   ....[4]....
        /*04a0*/ 	.word	0x00000550


	//   ....[5]....
        /*04a4*/ 	.word	0x000006b0


	//   ....[6]....
        /*04a8*/ 	.word	0x00001a80


	//   ....[7]....
        /*04ac*/ 	.word	0x000023d0


	//   ....[8]....
        /*04b0*/ 	.word	0x00002a20


	//   ....[9]....
        /*04b4*/ 	.word	0x00003850


	//   ....[10]....
        /*04b8*/ 	.word	0x00003910


	//   ....[11]....
        /*04bc*/ 	.word	0x00003da0


	//   ....[12]....
        /*04c0*/ 	.word	0x00003e70


	//   ....[13]....
        /*04c4*/ 	.word	0x00005340


	//   ....[14]....
        /*04c8*/ 	.word	0x000058f0


	//   ....[15]....
        /*04cc*/ 	.word	0x000066c0


	//   ....[16]....
        /*04d0*/ 	.word	0x000067e0


	//   ....[17]....
        /*04d4*/ 	.word	0x00006fc0


	//   ....[18]....
        /*04d8*/ 	.word	0x00007190


	//   ....[19]....
        /*04dc*/ 	.word	0x00008f10


	//   ....[20]....
        /*04e0*/ 	.word	0x00008f90


	//   ....[21]....
        /*04e4*/ 	.word	0x00009430


	//   ....[22]....
        /*04e8*/ 	.word	0x000095f0


	//   ....[23]....
        /*04ec*/ 	.word	0x0000af70


	//   ....[24]....
        /*04f0*/ 	.word	0x0000b510


	//   ....[25]....
        /*04f4*/ 	.word	0x0000c2e0


	//   ....[26]....
        /*04f8*/ 	.word	0x0000c400


	//   ....[27]....
        /*04fc*/ 	.word	0x0000caf0


	//   ....[28]....
        /*0500*/ 	.word	0x0000ccc0


	//   ....[29]....
        /*0504*/ 	.word	0x0000df30


	//   ....[30]....
        /*0508*/ 	.word	0x0000df70


	//   ....[31]....
        /*050c*/ 	.word	0x0000e020


	//   ....[32]....
        /*0510*/ 	.word	0x0000e080


	//   ....[33]....
        /*0514*/ 	.word	0x0000fa50


	//   ....[34]....
        /*0518*/ 	.word	0x0000fa90


	//   ....[35]....
        /*051c*/ 	.word	0x0000fad0


	//   ....[36]....
        /*0520*/ 	.word	0x0000fb00


	//   ....[37]....
        /*0524*/ 	.word	0x000103a0


	//   ....[38]....
        /*0528*/ 	.word	0x000103d0


	//   ....[39]....
        /*052c*/ 	.word	0x00010510


	//   ....[40]....
        /*0530*/ 	.word	0x00010530


	//   ....[41]....
        /*0534*/ 	.word	0x00010670


	//   ....[42]....
        /*0538*/ 	.word	0x00010690


	//   ....[43]....
        /*053c*/ 	.word	0x000107e0


	//   ....[44]....
        /*0540*/ 	.word	0x00010800


	//   ....[45]....
        /*0544*/ 	.word	0x00011130


	//   ....[46]....
        /*0548*/ 	.word	0x00011160


	//   ....[47]....
        /*054c*/ 	.word	0x000112b0


	//   ....[48]....
        /*0550*/ 	.word	0x000112d0


	//   ....[49]....
        /*0554*/ 	.word	0x00011410


	//   ....[50]....
        /*0558*/ 	.word	0x00011430


	//   ....[51]....
        /*055c*/ 	.word	0x00011580


	//   ....[52]....
        /*0560*/ 	.word	0x000115a0


	//   ....[53]....
        /*0564*/ 	.word	0x00011780


	//   ....[54]....
        /*0568*/ 	.word	0x00011930


	//   ....[55]....
        /*056c*/ 	.word	0x00011960


	//   ....[56]....
        /*0570*/ 	.word	0x00011990


	//   ....[57]....
        /*0574*/ 	.word	0x000119c0


	//   ....[58]....
        /*0578*/ 	.word	0x000119f0


	//   ....[59]....
        /*057c*/ 	.word	0x00011a20


	//   ....[60]....
        /*0580*/ 	.word	0x00011b70


	//   ....[61]....
        /*0584*/ 	.word	0x00011ba0


	//   ....[62]....
        /*0588*/ 	.word	0x00011bd0


	//   ....[63]....
        /*058c*/ 	.word	0x00011c00


	//   ....[64]....
        /*0590*/ 	.word	0x00011c30


	//   ....[65]....
        /*0594*/ 	.word	0x00011c60


	//   ....[66]....
        /*0598*/ 	.word	0x00011cf0


	//   ....[67]....
        /*059c*/ 	.word	0x00011d50


	//   ....[68]....
        /*05a0*/ 	.word	0x00011de0


	//   ....[69]....
        /*05a4*/ 	.word	0x00013880


	//   ....[70]....
        /*05a8*/ 	.word	0x000138a0


	//   ....[71]....
        /*05ac*/ 	.word	0x00013930


	//   ....[72]....
        /*05b0*/ 	.word	0x00013950


	//   ....[73]....
        /*05b4*/ 	.word	0x000139d0


	//   ....[74]....
        /*05b8*/ 	.word	0x000139f0


	//   ....[75]....
        /*05bc*/ 	.word	0x00013a70


	//   ....[76]....
        /*05c0*/ 	.word	0x00013a90


	//   ....[77]....
        /*05c4*/ 	.word	0x00013b10


	//   ....[78]....
        /*05c8*/ 	.word	0x00013b30


	//   ....[79]....
        /*05cc*/ 	.word	0x00013b40


	//   ....[80]....
        /*05d0*/ 	.word	0x00013b50


	//   ....[81]....
        /*05d4*/ 	.word	0x00014280


	//   ....[82]....
        /*05d8*/ 	.word	0x000142b0


	//   ....[83]....
        /*05dc*/ 	.word	0x00014370


	//   ....[84]....
        /*05e0*/ 	.word	0x00014380


	//   ....[85]....
        /*05e4*/ 	.word	0x00014410


	//   ....[86]....
        /*05e8*/ 	.word	0x00014420


	//   ....[87]....
        /*05ec*/ 	.word	0x000144b0


	//   ....[88]....
        /*05f0*/ 	.word	0x000144c0


	//   ....[89]....
        /*05f4*/ 	.word	0x00014550


	//   ....[90]....
        /*05f8*/ 	.word	0x00014560


	//   ....[91]....
        /*05fc*/ 	.word	0x000145f0


	//   ....[92]....
        /*0600*/ 	.word	0x00014600


	//   ....[93]....
        /*0604*/ 	.word	0x00014680


	//   ....[94]....
        /*0608*/ 	.word	0x00014690


	//   ....[95]....
        /*060c*/ 	.word	0x000146a0


	//   ....[96]....
        /*0610*/ 	.word	0x000146b0


	//   ....[97]....
        /*0614*/ 	.word	0x00014bc0


	//   ....[98]....
        /*0618*/ 	.word	0x00014be0


	//   ....[99]....
        /*061c*/ 	.word	0x00014c30


	//   ....[100]....
        /*0620*/ 	.word	0x00014cf0


	//   ....[101]....
        /*0624*/ 	.word	0x00014d00


	//   ....[102]....
        /*0628*/ 	.word	0x00014d30


	//   ....[103]....
        /*062c*/ 	.word	0x00014dc0


	//   ....[104]....
        /*0630*/ 	.word	0x00014e70


	//   ....[105]....
        /*0634*/ 	.word	0x00014e80


	//   ....[106]....
        /*0638*/ 	.word	0x00014eb0


	//   ....[107]....
        /*063c*/ 	.word	0x00014ec0


	//   ....[108]....
        /*0640*/ 	.word	0x00014f50


	//   ....[109]....
        /*0644*/ 	.word	0x00015690


	//   ....[110]....
        /*0648*/ 	.word	0x000156b0


	//   ....[111]....
        /*064c*/ 	.word	0x00015700


	//   ....[112]....
        /*0650*/ 	.word	0x00015710


	//   ....[113]....
        /*0654*/ 	.word	0x00015750


	//   ....[114]....
        /*0658*/ 	.word	0x00015760


	//   ....[115]....
        /*065c*/ 	.word	0x000157a0


	//   ....[116]....
        /*0660*/ 	.word	0x000157b0


	//   ....[117]....
        /*0664*/ 	.word	0x000157f0


	//   ....[118]....
        /*0668*/ 	.word	0x00015800


	//   ....[119]....
        /*066c*/ 	.word	0x00015810


	//   ....[120]....
        /*0670*/ 	.word	0x00015850


	//   ....[121]....
        /*0674*/ 	.word	0x00015b90


	//   ....[122]....
        /*0678*/ 	.word	0x00015bb0


	//   ....[123]....
        /*067c*/ 	.word	0x00015bc0


	//   ....[124]....
        /*0680*/ 	.word	0x00015bd0


	//   ....[125]....
        /*0684*/ 	.word	0x00015bf0


	//   ....[126]....
        /*0688*/ 	.word	0x00015c60


	//   ....[127]....
        /*068c*/ 	.word	0x00015cd0


	//   ....[128]....
        /*0690*/ 	.word	0x00015cf0


	//   ....[129]....
        /*0694*/ 	.word	0x00015d00


	//   ....[130]....
        /*0698*/ 	.word	0x00015d60


	//   ....[131]....
        /*069c*/ 	.word	0x00015d80


	//   ....[132]....
        /*06a0*/ 	.word	0x00015de0


	//   ....[133]....
        /*06a4*/ 	.word	0x000162e0


	//   ....[134]....
        /*06a8*/ 	.word	0x00016310


	//   ....[135]....
        /*06ac*/ 	.word	0x00016340


	//   ....[136]....
        /*06b0*/ 	.word	0x00016370


	//   ....[137]....
        /*06b4*/ 	.word	0x000163a0


	//   ....[138]....
        /*06b8*/ 	.word	0x000163d0


	//   ....[139]....
        /*06bc*/ 	.word	0x00016400


	//   ....[140]....
        /*06c0*/ 	.word	0x00016430


	//   ....[141]....
        /*06c4*/ 	.word	0x000165b0


	//   ....[142]....
        /*06c8*/ 	.word	0x000165e0


	//   ....[143]....
        /*06cc*/ 	.word	0x00016610


	//   ....[144]....
        /*06d0*/ 	.word	0x00016640


	//   ....[145]....
        /*06d4*/ 	.word	0x00016670


	//   ....[146]....
        /*06d8*/ 	.word	0x000166a0


	//   ....[147]....
        /*06dc*/ 	.word	0x00016760


	//   ....[148]....
        /*06e0*/ 	.word	0x00016780


	//   ....[149]....
        /*06e4*/ 	.word	0x000167f0


	//   ....[150]....
        /*06e8*/ 	.word	0x00016e90


	//   ....[151]....
        /*06ec*/ 	.word	0x000174f0


	//   ....[152]....
        /*06f0*/ 	.word	0x000175e0


	//   ....[153]....
        /*06f4*/ 	.word	0x00017680


	//   ....[154]....
        /*06f8*/ 	.word	0x000176e0


	//   ....[155]....
        /*06fc*/ 	.word	0x000177d0


	//   ....[156]....
        /*0700*/ 	.word	0x00017840


	//   ....[157]....
        /*0704*/ 	.word	0x00017930


	//   ....[158]....
        /*0708*/ 	.word	0x000179a0


	//   ....[159]....
        /*070c*/ 	.word	0x00017a90


	//   ....[160]....
        /*0710*/ 	.word	0x00017b00


	//   ....[161]....
        /*0714*/ 	.word	0x00017bf0


	//   ....[162]....
        /*0718*/ 	.word	0x00017c60


	//   ....[163]....
        /*071c*/ 	.word	0x00017d00


	//   ....[164]....
        /*0720*/ 	.word	0x00017df0


	//   ....[165]....
        /*0724*/ 	.word	0x00017e60


	//   ....[166]....
        /*0728*/ 	.word	0x00017ec0


	//   ....[167]....
        /*072c*/ 	.word	0x00017fb0


	//   ....[168]....
        /*0730*/ 	.word	0x00018010


	//   ....[169]....
        /*0734*/ 	.word	0x00018110


	//   ....[170]....
        /*0738*/ 	.word	0x00018170


	//   ....[171]....
        /*073c*/ 	.word	0x00018270


	//   ....[172]....
        /*0740*/ 	.word	0x000182d0


	//   ....[173]....
        /*0744*/ 	.word	0x000183d0


	//   ....[174]....
        /*0748*/ 	.word	0x00018430


	//   ....[175]....
        /*074c*/ 	.word	0x00018530


	//   ....[176]....
        /*0750*/ 	.word	0x00018590


	//   ....[177]....
        /*0754*/ 	.word	0x00018690


	//   ....[178]....
        /*0758*/ 	.word	0x000186f0


	//   ....[179]....
        /*075c*/ 	.word	0x00018790


	//   ....[180]....
        /*0760*/ 	.word	0x00018910


	//   ....[181]....
        /*0764*/ 	.word	0x000189f0


	//   ....[182]....
        /*0768*/ 	.word	0x00018a80


	//   ....[183]....
        /*076c*/ 	.word	0x00018b90


	//   ....[184]....
        /*0770*/ 	.word	0x00018bf0


	//   ....[185]....
        /*0774*/ 	.word	0x00018d00


	//   ....[186]....
        /*0778*/ 	.word	0x00018d60


	//   ....[187]....
        /*077c*/ 	.word	0x00018e70


	//   ....[188]....
        /*0780*/ 	.word	0x00018ed0


	//   ....[189]....
        /*0784*/ 	.word	0x00018fe0


	//   ....[190]....
        /*0788*/ 	.word	0x00019040


	//   ....[191]....
        /*078c*/ 	.word	0x00019100


	//   ....[192]....
        /*0790*/ 	.word	0x00019260


	//   ....[193]....
        /*0794*/ 	.word	0x00019300


	//   ....[194]....
        /*0798*/ 	.word	0x00019360


	//   ....[195]....
        /*079c*/ 	.word	0x00019410


	//   ....[196]....
        /*07a0*/ 	.word	0x00019470


	//   ....[197]....
        /*07a4*/ 	.word	0x00019520


	//   ....[198]....
        /*07a8*/ 	.word	0x00019580


	//   ....[199]....
        /*07ac*/ 	.word	0x00019630


	//   ....[200]....
        /*07b0*/ 	.word	0x00019690


	//   ....[201]....
        /*07b4*/ 	.word	0x00019740


	//   ....[202]....
        /*07b8*/ 	.word	0x000197a0


	//   ....[203]....
        /*07bc*/ 	.word	0x00019850


	//   ....[204]....
        /*07c0*/ 	.word	0x00019940


	//   ....[205]....
        /*07c4*/ 	.word	0x000199e0


	//   ....[206]....
        /*07c8*/ 	.word	0x00019a40


	//   ....[207]....
        /*07cc*/ 	.word	0x00019b10


	//   ....[208]....
        /*07d0*/ 	.word	0x00019b70


	//   ....[209]....
        /*07d4*/ 	.word	0x00019c40


	//   ....[210]....
        /*07d8*/ 	.word	0x00019ca0


	//   ....[211]....
        /*07dc*/ 	.word	0x00019d70


	//   ....[212]....
        /*07e0*/ 	.word	0x00019dd0


	//   ....[213]....
        /*07e4*/ 	.word	0x00019ea0


	//   ....[214]....
        /*07e8*/ 	.word	0x00019f00


	//   ....[215]....
        /*07ec*/ 	.word	0x00019fd0


	//   ....[216]....
        /*07f0*/ 	.word	0x0001a060


	//   ....[217]....
        /*07f4*/ 	.word	0x0001a100


	//   ....[218]....
        /*07f8*/ 	.word	0x0001a220


	//   ....[219]....
        /*07fc*/ 	.word	0x0001a290


	//   ....[220]....
        /*0800*/ 	.word	0x0001a300


	//   ....[221]....
        /*0804*/ 	.word	0x0001a370


	//   ....[222]....
        /*0808*/ 	.word	0x0001a3e0


	//   ....[223]....
        /*080c*/ 	.word	0x0001a460


	//   ....[224]....
        /*0810*/ 	.word	0x0001a4f0


	//   ....[225]....
        /*0814*/ 	.word	0x0001a580


	//   ....[226]....
        /*0818*/ 	.word	0x0001a5f0


	//   ....[227]....
        /*081c*/ 	.word	0x0001a660


	//   ....[228]....
        /*0820*/ 	.word	0x0001a6d0


	//   ....[229]....
        /*0824*/ 	.word	0x0001a750


	//   ....[230]....
        /*0828*/ 	.word	0x0001a7c0


	//   ....[231]....
        /*082c*/ 	.word	0x0001a860


	//   ....[232]....
        /*0830*/ 	.word	0x0001a8f0


	//   ....[233]....
        /*0834*/ 	.word	0x0001aa10


	//----- nvinfo : EIATTR_REG_RECONFIG
	.align		4
.L_381:
        /*0838*/ 	.byte	0x01, 0x54
	.zero		2


	//----- nvinfo : EIATTR_SYSCALL_OFFSETS
	.align		4
        /*083c*/ 	.byte	0x04, 0x46
        /*083e*/ 	.short	(.L_383 - .L_382)


	//   ....[0]....
.L_382:
        /*0840*/ 	.word	0x00001c60


	//   ....[1]....
        /*0844*/ 	.word	0x00012ec0


	//   ....[2]....
        /*0848*/ 	.word	0x00013010


	//   ....[3]....
        /*084c*/ 	.word	0x00013100


	//   ....[4]....
        /*0850*/ 	.word	0x00013e70


	//----- nvinfo : EIATTR_MBARRIER_INSTR_OFFSETS
	.align		4
.L_383:
        /*0854*/ 	.byte	0x04, 0x39
        /*0856*/ 	.short	(.L_385 - .L_384)


	//   ....[0]....
.L_384:
        /*0858*/ 	.word	0x00000180
        /*085c*/ 	.word	0x000000ff
        /*0860*/ 	.word	0x00022800
        /*0864*/ 	.short	0x0100
        /*0866*/ 	.byte	0x08
	.zero		1


	//   ....[1]....
        /*0868*/ 	.word	0x00000190
        /*086c*/ 	.word	0x000000ff
        /*0870*/ 	.word	0x00022820
        /*0874*/ 	.short	0x0100
        /*0876*/ 	.byte	0x08
	.zero		1


	//   ....[2]....
        /*0878*/ 	.word	0x00000280
        /*087c*/ 	.word	0x000000ff
        /*0880*/ 	.word	0x00022830
        /*0884*/ 	.short	0x0100
        /*0886*/ 	.byte	0x08
	.zero		1


	//   ....[3]....
        /*0888*/ 	.word	0x00000290
        /*088c*/ 	.word	0x000000ff
        /*0890*/ 	.word	0x00022840
        /*0894*/ 	.short	0x0100
        /*0896*/ 	.byte	0x08
	.zero		1


	//   ....[4]....
        /*0898*/ 	.word	0x000002a0
        /*089c*/ 	.word	0x000000ff
        /*08a0*/ 	.word	0x00022838
        /*08a4*/ 	.short	0x0100
        /*08a6*/ 	.byte	0x08
	.zero		1


	//   ....[5]....
        /*08a8*/ 	.word	0x000002b0
        /*08ac*/ 	.word	0x000000ff
        /*08b0*/ 	.word	0x00022848
        /*08b4*/ 	.short	0x0100
        /*08b6*/ 	.byte	0x08
	.zero		1


	//   ....[6]....
        /*08b8*/ 	.word	0x000003e0
        /*08bc*/ 	.word	0x000000ff
        /*08c0*/ 	.word	0x00022850
        /*08c4*/ 	.short	0x0100
        /*08c6*/ 	.byte	0x08
	.zero		1


	//   ....[7]....
        /*08c8*/ 	.word	0x000003f0
        /*08cc*/ 	.word	0x000000ff
        /*08d0*/ 	.word	0x00022860
        /*08d4*/ 	.short	0x0100
        /*08d6*/ 	.byte	0x08
	.zero		1


	//   ....[8]....
        /*08d8*/ 	.word	0x00000400
        /*08dc*/ 	.word	0x000000ff
        /*08e0*/ 	.word	0x00022858
        /*08e4*/ 	.short	0x0100
        /*08e6*/ 	.byte	0x08
	.zero		1


	//   ....[9]....
        /*08e8*/ 	.word	0x00000410
        /*08ec*/ 	.word	0x000000ff
        /*08f0*/ 	.word	0x00022868
        /*08f4*/ 	.short	0x0100
        /*08f6*/ 	.byte	0x08
	.zero		1


	//   ....[10]....
        /*08f8*/ 	.word	0x00000500
        /*08fc*/ 	.word	0x000000ff
        /*0900*/ 	.word	0x00022870
        /*0904*/ 	.short	0x0100
        /*0906*/ 	.byte	0x06
	.zero		1


	//   ....[11]....
        /*0908*/ 	.word	0x00000510
        /*090c*/ 	.word	0x000000ff
        /*0910*/ 	.word	0x00022880
        /*0914*/ 	.short	0x0100
        /*0916*/ 	.byte	0x06
	.zero		1


	//   ....[12]....
        /*0918*/ 	.word	0x00000520
        /*091c*/ 	.word	0x000000ff
        /*0920*/ 	.word	0x00022878
        /*0924*/ 	.short	0x0100
        /*0926*/ 	.byte	0x06
	.zero		1


	//   ....[13]....
        /*0928*/ 	.word	0x00000530
        /*092c*/ 	.word	0x000000ff
        /*0930*/ 	.word	0x00022888
        /*0934*/ 	.short	0x0100
        /*0936*/ 	.byte	0x06
	.zero		1


	//   ....[14]....
        /*0938*/ 	.word	0x00000660
        /*093c*/ 	.word	0x000000ff
        /*0940*/ 	.word	0x00022890
        /*0944*/ 	.short	0x0100
        /*0946*/ 	.byte	0x08
	.zero		1


	//   ....[15]....
        /*0948*/ 	.word	0x00000670
        /*094c*/ 	.word	0x000000ff
        /*0950*/ 	.word	0x000228a0
        /*0954*/ 	.short	0x0100
        /*0956*/ 	.byte	0x08
	.zero		1


	//   ....[16]....
        /*0958*/ 	.word	0x00000680
        /*095c*/ 	.word	0x000000ff
        /*0960*/ 	.word	0x00022898
        /*0964*/ 	.short	0x0100
        /*0966*/ 	.byte	0x08
	.zero		1


	//   ....[17]....
        /*0968*/ 	.word	0x00000690
        /*096c*/ 	.word	0x000000ff
        /*0970*/ 	.word	0x000228a8
        /*0974*/ 	.short	0x0100
        /*0976*/ 	.byte	0x08
	.zero		1


	//   ....[18]....
        /*0978*/ 	.word	0x000007d0
        /*097c*/ 	.word	0x000000ff
        /*0980*/ 	.word	0x000228b0
        /*0984*/ 	.short	0x0100
        /*0986*/ 	.byte	0x08
	.zero		1


	//   ....[19]....
        /*0988*/ 	.word	0x000007e0
        /*098c*/ 	.word	0x000000ff
        /*0990*/ 	.word	0x000228c0
        /*0994*/ 	.short	0x0100
        /*0996*/ 	.byte	0x08
	.zero		1


	//   ....[20]....
        /*0998*/ 	.word	0x000007f0
        /*099c*/ 	.word	0x000000ff
        /*09a0*/ 	.word	0x000228b8
        /*09a4*/ 	.short	0x0100
        /*09a6*/ 	.byte	0x08
	.zero		1


	//   ....[21]....
        /*09a8*/ 	.word	0x00000800
        /*09ac*/ 	.word	0x000000ff
        /*09b0*/ 	.word	0x000228c8
        /*09b4*/ 	.short	0x0100
        /*09b6*/ 	.byte	0x08
	.zero		1


	//   ....[22]....
        /*09b8*/ 	.word	0x00001d10
        /*09bc*/ 	.word	0x00000006
        /*09c0*/ 	.word	0x00022800
        /*09c4*/ 	.short	0x010a
        /*09c6*/ 	.byte	0x3f
	.zero		1


	//   ....[23]....
        /*09c8*/ 	.word	0x00001de0
        /*09cc*/ 	.word	0x000000ff
        /*09d0*/ 	.word	0x00022830
        /*09d4*/ 	.short	0x010a
        /*09d6*/ 	.byte	0x18
	.zero		1


	//   ....[24]....
        /*09d8*/ 	.word	0x00001e20
        /*09dc*/ 	.word	0x000000ff
        /*09e0*/ 	.word	0x00022830
        /*09e4*/ 	.short	0x010a
        /*09e6*/ 	.byte	0x18
	.zero		1


	//   ....[25]....
        /*09e8*/ 	.word	0x000024e0
        /*09ec*/ 	.word	0x000000ff
        /*09f0*/ 	.word	0x00000000
        /*09f4*/ 	.short	0x0101
        /*09f6*/ 	.byte	0x05
	.zero		1


	//   ....[26]....
        /*09f8*/ 	.word	0x00004700
        /*09fc*/ 	.word	0x000000ff
        /*0a00*/ 	.word	0x00022850
        /*0a04*/ 	.short	0x010a
        /*0a06*/ 	.byte	0x18
	.zero		1


	//   ....[27]....
        /*0a08*/ 	.word	0x00004740
        /*0a0c*/ 	.word	0x000000ff
        /*0a10*/ 	.word	0x00022850
        /*0a14*/ 	.short	0x010a
        /*0a16*/ 	.byte	0x18
	.zero		1


	//   ....[28]....
        /*0a18*/ 	.word	0x00004a90
        /*0a1c*/ 	.word	0x000000ff
        /*0a20*/ 	.word	0x00000000
        /*0a24*/ 	.short	0x0101
        /*0a26*/ 	.byte	0x18
	.zero		1


	//   ....[29]....
        /*0a28*/ 	.word	0x00004e20
        /*0a2c*/ 	.word	0x000000ff
        /*0a30*/ 	.word	0x00022830
        /*0a34*/ 	.short	0x010a
        /*0a36*/ 	.byte	0x18
	.zero		1


	//   ....[30]....
        /*0a38*/ 	.word	0x00004e60
        /*0a3c*/ 	.word	0x000000ff
        /*0a40*/ 	.word	0x00022830
        /*0a44*/ 	.short	0x010a
        /*0a46*/ 	.byte	0x18
	.zero		1


	//   ....[31]....
        /*0a48*/ 	.word	0x00005410
        /*0a4c*/ 	.word	0x000000ff
        /*0a50*/ 	.word	0x00000000
        /*0a54*/ 	.short	0x0101
        /*0a56*/ 	.byte	0x0a
	.zero		1


	//   ....[32]....
        /*0a58*/ 	.word	0x00007fb0
        /*0a5c*/ 	.word	0x000000ff
        /*0a60*/ 	.word	0x00022850
        /*0a64*/ 	.short	0x010a
        /*0a66*/ 	.byte	0x18
	.zero		1


	//   ....[33]....
        /*0a68*/ 	.word	0x00008000
        /*0a6c*/ 	.word	0x000000ff
        /*0a70*/ 	.word	0x00022850
        /*0a74*/ 	.short	0x010a
        /*0a76*/ 	.byte	0x18
	.zero		1


	//   ....[34]....
        /*0a78*/ 	.word	0x000082f0
        /*0a7c*/ 	.word	0x000000ff
        /*0a80*/ 	.word	0x00000000
        /*0a84*/ 	.short	0x0101
        /*0a86*/ 	.byte	0x18
	.zero		1


	//   ....[35]....
        /*0a88*/ 	.word	0x000086d0
        /*0a8c*/ 	.word	0x000000ff
        /*0a90*/ 	.word	0x00022830
        /*0a94*/ 	.short	0x010a
        /*0a96*/ 	.byte	0x1b
	.zero		1


	//   ....[36]....
        /*0a98*/ 	.word	0x00008710
        /*0a9c*/ 	.word	0x000000ff
        /*0aa0*/ 	.word	0x00022830
        /*0aa4*/ 	.short	0x010a
        /*0aa6*/ 	.byte	0x1b
	.zero		1


	//   ....[37]....
        /*0aa8*/ 	.word	0x00008c70
        /*0aac*/ 	.word	0x000000ff
        /*0ab0*/ 	.word	0x00000000
        /*0ab4*/ 	.short	0x0101
        /*0ab6*/ 	.byte	0x06
	.zero		1


	//   ....[38]....
        /*0ab8*/ 	.word	0x0000a5b0
        /*0abc*/ 	.word	0x000000ff
        /*0ac0*/ 	.word	0x00022850
        /*0ac4*/ 	.short	0x010a
        /*0ac6*/ 	.byte	0x1b
	.zero		1


	//   ....[39]....
        /*0ac8*/ 	.word	0x0000a600
        /*0acc*/ 	.word	0x000000ff
        /*0ad0*/ 	.word	0x00022850
        /*0ad4*/ 	.short	0x010a
        /*0ad6*/ 	.byte	0x1b
	.zero		1


	//   ....[40]....
        /*0ad8*/ 	.word	0x0000a8d0
        /*0adc*/ 	.word	0x000000ff
        /*0ae0*/ 	.word	0x00000000
        /*0ae4*/ 	.short	0x0101
        /*0ae6*/ 	.byte	0x1b
	.zero		1


	//   ....[41]....
        /*0ae8*/ 	.word	0x0000aa50
        /*0aec*/ 	.word	0x000000ff
        /*0af0*/ 	.word	0x00022830
        /*0af4*/ 	.short	0x010a
        /*0af6*/ 	.byte	0x19
	.zero		1


	//   ....[42]....
        /*0af8*/ 	.word	0x0000aa90
        /*0afc*/ 	.word	0x000000ff
        /*0b00*/ 	.word	0x00022830
        /*0b04*/ 	.short	0x010a
        /*0b06*/ 	.byte	0x19
	.zero		1


	//   ....[43]....
        /*0b08*/ 	.word	0x0000b030
        /*0b0c*/ 	.word	0x000000ff
        /*0b10*/ 	.word	0x00000000
        /*0b14*/ 	.short	0x0101
        /*0b16*/ 	.byte	0x06
	.zero		1


	//   ....[44]....
        /*0b18*/ 	.word	0x0000dbd0
        /*0b1c*/ 	.word	0x000000ff
        /*0b20*/ 	.word	0x00022850
        /*0b24*/ 	.short	0x010a
        /*0b26*/ 	.byte	0x19
	.zero		1


	//   ....[45]....
        /*0b28*/ 	.word	0x0000dc20
        /*0b2c*/ 	.word	0x000000ff
        /*0b30*/ 	.word	0x00022850
        /*0b34*/ 	.short	0x010a
        /*0b36*/ 	.byte	0x19
	.zero		1


	//   ....[46]....
        /*0b38*/ 	.word	0x0000df10
        /*0b3c*/ 	.word	0x000000ff
        /*0b40*/ 	.word	0x00000000
        /*0b44*/ 	.short	0x0101
        /*0b46*/ 	.byte	0x19
	.zero		1


	//   ....[47]....
        /*0b48*/ 	.word	0x00010390
        /*0b4c*/ 	.word	0x00000011
        /*0b50*/ 	.word	0x00000000
        /*0b54*/ 	.short	0x0101
        /*0b56*/ 	.byte	0x3f
	.zero		1


	//   ....[48]....
        /*0b58*/ 	.word	0x00013600
        /*0b5c*/ 	.word	0x00000013
        /*0b60*/ 	.word	0x00022840
        /*0b64*/ 	.short	0x010a
        /*0b66*/ 	.byte	0x3f
	.zero		1


	//   ....[49]....
        /*0b68*/ 	.word	0x00013c50
        /*0b6c*/ 	.word	0x00000013
        /*0b70*/ 	.word	0x00022830
        /*0b74*/ 	.short	0x0107
        /*0b76*/ 	.byte	0x3f
	.zero		1


	//   ....[50]....
        /*0b78*/ 	.word	0x00013d20
        /*0b7c*/ 	.word	0x00000013
        /*0b80*/ 	.word	0x00022830
        /*0b84*/ 	.short	0x0101
        /*0b86*/ 	.byte	0x3f
	.zero		1


	//   ....[51]....
        /*0b88*/ 	.word	0x000147b0
        /*0b8c*/ 	.word	0x00000011
        /*0b90*/ 	.word	0x00022800
        /*0b94*/ 	.short	0x0107
        /*0b96*/ 	.byte	0x3f
	.zero		1


	//   ....[52]....
        /*0b98*/ 	.word	0x000148a0
        /*0b9c*/ 	.word	0x00000011
        /*0ba0*/ 	.word	0x00022800
        /*0ba4*/ 	.short	0x0101
        /*0ba6*/ 	.byte	0x3f
	.zero		1


	//   ....[53]....
        /*0ba8*/ 	.word	0x000148c0
        /*0bac*/ 	.word	0x00000011
        /*0bb0*/ 	.word	0x00022820
        /*0bb4*/ 	.short	0x010a
        /*0bb6*/ 	.byte	0x3f
	.zero		1


	//   ....[54]....
        /*0bb8*/ 	.word	0x00014950
        /*0bbc*/ 	.word	0x00000013
        /*0bc0*/ 	.word	0x00022860
        /*0bc4*/ 	.short	0x010a
        /*0bc6*/ 	.byte	0x3f
	.zero		1


	//   ....[55]....
        /*0bc8*/ 	.word	0x000150d0
        /*0bcc*/ 	.word	0x00000013
        /*0bd0*/ 	.word	0x00022850
        /*0bd4*/ 	.short	0x0107
        /*0bd6*/ 	.byte	0x3f
	.zero		1


	//   ....[56]....
        /*0bd8*/ 	.word	0x000151a0
        /*0bdc*/ 	.word	0x00000013
        /*0be0*/ 	.word	0x00022850
        /*0be4*/ 	.short	0x0101
        /*0be6*/ 	.byte	0x3f
	.zero		1


	//   ....[57]....
        /*0be8*/ 	.word	0x000154f0
        /*0bec*/ 	.word	0x00000006
        /*0bf0*/ 	.word	0x00022840
        /*0bf4*/ 	.short	0x010a
        /*0bf6*/ 	.byte	0x3f
	.zero		1


	//   ....[58]....
        /*0bf8*/ 	.word	0x000158d0
        /*0bfc*/ 	.word	0x00000006
        /*0c00*/ 	.word	0x00022830
        /*0c04*/ 	.short	0x0107
        /*0c06*/ 	.byte	0x3f
	.zero		1


	//   ....[59]....
        /*0c08*/ 	.word	0x00015990
        /*0c0c*/ 	.word	0x00000006
        /*0c10*/ 	.word	0x00022830
        /*0c14*/ 	.short	0x0101
        /*0c16*/ 	.byte	0x3f
	.zero		1


	//   ....[60]....
        /*0c18*/ 	.word	0x000159c0
        /*0c1c*/ 	.word	0x00000006
        /*0c20*/ 	.word	0x00022860
        /*0c24*/ 	.short	0x010a
        /*0c26*/ 	.byte	0x3f
	.zero		1


	//   ....[61]....
        /*0c28*/ 	.word	0x00015ee0
        /*0c2c*/ 	.word	0x00000006
        /*0c30*/ 	.word	0x00022850
        /*0c34*/ 	.short	0x0107
        /*0c36*/ 	.byte	0x3f
	.zero		1


	//   ....[62]....
        /*0c38*/ 	.word	0x00015fa0
        /*0c3c*/ 	.word	0x00000006
        /*0c40*/ 	.word	0x00022850
        /*0c44*/ 	.short	0x0101
        /*0c46*/ 	.byte	0x3f
	.zero		1


	//   ....[63]....
        /*0c48*/ 	.word	0x00016e10
        /*0c4c*/ 	.word	0x00000007
        /*0c50*/ 	.word	0x00022820
        /*0c54*/ 	.short	0x010a
        /*0c56*/ 	.byte	0x3f
	.zero		1


	//   ....[64]....
        /*0c58*/ 	.word	0x00016f90
        /*0c5c*/ 	.word	0x00000005
        /*0c60*/ 	.word	0x00022840
        /*0c64*/ 	.short	0x010a
        /*0c66*/ 	.byte	0x3f
	.zero		1


	//   ....[65]....
        /*0c68*/ 	.word	0x00017030
        /*0c6c*/ 	.word	0x00000003
        /*0c70*/ 	.word	0x00022840
        /*0c74*/ 	.short	0x010a
        /*0c76*/ 	.byte	0x3f
	.zero		1


	//   ....[66]....
        /*0c78*/ 	.word	0x00017070
        /*0c7c*/ 	.word	0x00000005
        /*0c80*/ 	.word	0x00022860
        /*0c84*/ 	.short	0x010a
        /*0c86*/ 	.byte	0x3f
	.zero		1


	//   ....[67]....
        /*0c88*/ 	.word	0x000170b0
        /*0c8c*/ 	.word	0x00000003
        /*0c90*/ 	.word	0x00022860
        /*0c94*/ 	.short	0x010a
        /*0c96*/ 	.byte	0x3f
	.zero		1


	//   ....[68]....
        /*0c98*/ 	.word	0x00017110
        /*0c9c*/ 	.word	0x00000006
        /*0ca0*/ 	.word	0x00022800
        /*0ca4*/ 	.short	0x010a
        /*0ca6*/ 	.byte	0x3f
	.zero		1


	//   ....[69]....
        /*0ca8*/ 	.word	0x00017170
        /*0cac*/ 	.word	0x00000003
        /*0cb0*/ 	.word	0x00022830
        /*0cb4*/ 	.short	0x010a
        /*0cb6*/ 	.byte	0x3f
	.zero		1


	//   ....[70]....
        /*0cb8*/ 	.word	0x000171d0
        /*0cbc*/ 	.word	0x00000009
        /*0cc0*/ 	.word	0x00022850
        /*0cc4*/ 	.short	0x010a
        /*0cc6*/ 	.byte	0x3f
	.zero		1


	//   ....[71]....
        /*0cc8*/ 	.word	0x00017230
        /*0ccc*/ 	.word	0x00000003
        /*0cd0*/ 	.word	0x00022830
        /*0cd4*/ 	.short	0x010a
        /*0cd6*/ 	.byte	0x3f
	.zero		1


	//   ....[72]....
        /*0cd8*/ 	.word	0x00017290
        /*0cdc*/ 	.word	0x00000009
        /*0ce0*/ 	.word	0x00022850
        /*0ce4*/ 	.short	0x010a
        /*0ce6*/ 	.byte	0x3f
	.zero		1


	//   ....[73]....
        /*0ce8*/ 	.word	0x000172f0
        /*0cec*/ 	.word	0x00000003
        /*0cf0*/ 	.word	0x00022830
        /*0cf4*/ 	.short	0x010a
        /*0cf6*/ 	.byte	0x3f
	.zero		1


	//   ....[74]....
        /*0cf8*/ 	.word	0x00017350
        /*0cfc*/ 	.word	0x00000009
        /*0d00*/ 	.word	0x00022850
        /*0d04*/ 	.short	0x010a
        /*0d06*/ 	.byte	0x3f
	.zero		1


	//   ....[75]....
        /*0d08*/ 	.word	0x000173b0
        /*0d0c*/ 	.word	0x00000003
        /*0d10*/ 	.word	0x00022830
        /*0d14*/ 	.short	0x010a
        /*0d16*/ 	.byte	0x3f
	.zero		1


	//   ....[76]....
        /*0d18*/ 	.word	0x00017410
        /*0d1c*/ 	.word	0x00000009
        /*0d20*/ 	.word	0x00022850
        /*0d24*/ 	.short	0x010a
        /*0d26*/ 	.byte	0x3f
	.zero		1


	//   ....[77]....
        /*0d28*/ 	.word	0x00017530
        /*0d2c*/ 	.word	0x00000013
        /*0d30*/ 	.word	0x00022840
        /*0d34*/ 	.short	0x010a
        /*0d36*/ 	.byte	0x3f
	.zero		1


	//   ....[78]....
        /*0d38*/ 	.word	0x00018810
        /*0d3c*/ 	.word	0x00000011
        /*0d40*/ 	.word	0x00022820
        /*0d44*/ 	.short	0x010a
        /*0d46*/ 	.byte	0x3f
	.zero		1


	//   ....[79]....
        /*0d48*/ 	.word	0x00018860
        /*0d4c*/ 	.word	0x00000013
        /*0d50*/ 	.word	0x00022860
        /*0d54*/ 	.short	0x010a
        /*0d56*/ 	.byte	0x3f
	.zero		1


	//   ....[80]....
        /*0d58*/ 	.word	0x000191b0
        /*0d5c*/ 	.word	0x00000006
        /*0d60*/ 	.word	0x00022840
        /*0d64*/ 	.short	0x010a
        /*0d66*/ 	.byte	0x3f
	.zero		1


	//   ....[81]....
        /*0d68*/ 	.word	0x00019890
        /*0d6c*/ 	.word	0x00000006
        /*0d70*/ 	.word	0x00022860
        /*0d74*/ 	.short	0x010a
        /*0d76*/ 	.byte	0x3f
	.zero		1


	//   ....[82]....
        /*0d78*/ 	.word	0x0001a930
        /*0d7c*/ 	.word	0x00000007
        /*0d80*/ 	.word	0x00022820
        /*0d84*/ 	.short	0x010a
        /*0d86*/ 	.byte	0x3f
	.zero		1


	//   ....[83]....
        /*0d88*/ 	.word	0x0001aad0
        /*0d8c*/ 	.word	0x00000005
        /*0d90*/ 	.word	0x00022840
        /*0d94*/ 	.short	0x010a
        /*0d96*/ 	.byte	0x3f
	.zero		1


	//   ....[84]....
        /*0d98*/ 	.word	0x0001ab20
        /*0d9c*/ 	.word	0x00000003
        /*0da0*/ 	.word	0x00022840
        /*0da4*/ 	.short	0x010a
        /*0da6*/ 	.byte	0x3f
	.zero		1


	//   ....[85]....
        /*0da8*/ 	.word	0x0001ab70
        /*0dac*/ 	.word	0x00000005
        /*0db0*/ 	.word	0x00022860
        /*0db4*/ 	.short	0x010a
        /*0db6*/ 	.byte	0x3f
	.zero		1


	//----- nvinfo : EIATTR_NUM_MBARRIERS
	.align		4
.L_385:
        /*0db8*/ 	.byte	0x03, 0x38
        /*0dba*/ 	.short	0x0016


	//----- nvinfo : EIATTR_EXIT_INSTR_OFFSETS
	.align		4
        /*0dbc*/ 	.byte	0x04, 0x1c
        /*0dbe*/ 	.short	(.L_387 - .L_386)


	//   ....[0]....
.L_386:
        /*0dc0*/ 	.word	0x000009a0


	//   ....[1]....
        /*0dc4*/ 	.word	0x00011720


	//   ....[2]....
        /*0dc8*/ 	.word	0x00017100


	//----- nvinfo : EIATTR_MAX_THREADS
	.align		4
.L_387:
        /*0dcc*/ 	.byte	0x04, 0x05
        /*0dce*/ 	.short	(.L_389 - .L_388)
.L_388:
        /*0dd0*/ 	.word	0x00000180
        /*0dd4*/ 	.word	0x00000001
        /*0dd8*/ 	.word	0x00000001


	//----- nvinfo : EIATTR_CRS_STACK_SIZE
	.align		4
.L_389:
        /*0ddc*/ 	.byte	0x04, 0x1e
        /*0dde*/ 	.short	(.L_391 - .L_390)
.L_390:
        /*0de0*/ 	.word	0x00000000


	//----- nvinfo : EIATTR_CBANK_PARAM_SIZE
	.align		4
.L_391:
        /*0de4*/ 	.byte	0x03, 0x19
        /*0de6*/ 	.short	0x0af0


	//----- nvinfo : EIATTR_PARAM_CBANK
	.align		4
        /*0de8*/ 	.byte	0x04, 0x0a
        /*0dea*/ 	.short	(.L_393 - .L_392)
	.align		4
.L_392:
        /*0dec*/ 	.word	index@(.nv.constant0._ZN7cutlass13device_kernelIN5flash11enable_sm90INS1_16FlashAttnFwdSm90INS1_25CollectiveMainloopFwdSm90ILi2EN4cute5tupleIJNS5_1CILi1EEES8_S8_EEENS6_IJNS7_ILi128EEENS7_ILi96EEENS7_ILi64EEEEEELi256ENS_10bfloat16_tEfNS_4arch4Sm90ELb0ELb1ELb1ELb1ELb1ELb0ELb0ELb1ELb0ELb1ELb0ELb0EEENS1_21CollectiveEpilogueFwdINS6_IJSA_NS7_ILi256EEESB_EEES9_SE_SG_Li256ELb1ELb1ELb0ELb0EEENS1_36VarlenDynamicPersistentTileSchedulerILi128ELi96ELi256ELi128ELb0ELb1ELb1ELb1ELb0ELb1EEEEEEEEEvNT_6ParamsE)
        /*0df0*/ 	.short	0x0210
        /*0df2*/ 	.short	0x0af0


	//----- nvinfo : EIATTR_SW_WAR
	.align		4
.L_393:
        /*0df4*/ 	.byte	0x04, 0x36
        /*0df6*/ 	.short	(.L_395 - .L_394)
.L_394:
        /*0df8*/ 	.word	0x00000008
.L_395:


//--------------------- .nv.info._ZN7cutlass13device_kernelIN5flash11enable_sm90INS1_16FlashAttnFwdSm90INS1_25CollectiveMainloopFwdSm90ILi2EN4cute5tupleIJNS5_1CILi1EEES8_S8_EEENS6_IJNS7_ILi128EEENS7_ILi96EEENS7_ILi64EEEEEELi256ENS_10bfloat16_tEfNS_4arch4Sm90ELb0ELb1ELb1ELb1ELb1ELb1ELb0ELb1ELb0ELb1ELb0ELb0EEENS1_21CollectiveEpilogueFwdINS6_IJSA_NS7_ILi256EEESB_EEES9_SE_SG_Li256ELb1ELb1ELb0ELb0EEENS1_36VarlenDynamicPersistentTileSchedulerILi128ELi96ELi256ELi128ELb0ELb1ELb1ELb1ELb0ELb1EEEEEEEEEvNT_6ParamsE --------------------------
	.section	.nv.info._ZN7cutlass13device_kernelIN5flash11enable_sm90INS1_16FlashAttnFwdSm90INS1_25CollectiveMainloopFwdSm90ILi2EN4cute5tupleIJNS5_1CILi1EEES8_S8_EEENS6_IJNS7_ILi128EEENS7_ILi96EEENS7_ILi64EEEEEELi256ENS_10bfloat16_tEfNS_4arch4Sm90ELb0ELb1ELb1ELb1ELb1ELb1ELb0ELb1ELb0ELb1ELb0ELb0EEENS1_21CollectiveEpilogueFwdINS6_IJSA_NS7_ILi256EEESB_EEES9_SE_SG_Li256ELb1ELb1ELb0ELb0EEENS1_36VarlenDynamicPersistentTileSchedulerILi128ELi96ELi256ELi128ELb0ELb1ELb1ELb1ELb0ELb1EEEEEEEEEvNT_6ParamsE,"",@"SHT_CUDA_INFO"
	.sectionflags	@""
	.align	4


	//----- nvinfo : EIATTR_CUDA_API_VERSION
	.align		4
        /*0000*/ 	.byte	0x04, 0x37
        /*0002*/ 	.short	(.L_397 - .L_396)
.L_396:
        /*0004*/ 	.word	0x00000082


	//----- nvinfo : EIATTR_KPARAM_INFO
	.align		4
.L_397:
        /*0008*/ 	.byte	0x04, 0x17
        /*000a*/ 	.short	(.L_399 - .L_398)
.L_398:
        /*000c*/ 	.word	0x00000000
        /*0010*/ 	.short	0x0000
        /*0012*/ 	.short	0x0070
        /*0014*/ 	.byte	0x00, 0xf0, 0x01, 0x2a


	//----- nvinfo : EIATTR_SPARSE_MMA_MASK
	.align		4
.L_399:
        /*0018*/ 	.byte	0x03, 0x50
        /*001a*/ 	.short	0x0000


	//----- nvinfo : EIATTR_MAXREG_COUNT
	.align		4
        /*001c*/ 	.byte	0x03, 0x1b
        /*001e*/ 	.short	0x00a8


	//----- nvinfo : EIATTR_NUM_BARRIERS
	.align		4
        /*0020*/ 	.byte	0x02, 0x4c
        /*0022*/ 	.byte	0x10
	.zero		1


	//----- nvinfo : EIATTR_EXTERNS
	.align		4
        /*0024*/ 	.byte	0x04, 0x0f
        /*0026*/ 	.short	(.L_401 - .L_400)


	//   ....[0]....
	.align		4
.L_400:
        /*0028*/ 	.word	index@(__assertfail)


	//----- nvinfo : EIATTR_ANNOTATIONS
	.align		4
.L_401:
        /*002c*/ 	.byte	0x04, 0x55
        /*002e*/ 	.short	(.L_403 - .L_402)


	//   ....[0]....
.L_402:
        /* <DEDUP_REMOVED lines=31> */


	//----- nvinfo : EIATTR_MERCURY_ISA_VERSION
	.align		4
.L_403:
        /*0208*/ 	.byte	0x03, 0x5f
        /*020a*/ 	.short	0x0101


	//----- nvinfo : EIATTR_UNUSED_LOAD_BYTE_OFFSET
	.align		4
        /*020c*/ 	.byte	0x04, 0x44
        /*020e*/ 	.short	(.L_405 - .L_404)


	//   ....[0]....
.L_404:
        /*0210*/ 	.word	0x00000a80
        /*0214*/ 	.word	0x0000fff0


	//   ....[1]....
        /*0218*/ 	.word	0x000176b0
        /*021c*/ 	.word	0x0000fff0


	//----- nvinfo : EIATTR_INT_WARP_WIDE_INSTR_OFFSETS
	.align		4
.L_405:
        /*0220*/ 	.byte	0x04, 0x31
        /*0222*/ 	.short	(.L_407 - .L_406)


	//   ....[0]....
.L_406:
        /*0224*/ 	.word	0x00000130


	//   ....[1]....
        /*0228*/ 	.word	0x00000170


	//   ....[2]....
        /*022c*/ 	.word	0x000001e0


	//   ....[3]....
        /*0230*/ 	.word	0x0001d440


	//   ....[4]....
        /*0234*/ 	.word	0x0001d4d0


	//   ....[5]....
        /*0238*/ 	.word	0x00020890


	//   ....[6]....
        /*023c*/ 	.word	0x00020920


	//----- nvinfo : EIATTR_COOP_GROUP_MASK_REGIDS
	.align		4
.L_407:
        /*0240*/ 	.byte	0x04, 0x29
        /*0242*/ 	.short	(.L_409 - .L_408)


	//   ....[0]....
.L_408:
        /*0244*/ 	.word	0xffffffff


	//   ....[1]....
        /*0248*/ 	.word	0xffffffff


	//   ....[2]....
        /*024c*/ 	.word	0xffffffff


	//   ....[3]....
        /*0250*/ 	.word	0xffffffff


	//   ....[4]....
        /*0254*/ 	.word	0xffffffff


	//   ....[5]....
        /*0258*/ 	.word	0xffffffff


	//   ....[6]....
        /*025c*/ 	.word	0xffffffff


	//   ....[7]....
        /*0260*/ 	.word	0xffffffff


	//   ....[8]....
        /*0264*/ 	.word	0xffffffff


	//   ....[9]....
        /*0268*/ 	.word	0xffffffff


	//   ....[10]....
        /*026c*/ 	.word	0xffffffff


	//   ....[11]....
        /*0270*/ 	.word	0xffffffff


	//   ....[12]....
        /*0274*/ 	.word	0xffffffff


	//   ....[13]....
        /*0278*/ 	.word	0xffffffff


	//   ....[14]....
        /*027c*/ 	.word	0xffffffff


	//   ....[15]....
        /*0280*/ 	.word	0xffffffff


	//   ....[16]....
        /*0284*/ 	.word	0xffffffff


	//   ....[17]....
        /*0288*/ 	.word	0xffffffff


	//   ....[18]....
        /*028c*/ 	.word	0xffffffff


	//   ....[19]....
        /*0290*/ 	.word	0xffffffff


	//   ....[20]....
        /*0294*/ 	.word	0xffffffff


	//   ....[21]....
        /*0298*/ 	.word	0xffffffff


	//   ....[22]....
        /*029c*/ 	.word	0xffffffff


	//   ....[23]....
        /*02a0*/ 	.word	0xffffffff


	//   ....[24]....
        /*02a4*/ 	.word	0xffffffff


	//   ....[25]....
        /*02a8*/ 	.word	0xffffffff


	//   ....[26]....
        /*02ac*/ 	.word	0xffffffff


	//   ....[27]....
        /*02b0*/ 	.word	0xffffffff


	//   ....[28]....
        /*02b4*/ 	.word	0xffffffff


	//   ....[29]....
        /*02b8*/ 	.word	0xffffffff


	//   ....[30]....
        /*02bc*/ 	.word	0xffffffff


	//   ....[31]....
        /*02c0*/ 	.word	0xffffffff


	//   ....[32]....
        /*02c4*/ 	.word	0xffffffff


	//   ....[33]....
        /*02c8*/ 	.word	0xffffffff


	//   ....[34]....
        /*02cc*/ 	.word	0xffffffff


	//   ....[35]....
        /*02d0*/ 	.word	0xffffffff


	//   ....[36]....
        /*02d4*/ 	.word	0xffffffff


	//   ....[37]....
        /*02d8*/ 	.word	0xffffffff


	//   ....[38]....
        /*02dc*/ 	.word	0xffffffff


	//   ....[39]....
        /*02e0*/ 	.word	0xffffffff


	//   ....[40]....
        /*02e4*/ 	.word	0xffffffff


	//   ....[41]....
        /*02e8*/ 	.word	0xffffffff


	//   ....[42]....
        /*02ec*/ 	.word	0xffffffff


	//   ....[43]....
        /*02f0*/ 	.word	0xffffffff


	//   ....[44]....
        /*02f4*/ 	.word	0xffffffff


	//   ....[45]....
        /*02f8*/ 	.word	0xffffffff


	//   ....[46]....
        /*02fc*/ 	.word	0xffffffff


	//   ....[47]....
        /*0300*/ 	.word	0xffffffff


	//   ....[48]....
        /*0304*/ 	.word	0xffffffff


	//   ....[49]....
        /*0308*/ 	.word	0xffffffff


	//   ....[50]....
        /*030c*/ 	.word	0xffffffff


	//   ....[51]....
        /*0310*/ 	.word	0xffffffff


	//   ....[52]....
        /*0314*/ 	.word	0xffffffff


	//   ....[53]....
        /*0318*/ 	.word	0xffffffff


	//   ....[54]....
        /*031c*/ 	.word	0xffffffff


	//   ....[55]....
        /*0320*/ 	.word	0xffffffff


	//   ....[56]....
        /*0324*/ 	.word	0xffffffff


	//   ....[57]....
        /*0328*/ 	.word	0xffffffff


	//   ....[58]....
        /*032c*/ 	.word	0xffffffff


	//   ....[59]....
        /*0330*/ 	.word	0xffffffff


	//   ....[60]....
        /*0334*/ 	.word	0xffffffff


	//   ....[61]....
        /*0338*/ 	.word	0xffffffff


	//   ....[62]....
        /*033c*/ 	.word	0xffffffff


	//   ....[63]....
        /*0340*/ 	.word	0xffffffff


	//   ....[64]....
        /*0344*/ 	.word	0xffffffff


	//   ....[65]....
        /*0348*/ 	.word	0xffffffff


	//   ....[66]....
        /*034c*/ 	.word	0xffffffff


	//   ....[67]....
        /*0350*/ 	.word	0xffffffff


	//   ....[68]....
        /*0354*/ 	.word	0xffffffff


	//   ....[69]....
        /*0358*/ 	.word	0xffffffff


	//   ....[70]....
        /*035c*/ 	.word	0xffffffff


	//   ....[71]....
        /*0360*/ 	.word	0xffffffff


	//   ....[72]....
        /*0364*/ 	.word	0xffffffff


	//   ....[73]....
        /*0368*/ 	.word	0xffffffff


	//   ....[74]....
        /*036c*/ 	.word	0xffffffff


	//   ....[75]....
        /*0370*/ 	.word	0xffffffff


	//   ....[76]....
        /*0374*/ 	.word	0xffffffff


	//   ....[77]....
        /*0378*/ 	.word	0xffffffff


	//   ....[78]....
        /*037c*/ 	.word	0xffffffff


	//   ....[79]....
        /*0380*/ 	.word	0xffffffff


	//   ....[80]....
        /*0384*/ 	.word	0xffffffff


	//   ....[81]....
        /*0388*/ 	.word	0xffffffff


	//   ....[82]....
        /*038c*/ 	.word	0xffffffff


	//   ....[83]....
        /*0390*/ 	.word	0xffffffff


	//   ....[84]....
        /*0394*/ 	.word	0xffffffff


	//   ....[85]....
        /*0398*/ 	.word	0xffffffff


	//   ....[86]....
        /*039c*/ 	.word	0xffffffff


	//   ....[87]....
        /*03a0*/ 	.word	0xffffffff


	//   ....[88]....
        /*03a4*/ 	.word	0xffffffff


	//   ....[89]....
        /*03a8*/ 	.word	0xffffffff


	//   ....[90]....
        /*03ac*/ 	.word	0xffffffff


	//   ....[91]....
        /*03b0*/ 	.word	0xffffffff


	//   ....[92]....
        /*03b4*/ 	.word	0xffffffff


	//   ....[93]....
        /*03b8*/ 	.word	0xffffffff


	//   ....[94]....
        /*03bc*/ 	.word	0xffffffff


	//   ....[95]....
        /*03c0*/ 	.word	0xffffffff


	//   ....[96]....
        /*03c4*/ 	.word	0xffffffff


	//   ....[97]....
        /*03c8*/ 	.word	0xffffffff


	//   ....[98]....
        /*03cc*/ 	.word	0xffffffff


	//   ....[99]....
        /*03d0*/ 	.word	0xffffffff


	//   ....[100]....
        /*03d4*/ 	.word	0xffffffff


	//   ....[101]....
        /*03d8*/ 	.word	0xffffffff


	//   ....[102]....
        /*03dc*/ 	.word	0xffffffff


	//   ....[103]....
        /*03e0*/ 	.word	0xffffffff


	//   ....[104]....
        /*03e4*/ 	.word	0xffffffff


	//   ....[105]....
        /*03e8*/ 	.word	0xffffffff


	//   ....[106]....
        /*03ec*/ 	.word	0xffffffff


	//   ....[107]....
        /*03f0*/ 	.word	0xffffffff


	//   ....[108]....
        /*03f4*/ 	.word	0xffffffff


	//   ....[109]....
        /*03f8*/ 	.word	0xffffffff


	//   ....[110]....
        /*03fc*/ 	.word	0xffffffff


	//   ....[111]....
        /*0400*/ 	.word	0xffffffff


	//   ....[112]....
        /*0404*/ 	.word	0xffffffff


	//   ....[113]....
        /*0408*/ 	.word	0xffffffff


	//   ....[114]....
        /*040c*/ 	.word	0xffffffff


	//   ....[115]....
        /*0410*/ 	.word	0xffffffff


	//   ....[116]....
        /*0414*/ 	.word	0xffffffff


	//   ....[117]....
        /*0418*/ 	.word	0xffffffff


	//   ....[118]....
        /*041c*/ 	.word	0xffffffff


	//   ....[119]....
        /*0420*/ 	.word	0xffffffff


	//   ....[120]....
        /*0424*/ 	.word	0xffffffff


	//   ....[121]....
        /*0428*/ 	.word	0xffffffff


	//   ....[122]....
        /*042c*/ 	.word	0xffffffff


	//   ....[123]....
        /*0430*/ 	.word	0xffffffff


	//   ....[124]....
        /*0434*/ 	.word	0xffffffff


	//   ....[125]....
        /*0438*/ 	.word	0xffffffff


	//   ....[126]....
        /*043c*/ 	.word	0xffffffff


	//   ....[127]....
        /*0440*/ 	.word	0xffffffff


	//   ....[128]....
        /*0444*/ 	.word	0xffffffff


	//   ....[129]....
        /*0448*/ 	.word	0xffffffff


	//   ....[130]....
        /*044c*/ 	.word	0xffffffff


	//   ....[131]....
        /*0450*/ 	.word	0xffffffff


	//   ....[132]....
        /*0454*/ 	.word	0xffffffff


	//   ....[133]....
        /*0458*/ 	.word	0xffffffff


	//   ....[134]....
        /*045c*/ 	.word	0xffffffff


	//   ....[135]....
        /*0460*/ 	.word	0xffffffff


	//   ....[136]....
        /*0464*/ 	.word	0xffffffff


	//   ....[137]....
        /*0468*/ 	.word	0xffffffff


	//   ....[138]....
        /*046c*/ 	.word	0xffffffff


	//   ....[139]....
        /*0470*/ 	.word	0xffffffff


	//   ....[140]....
        /*0474*/ 	.word	0xffffffff


	//   ....[141]....
        /*0478*/ 	.word	0xffffffff


	//   ....[142]....
        /*047c*/ 	.word	0xffffffff


	//   ....[143]....
        /*0480*/ 	.word	0xffffffff


	//   ....[144]....
        /*0484*/ 	.word	0xffffffff


	//   ....[145]....
        /*0488*/ 	.word	0xffffffff


	//   ....[146]....
        /*048c*/ 	.word	0xffffffff


	//   ....[147]....
        /*0490*/ 	.word	0xffffffff


	//   ....[148]....
        /*0494*/ 	.word	0xffffffff


	//   ....[149]....
        /*0498*/ 	.word	0xffffffff


	//   ....[150]....
        /*049c*/ 	.word	0xffffffff


	//   ....[151]....
        /*04a0*/ 	.word	0xffffffff


	//   ....[152]....
        /*04a4*/ 	.word	0xffffffff


	//   ....[153]....
        /*04a8*/ 	.word	0xffffffff


	//   ....[154]....
        /*04ac*/ 	.word	0xffffffff


	//   ....[155]....
        /*04b0*/ 	.word	0xffffffff


	//   ....[156]....
        /*04b4*/ 	.word	0xffffffff


	//   ....[157]....
        /*04b8*/ 	.word	0xffffffff


	//   ....[158]....
        /*04bc*/ 	.word	0xffffffff


	//   ....[159]....
        /*04c0*/ 	.word	0xffffffff


	//   ....[160]....
        /*04c4*/ 	.word	0xffffffff


	//   ....[161]....
        /*04c8*/ 	.word	0xffffffff


	//   ....[162]....
        /*04cc*/ 	.word	0xffffffff


	//   ....[163]....
        /*04d0*/ 	.word	0xffffffff


	//   ....[164]....
        /*04d4*/ 	.word	0xffffffff


	//   ....[165]....
        /*04d8*/ 	.word	0xffffffff


	//   ....[166]....
        /*04dc*/ 	.word	0xffffffff


	//   ....[167]....
        /*04e0*/ 	.word	0xffffffff


	//   ....[168]....
        /*04e4*/ 	.word	0xffffffff


	//   ....[169]....
        /*04e8*/ 	.word	0xffffffff


	//   ....[170]....
        /*04ec*/ 	.word	0xffffffff


	//   ....[171]....
        /*04f0*/ 	.word	0xffffffff


	//   ....[172]....
        /*04f4*/ 	.word	0xffffffff


	//   ....[173]....
        /*04f8*/ 	.word	0xffffffff


	//   ....[174]....
        /*04fc*/ 	.word	0xffffffff


	//   ....[175]....
        /*0500*/ 	.word	0xffffffff


	//   ....[176]....
        /*0504*/ 	.word	0xffffffff


	//   ....[177]....
        /*0508*/ 	.word	0xffffffff


	//   ....[178]....
        /*050c*/ 	.word	0xffffffff


	//   ....[179]....
        /*0510*/ 	.word	0xffffffff


	//   ....[180]....
        /*0514*/ 	.word	0xffffffff


	//   ....[181]....
        /*0518*/ 	.word	0xffffffff


	//   ....[182]....
        /*051c*/ 	.word	0xffffffff


	//   ....[183]....
        /*0520*/ 	.word	0xffffffff


	//   ....[184]....
        /*0524*/ 	.word	0xffffffff


	//   ....[185]....
        /*0528*/ 	.word	0x0500000f


	//   ....[186]....
        /*052c*/ 	.word	0x0500000f


	//   ....[187]....
        /*0530*/ 	.word	0x0500000f


	//   ....[188]....
        /*0534*/ 	.word	0x0500000f


	//   ....[189]....
        /*0538*/ 	.word	0x0500000f


	//   ....[190]....
        /*053c*/ 	.word	0x0500000f


	//   ....[191]....
        /*0540*/ 	.word	0x0500000f


	//   ....[192]....
        /*0544*/ 	.word	0x0500000f


	//   ....[193]....
        /*0548*/ 	.word	0x0500000f


	//   ....[194]....
        /*054c*/ 	.word	0x0500000f


	//   ....[195]....
        /*0550*/ 	.word	0x0500000f


	//   ....[196]....
        /*0554*/ 	.word	0x0500000f


	//   ....[197]....
        /*0558*/ 	.word	0x0500000f


	//   ....[198]....
        /*055c*/ 	.word	0x0500000f


	//   ....[199]....
        /*0560*/ 	.word	0x0500000f


	//   ....[200]....
        /*0564*/ 	.word	0x0500000f


	//   ....[201]....
        /*0568*/ 	.word	0x0500000f


	//   ....[202]....
        /*056c*/ 	.word	0x0500000f


	//   ....[203]....
        /*0570*/ 	.word	0x0500000f


	//   ....[204]....
        /*0574*/ 	.word	0x0500000f


	//   ....[205]....
        /*0578*/ 	.word	0x0500000f


	//   ....[206]....
        /*057c*/ 	.word	0x0500000f


	//   ....[207]....
        /*0580*/ 	.word	0x0500000f


	//   ....[208]....
        /*0584*/ 	.word	0x0500000f


	//   ....[209]....
        /*0588*/ 	.word	0x0500000f


	//   ....[210]....
        /*058c*/ 	.word	0x0500000f


	//   ....[211]....
        /*0590*/ 	.word	0x0500000f


	//   ....[212]....
        /*0594*/ 	.word	0x0500000f


	//   ....[213]....
        /*0598*/ 	.word	0x0500000f


	//   ....[214]....
        /*059c*/ 	.word	0x0500000f


	//   ....[215]....
        /*05a0*/ 	.word	0x0500000f


	//   ....[216]....
        /*05a4*/ 	.word	0x0500000f


	//   ....[217]....
        /*05a8*/ 	.word	0x0500000f


	//   ....[218]....
        /*05ac*/ 	.word	0x0500000f


	//   ....[219]....
        /*05b0*/ 	.word	0x0500000f


	//   ....[220]....
        /*05b4*/ 	.word	0x0500000f


	//   ....[221]....
        /*05b8*/ 	.word	0x0500000f


	//   ....[222]....
        /*05bc*/ 	.word	0x0500000f


	//   ....[223]....
        /*05c0*/ 	.word	0x0500000f


	//   ....[224]....
        /*05c4*/ 	.word	0x0500000f


	//   ....[225]....
        /*05c8*/ 	.word	0x0500000f


	//   ....[226]....
        /*05cc*/ 	.word	0x0500000f


	//   ....[227]....
        /*05d0*/ 	.word	0x0500000f


	//   ....[228]....
        /*05d4*/ 	.word	0x0500000f


	//   ....[229]....
        /*05d8*/ 	.word	0x0500000f


	//   ....[230]....
        /*05dc*/ 	.word	0x0500000f


	//   ....[231]....
        /*05e0*/ 	.word	0x0500000f


	//   ....[232]....
        /*05e4*/ 	.word	0x0500000f


	//   ....[233]....
        /*05e8*/ 	.word	0x0500000f


	//   ....[234]....
        /*05ec*/ 	.word	0x0500000f


	//   ....[235]....
        /*05f0*/ 	.word	0x0500000f


	//   ....[236]....
        /*05f4*/ 	.word	0x0500000f


	//   ....[237]....
        /*05f8*/ 	.word	0x0500000f


	//   ....[238]....
        /*05fc*/ 	.word	0x0500000f


	//   ....[239]....
        /*0600*/ 	.word	0x0500000f


	//   ....[240]....
        /*0604*/ 	.word	0x0500000f


	//   ....[241]....
        /*0608*/ 	.word	0x0500000f


	//   ....[242]....
        /*060c*/ 	.word	0x0500000f


	//   ....[243]....
        /*0610*/ 	.word	0x0500000f


	//   ....[244]....
        /*0614*/ 	.word	0x0500000f


	//   ....[245]....
        /*0618*/ 	.word	0x0500000f


	//   ....[246]....
        /*061c*/ 	.word	0x0500000f


	//   ....[247]....
        /*0620*/ 	.word	0x0500000f


	//   ....[248]....
        /*0624*/ 	.word	0x0500000f


	//   ....[249]....
        /*0628*/ 	.word	0x0500000f


	//   ....[250]....
        /*062c*/ 	.word	0x0500000f


	//   ....[251]....
        /*0630*/ 	.word	0x0500000f


	//   ....[252]....
        /*0634*/ 	.word	0x0500000f


	//   ....[253]....
        /*0638*/ 	.word	0x0500000f


	//   ....[254]....
        /*063c*/ 	.word	0x0500000f


	//   ....[255]....
        /*0640*/ 	.word	0x0500000f


	//   ....[0]....
        /*0644*/ 	.word	0x0500000f


	//   ....[1]....
        /*0648*/ 	.word	0x0500000f


	//   ....[2]....
        /*064c*/ 	.word	0x0500000f


	//   ....[3]....
        /*0650*/ 	.word	0x0500000f


	//   ....[4]....
        /*0654*/ 	.word	0x0500000f


	//   ....[5]....
        /*0658*/ 	.word	0x0500000f


	//   ....[6]....
        /*065c*/ 	.word	0x0500000f


	//   ....[7]....
        /*0660*/ 	.word	0x0500000f


	//   ....[8]....
        /*0664*/ 	.word	0x0500000f


	//   ....[9]....
        /*0668*/ 	.word	0x0500000f


	//   ....[10]....
        /*066c*/ 	.word	0x0500000f


	//   ....[11]....
        /*0670*/ 	.word	0x0500000f


	//   ....[12]....
        /*0674*/ 	.word	0x0500000f


	//   ....[13]....
        /*0678*/ 	.word	0x0500000f


	//   ....[14]....
        /*067c*/ 	.word	0x0500000f


	//   ....[15]....
        /*0680*/ 	.word	0x0500000f


	//   ....[16]....
        /*0684*/ 	.word	0x0500000f


	//   ....[17]....
        /*0688*/ 	.word	0x0500000f


	//   ....[18]....
        /*068c*/ 	.word	0x0500000f


	//   ....[19]....
        /*0690*/ 	.word	0x0500000f


	//   ....[20]....
        /*0694*/ 	.word	0x0500000f


	//   ....[21]....
        /*0698*/ 	.word	0x0500000f


	//   ....[22]....
        /*069c*/ 	.word	0x0500000f


	//   ....[23]....
        /*06a0*/ 	.word	0x0500000f


	//   ....[24]....
        /*06a4*/ 	.word	0x0500000f


	//   ....[25]....
        /*06a8*/ 	.word	0x0500000f


	//   ....[26]....
        /*06ac*/ 	.word	0x0500000f


	//   ....[27]....
        /*06b0*/ 	.word	0x0500000f


	//   ....[28]....
        /*06b4*/ 	.word	0x0500000f


	//   ....[29]....
        /*06b8*/ 	.word	0x0500000f


	//   ....[30]....
        /*06bc*/ 	.word	0x0500000f


	//   ....[31]....
        /*06c0*/ 	.word	0x0500000f


	//   ....[32]....
        /*06c4*/ 	.word	0x0500000f


	//   ....[33]....
        /*06c8*/ 	.word	0x0500000f


	//   ....[34]....
        /*06cc*/ 	.word	0x0500000f


	//   ....[35]....
        /*06d0*/ 	.word	0x0500000f


	//   ....[36]....
        /*06d4*/ 	.word	0x0500000f


	//   ....[37]....
        /*06d8*/ 	.word	0x0500000f


	//   ....[38]....
        /*06dc*/ 	.word	0x0500000f


	//   ....[39]....
        /*06e0*/ 	.word	0x0500000f


	//   ....[40]....
        /*06e4*/ 	.word	0x0500000f


	//   ....[41]....
        /*06e8*/ 	.word	0x0500000f


	//   ....[42]....
        /*06ec*/ 	.word	0x0500000f


	//   ....[43]....
        /*06f0*/ 	.word	0x0500000f


	//   ....[44]....
        /*06f4*/ 	.word	0x0500000f


	//   ....[45]....
        /*06f8*/ 	.word	0x0500000f


	//   ....[46]....
        /*06fc*/ 	.word	0x0500000f


	//   ....[47]....
        /*0700*/ 	.word	0x0500000f


	//   ....[48]....
        /*0704*/ 	.word	0x0500000f


	//   ....[49]....
        /*0708*/ 	.word	0x0500000f


	//----- nvinfo : EIATTR_COOP_GROUP_INSTR_OFFSETS
	.align		4
.L_409:
        /*070c*/ 	.byte	0x04, 0x28
        /*070e*/ 	.short	(.L_411 - .L_410)


	//   ....[0]....
.L_410:
        /*0710*/ 	.word	0x00000070


	//   ....[1]....
        /*0714*/ 	.word	0x00000140


	//   ....[2]....
        /*0718*/ 	.word	0x00000190


	//   ....[3]....
        /*071c*/ 	.word	0x000003c0


	//   ....[4]....
        /*0720*/ 	.word	0x00000520


	//   ....[5]....
        /*0724*/ 	.word	0x00000640


	//   ....[6]....
        /*0728*/ 	.word	0x000007a0


	//   ....[7]....
        /*072c*/ 	.word	0x00003000


	//   ....[8]....
        /*0730*/ 	.word	0x00003010


	//   ....[9]....
        /*0734*/ 	.word	0x00003770


	//   ....[10]....
        /*0738*/ 	.word	0x00003780


	//   ....[11]....
        /*073c*/ 	.word	0x000043f0


	//   ....[12]....
        /*0740*/ 	.word	0x00004400


	//   ....[13]....
        /*0744*/ 	.word	0x00004c00


	//   ....[14]....
        /*0748*/ 	.word	0x00004c10


	//   ....[15]....
        /*074c*/ 	.word	0x00005670


	//   ....[16]....
        /*0750*/ 	.word	0x00005680


	//   ....[17]....
        /*0754*/ 	.word	0x00005790


	//   ....[18]....
        /*0758*/ 	.word	0x000057a0


	//   ....[19]....
        /*075c*/ 	.word	0x00005bc0


	//   ....[20]....
        /*0760*/ 	.word	0x00005bf0


	//   ....[21]....
        /*0764*/ 	.word	0x00005ec0


	//   ....[22]....
        /*0768*/ 	.word	0x00005ee0


	//   ....[23]....
        /*076c*/ 	.word	0x00006cd0


	//   ....[24]....
        /*0770*/ 	.word	0x00007450


	//   ....[25]....
        /*0774*/ 	.word	0x00007460


	//   ....[26]....
        /*0778*/ 	.word	0x00007470


	//   ....[27]....
        /*077c*/ 	.word	0x00007480


	//   ....[28]....
        /*0780*/ 	.word	0x000077b0


	//   ....[29]....
        /*0784*/ 	.word	0x000077c0


	//   ....[30]....
        /*0788*/ 	.word	0x000077d0


	//   ....[31]....
        /*078c*/ 	.word	0x000077e0


	//   ....[32]....
        /*0790*/ 	.word	0x00008bb0


	//   ....[33]....
        /*0794*/ 	.word	0x00008bd0


	//   ....[34]....
        /*0798*/ 	.word	0x00008be0


	//   ....[35]....
        /*079c*/ 	.word	0x00008bf0


	//   ....[36]....
        /*07a0*/ 	.word	0x00008cd0


	//   ....[37]....
        /*07a4*/ 	.word	0x00008ce0


	//   ....[38]....
        /*07a8*/ 	.word	0x00008d70


	//   ....[39]....
        /*07ac*/ 	.word	0x00008dc0


	//   ....[40]....
        /*07b0*/ 	.word	0x0000a940


	//   ....[41]....
        /*07b4*/ 	.word	0x0000b550


	//   ....[42]....
        /*07b8*/ 	.word	0x0000bde0


	//   ....[43]....
        /*07bc*/ 	.word	0x0000be20


	//   ....[44]....
        /*07c0*/ 	.word	0x0000c240


	//   ....[45]....
        /*07c4*/ 	.word	0x0000c2a0


	//   ....[46]....
        /*07c8*/ 	.word	0x0000d9d0


	//   ....[47]....
        /*07cc*/ 	.word	0x0000e790


	//   ....[48]....
        /*07d0*/ 	.word	0x0000ee90


	//   ....[49]....
        /*07d4*/ 	.word	0x0000efb0


	//   ....[50]....
        /*07d8*/ 	.word	0x0000f9d0


	//   ....[51]....
        /*07dc*/ 	.word	0x0000fae0


	//   ....[52]....
        /*07e0*/ 	.word	0x000117a0


	//   ....[53]....
        /*07e4*/ 	.word	0x00011860


	//   ....[54]....
        /*07e8*/ 	.word	0x000121e0


	//   ....[55]....
        /*07ec*/ 	.word	0x00012240


	//   ....[56]....
        /*07f0*/ 	.word	0x00013bb0


	//   ....[57]....
        /*07f4*/ 	.word	0x000140a0


	//   ....[58]....
        /*07f8*/ 	.word	0x00014e50


	//   ....[59]....
        /*07fc*/ 	.word	0x00014f70


	//   ....[60]....
        /*0800*/ 	.word	0x00015910


	//   ....[61]....
        /*0804*/ 	.word	0x00015ae0


	//   ....[62]....
        /*0808*/ 	.word	0x00016c00


	//   ....[63]....
        /*080c*/ 	.word	0x00016c40


	//   ....[64]....
        /*0810*/ 	.word	0x00016cf0


	//   ....[65]....
        /*0814*/ 	.word	0x00016d10


	//   ....[66]....
        /*0818*/ 	.word	0x00018780


	//   ....[67]....
        /*081c*/ 	.word	0x00018830


	//   ....[68]....
        /*0820*/ 	.word	0x000189e0


	//   ....[69]....
        /*0824*/ 	.word	0x00018a40


	//   ....[70]....
        /*0828*/ 	.word	0x000191b0


	//   ....[71]....
        /*082c*/ 	.word	0x000191f0


	//   ....[72]....
        /*0830*/ 	.word	0x00019370


	//   ....[73]....
        /*0834*/ 	.word	0x00019390


	//   ....[74]....
        /*0838*/ 	.word	0x000194d0


	//   ....[75]....
        /*083c*/ 	.word	0x000194f0


	//   ....[76]....
        /*0840*/ 	.word	0x00019640


	//   ....[77]....
        /*0844*/ 	.word	0x00019660


	//   ....[78]....
        /*0848*/ 	.word	0x00019fb0


	//   ....[79]....
        /*084c*/ 	.word	0x00019fc0


	//   ....[80]....
        /*0850*/ 	.word	0x0001a160


	//   ....[81]....
        /*0854*/ 	.word	0x0001a170


	//   ....[82]....
        /*0858*/ 	.word	0x0001a300


	//   ....[83]....
        /*085c*/ 	.word	0x0001a310


	//   ....[84]....
        /*0860*/ 	.word	0x0001a4a0


	//   ....[85]....
        /*0864*/ 	.word	0x0001a4b0


	//   ....[86]....
        /*0868*/ 	.word	0x0001a6a0


	//   ....[87]....
        /*086c*/ 	.word	0x0001a850


	//   ....[88]....
        /*0870*/ 	.word	0x0001a880


	//   ....[89]....
        /*0874*/ 	.word	0x0001a8b0


	//   ....[90]....
        /*0878*/ 	.word	0x0001a8e0


	//   ....[91]....
        /*087c*/ 	.word	0x0001a910


	//   ....[92]....
        /*0880*/ 	.word	0x0001a940


	//   ....[93]....
        /*0884*/ 	.word	0x0001aab0


	//   ....[94]....
        /*0888*/ 	.word	0x0001aae0


	//   ....[95]....
        /*088c*/ 	.word	0x0001ab10


	//   ....[96]....
        /*0890*/ 	.word	0x0001ab40


	//   ....[97]....
        /*0894*/ 	.word	0x0001ab70


	//   ....[98]....
        /*0898*/ 	.word	0x0001aba0


	//   ....[99]....
        /*089c*/ 	.word	0x0001ac30


	//   ....[100]....
        /*08a0*/ 	.word	0x0001ac90


	//   ....[101]....
        /*08a4*/ 	.word	0x0001ad20


	//   ....[102]....
        /*08a8*/ 	.word	0x0001bdd0


	//   ....[103]....
        /*08ac*/ 	.word	0x0001dff0


	//   ....[104]....
        /*08b0*/ 	.word	0x0001e010


	//   ....[105]....
        /*08b4*/ 	.word	0x0001e0a0


	//   ....[106]....
        /*08b8*/ 	.word	0x0001e0c0


	//   ....[107]....
        /*08bc*/ 	.word	0x0001e140


	//   ....[108]....
        /*08c0*/ 	.word	0x0001e160


	//   ....[109]....
        /*08c4*/ 	.word	0x0001e1e0


	//   ....[110]....
        /*08c8*/ 	.word	0x0001e200


	//   ....[111]....
        /*08cc*/ 	.word	0x0001e280


	//   ....[112]....
        /*08d0*/ 	.word	0x0001e2a0


	//   ....[113]....
        /*08d4*/ 	.word	0x0001e2b0


	//   ....[114]....
        /*08d8*/ 	.word	0x0001e2c0


	//   ....[115]....
        /*08dc*/ 	.word	0x0001eb30


	//   ....[116]....
        /*08e0*/ 	.word	0x0001eb60


	//   ....[117]....
        /*08e4*/ 	.word	0x0001ec20


	//   ....[118]....
        /*08e8*/ 	.word	0x0001ec30


	//   ....[119]....
        /*08ec*/ 	.word	0x0001ecc0


	//   ....[120]....
        /*08f0*/ 	.word	0x0001ecd0


	//   ....[121]....
        /*08f4*/ 	.word	0x0001ed60


	//   ....[122]....
        /*08f8*/ 	.word	0x0001ed70


	//   ....[123]....
        /*08fc*/ 	.word	0x0001ee00


	//   ....[124]....
        /*0900*/ 	.word	0x0001ee10


	//   ....[125]....
        /*0904*/ 	.word	0x0001eea0


	//   ....[126]....
        /*0908*/ 	.word	0x0001eeb0


	//   ....[127]....
        /*090c*/ 	.word	0x0001ef30


	//   ....[128]....
        /*0910*/ 	.word	0x0001ef40


	//   ....[129]....
        /*0914*/ 	.word	0x0001ef50


	//   ....[130]....
        /*0918*/ 	.word	0x0001ef60


	//   ....[131]....
        /*091c*/ 	.word	0x0001f3f0


	//   ....[132]....
        /*0920*/ 	.word	0x0001f420


	//   ....[133]....
        /*0924*/ 	.word	0x0001f480


	//   ....[134]....
        /*0928*/ 	.word	0x0001f530


	//   ....[135]....
        /*092c*/ 	.word	0x0001f540


	//   ....[136]....
        /*0930*/ 	.word	0x0001f570


	//   ....[137]....
        /*0934*/ 	.word	0x0001f600


	//   ....[138]....
        /*0938*/ 	.word	0x0001f6b0


	//   ....[139]....
        /*093c*/ 	.word	0x0001f6c0


	//   ....[140]....
        /*0940*/ 	.word	0x0001f6f0


	//   ....[141]....
        /*0944*/ 	.word	0x0001f700


	//   ....[142]....
        /*0948*/ 	.word	0x0001f790


	//   ....[143]....
        /*094c*/ 	.word	0x0001fec0


	//   ....[144]....
        /*0950*/ 	.word	0x0001fee0


	//   ....[145]....
        /*0954*/ 	.word	0x0001ff30


	//   ....[146]....
        /*0958*/ 	.word	0x0001ff40


	//   ....[147]....
        /*095c*/ 	.word	0x0001ff80


	//   ....[148]....
        /*0960*/ 	.word	0x0001ff90


	//   ....[149]....
        /*0964*/ 	.word	0x0001ffd0


	//   ....[150]....
        /*0968*/ 	.word	0x0001ffe0


	//   ....[151]....
        /*096c*/ 	.word	0x00020020


	//   ....[152]....
        /*0970*/ 	.word	0x00020030


	//   ....[153]....
        /*0974*/ 	.word	0x00020040


	//   ....[154]....
        /*0978*/ 	.word	0x00020080


	//   ....[155]....
        /*097c*/ 	.word	0x000203c0


	//   ....[156]....
        /*0980*/ 	.word	0x000203e0


	//   ....[157]....
        /*0984*/ 	.word	0x000203f0


	//   ....[158]....
        /*0988*/ 	.word	0x00020410


	//   ....[159]....
        /*098c*/ 	.word	0x00020480


	//   ....[160]....
        /*0990*/ 	.word	0x000204a0


	//   ....[161]....
        /*0994*/ 	.word	0x00020500


	//   ....[162]....
        /*0998*/ 	.word	0x00020520


	//   ....[163]....
        /*099c*/ 	.word	0x00020580


	//   ....[164]....
        /*09a0*/ 	.word	0x000205a0


	//   ....[165]....
        /*09a4*/ 	.word	0x00020600


	//   ....[166]....
        /*09a8*/ 	.word	0x00020620


	//   ....[167]....
        /*09ac*/ 	.word	0x00020b10


	//   ....[168]....
        /*09b0*/ 	.word	0x00020b40


	//   ....[169]....
        /*09b4*/ 	.word	0x00020b70


	//   ....[170]....
        /*09b8*/ 	.word	0x00020ba0


	//   ....[171]....
        /*09bc*/ 	.word	0x00020bd0


	//   ....[172]....
        /*09c0*/ 	.word	0x00020c00


	//   ....[173]....
        /*09c4*/ 	.word	0x00020c30


	//   ....[174]....
        /*09c8*/ 	.word	0x00020c60


	//   ....[175]....
        /*09cc*/ 	.word	0x00020de0


	//   ....[176]....
        /*09d0*/ 	.word	0x00020e10


	//   ....[177]....
        /*09d4*/ 	.word	0x00020e40


	//   ....[178]....
        /*09d8*/ 	.word	0x00020e70


	//   ....[179]....
        /*09dc*/ 	.word	0x00020ea0


	//   ....[180]....
        /*09e0*/ 	.word	0x00020ed0


	//   ....[181]....
        /*09e4*/ 	.word	0x00020f90


	//   ....[182]....
        /*09e8*/ 	.word	0x00020fb0


	//   ....[183]....
        /*09ec*/ 	.word	0x00021020


	//   ....[184]....
        /*09f0*/ 	.word	0x000216c0


	//   ....[185]....
        /*09f4*/ 	.word	0x000219e0


	//   ....[186]....
        /*09f8*/ 	.word	0x00021a70


	//   ....[187]....
        /*09fc*/ 	.word	0x00021b10


	//   ....[188]....
        /*0a00*/ 	.word	0x00021ba0


	//   ....[189]....
        /*0a04*/ 	.word	0x00021c90


	//   ....[190]....
        /*0a08*/ 	.word	0x00021d20


	//   ....[191]....
        /*0a0c*/ 	.word	0x00021db0


	//   ....[192]....
        /*0a10*/ 	.word	0x00021e40


	//   ....[193]....
        /*0a14*/ 	.word	0x00021f30


	//   ....[194]....
        /*0a18*/ 	.word	0x00021fc0


	//   ....[195]....
        /*0a1c*/ 	.word	0x00022050


	//   ....[196]....
        /*0a20*/ 	.word	0x000220e0


	//   ....[197]....
        /*0a24*/ 	.word	0x000221b0


	//   ....[198]....
        /*0a28*/ 	.word	0x00022250


	//   ....[199]....
        /*0a2c*/ 	.word	0x000222e0


	//   ....[200]....
        /*0a30*/ 	.word	0x00022330


	//   ....[201]....
        /*0a34*/ 	.word	0x00022380


	//   ....[202]....
        /*0a38*/ 	.word	0x00022410


	//   ....[203]....
        /*0a3c*/ 	.word	0x000224a0


	//   ....[204]....
        /*0a40*/ 	.word	0x000224f0


	//   ....[205]....
        /*0a44*/ 	.word	0x00022540


	//   ....[206]....
        /*0a48*/ 	.word	0x00022630


	//   ....[207]....
        /*0a4c*/ 	.word	0x000226e0


	//   ....[208]....
        /*0a50*/ 	.word	0x00022760


	//   ....[209]....
        /*0a54*/ 	.word	0x000227e0


	//   ....[210]....
        /*0a58*/ 	.word	0x00022880


	//   ....[211]....
        /*0a5c*/ 	.word	0x00022920


	//   ....[212]....
        /*0a60*/ 	.word	0x000229a0


	//   ....[213]....
        /*0a64*/ 	.word	0x00022ab0


	//   ....[214]....
        /*0a68*/ 	.word	0x00022e80


	//   ....[215]....
        /*0a6c*/ 	.word	0x00022ed0


	//   ....[216]....
        /*0a70*/ 	.word	0x00022f60


	//   ....[217]....
        /*0a74*/ 	.word	0x00022ff0


	//   ....[218]....
        /*0a78*/ 	.word	0x00023080


	//   ....[219]....
        /*0a7c*/ 	.word	0x00023110


	//   ....[220]....
        /*0a80*/ 	.word	0x000231a0


	//   ....[221]....
        /*0a84*/ 	.word	0x00023230


	//   ....[222]....
        /*0a88*/ 	.word	0x000232f0


	//   ....[223]....
        /*0a8c*/ 	.word	0x000235d0


	//   ....[224]....
        /*0a90*/ 	.word	0x000236c0


	//   ....[225]....
        /*0a94*/ 	.word	0x00023760


	//   ....[226]....
        /*0a98*/ 	.word	0x000237c0


	//   ....[227]....
        /*0a9c*/ 	.word	0x000238b0


	//   ....[228]....
        /*0aa0*/ 	.word	0x00023920


	//   ....[229]....
        /*0aa4*/ 	.word	0x00023a10


	//   ....[230]....
        /*0aa8*/ 	.word	0x00023a80


	//   ....[231]....
        /*0aac*/ 	.word	0x00023b70


	//   ....[232]....
        /*0ab0*/ 	.word	0x00023be0


	//   ....[233]....
        /*0ab4*/ 	.word	0x00023cd0


	//   ....[234]....
        /*0ab8*/ 	.word	0x00023d40


	//   ....[235]....
        /*0abc*/ 	.word	0x00023de0


	//   ....[236]....
        /*0ac0*/ 	.word	0x00023ed0


	//   ....[237]....
        /*0ac4*/ 	.word	0x00023f40


	//   ....[238]....
        /*0ac8*/ 	.word	0x00023fa0


	//   ....[239]....
        /*0acc*/ 	.word	0x00024090


	//   ....[240]....
        /*0ad0*/ 	.word	0x000240f0


	//   ....[241]....
        /*0ad4*/ 	.word	0x000241f0


	//   ....[242]....
        /*0ad8*/ 	.word	0x00024250


	//   ....[243]....
        /*0adc*/ 	.word	0x00024350


	//   ....[244]....
        /*0ae0*/ 	.word	0x000243b0


	//   ....[245]....
        /*0ae4*/ 	.word	0x000244b0


	//   ....[246]....
        /*0ae8*/ 	.word	0x00024510


	//   ....[247]....
        /*0aec*/ 	.word	0x00024610


	//   ....[248]....
        /*0af0*/ 	.word	0x00024670


	//   ....[249]....
        /*0af4*/ 	.word	0x00024770


	//   ....[250]....
        /*0af8*/ 	.word	0x000247d0


	//   ....[251]....
        /*0afc*/ 	.word	0x00024870


	//   ....[252]....
        /*0b00*/ 	.word	0x000249f0


	//   ....[253]....
        /*0b04*/ 	.word	0x00024ad0


	//   ....[254]....
        /*0b08*/ 	.word	0x00024b80


	//   ....[255]....
        /*0b0c*/ 	.word	0x00024c90


	//   ....[0]....
        /*0b10*/ 	.word	0x00024cf0


	//   ....[1]....
        /*0b14*/ 	.word	0x00024e00


	//   ....[2]....
        /*0b18*/ 	.word	0x00024e60


	//   ....[3]....
        /*0b1c*/ 	.word	0x00024f70


	//   ....[4]....
        /*0b20*/ 	.word	0x00024fd0


	//   ....[5]....
        /*0b24*/ 	.word	0x000250e0


	//   ....[6]....
        /*0b28*/ 	.word	0x00025140


	//   ....[7]....
        /*0b2c*/ 	.word	0x00025200


	//   ....[8]....
        /*0b30*/ 	.word	0x00025360


	//   ....[9]....
        /*0b34*/ 	.word	0x00025400


	//   ....[10]....
        /*0b38*/ 	.word	0x00025460


	//   ....[11]....
        /*0b3c*/ 	.word	0x00025510


	//   ....[12]....
        /*0b40*/ 	.word	0x00025570


	//   ....[13]....
        /*0b44*/ 	.word	0x00025620


	//   ....[14]....
        /*0b48*/ 	.word	0x00025680


	//   ....[15]....
        /*0b4c*/ 	.word	0x00025730


	//   ....[16]....
        /*0b50*/ 	.word	0x00025790


	//   ....[17]....
        /*0b54*/ 	.word	0x00025840


	//   ....[18]....
        /*0b58*/ 	.word	0x000258a0


	//   ....[19]....
        /*0b5c*/ 	.word	0x00025950


	//   ....[20]....
        /*0b60*/ 	.word	0x00025a40


	//   ....[21]....
        /*0b64*/ 	.word	0x00025ae0


	//   ....[22]....
        /*0b68*/ 	.word	0x00025b40


	//   ....[23]....
        /*0b6c*/ 	.word	0x00025c10


	//   ....[24]....
        /*0b70*/ 	.word	0x00025c70


	//   ....[25]....
        /*0b74*/ 	.word	0x00025d40


	//   ....[26]....
        /*0b78*/ 	.word	0x00025da0


	//   ....[27]....
        /*0b7c*/ 	.word	0x00025e70


	//   ....[28]....
        /*0b80*/ 	.word	0x00025ed0


	//   ....[29]....
        /*0b84*/ 	.word	0x00025fa0


	//   ....[30]....
        /*0b88*/ 	.word	0x00026000


	//   ....[31]....
        /*0b8c*/ 	.word	0x000260d0


	//   ....[32]....
        /*0b90*/ 	.word	0x00026160


	//   ....[33]....
        /*0b94*/ 	.word	0x00026200


	//   ....[34]....
        /*0b98*/ 	.word	0x00026320


	//   ....[35]....
        /*0b9c*/ 	.word	0x00026390


	//   ....[36]....
        /*0ba0*/ 	.word	0x00026400


	//   ....[37]....
        /*0ba4*/ 	.word	0x00026470


	//   ....[38]....
        /*0ba8*/ 	.word	0x000264e0


	//   ....[39]....
        /*0bac*/ 	.word	0x00026560


	//   ....[40]....
        /*0bb0*/ 	.word	0x000265f0


	//   ....[41]....
        /*0bb4*/ 	.word	0x00026680


	//   ....[42]....
        /*0bb8*/ 	.word	0x000266f0


	//   ....[43]....
        /*0bbc*/ 	.word	0x00026760


	//   ....[44]....
        /*0bc0*/ 	.word	0x000267d0


	//   ....[45]....
        /*0bc4*/ 	.word	0x00026850


	//   ....[46]....
        /*0bc8*/ 	.word	0x000268c0


	//   ....[47]....
        /*0bcc*/ 	.word	0x00026960


	//   ....[48]....
        /*0bd0*/ 	.word	0x000269f0


	//   ....[49]....
        /*0bd4*/ 	.word	0x00026b10


	//----- nvinfo : EIATTR_REG_RECONFIG
	.align		4
.L_411:
        /*0bd8*/ 	.byte	0x01, 0x54
	.zero		2


	//----- nvinfo : EIATTR_SYSCALL_OFFSETS
	.align		4
        /*0bdc*/ 	.byte	0x04, 0x46
        /*0bde*/ 	.short	(.L_413 - .L_412)


	//   ....[0]....
.L_412:
        /*0be0*/ 	.word	0x00001ae0


	//   ....[1]....
        /*0be4*/ 	.word	0x00001c30


	//   ....[2]....
        /*0be8*/ 	.word	0x00006e70


	//   ....[3]....
        /*0bec*/ 	.word	0x00007190


	//   ....[4]....
        /*0bf0*/ 	.word	0x0001d630


	//   ....[5]....
        /*0bf4*/ 	.word	0x0001d780


	//   ....[6]....
        /*0bf8*/ 	.word	0x0001d870


	//   ....[7]....
        /*0bfc*/ 	.word	0x0001e770


	//----- nvinfo : EIATTR_MBARRIER_INSTR_OFFSETS
	.align		4
.L_413:
        /*0c00*/ 	.byte	0x04, 0x39
        /*0c02*/ 	.short	(.L_415 - .L_414)


	//   ....[0]....
.L_414:
        /*0c04*/ 	.word	0x00000270
        /*0c08*/ 	.word	0x000000ff
        /*0c0c*/ 	.word	0x00022800
        /*0c10*/ 	.short	0x0100
        /*0c12*/ 	.byte	0x08
	.zero		1


	//   ....[1]....
        /*0c14*/ 	.word	0x00000280
        /*0c18*/ 	.word	0x000000ff
        /*0c1c*/ 	.word	0x00022820
        /*0c20*/ 	.short	0x0100
        /*0c22*/ 	.byte	0x08
	.zero		1


	//   ....[2]....
        /*0c24*/ 	.word	0x00000370
        /*0c28*/ 	.word	0x000000ff
        /*0c2c*/ 	.word	0x00022830
        /*0c30*/ 	.short	0x0100
        /*0c32*/ 	.byte	0x08
	.zero		1


	//   ....[3]....
        /*0c34*/ 	.word	0x00000380
        /*0c38*/ 	.word	0x000000ff
        /*0c3c*/ 	.word	0x00022840
        /*0c40*/ 	.short	0x0100
        /*0c42*/ 	.byte	0x08
	.zero		1


	//   ....[4]....
        /*0c44*/ 	.word	0x00000390
        /*0c48*/ 	.word	0x000000ff
        /*0c4c*/ 	.word	0x00022838
        /*0c50*/ 	.short	0x0100
        /*0c52*/ 	.byte	0x08
	.zero		1


	//   ....[5]....
        /*0c54*/ 	.word	0x000003a0
        /*0c58*/ 	.word	0x000000ff
        /*0c5c*/ 	.word	0x00022848
        /*0c60*/ 	.short	0x0100
        /*0c62*/ 	.byte	0x08
	.zero		1


	//   ....[6]....
        /*0c64*/ 	.word	0x000004d0
        /*0c68*/ 	.word	0x000000ff
        /*0c6c*/ 	.word	0x00022850
        /*0c70*/ 	.short	0x0100
        /*0c72*/ 	.byte	0x08
	.zero		1


	//   ....[7]....
        /*0c74*/ 	.word	0x000004e0
        /*0c78*/ 	.word	0x000000ff
        /*0c7c*/ 	.word	0x00022860
        /*0c80*/ 	.short	0x0100
        /*0c82*/ 	.byte	0x08
	.zero		1


	//   ....[8]....
        /*0c84*/ 	.word	0x000004f0
        /*0c88*/ 	.word	0x000000ff
        /*0c8c*/ 	.word	0x00022858
        /*0c90*/ 	.short	0x0100
        /*0c92*/ 	.byte	0x08
	.zero		1


	//   ....[9]....
        /*0c94*/ 	.word	0x00000500
        /*0c98*/ 	.word	0x000000ff
        /*0c9c*/ 	.word	0x00022868
        /*0ca0*/ 	.short	0x0100
        /*0ca2*/ 	.byte	0x08
	.zero		1


	//   ....[10]....
        /*0ca4*/ 	.word	0x000005f0
        /*0ca8*/ 	.word	0x000000ff
        /*0cac*/ 	.word	0x00022870
        /*0cb0*/ 	.short	0x0100
        /*0cb2*/ 	.byte	0x06
	.zero		1


	//   ....[11]....
        /*0cb4*/ 	.word	0x00000600
        /*0cb8*/ 	.word	0x000000ff
        /*0cbc*/ 	.word	0x00022880
        /*0cc0*/ 	.short	0x0100
        /*0cc2*/ 	.byte	0x06
	.zero		1


	//   ....[12]....
        /*0cc4*/ 	.word	0x00000610
        /*0cc8*/ 	.word	0x000000ff
        /*0ccc*/ 	.word	0x00022878
        /*0cd0*/ 	.short	0x0100
        /*0cd2*/ 	.byte	0x06
	.zero		1


	//   ....[13]....
        /*0cd4*/ 	.word	0x00000620
        /*0cd8*/ 	.word	0x000000ff
        /*0cdc*/ 	.word	0x00022888
        /*0ce0*/ 	.short	0x0100
        /*0ce2*/ 	.byte	0x06
	.zero		1


	//   ....[14]....
        /*0ce4*/ 	.word	0x00000750
        /*0ce8*/ 	.word	0x000000ff
        /*0cec*/ 	.word	0x00022890
        /*0cf0*/ 	.short	0x0100
        /*0cf2*/ 	.byte	0x08
	.zero		1


	//   ....[15]....
        /*0cf4*/ 	.word	0x00000760
        /*0cf8*/ 	.word	0x000000ff
        /*0cfc*/ 	.word	0x000228a0
        /*0d00*/ 	.short	0x0100
        /*0d02*/ 	.byte	0x08
	.zero		1


	//   ....[16]....
        /*0d04*/ 	.word	0x00000770
        /*0d08*/ 	.word	0x000000ff
        /*0d0c*/ 	.word	0x00022898
        /*0d10*/ 	.short	0x0100
        /*0d12*/ 	.byte	0x08
	.zero		1


	//   ....[17]....
        /*0d14*/ 	.word	0x00000780
        /*0d18*/ 	.word	0x000000ff
        /*0d1c*/ 	.word	0x000228a8
        /*0d20*/ 	.short	0x0100
        /*0d22*/ 	.byte	0x08
	.zero		1


	//   ....[18]....
        /*0d24*/ 	.word	0x000008b0
        /*0d28*/ 	.word	0x000000ff
        /*0d2c*/ 	.word	0x000228b0
        /*0d30*/ 	.short	0x0100
        /*0d32*/ 	.byte	0x08
	.zero		1


	//   ....[19]....
        /*0d34*/ 	.word	0x000008c0
        /*0d38*/ 	.word	0x000000ff
        /*0d3c*/ 	.word	0x000228c0
        /*0d40*/ 	.short	0x0100
        /*0d42*/ 	.byte	0x08
	.zero		1


	//   ....[20]....
        /*0d44*/ 	.word	0x000008d0
        /*0d48*/ 	.word	0x000000ff
        /*0d4c*/ 	.word	0x000228b8
        /*0d50*/ 	.short	0x0100
        /*0d52*/ 	.byte	0x08
	.zero		1


	//   ....[21]....
        /*0d54*/ 	.word	0x000008e0
        /*0d58*/ 	.word	0x000000ff
        /*0d5c*/ 	.word	0x000228c8
        /*0d60*/ 	.short	0x0100
        /*0d62*/ 	.byte	0x08
	.zero		1


	//   ....[22]....
        /*0d64*/ 	.word	0x00002fb0
        /*0d68*/ 	.word	0x00000059
        /*0d6c*/ 	.word	0x00022890
        /*0d70*/ 	.short	0x010a
        /*0d72*/ 	.byte	0x3f
	.zero		1


	//   ....[23]....
        /*0d74*/ 	.word	0x00004390
        /*0d78*/ 	.word	0x00000059
        /*0d7c*/ 	.word	0x00022890
        /*0d80*/ 	.short	0x010a
        /*0d82*/ 	.byte	0x3f
	.zero		1


	//   ....[24]....
        /*0d84*/ 	.word	0x000054b0
        /*0d88*/ 	.word	0x00000059
        /*0d8c*/ 	.word	0x00022890
        /*0d90*/ 	.short	0x010a
        /*0d92*/ 	.byte	0x3f
	.zero		1


	//   ....[25]....
        /*0d94*/ 	.word	0x00005970
        /*0d98*/ 	.word	0x0000000b
        /*0d9c*/ 	.word	0x00000000
        /*0da0*/ 	.short	0x0101
        /*0da2*/ 	.byte	0x3f
	.zero		1


	//   ....[26]....
        /*0da4*/ 	.word	0x000059b0
        /*0da8*/ 	.word	0x00000059
        /*0dac*/ 	.word	0x000228b0
        /*0db0*/ 	.short	0x010a
        /*0db2*/ 	.byte	0x3f
	.zero		1


	//   ....[27]....
        /*0db4*/ 	.word	0x000062c0
        /*0db8*/ 	.word	0x00000059
        /*0dbc*/ 	.word	0x00000000
        /*0dc0*/ 	.short	0x0101
        /*0dc2*/ 	.byte	0x3f
	.zero		1


	//   ....[28]....
        /*0dc4*/ 	.word	0x00006f10
        /*0dc8*/ 	.word	0x00000017
        /*0dcc*/ 	.word	0x00022800
        /*0dd0*/ 	.short	0x010a
        /*0dd2*/ 	.byte	0x3f
	.zero		1


	//   ....[29]....
        /*0dd4*/ 	.word	0x00006f60
        /*0dd8*/ 	.word	0x00000017
        /*0ddc*/ 	.word	0x00022800
        /*0de0*/ 	.short	0x010a
        /*0de2*/ 	.byte	0x3f
	.zero		1


	//   ....[30]....
        /*0de4*/ 	.word	0x00007a50
        /*0de8*/ 	.word	0x00000017
        /*0dec*/ 	.word	0x00022800
        /*0df0*/ 	.short	0x010a
        /*0df2*/ 	.byte	0x3f
	.zero		1


	//   ....[31]....
        /*0df4*/ 	.word	0x00009030
        /*0df8*/ 	.word	0x00000017
        /*0dfc*/ 	.word	0x00022800
        /*0e00*/ 	.short	0x010a
        /*0e02*/ 	.byte	0x3f
	.zero		1


	//   ....[32]....
        /*0e04*/ 	.word	0x0000a0c0
        /*0e08*/ 	.word	0x00000000
        /*0e0c*/ 	.word	0x00022830
        /*0e10*/ 	.short	0x010a
        /*0e12*/ 	.byte	0x3f
	.zero		1


	//   ....[33]....
        /*0e14*/ 	.word	0x0000a160
        /*0e18*/ 	.word	0x00000000
        /*0e1c*/ 	.word	0x00022830
        /*0e20*/ 	.short	0x010a
        /*0e22*/ 	.byte	0x3f
	.zero		1


	//   ....[34]....
        /*0e24*/ 	.word	0x0000a980
        /*0e28*/ 	.word	0x00000023
        /*0e2c*/ 	.word	0x00000000
        /*0e30*/ 	.short	0x0101
        /*0e32*/ 	.byte	0x3f
	.zero		1


	//   ....[35]....
        /*0e34*/ 	.word	0x0000cb30
        /*0e38*/ 	.word	0x00000000
        /*0e3c*/ 	.word	0x00022850
        /*0e40*/ 	.short	0x010a
        /*0e42*/ 	.byte	0x3f
	.zero		1


	//   ....[36]....
        /*0e44*/ 	.word	0x0000cb80
        /*0e48*/ 	.word	0x00000000
        /*0e4c*/ 	.word	0x00022850
        /*0e50*/ 	.short	0x010a
        /*0e52*/ 	.byte	0x3f
	.zero		1


	//   ....[37]....
        /*0e54*/ 	.word	0x0000cfa0
        /*0e58*/ 	.word	0x00000000
        /*0e5c*/ 	.word	0x00000000
        /*0e60*/ 	.short	0x0101
        /*0e62*/ 	.byte	0x3f
	.zero		1


	//   ....[38]....
        /*0e64*/ 	.word	0x0000d370
        /*0e68*/ 	.word	0x00000014
        /*0e6c*/ 	.word	0x00022830
        /*0e70*/ 	.short	0x010a
        /*0e72*/ 	.byte	0x3f
	.zero		1


	//   ....[39]....
        /*0e74*/ 	.word	0x0000d3d0
        /*0e78*/ 	.word	0x00000014
        /*0e7c*/ 	.word	0x00022830
        /*0e80*/ 	.short	0x010a
        /*0e82*/ 	.byte	0x3f
	.zero		1


	//   ....[40]....
        /*0e84*/ 	.word	0x0000da50
        /*0e88*/ 	.word	0x000000a8
        /*0e8c*/ 	.word	0x00000000
        /*0e90*/ 	.short	0x0101
        /*0e92*/ 	.byte	0x3f
	.zero		1


	//   ....[41]....
        /*0e94*/ 	.word	0x00010630
        /*0e98*/ 	.word	0x00000014
        /*0e9c*/ 	.word	0x00022850
        /*0ea0*/ 	.short	0x010a
        /*0ea2*/ 	.byte	0x3f
	.zero		1


	//   ....[42]....
        /*0ea4*/ 	.word	0x000106a0
        /*0ea8*/ 	.word	0x00000014
        /*0eac*/ 	.word	0x00022850
        /*0eb0*/ 	.short	0x010a
        /*0eb2*/ 	.byte	0x3f
	.zero		1


	//   ....[43]....
        /*0eb4*/ 	.word	0x00010ac0
        /*0eb8*/ 	.word	0x00000014
        /*0ebc*/ 	.word	0x00000000
        /*0ec0*/ 	.short	0x0101
        /*0ec2*/ 	.byte	0x3f
	.zero		1


	//   ....[44]....
        /*0ec4*/ 	.word	0x00010ee0
        /*0ec8*/ 	.word	0x00000000
        /*0ecc*/ 	.word	0x00022830
        /*0ed0*/ 	.short	0x010a
        /*0ed2*/ 	.byte	0x3f
	.zero		1


	//   ....[45]....
        /*0ed4*/ 	.word	0x00010f40
        /*0ed8*/ 	.word	0x00000000
        /*0edc*/ 	.word	0x00022830
        /*0ee0*/ 	.short	0x010a
        /*0ee2*/ 	.byte	0x3f
	.zero		1


	//   ....[46]....
        /*0ee4*/ 	.word	0x00012550
        /*0ee8*/ 	.word	0x0000009e
        /*0eec*/ 	.word	0x00000000
        /*0ef0*/ 	.short	0x0101
        /*0ef2*/ 	.byte	0x3f
	.zero		1


	//   ....[47]....
        /*0ef4*/ 	.word	0x00012f00
        /*0ef8*/ 	.word	0x00000000
        /*0efc*/ 	.word	0x00022850
        /*0f00*/ 	.short	0x010a
        /*0f02*/ 	.byte	0x3f
	.zero		1


	//   ....[48]....
        /*0f04*/ 	.word	0x00012f70
        /*0f08*/ 	.word	0x00000000
        /*0f0c*/ 	.word	0x00022850
        /*0f10*/ 	.short	0x010a
        /*0f12*/ 	.byte	0x3f
	.zero		1


	//   ....[49]....
        /*0f14*/ 	.word	0x00013350
        /*0f18*/ 	.word	0x00000000
        /*0f1c*/ 	.word	0x00000000
        /*0f20*/ 	.short	0x0101
        /*0f22*/ 	.byte	0x3f
	.zero		1


	//   ....[50]....
        /*0f24*/ 	.word	0x00013490
        /*0f28*/ 	.word	0x00000014
        /*0f2c*/ 	.word	0x00022830
        /*0f30*/ 	.short	0x010a
        /*0f32*/ 	.byte	0x3f
	.zero		1


	//   ....[51]....
        /*0f34*/ 	.word	0x000134f0
        /*0f38*/ 	.word	0x00000014
        /*0f3c*/ 	.word	0x00022830
        /*0f40*/ 	.short	0x010a
        /*0f42*/ 	.byte	0x3f
	.zero		1


	//   ....[52]....
        /*0f44*/ 	.word	0x00013c00
        /*0f48*/ 	.word	0x000000a8
        /*0f4c*/ 	.word	0x00000000
        /*0f50*/ 	.short	0x0101
        /*0f52*/ 	.byte	0x3f
	.zero		1


	//   ....[53]....
        /*0f54*/ 	.word	0x00016740
        /*0f58*/ 	.word	0x00000014
        /*0f5c*/ 	.word	0x00022850
        /*0f60*/ 	.short	0x010a
        /*0f62*/ 	.byte	0x3f
	.zero		1


	//   ....[54]....
        /*0f64*/ 	.word	0x000167b0
        /*0f68*/ 	.word	0x00000014
        /*0f6c*/ 	.word	0x00022850
        /*0f70*/ 	.short	0x010a
        /*0f72*/ 	.byte	0x3f
	.zero		1


	//   ....[55]....
        /*0f74*/ 	.word	0x00016ba0
        /*0f78*/ 	.word	0x00000014
        /*0f7c*/ 	.word	0x00000000
        /*0f80*/ 	.short	0x0101
        /*0f82*/ 	.byte	0x3f
	.zero		1


	//   ....[56]....
        /*0f84*/ 	.word	0x000191a0
        /*0f88*/ 	.word	0x00000003
        /*0f8c*/ 	.word	0x00000000
        /*0f90*/ 	.short	0x0101
        /*0f92*/ 	.byte	0x3f
	.zero		1


	//   ....[57]....
        /*0f94*/ 	.word	0x0001beb0
        /*0f98*/ 	.word	0x00000017
        /*0f9c*/ 	.word	0x00022820
        /*0fa0*/ 	.short	0x010a
        /*0fa2*/ 	.byte	0x3f
	.zero		1


	//   ....[58]....
        /*0fa4*/ 	.word	0x0001bf40
        /*0fa8*/ 	.word	0x0000000c
        /*0fac*/ 	.word	0x000228a0
        /*0fb0*/ 	.short	0x010a
        /*0fb2*/ 	.byte	0x3f
	.zero		1


	//   ....[59]....
        /*0fb4*/ 	.word	0x0001c190
        /*0fb8*/ 	.word	0x0000000c
        /*0fbc*/ 	.word	0x000228c0
        /*0fc0*/ 	.short	0x010a
        /*0fc2*/ 	.byte	0x3f
	.zero		1


	//   ....[60]....
        /*0fc4*/ 	.word	0x0001c7a0
        /*0fc8*/ 	.word	0x0000000a
        /*0fcc*/ 	.word	0x000228a0
        /*0fd0*/ 	.short	0x010a
        /*0fd2*/ 	.byte	0x3f
	.zero		1


	//   ....[61]....
        /*0fd4*/ 	.word	0x0001c9e0
        /*0fd8*/ 	.word	0x0000000a
        /*0fdc*/ 	.word	0x000228c0
        /*0fe0*/ 	.short	0x010a
        /*0fe2*/ 	.byte	0x3f
	.zero		1


	//   ....[62]....
        /*0fe4*/ 	.word	0x0001dd60
        /*0fe8*/ 	.word	0x00000011
        /*0fec*/ 	.word	0x00022840
        /*0ff0*/ 	.short	0x010a
        /*0ff2*/ 	.byte	0x3f
	.zero		1


	//   ....[63]....
        /*0ff4*/ 	.word	0x0001e3c0
        /*0ff8*/ 	.word	0x00000011
        /*0ffc*/ 	.word	0x00022830
        /*1000*/ 	.short	0x0107
        /*1002*/ 	.byte	0x3f
	.zero		1


	//   ....[64]....
        /*1004*/ 	.word	0x0001e4a0
        /*1008*/ 	.word	0x00000011
        /*100c*/ 	.word	0x00022830
        /*1010*/ 	.short	0x0101
        /*1012*/ 	.byte	0x3f
	.zero		1


	//   ....[65]....
        /*1014*/ 	.word	0x0001f060
        /*1018*/ 	.word	0x00000017
        /*101c*/ 	.word	0x00022800
        /*1020*/ 	.short	0x0107
        /*1022*/ 	.byte	0x3f
	.zero		1


	//   ....[66]....
        /*1024*/ 	.word	0x0001f150
        /*1028*/ 	.word	0x00000017
        /*102c*/ 	.word	0x00022800
        /*1030*/ 	.short	0x0101
        /*1032*/ 	.byte	0x3f
	.zero		1


	//   ....[67]....
        /*1034*/ 	.word	0x0001f170
        /*1038*/ 	.word	0x00000017
        /*103c*/ 	.word	0x00022820
        /*1040*/ 	.short	0x010a
        /*1042*/ 	.byte	0x3f
	.zero		1


	//   ....[68]....
        /*1044*/ 	.word	0x0001f200
        /*1048*/ 	.word	0x00000011
        /*104c*/ 	.word	0x00022860
        /*1050*/ 	.short	0x010a
        /*1052*/ 	.byte	0x3f
	.zero		1


	//   ....[69]....
        /*1054*/ 	.word	0x0001f910
        /*1058*/ 	.word	0x00000011
        /*105c*/ 	.word	0x00022850
        /*1060*/ 	.short	0x0107
        /*1062*/ 	.byte	0x3f
	.zero		1


	//   ....[70]....
        /*1064*/ 	.word	0x0001f9e0
        /*1068*/ 	.word	0x00000011
        /*106c*/ 	.word	0x00022850
        /*1070*/ 	.short	0x0101
        /*1072*/ 	.byte	0x3f
	.zero		1


	//   ....[71]....
        /*1074*/ 	.word	0x0001fd20
        /*1078*/ 	.word	0x00000004
        /*107c*/ 	.word	0x00022840
        /*1080*/ 	.short	0x010a
        /*1082*/ 	.byte	0x3f
	.zero		1


	//   ....[72]....
        /*1084*/ 	.word	0x00020100
        /*1088*/ 	.word	0x00000004
        /*108c*/ 	.word	0x00022830
        /*1090*/ 	.short	0x0107
        /*1092*/ 	.byte	0x3f
	.zero		1


	//   ....[73]....
        /*1094*/ 	.word	0x000201c0
        /*1098*/ 	.word	0x00000004
        /*109c*/ 	.word	0x00022830
        /*10a0*/ 	.short	0x0101
        /*10a2*/ 	.byte	0x3f
	.zero		1


	//   ....[74]....
        /*10a4*/ 	.word	0x000201f0
        /*10a8*/ 	.word	0x00000004
        /*10ac*/ 	.word	0x00022860
        /*10b0*/ 	.short	0x010a
        /*10b2*/ 	.byte	0x3f
	.zero		1


	//   ....[75]....
        /*10b4*/ 	.word	0x00020710
        /*10b8*/ 	.word	0x00000004
        /*10bc*/ 	.word	0x00022850
        /*10c0*/ 	.short	0x0107
        /*10c2*/ 	.byte	0x3f
	.zero		1


	//   ....[76]....
        /*10c4*/ 	.word	0x000207d0
        /*10c8*/ 	.word	0x00000004
        /*10cc*/ 	.word	0x00022850
        /*10d0*/ 	.short	0x0101
        /*10d2*/ 	.byte	0x3f
	.zero		1


	//   ....[77]....
        /*10d4*/ 	.word	0x00021640
        /*10d8*/ 	.word	0x00000004
        /*10dc*/ 	.word	0x00022820
        /*10e0*/ 	.short	0x010a
        /*10e2*/ 	.byte	0x3f
	.zero		1


	//   ....[78]....
        /*10e4*/ 	.word	0x000217b0
        /*10e8*/ 	.word	0x00000005
        /*10ec*/ 	.word	0x00022840
        /*10f0*/ 	.short	0x010a
        /*10f2*/ 	.byte	0x3f
	.zero		1


	//   ....[79]....
        /*10f4*/ 	.word	0x00021850
        /*10f8*/ 	.word	0x00000019
        /*10fc*/ 	.word	0x00022840
        /*1100*/ 	.short	0x010a
        /*1102*/ 	.byte	0x3f
	.zero		1


	//   ....[80]....
        /*1104*/ 	.word	0x00021890
        /*1108*/ 	.word	0x00000005
        /*110c*/ 	.word	0x00022860
        /*1110*/ 	.short	0x010a
        /*1112*/ 	.byte	0x3f
	.zero		1


	//   ....[81]....
        /*1114*/ 	.word	0x000218d0
        /*1118*/ 	.word	0x00000019
        /*111c*/ 	.word	0x00022860
        /*1120*/ 	.short	0x010a
        /*1122*/ 	.byte	0x3f
	.zero		1


	//   ....[82]....
        /*1124*/ 	.word	0x00021930
        /*1128*/ 	.word	0x00000059
        /*112c*/ 	.word	0x00022890
        /*1130*/ 	.short	0x010a
        /*1132*/ 	.byte	0x3f
	.zero		1


	//   ....[83]....
        /*1134*/ 	.word	0x00021be0
        /*1138*/ 	.word	0x00000059
        /*113c*/ 	.word	0x00022890
        /*1140*/ 	.short	0x010a
        /*1142*/ 	.byte	0x3f
	.zero		1


	//   ....[84]....
        /*1144*/ 	.word	0x00021e80
        /*1148*/ 	.word	0x00000059
        /*114c*/ 	.word	0x00022890
        /*1150*/ 	.short	0x010a
        /*1152*/ 	.byte	0x3f
	.zero		1


	//   ....[85]....
        /*1154*/ 	.word	0x00022110
        /*1158*/ 	.word	0x00000059
        /*115c*/ 	.word	0x000228b0
        /*1160*/ 	.short	0x010a
        /*1162*/ 	.byte	0x3f
	.zero		1


	//   ....[86]....
        /*1164*/ 	.word	0x00022570
        /*1168*/ 	.word	0x00000017
        /*116c*/ 	.word	0x00022800
        /*1170*/ 	.short	0x010a
        /*1172*/ 	.byte	0x3f
	.zero		1


	//   ....[87]....
        /*1174*/ 	.word	0x00022b60
        /*1178*/ 	.word	0x00000017
        /*117c*/ 	.word	0x00022800
        /*1180*/ 	.short	0x010a
        /*1182*/ 	.byte	0x3f
	.zero		1


	//   ....[88]....
        /*1184*/ 	.word	0x00022bb0
        /*1188*/ 	.word	0x00000000
        /*118c*/ 	.word	0x00022830
        /*1190*/ 	.short	0x010a
        /*1192*/ 	.byte	0x3f
	.zero		1


	//   ....[89]....
        /*1194*/ 	.word	0x00022c00
        /*1198*/ 	.word	0x00000000
        /*119c*/ 	.word	0x00022850
        /*11a0*/ 	.short	0x010a
        /*11a2*/ 	.byte	0x3f
	.zero		1


	//   ....[90]....
        /*11a4*/ 	.word	0x00022c50
        /*11a8*/ 	.word	0x00000014
        /*11ac*/ 	.word	0x00022830
        /*11b0*/ 	.short	0x010a
        /*11b2*/ 	.byte	0x3f
	.zero		1


	//   ....[91]....
        /*11b4*/ 	.word	0x00022ca0
        /*11b8*/ 	.word	0x00000014
        /*11bc*/ 	.word	0x00022850
        /*11c0*/ 	.short	0x010a
        /*11c2*/ 	.byte	0x3f
	.zero		1


	//   ....[92]....
        /*11c4*/ 	.word	0x00022cf0
        /*11c8*/ 	.word	0x00000000
        /*11cc*/ 	.word	0x00022830
        /*11d0*/ 	.short	0x010a
        /*11d2*/ 	.byte	0x3f
	.zero		1


	//   ....[93]....
        /*11d4*/ 	.word	0x00022d40
        /*11d8*/ 	.word	0x00000000
        /*11dc*/ 	.word	0x00022850
        /*11e0*/ 	.short	0x010a
        /*11e2*/ 	.byte	0x3f
	.zero		1


	//   ....[94]....
        /*11e4*/ 	.word	0x00022d90
        /*11e8*/ 	.word	0x00000014
        /*11ec*/ 	.word	0x00022830
        /*11f0*/ 	.short	0x010a
        /*11f2*/ 	.byte	0x3f
	.zero		1


	//   ....[95]....
        /*11f4*/ 	.word	0x00022de0
        /*11f8*/ 	.word	0x00000014
        /*11fc*/ 	.word	0x00022850
        /*1200*/ 	.short	0x010a
        /*1202*/ 	.byte	0x3f
	.zero		1


	//   ....[96]....
        /*1204*/ 	.word	0x000233b0
        /*1208*/ 	.word	0x00000017
        /*120c*/ 	.word	0x00022820
        /*1210*/ 	.short	0x010a
        /*1212*/ 	.byte	0x3f
	.zero		1


	//   ....[97]....
        /*1214*/ 	.word	0x00023400
        /*1218*/ 	.word	0x0000000c
        /*121c*/ 	.word	0x000228a0
        /*1220*/ 	.short	0x010a
        /*1222*/ 	.byte	0x3f
	.zero		1


	//   ....[98]....
        /*1224*/ 	.word	0x00023450
        /*1228*/ 	.word	0x0000000c
        /*122c*/ 	.word	0x000228c0
        /*1230*/ 	.short	0x010a
        /*1232*/ 	.byte	0x3f
	.zero		1


	//   ....[99]....
        /*1234*/ 	.word	0x000234a0
        /*1238*/ 	.word	0x0000000a
        /*123c*/ 	.word	0x000228a0
        /*1240*/ 	.short	0x010a
        /*1242*/ 	.byte	0x3f
	.zero		1


	//   ....[100]....
        /*1244*/ 	.word	0x000234f0
        /*1248*/ 	.word	0x0000000a
        /*124c*/ 	.word	0x000228c0
        /*1250*/ 	.short	0x010a
        /*1252*/ 	.byte	0x3f
	.zero		1


	//   ....[101]....
        /*1254*/ 	.word	0x00023610
        /*1258*/ 	.word	0x00000011
        /*125c*/ 	.word	0x00022840
        /*1260*/ 	.short	0x010a
        /*1262*/ 	.byte	0x3f
	.zero		1


	//   ....[102]....
        /*1264*/ 	.word	0x000248f0
        /*1268*/ 	.word	0x00000017
        /*126c*/ 	.word	0x00022820
        /*1270*/ 	.short	0x010a
        /*1272*/ 	.byte	0x3f
	.zero		1


	//   ....[103]....
        /*1274*/ 	.word	0x00024940
        /*1278*/ 	.word	0x00000011
        /*127c*/ 	.word	0x00022860
        /*1280*/ 	.short	0x010a
        /*1282*/ 	.byte	0x3f
	.zero		1


	//   ....[104]....
        /*1284*/ 	.word	0x000252b0
        /*1288*/ 	.word	0x00000004
        /*128c*/ 	.word	0x00022840
        /*1290*/ 	.short	0x010a
        /*1292*/ 	.byte	0x3f
	.zero		1


	//   ....[105]....
        /*1294*/ 	.word	0x00025990
        /*1298*/ 	.word	0x00000004
        /*129c*/ 	.word	0x00022860
        /*12a0*/ 	.short	0x010a
        /*12a2*/ 	.byte	0x3f
	.zero		1


	//   ....[106]....
        /*12a4*/ 	.word	0x00026a30
        /*12a8*/ 	.word	0x00000004
        /*12ac*/ 	.word	0x00022820
        /*12b0*/ 	.short	0x010a
        /*12b2*/ 	.byte	0x3f
	.zero		1


	//   ....[107]....
        /*12b4*/ 	.word	0x00026bd0
        /*12b8*/ 	.word	0x00000005
        /*12bc*/ 	.word	0x00022840
        /*12c0*/ 	.short	0x010a
        /*12c2*/ 	.byte	0x3f
	.zero		1


	//   ....[108]....
        /*12c4*/ 	.word	0x00026c20
        /*12c8*/ 	.word	0x00000019
        /*12cc*/ 	.word	0x00022840
        /*12d0*/ 	.short	0x010a
        /*12d2*/ 	.byte	0x3f
	.zero		1


	//   ....[109]....
        /*12d4*/ 	.word	0x00026c70
        /*12d8*/ 	.word	0x00000005
        /*12dc*/ 	.word	0x00022860
        /*12e0*/ 	.short	0x010a
        /*12e2*/ 	.byte	0x3f
	.zero		1


	//----- nvinfo : EIATTR_NUM_MBARRIERS
	.align		4
.L_415:
        /*12e4*/ 	.byte	0x03, 0x38
        /*12e6*/ 	.short	0x0016


	//----- nvinfo : EIATTR_EXIT_INSTR_OFFSETS
	.align		4
        /*12e8*/ 	.byte	0x04, 0x1c
        /*12ea*/ 	.short	(.L_417 - .L_416)


	//   ....[0]....
.L_416:
        /*12ec*/ 	.word	0x00021920


	//----- nvinfo : EIATTR_MAX_THREADS
	.align		4
.L_417:
        /*12f0*/ 	.byte	0x04, 0x05
        /*12f2*/ 	.short	(.L_419 - .L_418)
.L_418:
        /*12f4*/ 	.word	0x00000180
        /*12f8*/ 	.word	0x00000001
        /*12fc*/ 	.word	0x00000001


	//----- nvinfo : EIATTR_CRS_STACK_SIZE
	.align		4
.L_419:
        /*1300*/ 	.byte	0x04, 0x1e
        /*1302*/ 	.short	(.L_421 - .L_420)
.L_420:
        /*1304*/ 	.word	0x00000000


	//----- nvinfo : EIATTR_CBANK_PARAM_SIZE
	.align		4
.L_421:
        /*1308*/ 	.byte	0x03, 0x19
        /*130a*/ 	.short	0x0af0


	//----- nvinfo : EIATTR_PARAM_CBANK
	.align		4
        /*130c*/ 	.byte	0x04, 0x0a
        /*130e*/ 	.short	(.L_423 - .L_422)
	.align		4
.L_422:
        /*1310*/ 	.word	index@(.nv.constant0._ZN7cutlass13device_kernelIN5flash11enable_sm90INS1_16FlashAttnFwdSm90INS1_25CollectiveMainloopFwdSm90ILi2EN4cute5tupleIJNS5_1CILi1EEES8_S8_EEENS6_IJNS7_ILi128EEENS7_ILi96EEENS7_ILi64EEEEEELi256ENS_10bfloat16_tEfNS_4arch4Sm90ELb0ELb1ELb1ELb1ELb1ELb1ELb0ELb1ELb0ELb1ELb0ELb0EEENS1_21CollectiveEpilogueFwdINS6_IJSA_NS7_ILi256EEESB_EEES9_SE_SG_Li256ELb1ELb1ELb0ELb0EEENS1_36VarlenDynamicPersistentTileSchedulerILi128ELi96ELi256ELi128ELb0ELb1ELb1ELb1ELb0ELb1EEEEEEEEEvNT_6ParamsE)
        /*1314*/ 	.short	0x0210
        /*1316*/ 	.short	0x0af0


	//----- nvinfo : EIATTR_SW_WAR
	.align		4
.L_423:
        /*1318*/ 	.byte	0x04, 0x36
        /*131a*/ 	.short	(.L_425 - .L_424)
.L_424:
        /*131c*/ 	.word	0x00000008
.L_425:


//--------------------- .nv.info._ZN7cutlass13device_kernelIN5flash11enable_sm90INS1_16FlashAttnFwdSm90INS1_25CollectiveMainloopFwdSm90ILi2EN4cute5tupleIJNS5_1CILi1EEES8_S8_EEENS6_IJNS7_ILi128EEENS7_ILi96EEENS7_ILi64EEEEEELi256ENS_10bfloat16_tEfNS_4arch4Sm90ELb0ELb1ELb1ELb1ELb1ELb0ELb1ELb1ELb0ELb1ELb0ELb0EEENS1_21CollectiveEpilogueFwdINS6_IJSA_NS7_ILi256EEESB_EEES9_SE_SG_Li256ELb1ELb1ELb0ELb0EEENS1_36VarlenDynamicPersistentTileSchedulerILi128ELi96ELi256ELi128ELb0ELb1ELb1ELb1ELb0ELb1EEEEEEEEEvNT_6ParamsE --------------------------
	.section	.nv.info._ZN7cutlass13device_kernelIN5flash11enable_sm90INS1_16FlashAttnFwdSm90INS1_25CollectiveMainloopFwdSm90ILi2EN4cute5tupleIJNS5_1CILi1EEES8_S8_EEENS6_IJNS7_ILi128EEENS7_ILi96EEENS7_ILi64EEEEEELi256ENS_10bfloat16_tEfNS_4arch4Sm90ELb0ELb1ELb1ELb1ELb1ELb0ELb1ELb1ELb0ELb1ELb0ELb0EEENS1_21CollectiveEpilogueFwdINS6_IJSA_NS7_ILi256EEESB_EEES9_SE_SG_Li256ELb1ELb1ELb0ELb0EEENS1_36VarlenDynamicPersistentTileSchedulerILi128ELi96ELi256ELi128ELb0ELb1ELb1ELb1ELb0ELb1EEEEEEEEEvNT_6ParamsE,"",@"SHT_CUDA_INFO"
	.sectionflags	@""
	.align	4


	//----- nvinfo : EIATTR_CUDA_API_VERSION
	.align		4
        /*0000*/ 	.byte	0x04, 0x37
        /*0002*/ 	.short	(.L_427 - .L_426)
.L_426:
        /*0004*/ 	.word	0x00000082


	//----- nvinfo : EIATTR_KPARAM_INFO
	.align		4
.L_427:
        /*0008*/ 	.byte	0x04, 0x17
        /*000a*/ 	.short	(.L_429 - .L_428)
.L_428:
        /*000c*/ 	.word	0x00000000
        /*0010*/ 	.short	0x0000
        /*0012*/ 	.short	0x0070
        /*0014*/ 	.byte	0x00, 0xf0, 0x01, 0x2e


	//----- nvinfo : EIATTR_SPARSE_MMA_MASK
	.align		4
.L_429:
        /*0018*/ 	.byte	0x03, 0x50
        /*001a*/ 	.short	0x0000


	//----- nvinfo : EIATTR_MAXREG_COUNT
	.align		4
        /*001c*/ 	.byte	0x03, 0x1b
        /*001e*/ 	.short	0x00a8


	//----- nvinfo : EIATTR_NUM_BARRIERS
	.align		4
        /*0020*/ 	.byte	0x02, 0x4c
        /*0022*/ 	.byte	0x10
	.zero		1


	//----- nvinfo : EIATTR_EXTERNS
	.align		4
        /*0024*/ 	.byte	0x04, 0x0f
        /*0026*/ 	.short	(.L_431 - .L_430)


	//   ....[0]....
	.align		4
.L_430:
        /*0028*/ 	.word	index@(__assertfail)


	//----- nvinfo : EIATTR_ANNOTATIONS
	.align		4
.L_431:
        /*002c*/ 	.byte	0x04, 0x55
        /*002e*/ 	.short	(.L_433 - .L_432)


	//   ....[0]....
.L_432:
        /* <DEDUP_REMOVED lines=20> */


	//----- nvinfo : EIATTR_MERCURY_ISA_VERSION
	.align		4
.L_433:
        /*0160*/ 	.byte	0x03, 0x5f
        /*0162*/ 	.short	0x0101


	//----- nvinfo : EIATTR_UNUSED_LOAD_BYTE_OFFSET
	.align		4
        /*0164*/ 	.byte	0x04, 0x44
        /*0166*/ 	.short	(.L_435 - .L_434)


	//   ....[0]....
.L_434:
        /*0168*/ 	.word	0x00000a90
        /*016c*/ 	.word	0x0000fff0


	//   ....[1]....
        /*0170*/ 	.word	0x000202b0
        /*0174*/ 	.word	0x0000fff0


	//----- nvinfo : EIATTR_INT_WARP_WIDE_INSTR_OFFSETS
	.align		4
.L_435:
        /*0178*/ 	.byte	0x04, 0x31
        /*017a*/ 	.short	(.L_437 - .L_436)


	//   ....[0]....
.L_436:
        /*017c*/ 	.word	0x000000c0


	//   ....[1]....
        /*0180*/ 	.word	0x000000d0


	//   ....[2]....
        /*0184*/ 	.word	0x000000e0


	//   ....[3]....
        /*0188*/ 	.word	0x00000180


	//   ....[4]....
        /*018c*/ 	.word	0x00024580


	//   ....[5]....
        /*0190*/ 	.word	0x00024610


	//   ....[6]....
        /*0194*/ 	.word	0x000284e0


	//   ....[7]....
        /*0198*/ 	.word	0x00028570


	//----- nvinfo : EIATTR_COOP_GROUP_MASK_REGIDS
	.align		4
.L_437:
        /*019c*/ 	.byte	0x04, 0x29
        /*019e*/ 	.short	(.L_439 - .L_438)


	//   ....[0]....
.L_438:
        /*01a0*/ 	.word	0xffffffff


	//   ....[1]....
        /*01a4*/ 	.word	0xffffffff


	//   ....[2]....
        /*01a8*/ 	.word	0xffffffff


	//   ....[3]....
        /*01ac*/ 	.word	0xffffffff


	//   ....[4]....
        /*01b0*/ 	.word	0xffffffff


	//   ....[5]....
        /*01b4*/ 	.word	0xffffffff


	//   ....[6]....
        /*01b8*/ 	.word	0xffffffff


	//   ....[7]....
        /*01bc*/ 	.word	0xffffffff


	//   ....[8]....
        /*01c0*/ 	.word	0xffffffff


	//   ....[9]....
        /*01c4*/ 	.word	0xffffffff


	//   ....[10]....
        /*01c8*/ 	.word	0xffffffff


	//   ....[11]....
        /*01cc*/ 	.word	0xffffffff


	//   ....[12]....
        /*01d0*/ 	.word	0xffffffff


	//   ....[13]....
        /*01d4*/ 	.word	0xffffffff


	//   ....[14]....
        /*01d8*/ 	.word	0xffffffff


	//   ....[15]....
        /*01dc*/ 	.word	0xffffffff


	//   ....[16]....
        /*01e0*/ 	.word	0xffffffff


	//   ....[17]....
        /*01e4*/ 	.word	0xffffffff


	//   ....[18]....
        /*01e8*/ 	.word	0xffffffff


	//   ....[19]....
        /*01ec*/ 	.word	0xffffffff


	//   ....[20]....
        /*01f0*/ 	.word	0xffffffff


	//   ....[21]....
        /*01f4*/ 	.word	0xffffffff


	//   ....[22]....
        /*01f8*/ 	.word	0xffffffff


	//   ....[23]....
        /*01fc*/ 	.word	0xffffffff


	//   ....[24]....
        /*0200*/ 	.word	0xffffffff


	//   ....[25]....
        /*0204*/ 	.word	0xffffffff


	//   ....[26]....
        /*0208*/ 	.word	0xffffffff


	//   ....[27]....
        /*020c*/ 	.word	0xffffffff


	//   ....[28]....
        /*0210*/ 	.word	0xffffffff


	//   ....[29]....
        /*0214*/ 	.word	0xffffffff


	//   ....[30]....
        /*0218*/ 	.word	0xffffffff


	//   ....[31]....
        /*021c*/ 	.word	0xffffffff


	//   ....[32]....
        /*0220*/ 	.word	0xffffffff


	//   ....[33]....
        /*0224*/ 	.word	0xffffffff


	//   ....[34]....
        /*0228*/ 	.word	0xffffffff


	//   ....[35]....
        /*022c*/ 	.word	0xffffffff


	//   ....[36]....
        /*0230*/ 	.word	0xffffffff


	//   ....[37]....
        /*0234*/ 	.word	0xffffffff


	//   ....[38]....
        /*0238*/ 	.word	0xffffffff


	//   ....[39]....
        /*023c*/ 	.word	0xffffffff


	//   ....[40]....
        /*0240*/ 	.word	0xffffffff


	//   ....[41]....
        /*0244*/ 	.word	0xffffffff


	//   ....[42]....
        /*0248*/ 	.word	0xffffffff


	//   ....[43]....
        /*024c*/ 	.word	0xffffffff


	//   ....[44]....
        /*0250*/ 	.word	0xffffffff


	//   ....[45]....
        /*0254*/ 	.word	0xffffffff


	//   ....[46]....
        /*0258*/ 	.word	0xffffffff


	//   ....[47]....
        /*025c*/ 	.word	0xffffffff


	//   ....[48]....
        /*0260*/ 	.word	0xffffffff


	//   ....[49]....
        /*0264*/ 	.word	0xffffffff


	//   ....[50]....
        /*0268*/ 	.word	0xffffffff


	//   ....[51]....
        /*026c*/ 	.word	0xffffffff


	//   ....[52]....
        /*0270*/ 	.word	0xffffffff


	//   ....[53]....
        /*0274*/ 	.word	0xffffffff


	//   ....[54]....
        /*0278*/ 	.word	0xffffffff


	//   ....[55]....
        /*027c*/ 	.word	0xffffffff


	//   ....[56]....
        /*0280*/ 	.word	0xffffffff


	//   ....[57]....
        /*0284*/ 	.word	0xffffffff


	//   ....[58]....
        /*0288*/ 	.word	0xffffffff


	//   ....[59]....
        /*028c*/ 	.word	0xffffffff


	//   ....[60]....
        /*0290*/ 	.word	0xffffffff


	//   ....[61]....
        /*0294*/ 	.word	0xffffffff


	//   ....[62]....
        /*0298*/ 	.word	0xffffffff


	//   ....[63]....
        /*029c*/ 	.word	0xffffffff


	//   ....[64]....
        /*02a0*/ 	.word	0xffffffff


	//   ....[65]....
        /*02a4*/ 	.word	0xffffffff


	//   ....[66]....
        /*02a8*/ 	.word	0xffffffff


	//   ....[67]....
        /*02ac*/ 	.word	0xffffffff


	//   ....[68]....
        /*02b0*/ 	.word	0xffffffff


	//   ....[69]....
        /*02b4*/ 	.word	0xffffffff


	//   ....[70]....
        /*02b8*/ 	.word	0xffffffff


	//   ....[71]....
        /*02bc*/ 	.word	0xffffffff


	//   ....[72]....
        /*02c0*/ 	.word	0xffffffff


	//   ....[73]....
        /*02c4*/ 	.word	0xffffffff


	//   ....[74]....
        /*02c8*/ 	.word	0xffffffff


	//   ....[75]....
        /*02cc*/ 	.word	0xffffffff


	//   ....[76]....
        /*02d0*/ 	.word	0xffffffff


	//   ....[77]....
        /*02d4*/ 	.word	0xffffffff


	//   ....[78]....
        /*02d8*/ 	.word	0xffffffff


	//   ....[79]....
        /*02dc*/ 	.word	0xffffffff


	//   ....[80]....
        /*02e0*/ 	.word	0xffffffff


	//   ....[81]....
        /*02e4*/ 	.word	0xffffffff


	//   ....[82]....
        /*02e8*/ 	.word	0xffffffff


	//   ....[83]....
        /*02ec*/ 	.word	0xffffffff


	//   ....[84]....
        /*02f0*/ 	.word	0xffffffff


	//   ....[85]....
        /*02f4*/ 	.word	0xffffffff


	//   ....[86]....
        /*02f8*/ 	.word	0xffffffff


	//   ....[87]....
        /*02fc*/ 	.word	0xffffffff


	//   ....[88]....
        /*0300*/ 	.word	0xffffffff


	//   ....[89]....
        /*0304*/ 	.word	0xffffffff


	//   ....[90]....
        /*0308*/ 	.word	0xffffffff


	//   ....[91]....
        /*030c*/ 	.word	0xffffffff


	//   ....[92]....
        /*0310*/ 	.word	0xffffffff


	//   ....[93]....
        /*0314*/ 	.word	0xffffffff


	//   ....[94]....
        /*0318*/ 	.word	0xffffffff


	//   ....[95]....
        /*031c*/ 	.word	0xffffffff


	//   ....[96]....
        /*0320*/ 	.word	0xffffffff


	//   ....[97]....
        /*0324*/ 	.word	0xffffffff


	//   ....[98]....
        /*0328*/ 	.word	0xffffffff


	//   ....[99]....
        /*032c*/ 	.word	0xffffffff


	//   ....[100]....
        /*0330*/ 	.word	0xffffffff


	//   ....[101]....
        /*0334*/ 	.word	0xffffffff


	//   ....[102]....
        /*0338*/ 	.word	0xffffffff


	//   ....[103]....
        /*033c*/ 	.word	0xffffffff


	//   ....[104]....
        /*0340*/ 	.word	0xffffffff


	//   ....[105]....
        /*0344*/ 	.word	0xffffffff


	//   ....[106]....
        /*0348*/ 	.word	0xffffffff


	//   ....[107]....
        /*034c*/ 	.word	0xffffffff


	//   ....[108]....
        /*0350*/ 	.word	0xffffffff


	//   ....[109]....
        /*0354*/ 	.word	0xffffffff


	//   ....[110]....
        /*0358*/ 	.word	0xffffffff


	//   ....[111]....
        /*035c*/ 	.word	0xffffffff


	//   ....[112]....
        /*0360*/ 	.word	0xffffffff


	//   ....[113]....
        /*0364*/ 	.word	0xffffffff


	//   ....[114]....
        /*0368*/ 	.word	0xffffffff


	//   ....[115]....
        /*036c*/ 	.word	0xffffffff


	//   ....[116]....
        /*0370*/ 	.word	0xffffffff


	//   ....[117]....
        /*0374*/ 	.word	0xffffffff


	//   ....[118]....
        /*0378*/ 	.word	0xffffffff


	//   ....[119]....
        /*037c*/ 	.word	0xffffffff


	//   ....[120]....
        /*0380*/ 	.word	0xffffffff


	//   ....[121]....
        /*0384*/ 	.word	0xffffffff


	//   ....[122]....
        /*0388*/ 	.word	0xffffffff


	//   ....[123]....
        /*038c*/ 	.word	0xffffffff


	//   ....[124]....
        /*0390*/ 	.word	0xffffffff


	//   ....[125]....
        /*0394*/ 	.word	0xffffffff


	//   ....[126]....
        /*0398*/ 	.word	0xffffffff


	//   ....[127]....
        /*039c*/ 	.word	0xffffffff


	//   ....[128]....
        /*03a0*/ 	.word	0xffffffff


	//   ....[129]....
        /*03a4*/ 	.word	0xffffffff


	//   ....[130]....
        /*03a8*/ 	.word	0xffffffff


	//   ....[131]....
        /*03ac*/ 	.word	0xffffffff


	//   ....[132]....
        /*03b0*/ 	.word	0xffffffff


	//   ....[133]....
        /*03b4*/ 	.word	0xffffffff


	//   ....[134]....
        /*03b8*/ 	.word	0xffffffff


	//   ....[135]....
        /*03bc*/ 	.word	0xffffffff


	//   ....[136]....
        /*03c0*/ 	.word	0xffffffff


	//   ....[137]....
        /*03c4*/ 	.word	0xffffffff


	//   ....[138]....
        /*03c8*/ 	.word	0xffffffff


	//   ....[139]....
        /*03cc*/ 	.word	0xffffffff


	//   ....[140]....
        /*03d0*/ 	.word	0xffffffff


	//   ....[141]....
        /*03d4*/ 	.word	0xffffffff


	//   ....[142]....
        /*03d8*/ 	.word	0xffffffff


	//   ....[143]....
        /*03dc*/ 	.word	0xffffffff


	//   ....[144]....
        /*03e0*/ 	.word	0xffffffff


	//   ....[145]....
        /*03e4*/ 	.word	0xffffffff


	//   ....[146]....
        /*03e8*/ 	.word	0xffffffff


	//   ....[147]....
        /*03ec*/ 	.word	0xffffffff


	//   ....[148]....
        /*03f0*/ 	.word	0xffffffff


	//   ....[149]....
        /*03f4*/ 	.word	0xffffffff


	//   ....[150]....
        /*03f8*/ 	.word	0xffffffff


	//   ....[151]....
        /*03fc*/ 	.word	0xffffffff


	//   ....[152]....
        /*0400*/ 	.word	0xffffffff


	//   ....[153]....
        /*0404*/ 	.word	0xffffffff


	//   ....[154]....
        /*0408*/ 	.word	0xffffffff


	//   ....[155]....
        /*040c*/ 	.word	0xffffffff


	//   ....[156]....
        /*0410*/ 	.word	0xffffffff


	//   ....[157]....
        /*0414*/ 	.word	0xffffffff


	//   ....[158]....
        /*0418*/ 	.word	0xffffffff


	//   ....[159]....
        /*041c*/ 	.word	0xffffffff


	//   ....[160]....
        /*0420*/ 	.word	0xffffffff


	//   ....[161]....
        /*0424*/ 	.word	0x0500000f


	//   ....[162]....
        /*0428*/ 	.word	0x0500000f


	//   ....[163]....
        /*042c*/ 	.word	0x0500000f


	//   ....[164]....
        /*0430*/ 	.word	0x0500000f


	//   ....[165]....
        /*0434*/ 	.word	0x0500000f


	//   ....[166]....
        /*0438*/ 	.word	0x0500000f


	//   ....[167]....
        /*043c*/ 	.word	0x0500000f


	//   ....[168]....
        /*0440*/ 	.word	0x0500000f


	//   ....[169]....
        /*0444*/ 	.word	0x0500000f


	//   ....[170]....
        /*0448*/ 	.word	0x0500000f


	//   ....[171]....
        /*044c*/ 	.word	0x0500000f


	//   ....[172]....
        /*0450*/ 	.word	0x0500000f


	//   ....[173]....
        /*0454*/ 	.word	0x0500000f


	//   ....[174]....
        /*0458*/ 	.word	0x0500000f


	//   ....[175]....
        /*045c*/ 	.word	0x0500000f


	//   ....[176]....
        /*0460*/ 	.word	0x0500000f


	//   ....[177]....
        /*0464*/ 	.word	0x0500000f


	//   ....[178]....
        /*0468*/ 	.word	0x0500000f


	//   ....[179]....
        /*046c*/ 	.word	0x0500000f


	//   ....[180]....
        /*0470*/ 	.word	0x0500000f


	//   ....[181]....
        /*0474*/ 	.word	0x0500000f


	//   ....[182]....
        /*0478*/ 	.word	0x0500000f


	//   ....[183]....
        /*047c*/ 	.word	0x0500000f


	//   ....[184]....
        /*0480*/ 	.word	0x0500000f


	//   ....[185]....
        /*0484*/ 	.word	0x0500000f


	//   ....[186]....
        /*0488*/ 	.word	0x0500000f


	//   ....[187]....
        /*048c*/ 	.word	0x0500000f


	//   ....[188]....
        /*0490*/ 	.word	0x0500000f


	//   ....[189]....
        /*0494*/ 	.word	0x0500000f


	//   ....[190]....
        /*0498*/ 	.word	0x0500000f


	//   ....[191]....
        /*049c*/ 	.word	0x0500000f


	//   ....[192]....
        /*04a0*/ 	.word	0x0500000f


	//   ....[193]....
        /*04a4*/ 	.word	0x0500000f


	//   ....[194]....
        /*04a8*/ 	.word	0x0500000f


	//   ....[195]....
        /*04ac*/ 	.word	0x0500000f


	//   ....[196]....
        /*04b0*/ 	.word	0x0500000f


	//   ....[197]....
        /*04b4*/ 	.word	0x0500000f


	//   ....[198]....
        /*04b8*/ 	.word	0x0500000f


	//   ....[199]....
        /*04bc*/ 	.word	0x0500000f


	//   ....[200]....
        /*04c0*/ 	.word	0x0500000f


	//   ....[201]....
        /*04c4*/ 	.word	0x0500000f


	//   ....[202]....
        /*04c8*/ 	.word	0x0500000f


	//   ....[203]....
        /*04cc*/ 	.word	0x0500000f


	//   ....[204]....
        /*04d0*/ 	.word	0x0500000f


	//   ....[205]....
        /*04d4*/ 	.word	0x0500000f


	//   ....[206]....
        /*04d8*/ 	.word	0x0500000f


	//   ....[207]....
        /*04dc*/ 	.word	0x0500000f


	//   ....[208]....
        /*04e0*/ 	.word	0x0500000f


	//   ....[209]....
        /*04e4*/ 	.word	0x0500000f


	//   ....[210]....
        /*04e8*/ 	.word	0x0500000f


	//   ....[211]....
        /*04ec*/ 	.word	0x0500000f


	//   ....[212]....
        /*04f0*/ 	.word	0x0500000f


	//   ....[213]....
        /*04f4*/ 	.word	0x0500000f


	//   ....[214]....
        /*04f8*/ 	.word	0x0500000f


	//   ....[215]....
        /*04fc*/ 	.word	0x0500000f


	//   ....[216]....
        /*0500*/ 	.word	0x0500000f


	//   ....[217]....
        /*0504*/ 	.word	0x0500000f


	//   ....[218]....
        /*0508*/ 	.word	0x0500000f


	//   ....[219]....
        /*050c*/ 	.word	0x0500000f


	//   ....[220]....
        /*0510*/ 	.word	0x0500000f


	//   ....[221]....
        /*0514*/ 	.word	0x0500000f


	//   ....[222]....
        /*0518*/ 	.word	0x0500000f


	//   ....[223]....
        /*051c*/ 	.word	0x0500000f


	//   ....[224]....
        /*0520*/ 	.word	0x0500000f


	//   ....[225]....
        /*0524*/ 	.word	0x0500000f


	//   ....[226]....
        /*0528*/ 	.word	0x0500000f


	//   ....[227]....
        /*052c*/ 	.word	0x0500000f


	//   ....[228]....
        /*0530*/ 	.word	0x0500000f


	//   ....[229]....
        /*0534*/ 	.word	0x0500000f


	//   ....[230]....
        /*0538*/ 	.word	0x0500000f


	//   ....[231]....
        /*053c*/ 	.word	0x0500000f


	//   ....[232]....
        /*0540*/ 	.word	0x0500000f


	//   ....[233]....
        /*0544*/ 	.word	0x0500000f


	//   ....[234]....
        /*0548*/ 	.word	0x0500000f


	//   ....[235]....
        /*054c*/ 	.word	0x0500000f


	//   ....[236]....
        /*0550*/ 	.word	0x0500000f


	//   ....[237]....
        /*0554*/ 	.word	0x0500000f


	//   ....[238]....
        /*0558*/ 	.word	0x0500000f


	//   ....[239]....
        /*055c*/ 	.word	0x0500000f


	//   ....[240]....
        /*0560*/ 	.word	0x0500000f


	//   ....[241]....
        /*0564*/ 	.word	0x0500000f


	//   ....[242]....
        /*0568*/ 	.word	0x0500000f


	//   ....[243]....
        /*056c*/ 	.word	0x0500000f


	//   ....[244]....
        /*0570*/ 	.word	0x0500000f


	//   ....[245]....
        /*0574*/ 	.word	0x0500000f


	//   ....[246]....
        /*0578*/ 	.word	0x0500000f


	//   ....[247]....
        /*057c*/ 	.word	0x0500000f


	//   ....[248]....
        /*0580*/ 	.word	0x0500000f


	//   ....[249]....
        /*0584*/ 	.word	0x0500000f


	//   ....[250]....
        /*0588*/ 	.word	0x0500000f


	//   ....[251]....
        /*058c*/ 	.word	0x0500000f


	//   ....[252]....
        /*0590*/ 	.word	0x0500000f


	//   ....[253]....
        /*0594*/ 	.word	0x0500000f


	//   ....[254]....
        /*0598*/ 	.word	0x0500000f


	//   ....[255]....
        /*059c*/ 	.word	0x0500000f


	//   ....[0]....
        /*05a0*/ 	.word	0x0500000f


	//   ....[1]....
        /*05a4*/ 	.word	0x0500000f


	//   ....[2]....
        /*05a8*/ 	.word	0x0500000f


	//   ....[3]....
        /*05ac*/ 	.word	0x0500000f


	//   ....[4]....
        /*05b0*/ 	.word	0xffffffff


	//   ....[5]....
        /*05b4*/ 	.word	0xffffffff


	//   ....[6]....
        /*05b8*/ 	.word	0xffffffff


	//   ....[7]....
        /*05bc*/ 	.word	0xffffffff


	//   ....[8]....
        /*05c0*/ 	.word	0xffffffff


	//   ....[9]....
        /*05c4*/ 	.word	0xffffffff


	//----- nvinfo : EIATTR_COOP_GROUP_INSTR_OFFSETS
	.align		4
.L_439:
        /*05c8*/ 	.byte	0x04, 0x28
        /*05ca*/ 	.short	(.L_441 - .L_440)


	//   ....[0]....
.L_440:
        /*05cc*/ 	.word	0x00000080


	//   ....[1]....
        /*05d0*/ 	.word	0x00000090


	//   ....[2]....
        /*05d4*/ 	.word	0x000002f0


	//   ....[3]....
        /*05d8*/ 	.word	0x00000450


	//   ....[4]....
        /*05dc*/ 	.word	0x00000570


	//   ....[5]....
        /*05e0*/ 	.word	0x000006d0


	//   ....[6]....
        /*05e4*/ 	.word	0x00002070


	//   ....[7]....
        /*05e8*/ 	.word	0x000042f0


	//   ....[8]....
        /*05ec*/ 	.word	0x00004b40


	//   ....[9]....
        /*05f0*/ 	.word	0x00006170


	//   ....[10]....
        /*05f4*/ 	.word	0x00006200


	//   ....[11]....
        /*05f8*/ 	.word	0x000064c0


	//   ....[12]....
        /*05fc*/ 	.word	0x000064f0


	//   ....[13]....
        /*0600*/ 	.word	0x0000b9e0


	//   ....[14]....
        /*0604*/ 	.word	0x0000bb40


	//   ....[15]....
        /*0608*/ 	.word	0x0000bca0


	//   ....[16]....
        /*060c*/ 	.word	0x0000bcd0


	//   ....[17]....
        /*0610*/ 	.word	0x000155d0


	//   ....[18]....
        /*0614*/ 	.word	0x00015c90


	//   ....[19]....
        /*0618*/ 	.word	0x00016e50


	//   ....[20]....
        /*061c*/ 	.word	0x00016eb0


	//   ....[21]....
        /*0620*/ 	.word	0x00016ef0


	//   ....[22]....
        /*0624*/ 	.word	0x00016f10


	//   ....[23]....
        /*0628*/ 	.word	0x0001f330


	//   ....[24]....
        /*062c*/ 	.word	0x0001f350


	//   ....[25]....
        /*0630*/ 	.word	0x0001f3b0


	//   ....[26]....
        /*0634*/ 	.word	0x0001f3f0


	//   ....[27]....
        /*0638*/ 	.word	0x000211b0


	//   ....[28]....
        /*063c*/ 	.word	0x000211d0


	//   ....[29]....
        /*0640*/ 	.word	0x00021230


	//   ....[30]....
        /*0644*/ 	.word	0x00021250


	//   ....[31]....
        /*0648*/ 	.word	0x00021bc0


	//   ....[32]....
        /*064c*/ 	.word	0x00021bf0


	//   ....[33]....
        /*0650*/ 	.word	0x00021d30


	//   ....[34]....
        /*0654*/ 	.word	0x00021d50


	//   ....[35]....
        /*0658*/ 	.word	0x00021e90


	//   ....[36]....
        /*065c*/ 	.word	0x00021eb0


	//   ....[37]....
        /*0660*/ 	.word	0x00022000


	//   ....[38]....
        /*0664*/ 	.word	0x00022020


	//   ....[39]....
        /*0668*/ 	.word	0x00022990


	//   ....[40]....
        /*066c*/ 	.word	0x000229b0


	//   ....[41]....
        /*0670*/ 	.word	0x00022af0


	//   ....[42]....
        /*0674*/ 	.word	0x00022b10


	//   ....[43]....
        /*0678*/ 	.word	0x00022c50


	//   ....[44]....
        /*067c*/ 	.word	0x00022c70


	//   ....[45]....
        /*0680*/ 	.word	0x00022dc0


	//   ....[46]....
        /*0684*/ 	.word	0x00022de0


	//   ....[47]....
        /*0688*/ 	.word	0x00022fb0


	//   ....[48]....
        /*068c*/ 	.word	0x00023180


	//   ....[49]....
        /*0690*/ 	.word	0x000231b0


	//   ....[50]....
        /*0694*/ 	.word	0x000231e0


	//   ....[51]....
        /*0698*/ 	.word	0x00023210


	//   ....[52]....
        /*069c*/ 	.word	0x00023240


	//   ....[53]....
        /*06a0*/ 	.word	0x00023270


	//   ....[54]....
        /*06a4*/ 	.word	0x000233c0


	//   ....[55]....
        /*06a8*/ 	.word	0x000233f0


	//   ....[56]....
        /*06ac*/ 	.word	0x00023420


	//   ....[57]....
        /*06b0*/ 	.word	0x00023450


	//   ....[58]....
        /*06b4*/ 	.word	0x00023480


	//   ....[59]....
        /*06b8*/ 	.word	0x000234b0


	//   ....[60]....
        /*06bc*/ 	.word	0x00023540


	//   ....[61]....
        /*06c0*/ 	.word	0x000235a0


	//   ....[62]....
        /*06c4*/ 	.word	0x00023630


	//   ....[63]....
        /*06c8*/ 	.word	0x00025150


	//   ....[64]....
        /*06cc*/ 	.word	0x00025170


	//   ....[65]....
        /*06d0*/ 	.word	0x00025200


	//   ....[66]....
        /*06d4*/ 	.word	0x00025220


	//   ....[67]....
        /*06d8*/ 	.word	0x000252a0


	//   ....[68]....
        /*06dc*/ 	.word	0x000252c0


	//   ....[69]....
        /*06e0*/ 	.word	0x00025340


	//   ....[70]....
        /*06e4*/ 	.word	0x00025360


	//   ....[71]....
        /*06e8*/ 	.word	0x000253e0


	//   ....[72]....
        /*06ec*/ 	.word	0x00025400


	//   ....[73]....
        /*06f0*/ 	.word	0x00025410


	//   ....[74]....
        /*06f4*/ 	.word	0x00025420


	//   ....[75]....
        /*06f8*/ 	.word	0x00025bc0


	//   ....[76]....
        /*06fc*/ 	.word	0x00025be0


	//   ....[77]....
        /*0700*/ 	.word	0x00025bf0


	//   ....[78]....
        /*0704*/ 	.word	0x00025c00


	//   ....[79]....
        /*0708*/ 	.word	0x00025c20


	//   ....[80]....
        /*070c*/ 	.word	0x00025cc0


	//   ....[81]....
        /*0710*/ 	.word	0x00025d30


	//   ....[82]....
        /*0714*/ 	.word	0x00025d90


	//   ....[83]....
        /*0718*/ 	.word	0x00025db0


	//   ....[84]....
        /*071c*/ 	.word	0x00025e10


	//   ....[85]....
        /*0720*/ 	.word	0x00025e30


	//   ....[86]....
        /*0724*/ 	.word	0x00025e70


	//   ....[87]....
        /*0728*/ 	.word	0x00025eb0


	//   ....[88]....
        /*072c*/ 	.word	0x00025ed0


	//   ....[89]....
        /*0730*/ 	.word	0x00025f00


	//   ....[90]....
        /*0734*/ 	.word	0x00025f20


	//   ....[91]....
        /*0738*/ 	.word	0x000266d0


	//   ....[92]....
        /*073c*/ 	.word	0x00026700


	//   ....[93]....
        /*0740*/ 	.word	0x00026710


	//   ....[94]....
        /*0744*/ 	.word	0x00026720


	//   ....[95]....
        /*0748*/ 	.word	0x000267e0


	//   ....[96]....
        /*074c*/ 	.word	0x00026830


	//   ....[97]....
        /*0750*/ 	.word	0x000268a0


	//   ....[98]....
        /*0754*/ 	.word	0x00026920


	//   ....[99]....
        /*0758*/ 	.word	0x00026980


	//   ....[100]....
        /*075c*/ 	.word	0x000269b0


	//   ....[101]....
        /*0760*/ 	.word	0x00026a10


	//   ....[102]....
        /*0764*/ 	.word	0x00026a40


	//   ....[103]....
        /*0768*/ 	.word	0x00026aa0


	//   ....[104]....
        /*076c*/ 	.word	0x00026ad0


	//   ....[105]....
        /*0770*/ 	.word	0x00026b20


	//   ....[106]....
        /*0774*/ 	.word	0x00026b50


	//   ....[107]....
        /*0778*/ 	.word	0x00027090


	//   ....[108]....
        /*077c*/ 	.word	0x000270b0


	//   ....[109]....
        /*0780*/ 	.word	0x00027100


	//   ....[110]....
        /*0784*/ 	.word	0x000271c0


	//   ....[111]....
        /*0788*/ 	.word	0x000271d0


	//   ....[112]....
        /*078c*/ 	.word	0x00027200


	//   ....[113]....
        /*0790*/ 	.word	0x00027290


	//   ....[114]....
        /*0794*/ 	.word	0x00027340


	//   ....[115]....
        /*0798*/ 	.word	0x00027350


	//   ....[116]....
        /*079c*/ 	.word	0x00027380


	//   ....[117]....
        /*07a0*/ 	.word	0x00027390


	//   ....[118]....
        /*07a4*/ 	.word	0x00027420


	//   ....[119]....
        /*07a8*/ 	.word	0x00027b30


	//   ....[120]....
        /*07ac*/ 	.word	0x00027b50


	//   ....[121]....
        /*07b0*/ 	.word	0x00027ba0


	//   ....[122]....
        /*07b4*/ 	.word	0x00027bb0


	//   ....[123]....
        /*07b8*/ 	.word	0x00027bf0


	//   ....[124]....
        /*07bc*/ 	.word	0x00027c00


	//   ....[125]....
        /*07c0*/ 	.word	0x00027c40


	//   ....[126]....
        /*07c4*/ 	.word	0x00027c50


	//   ....[127]....
        /*07c8*/ 	.word	0x00027c90


	//   ....[128]....
        /*07cc*/ 	.word	0x00027ca0


	//   ....[129]....
        /*07d0*/ 	.word	0x00027cb0


	//   ....[130]....
        /*07d4*/ 	.word	0x00027cf0


	//   ....[131]....
        /*07d8*/ 	.word	0x00028020


	//   ....[132]....
        /*07dc*/ 	.word	0x00028040


	//   ....[133]....
        /*07e0*/ 	.word	0x00028050


	//   ....[134]....
        /*07e4*/ 	.word	0x00028060


	//   ....[135]....
        /*07e8*/ 	.word	0x00028080


	//   ....[136]....
        /*07ec*/ 	.word	0x000280f0


	//   ....[137]....
        /*07f0*/ 	.word	0x00028160


	//   ....[138]....
        /*07f4*/ 	.word	0x00028180


	//   ....[139]....
        /*07f8*/ 	.word	0x00028190


	//   ....[140]....
        /*07fc*/ 	.word	0x000281f0


	//   ....[141]....
        /*0800*/ 	.word	0x00028210


	//   ....[142]....
        /*0804*/ 	.word	0x00028270


	//   ....[143]....
        /*0808*/ 	.word	0x00028760


	//   ....[144]....
        /*080c*/ 	.word	0x00028790


	//   ....[145]....
        /*0810*/ 	.word	0x000287c0


	//   ....[146]....
        /*0814*/ 	.word	0x000287f0


	//   ....[147]....
        /*0818*/ 	.word	0x00028820


	//   ....[148]....
        /*081c*/ 	.word	0x00028850


	//   ....[149]....
        /*0820*/ 	.word	0x00028880


	//   ....[150]....
        /*0824*/ 	.word	0x000288b0


	//   ....[151]....
        /*0828*/ 	.word	0x00028a30


	//   ....[152]....
        /*082c*/ 	.word	0x00028a60


	//   ....[153]....
        /*0830*/ 	.word	0x00028a90


	//   ....[154]....
        /*0834*/ 	.word	0x00028ac0


	//   ....[155]....
        /*0838*/ 	.word	0x00028af0


	//   ....[156]....
        /*083c*/ 	.word	0x00028b20


	//   ....[157]....
        /*0840*/ 	.word	0x00028be0


	//   ....[158]....
        /*0844*/ 	.word	0x00028c00


	//   ....[159]....
        /*0848*/ 	.word	0x00028c70


	//   ....[160]....
        /*084c*/ 	.word	0x00029310


	//   ....[161]....
        /*0850*/ 	.word	0x000298e0


	//   ....[162]....
        /*0854*/ 	.word	0x000299d0


	//   ....[163]....
        /*0858*/ 	.word	0x00029a70


	//   ....[164]....
        /*085c*/ 	.word	0x00029ad0


	//   ....[165]....
        /*0860*/ 	.word	0x00029bc0


	//   ....[166]....
        /*0864*/ 	.word	0x00029c30


	//   ....[167]....
        /*0868*/ 	.word	0x00029d20


	//   ....[168]....
        /*086c*/ 	.word	0x00029d90


	//   ....[169]....
        /*0870*/ 	.word	0x00029e80


	//   ....[170]....
        /*0874*/ 	.word	0x00029ef0


	//   ....[171]....
        /*0878*/ 	.word	0x00029fe0


	//   ....[172]....
        /*087c*/ 	.word	0x0002a050


	//   ....[173]....
        /*0880*/ 	.word	0x0002a0f0


	//   ....[174]....
        /*0884*/ 	.word	0x0002a1f0


	//   ....[175]....
        /*0888*/ 	.word	0x0002a240


	//   ....[176]....
        /*088c*/ 	.word	0x0002a2a0


	//   ....[177]....
        /*0890*/ 	.word	0x0002a3d0


	//   ....[178]....
        /*0894*/ 	.word	0x0002a490


	//   ....[179]....
        /*0898*/ 	.word	0x0002a540


	//   ....[180]....
        /*089c*/ 	.word	0x0002a5c0


	//   ....[181]....
        /*08a0*/ 	.word	0x0002a6b0


	//   ....[182]....
        /*08a4*/ 	.word	0x0002a7c0


	//   ....[183]....
        /*08a8*/ 	.word	0x0002a830


	//   ....[184]....
        /*08ac*/ 	.word	0x0002a900


	//   ....[185]....
        /*08b0*/ 	.word	0x0002a9b0


	//   ....[186]....
        /*08b4*/ 	.word	0x0002aa30


	//   ....[187]....
        /*08b8*/ 	.word	0x0002ab00


	//   ....[188]....
        /*08bc*/ 	.word	0x0002ab90


	//   ....[189]....
        /*08c0*/ 	.word	0x0002ac60


	//   ....[190]....
        /*08c4*/ 	.word	0x0002ad00


	//   ....[191]....
        /*08c8*/ 	.word	0x0002ada0


	//   ....[192]....
        /*08cc*/ 	.word	0x0002ae00


	//   ....[193]....
        /*08d0*/ 	.word	0x0002aea0


	//   ....[194]....
        /*08d4*/ 	.word	0x0002aff0


	//   ....[195]....
        /*08d8*/ 	.word	0x0002b040


	//   ....[196]....
        /*08dc*/ 	.word	0x0002b0a0


	//   ....[197]....
        /*08e0*/ 	.word	0x0002b190


	//   ....[198]....
        /*08e4*/ 	.word	0x0002b290


	//   ....[199]....
        /*08e8*/ 	.word	0x0002b2e0


	//   ....[200]....
        /*08ec*/ 	.word	0x0002b340


	//   ....[201]....
        /*08f0*/ 	.word	0x0002b430


	//   ....[202]....
        /*08f4*/ 	.word	0x0002b530


	//   ....[203]....
        /*08f8*/ 	.word	0x0002b580


	//   ....[204]....
        /*08fc*/ 	.word	0x0002b5e0


	//   ....[205]....
        /*0900*/ 	.word	0x0002b6c0


	//   ....[206]....
        /*0904*/ 	.word	0x0002b7f0


	//   ....[207]....
        /*0908*/ 	.word	0x0002b8d0


	//   ....[208]....
        /*090c*/ 	.word	0x0002b960


	//   ....[209]....
        /*0910*/ 	.word	0x0002ba70


	//   ....[210]....
        /*0914*/ 	.word	0x0002bad0


	//   ....[211]....
        /*0918*/ 	.word	0x0002bbe0


	//   ....[212]....
        /*091c*/ 	.word	0x0002bc40


	//   ....[213]....
        /*0920*/ 	.word	0x0002bd50


	//   ....[214]....
        /*0924*/ 	.word	0x0002bdb0


	//   ....[215]....
        /*0928*/ 	.word	0x0002bec0


	//   ....[216]....
        /*092c*/ 	.word	0x0002bf20


	//   ....[217]....
        /*0930*/ 	.word	0x0002bfe0


	//   ....[218]....
        /*0934*/ 	.word	0x0002c140


	//   ....[219]....
        /*0938*/ 	.word	0x0002c1e0


	//   ....[220]....
        /*093c*/ 	.word	0x0002c240


	//   ....[221]....
        /*0940*/ 	.word	0x0002c2f0


	//   ....[222]....
        /*0944*/ 	.word	0x0002c350


	//   ....[223]....
        /*0948*/ 	.word	0x0002c400


	//   ....[224]....
        /*094c*/ 	.word	0x0002c460


	//   ....[225]....
        /*0950*/ 	.word	0x0002c510


	//   ....[226]....
        /*0954*/ 	.word	0x0002c570


	//   ....[227]....
        /*0958*/ 	.word	0x0002c620


	//   ....[228]....
        /*095c*/ 	.word	0x0002c680


	//   ....[229]....
        /*0960*/ 	.word	0x0002c730


	//   ....[230]....
        /*0964*/ 	.word	0x0002c820


	//   ....[231]....
        /*0968*/ 	.word	0x0002c8c0


	//   ....[232]....
        /*096c*/ 	.word	0x0002c920


	//   ....[233]....
        /*0970*/ 	.word	0x0002c9f0


	//   ....[234]....
        /*0974*/ 	.word	0x0002ca50


	//   ....[235]....
        /*0978*/ 	.word	0x0002cb20


	//   ....[236]....
        /*097c*/ 	.word	0x0002cb80


	//   ....[237]....
        /*0980*/ 	.word	0x0002cc50


	//   ....[238]....
        /*0984*/ 	.word	0x0002ccb0


	//   ....[239]....
        /*0988*/ 	.word	0x0002cd80


	//   ....[240]....
        /*098c*/ 	.word	0x0002cde0


	//   ....[241]....
        /*0990*/ 	.word	0x0002ceb0


	//   ....[242]....
        /*0994*/ 	.word	0x0002cf40


	//   ....[243]....
        /*0998*/ 	.word	0x0002cfe0


	//   ....[244]....
        /*099c*/ 	.word	0x0002d100


	//   ....[245]....
        /*09a0*/ 	.word	0x0002d170


	//   ....[246]....
        /*09a4*/ 	.word	0x0002d1e0


	//   ....[247]....
        /*09a8*/ 	.word	0x0002d250


	//   ....[248]....
        /*09ac*/ 	.word	0x0002d2c0


	//   ....[249]....
        /*09b0*/ 	.word	0x0002d340


	//   ....[250]....
        /*09b4*/ 	.word	0x0002d3d0


	//   ....[251]....
        /*09b8*/ 	.word	0x0002d460


	//   ....[252]....
        /*09bc*/ 	.word	0x0002d4d0


	//   ....[253]....
        /*09c0*/ 	.word	0x0002d540


	//   ....[254]....
        /*09c4*/ 	.word	0x0002d5b0


	//   ....[255]....
        /*09c8*/ 	.word	0x0002d630


	//   ....[0]....
        /*09cc*/ 	.word	0x0002d6a0


	//   ....[1]....
        /*09d0*/ 	.word	0x0002d740


	//   ....[2]....
        /*09d4*/ 	.word	0x0002d7d0


	//   ....[3]....
        /*09d8*/ 	.word	0x0002d8f0


	//   ....[4]....
        /*09dc*/ 	.word	0x0002ff60


	//   ....[5]....
        /*09e0*/ 	.word	0x000306f0


	//   ....[6]....
        /*09e4*/ 	.word	0x00031990


	//   ....[7]....
        /*09e8*/ 	.word	0x000319f0


	//   ....[8]....
        /*09ec*/ 	.word	0x00031a50


	//   ....[9]....
        /*09f0*/ 	.word	0x00031a70


	//----- nvinfo : EIATTR_REG_RECONFIG
	.align		4
.L_441:
        /*09f4*/ 	.byte	0x01, 0x54
	.zero		2


	//----- nvinfo : EIATTR_SYSCALL_OFFSETS
	.align		4
        /*09f8*/ 	.byte	0x04, 0x46
        /*09fa*/ 	.short	(.L_443 - .L_442)


	//   ....[0]....
.L_442:
        /*09fc*/ 	.word	0x000025e0


	//   ....[1]....
        /*0a00*/ 	.word	0x00024770


	//   ....[2]....
        /*0a04*/ 	.word	0x000248c0


	//   ....[3]....
        /*0a08*/ 	.word	0x000249b0


	//   ....[4]....
        /*0a0c*/ 	.word	0x000257b0


	//   ....[5]....
        /*0a10*/ 	.word	0x00026310


	//----- nvinfo : EIATTR_MBARRIER_INSTR_OFFSETS
	.align		4
.L_443:
        /*0a14*/ 	.byte	0x04, 0x39
        /*0a16*/ 	.short	(.L_445 - .L_444)


	//   ....[0]....
.L_444:
        /*0a18*/ 	.word	0x00000190
        /*0a1c*/ 	.word	0x000000ff
        /*0a20*/ 	.word	0x00032400
        /*0a24*/ 	.short	0x0100
        /*0a26*/ 	.byte	0x08
	.zero		1


	//   ....[1]....
        /*0a28*/ 	.word	0x000001a0
        /*0a2c*/ 	.word	0x000000ff
        /*0a30*/ 	.word	0x00032410
        /*0a34*/ 	.short	0x0100
        /*0a36*/ 	.byte	0x08
	.zero		1


	//   ....[2]....
        /*0a38*/ 	.word	0x000001b0
        /*0a3c*/ 	.word	0x000000ff
        /*0a40*/ 	.word	0x00032420
        /*0a44*/ 	.short	0x0100
        /*0a46*/ 	.byte	0x08
	.zero		1


	//   ....[3]....
        /*0a48*/ 	.word	0x000002a0
        /*0a4c*/ 	.word	0x000000ff
        /*0a50*/ 	.word	0x00032430
        /*0a54*/ 	.short	0x0100
        /*0a56*/ 	.byte	0x08
	.zero		1


	//   ....[4]....
        /*0a58*/ 	.word	0x000002b0
        /*0a5c*/ 	.word	0x000000ff
        /*0a60*/ 	.word	0x00032440
        /*0a64*/ 	.short	0x0100
        /*0a66*/ 	.byte	0x08
	.zero		1


	//   ....[5]....
        /*0a68*/ 	.word	0x000002c0
        /*0a6c*/ 	.word	0x000000ff
        /*0a70*/ 	.word	0x00032438
        /*0a74*/ 	.short	0x0100
        /*0a76*/ 	.byte	0x08
	.zero		1


	//   ....[6]....
        /*0a78*/ 	.word	0x000002d0
        /*0a7c*/ 	.word	0x000000ff
        /*0a80*/ 	.word	0x00032448
        /*0a84*/ 	.short	0x0100
        /*0a86*/ 	.byte	0x08
	.zero		1


	//   ....[7]....
        /*0a88*/ 	.word	0x00000400
        /*0a8c*/ 	.word	0x000000ff
        /*0a90*/ 	.word	0x00032450
        /*0a94*/ 	.short	0x0100
        /*0a96*/ 	.byte	0x08
	.zero		1


	//   ....[8]....
        /*0a98*/ 	.word	0x00000410
        /*0a9c*/ 	.word	0x000000ff
        /*0aa0*/ 	.word	0x00032460
        /*0aa4*/ 	.short	0x0100
        /*0aa6*/ 	.byte	0x08
	.zero		1


	//   ....[9]....
        /*0aa8*/ 	.word	0x00000420
        /*0aac*/ 	.word	0x000000ff
        /*0ab0*/ 	.word	0x00032458
        /*0ab4*/ 	.short	0x0100
        /*0ab6*/ 	.byte	0x08
	.zero		1


	//   ....[10]....
        /*0ab8*/ 	.word	0x00000430
        /*0abc*/ 	.word	0x000000ff
        /*0ac0*/ 	.word	0x00032468
        /*0ac4*/ 	.short	0x0100
        /*0ac6*/ 	.byte	0x08
	.zero		1


	//   ....[11]....
        /*0ac8*/ 	.word	0x00000520
        /*0acc*/ 	.word	0x000000ff
        /*0ad0*/ 	.word	0x00032470
        /*0ad4*/ 	.short	0x0100
        /*0ad6*/ 	.byte	0x06
	.zero		1


	//   ....[12]....
        /*0ad8*/ 	.word	0x00000530
        /*0adc*/ 	.word	0x000000ff
        /*0ae0*/ 	.word	0x00032480
        /*0ae4*/ 	.short	0x0100
        /*0ae6*/ 	.byte	0x06
	.zero		1


	//   ....[13]....
        /*0ae8*/ 	.word	0x00000540
        /*0aec*/ 	.word	0x000000ff
        /*0af0*/ 	.word	0x00032478
        /*0af4*/ 	.short	0x0100
        /*0af6*/ 	.byte	0x06
	.zero		1


	//   ....[14]....
        /*0af8*/ 	.word	0x00000550
        /*0afc*/ 	.word	0x000000ff
        /*0b00*/ 	.word	0x00032488
        /*0b04*/ 	.short	0x0100
        /*0b06*/ 	.byte	0x06
	.zero		1


	//   ....[15]....
        /*0b08*/ 	.word	0x00000680
        /*0b0c*/ 	.word	0x000000ff
        /*0b10*/ 	.word	0x00032490
        /*0b14*/ 	.short	0x0100
        /*0b16*/ 	.byte	0x08
	.zero		1


	//   ....[16]....
        /*0b18*/ 	.word	0x00000690
        /*0b1c*/ 	.word	0x000000ff
        /*0b20*/ 	.word	0x000324a0
        /*0b24*/ 	.short	0x0100
        /*0b26*/ 	.byte	0x08
	.zero		1


	//   ....[17]....
        /*0b28*/ 	.word	0x000006a0
        /*0b2c*/ 	.word	0x000000ff
        /*0b30*/ 	.word	0x00032498
        /*0b34*/ 	.short	0x0100
        /*0b36*/ 	.byte	0x08
	.zero		1


	//   ....[18]....
        /*0b38*/ 	.word	0x000006b0
        /*0b3c*/ 	.word	0x000000ff
        /*0b40*/ 	.word	0x000324a8
        /*0b44*/ 	.short	0x0100
        /*0b46*/ 	.byte	0x08
	.zero		1


	//   ....[19]....
        /*0b48*/ 	.word	0x000007f0
        /*0b4c*/ 	.word	0x000000ff
        /*0b50*/ 	.word	0x000324b0
        /*0b54*/ 	.short	0x0100
        /*0b56*/ 	.byte	0x08
	.zero		1


	//   ....[20]....
        /*0b58*/ 	.word	0x00000800
        /*0b5c*/ 	.word	0x000000ff
        /*0b60*/ 	.word	0x000324c0
        /*0b64*/ 	.short	0x0100
        /*0b66*/ 	.byte	0x08
	.zero		1


	//   ....[21]....
        /*0b68*/ 	.word	0x00000810
        /*0b6c*/ 	.word	0x000000ff
        /*0b70*/ 	.word	0x000324b8
        /*0b74*/ 	.short	0x0100
        /*0b76*/ 	.byte	0x08
	.zero		1


	//   ....[22]....
        /*0b78*/ 	.word	0x00000820
        /*0b7c*/ 	.word	0x000000ff
        /*0b80*/ 	.word	0x000324c8
        /*0b84*/ 	.short	0x0100
        /*0b86*/ 	.byte	0x08
	.zero		1


	//   ....[23]....
        /*0b88*/ 	.word	0x00002860
        /*0b8c*/ 	.word	0x000000ff
        /*0b90*/ 	.word	0x00032400
        /*0b94*/ 	.short	0x010a
        /*0b96*/ 	.byte	0x2a
	.zero		1


	//   ....[24]....
        /*0b98*/ 	.word	0x00002cb0
        /*0b9c*/ 	.word	0x00000014
        /*0ba0*/ 	.word	0x00000000
        /*0ba4*/ 	.short	0x010a
        /*0ba6*/ 	.byte	0x3f
	.zero		1


	//   ....[25]....
        /*0ba8*/ 	.word	0x00002d10
        /*0bac*/ 	.word	0x00000014
        /*0bb0*/ 	.word	0x00000000
        /*0bb4*/ 	.short	0x010a
        /*0bb6*/ 	.byte	0x3f
	.zero		1


	//   ....[26]....
        /*0bb8*/ 	.word	0x000030c0
        /*0bbc*/ 	.word	0x000000ff
        /*0bc0*/ 	.word	0x00032410
        /*0bc4*/ 	.short	0x010a
        /*0bc6*/ 	.byte	0x2a
	.zero		1


	//   ....[27]....
        /*0bc8*/ 	.word	0x000031c0
        /*0bcc*/ 	.word	0x00000008
        /*0bd0*/ 	.word	0x00000000
        /*0bd4*/ 	.short	0x010a
        /*0bd6*/ 	.byte	0x3f
	.zero		1


	//   ....[28]....
        /*0bd8*/ 	.word	0x00003220
        /*0bdc*/ 	.word	0x00000008
        /*0be0*/ 	.word	0x00000000
        /*0be4*/ 	.short	0x010a
        /*0be6*/ 	.byte	0x3f
	.zero		1


	//   ....[29]....
        /*0be8*/ 	.word	0x00003f60
        /*0bec*/ 	.word	0x00000006
        /*0bf0*/ 	.word	0x00000000
        /*0bf4*/ 	.short	0x0101
        /*0bf6*/ 	.byte	0x3f
	.zero		1


	//   ....[30]....
        /*0bf8*/ 	.word	0x00009890
        /*0bfc*/ 	.word	0x00000000
        /*0c00*/ 	.word	0x00000000
        /*0c04*/ 	.short	0x0101
        /*0c06*/ 	.byte	0x3f
	.zero		1


	//   ....[31]....
        /*0c08*/ 	.word	0x00009fc0
        /*0c0c*/ 	.word	0x00000004
        /*0c10*/ 	.word	0x00000000
        /*0c14*/ 	.short	0x010a
        /*0c16*/ 	.byte	0x3f
	.zero		1


	//   ....[32]....
        /*0c18*/ 	.word	0x0000a060
        /*0c1c*/ 	.word	0x00000006
        /*0c20*/ 	.word	0x00000000
        /*0c24*/ 	.short	0x010a
        /*0c26*/ 	.byte	0x3f
	.zero		1


	//   ....[33]....
        /*0c28*/ 	.word	0x0000a470
        /*0c2c*/ 	.word	0x00000003
        /*0c30*/ 	.word	0x00000000
        /*0c34*/ 	.short	0x010a
        /*0c36*/ 	.byte	0x3f
	.zero		1


	//   ....[34]....
        /*0c38*/ 	.word	0x0000a540
        /*0c3c*/ 	.word	0x00000012
        /*0c40*/ 	.word	0x00000000
        /*0c44*/ 	.short	0x010a
        /*0c46*/ 	.byte	0x3f
	.zero		1


	//   ....[35]....
        /*0c48*/ 	.word	0x0000b280
        /*0c4c*/ 	.word	0x00000003
        /*0c50*/ 	.word	0x00000000
        /*0c54*/ 	.short	0x0101
        /*0c56*/ 	.byte	0x3f
	.zero		1


	//   ....[36]....
        /*0c58*/ 	.word	0x00013bf0
        /*0c5c*/ 	.word	0x00000000
        /*0c60*/ 	.word	0x00000000
        /*0c64*/ 	.short	0x0101
        /*0c66*/ 	.byte	0x3f
	.zero		1


	//   ....[37]....
        /*0c68*/ 	.word	0x00013df0
        /*0c6c*/ 	.word	0x00000007
        /*0c70*/ 	.word	0x00000000
        /*0c74*/ 	.short	0x010a
        /*0c76*/ 	.byte	0x3f
	.zero		1


	//   ....[38]....
        /*0c78*/ 	.word	0x00013ea0
        /*0c7c*/ 	.word	0x00000000
        /*0c80*/ 	.word	0x00000000
        /*0c84*/ 	.short	0x010a
        /*0c86*/ 	.byte	0x3f
	.zero		1


	//   ....[39]....
        /*0c88*/ 	.word	0x000142d0
        /*0c8c*/ 	.word	0x00000007
        /*0c90*/ 	.word	0x00000000
        /*0c94*/ 	.short	0x010a
        /*0c96*/ 	.byte	0x3f
	.zero		1


	//   ....[40]....
        /*0c98*/ 	.word	0x000143d0
        /*0c9c*/ 	.word	0x00000007
        /*0ca0*/ 	.word	0x00000000
        /*0ca4*/ 	.short	0x010a
        /*0ca6*/ 	.byte	0x3f
	.zero		1


	//   ....[41]....
        /*0ca8*/ 	.word	0x00015110
        /*0cac*/ 	.word	0x00000004
        /*0cb0*/ 	.word	0x00000000
        /*0cb4*/ 	.short	0x0101
        /*0cb6*/ 	.byte	0x3f
	.zero		1


	//   ....[42]....
        /*0cb8*/ 	.word	0x0001eef0
        /*0cbc*/ 	.word	0x00000007
        /*0cc0*/ 	.word	0x00000000
        /*0cc4*/ 	.short	0x0101
        /*0cc6*/ 	.byte	0x3f
	.zero		1


	//   ....[43]....
        /*0cc8*/ 	.word	0x00021be0
        /*0ccc*/ 	.word	0x000000ff
        /*0cd0*/ 	.word	0x00000000
        /*0cd4*/ 	.short	0x0101
        /*0cd6*/ 	.byte	0x04
	.zero		1


	//   ....[44]....
        /*0cd8*/ 	.word	0x00024ec0
        /*0cdc*/ 	.word	0x00000011
        /*0ce0*/ 	.word	0x00032440
        /*0ce4*/ 	.short	0x010a
        /*0ce6*/ 	.byte	0x3f
	.zero		1


	//   ....[45]....
        /*0ce8*/ 	.word	0x00025520
        /*0cec*/ 	.word	0x00000011
        /*0cf0*/ 	.word	0x00032430
        /*0cf4*/ 	.short	0x0107
        /*0cf6*/ 	.byte	0x3f
	.zero		1


	//   ....[46]....
        /*0cf8*/ 	.word	0x000255f0
        /*0cfc*/ 	.word	0x00000011
        /*0d00*/ 	.word	0x00032430
        /*0d04*/ 	.short	0x0101
        /*0d06*/ 	.byte	0x3f
	.zero		1


	//   ....[47]....
        /*0d08*/ 	.word	0x00026150
        /*0d0c*/ 	.word	0x00000016
        /*0d10*/ 	.word	0x00032400
        /*0d14*/ 	.short	0x0107
        /*0d16*/ 	.byte	0x3f
	.zero		1


	//   ....[48]....
        /*0d18*/ 	.word	0x000261e0
        /*0d1c*/ 	.word	0x00000016
        /*0d20*/ 	.word	0x00032400
        /*0d24*/ 	.short	0x0101
        /*0d26*/ 	.byte	0x3f
	.zero		1


	//   ....[49]....
        /*0d28*/ 	.word	0x00026c70
        /*0d2c*/ 	.word	0x00000016
        /*0d30*/ 	.word	0x00032410
        /*0d34*/ 	.short	0x0107
        /*0d36*/ 	.byte	0x3f
	.zero		1


	//   ....[50]....
        /*0d38*/ 	.word	0x00026d70
        /*0d3c*/ 	.word	0x00000016
        /*0d40*/ 	.word	0x00032410
        /*0d44*/ 	.short	0x0101
        /*0d46*/ 	.byte	0x3f
	.zero		1


	//   ....[51]....
        /*0d48*/ 	.word	0x00026d90
        /*0d4c*/ 	.word	0x00000016
        /*0d50*/ 	.word	0x00032420
        /*0d54*/ 	.short	0x010a
        /*0d56*/ 	.byte	0x3f
	.zero		1


	//   ....[52]....
        /*0d58*/ 	.word	0x00026e10
        /*0d5c*/ 	.word	0x00000011
        /*0d60*/ 	.word	0x00032460
        /*0d64*/ 	.short	0x010a
        /*0d66*/ 	.byte	0x3f
	.zero		1


	//   ....[53]....
        /*0d68*/ 	.word	0x000275a0
        /*0d6c*/ 	.word	0x00000011
        /*0d70*/ 	.word	0x00032450
        /*0d74*/ 	.short	0x0107
        /*0d76*/ 	.byte	0x3f
	.zero		1


	//   ....[54]....
        /*0d78*/ 	.word	0x00027660
        /*0d7c*/ 	.word	0x00000011
        /*0d80*/ 	.word	0x00032450
        /*0d84*/ 	.short	0x0101
        /*0d86*/ 	.byte	0x3f
	.zero		1


	//   ....[55]....
        /*0d88*/ 	.word	0x00027990
        /*0d8c*/ 	.word	0x00000006
        /*0d90*/ 	.word	0x00032440
        /*0d94*/ 	.short	0x010a
        /*0d96*/ 	.byte	0x3f
	.zero		1


	//   ....[56]....
        /*0d98*/ 	.word	0x00027d70
        /*0d9c*/ 	.word	0x00000006
        /*0da0*/ 	.word	0x00032430
        /*0da4*/ 	.short	0x0107
        /*0da6*/ 	.byte	0x3f
	.zero		1


	//   ....[57]....
        /*0da8*/ 	.word	0x00027e20
        /*0dac*/ 	.word	0x00000006
        /*0db0*/ 	.word	0x00032430
        /*0db4*/ 	.short	0x0101
        /*0db6*/ 	.byte	0x3f
	.zero		1


	//   ....[58]....
        /*0db8*/ 	.word	0x00027e50
        /*0dbc*/ 	.word	0x00000006
        /*0dc0*/ 	.word	0x00032460
        /*0dc4*/ 	.short	0x010a
        /*0dc6*/ 	.byte	0x3f
	.zero		1


	//   ....[59]....
        /*0dc8*/ 	.word	0x00028370
        /*0dcc*/ 	.word	0x00000006
        /*0dd0*/ 	.word	0x00032450
        /*0dd4*/ 	.short	0x0107
        /*0dd6*/ 	.byte	0x3f
	.zero		1


	//   ....[60]....
        /*0dd8*/ 	.word	0x00028420
        /*0ddc*/ 	.word	0x00000006
        /*0de0*/ 	.word	0x00032450
        /*0de4*/ 	.short	0x0101
        /*0de6*/ 	.byte	0x3f
	.zero		1


	//   ....[61]....
        /*0de8*/ 	.word	0x00029290
        /*0dec*/ 	.word	0x00000007
        /*0df0*/ 	.word	0x00032420
        /*0df4*/ 	.short	0x010a
        /*0df6*/ 	.byte	0x3f
	.zero		1


	//   ....[62]....
        /*0df8*/ 	.word	0x00029430
        /*0dfc*/ 	.word	0x00000005
        /*0e00*/ 	.word	0x00032440
        /*0e04*/ 	.short	0x010a
        /*0e06*/ 	.byte	0x3f
	.zero		1


	//   ....[63]....
        /*0e08*/ 	.word	0x000294d0
        /*0e0c*/ 	.word	0x00000003
        /*0e10*/ 	.word	0x00032440
        /*0e14*/ 	.short	0x010a
        /*0e16*/ 	.byte	0x3f
	.zero		1


	//   ....[64]....
        /*0e18*/ 	.word	0x00029510
        /*0e1c*/ 	.word	0x00000005
        /*0e20*/ 	.word	0x00032460
        /*0e24*/ 	.short	0x010a
        /*0e26*/ 	.byte	0x3f
	.zero		1


	//   ....[65]....
        /*0e28*/ 	.word	0x00029550
        /*0e2c*/ 	.word	0x00000003
        /*0e30*/ 	.word	0x00032460
        /*0e34*/ 	.short	0x010a
        /*0e36*/ 	.byte	0x3f
	.zero		1


	//   ....[66]....
        /*0e38*/ 	.word	0x000295c0
        /*0e3c*/ 	.word	0x00000009
        /*0e40*/ 	.word	0x00032400
        /*0e44*/ 	.short	0x010a
        /*0e46*/ 	.byte	0x3f
	.zero		1


	//   ....[67]....
        /*0e48*/ 	.word	0x00029610
        /*0e4c*/ 	.word	0x00000014
        /*0e50*/ 	.word	0x00000000
        /*0e54*/ 	.short	0x010a
        /*0e56*/ 	.byte	0x3f
	.zero		1


	//   ....[68]....
        /*0e58*/ 	.word	0x00029670
        /*0e5c*/ 	.word	0x00000009
        /*0e60*/ 	.word	0x00032410
        /*0e64*/ 	.short	0x010a
        /*0e66*/ 	.byte	0x3f
	.zero		1


	//   ....[69]....
        /*0e68*/ 	.word	0x000296c0
        /*0e6c*/ 	.word	0x00000008
        /*0e70*/ 	.word	0x00000000
        /*0e74*/ 	.short	0x010a
        /*0e76*/ 	.byte	0x3f
	.zero		1


	//   ....[70]....
        /*0e78*/ 	.word	0x00029710
        /*0e7c*/ 	.word	0x00000006
        /*0e80*/ 	.word	0x00000000
        /*0e84*/ 	.short	0x010a
        /*0e86*/ 	.byte	0x3f
	.zero		1


	//   ....[71]....
        /*0e88*/ 	.word	0x00029760
        /*0e8c*/ 	.word	0x00000012
        /*0e90*/ 	.word	0x00000000
        /*0e94*/ 	.short	0x010a
        /*0e96*/ 	.byte	0x3f
	.zero		1


	//   ....[72]....
        /*0e98*/ 	.word	0x000297b0
        /*0e9c*/ 	.word	0x00000000
        /*0ea0*/ 	.word	0x00000000
        /*0ea4*/ 	.short	0x010a
        /*0ea6*/ 	.byte	0x3f
	.zero		1


	//   ....[73]....
        /*0ea8*/ 	.word	0x00029800
        /*0eac*/ 	.word	0x00000007
        /*0eb0*/ 	.word	0x00000000
        /*0eb4*/ 	.short	0x010a
        /*0eb6*/ 	.byte	0x3f
	.zero		1


	//   ....[74]....
        /*0eb8*/ 	.word	0x00029920
        /*0ebc*/ 	.word	0x00000011
        /*0ec0*/ 	.word	0x00032440
        /*0ec4*/ 	.short	0x010a
        /*0ec6*/ 	.byte	0x3f
	.zero		1


	//   ....[75]....
        /*0ec8*/ 	.word	0x0002b6f0
        /*0ecc*/ 	.word	0x00000016
        /*0ed0*/ 	.word	0x00032420
        /*0ed4*/ 	.short	0x010a
        /*0ed6*/ 	.byte	0x3f
	.zero		1


	//   ....[76]....
        /*0ed8*/ 	.word	0x0002b740
        /*0edc*/ 	.word	0x00000011
        /*0ee0*/ 	.word	0x00032460
        /*0ee4*/ 	.short	0x010a
        /*0ee6*/ 	.byte	0x3f
	.zero		1


	//   ....[77]....
        /*0ee8*/ 	.word	0x0002c090
        /*0eec*/ 	.word	0x00000006
        /*0ef0*/ 	.word	0x00032440
        /*0ef4*/ 	.short	0x010a
        /*0ef6*/ 	.byte	0x3f
	.zero		1


	//   ....[78]....
        /*0ef8*/ 	.word	0x0002c770
        /*0efc*/ 	.word	0x00000006
        /*0f00*/ 	.word	0x00032460
        /*0f04*/ 	.short	0x010a
        /*0f06*/ 	.byte	0x3f
	.zero		1


	//   ....[79]....
        /*0f08*/ 	.word	0x0002d810
        /*0f0c*/ 	.word	0x00000007
        /*0f10*/ 	.word	0x00032420
        /*0f14*/ 	.short	0x010a
        /*0f16*/ 	.byte	0x3f
	.zero		1


	//   ....[80]....
        /*0f18*/ 	.word	0x0002d9b0
        /*0f1c*/ 	.word	0x00000005
        /*0f20*/ 	.word	0x00032440
        /*0f24*/ 	.short	0x010a
        /*0f26*/ 	.byte	0x3f
	.zero		1


	//   ....[81]....
        /*0f28*/ 	.word	0x0002da00
        /*0f2c*/ 	.word	0x00000003
        /*0f30*/ 	.word	0x00032440
        /*0f34*/ 	.short	0x010a
        /*0f36*/ 	.byte	0x3f
	.zero		1


	//   ....[82]....
        /*0f38*/ 	.word	0x0002da50
        /*0f3c*/ 	.word	0x00000005
        /*0f40*/ 	.word	0x00032460
        /*0f44*/ 	.short	0x010a
        /*0f46*/ 	.byte	0x3f
	.zero		1


	//   ....[83]....
        /*0f48*/ 	.word	0x0002ddf0
        /*0f4c*/ 	.word	0x0000000c
        /*0f50*/ 	.word	0x00000000
        /*0f54*/ 	.short	0x010a
        /*0f56*/ 	.byte	0x3f
	.zero		1


	//   ....[84]....
        /*0f58*/ 	.word	0x0002df30
        /*0f5c*/ 	.word	0x00000002
        /*0f60*/ 	.word	0x00000000
        /*0f64*/ 	.short	0x010a
        /*0f66*/ 	.byte	0x3f
	.zero		1


	//   ....[85]....
        /*0f68*/ 	.word	0x0002e590
        /*0f6c*/ 	.word	0x0000000b
        /*0f70*/ 	.word	0x00000000
        /*0f74*/ 	.short	0x010a
        /*0f76*/ 	.byte	0x3f
	.zero		1


	//   ....[86]....
        /*0f78*/ 	.word	0x0002e6d0
        /*0f7c*/ 	.word	0x00000008
        /*0f80*/ 	.word	0x00000000
        /*0f84*/ 	.short	0x010a
        /*0f86*/ 	.byte	0x3f
	.zero		1


	//   ....[87]....
        /*0f88*/ 	.word	0x0002f9c0
        /*0f8c*/ 	.word	0x00000007
        /*0f90*/ 	.word	0x00000000
        /*0f94*/ 	.short	0x0101
        /*0f96*/ 	.byte	0x3f
	.zero		1


	//   ....[88]....
        /*0f98*/ 	.word	0x00049770
        /*0f9c*/ 	.word	0x00000000
        /*0fa0*/ 	.word	0x00000000
        /*0fa4*/ 	.short	0x0101
        /*0fa6*/ 	.byte	0x3f
	.zero		1


	//   ....[89]....
        /*0fa8*/ 	.word	0x00049790
        /*0fac*/ 	.word	0x00000002
        /*0fb0*/ 	.word	0x00000000
        /*0fb4*/ 	.short	0x010a
        /*0fb6*/ 	.byte	0x3f
	.zero		1


	//   ....[90]....
        /*0fb8*/ 	.word	0x000497e0
        /*0fbc*/ 	.word	0x00000008
        /*0fc0*/ 	.word	0x00000000
        /*0fc4*/ 	.short	0x010a
        /*0fc6*/ 	.byte	0x3f
	.zero		1


	//----- nvinfo : EIATTR_NUM_MBARRIERS
	.align		4
.L_445:
        /*0fc8*/ 	.byte	0x03, 0x38
        /*0fca*/ 	.short	0x0017


	//----- nvinfo : EIATTR_EXIT_INSTR_OFFSETS
	.align		4
        /*0fcc*/ 	.byte	0x04, 0x1c
        /*0fce*/ 	.short	(.L_447 - .L_446)


	//   ....[0]....
.L_446:
        /*0fd0*/ 	.word	0x00000ac0


	//   ....[1]....
        /*0fd4*/ 	.word	0x00022f60


	//   ....[2]....
        /*0fd8*/ 	.word	0x000295a0


	//----- nvinfo : EIATTR_MAX_THREADS
	.align		4
.L_447:
        /*0fdc*/ 	.byte	0x04, 0x05
        /*0fde*/ 	.short	(.L_449 - .L_448)
.L_448:
        /*0fe0*/ 	.word	0x00000180
        /*0fe4*/ 	.word	0x00000001
        /*0fe8*/ 	.word	0x00000001


	//----- nvinfo : EIATTR_CRS_STACK_SIZE
	.align		4
.L_449:
        /*0fec*/ 	.byte	0x04, 0x1e
        /*0fee*/ 	.short	(.L_451 - .L_450)
.L_450:
        /*0ff0*/ 	.word	0x00000000


	//----- nvinfo : EIATTR_CBANK_PARAM_SIZE
	.align		4
.L_451:
        /*0ff4*/ 	.byte	0x03, 0x19
        /*0ff6*/ 	.short	0x0bf0


	//----- nvinfo : EIATTR_PARAM_CBANK
	.align		4
        /*0ff8*/ 	.byte	0x04, 0x0a
        /*0ffa*/ 	.short	(.L_453 - .L_452)
	.align		4
.L_452:
        /*0ffc*/ 	.word	index@(.nv.constant0._ZN7cutlass13device_kernelIN5flash11enable_sm90INS1_16FlashAttnFwdSm90INS1_25CollectiveMainloopFwdSm90ILi2EN4cute5tupleIJNS5_1CILi1EEES8_S8_EEENS6_IJNS7_ILi128EEENS7_ILi96EEENS7_ILi64EEEEEELi256ENS_10bfloat16_tEfNS_4arch4Sm90ELb0ELb1ELb1ELb1ELb1ELb0ELb1ELb1ELb0ELb1ELb0ELb0EEENS1_21CollectiveEpilogueFwdINS6_IJSA_NS7_ILi256EEESB_EEES9_SE_SG_Li256ELb1ELb1ELb0ELb0EEENS1_36VarlenDynamicPersistentTileSchedulerILi128ELi96ELi256ELi128ELb0ELb1ELb1ELb1ELb0ELb1EEEEEEEEEvNT_6ParamsE)
        /*1000*/ 	.short	0x0210
        /*1002*/ 	.short	0x0bf0


	//----- nvinfo : EIATTR_SW_WAR
	.align		4
.L_453:
        /*1004*/ 	.byte	0x04, 0x36
        /*1006*/ 	.short	(.L_455 - .L_454)
.L_454:
        /*1008*/ 	.word	0x00000008
.L_455:


//--------------------- .nv.info._ZN7cutlass13device_kernelIN5flash11enable_sm90INS1_16FlashAttnFwdSm90INS1_25CollectiveMainloopFwdSm90ILi2EN4cute5tupleIJNS5_1CILi1EEES8_S8_EEENS6_IJNS7_ILi128EEENS7_ILi96EEENS7_ILi64EEEEEELi256ENS_10bfloat16_tEfNS_4arch4Sm90ELb0ELb1ELb1ELb1ELb1ELb1ELb1ELb1ELb0ELb1ELb0ELb0EEENS1_21CollectiveEpilogueFwdINS6_IJSA_NS7_ILi256EEESB_EEES9_SE_SG_Li256ELb1ELb1ELb0ELb0EEENS1_36VarlenDynamicPersistentTileSchedulerILi128ELi96ELi256ELi128ELb0ELb1ELb1ELb1ELb0ELb1EEEEEEEEEvNT_6ParamsE --------------------------
	.section	.nv.info._ZN7cutlass13device_kernelIN5flash11enable_sm90INS1_16FlashAttnFwdSm90INS1_25CollectiveMainloopFwdSm90ILi2EN4cute5tupleIJNS5_1CILi1EEES8_S8_EEENS6_IJNS7_ILi128EEENS7_ILi96EEENS7_ILi64EEEEEELi256ENS_10bfloat16_tEfNS_4arch4Sm90ELb0ELb1ELb1ELb1ELb1ELb1ELb1ELb1ELb0ELb1ELb0ELb0EEENS1_21CollectiveEpilogueFwdINS6_IJSA_NS7_ILi256EEESB_EEES9_SE_SG_Li256ELb1ELb1ELb0ELb0EEENS1_36VarlenDynamicPersistentTileSchedulerILi128ELi96ELi256ELi128ELb0ELb1ELb1ELb1ELb0ELb1EEEEEEEEEvNT_6ParamsE,"",@"SHT_CUDA_INFO"
	.sectionflags	@""
	.align	4


	//----- nvinfo : EIATTR_CUDA_API_VERSION
	.align		4
        /*0000*/ 	.byte	0x04, 0x37
        /*0002*/ 	.short	(.L_457 - .L_456)
.L_456:
        /*0004*/ 	.word	0x00000082


	//----- nvinfo : EIATTR_KPARAM_INFO
	.align		4
.L_457:
        /*0008*/ 	.byte	0x04, 0x17
        /*000a*/ 	.short	(.L_459 - .L_458)
.L_458:
        /*000c*/ 	.word	0x00000000
        /*0010*/ 	.short	0x0000
        /*0012*/ 	.short	0x0070
        /*0014*/ 	.byte	0x00, 0xf0, 0x01, 0x2e


	//----- nvinfo : EIATTR_SPARSE_MMA_MASK
	.align		4
.L_459:
        /*0018*/ 	.byte	0x03, 0x50
        /*001a*/ 	.short	0x0000


	//----- nvinfo : EIATTR_MAXREG_COUNT
	.align		4
        /*001c*/ 	.byte	0x03, 0x1b
        /*001e*/ 	.short	0x00a8


	//----- nvinfo : EIATTR_NUM_BARRIERS
	.align		4
        /*0020*/ 	.byte	0x02, 0x4c
        /*0022*/ 	.byte	0x10
	.zero		1


	//----- nvinfo : EIATTR_EXTERNS
	.align		4
        /*0024*/ 	.byte	0x04, 0x0f
        /*0026*/ 	.short	(.L_461 - .L_460)


	//   ....[0]....
	.align		4
.L_460:
        /*0028*/ 	.word	index@(__assertfail)


	//----- nvinfo : EIATTR_ANNOTATIONS
	.align		4
.L_461:
        /*002c*/ 	.byte	0x04, 0x55
        /*002e*/ 	.short	(.L_463 - .L_462)


	//   ....[0]....
.L_462:
        /* <DEDUP_REMOVED lines=45> */


	//----- nvinfo : EIATTR_MERCURY_ISA_VERSION
	.align		4
.L_463:
        /*02f0*/ 	.byte	0x03, 0x5f
        /*02f2*/ 	.short	0x0101


	//----- nvinfo : EIATTR_UNUSED_LOAD_BYTE_OFFSET
	.align		4
        /*02f4*/ 	.byte	0x04, 0x44
        /*02f6*/ 	.short	(.L_465 - .L_464)


	//   ....[0]....
.L_464:
        /*02f8*/ 	.word	0x00000b70
        /*02fc*/ 	.word	0x0000fff0


	//   ....[1]....
        /*0300*/ 	.word	0x0002c800
        /*0304*/ 	.word	0x0000fff0


	//----- nvinfo : EIATTR_INT_WARP_WIDE_INSTR_OFFSETS
	.align		4
.L_465:
        /*0308*/ 	.byte	0x04, 0x31
        /*030a*/ 	.short	(.L_467 - .L_466)


	//   ....[0]....
.L_466:
        /*030c*/ 	.word	0x00000180


	//   ....[1]....
        /*0310*/ 	.word	0x000001c0


	//   ....[2]....
        /*0314*/ 	.word	0x00000230


	//   ....[3]....
        /*0318*/ 	.word	0x00000240


	//   ....[4]....
        /*031c*/ 	.word	0x000324c0


	//   ....[5]....
        /*0320*/ 	.word	0x00032550


	//   ....[6]....
        /*0324*/ 	.word	0x000364f0


	//   ....[7]....
        /*0328*/ 	.word	0x00036580


	//----- nvinfo : EIATTR_COOP_GROUP_MASK_REGIDS
	.align		4
.L_467:
        /*032c*/ 	.byte	0x04, 0x29
        /*032e*/ 	.short	(.L_469 - .L_468)


	//   ....[0]....
.L_468:
        /*0330*/ 	.word	0xffffffff


	//   ....[1]....
        /*0334*/ 	.word	0xffffffff


	//   ....[2]....
        /*0338*/ 	.word	0xffffffff


	//   ....[3]....
        /*033c*/ 	.word	0xffffffff


	//   ....[4]....
        /*0340*/ 	.word	0xffffffff


	//   ....[5]....
        /*0344*/ 	.word	0xffffffff


	//   ....[6]....
        /*0348*/ 	.word	0xffffffff


	//   ....[7]....
        /*034c*/ 	.word	0xffffffff


	//   ....[8]....
        /*0350*/ 	.word	0xffffffff


	//   ....[9]....
        /*0354*/ 	.word	0xffffffff


	//   ....[10]....
        /*0358*/ 	.word	0xffffffff


	//   ....[11]....
        /*035c*/ 	.word	0xffffffff


	//   ....[12]....
        /*0360*/ 	.word	0xffffffff


	//   ....[13]....
        /*0364*/ 	.word	0xffffffff


	//   ....[14]....
        /*0368*/ 	.word	0xffffffff


	//   ....[15]....
        /*036c*/ 	.word	0xffffffff


	//   ....[16]....
        /*0370*/ 	.word	0xffffffff


	//   ....[17]....
        /*0374*/ 	.word	0xffffffff


	//   ....[18]....
        /*0378*/ 	.word	0xffffffff


	//   ....[19]....
        /*037c*/ 	.word	0xffffffff


	//   ....[20]....
        /*0380*/ 	.word	0xffffffff


	//   ....[21]....
        /*0384*/ 	.word	0xffffffff


	//   ....[22]....
        /*0388*/ 	.word	0xffffffff


	//   ....[23]....
        /*038c*/ 	.word	0xffffffff


	//   ....[24]....
        /*0390*/ 	.word	0xffffffff


	//   ....[25]....
        /*0394*/ 	.word	0xffffffff


	//   ....[26]....
        /*0398*/ 	.word	0xffffffff


	//   ....[27]....
        /*039c*/ 	.word	0xffffffff


	//   ....[28]....
        /*03a0*/ 	.word	0xffffffff


	//   ....[29]....
        /*03a4*/ 	.word	0xffffffff


	//   ....[30]....
        /*03a8*/ 	.word	0xffffffff


	//   ....[31]....
        /*03ac*/ 	.word	0xffffffff


	//   ....[32]....
        /*03b0*/ 	.word	0xffffffff


	//   ....[33]....
        /*03b4*/ 	.word	0xffffffff


	//   ....[34]....
        /*03b8*/ 	.word	0xffffffff


	//   ....[35]....
        /*03bc*/ 	.word	0xffffffff


	//   ....[36]....
        /*03c0*/ 	.word	0xffffffff


	//   ....[37]....
        /*03c4*/ 	.word	0xffffffff


	//   ....[38]....
        /*03c8*/ 	.word	0xffffffff


	//   ....[39]....
        /*03cc*/ 	.word	0xffffffff


	//   ....[40]....
        /*03d0*/ 	.word	0xffffffff


	//   ....[41]....
        /*03d4*/ 	.word	0xffffffff


	//   ....[42]....
        /*03d8*/ 	.word	0xffffffff


	//   ....[43]....
        /*03dc*/ 	.word	0xffffffff


	//   ....[44]....
        /*03e0*/ 	.word	0xffffffff


	//   ....[45]....
        /*03e4*/ 	.word	0xffffffff


	//   ....[46]....
        /*03e8*/ 	.word	0xffffffff


	//   ....[47]....
        /*03ec*/ 	.word	0xffffffff


	//   ....[48]....
        /*03f0*/ 	.word	0xffffffff


	//   ....[49]....
        /*03f4*/ 	.word	0xffffffff


	//   ....[50]....
        /*03f8*/ 	.word	0xffffffff


	//   ....[51]....
        /*03fc*/ 	.word	0xffffffff


	//   ....[52]....
        /*0400*/ 	.word	0xffffffff


	//   ....[53]....
        /*0404*/ 	.word	0xffffffff


	//   ....[54]....
        /*0408*/ 	.word	0xffffffff


	//   ....[55]....
        /*040c*/ 	.word	0xffffffff


	//   ....[56]....
        /*0410*/ 	.word	0xffffffff


	//   ....[57]....
        /*0414*/ 	.word	0xffffffff


	//   ....[58]....
        /*0418*/ 	.word	0xffffffff


	//   ....[59]....
        /*041c*/ 	.word	0xffffffff


	//   ....[60]....
        /*0420*/ 	.word	0xffffffff


	//   ....[61]....
        /*0424*/ 	.word	0xffffffff


	//   ....[62]....
        /*0428*/ 	.word	0xffffffff


	//   ....[63]....
        /*042c*/ 	.word	0xffffffff


	//   ....[64]....
        /*0430*/ 	.word	0xffffffff


	//   ....[65]....
        /*0434*/ 	.word	0xffffffff


	//   ....[66]....
        /*0438*/ 	.word	0xffffffff


	//   ....[67]....
        /*043c*/ 	.word	0xffffffff


	//   ....[68]....
        /*0440*/ 	.word	0xffffffff


	//   ....[69]....
        /*0444*/ 	.word	0xffffffff


	//   ....[70]....
        /*0448*/ 	.word	0xffffffff


	//   ....[71]....
        /*044c*/ 	.word	0xffffffff


	//   ....[72]....
        /*0450*/ 	.word	0xffffffff


	//   ....[73]....
        /*0454*/ 	.word	0xffffffff


	//   ....[74]....
        /*0458*/ 	.word	0xffffffff


	//   ....[75]....
        /*045c*/ 	.word	0xffffffff


	//   ....[76]....
        /*0460*/ 	.word	0xffffffff


	//   ....[77]....
        /*0464*/ 	.word	0xffffffff


	//   ....[78]....
        /*0468*/ 	.word	0xffffffff


	//   ....[79]....
        /*046c*/ 	.word	0xffffffff


	//   ....[80]....
        /*0470*/ 	.word	0xffffffff


	//   ....[81]....
        /*0474*/ 	.word	0xffffffff


	//   ....[82]....
        /*0478*/ 	.word	0xffffffff


	//   ....[83]....
        /*047c*/ 	.word	0xffffffff


	//   ....[84]....
        /*0480*/ 	.word	0xffffffff


	//   ....[85]....
        /*0484*/ 	.word	0xffffffff


	//   ....[86]....
        /*0488*/ 	.word	0xffffffff


	//   ....[87]....
        /*048c*/ 	.word	0xffffffff


	//   ....[88]....
        /*0490*/ 	.word	0xffffffff


	//   ....[89]....
        /*0494*/ 	.word	0xffffffff


	//   ....[90]....
        /*0498*/ 	.word	0xffffffff


	//   ....[91]....
        /*049c*/ 	.word	0xffffffff


	//   ....[92]....
        /*04a0*/ 	.word	0xffffffff


	//   ....[93]....
        /*04a4*/ 	.word	0xffffffff


	//   ....[94]....
        /*04a8*/ 	.word	0xffffffff


	//   ....[95]....
        /*04ac*/ 	.word	0xffffffff


	//   ....[96]....
        /*04b0*/ 	.word	0xffffffff


	//   ....[97]....
        /*04b4*/ 	.word	0xffffffff


	//   ....[98]....
        /*04b8*/ 	.word	0xffffffff


	//   ....[99]....
        /*04bc*/ 	.word	0xffffffff


	//   ....[100]....
        /*04c0*/ 	.word	0xffffffff


	//   ....[101]....
        /*04c4*/ 	.word	0xffffffff


	//   ....[102]....
        /*04c8*/ 	.word	0xffffffff


	//   ....[103]....
        /*04cc*/ 	.word	0xffffffff


	//   ....[104]....
        /*04d0*/ 	.word	0xffffffff


	//   ....[105]....
        /*04d4*/ 	.word	0xffffffff


	//   ....[106]....
        /*04d8*/ 	.word	0xffffffff


	//   ....[107]....
        /*04dc*/ 	.word	0xffffffff


	//   ....[108]....
        /*04e0*/ 	.word	0xffffffff


	//   ....[109]....
        /*04e4*/ 	.word	0xffffffff


	//   ....[110]....
        /*04e8*/ 	.word	0xffffffff


	//   ....[111]....
        /*04ec*/ 	.word	0xffffffff


	//   ....[112]....
        /*04f0*/ 	.word	0xffffffff


	//   ....[113]....
        /*04f4*/ 	.word	0xffffffff


	//   ....[114]....
        /*04f8*/ 	.word	0xffffffff


	//   ....[115]....
        /*04fc*/ 	.word	0xffffffff


	//   ....[116]....
        /*0500*/ 	.word	0xffffffff


	//   ....[117]....
        /*0504*/ 	.word	0xffffffff


	//   ....[118]....
        /*0508*/ 	.word	0xffffffff


	//   ....[119]....
        /*050c*/ 	.word	0xffffffff


	//   ....[120]....
        /*0510*/ 	.word	0xffffffff


	//   ....[121]....
        /*0514*/ 	.word	0xffffffff


	//   ....[122]....
        /*0518*/ 	.word	0xffffffff


	//   ....[123]....
        /*051c*/ 	.word	0xffffffff


	//   ....[124]....
        /*0520*/ 	.word	0xffffffff


	//   ....[125]....
        /*0524*/ 	.word	0xffffffff


	//   ....[126]....
        /*0528*/ 	.word	0xffffffff


	//   ....[127]....
        /*052c*/ 	.word	0xffffffff


	//   ....[128]....
        /*0530*/ 	.word	0xffffffff


	//   ....[129]....
        /*0534*/ 	.word	0xffffffff


	//   ....[130]....
        /*0538*/ 	.word	0xffffffff


	//   ....[131]....
        /*053c*/ 	.word	0xffffffff


	//   ....[132]....
        /*0540*/ 	.word	0xffffffff


	//   ....[133]....
        /*0544*/ 	.word	0xffffffff


	//   ....[134]....
        /*0548*/ 	.word	0xffffffff


	//   ....[135]....
        /*054c*/ 	.word	0xffffffff


	//   ....[136]....
        /*0550*/ 	.word	0xffffffff


	//   ....[137]....
        /*0554*/ 	.word	0xffffffff


	//   ....[138]....
        /*0558*/ 	.word	0xffffffff


	//   ....[139]....
        /*055c*/ 	.word	0xffffffff


	//   ....[140]....
        /*0560*/ 	.word	0xffffffff


	//   ....[141]....
        /*0564*/ 	.word	0xffffffff


	//   ....[142]....
        /*0568*/ 	.word	0xffffffff


	//   ....[143]....
        /*056c*/ 	.word	0xffffffff


	//   ....[144]....
        /*0570*/ 	.word	0xffffffff


	//   ....[145]....
        /*0574*/ 	.word	0xffffffff


	//   ....[146]....
        /*0578*/ 	.word	0xffffffff


	//   ....[147]....
        /*057c*/ 	.word	0xffffffff


	//   ....[148]....
        /*0580*/ 	.word	0xffffffff


	//   ....[149]....
        /*0584*/ 	.word	0xffffffff


	//   ....[150]....
        /*0588*/ 	.word	0xffffffff


	//   ....[151]....
        /*058c*/ 	.word	0xffffffff


	//   ....[152]....
        /*0590*/ 	.word	0xffffffff


	//   ....[153]....
        /*0594*/ 	.word	0xffffffff


	//   ....[154]....
        /*0598*/ 	.word	0xffffffff


	//   ....[155]....
        /*059c*/ 	.word	0xffffffff


	//   ....[156]....
        /*05a0*/ 	.word	0xffffffff


	//   ....[157]....
        /*05a4*/ 	.word	0xffffffff


	//   ....[158]....
        /*05a8*/ 	.word	0xffffffff


	//   ....[159]....
        /*05ac*/ 	.word	0xffffffff


	//   ....[160]....
        /*05b0*/ 	.word	0xffffffff


	//   ....[161]....
        /*05b4*/ 	.word	0xffffffff


	//   ....[162]....
        /*05b8*/ 	.word	0xffffffff


	//   ....[163]....
        /*05bc*/ 	.word	0xffffffff


	//   ....[164]....
        /*05c0*/ 	.word	0xffffffff


	//   ....[165]....
        /*05c4*/ 	.word	0xffffffff


	//   ....[166]....
        /*05c8*/ 	.word	0xffffffff


	//   ....[167]....
        /*05cc*/ 	.word	0xffffffff


	//   ....[168]....
        /*05d0*/ 	.word	0xffffffff


	//   ....[169]....
        /*05d4*/ 	.word	0xffffffff


	//   ....[170]....
        /*05d8*/ 	.word	0xffffffff


	//   ....[171]....
        /*05dc*/ 	.word	0xffffffff


	//   ....[172]....
        /*05e0*/ 	.word	0xffffffff


	//   ....[173]....
        /*05e4*/ 	.word	0xffffffff


	//   ....[174]....
        /*05e8*/ 	.word	0xffffffff


	//   ....[175]....
        /*05ec*/ 	.word	0xffffffff


	//   ....[176]....
        /*05f0*/ 	.word	0xffffffff


	//   ....[177]....
        /*05f4*/ 	.word	0xffffffff


	//   ....[178]....
        /*05f8*/ 	.word	0xffffffff


	//   ....[179]....
        /*05fc*/ 	.word	0xffffffff


	//   ....[180]....
        /*0600*/ 	.word	0xffffffff


	//   ....[181]....
        /*0604*/ 	.word	0xffffffff


	//   ....[182]....
        /*0608*/ 	.word	0xffffffff


	//   ....[183]....
        /*060c*/ 	.word	0xffffffff


	//   ....[184]....
        /*0610*/ 	.word	0xffffffff


	//   ....[185]....
        /*0614*/ 	.word	0xffffffff


	//   ....[186]....
        /*0618*/ 	.word	0xffffffff


	//   ....[187]....
        /*061c*/ 	.word	0xffffffff


	//   ....[188]....
        /*0620*/ 	.word	0xffffffff


	//   ....[189]....
        /*0624*/ 	.word	0xffffffff


	//   ....[190]....
        /*0628*/ 	.word	0xffffffff


	//   ....[191]....
        /*062c*/ 	.word	0xffffffff


	//   ....[192]....
        /*0630*/ 	.word	0xffffffff


	//   ....[193]....
        /*0634*/ 	.word	0xffffffff


	//   ....[194]....
        /*0638*/ 	.word	0xffffffff


	//   ....[195]....
        /*063c*/ 	.word	0x0500000f


	//   ....[196]....
        /*0640*/ 	.word	0x0500000f


	//   ....[197]....
        /*0644*/ 	.word	0x0500000f


	//   ....[198]....
        /*0648*/ 	.word	0x0500000f


	//   ....[199]....
        /*064c*/ 	.word	0x0500000f


	//   ....[200]....
        /*0650*/ 	.word	0x0500000f


	//   ....[201]....
        /*0654*/ 	.word	0x0500000f


	//   ....[202]....
        /*0658*/ 	.word	0x0500000f


	//   ....[203]....
        /*065c*/ 	.word	0x0500000f


	//   ....[204]....
        /*0660*/ 	.word	0x0500000f


	//   ....[205]....
        /*0664*/ 	.word	0x0500000f


	//   ....[206]....
        /*0668*/ 	.word	0x0500000f


	//   ....[207]....
        /*066c*/ 	.word	0x0500000f


	//   ....[208]....
        /*0670*/ 	.word	0x0500000f


	//   ....[209]....
        /*0674*/ 	.word	0x0500000f


	//   ....[210]....
        /*0678*/ 	.word	0x0500000f


	//   ....[211]....
        /*067c*/ 	.word	0x0500000f


	//   ....[212]....
        /*0680*/ 	.word	0x0500000f


	//   ....[213]....
        /*0684*/ 	.word	0x0500000f


	//   ....[214]....
        /*0688*/ 	.word	0x0500000f


	//   ....[215]....
        /*068c*/ 	.word	0x0500000f


	//   ....[216]....
        /*0690*/ 	.word	0x0500000f


	//   ....[217]....
        /*0694*/ 	.word	0x0500000f


	//   ....[218]....
        /*0698*/ 	.word	0x0500000f


	//   ....[219]....
        /*069c*/ 	.word	0x0500000f


	//   ....[220]....
        /*06a0*/ 	.word	0x0500000f


	//   ....[221]....
        /*06a4*/ 	.word	0x0500000f


	//   ....[222]....
        /*06a8*/ 	.word	0x0500000f


	//   ....[223]....
        /*06ac*/ 	.word	0x0500000f


	//   ....[224]....
        /*06b0*/ 	.word	0x0500000f


	//   ....[225]....
        /*06b4*/ 	.word	0x0500000f


	//   ....[226]....
        /*06b8*/ 	.word	0x0500000f


	//   ....[227]....
        /*06bc*/ 	.word	0x0500000f


	//   ....[228]....
        /*06c0*/ 	.word	0x0500000f


	//   ....[229]....
        /*06c4*/ 	.word	0x0500000f


	//   ....[230]....
        /*06c8*/ 	.word	0x0500000f


	//   ....[231]....
        /*06cc*/ 	.word	0x0500000f


	//   ....[232]....
        /*06d0*/ 	.word	0x0500000f


	//   ....[233]....
        /*06d4*/ 	.word	0x0500000f


	//   ....[234]....
        /*06d8*/ 	.word	0x0500000f


	//   ....[235]....
        /*06dc*/ 	.word	0x0500000f


	//   ....[236]....
        /*06e0*/ 	.word	0x0500000f


	//   ....[237]....
        /*06e4*/ 	.word	0x0500000f


	//   ....[238]....
        /*06e8*/ 	.word	0x0500000f


	//   ....[239]....
        /*06ec*/ 	.word	0x0500000f


	//   ....[240]....
        /*06f0*/ 	.word	0x0500000f


	//   ....[241]....
        /*06f4*/ 	.word	0x0500000f


	//   ....[242]....
        /*06f8*/ 	.word	0x0500000f


	//   ....[243]....
        /*06fc*/ 	.word	0x0500000f


	//   ....[244]....
        /*0700*/ 	.word	0x0500000f


	//   ....[245]....
        /*0704*/ 	.word	0x0500000f


	//   ....[246]....
        /*0708*/ 	.word	0x0500000f


	//   ....[247]....
        /*070c*/ 	.word	0x0500000f


	//   ....[248]....
        /*0710*/ 	.word	0x0500000f


	//   ....[249]....
        /*0714*/ 	.word	0x0500000f


	//   ....[250]....
        /*0718*/ 	.word	0x0500000f


	//   ....[251]....
        /*071c*/ 	.word	0x0500000f


	//   ....[252]....
        /*0720*/ 	.word	0x0500000f


	//   ....[253]....
        /*0724*/ 	.word	0x0500000f


	//   ....[254]....
        /*0728*/ 	.word	0x0500000f


	//   ....[255]....
        /*072c*/ 	.word	0x0500000f


	//   ....[0]....
        /*0730*/ 	.word	0x0500000f


	//   ....[1]....
        /*0734*/ 	.word	0x0500000f


	//   ....[2]....
        /*0738*/ 	.word	0x0500000f


	//   ....[3]....
        /*073c*/ 	.word	0x0500000f


	//   ....[4]....
        /*0740*/ 	.word	0x0500000f


	//   ....[5]....
        /*0744*/ 	.word	0x0500000f


	//   ....[6]....
        /*0748*/ 	.word	0x0500000f


	//   ....[7]....
        /*074c*/ 	.word	0x0500000f


	//   ....[8]....
        /*0750*/ 	.word	0x0500000f


	//   ....[9]....
        /*0754*/ 	.word	0x0500000f


	//   ....[10]....
        /*0758*/ 	.word	0x0500000f


	//   ....[11]....
        /*075c*/ 	.word	0x0500000f


	//   ....[12]....
        /*0760*/ 	.word	0x0500000f


	//   ....[13]....
        /*0764*/ 	.word	0x0500000f


	//   ....[14]....
        /*0768*/ 	.word	0x0500000f


	//   ....[15]....
        /*076c*/ 	.word	0x0500000f


	//   ....[16]....
        /*0770*/ 	.word	0x0500000f


	//   ....[17]....
        /*0774*/ 	.word	0x0500000f


	//   ....[18]....
        /*0778*/ 	.word	0x0500000f


	//   ....[19]....
        /*077c*/ 	.word	0x0500000f


	//   ....[20]....
        /*0780*/ 	.word	0x0500000f


	//   ....[21]....
        /*0784*/ 	.word	0x0500000f


	//   ....[22]....
        /*0788*/ 	.word	0x0500000f


	//   ....[23]....
        /*078c*/ 	.word	0x0500000f


	//   ....[24]....
        /*0790*/ 	.word	0x0500000f


	//   ....[25]....
        /*0794*/ 	.word	0x0500000f


	//   ....[26]....
        /*0798*/ 	.word	0x0500000f


	//   ....[27]....
        /*079c*/ 	.word	0x0500000f


	//   ....[28]....
        /*07a0*/ 	.word	0x0500000f


	//   ....[29]....
        /*07a4*/ 	.word	0x0500000f


	//   ....[30]....
        /*07a8*/ 	.word	0x0500000f


	//   ....[31]....
        /*07ac*/ 	.word	0x0500000f


	//   ....[32]....
        /*07b0*/ 	.word	0x0500000f


	//   ....[33]....
        /*07b4*/ 	.word	0x0500000f


	//   ....[34]....
        /*07b8*/ 	.word	0x0500000f


	//   ....[35]....
        /*07bc*/ 	.word	0x0500000f


	//   ....[36]....
        /*07c0*/ 	.word	0x0500000f


	//   ....[37]....
        /*07c4*/ 	.word	0x0500000f


	//   ....[38]....
        /*07c8*/ 	.word	0x0500000f


	//   ....[39]....
        /*07cc*/ 	.word	0x0500000f


	//   ....[40]....
        /*07d0*/ 	.word	0x0500000f


	//   ....[41]....
        /*07d4*/ 	.word	0x0500000f


	//   ....[42]....
        /*07d8*/ 	.word	0x0500000f


	//   ....[43]....
        /*07dc*/ 	.word	0x0500000f


	//   ....[44]....
        /*07e0*/ 	.word	0x0500000f


	//   ....[45]....
        /*07e4*/ 	.word	0x0500000f


	//   ....[46]....
        /*07e8*/ 	.word	0x0500000f


	//   ....[47]....
        /*07ec*/ 	.word	0x0500000f


	//   ....[48]....
        /*07f0*/ 	.word	0x0500000f


	//   ....[49]....
        /*07f4*/ 	.word	0x0500000f


	//   ....[50]....
        /*07f8*/ 	.word	0x0500000f


	//   ....[51]....
        /*07fc*/ 	.word	0x0500000f


	//   ....[52]....
        /*0800*/ 	.word	0x0500000f


	//   ....[53]....
        /*0804*/ 	.word	0x0500000f


	//   ....[54]....
        /*0808*/ 	.word	0x0500000f


	//   ....[55]....
        /*080c*/ 	.word	0x0500000f


	//   ....[56]....
        /*0810*/ 	.word	0x0500000f


	//   ....[57]....
        /*0814*/ 	.word	0x0500000f


	//   ....[58]....
        /*0818*/ 	.word	0x0500000f


	//   ....[59]....
        /*081c*/ 	.word	0x0500000f


	//   ....[60]....
        /*0820*/ 	.word	0x0500000f


	//   ....[61]....
        /*0824*/ 	.word	0x0500000f


	//   ....[62]....
        /*0828*/ 	.word	0x0500000f


	//   ....[63]....
        /*082c*/ 	.word	0x0500000f


	//   ....[64]....
        /*0830*/ 	.word	0x0500000f


	//   ....[65]....
        /*0834*/ 	.word	0x0500000f


	//   ....[66]....
        /*0838*/ 	.word	0x0500000f


	//   ....[67]....
        /*083c*/ 	.word	0x0500000f


	//   ....[68]....
        /*0840*/ 	.word	0x0500000f


	//   ....[69]....
        /*0844*/ 	.word	0x0500000f


	//   ....[70]....
        /*0848*/ 	.word	0x0500000f


	//   ....[71]....
        /*084c*/ 	.word	0x0500000f


	//   ....[72]....
        /*0850*/ 	.word	0x0500000f


	//   ....[73]....
        /*0854*/ 	.word	0x0500000f


	//   ....[74]....
        /*0858*/ 	.word	0x0500000f


	//   ....[75]....
        /*085c*/ 	.word	0x0500000f


	//   ....[76]....
        /*0860*/ 	.word	0xffffffff


	//   ....[77]....
        /*0864*/ 	.word	0xffffffff


	//   ....[78]....
        /*0868*/ 	.word	0xffffffff


	//   ....[79]....
        /*086c*/ 	.word	0xffffffff


	//   ....[80]....
        /*0870*/ 	.word	0xffffffff


	//   ....[81]....
        /*0874*/ 	.word	0xffffffff


	//----- nvinfo : EIATTR_COOP_GROUP_INSTR_OFFSETS
	.align		4
.L_469:
        /*0878*/ 	.byte	0x04, 0x28
        /*087a*/ 	.short	(.L_471 - .L_470)


	//   ....[0]....
.L_470:
        /*087c*/ 	.word	0x000000c0


	//   ....[1]....
        /*0880*/ 	.word	0x00000190


	//   ....[2]....
        /*0884*/ 	.word	0x000001e0


	//   ....[3]....
        /*0888*/ 	.word	0x00000430


	//   ....[4]....
        /*088c*/ 	.word	0x00000590


	//   ....[5]....
        /*0890*/ 	.word	0x000006b0


	//   ....[6]....
        /*0894*/ 	.word	0x00000810


	//   ....[7]....
        /*0898*/ 	.word	0x00003120


	//   ....[8]....
        /*089c*/ 	.word	0x00003130


	//   ....[9]....
        /*08a0*/ 	.word	0x000038a0


	//   ....[10]....
        /*08a4*/ 	.word	0x000038b0


	//   ....[11]....
        /*08a8*/ 	.word	0x00004790


	//   ....[12]....
        /*08ac*/ 	.word	0x000047a0


	//   ....[13]....
        /*08b0*/ 	.word	0x00004f40


	//   ....[14]....
        /*08b4*/ 	.word	0x00004f50


	//   ....[15]....
        /*08b8*/ 	.word	0x00005920


	//   ....[16]....
        /*08bc*/ 	.word	0x00005930


	//   ....[17]....
        /*08c0*/ 	.word	0x00005a40


	//   ....[18]....
        /*08c4*/ 	.word	0x00005a50


	//   ....[19]....
        /*08c8*/ 	.word	0x00005e10


	//   ....[20]....
        /*08cc*/ 	.word	0x00005e30


	//   ....[21]....
        /*08d0*/ 	.word	0x00006100


	//   ....[22]....
        /*08d4*/ 	.word	0x00006120


	//   ....[23]....
        /*08d8*/ 	.word	0x00006ee0


	//   ....[24]....
        /*08dc*/ 	.word	0x00007c20


	//   ....[25]....
        /*08e0*/ 	.word	0x00007c30


	//   ....[26]....
        /*08e4*/ 	.word	0x00007c40


	//   ....[27]....
        /*08e8*/ 	.word	0x00007c50


	//   ....[28]....
        /*08ec*/ 	.word	0x00007f50


	//   ....[29]....
        /*08f0*/ 	.word	0x00007f60


	//   ....[30]....
        /*08f4*/ 	.word	0x00007f70


	//   ....[31]....
        /*08f8*/ 	.word	0x00007f80


	//   ....[32]....
        /*08fc*/ 	.word	0x00009260


	//   ....[33]....
        /*0900*/ 	.word	0x00009280


	//   ....[34]....
        /*0904*/ 	.word	0x00009290


	//   ....[35]....
        /*0908*/ 	.word	0x000092a0


	//   ....[36]....
        /*090c*/ 	.word	0x00009390


	//   ....[37]....
        /*0910*/ 	.word	0x000093a0


	//   ....[38]....
        /*0914*/ 	.word	0x000093b0


	//   ....[39]....
        /*0918*/ 	.word	0x000093c0


	//   ....[40]....
        /*091c*/ 	.word	0x0000c5d0


	//   ....[41]....
        /*0920*/ 	.word	0x0000cbd0


	//   ....[42]....
        /*0924*/ 	.word	0x0000dd10


	//   ....[43]....
        /*0928*/ 	.word	0x0000dd70


	//   ....[44]....
        /*092c*/ 	.word	0x0000ddb0


	//   ....[45]....
        /*0930*/ 	.word	0x0000ddd0


	//   ....[46]....
        /*0934*/ 	.word	0x00017db0


	//   ....[47]....
        /*0938*/ 	.word	0x00017f10


	//   ....[48]....
        /*093c*/ 	.word	0x00018040


	//   ....[49]....
        /*0940*/ 	.word	0x00018060


	//   ....[50]....
        /*0944*/ 	.word	0x00021a90


	//   ....[51]....
        /*0948*/ 	.word	0x00022130


	//   ....[52]....
        /*094c*/ 	.word	0x00023000


	//   ....[53]....
        /*0950*/ 	.word	0x000231a0


	//   ....[54]....
        /*0954*/ 	.word	0x00023370


	//   ....[55]....
        /*0958*/ 	.word	0x00023390


	//   ....[56]....
        /*095c*/ 	.word	0x0002b830


	//   ....[57]....
        /*0960*/ 	.word	0x0002b850


	//   ....[58]....
        /*0964*/ 	.word	0x0002b8b0


	//   ....[59]....
        /*0968*/ 	.word	0x0002b8f0


	//   ....[60]....
        /*096c*/ 	.word	0x0002d9b0


	//   ....[61]....
        /*0970*/ 	.word	0x0002d9d0


	//   ....[62]....
        /*0974*/ 	.word	0x0002dcb0


	//   ....[63]....
        /*0978*/ 	.word	0x0002dcd0


	//   ....[64]....
        /*097c*/ 	.word	0x0002e380


	//   ....[65]....
        /*0980*/ 	.word	0x0002e3a0


	//   ....[66]....
        /*0984*/ 	.word	0x0002e4e0


	//   ....[67]....
        /*0988*/ 	.word	0x0002e500


	//   ....[68]....
        /*098c*/ 	.word	0x0002e640


	//   ....[69]....
        /*0990*/ 	.word	0x0002e660


	//   ....[70]....
        /*0994*/ 	.word	0x0002e7b0


	//   ....[71]....
        /*0998*/ 	.word	0x0002e7d0


	//   ....[72]....
        /*099c*/ 	.word	0x0002f020


	//   ....[73]....
        /*09a0*/ 	.word	0x0002f030


	//   ....[74]....
        /*09a4*/ 	.word	0x0002f1d0


	//   ....[75]....
        /*09a8*/ 	.word	0x0002f1e0


	//   ....[76]....
        /*09ac*/ 	.word	0x0002f370


	//   ....[77]....
        /*09b0*/ 	.word	0x0002f380


	//   ....[78]....
        /*09b4*/ 	.word	0x0002f510


	//   ....[79]....
        /*09b8*/ 	.word	0x0002f520


	//   ....[80]....
        /*09bc*/ 	.word	0x0002f700


	//   ....[81]....
        /*09c0*/ 	.word	0x0002f8d0


	//   ....[82]....
        /*09c4*/ 	.word	0x0002f900


	//   ....[83]....
        /*09c8*/ 	.word	0x0002f930


	//   ....[84]....
        /*09cc*/ 	.word	0x0002f960


	//   ....[85]....
        /*09d0*/ 	.word	0x0002f990


	//   ....[86]....
        /*09d4*/ 	.word	0x0002f9c0


	//   ....[87]....
        /*09d8*/ 	.word	0x0002fb30


	//   ....[88]....
        /*09dc*/ 	.word	0x0002fb60


	//   ....[89]....
        /*09e0*/ 	.word	0x0002fb90


	//   ....[90]....
        /*09e4*/ 	.word	0x0002fbc0


	//   ....[91]....
        /*09e8*/ 	.word	0x0002fbf0


	//   ....[92]....
        /*09ec*/ 	.word	0x0002fc20


	//   ....[93]....
        /*09f0*/ 	.word	0x0002fcb0


	//   ....[94]....
        /*09f4*/ 	.word	0x0002fd10


	//   ....[95]....
        /*09f8*/ 	.word	0x0002fda0


	//   ....[96]....
        /*09fc*/ 	.word	0x00030e50


	//   ....[97]....
        /*0a00*/ 	.word	0x00033090


	//   ....[98]....
        /*0a04*/ 	.word	0x000330b0


	//   ....[99]....
        /*0a08*/ 	.word	0x00033140


	//   ....[100]....
        /*0a0c*/ 	.word	0x00033160


	//   ....[101]....
        /*0a10*/ 	.word	0x000331e0


	//   ....[102]....
        /*0a14*/ 	.word	0x00033200


	//   ....[103]....
        /*0a18*/ 	.word	0x00033280


	//   ....[104]....
        /*0a1c*/ 	.word	0x000332a0


	//   ....[105]....
        /*0a20*/ 	.word	0x00033320


	//   ....[106]....
        /*0a24*/ 	.word	0x00033340


	//   ....[107]....
        /*0a28*/ 	.word	0x00033350


	//   ....[108]....
        /*0a2c*/ 	.word	0x00033360


	//   ....[109]....
        /*0a30*/ 	.word	0x00033b40


	//   ....[110]....
        /*0a34*/ 	.word	0x00033b70


	//   ....[111]....
        /*0a38*/ 	.word	0x00033c70


	//   ....[112]....
        /*0a3c*/ 	.word	0x00033c80


	//   ....[113]....
        /*0a40*/ 	.word	0x00033d00


	//   ....[114]....
        /*0a44*/ 	.word	0x00033d10


	//   ....[115]....
        /*0a48*/ 	.word	0x00033d20


	//   ....[116]....
        /*0a4c*/ 	.word	0x00033dc0


	//   ....[117]....
        /*0a50*/ 	.word	0x00033df0


	//   ....[118]....
        /*0a54*/ 	.word	0x00033e70


	//   ....[119]....
        /*0a58*/ 	.word	0x00033ea0


	//   ....[120]....
        /*0a5c*/ 	.word	0x00033f20


	//   ....[121]....
        /*0a60*/ 	.word	0x00033f50


	//   ....[122]....
        /*0a64*/ 	.word	0x00033f70


	//   ....[123]....
        /*0a68*/ 	.word	0x00033fc0


	//   ....[124]....
        /*0a6c*/ 	.word	0x00033fd0


	//   ....[125]....
        /*0a70*/ 	.word	0x000346a0


	//   ....[126]....
        /*0a74*/ 	.word	0x000346c0


	//   ....[127]....
        /*0a78*/ 	.word	0x000347c0


	//   ....[128]....
        /*0a7c*/ 	.word	0x000347d0


	//   ....[129]....
        /*0a80*/ 	.word	0x00034860


	//   ....[130]....
        /*0a84*/ 	.word	0x00034870


	//   ....[131]....
        /*0a88*/ 	.word	0x000348e0


	//   ....[132]....
        /*0a8c*/ 	.word	0x000348f0


	//   ....[133]....
        /*0a90*/ 	.word	0x00034970


	//   ....[134]....
        /*0a94*/ 	.word	0x00034980


	//   ....[135]....
        /*0a98*/ 	.word	0x00034a00


	//   ....[136]....
        /*0a9c*/ 	.word	0x00034a10


	//   ....[137]....
        /*0aa0*/ 	.word	0x00034a90


	//   ....[138]....
        /*0aa4*/ 	.word	0x00034aa0


	//   ....[139]....
        /*0aa8*/ 	.word	0x00034b20


	//   ....[140]....
        /*0aac*/ 	.word	0x00034b30


	//   ....[141]....
        /*0ab0*/ 	.word	0x00035060


	//   ....[142]....
        /*0ab4*/ 	.word	0x00035080


	//   ....[143]....
        /*0ab8*/ 	.word	0x000350e0


	//   ....[144]....
        /*0abc*/ 	.word	0x00035190


	//   ....[145]....
        /*0ac0*/ 	.word	0x000351a0


	//   ....[146]....
        /*0ac4*/ 	.word	0x000351d0


	//   ....[147]....
        /*0ac8*/ 	.word	0x00035260


	//   ....[148]....
        /*0acc*/ 	.word	0x00035310


	//   ....[149]....
        /*0ad0*/ 	.word	0x00035320


	//   ....[150]....
        /*0ad4*/ 	.word	0x00035350


	//   ....[151]....
        /*0ad8*/ 	.word	0x00035360


	//   ....[152]....
        /*0adc*/ 	.word	0x000353f0


	//   ....[153]....
        /*0ae0*/ 	.word	0x00035b20


	//   ....[154]....
        /*0ae4*/ 	.word	0x00035b40


	//   ....[155]....
        /*0ae8*/ 	.word	0x00035b90


	//   ....[156]....
        /*0aec*/ 	.word	0x00035ba0


	//   ....[157]....
        /*0af0*/ 	.word	0x00035be0


	//   ....[158]....
        /*0af4*/ 	.word	0x00035bf0


	//   ....[159]....
        /*0af8*/ 	.word	0x00035c30


	//   ....[160]....
        /*0afc*/ 	.word	0x00035c40


	//   ....[161]....
        /*0b00*/ 	.word	0x00035c80


	//   ....[162]....
        /*0b04*/ 	.word	0x00035c90


	//   ....[163]....
        /*0b08*/ 	.word	0x00035ca0


	//   ....[164]....
        /*0b0c*/ 	.word	0x00035ce0


	//   ....[165]....
        /*0b10*/ 	.word	0x00036020


	//   ....[166]....
        /*0b14*/ 	.word	0x00036040


	//   ....[167]....
        /*0b18*/ 	.word	0x00036050


	//   ....[168]....
        /*0b1c*/ 	.word	0x00036070


	//   ....[169]....
        /*0b20*/ 	.word	0x000360e0


	//   ....[170]....
        /*0b24*/ 	.word	0x00036100


	//   ....[171]....
        /*0b28*/ 	.word	0x00036160


	//   ....[172]....
        /*0b2c*/ 	.word	0x00036180


	//   ....[173]....
        /*0b30*/ 	.word	0x000361e0


	//   ....[174]....
        /*0b34*/ 	.word	0x00036200


	//   ....[175]....
        /*0b38*/ 	.word	0x00036260


	//   ....[176]....
        /*0b3c*/ 	.word	0x00036280


	//   ....[177]....
        /*0b40*/ 	.word	0x00036770


	//   ....[178]....
        /*0b44*/ 	.word	0x000367a0


	//   ....[179]....
        /*0b48*/ 	.word	0x000367d0


	//   ....[180]....
        /*0b4c*/ 	.word	0x00036800


	//   ....[181]....
        /*0b50*/ 	.word	0x00036830


	//   ....[182]....
        /*0b54*/ 	.word	0x00036860


	//   ....[183]....
        /*0b58*/ 	.word	0x00036890


	//   ....[184]....
        /*0b5c*/ 	.word	0x000368c0


	//   ....[185]....
        /*0b60*/ 	.word	0x00036a40


	//   ....[186]....
        /*0b64*/ 	.word	0x00036a70


	//   ....[187]....
        /*0b68*/ 	.word	0x00036aa0


	//   ....[188]....
        /*0b6c*/ 	.word	0x00036ad0


	//   ....[189]....
        /*0b70*/ 	.word	0x00036b00


	//   ....[190]....
        /*0b74*/ 	.word	0x00036b30


	//   ....[191]....
        /*0b78*/ 	.word	0x00036bf0


	//   ....[192]....
        /*0b7c*/ 	.word	0x00036c10


	//   ....[193]....
        /*0b80*/ 	.word	0x00036c80


	//   ....[194]....
        /*0b84*/ 	.word	0x00037320


	//   ....[195]....
        /*0b88*/ 	.word	0x00037640


	//   ....[196]....
        /*0b8c*/ 	.word	0x000376d0


	//   ....[197]....
        /*0b90*/ 	.word	0x00037760


	//   ....[198]....
        /*0b94*/ 	.word	0x000377f0


	//   ....[199]....
        /*0b98*/ 	.word	0x000378d0


	//   ....[200]....
        /*0b9c*/ 	.word	0x00037960


	//   ....[201]....
        /*0ba0*/ 	.word	0x00037a00


	//   ....[202]....
        /*0ba4*/ 	.word	0x00037a90


	//   ....[203]....
        /*0ba8*/ 	.word	0x00037b70


	//   ....[204]....
        /*0bac*/ 	.word	0x00037c00


	//   ....[205]....
        /*0bb0*/ 	.word	0x00037c90


	//   ....[206]....
        /*0bb4*/ 	.word	0x00037d20


	//   ....[207]....
        /*0bb8*/ 	.word	0x00037e00


	//   ....[208]....
        /*0bbc*/ 	.word	0x00037ea0


	//   ....[209]....
        /*0bc0*/ 	.word	0x00037f30


	//   ....[210]....
        /*0bc4*/ 	.word	0x00037f80


	//   ....[211]....
        /*0bc8*/ 	.word	0x00037fd0


	//   ....[212]....
        /*0bcc*/ 	.word	0x00038060


	//   ....[213]....
        /*0bd0*/ 	.word	0x000380f0


	//   ....[214]....
        /*0bd4*/ 	.word	0x00038140


	//   ....[215]....
        /*0bd8*/ 	.word	0x00038190


	//   ....[216]....
        /*0bdc*/ 	.word	0x00038280


	//   ....[217]....
        /*0be0*/ 	.word	0x00038330


	//   ....[218]....
        /*0be4*/ 	.word	0x000383b0


	//   ....[219]....
        /*0be8*/ 	.word	0x00038420


	//   ....[220]....
        /*0bec*/ 	.word	0x00038540


	//   ....[221]....
        /*0bf0*/ 	.word	0x00038670


	//   ....[222]....
        /*0bf4*/ 	.word	0x00038750


	//   ....[223]....
        /*0bf8*/ 	.word	0x000387a0


	//   ....[224]....
        /*0bfc*/ 	.word	0x00038a50


	//   ....[225]....
        /*0c00*/ 	.word	0x00038aa0


	//   ....[226]....
        /*0c04*/ 	.word	0x00038b30


	//   ....[227]....
        /*0c08*/ 	.word	0x00038bc0


	//   ....[228]....
        /*0c0c*/ 	.word	0x00038c50


	//   ....[229]....
        /*0c10*/ 	.word	0x00038ce0


	//   ....[230]....
        /*0c14*/ 	.word	0x00038d70


	//   ....[231]....
        /*0c18*/ 	.word	0x00038e00


	//   ....[232]....
        /*0c1c*/ 	.word	0x00038ec0


	//   ....[233]....
        /*0c20*/ 	.word	0x000391a0


	//   ....[234]....
        /*0c24*/ 	.word	0x00039290


	//   ....[235]....
        /*0c28*/ 	.word	0x00039330


	//   ....[236]....
        /*0c2c*/ 	.word	0x00039390


	//   ....[237]....
        /*0c30*/ 	.word	0x00039480


	//   ....[238]....
        /*0c34*/ 	.word	0x000394f0


	//   ....[239]....
        /*0c38*/ 	.word	0x000395e0


	//   ....[240]....
        /*0c3c*/ 	.word	0x00039650


	//   ....[241]....
        /*0c40*/ 	.word	0x00039740


	//   ....[242]....
        /*0c44*/ 	.word	0x000397b0


	//   ....[243]....
        /*0c48*/ 	.word	0x000398a0


	//   ....[244]....
        /*0c4c*/ 	.word	0x00039910


	//   ....[245]....
        /*0c50*/ 	.word	0x000399b0


	//   ....[246]....
        /*0c54*/ 	.word	0x00039aa0


	//   ....[247]....
        /*0c58*/ 	.word	0x00039b60


	//   ....[248]....
        /*0c5c*/ 	.word	0x00039bc0


	//   ....[249]....
        /*0c60*/ 	.word	0x00039cb0


	//   ....[250]....
        /*0c64*/ 	.word	0x00039d10


	//   ....[251]....
        /*0c68*/ 	.word	0x00039e00


	//   ....[252]....
        /*0c6c*/ 	.word	0x00039e60


	//   ....[253]....
        /*0c70*/ 	.word	0x00039f00


	//   ....[254]....
        /*0c74*/ 	.word	0x00039fd0


	//   ....[255]....
        /*0c78*/ 	.word	0x0003a070


	//   ....[0]....
        /*0c7c*/ 	.word	0x0003a140


	//   ....[1]....
        /*0c80*/ 	.word	0x0003a1e0


	//   ....[2]....
        /*0c84*/ 	.word	0x0003a2b0


	//   ....[3]....
        /*0c88*/ 	.word	0x0003a350


	//   ....[4]....
        /*0c8c*/ 	.word	0x0003a400


	//   ....[5]....
        /*0c90*/ 	.word	0x0003a4a0


	//   ....[6]....
        /*0c94*/ 	.word	0x0003a710


	//   ....[7]....
        /*0c98*/ 	.word	0x0003a7d0


	//   ....[8]....
        /*0c9c*/ 	.word	0x0003a890


	//   ....[9]....
        /*0ca0*/ 	.word	0x0003a980


	//   ....[10]....
        /*0ca4*/ 	.word	0x0003aa40


	//   ....[11]....
        /*0ca8*/ 	.word	0x0003ab00


	//   ....[12]....
        /*0cac*/ 	.word	0x0003abc0


	//   ....[13]....
        /*0cb0*/ 	.word	0x0003ac80


	//   ....[14]....
        /*0cb4*/ 	.word	0x0003ad40


	//   ....[15]....
        /*0cb8*/ 	.word	0x0003ae00


	//   ....[16]....
        /*0cbc*/ 	.word	0x0003aec0


	//   ....[17]....
        /*0cc0*/ 	.word	0x0003af80


	//   ....[18]....
        /*0cc4*/ 	.word	0x0003b040


	//   ....[19]....
        /*0cc8*/ 	.word	0x0003b0f0


	//   ....[20]....
        /*0ccc*/ 	.word	0x0003b150


	//   ....[21]....
        /*0cd0*/ 	.word	0x0003b230


	//   ....[22]....
        /*0cd4*/ 	.word	0x0003b370


	//   ....[23]....
        /*0cd8*/ 	.word	0x0003b450


	//   ....[24]....
        /*0cdc*/ 	.word	0x0003b4e0


	//   ....[25]....
        /*0ce0*/ 	.word	0x0003b5f0


	//   ....[26]....
        /*0ce4*/ 	.word	0x0003b650


	//   ....[27]....
        /*0ce8*/ 	.word	0x0003b760


	//   ....[28]....
        /*0cec*/ 	.word	0x0003b7c0


	//   ....[29]....
        /*0cf0*/ 	.word	0x0003b8d0


	//   ....[30]....
        /*0cf4*/ 	.word	0x0003b930


	//   ....[31]....
        /*0cf8*/ 	.word	0x0003ba40


	//   ....[32]....
        /*0cfc*/ 	.word	0x0003baa0


	//   ....[33]....
        /*0d00*/ 	.word	0x0003bb60


	//   ....[34]....
        /*0d04*/ 	.word	0x0003bcc0


	//   ....[35]....
        /*0d08*/ 	.word	0x0003bd60


	//   ....[36]....
        /*0d0c*/ 	.word	0x0003bdc0


	//   ....[37]....
        /*0d10*/ 	.word	0x0003be70


	//   ....[38]....
        /*0d14*/ 	.word	0x0003bed0


	//   ....[39]....
        /*0d18*/ 	.word	0x0003bf80


	//   ....[40]....
        /*0d1c*/ 	.word	0x0003bfe0


	//   ....[41]....
        /*0d20*/ 	.word	0x0003c090


	//   ....[42]....
        /*0d24*/ 	.word	0x0003c0f0


	//   ....[43]....
        /*0d28*/ 	.word	0x0003c1a0


	//   ....[44]....
        /*0d2c*/ 	.word	0x0003c200


	//   ....[45]....
        /*0d30*/ 	.word	0x0003c2b0


	//   ....[46]....
        /*0d34*/ 	.word	0x0003c3a0


	//   ....[47]....
        /*0d38*/ 	.word	0x0003c440


	//   ....[48]....
        /*0d3c*/ 	.word	0x0003c4a0


	//   ....[49]....
        /*0d40*/ 	.word	0x0003c570


	//   ....[50]....
        /*0d44*/ 	.word	0x0003c5d0


	//   ....[51]....
        /*0d48*/ 	.word	0x0003c6a0


	//   ....[52]....
        /*0d4c*/ 	.word	0x0003c700


	//   ....[53]....
        /*0d50*/ 	.word	0x0003c7d0


	//   ....[54]....
        /*0d54*/ 	.word	0x0003c830


	//   ....[55]....
        /*0d58*/ 	.word	0x0003c900


	//   ....[56]....
        /*0d5c*/ 	.word	0x0003c960


	//   ....[57]....
        /*0d60*/ 	.word	0x0003ca30


	//   ....[58]....
        /*0d64*/ 	.word	0x0003cac0


	//   ....[59]....
        /*0d68*/ 	.word	0x0003cb60


	//   ....[60]....
        /*0d6c*/ 	.word	0x0003cc80


	//   ....[61]....
        /*0d70*/ 	.word	0x0003ccf0


	//   ....[62]....
        /*0d74*/ 	.word	0x0003cd60


	//   ....[63]....
        /*0d78*/ 	.word	0x0003cdd0


	//   ....[64]....
        /*0d7c*/ 	.word	0x0003ce40


	//   ....[65]....
        /*0d80*/ 	.word	0x0003cec0


	//   ....[66]....
        /*0d84*/ 	.word	0x0003cf50


	//   ....[67]....
        /*0d88*/ 	.word	0x0003cfe0


	//   ....[68]....
        /*0d8c*/ 	.word	0x0003d050


	//   ....[69]....
        /*0d90*/ 	.word	0x0003d0c0


	//   ....[70]....
        /*0d94*/ 	.word	0x0003d130


	//   ....[71]....
        /*0d98*/ 	.word	0x0003d1b0


	//   ....[72]....
        /*0d9c*/ 	.word	0x0003d220


	//   ....[73]....
        /*0da0*/ 	.word	0x0003d2c0


	//   ....[74]....
        /*0da4*/ 	.word	0x0003d350


	//   ....[75]....
        /*0da8*/ 	.word	0x0003d470


	//   ....[76]....
        /*0dac*/ 	.word	0x0003f110


	//   ....[77]....
        /*0db0*/ 	.word	0x0003f850


	//   ....[78]....
        /*0db4*/ 	.word	0x00040a20


	//   ....[79]....
        /*0db8*/ 	.word	0x00040a50


	//   ....[80]....
        /*0dbc*/ 	.word	0x00040a70


	//   ....[81]....
        /*0dc0*/ 	.word	0x00040a80


	//----- nvinfo : EIATTR_REG_RECONFIG
	.align		4
.L_471:
        /*0dc4*/ 	.byte	0x01, 0x54
	.zero		2


	//----- nvinfo : EIATTR_SYSCALL_OFFSETS
	.align		4
        /*0dc8*/ 	.byte	0x04, 0x46
        /*0dca*/ 	.short	(.L_473 - .L_472)


	//   ....[0]....
.L_472:
        /*0dcc*/ 	.word	0x00001dc0


	//   ....[1]....
        /*0dd0*/ 	.word	0x00001f10


	//   ....[2]....
        /*0dd4*/ 	.word	0x000073f0


	//   ....[3]....
        /*0dd8*/ 	.word	0x000079c0


	//   ....[4]....
        /*0ddc*/ 	.word	0x000326b0


	//   ....[5]....
        /*0de0*/ 	.word	0x00032800


	//   ....[6]....
        /*0de4*/ 	.word	0x000328f0


	//   ....[7]....
        /*0de8*/ 	.word	0x00033730


	//   ....[8]....
        /*0dec*/ 	.word	0x000342a0


	//----- nvinfo : EIATTR_MBARRIER_INSTR_OFFSETS
	.align		4
.L_473:
        /*0df0*/ 	.byte	0x04, 0x39
        /*0df2*/ 	.short	(.L_475 - .L_474)


	//   ....[0]....
.L_474:
        /*0df4*/ 	.word	0x000002d0
        /*0df8*/ 	.word	0x000000ff
        /*0dfc*/ 	.word	0x00032400
        /*0e00*/ 	.short	0x0100
        /*0e02*/ 	.byte	0x08
	.zero		1


	//   ....[1]....
        /*0e04*/ 	.word	0x000002e0
        /*0e08*/ 	.word	0x000000ff
        /*0e0c*/ 	.word	0x00032410
        /*0e10*/ 	.short	0x0100
        /*0e12*/ 	.byte	0x08
	.zero		1


	//   ....[2]....
        /*0e14*/ 	.word	0x000002f0
        /*0e18*/ 	.word	0x000000ff
        /*0e1c*/ 	.word	0x00032420
        /*0e20*/ 	.short	0x0100
        /*0e22*/ 	.byte	0x08
	.zero		1


	//   ....[3]....
        /*0e24*/ 	.word	0x000003e0
        /*0e28*/ 	.word	0x000000ff
        /*0e2c*/ 	.word	0x00032430
        /*0e30*/ 	.short	0x0100
        /*0e32*/ 	.byte	0x08
	.zero		1


	//   ....[4]....
        /*0e34*/ 	.word	0x000003f0
        /*0e38*/ 	.word	0x000000ff
        /*0e3c*/ 	.word	0x00032440
        /*0e40*/ 	.short	0x0100
        /*0e42*/ 	.byte	0x08
	.zero		1


	//   ....[5]....
        /*0e44*/ 	.word	0x00000400
        /*0e48*/ 	.word	0x000000ff
        /*0e4c*/ 	.word	0x00032438
        /*0e50*/ 	.short	0x0100
        /*0e52*/ 	.byte	0x08
	.zero		1


	//   ....[6]....
        /*0e54*/ 	.word	0x00000410
        /*0e58*/ 	.word	0x000000ff
        /*0e5c*/ 	.word	0x00032448
        /*0e60*/ 	.short	0x0100
        /*0e62*/ 	.byte	0x08
	.zero		1


	//   ....[7]....
        /*0e64*/ 	.word	0x00000540
        /*0e68*/ 	.word	0x000000ff
        /*0e6c*/ 	.word	0x00032450
        /*0e70*/ 	.short	0x0100
        /*0e72*/ 	.byte	0x08
	.zero		1


	//   ....[8]....
        /*0e74*/ 	.word	0x00000550
        /*0e78*/ 	.word	0x000000ff
        /*0e7c*/ 	.word	0x00032460
        /*0e80*/ 	.short	0x0100
        /*0e82*/ 	.byte	0x08
	.zero		1


	//   ....[9]....
        /*0e84*/ 	.word	0x00000560
        /*0e88*/ 	.word	0x000000ff
        /*0e8c*/ 	.word	0x00032458
        /*0e90*/ 	.short	0x0100
        /*0e92*/ 	.byte	0x08
	.zero		1


	//   ....[10]....
        /*0e94*/ 	.word	0x00000570
        /*0e98*/ 	.word	0x000000ff
        /*0e9c*/ 	.word	0x00032468
        /*0ea0*/ 	.short	0x0100
        /*0ea2*/ 	.byte	0x08
	.zero		1


	//   ....[11]....
        /*0ea4*/ 	.word	0x00000660
        /*0ea8*/ 	.word	0x000000ff
        /*0eac*/ 	.word	0x00032470
        /*0eb0*/ 	.short	0x0100
        /*0eb2*/ 	.byte	0x06
	.zero		1


	//   ....[12]....
        /*0eb4*/ 	.word	0x00000670
        /*0eb8*/ 	.word	0x000000ff
        /*0ebc*/ 	.word	0x00032480
        /*0ec0*/ 	.short	0x0100
        /*0ec2*/ 	.byte	0x06
	.zero		1


	//   ....[13]....
        /*0ec4*/ 	.word	0x00000680
        /*0ec8*/ 	.word	0x000000ff
        /*0ecc*/ 	.word	0x00032478
        /*0ed0*/ 	.short	0x0100
        /*0ed2*/ 	.byte	0x06
	.zero		1


	//   ....[14]....
        /*0ed4*/ 	.word	0x00000690
        /*0ed8*/ 	.word	0x000000ff
        /*0edc*/ 	.word	0x00032488
        /*0ee0*/ 	.short	0x0100
        /*0ee2*/ 	.byte	0x06
	.zero		1


	//   ....[15]....
        /*0ee4*/ 	.word	0x000007c0
        /*0ee8*/ 	.word	0x000000ff
        /*0eec*/ 	.word	0x00032490
        /*0ef0*/ 	.short	0x0100
        /*0ef2*/ 	.byte	0x08
	.zero		1


	//   ....[16]....
        /*0ef4*/ 	.word	0x000007d0
        /*0ef8*/ 	.word	0x000000ff
        /*0efc*/ 	.word	0x000324a0
        /*0f00*/ 	.short	0x0100
        /*0f02*/ 	.byte	0x08
	.zero		1


	//   ....[17]....
        /*0f04*/ 	.word	0x000007e0
        /*0f08*/ 	.word	0x000000ff
        /*0f0c*/ 	.word	0x00032498
        /*0f10*/ 	.short	0x0100
        /*0f12*/ 	.byte	0x08
	.zero		1


	//   ....[18]....
        /*0f14*/ 	.word	0x000007f0
        /*0f18*/ 	.word	0x000000ff
        /*0f1c*/ 	.word	0x000324a8
        /*0f20*/ 	.short	0x0100
        /*0f22*/ 	.byte	0x08
	.zero		1


	//   ....[19]....
        /*0f24*/ 	.word	0x00000920
        /*0f28*/ 	.word	0x000000ff
        /*0f2c*/ 	.word	0x000324b0
        /*0f30*/ 	.short	0x0100
        /*0f32*/ 	.byte	0x08
	.zero		1


	//   ....[20]....
        /*0f34*/ 	.word	0x00000930
        /*0f38*/ 	.word	0x000000ff
        /*0f3c*/ 	.word	0x000324c0
        /*0f40*/ 	.short	0x0100
        /*0f42*/ 	.byte	0x08
	.zero		1


	//   ....[21]....
        /*0f44*/ 	.word	0x00000940
        /*0f48*/ 	.word	0x000000ff
        /*0f4c*/ 	.word	0x000324b8
        /*0f50*/ 	.short	0x0100
        /*0f52*/ 	.byte	0x08
	.zero		1


	//   ....[22]....
        /*0f54*/ 	.word	0x00000950
        /*0f58*/ 	.word	0x000000ff
        /*0f5c*/ 	.word	0x000324c8
        /*0f60*/ 	.short	0x0100
        /*0f62*/ 	.byte	0x08
	.zero		1


	//   ....[23]....
        /*0f64*/ 	.word	0x000030d0
        /*0f68*/ 	.word	0x00000046
        /*0f6c*/ 	.word	0x00032490
        /*0f70*/ 	.short	0x010a
        /*0f72*/ 	.byte	0x3f
	.zero		1


	//   ....[24]....
        /*0f74*/ 	.word	0x00004730
        /*0f78*/ 	.word	0x00000046
        /*0f7c*/ 	.word	0x00032490
        /*0f80*/ 	.short	0x010a
        /*0f82*/ 	.byte	0x3f
	.zero		1


	//   ....[25]....
        /*0f84*/ 	.word	0x00005760
        /*0f88*/ 	.word	0x00000046
        /*0f8c*/ 	.word	0x00032490
        /*0f90*/ 	.short	0x010a
        /*0f92*/ 	.byte	0x3f
	.zero		1


	//   ....[26]....
        /*0f94*/ 	.word	0x00005c10
        /*0f98*/ 	.word	0x00000004
        /*0f9c*/ 	.word	0x00000000
        /*0fa0*/ 	.short	0x0101
        /*0fa2*/ 	.byte	0x3f
	.zero		1


	//   ....[27]....
        /*0fa4*/ 	.word	0x00005c50
        /*0fa8*/ 	.word	0x00000046
        /*0fac*/ 	.word	0x000324b0
        /*0fb0*/ 	.short	0x010a
        /*0fb2*/ 	.byte	0x3f
	.zero		1


	//   ....[28]....
        /*0fb4*/ 	.word	0x00006480
        /*0fb8*/ 	.word	0x00000046
        /*0fbc*/ 	.word	0x00000000
        /*0fc0*/ 	.short	0x0101
        /*0fc2*/ 	.byte	0x3f
	.zero		1


	//   ....[29]....
        /*0fc4*/ 	.word	0x00007740
        /*0fc8*/ 	.word	0x00000094
        /*0fcc*/ 	.word	0x00032400
        /*0fd0*/ 	.short	0x010a
        /*0fd2*/ 	.byte	0x3f
	.zero		1


	//   ....[30]....
        /*0fd4*/ 	.word	0x00007790
        /*0fd8*/ 	.word	0x00000094
        /*0fdc*/ 	.word	0x00032400
        /*0fe0*/ 	.short	0x010a
        /*0fe2*/ 	.byte	0x3f
	.zero		1


	//   ....[31]....
        /*0fe4*/ 	.word	0x000081b0
        /*0fe8*/ 	.word	0x00000094
        /*0fec*/ 	.word	0x00032400
        /*0ff0*/ 	.short	0x010a
        /*0ff2*/ 	.byte	0x3f
	.zero		1


	//   ....[32]....
        /*0ff4*/ 	.word	0x00009700
        /*0ff8*/ 	.word	0x00000094
        /*0ffc*/ 	.word	0x00032400
        /*1000*/ 	.short	0x010a
        /*1002*/ 	.byte	0x3f
	.zero		1


	//   ....[33]....
        /*1004*/ 	.word	0x0000ade0
        /*1008*/ 	.word	0x00000004
        /*100c*/ 	.word	0x00000000
        /*1010*/ 	.short	0x010a
        /*1012*/ 	.byte	0x3f
	.zero		1


	//   ....[34]....
        /*1014*/ 	.word	0x0000aed0
        /*1018*/ 	.word	0x00000002
        /*101c*/ 	.word	0x00000000
        /*1020*/ 	.short	0x010a
        /*1022*/ 	.byte	0x3f
	.zero		1


	//   ....[35]....
        /*1024*/ 	.word	0x0000b2e0
        /*1028*/ 	.word	0x00000004
        /*102c*/ 	.word	0x00000000
        /*1030*/ 	.short	0x010a
        /*1032*/ 	.byte	0x3f
	.zero		1


	//   ....[36]....
        /*1034*/ 	.word	0x0000b3b0
        /*1038*/ 	.word	0x0000000e
        /*103c*/ 	.word	0x00000000
        /*1040*/ 	.short	0x010a
        /*1042*/ 	.byte	0x3f
	.zero		1


	//   ....[37]....
        /*1044*/ 	.word	0x0000c120
        /*1048*/ 	.word	0x00000004
        /*104c*/ 	.word	0x00000000
        /*1050*/ 	.short	0x0101
        /*1052*/ 	.byte	0x3f
	.zero		1


	//   ....[38]....
        /*1054*/ 	.word	0x00015e50
        /*1058*/ 	.word	0x00000002
        /*105c*/ 	.word	0x00000000
        /*1060*/ 	.short	0x0101
        /*1062*/ 	.byte	0x3f
	.zero		1


	//   ....[39]....
        /*1064*/ 	.word	0x000162d0
        /*1068*/ 	.word	0x00000005
        /*106c*/ 	.word	0x00000000
        /*1070*/ 	.short	0x010a
        /*1072*/ 	.byte	0x3f
	.zero		1


	//   ....[40]....
        /*1074*/ 	.word	0x000163d0
        /*1078*/ 	.word	0x0000000a
        /*107c*/ 	.word	0x00000000
        /*1080*/ 	.short	0x010a
        /*1082*/ 	.byte	0x3f
	.zero		1


	//   ....[41]....
        /*1084*/ 	.word	0x00016810
        /*1088*/ 	.word	0x0000000b
        /*108c*/ 	.word	0x00000000
        /*1090*/ 	.short	0x010a
        /*1092*/ 	.byte	0x3f
	.zero		1


	//   ....[42]....
        /*1094*/ 	.word	0x00016910
        /*1098*/ 	.word	0x00000008
        /*109c*/ 	.word	0x00000000
        /*10a0*/ 	.short	0x010a
        /*10a2*/ 	.byte	0x3f
	.zero		1


	//   ....[43]....
        /*10a4*/ 	.word	0x00017630
        /*10a8*/ 	.word	0x00000006
        /*10ac*/ 	.word	0x00000000
        /*10b0*/ 	.short	0x0101
        /*10b2*/ 	.byte	0x3f
	.zero		1


	//   ....[44]....
        /*10b4*/ 	.word	0x000200e0
        /*10b8*/ 	.word	0x00000005
        /*10bc*/ 	.word	0x00000000
        /*10c0*/ 	.short	0x0101
        /*10c2*/ 	.byte	0x3f
	.zero		1


	//   ....[45]....
        /*10c4*/ 	.word	0x000202d0
        /*10c8*/ 	.word	0x00000005
        /*10cc*/ 	.word	0x00000000
        /*10d0*/ 	.short	0x010a
        /*10d2*/ 	.byte	0x3f
	.zero		1


	//   ....[46]....
        /*10d4*/ 	.word	0x000203d0
        /*10d8*/ 	.word	0x00000008
        /*10dc*/ 	.word	0x00000000
        /*10e0*/ 	.short	0x010a
        /*10e2*/ 	.byte	0x3f
	.zero		1


	//   ....[47]....
        /*10e4*/ 	.word	0x00020810
        /*10e8*/ 	.word	0x00000005
        /*10ec*/ 	.word	0x00000000
        /*10f0*/ 	.short	0x010a
        /*10f2*/ 	.byte	0x3f
	.zero		1


	//   ....[48]....
        /*10f4*/ 	.word	0x00020910
        /*10f8*/ 	.word	0x00000008
        /*10fc*/ 	.word	0x00000000
        /*1100*/ 	.short	0x010a
        /*1102*/ 	.byte	0x3f
	.zero		1


	//   ....[49]....
        /*1104*/ 	.word	0x00021680
        /*1108*/ 	.word	0x00000005
        /*110c*/ 	.word	0x00000000
        /*1110*/ 	.short	0x0101
        /*1112*/ 	.byte	0x3f
	.zero		1


	//   ....[50]....
        /*1114*/ 	.word	0x0002b3f0
        /*1118*/ 	.word	0x00000004
        /*111c*/ 	.word	0x00000000
        /*1120*/ 	.short	0x0101
        /*1122*/ 	.byte	0x3f
	.zero		1


	//   ....[51]....
        /*1124*/ 	.word	0x0002e370
        /*1128*/ 	.word	0x00000000
        /*112c*/ 	.word	0x00000000
        /*1130*/ 	.short	0x0101
        /*1132*/ 	.byte	0x3f
	.zero		1


	//   ....[52]....
        /*1134*/ 	.word	0x00030f30
        /*1138*/ 	.word	0x00000017
        /*113c*/ 	.word	0x00032420
        /*1140*/ 	.short	0x010a
        /*1142*/ 	.byte	0x3f
	.zero		1


	//   ....[53]....
        /*1144*/ 	.word	0x00030fe0
        /*1148*/ 	.word	0x00000003
        /*114c*/ 	.word	0x000324a0
        /*1150*/ 	.short	0x010a
        /*1152*/ 	.byte	0x3f
	.zero		1


	//   ....[54]....
        /*1154*/ 	.word	0x00031210
        /*1158*/ 	.word	0x00000003
        /*115c*/ 	.word	0x000324c0
        /*1160*/ 	.short	0x010a
        /*1162*/ 	.byte	0x3f
	.zero		1


	//   ....[55]....
        /*1164*/ 	.word	0x00031840
        /*1168*/ 	.word	0x0000000a
        /*116c*/ 	.word	0x000324a0
        /*1170*/ 	.short	0x010a
        /*1172*/ 	.byte	0x3f
	.zero		1


	//   ....[56]....
        /*1174*/ 	.word	0x00031a60
        /*1178*/ 	.word	0x0000000a
        /*117c*/ 	.word	0x000324c0
        /*1180*/ 	.short	0x010a
        /*1182*/ 	.byte	0x3f
	.zero		1


	//   ....[57]....
        /*1184*/ 	.word	0x00032df0
        /*1188*/ 	.word	0x00000011
        /*118c*/ 	.word	0x00032440
        /*1190*/ 	.short	0x010a
        /*1192*/ 	.byte	0x3f
	.zero		1


	//   ....[58]....
        /*1194*/ 	.word	0x00033460
        /*1198*/ 	.word	0x00000011
        /*119c*/ 	.word	0x00032430
        /*11a0*/ 	.short	0x0107
        /*11a2*/ 	.byte	0x3f
	.zero		1


	//   ....[59]....
        /*11a4*/ 	.word	0x00033530
        /*11a8*/ 	.word	0x00000011
        /*11ac*/ 	.word	0x00032430
        /*11b0*/ 	.short	0x0101
        /*11b2*/ 	.byte	0x3f
	.zero		1


	//   ....[60]....
        /*11b4*/ 	.word	0x000340e0
        /*11b8*/ 	.word	0x00000017
        /*11bc*/ 	.word	0x00032400
        /*11c0*/ 	.short	0x0107
        /*11c2*/ 	.byte	0x3f
	.zero		1


	//   ....[61]....
        /*11c4*/ 	.word	0x00034170
        /*11c8*/ 	.word	0x00000017
        /*11cc*/ 	.word	0x00032400
        /*11d0*/ 	.short	0x0101
        /*11d2*/ 	.byte	0x3f
	.zero		1


	//   ....[62]....
        /*11d4*/ 	.word	0x00034c20
        /*11d8*/ 	.word	0x00000017
        /*11dc*/ 	.word	0x00032410
        /*11e0*/ 	.short	0x0107
        /*11e2*/ 	.byte	0x3f
	.zero		1


	//   ....[63]....
        /*11e4*/ 	.word	0x00034d20
        /*11e8*/ 	.word	0x00000017
        /*11ec*/ 	.word	0x00032410
        /*11f0*/ 	.short	0x0101
        /*11f2*/ 	.byte	0x3f
	.zero		1


	//   ....[64]....
        /*11f4*/ 	.word	0x00034d40
        /*11f8*/ 	.word	0x00000017
        /*11fc*/ 	.word	0x00032420
        /*1200*/ 	.short	0x010a
        /*1202*/ 	.byte	0x3f
	.zero		1


	//   ....[65]....
        /*1204*/ 	.word	0x00034dd0
        /*1208*/ 	.word	0x00000011
        /*120c*/ 	.word	0x00032460
        /*1210*/ 	.short	0x010a
        /*1212*/ 	.byte	0x3f
	.zero		1


	//   ....[66]....
        /*1214*/ 	.word	0x00035570
        /*1218*/ 	.word	0x00000011
        /*121c*/ 	.word	0x00032450
        /*1220*/ 	.short	0x0107
        /*1222*/ 	.byte	0x3f
	.zero		1


	//   ....[67]....
        /*1224*/ 	.word	0x00035640
        /*1228*/ 	.word	0x00000011
        /*122c*/ 	.word	0x00032450
        /*1230*/ 	.short	0x0101
        /*1232*/ 	.byte	0x3f
	.zero		1


	//   ....[68]....
        /*1234*/ 	.word	0x00035980
        /*1238*/ 	.word	0x00000004
        /*123c*/ 	.word	0x00032440
        /*1240*/ 	.short	0x010a
        /*1242*/ 	.byte	0x3f
	.zero		1


	//   ....[69]....
        /*1244*/ 	.word	0x00035d60
        /*1248*/ 	.word	0x00000004
        /*124c*/ 	.word	0x00032430
        /*1250*/ 	.short	0x0107
        /*1252*/ 	.byte	0x3f
	.zero		1


	//   ....[70]....
        /*1254*/ 	.word	0x00035e20
        /*1258*/ 	.word	0x00000004
        /*125c*/ 	.word	0x00032430
        /*1260*/ 	.short	0x0101
        /*1262*/ 	.byte	0x3f
	.zero		1


	//   ....[71]....
        /*1264*/ 	.word	0x00035e50
        /*1268*/ 	.word	0x00000004
        /*126c*/ 	.word	0x00032460
        /*1270*/ 	.short	0x010a
        /*1272*/ 	.byte	0x3f
	.zero		1


	//   ....[72]....
        /*1274*/ 	.word	0x00036370
        /*1278*/ 	.word	0x00000004
        /*127c*/ 	.word	0x00032450
        /*1280*/ 	.short	0x0107
        /*1282*/ 	.byte	0x3f
	.zero		1


	//   ....[73]....
        /*1284*/ 	.word	0x00036430
        /*1288*/ 	.word	0x00000004
        /*128c*/ 	.word	0x00032450
        /*1290*/ 	.short	0x0101
        /*1292*/ 	.byte	0x3f
	.zero		1


	//   ....[74]....
        /*1294*/ 	.word	0x000372a0
        /*1298*/ 	.word	0x00000005
        /*129c*/ 	.word	0x00032420
        /*12a0*/ 	.short	0x010a
        /*12a2*/ 	.byte	0x3f
	.zero		1


	//   ....[75]....
        /*12a4*/ 	.word	0x00037410
        /*12a8*/ 	.word	0x00000003
        /*12ac*/ 	.word	0x00032440
        /*12b0*/ 	.short	0x010a
        /*12b2*/ 	.byte	0x3f
	.zero		1


	//   ....[76]....
        /*12b4*/ 	.word	0x000374b0
        /*12b8*/ 	.word	0x00000019
        /*12bc*/ 	.word	0x00032440
        /*12c0*/ 	.short	0x010a
        /*12c2*/ 	.byte	0x3f
	.zero		1


	//   ....[77]....
        /*12c4*/ 	.word	0x000374f0
        /*12c8*/ 	.word	0x00000003
        /*12cc*/ 	.word	0x00032460
        /*12d0*/ 	.short	0x010a
        /*12d2*/ 	.byte	0x3f
	.zero		1


	//   ....[78]....
        /*12d4*/ 	.word	0x00037530
        /*12d8*/ 	.word	0x00000019
        /*12dc*/ 	.word	0x00032460
        /*12e0*/ 	.short	0x010a
        /*12e2*/ 	.byte	0x3f
	.zero		1


	//   ....[79]....
        /*12e4*/ 	.word	0x00037590
        /*12e8*/ 	.word	0x00000046
        /*12ec*/ 	.word	0x00032490
        /*12f0*/ 	.short	0x010a
        /*12f2*/ 	.byte	0x3f
	.zero		1


	//   ....[80]....
        /*12f4*/ 	.word	0x00037820
        /*12f8*/ 	.word	0x00000046
        /*12fc*/ 	.word	0x00032490
        /*1300*/ 	.short	0x010a
        /*1302*/ 	.byte	0x3f
	.zero		1


	//   ....[81]....
        /*1304*/ 	.word	0x00037ac0
        /*1308*/ 	.word	0x00000046
        /*130c*/ 	.word	0x00032490
        /*1310*/ 	.short	0x010a
        /*1312*/ 	.byte	0x3f
	.zero		1


	//   ....[82]....
        /*1314*/ 	.word	0x00037d50
        /*1318*/ 	.word	0x00000046
        /*131c*/ 	.word	0x000324b0
        /*1320*/ 	.short	0x010a
        /*1322*/ 	.byte	0x3f
	.zero		1


	//   ....[83]....
        /*1324*/ 	.word	0x000381c0
        /*1328*/ 	.word	0x00000094
        /*132c*/ 	.word	0x00032400
        /*1330*/ 	.short	0x010a
        /*1332*/ 	.byte	0x3f
	.zero		1


	//   ....[84]....
        /*1334*/ 	.word	0x000387d0
        /*1338*/ 	.word	0x00000094
        /*133c*/ 	.word	0x00032400
        /*1340*/ 	.short	0x010a
        /*1342*/ 	.byte	0x3f
	.zero		1


	//   ....[85]....
        /*1344*/ 	.word	0x00038820
        /*1348*/ 	.word	0x00000002
        /*134c*/ 	.word	0x00000000
        /*1350*/ 	.short	0x010a
        /*1352*/ 	.byte	0x3f
	.zero		1


	//   ....[86]....
        /*1354*/ 	.word	0x00038870
        /*1358*/ 	.word	0x0000000e
        /*135c*/ 	.word	0x00000000
        /*1360*/ 	.short	0x010a
        /*1362*/ 	.byte	0x3f
	.zero		1


	//   ....[87]....
        /*1364*/ 	.word	0x000388c0
        /*1368*/ 	.word	0x0000000a
        /*136c*/ 	.word	0x00000000
        /*1370*/ 	.short	0x010a
        /*1372*/ 	.byte	0x3f
	.zero		1


	//   ....[88]....
        /*1374*/ 	.word	0x00038910
        /*1378*/ 	.word	0x00000008
        /*137c*/ 	.word	0x00000000
        /*1380*/ 	.short	0x010a
        /*1382*/ 	.byte	0x3f
	.zero		1


	//   ....[89]....
        /*1384*/ 	.word	0x00038960
        /*1388*/ 	.word	0x00000008
        /*138c*/ 	.word	0x00000000
        /*1390*/ 	.short	0x010a
        /*1392*/ 	.byte	0x3f
	.zero		1


	//   ....[90]....
        /*1394*/ 	.word	0x000389b0
        /*1398*/ 	.word	0x00000008
        /*139c*/ 	.word	0x00000000
        /*13a0*/ 	.short	0x010a
        /*13a2*/ 	.byte	0x3f
	.zero		1


	//   ....[91]....
        /*13a4*/ 	.word	0x00038f80
        /*13a8*/ 	.word	0x00000017
        /*13ac*/ 	.word	0x00032420
        /*13b0*/ 	.short	0x010a
        /*13b2*/ 	.byte	0x3f
	.zero		1


	//   ....[92]....
        /*13b4*/ 	.word	0x00038fd0
        /*13b8*/ 	.word	0x00000003
        /*13bc*/ 	.word	0x000324a0
        /*13c0*/ 	.short	0x010a
        /*13c2*/ 	.byte	0x3f
	.zero		1


	//   ....[93]....
        /*13c4*/ 	.word	0x00039020
        /*13c8*/ 	.word	0x00000003
        /*13cc*/ 	.word	0x000324c0
        /*13d0*/ 	.short	0x010a
        /*13d2*/ 	.byte	0x3f
	.zero		1


	//   ....[94]....
        /*13d4*/ 	.word	0x00039070
        /*13d8*/ 	.word	0x0000000a
        /*13dc*/ 	.word	0x000324a0
        /*13e0*/ 	.short	0x010a
        /*13e2*/ 	.byte	0x3f
	.zero		1


	//   ....[95]....
        /*13e4*/ 	.word	0x000390c0
        /*13e8*/ 	.word	0x0000000a
        /*13ec*/ 	.word	0x000324c0
        /*13f0*/ 	.short	0x010a
        /*13f2*/ 	.byte	0x3f
	.zero		1


	//   ....[96]....
        /*13f4*/ 	.word	0x000391e0
        /*13f8*/ 	.word	0x00000011
        /*13fc*/ 	.word	0x00032440
        /*1400*/ 	.short	0x010a
        /*1402*/ 	.byte	0x3f
	.zero		1


	//   ....[97]....
        /*1404*/ 	.word	0x0003b270
        /*1408*/ 	.word	0x00000017
        /*140c*/ 	.word	0x00032420
        /*1410*/ 	.short	0x010a
        /*1412*/ 	.byte	0x3f
	.zero		1


	//   ....[98]....
        /*1414*/ 	.word	0x0003b2c0
        /*1418*/ 	.word	0x00000011
        /*141c*/ 	.word	0x00032460
        /*1420*/ 	.short	0x010a
        /*1422*/ 	.byte	0x3f
	.zero		1


	//   ....[99]....
        /*1424*/ 	.word	0x0003bc10
        /*1428*/ 	.word	0x00000004
        /*142c*/ 	.word	0x00032440
        /*1430*/ 	.short	0x010a
        /*1432*/ 	.byte	0x3f
	.zero		1


	//   ....[100]....
        /*1434*/ 	.word	0x0003c2f0
        /*1438*/ 	.word	0x00000004
        /*143c*/ 	.word	0x00032460
        /*1440*/ 	.short	0x010a
        /*1442*/ 	.byte	0x3f
	.zero		1


	//   ....[101]....
        /*1444*/ 	.word	0x0003d390
        /*1448*/ 	.word	0x00000005
        /*144c*/ 	.word	0x00032420
        /*1450*/ 	.short	0x010a
        /*1452*/ 	.byte	0x3f
	.zero		1


	//   ....[102]....
        /*1454*/ 	.word	0x0003d530
        /*1458*/ 	.word	0x00000003
        /*145c*/ 	.word	0x00032440
        /*1460*/ 	.short	0x010a
        /*1462*/ 	.byte	0x3f
	.zero		1


	//   ....[103]....
        /*1464*/ 	.word	0x0003d580
        /*1468*/ 	.word	0x00000019
        /*146c*/ 	.word	0x00032440
        /*1470*/ 	.short	0x010a
        /*1472*/ 	.byte	0x3f
	.zero		1


	//   ....[104]....
        /*1474*/ 	.word	0x0003d5d0
        /*1478*/ 	.word	0x00000003
        /*147c*/ 	.word	0x00032460
        /*1480*/ 	.short	0x010a
        /*1482*/ 	.byte	0x3f
	.zero		1


	//   ....[105]....
        /*1484*/ 	.word	0x0003d760
        /*1488*/ 	.word	0x0000000a
        /*148c*/ 	.word	0x00000000
        /*1490*/ 	.short	0x010a
        /*1492*/ 	.byte	0x3f
	.zero		1


	//   ....[106]....
        /*1494*/ 	.word	0x0003d860
        /*1498*/ 	.word	0x00000008
        /*149c*/ 	.word	0x00000000
        /*14a0*/ 	.short	0x010a
        /*14a2*/ 	.byte	0x3f
	.zero		1


	//   ....[107]....
        /*14a4*/ 	.word	0x0003dc80
        /*14a8*/ 	.word	0x00000004
        /*14ac*/ 	.word	0x00032410
        /*14b0*/ 	.short	0x010a
        /*14b2*/ 	.byte	0x3f
	.zero		1


	//   ....[108]....
        /*14b4*/ 	.word	0x0003dda0
        /*14b8*/ 	.word	0x0000000a
        /*14bc*/ 	.word	0x00000000
        /*14c0*/ 	.short	0x010a
        /*14c2*/ 	.byte	0x3f
	.zero		1


	//   ....[109]....
        /*14c4*/ 	.word	0x0003dea0
        /*14c8*/ 	.word	0x00000008
        /*14cc*/ 	.word	0x00000000
        /*14d0*/ 	.short	0x010a
        /*14d2*/ 	.byte	0x3f
	.zero		1


	//   ....[110]....
        /*14d4*/ 	.word	0x0003eca0
        /*14d8*/ 	.word	0x00000005
        /*14dc*/ 	.word	0x00000000
        /*14e0*/ 	.short	0x0101
        /*14e2*/ 	.byte	0x3f
	.zero		1


	//   ....[111]....
        /*14e4*/ 	.word	0x00049310
        /*14e8*/ 	.word	0x00000000
        /*14ec*/ 	.word	0x00000000
        /*14f0*/ 	.short	0x0101
        /*14f2*/ 	.byte	0x3f
	.zero		1


	//   ....[112]....
        /*14f4*/ 	.word	0x00049330
        /*14f8*/ 	.word	0x00000008
        /*14fc*/ 	.word	0x00000000
        /*1500*/ 	.short	0x010a
        /*1502*/ 	.byte	0x3f
	.zero		1


	//   ....[113]....
        /*1504*/ 	.word	0x00049380
        /*1508*/ 	.word	0x00000004
        /*150c*/ 	.word	0x00032410
        /*1510*/ 	.short	0x010a
        /*1512*/ 	.byte	0x3f
	.zero		1


	//   ....[114]....
        /*1514*/ 	.word	0x000493d0
        /*1518*/ 	.word	0x00000008
        /*151c*/ 	.word	0x00000000
        /*1520*/ 	.short	0x010a
        /*1522*/ 	.byte	0x3f
	.zero		1


	//----- nvinfo : EIATTR_NUM_MBARRIERS
	.align		4
.L_475:
        /*1524*/ 	.byte	0x03, 0x38
        /*1526*/ 	.short	0x0017


	//----- nvinfo : EIATTR_EXIT_INSTR_OFFSETS
	.align		4
        /*1528*/ 	.byte	0x04, 0x1c
        /*152a*/ 	.short	(.L_477 - .L_476)


	//   ....[0]....
.L_476:
        /*152c*/ 	.word	0x00037580


	//----- nvinfo : EIATTR_MAX_THREADS
	.align		4
.L_477:
        /*1530*/ 	.byte	0x04, 0x05
        /*1532*/ 	.short	(.L_479 - .L_478)
.L_478:
        /*1534*/ 	.word	0x00000180
        /*1538*/ 	.word	0x00000001
        /*153c*/ 	.word	0x00000001


	//----- nvinfo : EIATTR_CRS_STACK_SIZE
	.align		4
.L_479:
        /*1540*/ 	.byte	0x04, 0x1e
        /*1542*/ 	.short	(.L_481 - .L_480)
.L_480:
        /*1544*/ 	.word	0x00000000


	//----- nvinfo : EIATTR_CBANK_PARAM_SIZE
	.align		4
.L_481:
        /*1548*/ 	.byte	0x03, 0x19
        /*154a*/ 	.short	0x0bf0


	//----- nvinfo : EIATTR_PARAM_CBANK
	.align		4
        /*154c*/ 	.byte	0x04, 0x0a
        /*154e*/ 	.short	(.L_483 - .L_482)
	.align		4
.L_482:
        /*1550*/ 	.word	index@(.nv.constant0._ZN7cutlass13device_kernelIN5flash11enable_sm90INS1_16FlashAttnFwdSm90INS1_25CollectiveMainloopFwdSm90ILi2EN4cute5tupleIJNS5_1CILi1EEES8_S8_EEENS6_IJNS7_ILi128EEENS7_ILi96EEENS7_ILi64EEEEEELi256ENS_10bfloat16_tEfNS_4arch4Sm90ELb0ELb1ELb1ELb1ELb1ELb1ELb1ELb1ELb0ELb1ELb0ELb0EEENS1_21CollectiveEpilogueFwdINS6_IJSA_NS7_ILi256EEESB_EEES9_SE_SG_Li256ELb1ELb1ELb0ELb0EEENS1_36VarlenDynamicPersistentTileSchedulerILi128ELi96ELi256ELi128ELb0ELb1ELb1ELb1ELb0ELb1EEEEEEEEEvNT_6ParamsE)
        /*1554*/ 	.short	0x0210
        /*1556*/ 	.short	0x0bf0


	//----- nvinfo : EIATTR_SW_WAR
	.align		4
.L_483:
        /*1558*/ 	.byte	0x04, 0x36
        /*155a*/ 	.short	(.L_485 - .L_484)
.L_484:
        /*155c*/ 	.word	0x00000008
.L_485:


//--------------------- .nv.info._ZN7cutlass13device_kernelIN5flash11enable_sm90INS1_16FlashAttnFwdSm90INS1_25CollectiveMainloopFwdSm90ILi2EN4cute5tupleIJNS5_1CILi1EEES8_S8_EEENS6_IJNS7_ILi128EEENS7_ILi96EEENS7_ILi64EEEEEELi256ENS_10bfloat16_tEfNS_4arch4Sm90ELb1ELb0ELb1ELb0ELb1ELb0ELb0ELb1ELb0ELb1ELb0ELb0EEENS1_21CollectiveEpilogueFwdINS6_IJSA_NS7_ILi256EEESB_EEES9_SE_SG_Li256ELb0ELb1ELb0ELb0EEENS1_30DynamicPersistentTileSchedulerILi256ELi128ELb0ELb1ELb1EEEEEEEEEvNT_6ParamsE --------------------------
	.section	.nv.info._ZN7cutlass13device_kernelIN5flash11enable_sm90INS1_16FlashAttnFwdSm90INS1_25CollectiveMainloopFwdSm90ILi2EN4cute5tupleIJNS5_1CILi1EEES8_S8_EEENS6_IJNS7_ILi128EEENS7_ILi96EEENS7_ILi64EEEEEELi256ENS_10bfloat16_tEfNS_4arch4Sm90ELb1ELb0ELb1ELb0ELb1ELb0ELb0ELb1ELb0ELb1ELb0ELb0EEENS1_21CollectiveEpilogueFwdINS6_IJSA_NS7_ILi256EEESB_EEES9_SE_SG_Li256ELb0ELb1ELb0ELb0EEENS1_30DynamicPersistentTileSchedulerILi256ELi128ELb0ELb1ELb1EEEEEEEEEvNT_6ParamsE,"",@"SHT_CUDA_INFO"
	.sectionflags	@""
	.align	4


	//----- nvinfo : EIATTR_CUDA_API_VERSION
	.align		4
        /*0000*/ 	.byte	0x04, 0x37
        /*0002*/ 	.short	(.L_487 - .L_486)
.L_486:
        /*0004*/ 	.word	0x00000082


	//----- nvinfo : EIATTR_KPARAM_INFO
	.align		4
.L_487:
        /*0008*/ 	.byte	0x04, 0x17
        /*000a*/ 	.short	(.L_489 - .L_488)
.L_488:
        /*000c*/ 	.word	0x00000000
        /*0010*/ 	.short	0x0000
        /*0012*/ 	.short	0x0070
        /*0014*/ 	.byte	0x00, 0xf0, 0x01, 0x2a


	//----- nvinfo : EIATTR_SPARSE_MMA_MASK
	.align		4
.L_489:
        /*0018*/ 	.byte	0x03, 0x50
        /*001a*/ 	.short	0x0000


	//----- nvinfo : EIATTR_MAXREG_COUNT
	.align		4
        /*001c*/ 	.byte	0x03, 0x1b
        /*001e*/ 	.short	0x00a8


	//----- nvinfo : EIATTR_NUM_BARRIERS
	.align		4
        /*0020*/ 	.byte	0x02, 0x4c
        /*0022*/ 	.byte	0x10
	.zero		1


	//----- nvinfo : EIATTR_EXTERNS
	.align		4
        /*0024*/ 	.byte	0x04, 0x0f
        /*0026*/ 	.short	(.L_491 - .L_490)


	//   ....[0]....
	.align		4
.L_490:
        /*0028*/ 	.word	index@(__assertfail)


	//----- nvinfo : EIATTR_ANNOTATIONS
	.align		4
.L_491:
        /*002c*/ 	.byte	0x04, 0x55
        /*002e*/ 	.short	(.L_493 - .L_492)


	//   ....[0]....
.L_492:
        /*0030*/ 	.word	0x00000001
        /*0034*/ 	.byte	0x90, 0xbe, 0x00, 0x00, 0x01, 0x00, 0x00, 0x00, 0x80, 0xc2, 0x00, 0x00, 0x01, 0x00, 0x00, 0x00
        /*0044*/ 	.byte	0xc0, 0xc2, 0x00, 0x00, 0x01, 0x00, 0x00, 0x00, 0x20, 0xdf, 0x00, 0x00, 0x01, 0x00, 0x00, 0x00
        /*0054*/ 	.byte	0x40, 0xdf, 0x00, 0x00, 0x01, 0x00, 0x00, 0x00, 0xe0, 0xe1, 0x00, 0x00, 0x01, 0x00, 0x00, 0x00
        /*0064*/ 	.byte	0x20, 0xf9, 0x00, 0x00, 0x01, 0x00, 0x00, 0x00, 0x20, 0x11, 0x01, 0x00


	//----- nvinfo : EIATTR_MERCURY_ISA_VERSION
	.align		4
.L_493:
        /*0070*/ 	.byte	0x03, 0x5f
        /*0072*/ 	.short	0x0101


	//----- nvinfo : EIATTR_INT_WARP_WIDE_INSTR_OFFSETS
	.align		4
        /*0074*/ 	.byte	0x04, 0x31
        /*0076*/ 	.short	(.L_495 - .L_494)


	//   ....[0]....
.L_494:
        /*0078*/ 	.word	0x000000c0


	//   ....[1]....
        /*007c*/ 	.word	0x000000d0


	//   ....[2]....
        /*0080*/ 	.word	0x00000170


	//   ....[3]....
        /*0084*/ 	.word	0x0000c820


	//   ....[4]....
        /*0088*/ 	.word	0x0000c8b0


	//   ....[5]....
        /*008c*/ 	.word	0x0000f6b0


	//   ....[6]....
        /*0090*/ 	.word	0x0000f740


	//----- nvinfo : EIATTR_COOP_GROUP_MASK_REGIDS
	.align		4
.L_495:
        /*0094*/ 	.byte	0x04, 0x29
        /*0096*/ 	.short	(.L_497 - .L_496)


	//   ....[0]....
.L_496:
        /*0098*/ 	.word	0xffffffff


	//   ....[1]....
        /*009c*/ 	.word	0xffffffff


	//   ....[2]....
        /*00a0*/ 	.word	0xffffffff


	//   ....[3]....
        /*00a4*/ 	.word	0xffffffff


	//   ....[4]....
        /*00a8*/ 	.word	0xffffffff


	//   ....[5]....
        /*00ac*/ 	.word	0xffffffff


	//   ....[6]....
        /*00b0*/ 	.word	0xffffffff


	//   ....[7]....
        /*00b4*/ 	.word	0xffffffff


	//   ....[8]....
        /*00b8*/ 	.word	0xffffffff


	//   ....[9]....
        /*00bc*/ 	.word	0xffffffff


	//   ....[10]....
        /*00c0*/ 	.word	0xffffffff


	//   ....[11]....
        /*00c4*/ 	.word	0xffffffff


	//   ....[12]....
        /*00c8*/ 	.word	0xffffffff


	//   ....[13]....
        /*00cc*/ 	.word	0xffffffff


	//   ....[14]....
        /*00d0*/ 	.word	0xffffffff


	//   ....[15]....
        /*00d4*/ 	.word	0xffffffff


	//   ....[16]....
        /*00d8*/ 	.word	0xffffffff


	//   ....[17]....
        /*00dc*/ 	.word	0xffffffff


	//   ....[18]....
        /*00e0*/ 	.word	0xffffffff


	//   ....[19]....
        /*00e4*/ 	.word	0xffffffff


	//   ....[20]....
        /*00e8*/ 	.word	0xffffffff


	//   ....[21]....
        /*00ec*/ 	.word	0xffffffff


	//   ....[22]....
        /*00f0*/ 	.word	0xffffffff


	//   ....[23]....
        /*00f4*/ 	.word	0xffffffff


	//   ....[24]....
        /*00f8*/ 	.word	0xffffffff


	//   ....[25]....
        /*00fc*/ 	.word	0xffffffff


	//   ....[26]....
        /*0100*/ 	.word	0xffffffff


	//   ....[27]....
        /*0104*/ 	.word	0xffffffff


	//   ....[28]....
        /*0108*/ 	.word	0xffffffff


	//   ....[29]....
        /*010c*/ 	.word	0xffffffff


	//   ....[30]....
        /*0110*/ 	.word	0xffffffff


	//   ....[31]....
        /*0114*/ 	.word	0xffffffff


	//   ....[32]....
        /*0118*/ 	.word	0xffffffff


	//   ....[33]....
        /*011c*/ 	.word	0xffffffff


	//   ....[34]....
        /*0120*/ 	.word	0xffffffff


	//   ....[35]....
        /*0124*/ 	.word	0xffffffff


	//   ....[36]....
        /*0128*/ 	.word	0xffffffff


	//   ....[37]....
        /*012c*/ 	.word	0xffffffff


	//   ....[38]....
        /*0130*/ 	.word	0xffffffff


	//   ....[39]....
        /*0134*/ 	.word	0xffffffff


	//   ....[40]....
        /*0138*/ 	.word	0xffffffff


	//   ....[41]....
        /*013c*/ 	.word	0xffffffff


	//   ....[42]....
        /*0140*/ 	.word	0xffffffff


	//   ....[43]....
        /*0144*/ 	.word	0xffffffff


	//   ....[44]....
        /*0148*/ 	.word	0xffffffff


	//   ....[45]....
        /*014c*/ 	.word	0xffffffff


	//   ....[46]....
        /*0150*/ 	.word	0xffffffff


	//   ....[47]....
        /*0154*/ 	.word	0xffffffff


	//   ....[48]....
        /*0158*/ 	.word	0xffffffff


	//   ....[49]....
        /*015c*/ 	.word	0xffffffff


	//   ....[50]....
        /*0160*/ 	.word	0xffffffff


	//   ....[51]....
        /*0164*/ 	.word	0xffffffff


	//   ....[52]....
        /*0168*/ 	.word	0xffffffff


	//   ....[53]....
        /*016c*/ 	.word	0xffffffff


	//   ....[54]....
        /*0170*/ 	.word	0xffffffff


	//   ....[55]....
        /*0174*/ 	.word	0xffffffff


	//   ....[56]....
        /*0178*/ 	.word	0xffffffff


	//   ....[57]....
        /*017c*/ 	.word	0xffffffff


	//   ....[58]....
        /*0180*/ 	.word	0xffffffff


	//   ....[59]....
        /*0184*/ 	.word	0xffffffff


	//   ....[60]....
        /*0188*/ 	.word	0xffffffff


	//   ....[61]....
        /*018c*/ 	.word	0xffffffff


	//   ....[62]....
        /*0190*/ 	.word	0xffffffff


	//   ....[63]....
        /*0194*/ 	.word	0xffffffff


	//   ....[64]....
        /*0198*/ 	.word	0xffffffff


	//   ....[65]....
        /*019c*/ 	.word	0xffffffff


	//   ....[66]....
        /*01a0*/ 	.word	0xffffffff


	//   ....[67]....
        /*01a4*/ 	.word	0xffffffff


	//   ....[68]....
        /*01a8*/ 	.word	0xffffffff


	//   ....[69]....
        /*01ac*/ 	.word	0xffffffff


	//   ....[70]....
        /*01b0*/ 	.word	0xffffffff


	//   ....[71]....
        /*01b4*/ 	.word	0xffffffff


	//   ....[72]....
        /*01b8*/ 	.word	0xffffffff


	//   ....[73]....
        /*01bc*/ 	.word	0xffffffff


	//   ....[74]....
        /*01c0*/ 	.word	0xffffffff


	//   ....[75]....
        /*01c4*/ 	.word	0xffffffff


	//   ....[76]....
        /*01c8*/ 	.word	0xffffffff


	//   ....[77]....
        /*01cc*/ 	.word	0xffffffff


	//   ....[78]....
        /*01d0*/ 	.word	0xffffffff


	//   ....[79]....
        /*01d4*/ 	.word	0xffffffff


	//   ....[80]....
        /*01d8*/ 	.word	0xffffffff


	//   ....[81]....
        /*01dc*/ 	.word	0xffffffff


	//   ....[82]....
        /*01e0*/ 	.word	0xffffffff


	//   ....[83]....
        /*01e4*/ 	.word	0xffffffff


	//   ....[84]....
        /*01e8*/ 	.word	0xffffffff


	//   ....[85]....
        /*01ec*/ 	.word	0xffffffff


	//   ....[86]....
        /*01f0*/ 	.word	0xffffffff


	//   ....[87]....
        /*01f4*/ 	.word	0xffffffff


	//   ....[88]....
        /*01f8*/ 	.word	0xffffffff


	//   ....[89]....
        /*01fc*/ 	.word	0xffffffff


	//   ....[90]....
        /*0200*/ 	.word	0xffffffff


	//   ....[91]....
        /*0204*/ 	.word	0xffffffff


	//   ....[92]....
        /*0208*/ 	.word	0xffffffff


	//   ....[93]....
        /*020c*/ 	.word	0xffffffff


	//   ....[94]....
        /*0210*/ 	.word	0xffffffff


	//   ....[95]....
        /*0214*/ 	.word	0xffffffff


	//   ....[96]....
        /*0218*/ 	.word	0xffffffff


	//   ....[97]....
        /*021c*/ 	.word	0xffffffff


	//   ....[98]....
        /*0220*/ 	.word	0xffffffff


	//   ....[99]....
        /*0224*/ 	.word	0xffffffff


	//   ....[100]....
        /*0228*/ 	.word	0xffffffff


	//   ....[101]....
        /*022c*/ 	.word	0xffffffff


	//   ....[102]....
        /*0230*/ 	.word	0xffffffff


	//   ....[103]....
        /*0234*/ 	.word	0xffffffff


	//   ....[104]....
        /*0238*/ 	.word	0xffffffff


	//   ....[105]....
        /*023c*/ 	.word	0xffffffff


	//   ....[106]....
        /*0240*/ 	.word	0xffffffff


	//   ....[107]....
        /*0244*/ 	.word	0xffffffff


	//   ....[108]....
        /*0248*/ 	.word	0xffffffff


	//   ....[109]....
        /*024c*/ 	.word	0xffffffff


	//   ....[110]....
        /*0250*/ 	.word	0xffffffff


	//   ....[111]....
        /*0254*/ 	.word	0xffffffff


	//   ....[112]....
        /*0258*/ 	.word	0xffffffff


	//   ....[113]....
        /*025c*/ 	.word	0xffffffff


	//   ....[114]....
        /*0260*/ 	.word	0x0500000f


	//   ....[115]....
        /*0264*/ 	.word	0x0500000f


	//   ....[116]....
        /*0268*/ 	.word	0x0500000f


	//   ....[117]....
        /*026c*/ 	.word	0x0500000f


	//   ....[118]....
        /*0270*/ 	.word	0x0500000f


	//   ....[119]....
        /*0274*/ 	.word	0x0500000f


	//   ....[120]....
        /*0278*/ 	.word	0x0500000f


	//   ....[121]....
        /*027c*/ 	.word	0x0500000f


	//   ....[122]....
        /*0280*/ 	.word	0x0500000f


	//   ....[123]....
        /*0284*/ 	.word	0x0500000f


	//   ....[124]....
        /*0288*/ 	.word	0x0500000f


	//   ....[125]....
        /*028c*/ 	.word	0x0500000f


	//   ....[126]....
        /*0290*/ 	.word	0x0500000f


	//   ....[127]....
        /*0294*/ 	.word	0x0500000f


	//   ....[128]....
        /*0298*/ 	.word	0x0500000f


	//   ....[129]....
        /*029c*/ 	.word	0x0500000f


	//   ....[130]....
        /*02a0*/ 	.word	0x0500000f


	//   ....[131]....
        /*02a4*/ 	.word	0x0500000f


	//   ....[132]....
        /*02a8*/ 	.word	0x0500000f


	//   ....[133]....
        /*02ac*/ 	.word	0x0500000f


	//   ....[134]....
        /*02b0*/ 	.word	0x0500000f


	//   ....[135]....
        /*02b4*/ 	.word	0x0500000f


	//   ....[136]....
        /*02b8*/ 	.word	0x0500000f


	//   ....[137]....
        /*02bc*/ 	.word	0x0500000f


	//   ....[138]....
        /*02c0*/ 	.word	0x0500000f


	//   ....[139]....
        /*02c4*/ 	.word	0x0500000f


	//   ....[140]....
        /*02c8*/ 	.word	0x0500000f


	//   ....[141]....
        /*02cc*/ 	.word	0x0500000f


	//   ....[142]....
        /*02d0*/ 	.word	0x0500000f


	//   ....[143]....
        /*02d4*/ 	.word	0x0500000f


	//   ....[144]....
        /*02d8*/ 	.word	0x0500000f


	//   ....[145]....
        /*02dc*/ 	.word	0x0500000f


	//   ....[146]....
        /*02e0*/ 	.word	0x0500000f


	//   ....[147]....
        /*02e4*/ 	.word	0x0500000f


	//   ....[148]....
        /*02e8*/ 	.word	0x0500000f


	//   ....[149]....
        /*02ec*/ 	.word	0x0500000f


	//   ....[150]....
        /*02f0*/ 	.word	0x0500000f


	//   ....[151]....
        /*02f4*/ 	.word	0x0500000f


	//   ....[152]....
        /*02f8*/ 	.word	0x0500000f


	//   ....[153]....
        /*02fc*/ 	.word	0x0500000f


	//   ....[154]....
        /*0300*/ 	.word	0x0500000f


	//   ....[155]....
        /*0304*/ 	.word	0x0500000f


	//   ....[156]....
        /*0308*/ 	.word	0x0500000f


	//   ....[157]....
        /*030c*/ 	.word	0x0500000f


	//   ....[158]....
        /*0310*/ 	.word	0x0500000f


	//   ....[159]....
        /*0314*/ 	.word	0x0500000f


	//   ....[160]....
        /*0318*/ 	.word	0x0500000f


	//   ....[161]....
        /*031c*/ 	.word	0x0500000f


	//   ....[162]....
        /*0320*/ 	.word	0x0500000f


	//   ....[163]....
        /*0324*/ 	.word	0x0500000f


	//   ....[164]....
        /*0328*/ 	.word	0x0500000f


	//   ....[165]....
        /*032c*/ 	.word	0x0500000f


	//   ....[166]....
        /*0330*/ 	.word	0x0500000f


	//   ....[167]....
        /*0334*/ 	.word	0x0500000f


	//   ....[168]....
        /*0338*/ 	.word	0x0500000f


	//   ....[169]....
        /*033c*/ 	.word	0x0500000f


	//   ....[170]....
        /*0340*/ 	.word	0x0500000f


	//   ....[171]....
        /*0344*/ 	.word	0x0500000f


	//   ....[172]....
        /*0348*/ 	.word	0x0500000f


	//   ....[173]....
        /*034c*/ 	.word	0x0500000f


	//   ....[174]....
        /*0350*/ 	.word	0x0500000f


	//   ....[175]....
        /*0354*/ 	.word	0x0500000f


	//   ....[176]....
        /*0358*/ 	.word	0x0500000f


	//   ....[177]....
        /*035c*/ 	.word	0x0500000f


	//   ....[178]....
        /*0360*/ 	.word	0x0500000f


	//   ....[179]....
        /*0364*/ 	.word	0x0500000f


	//   ....[180]....
        /*0368*/ 	.word	0x0500000f


	//----- nvinfo : EIATTR_COOP_GROUP_INSTR_OFFSETS
	.align		4
.L_497:
        /*036c*/ 	.byte	0x04, 0x28
        /*036e*/ 	.short	(.L_499 - .L_498)


	//   ....[0]....
.L_498:
        /*0370*/ 	.word	0x00000080


	//   ....[1]....
        /*0374*/ 	.word	0x00000090


	//   ....[2]....
        /*0378*/ 	.word	0x000002d0


	//   ....[3]....
        /*037c*/ 	.word	0x00000430


	//   ....[4]....
        /*0380*/ 	.word	0x00000550


	//   ....[5]....
        /*0384*/ 	.word	0x000006b0


	//   ....[6]....
        /*0388*/ 	.word	0x00001610


	//   ....[7]....
        /*038c*/ 	.word	0x00001dc0


	//   ....[8]....
        /*0390*/ 	.word	0x00001f70


	//   ....[9]....
        /*0394*/ 	.word	0x00002750


	//   ....[10]....
        /*0398*/ 	.word	0x000027b0


	//   ....[11]....
        /*039c*/ 	.word	0x00002f10


	//   ....[12]....
        /*03a0*/ 	.word	0x00002f70


	//   ....[13]....
        /*03a4*/ 	.word	0x00004120


	//   ....[14]....
        /*03a8*/ 	.word	0x00004280


	//   ....[15]....
        /*03ac*/ 	.word	0x000049c0


	//   ....[16]....
        /*03b0*/ 	.word	0x00004aa0


	//   ....[17]....
        /*03b4*/ 	.word	0x000051a0


	//   ....[18]....
        /*03b8*/ 	.word	0x00005220


	//   ....[19]....
        /*03bc*/ 	.word	0x000070a0


	//   ....[20]....
        /*03c0*/ 	.word	0x00007110


	//   ....[21]....
        /*03c4*/ 	.word	0x000075a0


	//   ....[22]....
        /*03c8*/ 	.word	0x000076f0


	//   ....[23]....
        /*03cc*/ 	.word	0x00008a90


	//   ....[24]....
        /*03d0*/ 	.word	0x00008b10


	//   ....[25]....
        /*03d4*/ 	.word	0x00008b80


	//   ....[26]....
        /*03d8*/ 	.word	0x00008bb0


	//   ....[27]....
        /*03dc*/ 	.word	0x0000a5a0


	//   ....[28]....
        /*03e0*/ 	.word	0x0000a5d0


	//   ....[29]....
        /*03e4*/ 	.word	0x0000a650


	//   ....[30]....
        /*03e8*/ 	.word	0x0000a680


	//   ....[31]....
        /*03ec*/ 	.word	0x0000acd0


	//   ....[32]....
        /*03f0*/ 	.word	0x0000ad10


	//   ....[33]....
        /*03f4*/ 	.word	0x0000ae50


	//   ....[34]....
        /*03f8*/ 	.word	0x0000ae70


	//   ....[35]....
        /*03fc*/ 	.word	0x0000afb0


	//   ....[36]....
        /*0400*/ 	.word	0x0000afd0


	//   ....[37]....
        /*0404*/ 	.word	0x0000b120


	//   ....[38]....
        /*0408*/ 	.word	0x0000b140


	//   ....[39]....
        /*040c*/ 	.word	0x0000b860


	//   ....[40]....
        /*0410*/ 	.word	0x0000b880


	//   ....[41]....
        /*0414*/ 	.word	0x0000b9c0


	//   ....[42]....
        /*0418*/ 	.word	0x0000b9e0


	//   ....[43]....
        /*041c*/ 	.word	0x0000bb20


	//   ....[44]....
        /*0420*/ 	.word	0x0000bb40


	//   ....[45]....
        /*0424*/ 	.word	0x0000bc90


	//   ....[46]....
        /*0428*/ 	.word	0x0000bcb0


	//   ....[47]....
        /*042c*/ 	.word	0x0000bec0


	//   ....[48]....
        /*0430*/ 	.word	0x0000d270


	//   ....[49]....
        /*0434*/ 	.word	0x0000d290


	//   ....[50]....
        /*0438*/ 	.word	0x0000d2a0


	//   ....[51]....
        /*043c*/ 	.word	0x0000d2e0


	//   ....[52]....
        /*0440*/ 	.word	0x0000d330


	//   ....[53]....
        /*0444*/ 	.word	0x0000d350


	//   ....[54]....
        /*0448*/ 	.word	0x0000d3a0


	//   ....[55]....
        /*044c*/ 	.word	0x0000d3c0


	//   ....[56]....
        /*0450*/ 	.word	0x0000d410


	//   ....[57]....
        /*0454*/ 	.word	0x0000d430


	//   ....[58]....
        /*0458*/ 	.word	0x0000d460


	//   ....[59]....
        /*045c*/ 	.word	0x0000d490


	//   ....[60]....
        /*0460*/ 	.word	0x0000dad0


	//   ....[61]....
        /*0464*/ 	.word	0x0000daf0


	//   ....[62]....
        /*0468*/ 	.word	0x0000db10


	//   ....[63]....
        /*046c*/ 	.word	0x0000db70


	//   ....[64]....
        /*0470*/ 	.word	0x0000dbc0


	//   ....[65]....
        /*0474*/ 	.word	0x0000dbe0


	//   ....[66]....
        /*0478*/ 	.word	0x0000dc30


	//   ....[67]....
        /*047c*/ 	.word	0x0000dc50


	//   ....[68]....
        /*0480*/ 	.word	0x0000dca0


	//   ....[69]....
        /*0484*/ 	.word	0x0000dcc0


	//   ....[70]....
        /*0488*/ 	.word	0x0000dd10


	//   ....[71]....
        /*048c*/ 	.word	0x0000dd30


	//   ....[72]....
        /*0490*/ 	.word	0x0000dd80


	//   ....[73]....
        /*0494*/ 	.word	0x0000dda0


	//   ....[74]....
        /*0498*/ 	.word	0x0000ddd0


	//   ....[75]....
        /*049c*/ 	.word	0x0000ddf0


	//   ....[76]....
        /*04a0*/ 	.word	0x0000e220


	//   ....[77]....
        /*04a4*/ 	.word	0x0000e270


	//   ....[78]....
        /*04a8*/ 	.word	0x0000e290


	//   ....[79]....
        /*04ac*/ 	.word	0x0000e360


	//   ....[80]....
        /*04b0*/ 	.word	0x0000e370


	//   ....[81]....
        /*04b4*/ 	.word	0x0000e3a0


	//   ....[82]....
        /*04b8*/ 	.word	0x0000e430


	//   ....[83]....
        /*04bc*/ 	.word	0x0000e4d0


	//   ....[84]....
        /*04c0*/ 	.word	0x0000e4f0


	//   ....[85]....
        /*04c4*/ 	.word	0x0000e590


	//   ....[86]....
        /*04c8*/ 	.word	0x0000e5b0


	//   ....[87]....
        /*04cc*/ 	.word	0x0000e5c0


	//   ....[88]....
        /*04d0*/ 	.word	0x0000ece0


	//   ....[89]....
        /*04d4*/ 	.word	0x0000ed00


	//   ....[90]....
        /*04d8*/ 	.word	0x0000ed10


	//   ....[91]....
        /*04dc*/ 	.word	0x0000ed20


	//   ....[92]....
        /*04e0*/ 	.word	0x0000ed40


	//   ....[93]....
        /*04e4*/ 	.word	0x0000eda0


	//   ....[94]....
        /*04e8*/ 	.word	0x0000edc0


	//   ....[95]....
        /*04ec*/ 	.word	0x0000edd0


	//   ....[96]....
        /*04f0*/ 	.word	0x0000ee10


	//   ....[97]....
        /*04f4*/ 	.word	0x0000ee40


	//   ....[98]....
        /*04f8*/ 	.word	0x0000ee50


	//   ....[99]....
        /*04fc*/ 	.word	0x0000ee70


	//   ....[100]....
        /*0500*/ 	.word	0x0000f1d0


	//   ....[101]....
        /*0504*/ 	.word	0x0000f1f0


	//   ....[102]....
        /*0508*/ 	.word	0x0000f200


	//   ....[103]....
        /*050c*/ 	.word	0x0000f210


	//   ....[104]....
        /*0510*/ 	.word	0x0000f220


	//   ....[105]....
        /*0514*/ 	.word	0x0000f240


	//   ....[106]....
        /*0518*/ 	.word	0x0000f2b0


	//   ....[107]....
        /*051c*/ 	.word	0x0000f2d0


	//   ....[108]....
        /*0520*/ 	.word	0x0000f330


	//   ....[109]....
        /*0524*/ 	.word	0x0000f340


	//   ....[110]....
        /*0528*/ 	.word	0x0000f3b0


	//   ....[111]....
        /*052c*/ 	.word	0x0000f420


	//   ....[112]....
        /*0530*/ 	.word	0x0000f860


	//   ....[113]....
        /*0534*/ 	.word	0x0000fa40


	//   ....[114]....
        /*0538*/ 	.word	0x0000ffe0


	//   ....[115]....
        /*053c*/ 	.word	0x000100c0


	//   ....[116]....
        /*0540*/ 	.word	0x00010160


	//   ....[117]....
        /*0544*/ 	.word	0x000101e0


	//   ....[118]....
        /*0548*/ 	.word	0x00010290


	//   ....[119]....
        /*054c*/ 	.word	0x000102f0


	//   ....[120]....
        /*0550*/ 	.word	0x000103b0


	//   ....[121]....
        /*0554*/ 	.word	0x00010410


	//   ....[122]....
        /*0558*/ 	.word	0x000104d0


	//   ....[123]....
        /*055c*/ 	.word	0x00010530


	//   ....[124]....
        /*0560*/ 	.word	0x000105f0


	//   ....[125]....
        /*0564*/ 	.word	0x00010650


	//   ....[126]....
        /*0568*/ 	.word	0x000106f0


	//   ....[127]....
        /*056c*/ 	.word	0x00010790


	//   ....[128]....
        /*0570*/ 	.word	0x00010800


	//   ....[129]....
        /*0574*/ 	.word	0x00010880


	//   ....[130]....
        /*0578*/ 	.word	0x00010920


	//   ....[131]....
        /*057c*/ 	.word	0x00010980


	//   ....[132]....
        /*0580*/ 	.word	0x00010a40


	//   ....[133]....
        /*0584*/ 	.word	0x00010aa0


	//   ....[134]....
        /*0588*/ 	.word	0x00010b60


	//   ....[135]....
        /*058c*/ 	.word	0x00010bc0


	//   ....[136]....
        /*0590*/ 	.word	0x00010c80


	//   ....[137]....
        /*0594*/ 	.word	0x00010ce0


	//   ....[138]....
        /*0598*/ 	.word	0x00010da0


	//   ....[139]....
        /*059c*/ 	.word	0x00010e00


	//   ....[140]....
        /*05a0*/ 	.word	0x00010ec0


	//   ....[141]....
        /*05a4*/ 	.word	0x00010f20


	//   ....[142]....
        /*05a8*/ 	.word	0x00010fc0


	//   ....[143]....
        /*05ac*/ 	.word	0x000110f0


	//   ....[144]....
        /*05b0*/ 	.word	0x000111c0


	//   ....[145]....
        /*05b4*/ 	.word	0x00011250


	//   ....[146]....
        /*05b8*/ 	.word	0x00011380


	//   ....[147]....
        /*05bc*/ 	.word	0x000113e0


	//   ....[148]....
        /*05c0*/ 	.word	0x000114f0


	//   ....[149]....
        /*05c4*/ 	.word	0x00011550


	//   ....[150]....
        /*05c8*/ 	.word	0x00011660


	//   ....[151]....
        /*05cc*/ 	.word	0x000116c0


	//   ....[152]....
        /*05d0*/ 	.word	0x000117d0


	//   ....[153]....
        /*05d4*/ 	.word	0x00011830


	//   ....[154]....
        /*05d8*/ 	.word	0x000118f0


	//   ....[155]....
        /*05dc*/ 	.word	0x00011a50


	//   ....[156]....
        /*05e0*/ 	.word	0x00011af0


	//   ....[157]....
        /*05e4*/ 	.word	0x00011b50


	//   ....[158]....
        /*05e8*/ 	.word	0x00011bf0


	//   ....[159]....
        /*05ec*/ 	.word	0x00011c50


	//   ....[160]....
        /*05f0*/ 	.word	0x00011d00


	//   ....[161]....
        /*05f4*/ 	.word	0x00011d60


	//   ....[162]....
        /*05f8*/ 	.word	0x00011e00


	//   ....[163]....
        /*05fc*/ 	.word	0x00011e60


	//   ....[164]....
        /*0600*/ 	.word	0x00011f00


	//   ....[165]....
        /*0604*/ 	.word	0x00011f60


	//   ....[166]....
        /*0608*/ 	.word	0x00012000


	//   ....[167]....
        /*060c*/ 	.word	0x000120e0


	//   ....[168]....
        /*0610*/ 	.word	0x00012180


	//   ....[169]....
        /*0614*/ 	.word	0x000121e0


	//   ....[170]....
        /*0618*/ 	.word	0x000122b0


	//   ....[171]....
        /*061c*/ 	.word	0x00012310


	//   ....[172]....
        /*0620*/ 	.word	0x000123e0


	//   ....[173]....
        /*0624*/ 	.word	0x00012440


	//   ....[174]....
        /*0628*/ 	.word	0x00012510


	//   ....[175]....
        /*062c*/ 	.word	0x00012570


	//   ....[176]....
        /*0630*/ 	.word	0x00012640


	//   ....[177]....
        /*0634*/ 	.word	0x000126a0


	//   ....[178]....
        /*0638*/ 	.word	0x00012770


	//   ....[179]....
        /*063c*/ 	.word	0x00012800


	//   ....[180]....
        /*0640*/ 	.word	0x00012920


	//----- nvinfo : EIATTR_REG_RECONFIG
	.align		4
.L_499:
        /*0644*/ 	.byte	0x01, 0x54
	.zero		2


	//----- nvinfo : EIATTR_SYSCALL_OFFSETS
	.align		4
        /*0648*/ 	.byte	0x04, 0x46
        /*064a*/ 	.short	(.L_501 - .L_500)


	//   ....[0]....
.L_500:
        /*064c*/ 	.word	0x000017f0


	//   ....[1]....
        /*0650*/ 	.word	0x0000ca10


	//   ....[2]....
        /*0654*/ 	.word	0x0000cb60


	//   ....[3]....
        /*0658*/ 	.word	0x0000cc50


	//   ....[4]....
        /*065c*/ 	.word	0x0000d770


	//----- nvinfo : EIATTR_MBARRIER_INSTR_OFFSETS
	.align		4
.L_501:
        /*0660*/ 	.byte	0x04, 0x39
        /*0662*/ 	.short	(.L_503 - .L_502)


	//   ....[0]....
.L_502:
        /*0664*/ 	.word	0x00000180
        /*0668*/ 	.word	0x000000ff
        /*066c*/ 	.word	0x00022800
        /*0670*/ 	.short	0x0100
        /*0672*/ 	.byte	0x08
	.zero		1


	//   ....[1]....
        /*0674*/ 	.word	0x00000190
        /*0678*/ 	.word	0x000000ff
        /*067c*/ 	.word	0x00022820
        /*0680*/ 	.short	0x0100
        /*0682*/ 	.byte	0x08
	.zero		1


	//   ....[2]....
        /*0684*/ 	.word	0x00000280
        /*0688*/ 	.word	0x000000ff
        /*068c*/ 	.word	0x00022830
        /*0690*/ 	.short	0x0100
        /*0692*/ 	.byte	0x08
	.zero		1


	//   ....[3]....
        /*0694*/ 	.word	0x00000290
        /*0698*/ 	.word	0x000000ff
        /*069c*/ 	.word	0x00022840
        /*06a0*/ 	.short	0x0100
        /*06a2*/ 	.byte	0x08
	.zero		1


	//   ....[4]....
        /*06a4*/ 	.word	0x000002a0
        /*06a8*/ 	.word	0x000000ff
        /*06ac*/ 	.word	0x00022838
        /*06b0*/ 	.short	0x0100
        /*06b2*/ 	.byte	0x08
	.zero		1


	//   ....[5]....
        /*06b4*/ 	.word	0x000002b0
        /*06b8*/ 	.word	0x000000ff
        /*06bc*/ 	.word	0x00022848
        /*06c0*/ 	.short	0x0100
        /*06c2*/ 	.byte	0x08
	.zero		1


	//   ....[6]....
        /*06c4*/ 	.word	0x000003e0
        /*06c8*/ 	.word	0x000000ff
        /*06cc*/ 	.word	0x00022850
        /*06d0*/ 	.short	0x0100
        /*06d2*/ 	.byte	0x08
	.zero		1


	//   ....[7]....
        /*06d4*/ 	.word	0x000003f0
        /*06d8*/ 	.word	0x000000ff
        /*06dc*/ 	.word	0x00022860
        /*06e0*/ 	.short	0x0100
        /*06e2*/ 	.byte	0x08
	.zero		1


	//   ....[8]....
        /*06e4*/ 	.word	0x00000400
        /*06e8*/ 	.word	0x000000ff
        /*06ec*/ 	.word	0x00022858
        /*06f0*/ 	.short	0x0100
        /*06f2*/ 	.byte	0x08
	.zero		1


	//   ....[9]....
        /*06f4*/ 	.word	0x00000410
        /*06f8*/ 	.word	0x000000ff
        /*06fc*/ 	.word	0x00022868
        /*0700*/ 	.short	0x0100
        /*0702*/ 	.byte	0x08
	.zero		1


	//   ....[10]....
        /*0704*/ 	.word	0x00000500
        /*0708*/ 	.word	0x000000ff
        /*070c*/ 	.word	0x00022870
        /*0710*/ 	.short	0x0100
        /*0712*/ 	.byte	0x06
	.zero		1


	//   ....[11]....
        /*0714*/ 	.word	0x00000510
        /*0718*/ 	.word	0x000000ff
        /*071c*/ 	.word	0x00022880
        /*0720*/ 	.short	0x0100
        /*0722*/ 	.byte	0x06
	.zero		1


	//   ....[12]....
        /*0724*/ 	.word	0x00000520
        /*0728*/ 	.word	0x000000ff
        /*072c*/ 	.word	0x00022878
        /*0730*/ 	.short	0x0100
        /*0732*/ 	.byte	0x06
	.zero		1


	//   ....[13]....
        /*0734*/ 	.word	0x00000530
        /*0738*/ 	.word	0x000000ff
        /*073c*/ 	.word	0x00022888
        /*0740*/ 	.short	0x0100
        /*0742*/ 	.byte	0x06
	.zero		1


	//   ....[14]....
        /*0744*/ 	.word	0x00000660
        /*0748*/ 	.word	0x000000ff
        /*074c*/ 	.word	0x00022890
        /*0750*/ 	.short	0x0100
        /*0752*/ 	.byte	0x08
	.zero		1


	//   ....[15]....
        /*0754*/ 	.word	0x00000670
        /*0758*/ 	.word	0x000000ff
        /*075c*/ 	.word	0x000228a0
        /*0760*/ 	.short	0x0100
        /*0762*/ 	.byte	0x08
	.zero		1


	//   ....[16]....
        /*0764*/ 	.word	0x00000680
        /*0768*/ 	.word	0x000000ff
        /*076c*/ 	.word	0x00022898
        /*0770*/ 	.short	0x0100
        /*0772*/ 	.byte	0x08
	.zero		1


	//   ....[17]....
        /*0774*/ 	.word	0x00000690
        /*0778*/ 	.word	0x000000ff
        /*077c*/ 	.word	0x000228a8
        /*0780*/ 	.short	0x0100
        /*0782*/ 	.byte	0x08
	.zero		1


	//   ....[18]....
        /*0784*/ 	.word	0x000007d0
        /*0788*/ 	.word	0x000000ff
        /*078c*/ 	.word	0x000228b0
        /*0790*/ 	.short	0x0100
        /*0792*/ 	.byte	0x08
	.zero		1


	//   ....[19]....
        /*0794*/ 	.word	0x000007e0
        /*0798*/ 	.word	0x000000ff
        /*079c*/ 	.word	0x000228c0
        /*07a0*/ 	.short	0x0100
        /*07a2*/ 	.byte	0x08
	.zero		1


	//   ....[20]....
        /*07a4*/ 	.word	0x000007f0
        /*07a8*/ 	.word	0x000000ff
        /*07ac*/ 	.word	0x000228b8
        /*07b0*/ 	.short	0x0100
        /*07b2*/ 	.byte	0x08
	.zero		1


	//   ....[21]....
        /*07b4*/ 	.word	0x00000800
        /*07b8*/ 	.word	0x000000ff
        /*07bc*/ 	.word	0x000228c8
        /*07c0*/ 	.short	0x0100
        /*07c2*/ 	.byte	0x08
	.zero		1


	//   ....[22]....
        /*07c4*/ 	.word	0x00001860
        /*07c8*/ 	.word	0x000000ff
        /*07cc*/ 	.word	0x00022800
        /*07d0*/ 	.short	0x010a
        /*07d2*/ 	.byte	0x2f
	.zero		1


	//   ....[23]....
        /*07d4*/ 	.word	0x00001930
        /*07d8*/ 	.word	0x000000ff
        /*07dc*/ 	.word	0x00022830
        /*07e0*/ 	.short	0x010a
        /*07e2*/ 	.byte	0x16
	.zero		1


	//   ....[24]....
        /*07e4*/ 	.word	0x00001970
        /*07e8*/ 	.word	0x000000ff
        /*07ec*/ 	.word	0x00022830
        /*07f0*/ 	.short	0x010a
        /*07f2*/ 	.byte	0x16
	.zero		1


	//   ....[25]....
        /*07f4*/ 	.word	0x000022a0
        /*07f8*/ 	.word	0x000000ff
        /*07fc*/ 	.word	0x00000000
        /*0800*/ 	.short	0x0101
        /*0802*/ 	.byte	0x06
	.zero		1


	//   ....[26]....
        /*0804*/ 	.word	0x000037d0
        /*0808*/ 	.word	0x000000ff
        /*080c*/ 	.word	0x00022850
        /*0810*/ 	.short	0x010a
        /*0812*/ 	.byte	0x16
	.zero		1


	//   ....[27]....
        /*0814*/ 	.word	0x00003810
        /*0818*/ 	.word	0x000000ff
        /*081c*/ 	.word	0x00022850
        /*0820*/ 	.short	0x010a
        /*0822*/ 	.byte	0x16
	.zero		1


	//   ....[28]....
        /*0824*/ 	.word	0x00003bd0
        /*0828*/ 	.word	0x000000ff
        /*082c*/ 	.word	0x00000000
        /*0830*/ 	.short	0x0101
        /*0832*/ 	.byte	0x16
	.zero		1


	//   ....[29]....
        /*0834*/ 	.word	0x00003d50
        /*0838*/ 	.word	0x000000ff
        /*083c*/ 	.word	0x00022830
        /*0840*/ 	.short	0x010a
        /*0842*/ 	.byte	0x1a
	.zero		1


	//   ....[30]....
        /*0844*/ 	.word	0x00003d90
        /*0848*/ 	.word	0x000000ff
        /*084c*/ 	.word	0x00022830
        /*0850*/ 	.short	0x010a
        /*0852*/ 	.byte	0x1a
	.zero		1


	//   ....[31]....
        /*0854*/ 	.word	0x00004460
        /*0858*/ 	.word	0x000000ff
        /*085c*/ 	.word	0x00000000
        /*0860*/ 	.short	0x0101
        /*0862*/ 	.byte	0x06
	.zero		1


	//   ....[32]....
        /*0864*/ 	.word	0x000063b0
        /*0868*/ 	.word	0x000000ff
        /*086c*/ 	.word	0x00022850
        /*0870*/ 	.short	0x010a
        /*0872*/ 	.byte	0x1a
	.zero		1


	//   ....[33]....
        /*0874*/ 	.word	0x00006400
        /*0878*/ 	.word	0x000000ff
        /*087c*/ 	.word	0x00022850
        /*0880*/ 	.short	0x010a
        /*0882*/ 	.byte	0x1a
	.zero		1


	//   ....[34]....
        /*0884*/ 	.word	0x00006700
        /*0888*/ 	.word	0x000000ff
        /*088c*/ 	.word	0x00000000
        /*0890*/ 	.short	0x0101
        /*0892*/ 	.byte	0x1a
	.zero		1


	//   ....[35]....
        /*0894*/ 	.word	0x00006850
        /*0898*/ 	.word	0x000000ff
        /*089c*/ 	.word	0x00022830
        /*08a0*/ 	.short	0x010a
        /*08a2*/ 	.byte	0x19
	.zero		1


	//   ....[36]....
        /*08a4*/ 	.word	0x00006890
        /*08a8*/ 	.word	0x000000ff
        /*08ac*/ 	.word	0x00022830
        /*08b0*/ 	.short	0x010a
        /*08b2*/ 	.byte	0x19
	.zero		1


	//   ....[37]....
        /*08b4*/ 	.word	0x00006e00
        /*08b8*/ 	.word	0x000000ff
        /*08bc*/ 	.word	0x00000000
        /*08c0*/ 	.short	0x0101
        /*08c2*/ 	.byte	0x06
	.zero		1


	//   ....[38]....
        /*08c4*/ 	.word	0x00008730
        /*08c8*/ 	.word	0x000000ff
        /*08cc*/ 	.word	0x00022850
        /*08d0*/ 	.short	0x010a
        /*08d2*/ 	.byte	0x19
	.zero		1


	//   ....[39]....
        /*08d4*/ 	.word	0x00008780
        /*08d8*/ 	.word	0x000000ff
        /*08dc*/ 	.word	0x00022850
        /*08e0*/ 	.short	0x010a
        /*08e2*/ 	.byte	0x19
	.zero		1


	//   ....[40]....
        /*08e4*/ 	.word	0x00008a70
        /*08e8*/ 	.word	0x000000ff
        /*08ec*/ 	.word	0x00000000
        /*08f0*/ 	.short	0x0101
        /*08f2*/ 	.byte	0x19
	.zero		1


	//   ....[41]....
        /*08f4*/ 	.word	0x0000acf0
        /*08f8*/ 	.word	0x000000ff
        /*08fc*/ 	.word	0x00000000
        /*0900*/ 	.short	0x0101
        /*0902*/ 	.byte	0x05
	.zero		1


	//   ....[42]....
        /*0904*/ 	.word	0x0000d050
        /*0908*/ 	.word	0x00000016
        /*090c*/ 	.word	0x00022840
        /*0910*/ 	.short	0x010a
        /*0912*/ 	.byte	0x3f
	.zero		1


	//   ....[43]....
        /*0914*/ 	.word	0x0000d550
        /*0918*/ 	.word	0x00000016
        /*091c*/ 	.word	0x00022830
        /*0920*/ 	.short	0x0107
        /*0922*/ 	.byte	0x3f
	.zero		1


	//   ....[44]....
        /*0924*/ 	.word	0x0000d620
        /*0928*/ 	.word	0x00000016
        /*092c*/ 	.word	0x00022830
        /*0930*/ 	.short	0x0101
        /*0932*/ 	.byte	0x3f
	.zero		1


	//   ....[45]....
        /*0934*/ 	.word	0x0000deb0
        /*0938*/ 	.word	0x00000010
        /*093c*/ 	.word	0x00022800
        /*0940*/ 	.short	0x0107
        /*0942*/ 	.byte	0x3f
	.zero		1


	//   ....[46]....
        /*0944*/ 	.word	0x0000dfa0
        /*0948*/ 	.word	0x00000010
        /*094c*/ 	.word	0x00022800
        /*0950*/ 	.short	0x0101
        /*0952*/ 	.byte	0x3f
	.zero		1


	//   ....[47]....
        /*0954*/ 	.word	0x0000dfc0
        /*0958*/ 	.word	0x00000010
        /*095c*/ 	.word	0x00022820
        /*0960*/ 	.short	0x010a
        /*0962*/ 	.byte	0x3f
	.zero		1


	//   ....[48]....
        /*0964*/ 	.word	0x0000e050
        /*0968*/ 	.word	0x00000016
        /*096c*/ 	.word	0x00022860
        /*0970*/ 	.short	0x010a
        /*0972*/ 	.byte	0x3f
	.zero		1


	//   ....[49]....
        /*0974*/ 	.word	0x0000e740
        /*0978*/ 	.word	0x00000016
        /*097c*/ 	.word	0x00022850
        /*0980*/ 	.short	0x0107
        /*0982*/ 	.byte	0x3f
	.zero		1


	//   ....[50]....
        /*0984*/ 	.word	0x0000e810
        /*0988*/ 	.word	0x00000016
        /*098c*/ 	.word	0x00022850
        /*0990*/ 	.short	0x0101
        /*0992*/ 	.byte	0x3f
	.zero		1


	//   ....[51]....
        /*0994*/ 	.word	0x0000eb40
        /*0998*/ 	.word	0x0000000a
        /*099c*/ 	.word	0x00022840
        /*09a0*/ 	.short	0x010a
        /*09a2*/ 	.byte	0x3f
	.zero		1


	//   ....[52]....
        /*09a4*/ 	.word	0x0000ef10
        /*09a8*/ 	.word	0x0000000a
        /*09ac*/ 	.word	0x00022830
        /*09b0*/ 	.short	0x0107
        /*09b2*/ 	.byte	0x3f
	.zero		1


	//   ....[53]....
        /*09b4*/ 	.word	0x0000efd0
        /*09b8*/ 	.word	0x0000000a
        /*09bc*/ 	.word	0x00022830
        /*09c0*/ 	.short	0x0101
        /*09c2*/ 	.byte	0x3f
	.zero		1


	//   ....[54]....
        /*09c4*/ 	.word	0x0000f000
        /*09c8*/ 	.word	0x0000000a
        /*09cc*/ 	.word	0x00022860
        /*09d0*/ 	.short	0x010a
        /*09d2*/ 	.byte	0x3f
	.zero		1


	//   ....[55]....
        /*09d4*/ 	.word	0x0000f520
        /*09d8*/ 	.word	0x0000000a
        /*09dc*/ 	.word	0x00022850
        /*09e0*/ 	.short	0x0107
        /*09e2*/ 	.byte	0x3f
	.zero		1


	//   ....[56]....
        /*09e4*/ 	.word	0x0000f5e0
        /*09e8*/ 	.word	0x0000000a
        /*09ec*/ 	.word	0x00022850
        /*09f0*/ 	.short	0x0101
        /*09f2*/ 	.byte	0x3f
	.zero		1


	//   ....[57]....
        /*09f4*/ 	.word	0x0000f9c0
        /*09f8*/ 	.word	0x00000005
        /*09fc*/ 	.word	0x00022820
        /*0a00*/ 	.short	0x010a
        /*0a02*/ 	.byte	0x3f
	.zero		1


	//   ....[58]....
        /*0a04*/ 	.word	0x0000fb40
        /*0a08*/ 	.word	0x00000003
        /*0a0c*/ 	.word	0x00022840
        /*0a10*/ 	.short	0x010a
        /*0a12*/ 	.byte	0x3f
	.zero		1


	//   ....[59]....
        /*0a14*/ 	.word	0x0000fbe0
        /*0a18*/ 	.word	0x00000005
        /*0a1c*/ 	.word	0x00022840
        /*0a20*/ 	.short	0x010a
        /*0a22*/ 	.byte	0x3f
	.zero		1


	//   ....[60]....
        /*0a24*/ 	.word	0x0000fc20
        /*0a28*/ 	.word	0x00000003
        /*0a2c*/ 	.word	0x00022860
        /*0a30*/ 	.short	0x010a
        /*0a32*/ 	.byte	0x3f
	.zero		1


	//   ....[61]....
        /*0a34*/ 	.word	0x0000fc60
        /*0a38*/ 	.word	0x00000005
        /*0a3c*/ 	.word	0x00022860
        /*0a40*/ 	.short	0x010a
        /*0a42*/ 	.byte	0x3f
	.zero		1


	//   ....[62]....
        /*0a44*/ 	.word	0x0000fcd0
        /*0a48*/ 	.word	0x00000003
        /*0a4c*/ 	.word	0x00022800
        /*0a50*/ 	.short	0x010a
        /*0a52*/ 	.byte	0x3f
	.zero		1


	//   ....[63]....
        /*0a54*/ 	.word	0x0000fd30
        /*0a58*/ 	.word	0x00000003
        /*0a5c*/ 	.word	0x00022830
        /*0a60*/ 	.short	0x010a
        /*0a62*/ 	.byte	0x3f
	.zero		1


	//   ....[64]....
        /*0a64*/ 	.word	0x0000fd90
        /*0a68*/ 	.word	0x00000009
        /*0a6c*/ 	.word	0x00022850
        /*0a70*/ 	.short	0x010a
        /*0a72*/ 	.byte	0x3f
	.zero		1


	//   ....[65]....
        /*0a74*/ 	.word	0x0000fdf0
        /*0a78*/ 	.word	0x00000000
        /*0a7c*/ 	.word	0x00022830
        /*0a80*/ 	.short	0x010a
        /*0a82*/ 	.byte	0x3f
	.zero		1


	//   ....[66]....
        /*0a84*/ 	.word	0x0000fe50
        /*0a88*/ 	.word	0x0000000a
        /*0a8c*/ 	.word	0x00022850
        /*0a90*/ 	.short	0x010a
        /*0a92*/ 	.byte	0x3f
	.zero		1


	//   ....[67]....
        /*0a94*/ 	.word	0x0000feb0
        /*0a98*/ 	.word	0x00000000
        /*0a9c*/ 	.word	0x00022830
        /*0aa0*/ 	.short	0x010a
        /*0aa2*/ 	.byte	0x3f
	.zero		1


	//   ....[68]....
        /*0aa4*/ 	.word	0x0000ff10
        /*0aa8*/ 	.word	0x0000000a
        /*0aac*/ 	.word	0x00022850
        /*0ab0*/ 	.short	0x010a
        /*0ab2*/ 	.byte	0x3f
	.zero		1


	//   ....[69]....
        /*0ab4*/ 	.word	0x00010010
        /*0ab8*/ 	.word	0x00000016
        /*0abc*/ 	.word	0x00022840
        /*0ac0*/ 	.short	0x010a
        /*0ac2*/ 	.byte	0x3f
	.zero		1


	//   ....[70]....
        /*0ac4*/ 	.word	0x00010ff0
        /*0ac8*/ 	.word	0x00000010
        /*0acc*/ 	.word	0x00022820
        /*0ad0*/ 	.short	0x010a
        /*0ad2*/ 	.byte	0x3f
	.zero		1


	//   ....[71]....
        /*0ad4*/ 	.word	0x00011040
        /*0ad8*/ 	.word	0x00000016
        /*0adc*/ 	.word	0x00022860
        /*0ae0*/ 	.short	0x010a
        /*0ae2*/ 	.byte	0x3f
	.zero		1


	//   ....[72]....
        /*0ae4*/ 	.word	0x000119a0
        /*0ae8*/ 	.word	0x0000000a
        /*0aec*/ 	.word	0x00022840
        /*0af0*/ 	.short	0x010a
        /*0af2*/ 	.byte	0x3f
	.zero		1


	//   ....[73]....
        /*0af4*/ 	.word	0x00012030
        /*0af8*/ 	.word	0x0000000a
        /*0afc*/ 	.word	0x00022860
        /*0b00*/ 	.short	0x010a
        /*0b02*/ 	.byte	0x3f
	.zero		1


	//   ....[74]....
        /*0b04*/ 	.word	0x00012840
        /*0b08*/ 	.word	0x00000005
        /*0b0c*/ 	.word	0x00022820
        /*0b10*/ 	.short	0x010a
        /*0b12*/ 	.byte	0x3f
	.zero		1


	//   ....[75]....
        /*0b14*/ 	.word	0x000129e0
        /*0b18*/ 	.word	0x00000003
        /*0b1c*/ 	.word	0x00022840
        /*0b20*/ 	.short	0x010a
        /*0b22*/ 	.byte	0x3f
	.zero		1


	//   ....[76]....
        /*0b24*/ 	.word	0x00012a30
        /*0b28*/ 	.word	0x00000005
        /*0b2c*/ 	.word	0x00022840
        /*0b30*/ 	.short	0x010a
        /*0b32*/ 	.byte	0x3f
	.zero		1


	//   ....[77]....
        /*0b34*/ 	.word	0x00012a80
        /*0b38*/ 	.word	0x00000003
        /*0b3c*/ 	.word	0x00022860
        /*0b40*/ 	.short	0x010a
        /*0b42*/ 	.byte	0x3f
	.zero		1


	//----- nvinfo : EIATTR_NUM_MBARRIERS
	.align		4
.L_503:
        /*0b44*/ 	.byte	0x03, 0x38
        /*0b46*/ 	.short	0x0016


	//----- nvinfo : EIATTR_EXIT_INSTR_OFFSETS
	.align		4
        /*0b48*/ 	.byte	0x04, 0x1c
        /*0b4a*/ 	.short	(.L_505 - .L_504)


	//   ....[0]....
.L_504:
        /*0b4c*/ 	.word	0x00000970


	//   ....[1]....
        /*0b50*/ 	.word	0x0000be30


	//   ....[2]....
        /*0b54*/ 	.word	0x0000fcb0


	//----- nvinfo : EIATTR_MAX_THREADS
	.align		4
.L_505:
        /*0b58*/ 	.byte	0x04, 0x05
        /*0b5a*/ 	.short	(.L_507 - .L_506)
.L_506:
        /*0b5c*/ 	.word	0x00000180
        /*0b60*/ 	.word	0x00000001
        /*0b64*/ 	.word	0x00000001


	//----- nvinfo : EIATTR_CRS_STACK_SIZE
	.align		4
.L_507:
        /*0b68*/ 	.byte	0x04, 0x1e
        /*0b6a*/ 	.short	(.L_509 - .L_508)
.L_508:
        /*0b6c*/ 	.word	0x00000000


	//----- nvinfo : EIATTR_CBANK_PARAM_SIZE
	.align		4
.L_509:
        /*0b70*/ 	.byte	0x03, 0x19
        /*0b72*/ 	.short	0x0af0


	//----- nvinfo : EIATTR_PARAM_CBANK
	.align		4
        /*0b74*/ 	.byte	0x04, 0x0a
        /*0b76*/ 	.short	(.L_511 - .L_510)
	.align		4
.L_510:
        /*0b78*/ 	.word	index@(.nv.constant0._ZN7cutlass13device_kernelIN5flash11enable_sm90INS1_16FlashAttnFwdSm90INS1_25CollectiveMainloopFwdSm90ILi2EN4cute5tupleIJNS5_1CILi1EEES8_S8_EEENS6_IJNS7_ILi128EEENS7_ILi96EEENS7_ILi64EEEEEELi256ENS_10bfloat16_tEfNS_4arch4Sm90ELb1ELb0ELb1ELb0ELb1ELb0ELb0ELb1ELb0ELb1ELb0ELb0EEENS1_21CollectiveEpilogueFwdINS6_IJSA_NS7_ILi256EEESB_EEES9_SE_SG_Li256ELb0ELb1ELb0ELb0EEENS1_30DynamicPersistentTileSchedulerILi256ELi128ELb0ELb1ELb1EEEEEEEEEvNT_6ParamsE)
        /*0b7c*/ 	.short	0x0210
        /*0b7e*/ 	.short	0x0af0


	//----- nvinfo : EIATTR_SW_WAR
	.align		4
.L_511:
        /*0b80*/ 	.byte	0x04, 0x36
        /*0b82*/ 	.short	(.L_513 - .L_512)
.L_512:
        /*0b84*/ 	.word	0x00000008
.L_513:


//--------------------- .nv.info._ZN7cutlass13device_kernelIN5flash11enable_sm90INS1_16FlashAttnFwdSm90INS1_25CollectiveMainloopFwdSm90ILi2EN4cute5tupleIJNS5_1CILi1EEES8_S8_EEENS6_IJNS7_ILi128EEENS7_ILi96EEENS7_ILi64EEEEEELi256ENS_10bfloat16_tEfNS_4arch4Sm90ELb1ELb0ELb1ELb0ELb1ELb0ELb1ELb1ELb0ELb1ELb0ELb0EEENS1_21CollectiveEpilogueFwdINS6_IJSA_NS7_ILi256EEESB_EEES9_SE_SG_Li256ELb0ELb1ELb0ELb0EEENS1_30DynamicPersistentTileSchedulerILi256ELi128ELb0ELb1ELb1EEEEEEEEEvNT_6ParamsE --------------------------
	.section	.nv.info._ZN7cutlass13device_kernelIN5flash11enable_sm90INS1_16FlashAttnFwdSm90INS1_25CollectiveMainloopFwdSm90ILi2EN4cute5tupleIJNS5_1CILi1EEES8_S8_EEENS6_IJNS7_ILi128EEENS7_ILi96EEENS7_ILi64EEEEEELi256ENS_10bfloat16_tEfNS_4arch4Sm90ELb1ELb0ELb1ELb0ELb1ELb0ELb1ELb1ELb0ELb1ELb0ELb0EEENS1_21CollectiveEpilogueFwdINS6_IJSA_NS7_ILi256EEESB_EEES9_SE_SG_Li256ELb0ELb1ELb0ELb0EEENS1_30DynamicPersistentTileSchedulerILi256ELi128ELb0ELb1ELb1EEEEEEEEEvNT_6ParamsE,"",@"SHT_CUDA_INFO"
	.sectionflags	@""
	.align	4


	//----- nvinfo : EIATTR_CUDA_API_VERSION
	.align		4
        /*0000*/ 	.byte	0x04, 0x37
        /*0002*/ 	.short	(.L_515 - .L_514)
.L_514:
        /*0004*/ 	.word	0x00000082


	//----- nvinfo : EIATTR_KPARAM_INFO
	.align		4
.L_515:
        /*0008*/ 	.byte	0x04, 0x17
        /*000a*/ 	.short	(.L_517 - .L_516)
.L_516:
        /*000c*/ 	.word	0x00000000
        /*0010*/ 	.short	0x0000
        /*0012*/ 	.short	0x0070
        /*0014*/ 	.byte	0x00, 0xf0, 0x01, 0x2e


	//----- nvinfo : EIATTR_SPARSE_MMA_MASK
	.align		4
.L_517:
        /*0018*/ 	.byte	0x03, 0x50
        /*001a*/ 	.short	0x0000


	//----- nvinfo : EIATTR_MAXREG_COUNT
	.align		4
        /*001c*/ 	.byte	0x03, 0x1b
        /*001e*/ 	.short	0x00a8


	//----- nvinfo : EIATTR_NUM_BARRIERS
	.align		4
        /*0020*/ 	.byte	0x02, 0x4c
        /*0022*/ 	.byte	0x10
	.zero		1


	//----- nvinfo : EIATTR_EXTERNS
	.align		4
        /*0024*/ 	.byte	0x04, 0x0f
        /*0026*/ 	.short	(.L_519 - .L_518)


	//   ....[0]....
	.align		4
.L_518:
        /*0028*/ 	.word	index@(__assertfail)


	//----- nvinfo : EIATTR_ANNOTATIONS
	.align		4
.L_519:
        /*002c*/ 	.byte	0x04, 0x55
        /*002e*/ 	.short	(.L_521 - .L_520)


	//   ....[0]....
.L_520:
        /*0030*/ 	.word	0x00000001
        /*0034*/ 	.byte	0xc0, 0x08, 0x00, 0x00, 0x01, 0x00, 0x00, 0x00, 0xc0, 0x09, 0x00, 0x00, 0x01, 0x00, 0x00, 0x00
        /*0044*/ 	.byte	0x50, 0xd5, 0x00, 0x00, 0x01, 0x00, 0x00, 0x00, 0xf0, 0xd5, 0x00, 0x00, 0x01, 0x00, 0x00, 0x00
        /*0054*/ 	.byte	0xe0, 0xd9, 0x00, 0x00, 0x01, 0x00, 0x00, 0x00, 0x10, 0xda, 0x00, 0x00, 0x01, 0x00, 0x00, 0x00
        /*0064*/ 	.byte	0x90, 0xe8, 0x00, 0x00, 0x01, 0x00, 0x00, 0x00, 0x50, 0x04, 0x01, 0x00, 0x01, 0x00, 0x00, 0x00
        /*0074*/ 	.byte	0x70, 0x04, 0x01, 0x00, 0x01, 0x00, 0x00, 0x00, 0xa0, 0x05, 0x01, 0x00, 0x01, 0x00, 0x00, 0x00
        /*0084*/ 	.byte	0x10, 0x07, 0x01, 0x00, 0x01, 0x00, 0x00, 0x00, 0x10, 0x1e, 0x01, 0x00, 0x01, 0x00, 0x00, 0x00
        /*0094*/ 	.byte	0xb0, 0x1f, 0x01, 0x00, 0x01, 0x00, 0x00, 0x00, 0x90, 0x43, 0x01, 0x00


	//----- nvinfo : EIATTR_MERCURY_ISA_VERSION
	.align		4
.L_521:
        /*00a0*/ 	.byte	0x03, 0x5f
        /*00a2*/ 	.short	0x0101


	//----- nvinfo : EIATTR_INT_WARP_WIDE_INSTR_OFFSETS
	.align		4
        /*00a4*/ 	.byte	0x04, 0x31
        /*00a6*/ 	.short	(.L_523 - .L_522)


	//   ....[0]....
.L_522:
        /*00a8*/ 	.word	0x000000c0


	//   ....[1]....
        /*00ac*/ 	.word	0x000000d0


	//   ....[2]....
        /*00b0*/ 	.word	0x000000e0


	//   ....[3]....
        /*00b4*/ 	.word	0x00000180


	//   ....[4]....
        /*00b8*/ 	.word	0x0000dfd0


	//   ....[5]....
        /*00bc*/ 	.word	0x0000e060


	//   ....[6]....
        /*00c0*/ 	.word	0x00011ba0


	//   ....[7]....
        /*00c4*/ 	.word	0x00011c30


	//----- nvinfo : EIATTR_COOP_GROUP_MASK_REGIDS
	.align		4
.L_523:
        /*00c8*/ 	.byte	0x04, 0x29
        /*00ca*/ 	.short	(.L_525 - .L_524)


	//   ....[0]....
.L_524:
        /*00cc*/ 	.word	0xffffffff


	//   ....[1]....
        /*00d0*/ 	.word	0xffffffff


	//   ....[2]....
        /*00d4*/ 	.word	0xffffffff


	//   ....[3]....
        /*00d8*/ 	.word	0xffffffff


	//   ....[4]....
        /*00dc*/ 	.word	0xffffffff


	//   ....[5]....
        /*00e0*/ 	.word	0xffffffff


	//   ....[6]....
        /*00e4*/ 	.word	0xffffffff


	//   ....[7]....
        /*00e8*/ 	.word	0xffffffff


	//   ....[8]....
        /*00ec*/ 	.word	0xffffffff


	//   ....[9]....
        /*00f0*/ 	.word	0xffffffff


	//   ....[10]....
        /*00f4*/ 	.word	0xffffffff


	//   ....[11]....
        /*00f8*/ 	.word	0xffffffff


	//   ....[12]....
        /*00fc*/ 	.word	0xffffffff


	//   ....[13]....
        /*0100*/ 	.word	0xffffffff


	//   ....[14]....
        /*0104*/ 	.word	0xffffffff


	//   ....[15]....
        /*0108*/ 	.word	0xffffffff


	//   ....[16]....
        /*010c*/ 	.word	0xffffffff


	//   ....[17]....
        /*0110*/ 	.word	0xffffffff


	//   ....[18]....
        /*0114*/ 	.word	0xffffffff


	//   ....[19]....
        /*0118*/ 	.word	0xffffffff


	//   ....[20]....
        /*011c*/ 	.word	0xffffffff


	//   ....[21]....
        /*0120*/ 	.word	0xffffffff


	//   ....[22]....
        /*0124*/ 	.word	0xffffffff


	//   ....[23]....
        /*0128*/ 	.word	0xffffffff


	//   ....[24]....
        /*012c*/ 	.word	0xffffffff


	//   ....[25]....
        /*0130*/ 	.word	0xffffffff


	//   ....[26]....
        /*0134*/ 	.word	0xffffffff


	//   ....[27]....
        /*0138*/ 	.word	0xffffffff


	//   ....[28]....
        /*013c*/ 	.word	0xffffffff


	//   ....[29]....
        /*0140*/ 	.word	0xffffffff


	//   ....[30]....
        /*0144*/ 	.word	0xffffffff


	//   ....[31]....
        /*0148*/ 	.word	0xffffffff


	//   ....[32]....
        /*014c*/ 	.word	0xffffffff


	//   ....[33]....
        /*0150*/ 	.word	0xffffffff


	//   ....[34]....
        /*0154*/ 	.word	0xffffffff


	//   ....[35]....
        /*0158*/ 	.word	0xffffffff


	//   ....[36]....
        /*015c*/ 	.word	0xffffffff


	//   ....[37]....
        /*0160*/ 	.word	0xffffffff


	//   ....[38]....
        /*0164*/ 	.word	0xffffffff


	//   ....[39]....
        /*0168*/ 	.word	0xffffffff


	//   ....[40]....
        /*016c*/ 	.word	0xffffffff


	//   ....[41]....
        /*0170*/ 	.word	0xffffffff


	//   ....[42]....
        /*0174*/ 	.word	0xffffffff


	//   ....[43]....
        /*0178*/ 	.word	0xffffffff


	//   ....[44]....
        /*017c*/ 	.word	0xffffffff


	//   ....[45]....
        /*0180*/ 	.word	0xffffffff


	//   ....[46]....
        /*0184*/ 	.word	0xffffffff


	//   ....[47]....
        /*0188*/ 	.word	0xffffffff


	//   ....[48]....
        /*018c*/ 	.word	0xffffffff


	//   ....[49]....
        /*0190*/ 	.word	0xffffffff


	//   ....[50]....
        /*0194*/ 	.word	0xffffffff


	//   ....[51]....
        /*0198*/ 	.word	0xffffffff


	//   ....[52]....
        /*019c*/ 	.word	0xffffffff


	//   ....[53]....
        /*01a0*/ 	.word	0xffffffff


	//   ....[54]....
        /*01a4*/ 	.word	0xffffffff


	//   ....[55]....
        /*01a8*/ 	.word	0xffffffff


	//   ....[56]....
        /*01ac*/ 	.word	0xffffffff


	//   ....[57]....
        /*01b0*/ 	.word	0xffffffff


	//   ....[58]....
        /*01b4*/ 	.word	0xffffffff


	//   ....[59]....
        /*01b8*/ 	.word	0xffffffff


	//   ....[60]....
        /*01bc*/ 	.word	0xffffffff


	//   ....[61]....
        /*01c0*/ 	.word	0xffffffff


	//   ....[62]....
        /*01c4*/ 	.word	0xffffffff


	//   ....[63]....
        /*01c8*/ 	.word	0xffffffff


	//   ....[64]....
        /*01cc*/ 	.word	0xffffffff


	//   ....[65]....
        /*01d0*/ 	.word	0xffffffff


	//   ....[66]....
        /*01d4*/ 	.word	0xffffffff


	//   ....[67]....
        /*01d8*/ 	.word	0xffffffff


	//   ....[68]....
        /*01dc*/ 	.word	0xffffffff


	//   ....[69]....
        /*01e0*/ 	.word	0xffffffff


	//   ....[70]....
        /*01e4*/ 	.word	0xffffffff


	//   ....[71]....
        /*01e8*/ 	.word	0xffffffff


	//   ....[72]....
        /*01ec*/ 	.word	0xffffffff


	//   ....[73]....
        /*01f0*/ 	.word	0xffffffff


	//   ....[74]....
        /*01f4*/ 	.word	0xffffffff


	//   ....[75]....
        /*01f8*/ 	.word	0xffffffff


	//   ....[76]....
        /*01fc*/ 	.word	0xffffffff


	//   ....[77]....
        /*0200*/ 	.word	0xffffffff


	//   ....[78]....
        /*0204*/ 	.word	0xffffffff


	//   ....[79]....
        /*0208*/ 	.word	0xffffffff


	//   ....[80]....
        /*020c*/ 	.word	0xffffffff


	//   ....[81]....
        /*0210*/ 	.word	0xffffffff


	//   ....[82]....
        /*0214*/ 	.word	0xffffffff


	//   ....[83]....
        /*0218*/ 	.word	0xffffffff


	//   ....[84]....
        /*021c*/ 	.word	0xffffffff


	//   ....[85]....
        /*0220*/ 	.word	0xffffffff


	//   ....[86]....
        /*0224*/ 	.word	0xffffffff


	//   ....[87]....
        /*0228*/ 	.word	0xffffffff


	//   ....[88]....
        /*022c*/ 	.word	0xffffffff


	//   ....[89]....
        /*0230*/ 	.word	0xffffffff


	//   ....[90]....
        /*0234*/ 	.word	0xffffffff


	//   ....[91]....
        /*0238*/ 	.word	0xffffffff


	//   ....[92]....
        /*023c*/ 	.word	0xffffffff


	//   ....[93]....
        /*0240*/ 	.word	0xffffffff


	//   ....[94]....
        /*0244*/ 	.word	0xffffffff


	//   ....[95]....
        /*0248*/ 	.word	0xffffffff


	//   ....[96]....
        /*024c*/ 	.word	0xffffffff


	//   ....[97]....
        /*0250*/ 	.word	0xffffffff


	//   ....[98]....
        /*0254*/ 	.word	0xffffffff


	//   ....[99]....
        /*0258*/ 	.word	0xffffffff


	//   ....[100]....
        /*025c*/ 	.word	0xffffffff


	//   ....[101]....
        /*0260*/ 	.word	0xffffffff


	//   ....[102]....
        /*0264*/ 	.word	0xffffffff


	//   ....[103]....
        /*0268*/ 	.word	0xffffffff


	//   ....[104]....
        /*026c*/ 	.word	0xffffffff


	//   ....[105]....
        /*0270*/ 	.word	0xffffffff


	//   ....[106]....
        /*0274*/ 	.word	0xffffffff


	//   ....[107]....
        /*0278*/ 	.word	0xffffffff


	//   ....[108]....
        /*027c*/ 	.word	0xffffffff


	//   ....[109]....
        /*0280*/ 	.word	0xffffffff


	//   ....[110]....
        /*0284*/ 	.word	0xffffffff


	//   ....[111]....
        /*0288*/ 	.word	0xffffffff


	//   ....[112]....
        /*028c*/ 	.word	0xffffffff


	//   ....[113]....
        /*0290*/ 	.word	0xffffffff


	//   ....[114]....
        /*0294*/ 	.word	0xffffffff


	//   ....[115]....
        /*0298*/ 	.word	0xffffffff


	//   ....[116]....
        /*029c*/ 	.word	0xffffffff


	//   ....[117]....
        /*02a0*/ 	.word	0xffffffff


	//   ....[118]....
        /*02a4*/ 	.word	0xffffffff


	//   ....[119]....
        /*02a8*/ 	.word	0xffffffff


	//   ....[120]....
        /*02ac*/ 	.word	0xffffffff


	//   ....[121]....
        /*02b0*/ 	.word	0xffffffff


	//   ....[122]....
        /*02b4*/ 	.word	0xffffffff


	//   ....[123]....
        /*02b8*/ 	.word	0xffffffff


	//   ....[124]....
        /*02bc*/ 	.word	0xffffffff


	//   ....[125]....
        /*02c0*/ 	.word	0xffffffff


	//   ....[126]....
        /*02c4*/ 	.word	0xffffffff


	//   ....[127]....
        /*02c8*/ 	.word	0xffffffff


	//   ....[128]....
        /*02cc*/ 	.word	0xffffffff


	//   ....[129]....
        /*02d0*/ 	.word	0xffffffff


	//   ....[130]....
        /*02d4*/ 	.word	0x0500000f


	//   ....[131]....
        /*02d8*/ 	.word	0x0500000f


	//   ....[132]....
        /*02dc*/ 	.word	0x0500000f


	//   ....[133]....
        /*02e0*/ 	.word	0x0500000f


	//   ....[134]....
        /*02e4*/ 	.word	0x0500000f


	//   ....[135]....
        /*02e8*/ 	.word	0x0500000f


	//   ....[136]....
        /*02ec*/ 	.word	0x0500000f


	//   ....[137]....
        /*02f0*/ 	.word	0x0500000f


	//   ....[138]....
        /*02f4*/ 	.word	0x0500000f


	//   ....[139]....
        /*02f8*/ 	.word	0x0500000f


	//   ....[140]....
        /*02fc*/ 	.word	0x0500000f


	//   ....[141]....
        /*0300*/ 	.word	0x0500000f


	//   ....[142]....
        /*0304*/ 	.word	0x0500000f


	//   ....[143]....
        /*0308*/ 	.word	0x0500000f


	//   ....[144]....
        /*030c*/ 	.word	0x0500000f


	//   ....[145]....
        /*0310*/ 	.word	0x0500000f


	//   ....[146]....
        /*0314*/ 	.word	0x0500000f


	//   ....[147]....
        /*0318*/ 	.word	0x0500000f


	//   ....[148]....
        /*031c*/ 	.word	0x0500000f


	//   ....[149]....
        /*0320*/ 	.word	0x0500000f


	//   ....[150]....
        /*0324*/ 	.word	0x0500000f


	//   ....[151]....
        /*0328*/ 	.word	0x0500000f


	//   ....[152]....
        /*032c*/ 	.word	0x0500000f


	//   ....[153]....
        /*0330*/ 	.word	0x0500000f


	//   ....[154]....
        /*0334*/ 	.word	0x0500000f


	//   ....[155]....
        /*0338*/ 	.word	0x0500000f


	//   ....[156]....
        /*033c*/ 	.word	0x0500000f


	//   ....[157]....
        /*0340*/ 	.word	0x0500000f


	//   ....[158]....
        /*0344*/ 	.word	0x0500000f


	//   ....[159]....
        /*0348*/ 	.word	0x0500000f


	//   ....[160]....
        /*034c*/ 	.word	0x0500000f


	//   ....[161]....
        /*0350*/ 	.word	0x0500000f


	//   ....[162]....
        /*0354*/ 	.word	0x0500000f


	//   ....[163]....
        /*0358*/ 	.word	0x0500000f


	//   ....[164]....
        /*035c*/ 	.word	0x0500000f


	//   ....[165]....
        /*0360*/ 	.word	0x0500000f


	//   ....[166]....
        /*0364*/ 	.word	0x0500000f


	//   ....[167]....
        /*0368*/ 	.word	0x0500000f


	//   ....[168]....
        /*036c*/ 	.word	0x0500000f


	//   ....[169]....
        /*0370*/ 	.word	0x0500000f


	//   ....[170]....
        /*0374*/ 	.word	0x0500000f


	//   ....[171]....
        /*0378*/ 	.word	0x0500000f


	//   ....[172]....
        /*037c*/ 	.word	0x0500000f


	//   ....[173]....
        /*0380*/ 	.word	0x0500000f


	//   ....[174]....
        /*0384*/ 	.word	0x0500000f


	//   ....[175]....
        /*0388*/ 	.word	0x0500000f


	//   ....[176]....
        /*038c*/ 	.word	0x0500000f


	//   ....[177]....
        /*0390*/ 	.word	0x0500000f


	//   ....[178]....
        /*0394*/ 	.word	0x0500000f


	//   ....[179]....
        /*0398*/ 	.word	0x0500000f


	//   ....[180]....
        /*039c*/ 	.word	0x0500000f


	//   ....[181]....
        /*03a0*/ 	.word	0x0500000f


	//   ....[182]....
        /*03a4*/ 	.word	0x0500000f


	//   ....[183]....
        /*03a8*/ 	.word	0x0500000f


	//   ....[184]....
        /*03ac*/ 	.word	0x0500000f


	//   ....[185]....
        /*03b0*/ 	.word	0x0500000f


	//   ....[186]....
        /*03b4*/ 	.word	0x0500000f


	//   ....[187]....
        /*03b8*/ 	.word	0x0500000f


	//   ....[188]....
        /*03bc*/ 	.word	0x0500000f


	//   ....[189]....
        /*03c0*/ 	.word	0x0500000f


	//   ....[190]....
        /*03c4*/ 	.word	0x0500000f


	//   ....[191]....
        /*03c8*/ 	.word	0x0500000f


	//   ....[192]....
        /*03cc*/ 	.word	0x0500000f


	//   ....[193]....
        /*03d0*/ 	.word	0x0500000f


	//   ....[194]....
        /*03d4*/ 	.word	0x0500000f


	//   ....[195]....
        /*03d8*/ 	.word	0x0500000f


	//   ....[196]....
        /*03dc*/ 	.word	0x0500000f


	//   ....[197]....
        /*03e0*/ 	.word	0x0500000f


	//   ....[198]....
        /*03e4*/ 	.word	0x0500000f


	//   ....[199]....
        /*03e8*/ 	.word	0x0500000f


	//   ....[200]....
        /*03ec*/ 	.word	0x0500000f


	//   ....[201]....
        /*03f0*/ 	.word	0x0500000f


	//   ....[202]....
        /*03f4*/ 	.word	0x0500000f


	//   ....[203]....
        /*03f8*/ 	.word	0x0500000f


	//   ....[204]....
        /*03fc*/ 	.word	0x0500000f


	//   ....[205]....
        /*0400*/ 	.word	0x0500000f


	//   ....[206]....
        /*0404*/ 	.word	0x0500000f


	//   ....[207]....
        /*0408*/ 	.word	0x0500000f


	//   ....[208]....
        /*040c*/ 	.word	0x0500000f


	//   ....[209]....
        /*0410*/ 	.word	0x0500000f


	//   ....[210]....
        /*0414*/ 	.word	0x0500000f


	//   ....[211]....
        /*0418*/ 	.word	0x0500000f


	//   ....[212]....
        /*041c*/ 	.word	0x0500000f


	//----- nvinfo : EIATTR_COOP_GROUP_INSTR_OFFSETS
	.align		4
.L_525:
        /*0420*/ 	.byte	0x04, 0x28
        /*0422*/ 	.short	(.L_527 - .L_526)


	//   ....[0]....
.L_526:
        /*0424*/ 	.word	0x00000080


	//   ....[1]....
        /*0428*/ 	.word	0x00000090


	//   ....[2]....
        /*042c*/ 	.word	0x000002f0


	//   ....[3]....
        /*0430*/ 	.word	0x00000450


	//   ....[4]....
        /*0434*/ 	.word	0x00000570


	//   ....[5]....
        /*0438*/ 	.word	0x000006d0


	//   ....[6]....
        /*043c*/ 	.word	0x00001670


	//   ....[7]....
        /*0440*/ 	.word	0x00002a60


	//   ....[8]....
        /*0444*/ 	.word	0x00002aa0


	//   ....[9]....
        /*0448*/ 	.word	0x00003690


	//   ....[10]....
        /*044c*/ 	.word	0x00003770


	//   ....[11]....
        /*0450*/ 	.word	0x000037a0


	//   ....[12]....
        /*0454*/ 	.word	0x00003800


	//   ....[13]....
        /*0458*/ 	.word	0x000052e0


	//   ....[14]....
        /*045c*/ 	.word	0x00005320


	//   ....[15]....
        /*0460*/ 	.word	0x00005fe0


	//   ....[16]....
        /*0464*/ 	.word	0x00006060


	//   ....[17]....
        /*0468*/ 	.word	0x00006080


	//   ....[18]....
        /*046c*/ 	.word	0x000060a0


	//   ....[19]....
        /*0470*/ 	.word	0x000089e0


	//   ....[20]....
        /*0474*/ 	.word	0x00008a80


	//   ....[21]....
        /*0478*/ 	.word	0x00008ab0


	//   ....[22]....
        /*047c*/ 	.word	0x00008be0


	//   ....[23]....
        /*0480*/ 	.word	0x0000a060


	//   ....[24]....
        /*0484*/ 	.word	0x0000a0e0


	//   ....[25]....
        /*0488*/ 	.word	0x0000a150


	//   ....[26]....
        /*048c*/ 	.word	0x0000a170


	//   ....[27]....
        /*0490*/ 	.word	0x0000bc90


	//   ....[28]....
        /*0494*/ 	.word	0x0000bcc0


	//   ....[29]....
        /*0498*/ 	.word	0x0000bcf0


	//   ....[30]....
        /*049c*/ 	.word	0x0000bd50


	//   ....[31]....
        /*04a0*/ 	.word	0x0000c2d0


	//   ....[32]....
        /*04a4*/ 	.word	0x0000c310


	//   ....[33]....
        /*04a8*/ 	.word	0x0000c460


	//   ....[34]....
        /*04ac*/ 	.word	0x0000c480


	//   ....[35]....
        /*04b0*/ 	.word	0x0000c5c0


	//   ....[36]....
        /*04b4*/ 	.word	0x0000c5e0


	//   ....[37]....
        /*04b8*/ 	.word	0x0000c730


	//   ....[38]....
        /*04bc*/ 	.word	0x0000c750


	//   ....[39]....
        /*04c0*/ 	.word	0x0000cf20


	//   ....[40]....
        /*04c4*/ 	.word	0x0000cf40


	//   ....[41]....
        /*04c8*/ 	.word	0x0000d080


	//   ....[42]....
        /*04cc*/ 	.word	0x0000d0a0


	//   ....[43]....
        /*04d0*/ 	.word	0x0000d1e0


	//   ....[44]....
        /*04d4*/ 	.word	0x0000d200


	//   ....[45]....
        /*04d8*/ 	.word	0x0000d350


	//   ....[46]....
        /*04dc*/ 	.word	0x0000d370


	//   ....[47]....
        /*04e0*/ 	.word	0x0000d580


	//   ....[48]....
        /*04e4*/ 	.word	0x0000ea30


	//   ....[49]....
        /*04e8*/ 	.word	0x0000ea50


	//   ....[50]....
        /*04ec*/ 	.word	0x0000ea60


	//   ....[51]....
        /*04f0*/ 	.word	0x0000eaa0


	//   ....[52]....
        /*04f4*/ 	.word	0x0000eaf0


	//   ....[53]....
        /*04f8*/ 	.word	0x0000eb10


	//   ....[54]....
        /*04fc*/ 	.word	0x0000eb60


	//   ....[55]....
        /*0500*/ 	.word	0x0000eb80


	//   ....[56]....
        /*0504*/ 	.word	0x0000ebd0


	//   ....[57]....
        /*0508*/ 	.word	0x0000ebf0


	//   ....[58]....
        /*050c*/ 	.word	0x0000ec20


	//   ....[59]....
        /*0510*/ 	.word	0x0000ec50


	//   ....[60]....
        /*0514*/ 	.word	0x0000f2b0


	//   ....[61]....
        /*0518*/ 	.word	0x0000f2d0


	//   ....[62]....
        /*051c*/ 	.word	0x0000f310


	//   ....[63]....
        /*0520*/ 	.word	0x0000f320


	//   ....[64]....
        /*0524*/ 	.word	0x0000f340


	//   ....[65]....
        /*0528*/ 	.word	0x0000f360


	//   ....[66]....
        /*052c*/ 	.word	0x0000f380


	//   ....[67]....
        /*0530*/ 	.word	0x0000f3a0


	//   ....[68]....
        /*0534*/ 	.word	0x0000f3d0


	//   ....[69]....
        /*0538*/ 	.word	0x0000f400


	//   ....[70]....
        /*053c*/ 	.word	0x0000f440


	//   ....[71]....
        /*0540*/ 	.word	0x0000f4a0


	//   ....[72]....
        /*0544*/ 	.word	0x0000f5c0


	//   ....[73]....
        /*0548*/ 	.word	0x0000f650


	//   ....[74]....
        /*054c*/ 	.word	0x0000f660


	//   ....[75]....
        /*0550*/ 	.word	0x0000f770


	//   ....[76]....
        /*0554*/ 	.word	0x0000fdf0


	//   ....[77]....
        /*0558*/ 	.word	0x0000fe20


	//   ....[78]....
        /*055c*/ 	.word	0x0000fe30


	//   ....[79]....
        /*0560*/ 	.word	0x0000fe70


	//   ....[80]....
        /*0564*/ 	.word	0x0000ff20


	//   ....[81]....
        /*0568*/ 	.word	0x0000ff40


	//   ....[82]....
        /*056c*/ 	.word	0x00010010


	//   ....[83]....
        /*0570*/ 	.word	0x00010030


	//   ....[84]....
        /*0574*/ 	.word	0x000100c0


	//   ....[85]....
        /*0578*/ 	.word	0x000100e0


	//   ....[86]....
        /*057c*/ 	.word	0x00010170


	//   ....[87]....
        /*0580*/ 	.word	0x00010190


	//   ....[88]....
        /*0584*/ 	.word	0x00010220


	//   ....[89]....
        /*0588*/ 	.word	0x00010240


	//   ....[90]....
        /*058c*/ 	.word	0x000102d0


	//   ....[91]....
        /*0590*/ 	.word	0x00010320


	//   ....[92]....
        /*0594*/ 	.word	0x00010750


	//   ....[93]....
        /*0598*/ 	.word	0x000107a0


	//   ....[94]....
        /*059c*/ 	.word	0x000107c0


	//   ....[95]....
        /*05a0*/ 	.word	0x00010880


	//   ....[96]....
        /*05a4*/ 	.word	0x000108a0


	//   ....[97]....
        /*05a8*/ 	.word	0x00010950


	//   ....[98]....
        /*05ac*/ 	.word	0x00010960


	//   ....[99]....
        /*05b0*/ 	.word	0x00010990


	//   ....[100]....
        /*05b4*/ 	.word	0x00010a20


	//   ....[101]....
        /*05b8*/ 	.word	0x00010ac0


	//   ....[102]....
        /*05bc*/ 	.word	0x00010ae0


	//   ....[103]....
        /*05c0*/ 	.word	0x00010af0


	//   ....[104]....
        /*05c4*/ 	.word	0x000111f0


	//   ....[105]....
        /*05c8*/ 	.word	0x00011210


	//   ....[106]....
        /*05cc*/ 	.word	0x00011220


	//   ....[107]....
        /*05d0*/ 	.word	0x00011230


	//   ....[108]....
        /*05d4*/ 	.word	0x00011250


	//   ....[109]....
        /*05d8*/ 	.word	0x000112b0


	//   ....[110]....
        /*05dc*/ 	.word	0x000112d0


	//   ....[111]....
        /*05e0*/ 	.word	0x000112e0


	//   ....[112]....
        /*05e4*/ 	.word	0x00011320


	//   ....[113]....
        /*05e8*/ 	.word	0x00011350


	//   ....[114]....
        /*05ec*/ 	.word	0x00011360


	//   ....[115]....
        /*05f0*/ 	.word	0x00011380


	//   ....[116]....
        /*05f4*/ 	.word	0x000116d0


	//   ....[117]....
        /*05f8*/ 	.word	0x000116f0


	//   ....[118]....
        /*05fc*/ 	.word	0x00011700


	//   ....[119]....
        /*0600*/ 	.word	0x00011710


	//   ....[120]....
        /*0604*/ 	.word	0x00011720


	//   ....[121]....
        /*0608*/ 	.word	0x00011740


	//   ....[122]....
        /*060c*/ 	.word	0x000117b0


	//   ....[123]....
        /*0610*/ 	.word	0x000117d0


	//   ....[124]....
        /*0614*/ 	.word	0x00011830


	//   ....[125]....
        /*0618*/ 	.word	0x00011840


	//   ....[126]....
        /*061c*/ 	.word	0x000118b0


	//   ....[127]....
        /*0620*/ 	.word	0x00011920


	//   ....[128]....
        /*0624*/ 	.word	0x00011d50


	//   ....[129]....
        /*0628*/ 	.word	0x00011f30


	//   ....[130]....
        /*062c*/ 	.word	0x00012550


	//   ....[131]....
        /*0630*/ 	.word	0x00012630


	//   ....[132]....
        /*0634*/ 	.word	0x000126d0


	//   ....[133]....
        /*0638*/ 	.word	0x00012750


	//   ....[134]....
        /*063c*/ 	.word	0x00012800


	//   ....[135]....
        /*0640*/ 	.word	0x00012860


	//   ....[136]....
        /*0644*/ 	.word	0x00012920


	//   ....[137]....
        /*0648*/ 	.word	0x00012980


	//   ....[138]....
        /*064c*/ 	.word	0x00012a40


	//   ....[139]....
        /*0650*/ 	.word	0x00012aa0


	//   ....[140]....
        /*0654*/ 	.word	0x00012b60


	//   ....[141]....
        /*0658*/ 	.word	0x00012bc0


	//   ....[142]....
        /*065c*/ 	.word	0x00012c60


	//   ....[143]....
        /*0660*/ 	.word	0x00012d10


	//   ....[144]....
        /*0664*/ 	.word	0x00012dc0


	//   ....[145]....
        /*0668*/ 	.word	0x00012e50


	//   ....[146]....
        /*066c*/ 	.word	0x00012f20


	//   ....[147]....
        /*0670*/ 	.word	0x00013040


	//   ....[148]....
        /*0674*/ 	.word	0x000130b0


	//   ....[149]....
        /*0678*/ 	.word	0x00013110


	//   ....[150]....
        /*067c*/ 	.word	0x000131f0


	//   ....[151]....
        /*0680*/ 	.word	0x00013270


	//   ....[152]....
        /*0684*/ 	.word	0x00013370


	//   ....[153]....
        /*0688*/ 	.word	0x00013470


	//   ....[154]....
        /*068c*/ 	.word	0x000134e0


	//   ....[155]....
        /*0690*/ 	.word	0x00013540


	//   ....[156]....
        /*0694*/ 	.word	0x00013610


	//   ....[157]....
        /*0698*/ 	.word	0x00013730


	//   ....[158]....
        /*069c*/ 	.word	0x00013780


	//   ....[159]....
        /*06a0*/ 	.word	0x00013810


	//   ....[160]....
        /*06a4*/ 	.word	0x000138b0


	//   ....[161]....
        /*06a8*/ 	.word	0x00013930


	//   ....[162]....
        /*06ac*/ 	.word	0x00013a00


	//   ....[163]....
        /*06b0*/ 	.word	0x00013b10


	//   ....[164]....
        /*06b4*/ 	.word	0x00013b60


	//   ....[165]....
        /*06b8*/ 	.word	0x00013bd0


	//   ....[166]....
        /*06bc*/ 	.word	0x00013cc0


	//   ....[167]....
        /*06c0*/ 	.word	0x00013dd0


	//   ....[168]....
        /*06c4*/ 	.word	0x00013e20


	//   ....[169]....
        /*06c8*/ 	.word	0x00013ea0


	//   ....[170]....
        /*06cc*/ 	.word	0x00013f80


	//   ....[171]....
        /*06d0*/ 	.word	0x00014090


	//   ....[172]....
        /*06d4*/ 	.word	0x000140e0


	//   ....[173]....
        /*06d8*/ 	.word	0x00014150


	//   ....[174]....
        /*06dc*/ 	.word	0x00014230


	//   ....[175]....
        /*06e0*/ 	.word	0x00014360


	//   ....[176]....
        /*06e4*/ 	.word	0x00014430


	//   ....[177]....
        /*06e8*/ 	.word	0x000144c0


	//   ....[178]....
        /*06ec*/ 	.word	0x000145f0


	//   ....[179]....
        /*06f0*/ 	.word	0x00014650


	//   ....[180]....
        /*06f4*/ 	.word	0x00014760


	//   ....[181]....
        /*06f8*/ 	.word	0x000147c0


	//   ....[182]....
        /*06fc*/ 	.word	0x000148d0


	//   ....[183]....
        /*0700*/ 	.word	0x00014930


	//   ....[184]....
        /*0704*/ 	.word	0x00014a40


	//   ....[185]....
        /*0708*/ 	.word	0x00014aa0


	//   ....[186]....
        /*070c*/ 	.word	0x00014b60


	//   ....[187]....
        /*0710*/ 	.word	0x00014cc0


	//   ....[188]....
        /*0714*/ 	.word	0x00014d60


	//   ....[189]....
        /*0718*/ 	.word	0x00014dc0


	//   ....[190]....
        /*071c*/ 	.word	0x00014e60


	//   ....[191]....
        /*0720*/ 	.word	0x00014ec0


	//   ....[192]....
        /*0724*/ 	.word	0x00014f70


	//   ....[193]....
        /*0728*/ 	.word	0x00014fd0


	//   ....[194]....
        /*072c*/ 	.word	0x00015070


	//   ....[195]....
        /*0730*/ 	.word	0x000150d0


	//   ....[196]....
        /*0734*/ 	.word	0x00015170


	//   ....[197]....
        /*0738*/ 	.word	0x000151d0


	//   ....[198]....
        /*073c*/ 	.word	0x00015270


	//   ....[199]....
        /*0740*/ 	.word	0x00015350


	//   ....[200]....
        /*0744*/ 	.word	0x000153f0


	//   ....[201]....
        /*0748*/ 	.word	0x00015450


	//   ....[202]....
        /*074c*/ 	.word	0x00015520


	//   ....[203]....
        /*0750*/ 	.word	0x00015580


	//   ....[204]....
        /*0754*/ 	.word	0x00015650


	//   ....[205]....
        /*0758*/ 	.word	0x000156b0


	//   ....[206]....
        /*075c*/ 	.word	0x00015780


	//   ....[207]....
        /*0760*/ 	.word	0x000157e0


	//   ....[208]....
        /*0764*/ 	.word	0x000158b0


	//   ....[209]....
        /*0768*/ 	.word	0x00015910


	//   ....[210]....
        /*076c*/ 	.word	0x000159e0


	//   ....[211]....
        /*0770*/ 	.word	0x00015a70


	//   ....[212]....
        /*0774*/ 	.word	0x00015b90


	//----- nvinfo : EIATTR_REG_RECONFIG
	.align		4
.L_527:
        /*0778*/ 	.byte	0x01, 0x54
	.zero		2


	//----- nvinfo : EIATTR_SYSCALL_OFFSETS
	.align		4
        /*077c*/ 	.byte	0x04, 0x46
        /*077e*/ 	.short	(.L_529 - .L_528)


	//   ....[0]....
.L_528:
        /*0780*/ 	.word	0x000018d0


	//   ....[1]....
        /*0784*/ 	.word	0x0000e1c0


	//   ....[2]....
        /*0788*/ 	.word	0x0000e310


	//   ....[3]....
        /*078c*/ 	.word	0x0000e400


	//   ....[4]....
        /*0790*/ 	.word	0x0000ef30


	//   ....[5]....
        /*0794*/ 	.word	0x0000fac0


	//----- nvinfo : EIATTR_MBARRIER_INSTR_OFFSETS
	.align		4
.L_529:
        /*0798*/ 	.byte	0x04, 0x39
        /*079a*/ 	.short	(.L_531 - .L_530)


	//   ....[0]....
.L_530:
        /*079c*/ 	.word	0x00000190
        /*07a0*/ 	.word	0x000000ff
        /*07a4*/ 	.word	0x00032400
        /*07a8*/ 	.short	0x0100
        /*07aa*/ 	.byte	0x08
	.zero		1


	//   ....[1]....
        /*07ac*/ 	.word	0x000001a0
        /*07b0*/ 	.word	0x000000ff
        /*07b4*/ 	.word	0x00032410
        /*07b8*/ 	.short	0x0100
        /*07ba*/ 	.byte	0x08
	.zero		1


	//   ....[2]....
        /*07bc*/ 	.word	0x000001b0
        /*07c0*/ 	.word	0x000000ff
        /*07c4*/ 	.word	0x00032420
        /*07c8*/ 	.short	0x0100
        /*07ca*/ 	.byte	0x08
	.zero		1


	//   ....[3]....
        /*07cc*/ 	.word	0x000002a0
        /*07d0*/ 	.word	0x000000ff
        /*07d4*/ 	.word	0x00032430
        /*07d8*/ 	.short	0x0100
        /*07da*/ 	.byte	0x08
	.zero		1


	//   ....[4]....
        /*07dc*/ 	.word	0x000002b0
        /*07e0*/ 	.word	0x000000ff
        /*07e4*/ 	.word	0x00032440
        /*07e8*/ 	.short	0x0100
        /*07ea*/ 	.byte	0x08
	.zero		1


	//   ....[5]....
        /*07ec*/ 	.word	0x000002c0
        /*07f0*/ 	.word	0x000000ff
        /*07f4*/ 	.word	0x00032438
        /*07f8*/ 	.short	0x0100
        /*07fa*/ 	.byte	0x08
	.zero		1


	//   ....[6]....
        /*07fc*/ 	.word	0x000002d0
        /*0800*/ 	.word	0x000000ff
        /*0804*/ 	.word	0x00032448
        /*0808*/ 	.short	0x0100
        /*080a*/ 	.byte	0x08
	.zero		1


	//   ....[7]....
        /*080c*/ 	.word	0x00000400
        /*0810*/ 	.word	0x000000ff
        /*0814*/ 	.word	0x00032450
        /*0818*/ 	.short	0x0100
        /*081a*/ 	.byte	0x08
	.zero		1


	//   ....[8]....
        /*081c*/ 	.word	0x00000410
        /*0820*/ 	.word	0x000000ff
        /*0824*/ 	.word	0x00032460
        /*0828*/ 	.short	0x0100
        /*082a*/ 	.byte	0x08
	.zero		1


	//   ....[9]....
        /*082c*/ 	.word	0x00000420
        /*0830*/ 	.word	0x000000ff
        /*0834*/ 	.word	0x00032458
        /*0838*/ 	.short	0x0100
        /*083a*/ 	.byte	0x08
	.zero		1


	//   ....[10]....
        /*083c*/ 	.word	0x00000430
        /*0840*/ 	.word	0x000000ff
        /*0844*/ 	.word	0x00032468
        /*0848*/ 	.short	0x0100
        /*084a*/ 	.byte	0x08
	.zero		1


	//   ....[11]....
        /*084c*/ 	.word	0x00000520
        /*0850*/ 	.word	0x000000ff
        /*0854*/ 	.word	0x00032470
        /*0858*/ 	.short	0x0100
        /*085a*/ 	.byte	0x06
	.zero		1


	//   ....[12]....
        /*085c*/ 	.word	0x00000530
        /*0860*/ 	.word	0x000000ff
        /*0864*/ 	.word	0x00032480
        /*0868*/ 	.short	0x0100
        /*086a*/ 	.byte	0x06
	.zero		1


	//   ....[13]....
        /*086c*/ 	.word	0x00000540
        /*0870*/ 	.word	0x000000ff
        /*0874*/ 	.word	0x00032478
        /*0878*/ 	.short	0x0100
        /*087a*/ 	.byte	0x06
	.zero		1


	//   ....[14]....
        /*087c*/ 	.word	0x00000550
        /*0880*/ 	.word	0x000000ff
        /*0884*/ 	.word	0x00032488
        /*0888*/ 	.short	0x0100
        /*088a*/ 	.byte	0x06
	.zero		1


	//   ....[15]....
        /*088c*/ 	.word	0x00000680
        /*0890*/ 	.word	0x000000ff
        /*0894*/ 	.word	0x00032490
        /*0898*/ 	.short	0x0100
        /*089a*/ 	.byte	0x08
	.zero		1


	//   ....[16]....
        /*089c*/ 	.word	0x00000690
        /*08a0*/ 	.word	0x000000ff
        /*08a4*/ 	.word	0x000324a0
        /*08a8*/ 	.short	0x0100
        /*08aa*/ 	.byte	0x08
	.zero		1


	//   ....[17]....
        /*08ac*/ 	.word	0x000006a0
        /*08b0*/ 	.word	0x000000ff
        /*08b4*/ 	.word	0x00032498
        /*08b8*/ 	.short	0x0100
        /*08ba*/ 	.byte	0x08
	.zero		1


	//   ....[18]....
        /*08bc*/ 	.word	0x000006b0
        /*08c0*/ 	.word	0x000000ff
        /*08c4*/ 	.word	0x000324a8
        /*08c8*/ 	.short	0x0100
        /*08ca*/ 	.byte	0x08
	.zero		1


	//   ....[19]....
        /*08cc*/ 	.word	0x000007f0
        /*08d0*/ 	.word	0x000000ff
        /*08d4*/ 	.word	0x000324b0
        /*08d8*/ 	.short	0x0100
        /*08da*/ 	.byte	0x08
	.zero		1


	//   ....[20]....
        /*08dc*/ 	.word	0x00000800
        /*08e0*/ 	.word	0x000000ff
        /*08e4*/ 	.word	0x000324c0
        /*08e8*/ 	.short	0x0100
        /*08ea*/ 	.byte	0x08
	.zero		1


	//   ....[21]....
        /*08ec*/ 	.word	0x00000810
        /*08f0*/ 	.word	0x000000ff
        /*08f4*/ 	.word	0x000324b8
        /*08f8*/ 	.short	0x0100
        /*08fa*/ 	.byte	0x08
	.zero		1


	//   ....[22]....
        /*08fc*/ 	.word	0x00000820
        /*0900*/ 	.word	0x000000ff
        /*0904*/ 	.word	0x000324c8
        /*0908*/ 	.short	0x0100
        /*090a*/ 	.byte	0x08
	.zero		1


	//   ....[23]....
        /*090c*/ 	.word	0x00001930
        /*0910*/ 	.word	0x000000ff
        /*0914*/ 	.word	0x00032400
        /*0918*/ 	.short	0x010a
        /*091a*/ 	.byte	0x28
	.zero		1


	//   ....[24]....
        /*091c*/ 	.word	0x00001a10
        /*0920*/ 	.word	0x000000ff
        /*0924*/ 	.word	0x00032430
        /*0928*/ 	.short	0x010a
        /*092a*/ 	.byte	0x06
	.zero		1


	//   ....[25]....
        /*092c*/ 	.word	0x00001a50
        /*0930*/ 	.word	0x000000ff
        /*0934*/ 	.word	0x00032430
        /*0938*/ 	.short	0x010a
        /*093a*/ 	.byte	0x06
	.zero		1


	//   ....[26]....
        /*093c*/ 	.word	0x00001d50
        /*0940*/ 	.word	0x000000ff
        /*0944*/ 	.word	0x00032410
        /*0948*/ 	.short	0x010a
        /*094a*/ 	.byte	0x28
	.zero		1


	//   ....[27]....
        /*094c*/ 	.word	0x00001d90
        /*0950*/ 	.word	0x000000ff
        /*0954*/ 	.word	0x00032450
        /*0958*/ 	.short	0x010a
        /*095a*/ 	.byte	0x06
	.zero		1


	//   ....[28]....
        /*095c*/ 	.word	0x00001dd0
        /*0960*/ 	.word	0x000000ff
        /*0964*/ 	.word	0x00032450
        /*0968*/ 	.short	0x010a
        /*096a*/ 	.byte	0x06
	.zero		1


	//   ....[29]....
        /*096c*/ 	.word	0x00002c30
        /*0970*/ 	.word	0x000000ff
        /*0974*/ 	.word	0x00000000
        /*0978*/ 	.short	0x0101
        /*097a*/ 	.byte	0x0a
	.zero		1


	//   ....[30]....
        /*097c*/ 	.word	0x00004510
        /*0980*/ 	.word	0x000000ff
        /*0984*/ 	.word	0x00000000
        /*0988*/ 	.short	0x0101
        /*098a*/ 	.byte	0x06
	.zero		1


	//   ....[31]....
        /*098c*/ 	.word	0x000046b0
        /*0990*/ 	.word	0x000000ff
        /*0994*/ 	.word	0x00032430
        /*0998*/ 	.short	0x010a
        /*099a*/ 	.byte	0x04
	.zero		1


	//   ....[32]....
        /*099c*/ 	.word	0x000046f0
        /*09a0*/ 	.word	0x000000ff
        /*09a4*/ 	.word	0x00032430
        /*09a8*/ 	.short	0x010a
        /*09aa*/ 	.byte	0x04
	.zero		1


	//   ....[33]....
        /*09ac*/ 	.word	0x00004910
        /*09b0*/ 	.word	0x000000ff
        /*09b4*/ 	.word	0x00032450
        /*09b8*/ 	.short	0x010a
        /*09ba*/ 	.byte	0x04
	.zero		1


	//   ....[34]....
        /*09bc*/ 	.word	0x00004950
        /*09c0*/ 	.word	0x000000ff
        /*09c4*/ 	.word	0x00032450
        /*09c8*/ 	.short	0x010a
        /*09ca*/ 	.byte	0x04
	.zero		1


	//   ....[35]....
        /*09cc*/ 	.word	0x00005550
        /*09d0*/ 	.word	0x000000ff
        /*09d4*/ 	.word	0x00000000
        /*09d8*/ 	.short	0x0101
        /*09da*/ 	.byte	0x0a
	.zero		1


	//   ....[36]....
        /*09dc*/ 	.word	0x000076b0
        /*09e0*/ 	.word	0x000000ff
        /*09e4*/ 	.word	0x00000000
        /*09e8*/ 	.short	0x0101
        /*09ea*/ 	.byte	0x04
	.zero		1


	//   ....[37]....
        /*09ec*/ 	.word	0x000077e0
        /*09f0*/ 	.word	0x000000ff
        /*09f4*/ 	.word	0x00032430
        /*09f8*/ 	.short	0x010a
        /*09fa*/ 	.byte	0x04
	.zero		1


	//   ....[38]....
        /*09fc*/ 	.word	0x00007820
        /*0a00*/ 	.word	0x000000ff
        /*0a04*/ 	.word	0x00032430
        /*0a08*/ 	.short	0x010a
        /*0a0a*/ 	.byte	0x04
	.zero		1


	//   ....[39]....
        /*0a0c*/ 	.word	0x00007a40
        /*0a10*/ 	.word	0x000000ff
        /*0a14*/ 	.word	0x00032450
        /*0a18*/ 	.short	0x010a
        /*0a1a*/ 	.byte	0x04
	.zero		1


	//   ....[40]....
        /*0a1c*/ 	.word	0x00007a80
        /*0a20*/ 	.word	0x000000ff
        /*0a24*/ 	.word	0x00032450
        /*0a28*/ 	.short	0x010a
        /*0a2a*/ 	.byte	0x04
	.zero		1


	//   ....[41]....
        /*0a2c*/ 	.word	0x00008490
        /*0a30*/ 	.word	0x000000ff
        /*0a34*/ 	.word	0x00000000
        /*0a38*/ 	.short	0x0101
        /*0a3a*/ 	.byte	0x0b
	.zero		1


	//   ....[42]....
        /*0a3c*/ 	.word	0x0000a040
        /*0a40*/ 	.word	0x000000ff
        /*0a44*/ 	.word	0x00000000
        /*0a48*/ 	.short	0x0101
        /*0a4a*/ 	.byte	0x04
	.zero		1


	//   ....[43]....
        /*0a4c*/ 	.word	0x0000c320
        /*0a50*/ 	.word	0x000000bd
        /*0a54*/ 	.word	0x00000000
        /*0a58*/ 	.short	0x0101
        /*0a5a*/ 	.byte	0x3f
	.zero		1


	//   ....[44]....
        /*0a5c*/ 	.word	0x0000e800
        /*0a60*/ 	.word	0x00000018
        /*0a64*/ 	.word	0x00032440
        /*0a68*/ 	.short	0x010a
        /*0a6a*/ 	.byte	0x3f
	.zero		1


	//   ....[45]....
        /*0a6c*/ 	.word	0x0000ed10
        /*0a70*/ 	.word	0x00000018
        /*0a74*/ 	.word	0x00032430
        /*0a78*/ 	.short	0x0107
        /*0a7a*/ 	.byte	0x3f
	.zero		1


	//   ....[46]....
        /*0a7c*/ 	.word	0x0000edc0
        /*0a80*/ 	.word	0x00000018
        /*0a84*/ 	.word	0x00032430
        /*0a88*/ 	.short	0x0101
        /*0a8a*/ 	.byte	0x3f
	.zero		1


	//   ....[47]....
        /*0a8c*/ 	.word	0x0000f900
        /*0a90*/ 	.word	0x00000011
        /*0a94*/ 	.word	0x00032400
        /*0a98*/ 	.short	0x0107
        /*0a9a*/ 	.byte	0x3f
	.zero		1


	//   ....[48]....
        /*0a9c*/ 	.word	0x0000f990
        /*0aa0*/ 	.word	0x00000011
        /*0aa4*/ 	.word	0x00032400
        /*0aa8*/ 	.short	0x0101
        /*0aaa*/ 	.byte	0x3f
	.zero		1


	//   ....[49]....
        /*0aac*/ 	.word	0x000103e0
        /*0ab0*/ 	.word	0x00000011
        /*0ab4*/ 	.word	0x00032410
        /*0ab8*/ 	.short	0x0107
        /*0aba*/ 	.byte	0x3f
	.zero		1


	//   ....[50]....
        /*0abc*/ 	.word	0x000104d0
        /*0ac0*/ 	.word	0x00000011
        /*0ac4*/ 	.word	0x00032410
        /*0ac8*/ 	.short	0x0101
        /*0aca*/ 	.byte	0x3f
	.zero		1


	//   ....[51]....
        /*0acc*/ 	.word	0x000104f0
        /*0ad0*/ 	.word	0x00000011
        /*0ad4*/ 	.word	0x00032420
        /*0ad8*/ 	.short	0x010a
        /*0ada*/ 	.byte	0x3f
	.zero		1


	//   ....[52]....
        /*0adc*/ 	.word	0x00010570
        /*0ae0*/ 	.word	0x00000018
        /*0ae4*/ 	.word	0x00032460
        /*0ae8*/ 	.short	0x010a
        /*0aea*/ 	.byte	0x3f
	.zero		1


	//   ....[53]....
        /*0aec*/ 	.word	0x00010c70
        /*0af0*/ 	.word	0x00000018
        /*0af4*/ 	.word	0x00032450
        /*0af8*/ 	.short	0x0107
        /*0afa*/ 	.byte	0x3f
	.zero		1


	//   ....[54]....
        /*0afc*/ 	.word	0x00010d30
        /*0b00*/ 	.word	0x00000018
        /*0b04*/ 	.word	0x00032450
        /*0b08*/ 	.short	0x0101
        /*0b0a*/ 	.byte	0x3f
	.zero		1


	//   ....[55]....
        /*0b0c*/ 	.word	0x00011050
        /*0b10*/ 	.word	0x0000000a
        /*0b14*/ 	.word	0x00032440
        /*0b18*/ 	.short	0x010a
        /*0b1a*/ 	.byte	0x3f
	.zero		1


	//   ....[56]....
        /*0b1c*/ 	.word	0x00011420
        /*0b20*/ 	.word	0x0000000a
        /*0b24*/ 	.word	0x00032430
        /*0b28*/ 	.short	0x0107
        /*0b2a*/ 	.byte	0x3f
	.zero		1


	//   ....[57]....
        /*0b2c*/ 	.word	0x000114d0
        /*0b30*/ 	.word	0x0000000a
        /*0b34*/ 	.word	0x00032430
        /*0b38*/ 	.short	0x0101
        /*0b3a*/ 	.byte	0x3f
	.zero		1


	//   ....[58]....
        /*0b3c*/ 	.word	0x00011500
        /*0b40*/ 	.word	0x0000000a
        /*0b44*/ 	.word	0x00032460
        /*0b48*/ 	.short	0x010a
        /*0b4a*/ 	.byte	0x3f
	.zero		1


	//   ....[59]....
        /*0b4c*/ 	.word	0x00011a20
        /*0b50*/ 	.word	0x0000000a
        /*0b54*/ 	.word	0x00032450
        /*0b58*/ 	.short	0x0107
        /*0b5a*/ 	.byte	0x3f
	.zero		1


	//   ....[60]....
        /*0b5c*/ 	.word	0x00011ad0
        /*0b60*/ 	.word	0x0000000a
        /*0b64*/ 	.word	0x00032450
        /*0b68*/ 	.short	0x0101
        /*0b6a*/ 	.byte	0x3f
	.zero		1


	//   ....[61]....
        /*0b6c*/ 	.word	0x00011eb0
        /*0b70*/ 	.word	0x00000007
        /*0b74*/ 	.word	0x00032420
        /*0b78*/ 	.short	0x010a
        /*0b7a*/ 	.byte	0x3f
	.zero		1


	//   ....[62]....
        /*0b7c*/ 	.word	0x00012050
        /*0b80*/ 	.word	0x00000005
        /*0b84*/ 	.word	0x00032440
        /*0b88*/ 	.short	0x010a
        /*0b8a*/ 	.byte	0x3f
	.zero		1


	//   ....[63]....
        /*0b8c*/ 	.word	0x000120f0
        /*0b90*/ 	.word	0x00000003
        /*0b94*/ 	.word	0x00032440
        /*0b98*/ 	.short	0x010a
        /*0b9a*/ 	.byte	0x3f
	.zero		1


	//   ....[64]....
        /*0b9c*/ 	.word	0x00012130
        /*0ba0*/ 	.word	0x00000005
        /*0ba4*/ 	.word	0x00032460
        /*0ba8*/ 	.short	0x010a
        /*0baa*/ 	.byte	0x3f
	.zero		1


	//   ....[65]....
        /*0bac*/ 	.word	0x00012170
        /*0bb0*/ 	.word	0x00000003
        /*0bb4*/ 	.word	0x00032460
        /*0bb8*/ 	.short	0x010a
        /*0bba*/ 	.byte	0x3f
	.zero		1


	//   ....[66]....
        /*0bbc*/ 	.word	0x000121e0
        /*0bc0*/ 	.word	0x00000003
        /*0bc4*/ 	.word	0x00032400
        /*0bc8*/ 	.short	0x010a
        /*0bca*/ 	.byte	0x3f
	.zero		1


	//   ....[67]....
        /*0bcc*/ 	.word	0x00012240
        /*0bd0*/ 	.word	0x00000003
        /*0bd4*/ 	.word	0x00032430
        /*0bd8*/ 	.short	0x010a
        /*0bda*/ 	.byte	0x3f
	.zero		1


	//   ....[68]....
        /*0bdc*/ 	.word	0x000122a0
        /*0be0*/ 	.word	0x00000003
        /*0be4*/ 	.word	0x00032410
        /*0be8*/ 	.short	0x010a
        /*0bea*/ 	.byte	0x3f
	.zero		1


	//   ....[69]....
        /*0bec*/ 	.word	0x00012300
        /*0bf0*/ 	.word	0x00000003
        /*0bf4*/ 	.word	0x00032450
        /*0bf8*/ 	.short	0x010a
        /*0bfa*/ 	.byte	0x3f
	.zero		1


	//   ....[70]....
        /*0bfc*/ 	.word	0x00012360
        /*0c00*/ 	.word	0x00000099
        /*0c04*/ 	.word	0x00032430
        /*0c08*/ 	.short	0x010a
        /*0c0a*/ 	.byte	0x3f
	.zero		1


	//   ....[71]....
        /*0c0c*/ 	.word	0x000123c0
        /*0c10*/ 	.word	0x000000cb
        /*0c14*/ 	.word	0x00032450
        /*0c18*/ 	.short	0x010a
        /*0c1a*/ 	.byte	0x3f
	.zero		1


	//   ....[72]....
        /*0c1c*/ 	.word	0x00012420
        /*0c20*/ 	.word	0x00000099
        /*0c24*/ 	.word	0x00032430
        /*0c28*/ 	.short	0x010a
        /*0c2a*/ 	.byte	0x3f
	.zero		1


	//   ....[73]....
        /*0c2c*/ 	.word	0x00012480
        /*0c30*/ 	.word	0x000000cb
        /*0c34*/ 	.word	0x00032450
        /*0c38*/ 	.short	0x010a
        /*0c3a*/ 	.byte	0x3f
	.zero		1


	//   ....[74]....
        /*0c3c*/ 	.word	0x00012580
        /*0c40*/ 	.word	0x00000018
        /*0c44*/ 	.word	0x00032440
        /*0c48*/ 	.short	0x010a
        /*0c4a*/ 	.byte	0x3f
	.zero		1


	//   ....[75]....
        /*0c4c*/ 	.word	0x00014260
        /*0c50*/ 	.word	0x00000011
        /*0c54*/ 	.word	0x00032420
        /*0c58*/ 	.short	0x010a
        /*0c5a*/ 	.byte	0x3f
	.zero		1


	//   ....[76]....
        /*0c5c*/ 	.word	0x000142b0
        /*0c60*/ 	.word	0x00000018
        /*0c64*/ 	.word	0x00032460
        /*0c68*/ 	.short	0x010a
        /*0c6a*/ 	.byte	0x3f
	.zero		1


	//   ....[77]....
        /*0c6c*/ 	.word	0x00014c10
        /*0c70*/ 	.word	0x0000000a
        /*0c74*/ 	.word	0x00032440
        /*0c78*/ 	.short	0x010a
        /*0c7a*/ 	.byte	0x3f
	.zero		1


	//   ....[78]....
        /*0c7c*/ 	.word	0x000152a0
        /*0c80*/ 	.word	0x0000000a
        /*0c84*/ 	.word	0x00032460
        /*0c88*/ 	.short	0x010a
        /*0c8a*/ 	.byte	0x3f
	.zero		1


	//   ....[79]....
        /*0c8c*/ 	.word	0x00015ab0
        /*0c90*/ 	.word	0x00000007
        /*0c94*/ 	.word	0x00032420
        /*0c98*/ 	.short	0x010a
        /*0c9a*/ 	.byte	0x3f
	.zero		1


	//   ....[80]....
        /*0c9c*/ 	.word	0x00015c50
        /*0ca0*/ 	.word	0x00000005
        /*0ca4*/ 	.word	0x00032440
        /*0ca8*/ 	.short	0x010a
        /*0caa*/ 	.byte	0x3f
	.zero		1


	//   ....[81]....
        /*0cac*/ 	.word	0x00015ca0
        /*0cb0*/ 	.word	0x00000003
        /*0cb4*/ 	.word	0x00032440
        /*0cb8*/ 	.short	0x010a
        /*0cba*/ 	.byte	0x3f
	.zero		1


	//   ....[82]....
        /*0cbc*/ 	.word	0x00015cf0
        /*0cc0*/ 	.word	0x00000005
        /*0cc4*/ 	.word	0x00032460
        /*0cc8*/ 	.short	0x010a
        /*0cca*/ 	.byte	0x3f
	.zero		1


	//----- nvinfo : EIATTR_NUM_MBARRIERS
	.align		4
.L_531:
        /*0ccc*/ 	.byte	0x03, 0x38
        /*0cce*/ 	.short	0x0017


	//----- nvinfo : EIATTR_EXIT_INSTR_OFFSETS
	.align		4
        /*0cd0*/ 	.byte	0x04, 0x1c
        /*0cd2*/ 	.short	(.L_533 - .L_532)


	//   ....[0]....
.L_532:
        /*0cd4*/ 	.word	0x000009b0


	//   ....[1]....
        /*0cd8*/ 	.word	0x0000d4f0


	//   ....[2]....
        /*0cdc*/ 	.word	0x000121c0


	//----- nvinfo : EIATTR_MAX_THREADS
	.align		4
.L_533:
        /*0ce0*/ 	.byte	0x04, 0x05
        /*0ce2*/ 	.short	(.L_535 - .L_534)
.L_534:
        /*0ce4*/ 	.word	0x00000180
        /*0ce8*/ 	.word	0x00000001
        /*0cec*/ 	.word	0x00000001


	//----- nvinfo : EIATTR_CRS_STACK_SIZE
	.align		4
.L_535:
        /*0cf0*/ 	.byte	0x04, 0x1e
        /*0cf2*/ 	.short	(.L_537 - .L_536)
.L_536:
        /*0cf4*/ 	.word	0x00000000


	//----- nvinfo : EIATTR_CBANK_PARAM_SIZE
	.align		4
.L_537:
        /*0cf8*/ 	.byte	0x03, 0x19
        /*0cfa*/ 	.short	0x0bf0


	//----- nvinfo : EIATTR_PARAM_CBANK
	.align		4
        /*0cfc*/ 	.byte	0x04, 0x0a
        /*0cfe*/ 	.short	(.L_539 - .L_538)
	.align		4
.L_538:
        /*0d00*/ 	.word	index@(.nv.constant0._ZN7cutlass13device_kernelIN5flash11enable_sm90INS1_16FlashAttnFwdSm90INS1_25CollectiveMainloopFwdSm90ILi2EN4cute5tupleIJNS5_1CILi1EEES8_S8_EEENS6_IJNS7_ILi128EEENS7_ILi96EEENS7_ILi64EEEEEELi256ENS_10bfloat16_tEfNS_4arch4Sm90ELb1ELb0ELb1ELb0ELb1ELb0ELb1ELb1ELb0ELb1ELb0ELb0EEENS1_21CollectiveEpilogueFwdINS6_IJSA_NS7_ILi256EEESB_EEES9_SE_SG_Li256ELb0ELb1ELb0ELb0EEENS1_30DynamicPersistentTileSchedulerILi256ELi128ELb0ELb1ELb1EEEEEEEEEvNT_6ParamsE)
        /*0d04*/ 	.short	0x0210
        /*0d06*/ 	.short	0x0bf0


	//----- nvinfo : EIATTR_SW_WAR
	.align		4
.L_539:
        /*0d08*/ 	.byte	0x04, 0x36
        /*0d0a*/ 	.short	(.L_541 - .L_540)
.L_540:
        /*0d0c*/ 	.word	0x00000008
.L_541:


//--------------------- .nv.info._ZN7cutlass13device_kernelIN5flash11enable_sm90INS1_16FlashAttnFwdSm90INS1_25CollectiveMainloopFwdSm90ILi2EN4cute5tupleIJNS5_1CILi1EEES8_S8_EEENS6_IJNS7_ILi128EEENS7_ILi96EEENS7_ILi64EEEEEELi256ENS_10bfloat16_tEfNS_4arch4Sm90ELb1ELb0ELb1ELb1ELb1ELb0ELb0ELb1ELb0ELb1ELb0ELb0EEENS1_21CollectiveEpilogueFwdINS6_IJSA_NS7_ILi256EEESB_EEES9_SE_SG_Li256ELb1ELb1ELb0ELb0EEENS1_36VarlenDynamicPersistentTileSchedulerILi128ELi96ELi256ELi128ELb0ELb1ELb1ELb1ELb1ELb1EEEEEEEEEvNT_6ParamsE --------------------------
	.section	.nv.info._ZN7cutlass13device_kernelIN5flash11enable_sm90INS1_16FlashAttnFwdSm90INS1_25CollectiveMainloopFwdSm90ILi2EN4cute5tupleIJNS5_1CILi1EEES8_S8_EEENS6_IJNS7_ILi128EEENS7_ILi96EEENS7_ILi64EEEEEELi256ENS_10bfloat16_tEfNS_4arch4Sm90ELb1ELb0ELb1ELb1ELb1ELb0ELb0ELb1ELb0ELb1ELb0ELb0EEENS1_21CollectiveEpilogueFwdINS6_IJSA_NS7_ILi256EEESB_EEES9_SE_SG_Li256ELb1ELb1ELb0ELb0EEENS1_36VarlenDynamicPersistentTileSchedulerILi128ELi96ELi256ELi128ELb0ELb1ELb1ELb1ELb1ELb1EEEEEEEEEvNT_6ParamsE,"",@"SHT_CUDA_INFO"
	.sectionflags	@""
	.align	4


	//----- nvinfo : EIATTR_CUDA_API_VERSION
	.align		4
        /*0000*/ 	.byte	0x04, 0x37
        /*0002*/ 	.short	(.L_543 - .L_542)
.L_542:
        /*0004*/ 	.word	0x00000082


	//----- nvinfo : EIATTR_KPARAM_INFO
	.align		4
.L_543:
        /*0008*/ 	.byte	0x04, 0x17
        /*000a*/ 	.short	(.L_545 - .L_544)
.L_544:
        /*000c*/ 	.word	0x00000000
        /*0010*/ 	.short	0x0000
        /*0012*/ 	.short	0x0070
        /*0014*/ 	.byte	0x00, 0xf0, 0x01, 0x2a


	//----- nvinfo : EIATTR_SPARSE_MMA_MASK
	.align		4
.L_545:
        /*0018*/ 	.byte	0x03, 0x50
        /*001a*/ 	.short	0x0000


	//----- nvinfo : EIATTR_MAXREG_COUNT
	.align		4
        /*001c*/ 	.byte	0x03, 0x1b
        /*001e*/ 	.short	0x00a8


	//----- nvinfo : EIATTR_NUM_BARRIERS
	.align		4
        /*0020*/ 	.byte	0x02, 0x4c
        /*0022*/ 	.byte	0x10
	.zero		1


	//----- nvinfo : EIATTR_EXTERNS
	.align		4
        /*0024*/ 	.byte	0x04, 0x0f
        /*0026*/ 	.short	(.L_547 - .L_546)


	//   ....[0]....
	.align		4
.L_546:
        /*0028*/ 	.word	index@(__assertfail)


	//----- nvinfo : EIATTR_ANNOTATIONS
	.align		4
.L_547:
        /*002c*/ 	.byte	0x04, 0x55
        /*002e*/ 	.short	(.L_549 - .L_548)


	//   ....[0]....
.L_548:
        /* <DEDUP_REMOVED lines=13> */


	//----- nvinfo : EIATTR_MERCURY_ISA_VERSION
	.align		4
.L_549:
        /*00f0*/ 	.byte	0x03, 0x5f
        /*00f2*/ 	.short	0x0101


	//----- nvinfo : EIATTR_UNUSED_LOAD_BYTE_OFFSET
	.align		4
        /*00f4*/ 	.byte	0x04, 0x44
        /*00f6*/ 	.short	(.L_551 - .L_550)


	//   ....[0]....
.L_550:
        /*00f8*/ 	.word	0x00000970
        /*00fc*/ 	.word	0x0000fff0


	//   ....[1]....
        /*0100*/ 	.word	0x000096b0
        /*0104*/ 	.word	0x0000fff0


	//----- nvinfo : EIATTR_INT_WARP_WIDE_INSTR_OFFSETS
	.align		4
.L_551:
        /*0108*/ 	.byte	0x04, 0x31
        /*010a*/ 	.short	(.L_553 - .L_552)


	//   ....[0]....
.L_552:
        /*010c*/ 	.word	0x000000c0


	//   ....[1]....
        /*0110*/ 	.word	0x000000d0


	//   ....[2]....
        /*0114*/ 	.word	0x00000170


	//   ....[3]....
        /*0118*/ 	.word	0x0000d770


	//   ....[4]....
        /*011c*/ 	.word	0x0000d800


	//   ....[5]....
        /*0120*/ 	.word	0x00010b30


	//   ....[6]....
        /*0124*/ 	.word	0x00010bc0


	//----- nvinfo : EIATTR_COOP_GROUP_MASK_REGIDS
	.align		4
.L_553:
        /*0128*/ 	.byte	0x04, 0x29
        /*012a*/ 	.short	(.L_555 - .L_554)


	//   ....[0]....
.L_554:
        /*012c*/ 	.word	0xffffffff


	//   ....[1]....
        /*0130*/ 	.word	0xffffffff


	//   ....[2]....
        /*0134*/ 	.word	0xffffffff


	//   ....[3]....
        /*0138*/ 	.word	0xffffffff


	//   ....[4]....
        /*013c*/ 	.word	0xffffffff


	//   ....[5]....
        /*0140*/ 	.word	0xffffffff


	//   ....[6]....
        /*0144*/ 	.word	0xffffffff


	//   ....[7]....
        /*0148*/ 	.word	0xffffffff


	//   ....[8]....
        /*014c*/ 	.word	0xffffffff


	//   ....[9]....
        /*0150*/ 	.word	0xffffffff


	//   ....[10]....
        /*0154*/ 	.word	0xffffffff


	//   ....[11]....
        /*0158*/ 	.word	0xffffffff


	//   ....[12]....
        /*015c*/ 	.word	0xffffffff


	//   ....[13]....
        /*0160*/ 	.word	0xffffffff


	//   ....[14]....
        /*0164*/ 	.word	0xffffffff


	//   ....[15]....
        /*0168*/ 	.word	0xffffffff


	//   ....[16]....
        /*016c*/ 	.word	0xffffffff


	//   ....[17]....
        /*0170*/ 	.word	0xffffffff


	//   ....[18]....
        /*0174*/ 	.word	0xffffffff


	//   ....[19]....
        /*0178*/ 	.word	0xffffffff


	//   ....[20]....
        /*017c*/ 	.word	0xffffffff


	//   ....[21]....
        /*0180*/ 	.word	0xffffffff


	//   ....[22]....
        /*0184*/ 	.word	0xffffffff


	//   ....[23]....
        /*0188*/ 	.word	0xffffffff


	//   ....[24]....
        /*018c*/ 	.word	0xffffffff


	//   ....[25]....
        /*0190*/ 	.word	0xffffffff


	//   ....[26]....
        /*0194*/ 	.word	0xffffffff


	//   ....[27]....
        /*0198*/ 	.word	0xffffffff


	//   ....[28]....
        /*019c*/ 	.word	0xffffffff


	//   ....[29]....
        /*01a0*/ 	.word	0xffffffff


	//   ....[30]....
        /*01a4*/ 	.word	0xffffffff


	//   ....[31]....
        /*01a8*/ 	.word	0xffffffff


	//   ....[32]....
        /*01ac*/ 	.word	0xffffffff


	//   ....[33]....
        /*01b0*/ 	.word	0xffffffff


	//   ....[34]....
        /*01b4*/ 	.word	0xffffffff


	//   ....[35]....
        /*01b8*/ 	.word	0xffffffff


	//   ....[36]....
        /*01bc*/ 	.word	0xffffffff


	//   ....[37]....
        /*01c0*/ 	.word	0xffffffff


	//   ....[38]....
        /*01c4*/ 	.word	0xffffffff


	//   ....[39]....
        /*01c8*/ 	.word	0xffffffff


	//   ....[40]....
        /*01cc*/ 	.word	0xffffffff


	//   ....[41]....
        /*01d0*/ 	.word	0xffffffff


	//   ....[42]....
        /*01d4*/ 	.word	0xffffffff


	//   ....[43]....
        /*01d8*/ 	.word	0xffffffff


	//   ....[44]....
        /*01dc*/ 	.word	0xffffffff


	//   ....[45]....
        /*01e0*/ 	.word	0xffffffff


	//   ....[46]....
        /*01e4*/ 	.word	0xffffffff


	//   ....[47]....
        /*01e8*/ 	.word	0xffffffff


	//   ....[48]....
        /*01ec*/ 	.word	0xffffffff


	//   ....[49]....
        /*01f0*/ 	.word	0xffffffff


	//   ....[50]....
        /*01f4*/ 	.word	0xffffffff


	//   ....[51]....
        /*01f8*/ 	.word	0xffffffff


	//   ....[52]....
        /*01fc*/ 	.word	0xffffffff


	//   ....[53]....
        /*0200*/ 	.word	0xffffffff


	//   ....[54]....
        /*0204*/ 	.word	0xffffffff


	//   ....[55]....
        /*0208*/ 	.word	0xffffffff


	//   ....[56]....
        /*020c*/ 	.word	0xffffffff


	//   ....[57]....
        /*0210*/ 	.word	0xffffffff


	//   ....[58]....
        /*0214*/ 	.word	0xffffffff


	//   ....[59]....
        /*0218*/ 	.word	0xffffffff


	//   ....[60]....
        /*021c*/ 	.word	0xffffffff


	//   ....[61]....
        /*0220*/ 	.word	0xffffffff


	//   ....[62]....
        /*0224*/ 	.word	0xffffffff


	//   ....[63]....
        /*0228*/ 	.word	0xffffffff


	//   ....[64]....
        /*022c*/ 	.word	0xffffffff


	//   ....[65]....
        /*0230*/ 	.word	0xffffffff


	//   ....[66]....
        /*0234*/ 	.word	0xffffffff


	//   ....[67]....
        /*0238*/ 	.word	0xffffffff


	//   ....[68]....
        /*023c*/ 	.word	0xffffffff


	//   ....[69]....
        /*0240*/ 	.word	0xffffffff


	//   ....[70]....
        /*0244*/ 	.word	0xffffffff


	//   ....[71]....
        /*0248*/ 	.word	0xffffffff


	//   ....[72]....
        /*024c*/ 	.word	0xffffffff


	//   ....[73]....
        /*0250*/ 	.word	0xffffffff


	//   ....[74]....
        /*0254*/ 	.word	0xffffffff


	//   ....[75]....
        /*0258*/ 	.word	0xffffffff


	//   ....[76]....
        /*025c*/ 	.word	0xffffffff


	//   ....[77]....
        /*0260*/ 	.word	0xffffffff


	//   ....[78]....
        /*0264*/ 	.word	0xffffffff


	//   ....[79]....
        /*0268*/ 	.word	0xffffffff


	//   ....[80]....
        /*026c*/ 	.word	0xffffffff


	//   ....[81]....
        /*0270*/ 	.word	0xffffffff


	//   ....[82]....
        /*0274*/ 	.word	0xffffffff


	//   ....[83]....
        /*0278*/ 	.word	0xffffffff


	//   ....[84]....
        /*027c*/ 	.word	0xffffffff


	//   ....[85]....
        /*0280*/ 	.word	0xffffffff


	//   ....[86]....
        /*0284*/ 	.word	0xffffffff


	//   ....[87]....
        /*0288*/ 	.word	0xffffffff


	//   ....[88]....
        /*028c*/ 	.word	0xffffffff


	//   ....[89]....
        /*0290*/ 	.word	0xffffffff


	//   ....[90]....
        /*0294*/ 	.word	0xffffffff


	//   ....[91]....
        /*0298*/ 	.word	0xffffffff


	//   ....[92]....
        /*029c*/ 	.word	0xffffffff


	//   ....[93]....
        /*02a0*/ 	.word	0xffffffff


	//   ....[94]....
        /*02a4*/ 	.word	0xffffffff


	//   ....[95]....
        /*02a8*/ 	.word	0xffffffff


	//   ....[96]....
        /*02ac*/ 	.word	0xffffffff


	//   ....[97]....
        /*02b0*/ 	.word	0xffffffff


	//   ....[98]....
        /*02b4*/ 	.word	0xffffffff


	//   ....[99]....
        /*02b8*/ 	.word	0xffffffff


	//   ....[100]....
        /*02bc*/ 	.word	0xffffffff


	//   ....[101]....
        /*02c0*/ 	.word	0xffffffff


	//   ....[102]....
        /*02c4*/ 	.word	0xffffffff


	//   ....[103]....
        /*02c8*/ 	.word	0xffffffff


	//   ....[104]....
        /*02cc*/ 	.word	0xffffffff


	//   ....[105]....
        /*02d0*/ 	.word	0xffffffff


	//   ....[106]....
        /*02d4*/ 	.word	0xffffffff


	//   ....[107]....
        /*02d8*/ 	.word	0xffffffff


	//   ....[108]....
        /*02dc*/ 	.word	0xffffffff


	//   ....[109]....
        /*02e0*/ 	.word	0xffffffff


	//   ....[110]....
        /*02e4*/ 	.word	0xffffffff


	//   ....[111]....
        /*02e8*/ 	.word	0xffffffff


	//   ....[112]....
        /*02ec*/ 	.word	0xffffffff


	//   ....[113]....
        /*02f0*/ 	.word	0xffffffff


	//   ....[114]....
        /*02f4*/ 	.word	0xffffffff


	//   ....[115]....
        /*02f8*/ 	.word	0xffffffff


	//   ....[116]....
        /*02fc*/ 	.word	0xffffffff


	//   ....[117]....
        /*0300*/ 	.word	0xffffffff


	//   ....[118]....
        /*0304*/ 	.word	0xffffffff


	//   ....[119]....
        /*0308*/ 	.word	0xffffffff


	//   ....[120]....
        /*030c*/ 	.word	0xffffffff


	//   ....[121]....
        /*0310*/ 	.word	0xffffffff


	//   ....[122]....
        /*0314*/ 	.word	0xffffffff


	//   ....[123]....
        /*0318*/ 	.word	0xffffffff


	//   ....[124]....
        /*031c*/ 	.word	0xffffffff


	//   ....[125]....
        /*0320*/ 	.word	0xffffffff


	//   ....[126]....
        /*0324*/ 	.word	0xffffffff


	//   ....[127]....
        /*0328*/ 	.word	0xffffffff


	//   ....[128]....
        /*032c*/ 	.word	0xffffffff


	//   ....[129]....
        /*0330*/ 	.word	0xffffffff


	//   ....[130]....
        /*0334*/ 	.word	0xffffffff


	//   ....[131]....
        /*0338*/ 	.word	0xffffffff


	//   ....[132]....
        /*033c*/ 	.word	0xffffffff


	//   ....[133]....
        /*0340*/ 	.word	0xffffffff


	//   ....[134]....
        /*0344*/ 	.word	0xffffffff


	//   ....[135]....
        /*0348*/ 	.word	0xffffffff


	//   ....[136]....
        /*034c*/ 	.word	0xffffffff


	//   ....[137]....
        /*0350*/ 	.word	0xffffffff


	//   ....[138]....
        /*0354*/ 	.word	0xffffffff


	//   ....[139]....
        /*0358*/ 	.word	0xffffffff


	//   ....[140]....
        /*035c*/ 	.word	0xffffffff


	//   ....[141]....
        /*0360*/ 	.word	0xffffffff


	//   ....[142]....
        /*0364*/ 	.word	0xffffffff


	//   ....[143]....
        /*0368*/ 	.word	0xffffffff


	//   ....[144]....
        /*036c*/ 	.word	0xffffffff


	//   ....[145]....
        /*0370*/ 	.word	0x0500000f


	//   ....[146]....
        /*0374*/ 	.word	0x0500000f


	//   ....[147]....
        /*0378*/ 	.word	0x0500000f


	//   ....[148]....
        /*037c*/ 	.word	0x0500000f


	//   ....[149]....
        /*0380*/ 	.word	0x0500000f


	//   ....[150]....
        /*0384*/ 	.word	0x0500000f


	//   ....[151]....
        /*0388*/ 	.word	0x0500000f


	//   ....[152]....
        /*038c*/ 	.word	0x0500000f


	//   ....[153]....
        /*0390*/ 	.word	0x0500000f


	//   ....[154]....
        /*0394*/ 	.word	0x0500000f


	//   ....[155]....
        /*0398*/ 	.word	0x0500000f


	//   ....[156]....
        /*039c*/ 	.word	0x0500000f


	//   ....[157]....
        /*03a0*/ 	.word	0x0500000f


	//   ....[158]....
        /*03a4*/ 	.word	0x0500000f


	//   ....[159]....
        /*03a8*/ 	.word	0x0500000f


	//   ....[160]....
        /*03ac*/ 	.word	0x0500000f


	//   ....[161]....
        /*03b0*/ 	.word	0x0500000f


	//   ....[162]....
        /*03b4*/ 	.word	0x0500000f


	//   ....[163]....
        /*03b8*/ 	.word	0x0500000f


	//   ....[164]....
        /*03bc*/ 	.word	0x0500000f


	//   ....[165]....
        /*03c0*/ 	.word	0x0500000f


	//   ....[166]....
        /*03c4*/ 	.word	0x0500000f


	//   ....[167]....
        /*03c8*/ 	.word	0x0500000f


	//   ....[168]....
        /*03cc*/ 	.word	0x0500000f


	//   ....[169]....
        /*03d0*/ 	.word	0x0500000f


	//   ....[170]....
        /*03d4*/ 	.word	0x0500000f


	//   ....[171]....
        /*03d8*/ 	.word	0x0500000f


	//   ....[172]....
        /*03dc*/ 	.word	0x0500000f


	//   ....[173]....
        /*03e0*/ 	.word	0x0500000f


	//   ....[174]....
        /*03e4*/ 	.word	0x0500000f


	//   ....[175]....
        /*03e8*/ 	.word	0x0500000f


	//   ....[176]....
        /*03ec*/ 	.word	0x0500000f


	//   ....[177]....
        /*03f0*/ 	.word	0x0500000f


	//   ....[178]....
        /*03f4*/ 	.word	0x0500000f


	//   ....[179]....
        /*03f8*/ 	.word	0x0500000f


	//   ....[180]....
        /*03fc*/ 	.word	0x0500000f


	//   ....[181]....
        /*0400*/ 	.word	0x0500000f


	//   ....[182]....
        /*0404*/ 	.word	0x0500000f


	//   ....[183]....
        /*0408*/ 	.word	0x0500000f


	//   ....[184]....
        /*040c*/ 	.word	0x0500000f


	//   ....[185]....
        /*0410*/ 	.word	0x0500000f


	//   ....[186]....
        /*0414*/ 	.word	0x0500000f


	//   ....[187]....
        /*0418*/ 	.word	0x0500000f


	//   ....[188]....
        /*041c*/ 	.word	0x0500000f


	//   ....[189]....
        /*0420*/ 	.word	0x0500000f


	//   ....[190]....
        /*0424*/ 	.word	0x0500000f


	//   ....[191]....
        /*0428*/ 	.word	0x0500000f


	//   ....[192]....
        /*042c*/ 	.word	0x0500000f


	//   ....[193]....
        /*0430*/ 	.word	0x0500000f


	//   ....[194]....
        /*0434*/ 	.word	0x0500000f


	//   ....[195]....
        /*0438*/ 	.word	0x0500000f


	//   ....[196]....
        /*043c*/ 	.word	0x0500000f


	//   ....[197]....
        /*0440*/ 	.word	0x0500000f


	//   ....[198]....
        /*0444*/ 	.word	0x0500000f


	//   ....[199]....
        /*0448*/ 	.word	0x0500000f


	//   ....[200]....
        /*044c*/ 	.word	0x0500000f


	//   ....[201]....
        /*0450*/ 	.word	0x0500000f


	//   ....[202]....
        /*0454*/ 	.word	0x0500000f


	//   ....[203]....
        /*0458*/ 	.word	0x0500000f


	//   ....[204]....
        /*045c*/ 	.word	0x0500000f


	//   ....[205]....
        /*0460*/ 	.word	0x0500000f


	//   ....[206]....
        /*0464*/ 	.word	0x0500000f


	//   ....[207]....
        /*0468*/ 	.word	0x0500000f


	//   ....[208]....
        /*046c*/ 	.word	0x0500000f


	//   ....[209]....
        /*0470*/ 	.word	0x0500000f


	//   ....[210]....
        /*0474*/ 	.word	0x0500000f


	//   ....[211]....
        /*0478*/ 	.word	0x0500000f


	//   ....[212]....
        /*047c*/ 	.word	0x0500000f


	//   ....[213]....
        /*0480*/ 	.word	0x0500000f


	//   ....[214]....
        /*0484*/ 	.word	0x0500000f


	//   ....[215]....
        /*0488*/ 	.word	0x0500000f


	//   ....[216]....
        /*048c*/ 	.word	0x0500000f


	//   ....[217]....
        /*0490*/ 	.word	0x0500000f


	//   ....[218]....
        /*0494*/ 	.word	0x0500000f


	//   ....[219]....
        /*0498*/ 	.word	0x0500000f


	//   ....[220]....
        /*049c*/ 	.word	0x0500000f


	//   ....[221]....
        /*04a0*/ 	.word	0x0500000f


	//   ....[222]....
        /*04a4*/ 	.word	0x0500000f


	//   ....[223]....
        /*04a8*/ 	.word	0x0500000f


	//   ....[224]....
        /*04ac*/ 	.word	0x0500000f


	//   ....[225]....
        /*04b0*/ 	.word	0x0500000f


	//   ....[226]....
        /*04b4*/ 	.word	0x0500000f


	//   ....[227]....
        /*04b8*/ 	.word	0x0500000f


	//----- nvinfo : EIATTR_COOP_GROUP_INSTR_OFFSETS
	.align		4
.L_555:
        /*04bc*/ 	.byte	0x04, 0x28
        /*04be*/ 	.short	(.L_557 - .L_556)


	//   ....[0]....
.L_556:
        /*04c0*/ 	.word	0x00000080


	//   ....[1]....
        /*04c4*/ 	.word	0x00000090


	//   ....[2]....
        /*04c8*/ 	.word	0x000002d0


	//   ....[3]....
        /*04cc*/ 	.word	0x00000430


	//   ....[4]....
        /*04d0*/ 	.word	0x00000550


	//   ....[5]....
        /*04d4*/ 	.word	0x000006b0


	//   ....[6]....
        /*04d8*/ 	.word	0x00001800


	//   ....[7]....
        /*04dc*/ 	.word	0x00001fb0


	//   ....[8]....
        /*04e0*/ 	.word	0x00002140


	//   ....[9]....
        /*04e4*/ 	.word	0x00002910


	//   ....[10]....
        /*04e8*/ 	.word	0x00002970


	//   ....[11]....
        /*04ec*/ 	.word	0x000030d0


	//   ....[12]....
        /*04f0*/ 	.word	0x00003130


	//   ....[13]....
        /*04f4*/ 	.word	0x000042c0


	//   ....[14]....
        /*04f8*/ 	.word	0x00004420


	//   ....[15]....
        /*04fc*/ 	.word	0x00004b60


	//   ....[16]....
        /*0500*/ 	.word	0x00004c40


	//   ....[17]....
        /*0504*/ 	.word	0x00005340


	//   ....[18]....
        /*0508*/ 	.word	0x000053c0


	//   ....[19]....
        /*050c*/ 	.word	0x00007240


	//   ....[20]....
        /*0510*/ 	.word	0x000072b0


	//   ....[21]....
        /*0514*/ 	.word	0x00007740


	//   ....[22]....
        /*0518*/ 	.word	0x00007890


	//   ....[23]....
        /*051c*/ 	.word	0x00008c30


	//   ....[24]....
        /*0520*/ 	.word	0x00008cb0


	//   ....[25]....
        /*0524*/ 	.word	0x00008d20


	//   ....[26]....
        /*0528*/ 	.word	0x00008d40


	//   ....[27]....
        /*052c*/ 	.word	0x0000a770


	//   ....[28]....
        /*0530*/ 	.word	0x0000a7b0


	//   ....[29]....
        /*0534*/ 	.word	0x0000a7e0


	//   ....[30]....
        /*0538*/ 	.word	0x0000a810


	//   ....[31]....
        /*053c*/ 	.word	0x0000b0b0


	//   ....[32]....
        /*0540*/ 	.word	0x0000b0f0


	//   ....[33]....
        /*0544*/ 	.word	0x0000b240


	//   ....[34]....
        /*0548*/ 	.word	0x0000b260


	//   ....[35]....
        /*054c*/ 	.word	0x0000b3a0


	//   ....[36]....
        /*0550*/ 	.word	0x0000b3c0


	//   ....[37]....
        /*0554*/ 	.word	0x0000b510


	//   ....[38]....
        /*0558*/ 	.word	0x0000b530


	//   ....[39]....
        /*055c*/ 	.word	0x0000be50


	//   ....[40]....
        /*0560*/ 	.word	0x0000be80


	//   ....[41]....
        /*0564*/ 	.word	0x0000bfd0


	//   ....[42]....
        /*0568*/ 	.word	0x0000bff0


	//   ....[43]....
        /*056c*/ 	.word	0x0000c130


	//   ....[44]....
        /*0570*/ 	.word	0x0000c150


	//   ....[45]....
        /*0574*/ 	.word	0x0000c2a0


	//   ....[46]....
        /*0578*/ 	.word	0x0000c2c0


	//   ....[47]....
        /*057c*/ 	.word	0x0000c490


	//   ....[48]....
        /*0580*/ 	.word	0x0000c660


	//   ....[49]....
        /*0584*/ 	.word	0x0000c690


	//   ....[50]....
        /*0588*/ 	.word	0x0000c6c0


	//   ....[51]....
        /*058c*/ 	.word	0x0000c6f0


	//   ....[52]....
        /*0590*/ 	.word	0x0000c720


	//   ....[53]....
        /*0594*/ 	.word	0x0000c750


	//   ....[54]....
        /*0598*/ 	.word	0x0000c8a0


	//   ....[55]....
        /*059c*/ 	.word	0x0000c8d0


	//   ....[56]....
        /*05a0*/ 	.word	0x0000c900


	//   ....[57]....
        /*05a4*/ 	.word	0x0000c930


	//   ....[58]....
        /*05a8*/ 	.word	0x0000c960


	//   ....[59]....
        /*05ac*/ 	.word	0x0000c990


	//   ....[60]....
        /*05b0*/ 	.word	0x0000ca20


	//   ....[61]....
        /*05b4*/ 	.word	0x0000ca80


	//   ....[62]....
        /*05b8*/ 	.word	0x0000cb10


	//   ....[63]....
        /*05bc*/ 	.word	0x0000e310


	//   ....[64]....
        /*05c0*/ 	.word	0x0000e330


	//   ....[65]....
        /*05c4*/ 	.word	0x0000e3c0


	//   ....[66]....
        /*05c8*/ 	.word	0x0000e3e0


	//   ....[67]....
        /*05cc*/ 	.word	0x0000e460


	//   ....[68]....
        /*05d0*/ 	.word	0x0000e480


	//   ....[69]....
        /*05d4*/ 	.word	0x0000e500


	//   ....[70]....
        /*05d8*/ 	.word	0x0000e520


	//   ....[71]....
        /*05dc*/ 	.word	0x0000e5a0


	//   ....[72]....
        /*05e0*/ 	.word	0x0000e5c0


	//   ....[73]....
        /*05e4*/ 	.word	0x0000e5d0


	//   ....[74]....
        /*05e8*/ 	.word	0x0000e5e0


	//   ....[75]....
        /*05ec*/ 	.word	0x0000ee00


	//   ....[76]....
        /*05f0*/ 	.word	0x0000ee30


	//   ....[77]....
        /*05f4*/ 	.word	0x0000ee60


	//   ....[78]....
        /*05f8*/ 	.word	0x0000eef0


	//   ....[79]....
        /*05fc*/ 	.word	0x0000ef00


	//   ....[80]....
        /*0600*/ 	.word	0x0000ef90


	//   ....[81]....
        /*0604*/ 	.word	0x0000efa0


	//   ....[82]....
        /*0608*/ 	.word	0x0000f030


	//   ....[83]....
        /*060c*/ 	.word	0x0000f040


	//   ....[84]....
        /*0610*/ 	.word	0x0000f0d0


	//   ....[85]....
        /*0614*/ 	.word	0x0000f0e0


	//   ....[86]....
        /*0618*/ 	.word	0x0000f170


	//   ....[87]....
        /*061c*/ 	.word	0x0000f180


	//   ....[88]....
        /*0620*/ 	.word	0x0000f200


	//   ....[89]....
        /*0624*/ 	.word	0x0000f210


	//   ....[90]....
        /*0628*/ 	.word	0x0000f220


	//   ....[91]....
        /*062c*/ 	.word	0x0000f690


	//   ....[92]....
        /*0630*/ 	.word	0x0000f6c0


	//   ....[93]....
        /*0634*/ 	.word	0x0000f720


	//   ....[94]....
        /*0638*/ 	.word	0x0000f7d0


	//   ....[95]....
        /*063c*/ 	.word	0x0000f7f0


	//   ....[96]....
        /*0640*/ 	.word	0x0000f8a0


	//   ....[97]....
        /*0644*/ 	.word	0x0000f8b0


	//   ....[98]....
        /*0648*/ 	.word	0x0000f8e0


	//   ....[99]....
        /*064c*/ 	.word	0x0000f970


	//   ....[100]....
        /*0650*/ 	.word	0x0000fa10


	//   ....[101]....
        /*0654*/ 	.word	0x0000fa30


	//   ....[102]....
        /*0658*/ 	.word	0x0000fa40


	//   ....[103]....
        /*065c*/ 	.word	0x00010170


	//   ....[104]....
        /*0660*/ 	.word	0x00010190


	//   ....[105]....
        /*0664*/ 	.word	0x000101a0


	//   ....[106]....
        /*0668*/ 	.word	0x000101e0


	//   ....[107]....
        /*066c*/ 	.word	0x000101f0


	//   ....[108]....
        /*0670*/ 	.word	0x00010230


	//   ....[109]....
        /*0674*/ 	.word	0x00010240


	//   ....[110]....
        /*0678*/ 	.word	0x00010280


	//   ....[111]....
        /*067c*/ 	.word	0x00010290


	//   ....[112]....
        /*0680*/ 	.word	0x000102d0


	//   ....[113]....
        /*0684*/ 	.word	0x000102e0


	//   ....[114]....
        /*0688*/ 	.word	0x000102f0


	//   ....[115]....
        /*068c*/ 	.word	0x00010660


	//   ....[116]....
        /*0690*/ 	.word	0x00010680


	//   ....[117]....
        /*0694*/ 	.word	0x00010690


	//   ....[118]....
        /*0698*/ 	.word	0x000106a0


	//   ....[119]....
        /*069c*/ 	.word	0x000106b0


	//   ....[120]....
        /*06a0*/ 	.word	0x000106d0


	//   ....[121]....
        /*06a4*/ 	.word	0x00010740


	//   ....[122]....
        /*06a8*/ 	.word	0x00010760


	//   ....[123]....
        /*06ac*/ 	.word	0x00010780


	//   ....[124]....
        /*06b0*/ 	.word	0x000107f0


	//   ....[125]....
        /*06b4*/ 	.word	0x00010800


	//   ....[126]....
        /*06b8*/ 	.word	0x00010900


	//   ....[127]....
        /*06bc*/ 	.word	0x00010db0


	//   ....[128]....
        /*06c0*/ 	.word	0x00010de0


	//   ....[129]....
        /*06c4*/ 	.word	0x00010e10


	//   ....[130]....
        /*06c8*/ 	.word	0x00010e40


	//   ....[131]....
        /*06cc*/ 	.word	0x00010e70


	//   ....[132]....
        /*06d0*/ 	.word	0x00010ea0


	//   ....[133]....
        /*06d4*/ 	.word	0x00010ed0


	//   ....[134]....
        /*06d8*/ 	.word	0x00010f00


	//   ....[135]....
        /*06dc*/ 	.word	0x00011080


	//   ....[136]....
        /*06e0*/ 	.word	0x000110b0


	//   ....[137]....
        /*06e4*/ 	.word	0x000110e0


	//   ....[138]....
        /*06e8*/ 	.word	0x00011110


	//   ....[139]....
        /*06ec*/ 	.word	0x00011140


	//   ....[140]....
        /*06f0*/ 	.word	0x00011170


	//   ....[141]....
        /*06f4*/ 	.word	0x00011230


	//   ....[142]....
        /*06f8*/ 	.word	0x00011250


	//   ....[143]....
        /*06fc*/ 	.word	0x000112c0


	//   ....[144]....
        /*0700*/ 	.word	0x00011960


	//   ....[145]....
        /*0704*/ 	.word	0x00011f10


	//   ....[146]....
        /*0708*/ 	.word	0x00012000


	//   ....[147]....
        /*070c*/ 	.word	0x000120a0


	//   ....[148]....
        /*0710*/ 	.word	0x00012100


	//   ....[149]....
        /*0714*/ 	.word	0x000121f0


	//   ....[150]....
        /*0718*/ 	.word	0x00012260


	//   ....[151]....
        /*071c*/ 	.word	0x00012350


	//   ....[152]....
        /*0720*/ 	.word	0x000123c0


	//   ....[153]....
        /*0724*/ 	.word	0x000124b0


	//   ....[154]....
        /*0728*/ 	.word	0x00012520


	//   ....[155]....
        /*072c*/ 	.word	0x00012610


	//   ....[156]....
        /*0730*/ 	.word	0x00012680


	//   ....[157]....
        /*0734*/ 	.word	0x00012720


	//   ....[158]....
        /*0738*/ 	.word	0x00012810


	//   ....[159]....
        /*073c*/ 	.word	0x00012880


	//   ....[160]....
        /*0740*/ 	.word	0x000128e0


	//   ....[161]....
        /*0744*/ 	.word	0x000129d0


	//   ....[162]....
        /*0748*/ 	.word	0x00012a30


	//   ....[163]....
        /*074c*/ 	.word	0x00012b30


	//   ....[164]....
        /*0750*/ 	.word	0x00012b90


	//   ....[165]....
        /*0754*/ 	.word	0x00012c90


	//   ....[166]....
        /*0758*/ 	.word	0x00012cf0


	//   ....[167]....
        /*075c*/ 	.word	0x00012df0


	//   ....[168]....
        /*0760*/ 	.word	0x00012e50


	//   ....[169]....
        /*0764*/ 	.word	0x00012f50


	//   ....[170]....
        /*0768*/ 	.word	0x00012fb0


	//   ....[171]....
        /*076c*/ 	.word	0x000130b0


	//   ....[172]....
        /*0770*/ 	.word	0x00013110


	//   ....[173]....
        /*0774*/ 	.word	0x000131f0


	//   ....[174]....
        /*0778*/ 	.word	0x00013320


	//   ....[175]....
        /*077c*/ 	.word	0x000133f0


	//   ....[176]....
        /*0780*/ 	.word	0x000134b0


	//   ....[177]....
        /*0784*/ 	.word	0x000135c0


	//   ....[178]....
        /*0788*/ 	.word	0x00013620


	//   ....[179]....
        /*078c*/ 	.word	0x00013730


	//   ....[180]....
        /*0790*/ 	.word	0x00013790


	//   ....[181]....
        /*0794*/ 	.word	0x000138a0


	//   ....[182]....
        /*0798*/ 	.word	0x00013900


	//   ....[183]....
        /*079c*/ 	.word	0x00013a10


	//   ....[184]....
        /*07a0*/ 	.word	0x00013a70


	//   ....[185]....
        /*07a4*/ 	.word	0x00013b30


	//   ....[186]....
        /*07a8*/ 	.word	0x00013c90


	//   ....[187]....
        /*07ac*/ 	.word	0x00013d30


	//   ....[188]....
        /*07b0*/ 	.word	0x00013d90


	//   ....[189]....
        /*07b4*/ 	.word	0x00013e40


	//   ....[190]....
        /*07b8*/ 	.word	0x00013ea0


	//   ....[191]....
        /*07bc*/ 	.word	0x00013f50


	//   ....[192]....
        /*07c0*/ 	.word	0x00013fb0


	//   ....[193]....
        /*07c4*/ 	.word	0x00014060


	//   ....[194]....
        /*07c8*/ 	.word	0x000140c0


	//   ....[195]....
        /*07cc*/ 	.word	0x00014170


	//   ....[196]....
        /*07d0*/ 	.word	0x000141d0


	//   ....[197]....
        /*07d4*/ 	.word	0x00014280


	//   ....[198]....
        /*07d8*/ 	.word	0x00014360


	//   ....[199]....
        /*07dc*/ 	.word	0x00014400


	//   ....[200]....
        /*07e0*/ 	.word	0x00014460


	//   ....[201]....
        /*07e4*/ 	.word	0x00014530


	//   ....[202]....
        /*07e8*/ 	.word	0x00014590


	//   ....[203]....
        /*07ec*/ 	.word	0x00014660


	//   ....[204]....
        /*07f0*/ 	.word	0x000146c0


	//   ....[205]....
        /*07f4*/ 	.word	0x000147a0


	//   ....[206]....
        /*07f8*/ 	.word	0x00014800


	//   ....[207]....
        /*07fc*/ 	.word	0x000148d0


	//   ....[208]....
        /*0800*/ 	.word	0x00014930


	//   ....[209]....
        /*0804*/ 	.word	0x00014a00


	//   ....[210]....
        /*0808*/ 	.word	0x00014a90


	//   ....[211]....
        /*080c*/ 	.word	0x00014b30


	//   ....[212]....
        /*0810*/ 	.word	0x00014c50


	//   ....[213]....
        /*0814*/ 	.word	0x00014cc0


	//   ....[214]....
        /*0818*/ 	.word	0x00014d30


	//   ....[215]....
        /*081c*/ 	.word	0x00014da0


	//   ....[216]....
        /*0820*/ 	.word	0x00014e10


	//   ....[217]....
        /*0824*/ 	.word	0x00014e90


	//   ....[218]....
        /*0828*/ 	.word	0x00014f20


	//   ....[219]....
        /*082c*/ 	.word	0x00014fb0


	//   ....[220]....
        /*0830*/ 	.word	0x00015020


	//   ....[221]....
        /*0834*/ 	.word	0x00015090


	//   ....[222]....
        /*0838*/ 	.word	0x00015100


	//   ....[223]....
        /*083c*/ 	.word	0x00015180


	//   ....[224]....
        /*0840*/ 	.word	0x000151f0


	//   ....[225]....
        /*0844*/ 	.word	0x00015290


	//   ....[226]....
        /*0848*/ 	.word	0x00015320


	//   ....[227]....
        /*084c*/ 	.word	0x00015440


	//----- nvinfo : EIATTR_REG_RECONFIG
	.align		4
.L_557:
        /*0850*/ 	.byte	0x01, 0x54
	.zero		2


	//----- nvinfo : EIATTR_SYSCALL_OFFSETS
	.align		4
        /*0854*/ 	.byte	0x04, 0x46
        /*0856*/ 	.short	(.L_559 - .L_558)


	//   ....[0]....
.L_558:
        /*0858*/ 	.word	0x000019e0


	//   ....[1]....
        /*085c*/ 	.word	0x0000d960


	//   ....[2]....
        /*0860*/ 	.word	0x0000dab0


	//   ....[3]....
        /*0864*/ 	.word	0x0000dba0


	//   ....[4]....
        /*0868*/ 	.word	0x0000ea50


	//----- nvinfo : EIATTR_MBARRIER_INSTR_OFFSETS
	.align		4
.L_559:
        /*086c*/ 	.byte	0x04, 0x39
        /*086e*/ 	.short	(.L_561 - .L_560)


	//   ....[0]....
.L_560:
        /*0870*/ 	.word	0x00000180
        /*0874*/ 	.word	0x000000ff
        /*0878*/ 	.word	0x00022800
        /*087c*/ 	.short	0x0100
        /*087e*/ 	.byte	0x08
	.zero		1


	//   ....[1]....
        /*0880*/ 	.word	0x00000190
        /*0884*/ 	.word	0x000000ff
        /*0888*/ 	.word	0x00022820
        /*088c*/ 	.short	0x0100
        /*088e*/ 	.byte	0x08
	.zero		1


	//   ....[2]....
        /*0890*/ 	.word	0x00000280
        /*0894*/ 	.word	0x000000ff
        /*0898*/ 	.word	0x00022830
        /*089c*/ 	.short	0x0100
        /*089e*/ 	.byte	0x08
	.zero		1


	//   ....[3]....
        /*08a0*/ 	.word	0x00000290
        /*08a4*/ 	.word	0x000000ff
        /*08a8*/ 	.word	0x00022840
        /*08ac*/ 	.short	0x0100
        /*08ae*/ 	.byte	0x08
	.zero		1


	//   ....[4]....
        /*08b0*/ 	.word	0x000002a0
        /*08b4*/ 	.word	0x000000ff
        /*08b8*/ 	.word	0x00022838
        /*08bc*/ 	.short	0x0100
        /*08be*/ 	.byte	0x08
	.zero		1


	//   ....[5]....
        /*08c0*/ 	.word	0x000002b0
        /*08c4*/ 	.word	0x000000ff
        /*08c8*/ 	.word	0x00022848
        /*08cc*/ 	.short	0x0100
        /*08ce*/ 	.byte	0x08
	.zero		1


	//   ....[6]....
        /*08d0*/ 	.word	0x000003e0
        /*08d4*/ 	.word	0x000000ff
        /*08d8*/ 	.word	0x00022850
        /*08dc*/ 	.short	0x0100
        /*08de*/ 	.byte	0x08
	.zero		1


	//   ....[7]....
        /*08e0*/ 	.word	0x000003f0
        /*08e4*/ 	.word	0x000000ff
        /*08e8*/ 	.word	0x00022860
        /*08ec*/ 	.short	0x0100
        /*08ee*/ 	.byte	0x08
	.zero		1


	//   ....[8]....
        /*08f0*/ 	.word	0x00000400
        /*08f4*/ 	.word	0x000000ff
        /*08f8*/ 	.word	0x00022858
        /*08fc*/ 	.short	0x0100
        /*08fe*/ 	.byte	0x08
	.zero		1


	//   ....[9]....
        /*0900*/ 	.word	0x00000410
        /*0904*/ 	.word	0x000000ff
        /*0908*/ 	.word	0x00022868
        /*090c*/ 	.short	0x0100
        /*090e*/ 	.byte	0x08
	.zero		1


	//   ....[10]....
        /*0910*/ 	.word	0x00000500
        /*0914*/ 	.word	0x000000ff
        /*0918*/ 	.word	0x00022870
        /*091c*/ 	.short	0x0100
        /*091e*/ 	.byte	0x06
	.zero		1


	//   ....[11]....
        /*0920*/ 	.word	0x00000510
        /*0924*/ 	.word	0x000000ff
        /*0928*/ 	.word	0x00022880
        /*092c*/ 	.short	0x0100
        /*092e*/ 	.byte	0x06
	.zero		1


	//   ....[12]....
        /*0930*/ 	.word	0x00000520
        /*0934*/ 	.word	0x000000ff
        /*0938*/ 	.word	0x00022878
        /*093c*/ 	.short	0x0100
        /*093e*/ 	.byte	0x06
	.zero		1


	//   ....[13]....
        /*0940*/ 	.word	0x00000530
        /*0944*/ 	.word	0x000000ff
        /*0948*/ 	.word	0x00022888
        /*094c*/ 	.short	0x0100
        /*094e*/ 	.byte	0x06
	.zero		1


	//   ....[14]....
        /*0950*/ 	.word	0x00000660
        /*0954*/ 	.word	0x000000ff
        /*0958*/ 	.word	0x00022890
        /*095c*/ 	.short	0x0100
        /*095e*/ 	.byte	0x08
	.zero		1


	//   ....[15]....
        /*0960*/ 	.word	0x00000670
        /*0964*/ 	.word	0x000000ff
        /*0968*/ 	.word	0x000228a0
        /*096c*/ 	.short	0x0100
        /*096e*/ 	.byte	0x08
	.zero		1


	//   ....[16]....
        /*0970*/ 	.word	0x00000680
        /*0974*/ 	.word	0x000000ff
        /*0978*/ 	.word	0x00022898
        /*097c*/ 	.short	0x0100
        /*097e*/ 	.byte	0x08
	.zero		1


	//   ....[17]....
        /*0980*/ 	.word	0x00000690
        /*0984*/ 	.word	0x000000ff
        /*0988*/ 	.word	0x000228a8
        /*098c*/ 	.short	0x0100
        /*098e*/ 	.byte	0x08
	.zero		1


	//   ....[18]....
        /*0990*/ 	.word	0x000007d0
        /*0994*/ 	.word	0x000000ff
        /*0998*/ 	.word	0x000228b0
        /*099c*/ 	.short	0x0100
        /*099e*/ 	.byte	0x08
	.zero		1


	//   ....[19]....
        /*09a0*/ 	.word	0x000007e0
        /*09a4*/ 	.word	0x000000ff
        /*09a8*/ 	.word	0x000228c0
        /*09ac*/ 	.short	0x0100
        /*09ae*/ 	.byte	0x08
	.zero		1


	//   ....[20]....
        /*09b0*/ 	.word	0x000007f0
        /*09b4*/ 	.word	0x000000ff
        /*09b8*/ 	.word	0x000228b8
        /*09bc*/ 	.short	0x0100
        /*09be*/ 	.byte	0x08
	.zero		1


	//   ....[21]....
        /*09c0*/ 	.word	0x00000800
        /*09c4*/ 	.word	0x000000ff
        /*09c8*/ 	.word	0x000228c8
        /*09cc*/ 	.short	0x0100
        /*09ce*/ 	.byte	0x08
	.zero		1


	//   ....[22]....
        /*09d0*/ 	.word	0x00001a50
        /*09d4*/ 	.word	0x000000ff
        /*09d8*/ 	.word	0x00022800
        /*09dc*/ 	.short	0x010a
        /*09de*/ 	.byte	0x33
	.zero		1


	//   ....[23]....
        /*09e0*/ 	.word	0x00001b20
        /*09e4*/ 	.word	0x000000ff
        /*09e8*/ 	.word	0x00022830
        /*09ec*/ 	.short	0x010a
        /*09ee*/ 	.byte	0x16
	.zero		1


	//   ....[24]....
        /*09f0*/ 	.word	0x00001b60
        /*09f4*/ 	.word	0x000000ff
        /*09f8*/ 	.word	0x00022830
        /*09fc*/ 	.short	0x010a
        /*09fe*/ 	.byte	0x16
	.zero		1


	//   ....[25]....
        /*0a00*/ 	.word	0x00002460
        /*0a04*/ 	.word	0x000000ff
        /*0a08*/ 	.word	0x00000000
        /*0a0c*/ 	.short	0x0101
        /*0a0e*/ 	.byte	0x06
	.zero		1


	//   ....[26]....
        /*0a10*/ 	.word	0x00003990
        /*0a14*/ 	.word	0x000000ff
        /*0a18*/ 	.word	0x00022850
        /*0a1c*/ 	.short	0x010a
        /*0a1e*/ 	.byte	0x16
	.zero		1


	//   ....[27]....
        /*0a20*/ 	.word	0x000039d0
        /*0a24*/ 	.word	0x000000ff
        /*0a28*/ 	.word	0x00022850
        /*0a2c*/ 	.short	0x010a
        /*0a2e*/ 	.byte	0x16
	.zero		1


	//   ....[28]....
        /*0a30*/ 	.word	0x00003d80
        /*0a34*/ 	.word	0x000000ff
        /*0a38*/ 	.word	0x00000000
        /*0a3c*/ 	.short	0x0101
        /*0a3e*/ 	.byte	0x16
	.zero		1


	//   ....[29]....
        /*0a40*/ 	.word	0x00003ef0
        /*0a44*/ 	.word	0x000000ff
        /*0a48*/ 	.word	0x00022830
        /*0a4c*/ 	.short	0x010a
        /*0a4e*/ 	.byte	0x19
	.zero		1


	//   ....[30]....
        /*0a50*/ 	.word	0x00003f30
        /*0a54*/ 	.word	0x000000ff
        /*0a58*/ 	.word	0x00022830
        /*0a5c*/ 	.short	0x010a
        /*0a5e*/ 	.byte	0x19
	.zero		1


	//   ....[31]....
        /*0a60*/ 	.word	0x000045f0
        /*0a64*/ 	.word	0x000000ff
        /*0a68*/ 	.word	0x00000000
        /*0a6c*/ 	.short	0x0101
        /*0a6e*/ 	.byte	0x06
	.zero		1


	//   ....[32]....
        /*0a70*/ 	.word	0x00006550
        /*0a74*/ 	.word	0x000000ff
        /*0a78*/ 	.word	0x00022850
        /*0a7c*/ 	.short	0x010a
        /*0a7e*/ 	.byte	0x19
	.zero		1


	//   ....[33]....
        /*0a80*/ 	.word	0x000065a0
        /*0a84*/ 	.word	0x000000ff
        /*0a88*/ 	.word	0x00022850
        /*0a8c*/ 	.short	0x010a
        /*0a8e*/ 	.byte	0x19
	.zero		1


	//   ....[34]....
        /*0a90*/ 	.word	0x000068a0
        /*0a94*/ 	.word	0x000000ff
        /*0a98*/ 	.word	0x00000000
        /*0a9c*/ 	.short	0x0101
        /*0a9e*/ 	.byte	0x19
	.zero		1


	//   ....[35]....
        /*0aa0*/ 	.word	0x000069f0
        /*0aa4*/ 	.word	0x000000ff
        /*0aa8*/ 	.word	0x00022830
        /*0aac*/ 	.short	0x010a
        /*0aae*/ 	.byte	0x19
	.zero		1


	//   ....[36]....
        /*0ab0*/ 	.word	0x00006a30
        /*0ab4*/ 	.word	0x000000ff
        /*0ab8*/ 	.word	0x00022830
        /*0abc*/ 	.short	0x010a
        /*0abe*/ 	.byte	0x19
	.zero		1


	//   ....[37]....
        /*0ac0*/ 	.word	0x00006fa0
        /*0ac4*/ 	.word	0x000000ff
        /*0ac8*/ 	.word	0x00000000
        /*0acc*/ 	.short	0x0101
        /*0ace*/ 	.byte	0x06
	.zero		1


	//   ....[38]....
        /*0ad0*/ 	.word	0x000088d0
        /*0ad4*/ 	.word	0x000000ff
        /*0ad8*/ 	.word	0x00022850
        /*0adc*/ 	.short	0x010a
        /*0ade*/ 	.byte	0x19
	.zero		1


	//   ....[39]....
        /*0ae0*/ 	.word	0x00008920
        /*0ae4*/ 	.word	0x000000ff
        /*0ae8*/ 	.word	0x00022850
        /*0aec*/ 	.short	0x010a
        /*0aee*/ 	.byte	0x19
	.zero		1


	//   ....[40]....
        /*0af0*/ 	.word	0x00008c10
        /*0af4*/ 	.word	0x000000ff
        /*0af8*/ 	.word	0x00000000
        /*0afc*/ 	.short	0x0101
        /*0afe*/ 	.byte	0x19
	.zero		1


	//   ....[41]....
        /*0b00*/ 	.word	0x0000b0e0
        /*0b04*/ 	.word	0x000000ff
        /*0b08*/ 	.word	0x00000000
        /*0b0c*/ 	.short	0x0101
        /*0b0e*/ 	.byte	0x0a
	.zero		1


	//   ....[42]....
        /*0b10*/ 	.word	0x0000e090
        /*0b14*/ 	.word	0x00000021
        /*0b18*/ 	.word	0x00022840
        /*0b1c*/ 	.short	0x010a
        /*0b1e*/ 	.byte	0x3f
	.zero		1


	//   ....[43]....
        /*0b20*/ 	.word	0x0000e6e0
        /*0b24*/ 	.word	0x00000021
        /*0b28*/ 	.word	0x00022830
        /*0b2c*/ 	.short	0x0107
        /*0b2e*/ 	.byte	0x3f
	.zero		1


	//   ....[44]....
        /*0b30*/ 	.word	0x0000e7c0
        /*0b34*/ 	.word	0x00000021
        /*0b38*/ 	.word	0x00022830
        /*0b3c*/ 	.short	0x0101
        /*0b3e*/ 	.byte	0x3f
	.zero		1


	//   ....[45]....
        /*0b40*/ 	.word	0x0000f320
        /*0b44*/ 	.word	0x00000016
        /*0b48*/ 	.word	0x00022800
        /*0b4c*/ 	.short	0x0107
        /*0b4e*/ 	.byte	0x3f
	.zero		1


	//   ....[46]....
        /*0b50*/ 	.word	0x0000f410
        /*0b54*/ 	.word	0x00000016
        /*0b58*/ 	.word	0x00022800
        /*0b5c*/ 	.short	0x0101
        /*0b5e*/ 	.byte	0x3f
	.zero		1


	//   ....[47]....
        /*0b60*/ 	.word	0x0000f430
        /*0b64*/ 	.word	0x00000016
        /*0b68*/ 	.word	0x00022820
        /*0b6c*/ 	.short	0x010a
        /*0b6e*/ 	.byte	0x3f
	.zero		1


	//   ....[48]....
        /*0b70*/ 	.word	0x0000f4c0
        /*0b74*/ 	.word	0x00000021
        /*0b78*/ 	.word	0x00022860
        /*0b7c*/ 	.short	0x010a
        /*0b7e*/ 	.byte	0x3f
	.zero		1


	//   ....[49]....
        /*0b80*/ 	.word	0x0000fbc0
        /*0b84*/ 	.word	0x00000021
        /*0b88*/ 	.word	0x00022850
        /*0b8c*/ 	.short	0x0107
        /*0b8e*/ 	.byte	0x3f
	.zero		1


	//   ....[50]....
        /*0b90*/ 	.word	0x0000fc90
        /*0b94*/ 	.word	0x00000021
        /*0b98*/ 	.word	0x00022850
        /*0b9c*/ 	.short	0x0101
        /*0b9e*/ 	.byte	0x3f
	.zero		1


	//   ....[51]....
        /*0ba0*/ 	.word	0x0000ffd0
        /*0ba4*/ 	.word	0x0000000a
        /*0ba8*/ 	.word	0x00022840
        /*0bac*/ 	.short	0x010a
        /*0bae*/ 	.byte	0x3f
	.zero		1


	//   ....[52]....
        /*0bb0*/ 	.word	0x000103a0
        /*0bb4*/ 	.word	0x0000000a
        /*0bb8*/ 	.word	0x00022830
        /*0bbc*/ 	.short	0x0107
        /*0bbe*/ 	.byte	0x3f
	.zero		1


	//   ....[53]....
        /*0bc0*/ 	.word	0x00010460
        /*0bc4*/ 	.word	0x0000000a
        /*0bc8*/ 	.word	0x00022830
        /*0bcc*/ 	.short	0x0101
        /*0bce*/ 	.byte	0x3f
	.zero		1


	//   ....[54]....
        /*0bd0*/ 	.word	0x00010490
        /*0bd4*/ 	.word	0x0000000a
        /*0bd8*/ 	.word	0x00022860
        /*0bdc*/ 	.short	0x010a
        /*0bde*/ 	.byte	0x3f
	.zero		1


	//   ....[55]....
        /*0be0*/ 	.word	0x000109b0
        /*0be4*/ 	.word	0x0000000a
        /*0be8*/ 	.word	0x00022850
        /*0bec*/ 	.short	0x0107
        /*0bee*/ 	.byte	0x3f
	.zero		1


	//   ....[56]....
        /*0bf0*/ 	.word	0x00010a70
        /*0bf4*/ 	.word	0x0000000a
        /*0bf8*/ 	.word	0x00022850
        /*0bfc*/ 	.short	0x0101
        /*0bfe*/ 	.byte	0x3f
	.zero		1


	//   ....[57]....
        /*0c00*/ 	.word	0x000118e0
        /*0c04*/ 	.word	0x00000007
        /*0c08*/ 	.word	0x00022820
        /*0c0c*/ 	.short	0x010a
        /*0c0e*/ 	.byte	0x3f
	.zero		1


	//   ....[58]....
        /*0c10*/ 	.word	0x00011a60
        /*0c14*/ 	.word	0x00000005
        /*0c18*/ 	.word	0x00022840
        /*0c1c*/ 	.short	0x010a
        /*0c1e*/ 	.byte	0x3f
	.zero		1


	//   ....[59]....
        /*0c20*/ 	.word	0x00011b00
        /*0c24*/ 	.word	0x00000003
        /*0c28*/ 	.word	0x00022840
        /*0c2c*/ 	.short	0x010a
        /*0c2e*/ 	.byte	0x3f
	.zero		1


	//   ....[60]....
        /*0c30*/ 	.word	0x00011b40
        /*0c34*/ 	.word	0x00000005
        /*0c38*/ 	.word	0x00022860
        /*0c3c*/ 	.short	0x010a
        /*0c3e*/ 	.byte	0x3f
	.zero		1


	//   ....[61]....
        /*0c40*/ 	.word	0x00011b80
        /*0c44*/ 	.word	0x00000003
        /*0c48*/ 	.word	0x00022860
        /*0c4c*/ 	.short	0x010a
        /*0c4e*/ 	.byte	0x3f
	.zero		1


	//   ....[62]....
        /*0c50*/ 	.word	0x00011bf0
        /*0c54*/ 	.word	0x00000003
        /*0c58*/ 	.word	0x00022800
        /*0c5c*/ 	.short	0x010a
        /*0c5e*/ 	.byte	0x3f
	.zero		1


	//   ....[63]....
        /*0c60*/ 	.word	0x00011c50
        /*0c64*/ 	.word	0x00000003
        /*0c68*/ 	.word	0x00022830
        /*0c6c*/ 	.short	0x010a
        /*0c6e*/ 	.byte	0x3f
	.zero		1


	//   ....[64]....
        /*0c70*/ 	.word	0x00011cb0
        /*0c74*/ 	.word	0x00000009
        /*0c78*/ 	.word	0x00022850
        /*0c7c*/ 	.short	0x010a
        /*0c7e*/ 	.byte	0x3f
	.zero		1


	//   ....[65]....
        /*0c80*/ 	.word	0x00011d10
        /*0c84*/ 	.word	0x00000000
        /*0c88*/ 	.word	0x00022830
        /*0c8c*/ 	.short	0x010a
        /*0c8e*/ 	.byte	0x3f
	.zero		1


	//   ....[66]....
        /*0c90*/ 	.word	0x00011d70
        /*0c94*/ 	.word	0x0000000a
        /*0c98*/ 	.word	0x00022850
        /*0c9c*/ 	.short	0x010a
        /*0c9e*/ 	.byte	0x3f
	.zero		1


	//   ....[67]....
        /*0ca0*/ 	.word	0x00011dd0
        /*0ca4*/ 	.word	0x00000000
        /*0ca8*/ 	.word	0x00022830
        /*0cac*/ 	.short	0x010a
        /*0cae*/ 	.byte	0x3f
	.zero		1


	//   ....[68]....
        /*0cb0*/ 	.word	0x00011e30
        /*0cb4*/ 	.word	0x0000000a
        /*0cb8*/ 	.word	0x00022850
        /*0cbc*/ 	.short	0x010a
        /*0cbe*/ 	.byte	0x3f
	.zero		1


	//   ....[69]....
        /*0cc0*/ 	.word	0x00011f50
        /*0cc4*/ 	.word	0x00000021
        /*0cc8*/ 	.word	0x00022840
        /*0ccc*/ 	.short	0x010a
        /*0cce*/ 	.byte	0x3f
	.zero		1


	//   ....[70]....
        /*0cd0*/ 	.word	0x00013220
        /*0cd4*/ 	.word	0x00000016
        /*0cd8*/ 	.word	0x00022820
        /*0cdc*/ 	.short	0x010a
        /*0cde*/ 	.byte	0x3f
	.zero		1


	//   ....[71]....
        /*0ce0*/ 	.word	0x00013270
        /*0ce4*/ 	.word	0x00000021
        /*0ce8*/ 	.word	0x00022860
        /*0cec*/ 	.short	0x010a
        /*0cee*/ 	.byte	0x3f
	.zero		1


	//   ....[72]....
        /*0cf0*/ 	.word	0x00013be0
        /*0cf4*/ 	.word	0x0000000a
        /*0cf8*/ 	.word	0x00022840
        /*0cfc*/ 	.short	0x010a
        /*0cfe*/ 	.byte	0x3f
	.zero		1


	//   ....[73]....
        /*0d00*/ 	.word	0x000142b0
        /*0d04*/ 	.word	0x0000000a
        /*0d08*/ 	.word	0x00022860
        /*0d0c*/ 	.short	0x010a
        /*0d0e*/ 	.byte	0x3f
	.zero		1


	//   ....[74]....
        /*0d10*/ 	.word	0x00015360
        /*0d14*/ 	.word	0x00000007
        /*0d18*/ 	.word	0x00022820
        /*0d1c*/ 	.short	0x010a
        /*0d1e*/ 	.byte	0x3f
	.zero		1


	//   ....[75]....
        /*0d20*/ 	.word	0x00015500
        /*0d24*/ 	.word	0x00000005
        /*0d28*/ 	.word	0x00022840
        /*0d2c*/ 	.short	0x010a
        /*0d2e*/ 	.byte	0x3f
	.zero		1


	//   ....[76]....
        /*0d30*/ 	.word	0x00015550
        /*0d34*/ 	.word	0x00000003
        /*0d38*/ 	.word	0x00022840
        /*0d3c*/ 	.short	0x010a
        /*0d3e*/ 	.byte	0x3f
	.zero		1


	//   ....[77]....
        /*0d40*/ 	.word	0x000155a0
        /*0d44*/ 	.word	0x00000005
        /*0d48*/ 	.word	0x00022860
        /*0d4c*/ 	.short	0x010a
        /*0d4e*/ 	.byte	0x3f
	.zero		1


	//----- nvinfo : EIATTR_NUM_MBARRIERS
	.align		4
.L_561:
        /*0d50*/ 	.byte	0x03, 0x38
        /*0d52*/ 	.short	0x0016


	//----- nvinfo : EIATTR_EXIT_INSTR_OFFSETS
	.align		4
        /*0d54*/ 	.byte	0x04, 0x1c
        /*0d56*/ 	.short	(.L_563 - .L_562)


	//   ....[0]....
.L_562:
        /*0d58*/ 	.word	0x000009b0


	//   ....[1]....
        /*0d5c*/ 	.word	0x0000c440


	//   ....[2]....
        /*0d60*/ 	.word	0x00011bd0


	//----- nvinfo : EIATTR_MAX_THREADS
	.align		4
.L_563:
        /*0d64*/ 	.byte	0x04, 0x05
        /*0d66*/ 	.short	(.L_565 - .L_564)
.L_564:
        /*0d68*/ 	.word	0x00000180
        /*0d6c*/ 	.word	0x00000001
        /*0d70*/ 	.word	0x00000001


	//----- nvinfo : EIATTR_CRS_STACK_SIZE
	.align		4
.L_565:
        /*0d74*/ 	.byte	0x04, 0x1e
        /*0d76*/ 	.short	(.L_567 - .L_566)
.L_566:
        /*0d78*/ 	.word	0x00000000


	//----- nvinfo : EIATTR_CBANK_PARAM_SIZE
	.align		4
.L_567:
        /*0d7c*/ 	.byte	0x03, 0x19
        /*0d7e*/ 	.short	0x0af0


	//----- nvinfo : EIATTR_PARAM_CBANK
	.align		4
        /*0d80*/ 	.byte	0x04, 0x0a
        /*0d82*/ 	.short	(.L_569 - .L_568)
	.align		4
.L_568:
        /*0d84*/ 	.word	index@(.nv.constant0._ZN7cutlass13device_kernelIN5flash11enable_sm90INS1_16FlashAttnFwdSm90INS1_25CollectiveMainloopFwdSm90ILi2EN4cute5tupleIJNS5_1CILi1EEES8_S8_EEENS6_IJNS7_ILi128EEENS7_ILi96EEENS7_ILi64EEEEEELi256ENS_10bfloat16_tEfNS_4arch4Sm90ELb1ELb0ELb1ELb1ELb1ELb0ELb0ELb1ELb0ELb1ELb0ELb0EEENS1_21CollectiveEpilogueFwdINS6_IJSA_NS7_ILi256EEESB_EEES9_SE_SG_Li256ELb1ELb1ELb0ELb0EEENS1_36VarlenDynamicPersistentTileSchedulerILi128ELi96ELi256ELi128ELb0ELb1ELb1ELb1ELb1ELb1EEEEEEEEEvNT_6ParamsE)
        /*0d88*/ 	.short	0x0210
        /*0d8a*/ 	.short	0x0af0


	//----- nvinfo : EIATTR_SW_WAR
	.align		4
.L_569:
        /*0d8c*/ 	.byte	0x04, 0x36
        /*0d8e*/ 	.short	(.L_571 - .L_570)
.L_570:
        /*0d90*/ 	.word	0x00000008
.L_571:


//--------------------- .nv.info._ZN7cutlass13device_kernelIN5flash11enable_sm90INS1_16FlashAttnFwdSm90INS1_25CollectiveMainloopFwdSm90ILi2EN4cute5tupleIJNS5_1CILi1EEES8_S8_EEENS6_IJNS7_ILi128EEENS7_ILi96EEENS7_ILi64EEEEEELi256ENS_10bfloat16_tEfNS_4arch4Sm90ELb1ELb0ELb1ELb1ELb1ELb1ELb0ELb1ELb0ELb1ELb0ELb0EEENS1_21CollectiveEpilogueFwdINS6_IJSA_NS7_ILi256EEESB_EEES9_SE_SG_Li256ELb1ELb1ELb0ELb0EEENS1_36VarlenDynamicPersistentTileSchedulerILi128ELi96ELi256ELi128ELb0ELb1ELb1ELb1ELb1ELb1EEEEEEEEEvNT_6ParamsE --------------------------
	.section	.nv.info._ZN7cutlass13device_kernelIN5flash11enable_sm90INS1_16FlashAttnFwdSm90INS1_25CollectiveMainloopFwdSm90ILi2EN4cute5tupleIJNS5_1CILi1EEES8_S8_EEENS6_IJNS7_ILi128EEENS7_ILi96EEENS7_ILi64EEEEEELi256ENS_10bfloat16_tEfNS_4arch4Sm90ELb1ELb0ELb1ELb1ELb1ELb1ELb0ELb1ELb0ELb1ELb0ELb0EEENS1_21CollectiveEpilogueFwdINS6_IJSA_NS7_ILi256EEESB_EEES9_SE_SG_Li256ELb1ELb1ELb0ELb0EEENS1_36VarlenDynamicPersistentTileSchedulerILi128ELi96ELi256ELi128ELb0ELb1ELb1ELb1ELb1ELb1EEEEEEEEEvNT_6ParamsE,"",@"SHT_CUDA_INFO"
	.sectionflags	@""
	.align	4


	//----- nvinfo : EIATTR_CUDA_API_VERSION
	.align		4
        /*0000*/ 	.byte	0x04, 0x37
        /*0002*/ 	.short	(.L_573 - .L_572)
.L_572:
        /*0004*/ 	.word	0x00000082


	//----- nvinfo : EIATTR_KPARAM_INFO
	.align		4
.L_573:
        /*0008*/ 	.byte	0x04, 0x17
        /*000a*/ 	.short	(.L_575 - .L_574)
.L_574:
        /*000c*/ 	.word	0x00000000
        /*0010*/ 	.short	0x0000
        /*0012*/ 	.short	0x0070
        /*0014*/ 	.byte	0x00, 0xf0, 0x01, 0x2a


	//----- nvinfo : EIATTR_SPARSE_MMA_MASK
	.align		4
.L_575:
        /*0018*/ 	.byte	0x03, 0x50
        /*001a*/ 	.short	0x0000


	//----- nvinfo : EIATTR_MAXREG_COUNT
	.align		4
        /*001c*/ 	.byte	0x03, 0x1b
        /*001e*/ 	.short	0x00a8


	//----- nvinfo : EIATTR_NUM_BARRIERS
	.align		4
        /*0020*/ 	.byte	0x02, 0x4c
        /*0022*/ 	.byte	0x10
	.zero		1


	//----- nvinfo : EIATTR_EXTERNS
	.align		4
        /*0024*/ 	.byte	0x04, 0x0f
        /*0026*/ 	.short	(.L_577 - .L_576)


	//   ....[0]....
	.align		4
.L_576:
        /*0028*/ 	.word	index@(__assertfail)


	//----- nvinfo : EIATTR_ANNOTATIONS
	.align		4
.L_577:
        /*002c*/ 	.byte	0x04, 0x55
        /*002e*/ 	.short	(.L_579 - .L_578)


	//   ....[0]....
.L_578:
        /* <DEDUP_REMOVED lines=51> */


	//----- nvinfo : EIATTR_MERCURY_ISA_VERSION
	.align		4
.L_579:
        /*0350*/ 	.byte	0x03, 0x5f
        /*0352*/ 	.short	0x0101


	//----- nvinfo : EIATTR_UNUSED_LOAD_BYTE_OFFSET
	.align		4
        /*0354*/ 	.byte	0x04, 0x44
        /*0356*/ 	.short	(.L_581 - .L_580)


	//   ....[0]....
.L_580:
        /*0358*/ 	.word	0x00000a40
        /*035c*/ 	.word	0x0000fff0


	//   ....[1]....
        /*0360*/ 	.word	0x00011c40
        /*0364*/ 	.word	0x0000fff0


	//----- nvinfo : EIATTR_INT_WARP_WIDE_INSTR_OFFSETS
	.align		4
.L_581:
        /*0368*/ 	.byte	0x04, 0x31
        /*036a*/ 	.short	(.L_583 - .L_582)


	//   ....[0]....
.L_582:
        /*036c*/ 	.word	0x00000120


	//   ....[1]....
        /*0370*/ 	.word	0x000001c0


	//   ....[2]....
        /*0374*/ 	.word	0x00000230


	//   ....[3]....
        /*0378*/ 	.word	0x000175e0


	//   ....[4]....
        /*037c*/ 	.word	0x00017670


	//   ....[5]....
        /*0380*/ 	.word	0x0001aaa0


	//   ....[6]....
        /*0384*/ 	.word	0x0001ab30


	//----- nvinfo : EIATTR_COOP_GROUP_MASK_REGIDS
	.align		4
.L_583:
        /*0388*/ 	.byte	0x04, 0x29
        /*038a*/ 	.short	(.L_585 - .L_584)


	//   ....[0]....
.L_584:
        /*038c*/ 	.word	0xffffffff


	//   ....[1]....
        /*0390*/ 	.word	0xffffffff


	//   ....[2]....
        /*0394*/ 	.word	0xffffffff


	//   ....[3]....
        /*0398*/ 	.word	0xffffffff


	//   ....[4]....
        /*039c*/ 	.word	0xffffffff


	//   ....[5]....
        /*03a0*/ 	.word	0xffffffff


	//   ....[6]....
        /*03a4*/ 	.word	0xffffffff


	//   ....[7]....
        /*03a8*/ 	.word	0xffffffff


	//   ....[8]....
        /*03ac*/ 	.word	0xffffffff


	//   ....[9]....
        /*03b0*/ 	.word	0xffffffff


	//   ....[10]....
        /*03b4*/ 	.word	0xffffffff


	//   ....[11]....
        /*03b8*/ 	.word	0xffffffff


	//   ....[12]....
        /*03bc*/ 	.word	0xffffffff


	//   ....[13]....
        /*03c0*/ 	.word	0xffffffff


	//   ....[14]....
        /*03c4*/ 	.word	0xffffffff


	//   ....[15]....
        /*03c8*/ 	.word	0xffffffff


	//   ....[16]....
        /*03cc*/ 	.word	0xffffffff


	//   ....[17]....
        /*03d0*/ 	.word	0xffffffff


	//   ....[18]....
        /*03d4*/ 	.word	0xffffffff


	//   ....[19]....
        /*03d8*/ 	.word	0xffffffff


	//   ....[20]....
        /*03dc*/ 	.word	0xffffffff


	//   ....[21]....
        /*03e0*/ 	.word	0xffffffff


	//   ....[22]....
        /*03e4*/ 	.word	0xffffffff


	//   ....[23]....
        /*03e8*/ 	.word	0xffffffff


	//   ....[24]....
        /*03ec*/ 	.word	0xffffffff


	//   ....[25]....
        /*03f0*/ 	.word	0xffffffff


	//   ....[26]....
        /*03f4*/ 	.word	0xffffffff


	//   ....[27]....
        /*03f8*/ 	.word	0xffffffff


	//   ....[28]....
        /*03fc*/ 	.word	0xffffffff


	//   ....[29]....
        /*0400*/ 	.word	0xffffffff


	//   ....[30]....
        /*0404*/ 	.word	0xffffffff


	//   ....[31]....
        /*0408*/ 	.word	0xffffffff


	//   ....[32]....
        /*040c*/ 	.word	0xffffffff


	//   ....[33]....
        /*0410*/ 	.word	0xffffffff


	//   ....[34]....
        /*0414*/ 	.word	0xffffffff


	//   ....[35]....
        /*0418*/ 	.word	0xffffffff


	//   ....[36]....
        /*041c*/ 	.word	0xffffffff


	//   ....[37]....
        /*0420*/ 	.word	0xffffffff


	//   ....[38]....
        /*0424*/ 	.word	0xffffffff


	//   ....[39]....
        /*0428*/ 	.word	0xffffffff


	//   ....[40]....
        /*042c*/ 	.word	0xffffffff


	//   ....[41]....
        /*0430*/ 	.word	0xffffffff


	//   ....[42]....
        /*0434*/ 	.word	0xffffffff


	//   ....[43]....
        /*0438*/ 	.word	0xffffffff


	//   ....[44]....
        /*043c*/ 	.word	0xffffffff


	//   ....[45]....
        /*0440*/ 	.word	0xffffffff


	//   ....[46]....
        /*0444*/ 	.word	0xffffffff


	//   ....[47]....
        /*0448*/ 	.word	0xffffffff


	//   ....[48]....
        /*044c*/ 	.word	0xffffffff


	//   ....[49]....
        /*0450*/ 	.word	0xffffffff


	//   ....[50]....
        /*0454*/ 	.word	0xffffffff


	//   ....[51]....
        /*0458*/ 	.word	0xffffffff


	//   ....[52]....
        /*045c*/ 	.word	0xffffffff


	//   ....[53]....
        /*0460*/ 	.word	0xffffffff


	//   ....[54]....
        /*0464*/ 	.word	0xffffffff


	//   ....[55]....
        /*0468*/ 	.word	0xffffffff


	//   ....[56]....
        /*046c*/ 	.word	0xffffffff


	//   ....[57]....
        /*0470*/ 	.word	0xffffffff


	//   ....[58]....
        /*0474*/ 	.word	0xffffffff


	//   ....[59]....
        /*0478*/ 	.word	0xffffffff


	//   ....[60]....
        /*047c*/ 	.word	0xffffffff


	//   ....[61]....
        /*0480*/ 	.word	0xffffffff


	//   ....[62]....
        /*0484*/ 	.word	0xffffffff


	//   ....[63]....
        /*0488*/ 	.word	0xffffffff


	//   ....[64]....
        /*048c*/ 	.word	0xffffffff


	//   ....[65]....
        /*0490*/ 	.word	0xffffffff


	//   ....[66]....
        /*0494*/ 	.word	0xffffffff


	//   ....[67]....
        /*0498*/ 	.word	0xffffffff


	//   ....[68]....
        /*049c*/ 	.word	0xffffffff


	//   ....[69]....
        /*04a0*/ 	.word	0xffffffff


	//   ....[70]....
        /*04a4*/ 	.word	0xffffffff


	//   ....[71]....
        /*04a8*/ 	.word	0xffffffff


	//   ....[72]....
        /*04ac*/ 	.word	0xffffffff


	//   ....[73]....
        /*04b0*/ 	.word	0xffffffff


	//   ....[74]....
        /*04b4*/ 	.word	0xffffffff


	//   ....[75]....
        /*04b8*/ 	.word	0xffffffff


	//   ....[76]....
        /*04bc*/ 	.word	0xffffffff


	//   ....[77]....
        /*04c0*/ 	.word	0xffffffff


	//   ....[78]....
        /*04c4*/ 	.word	0xffffffff


	//   ....[79]....
        /*04c8*/ 	.word	0xffffffff


	//   ....[80]....
        /*04cc*/ 	.word	0xffffffff


	//   ....[81]....
        /*04d0*/ 	.word	0xffffffff


	//   ....[82]....
        /*04d4*/ 	.word	0xffffffff


	//   ....[83]....
        /*04d8*/ 	.word	0xffffffff


	//   ....[84]....
        /*04dc*/ 	.word	0xffffffff


	//   ....[85]....
        /*04e0*/ 	.word	0xffffffff


	//   ....[86]....
        /*04e4*/ 	.word	0xffffffff


	//   ....[87]....
        /*04e8*/ 	.word	0xffffffff


	//   ....[88]....
        /*04ec*/ 	.word	0xffffffff


	//   ....[89]....
        /*04f0*/ 	.word	0xffffffff


	//   ....[90]....
        /*04f4*/ 	.word	0xffffffff


	//   ....[91]....
        /*04f8*/ 	.word	0xffffffff


	//   ....[92]....
        /*04fc*/ 	.word	0xffffffff


	//   ....[93]....
        /*0500*/ 	.word	0xffffffff


	//   ....[94]....
        /*0504*/ 	.word	0xffffffff


	//   ....[95]....
        /*0508*/ 	.word	0xffffffff


	//   ....[96]....
        /*050c*/ 	.word	0xffffffff


	//   ....[97]....
        /*0510*/ 	.word	0xffffffff


	//   ....[98]....
        /*0514*/ 	.word	0xffffffff


	//   ....[99]....
        /*0518*/ 	.word	0xffffffff


	//   ....[100]....
        /*051c*/ 	.word	0xffffffff


	//   ....[101]....
        /*0520*/ 	.word	0xffffffff


	//   ....[102]....
        /*0524*/ 	.word	0xffffffff


	//   ....[103]....
        /*0528*/ 	.word	0xffffffff


	//   ....[104]....
        /*052c*/ 	.word	0xffffffff


	//   ....[105]....
        /*0530*/ 	.word	0xffffffff


	//   ....[106]....
        /*0534*/ 	.word	0xffffffff


	//   ....[107]....
        /*0538*/ 	.word	0xffffffff


	//   ....[108]....
        /*053c*/ 	.word	0xffffffff


	//   ....[109]....
        /*0540*/ 	.word	0xffffffff


	//   ....[110]....
        /*0544*/ 	.word	0xffffffff


	//   ....[111]....
        /*0548*/ 	.word	0xffffffff


	//   ....[112]....
        /*054c*/ 	.word	0xffffffff


	//   ....[113]....
        /*0550*/ 	.word	0xffffffff


	//   ....[114]....
        /*0554*/ 	.word	0xffffffff


	//   ....[115]....
        /*0558*/ 	.word	0xffffffff


	//   ....[116]....
        /*055c*/ 	.word	0xffffffff


	//   ....[117]....
        /*0560*/ 	.word	0xffffffff


	//   ....[118]....
        /*0564*/ 	.word	0xffffffff


	//   ....[119]....
        /*0568*/ 	.word	0xffffffff


	//   ....[120]....
        /*056c*/ 	.word	0xffffffff


	//   ....[121]....
        /*0570*/ 	.word	0xffffffff


	//   ....[122]....
        /*0574*/ 	.word	0xffffffff


	//   ....[123]....
        /*0578*/ 	.word	0xffffffff


	//   ....[124]....
        /*057c*/ 	.word	0xffffffff


	//   ....[125]....
        /*0580*/ 	.word	0xffffffff


	//   ....[126]....
        /*0584*/ 	.word	0xffffffff


	//   ....[127]....
        /*0588*/ 	.word	0xffffffff


	//   ....[128]....
        /*058c*/ 	.word	0xffffffff


	//   ....[129]....
        /*0590*/ 	.word	0xffffffff


	//   ....[130]....
        /*0594*/ 	.word	0xffffffff


	//   ....[131]....
        /*0598*/ 	.word	0xffffffff


	//   ....[132]....
        /*059c*/ 	.word	0xffffffff


	//   ....[133]....
        /*05a0*/ 	.word	0xffffffff


	//   ....[134]....
        /*05a4*/ 	.word	0xffffffff


	//   ....[135]....
        /*05a8*/ 	.word	0xffffffff


	//   ....[136]....
        /*05ac*/ 	.word	0xffffffff


	//   ....[137]....
        /*05b0*/ 	.word	0xffffffff


	//   ....[138]....
        /*05b4*/ 	.word	0xffffffff


	//   ....[139]....
        /*05b8*/ 	.word	0xffffffff


	//   ....[140]....
        /*05bc*/ 	.word	0xffffffff


	//   ....[141]....
        /*05c0*/ 	.word	0xffffffff


	//   ....[142]....
        /*05c4*/ 	.word	0xffffffff


	//   ....[143]....
        /*05c8*/ 	.word	0xffffffff


	//   ....[144]....
        /*05cc*/ 	.word	0xffffffff


	//   ....[145]....
        /*05d0*/ 	.word	0xffffffff


	//   ....[146]....
        /*05d4*/ 	.word	0xffffffff


	//   ....[147]....
        /*05d8*/ 	.word	0xffffffff


	//   ....[148]....
        /*05dc*/ 	.word	0xffffffff


	//   ....[149]....
        /*05e0*/ 	.word	0xffffffff


	//   ....[150]....
        /*05e4*/ 	.word	0xffffffff


	//   ....[151]....
        /*05e8*/ 	.word	0xffffffff


	//   ....[152]....
        /*05ec*/ 	.word	0xffffffff


	//   ....[153]....
        /*05f0*/ 	.word	0xffffffff


	//   ....[154]....
        /*05f4*/ 	.word	0xffffffff


	//   ....[155]....
        /*05f8*/ 	.word	0xffffffff


	//   ....[156]....
        /*05fc*/ 	.word	0xffffffff


	//   ....[157]....
        /*0600*/ 	.word	0xffffffff


	//   ....[158]....
        /*0604*/ 	.word	0xffffffff


	//   ....[159]....
        /*0608*/ 	.word	0xffffffff


	//   ....[160]....
        /*060c*/ 	.word	0xffffffff


	//   ....[161]....
        /*0610*/ 	.word	0xffffffff


	//   ....[162]....
        /*0614*/ 	.word	0xffffffff


	//   ....[163]....
        /*0618*/ 	.word	0xffffffff


	//   ....[164]....
        /*061c*/ 	.word	0xffffffff


	//   ....[165]....
        /*0620*/ 	.word	0xffffffff


	//   ....[166]....
        /*0624*/ 	.word	0xffffffff


	//   ....[167]....
        /*0628*/ 	.word	0xffffffff


	//   ....[168]....
        /*062c*/ 	.word	0xffffffff


	//   ....[169]....
        /*0630*/ 	.word	0xffffffff


	//   ....[170]....
        /*0634*/ 	.word	0xffffffff


	//   ....[171]....
        /*0638*/ 	.word	0xffffffff


	//   ....[172]....
        /*063c*/ 	.word	0xffffffff


	//   ....[173]....
        /*0640*/ 	.word	0xffffffff


	//   ....[174]....
        /*0644*/ 	.word	0xffffffff


	//   ....[175]....
        /*0648*/ 	.word	0xffffffff


	//   ....[176]....
        /*064c*/ 	.word	0xffffffff


	//   ....[177]....
        /*0650*/ 	.word	0xffffffff


	//   ....[178]....
        /*0654*/ 	.word	0xffffffff


	//   ....[179]....
        /*0658*/ 	.word	0x0500000f


	//   ....[180]....
        /*065c*/ 	.word	0x0500000f


	//   ....[181]....
        /*0660*/ 	.word	0x0500000f


	//   ....[182]....
        /*0664*/ 	.word	0x0500000f


	//   ....[183]....
        /*0668*/ 	.word	0x0500000f


	//   ....[184]....
        /*066c*/ 	.word	0x0500000f


	//   ....[185]....
        /*0670*/ 	.word	0x0500000f


	//   ....[186]....
        /*0674*/ 	.word	0x0500000f


	//   ....[187]....
        /*0678*/ 	.word	0x0500000f


	//   ....[188]....
        /*067c*/ 	.word	0x0500000f


	//   ....[189]....
        /*0680*/ 	.word	0x0500000f


	//   ....[190]....
        /*0684*/ 	.word	0x0500000f


	//   ....[191]....
        /*0688*/ 	.word	0x0500000f


	//   ....[192]....
        /*068c*/ 	.word	0x0500000f


	//   ....[193]....
        /*0690*/ 	.word	0x0500000f


	//   ....[194]....
        /*0694*/ 	.word	0x0500000f


	//   ....[195]....
        /*0698*/ 	.word	0x0500000f


	//   ....[196]....
        /*069c*/ 	.word	0x0500000f


	//   ....[197]....
        /*06a0*/ 	.word	0x0500000f


	//   ....[198]....
        /*06a4*/ 	.word	0x0500000f


	//   ....[199]....
        /*06a8*/ 	.word	0x0500000f


	//   ....[200]....
        /*06ac*/ 	.word	0x0500000f


	//   ....[201]....
        /*06b0*/ 	.word	0x0500000f


	//   ....[202]....
        /*06b4*/ 	.word	0x0500000f


	//   ....[203]....
        /*06b8*/ 	.word	0x0500000f


	//   ....[204]....
        /*06bc*/ 	.word	0x0500000f


	//   ....[205]....
        /*06c0*/ 	.word	0x0500000f


	//   ....[206]....
        /*06c4*/ 	.word	0x0500000f


	//   ....[207]....
        /*06c8*/ 	.word	0x0500000f


	//   ....[208]....
        /*06cc*/ 	.word	0x0500000f


	//   ....[209]....
        /*06d0*/ 	.word	0x0500000f


	//   ....[210]....
        /*06d4*/ 	.word	0x0500000f


	//   ....[211]....
        /*06d8*/ 	.word	0x0500000f


	//   ....[212]....
        /*06dc*/ 	.word	0x0500000f


	//   ....[213]....
        /*06e0*/ 	.word	0x0500000f


	//   ....[214]....
        /*06e4*/ 	.word	0x0500000f


	//   ....[215]....
        /*06e8*/ 	.word	0x0500000f


	//   ....[216]....
        /*06ec*/ 	.word	0x0500000f


	//   ....[217]....
        /*06f0*/ 	.word	0x0500000f


	//   ....[218]....
        /*06f4*/ 	.word	0x0500000f


	//   ....[219]....
        /*06f8*/ 	.word	0x0500000f


	//   ....[220]....
        /*06fc*/ 	.word	0x0500000f


	//   ....[221]....
        /*0700*/ 	.word	0x0500000f


	//   ....[222]....
        /*0704*/ 	.word	0x0500000f


	//   ....[223]....
        /*0708*/ 	.word	0x0500000f


	//   ....[224]....
        /*070c*/ 	.word	0x0500000f


	//   ....[225]....
        /*0710*/ 	.word	0x0500000f


	//   ....[226]....
        /*0714*/ 	.word	0x0500000f


	//   ....[227]....
        /*0718*/ 	.word	0x0500000f


	//   ....[228]....
        /*071c*/ 	.word	0x0500000f


	//   ....[229]....
        /*0720*/ 	.word	0x0500000f


	//   ....[230]....
        /*0724*/ 	.word	0x0500000f


	//   ....[231]....
        /*0728*/ 	.word	0x0500000f


	//   ....[232]....
        /*072c*/ 	.word	0x0500000f


	//   ....[233]....
        /*0730*/ 	.word	0x0500000f


	//   ....[234]....
        /*0734*/ 	.word	0x0500000f


	//   ....[235]....
        /*0738*/ 	.word	0x0500000f


	//   ....[236]....
        /*073c*/ 	.word	0x0500000f


	//   ....[237]....
        /*0740*/ 	.word	0x0500000f


	//   ....[238]....
        /*0744*/ 	.word	0x0500000f


	//   ....[239]....
        /*0748*/ 	.word	0x0500000f


	//   ....[240]....
        /*074c*/ 	.word	0x0500000f


	//   ....[241]....
        /*0750*/ 	.word	0x0500000f


	//   ....[242]....
        /*0754*/ 	.word	0x0500000f


	//   ....[243]....
        /*0758*/ 	.word	0x0500000f


	//   ....[244]....
        /*075c*/ 	.word	0x0500000f


	//   ....[245]....
        /*0760*/ 	.word	0x0500000f


	//   ....[246]....
        /*0764*/ 	.word	0x0500000f


	//   ....[247]....
        /*0768*/ 	.word	0x0500000f


	//   ....[248]....
        /*076c*/ 	.word	0x0500000f


	//   ....[249]....
        /*0770*/ 	.word	0x0500000f


	//   ....[250]....
        /*0774*/ 	.word	0x0500000f


	//   ....[251]....
        /*0778*/ 	.word	0x0500000f


	//   ....[252]....
        /*077c*/ 	.word	0x0500000f


	//   ....[253]....
        /*0780*/ 	.word	0x0500000f


	//   ....[254]....
        /*0784*/ 	.word	0x0500000f


	//   ....[255]....
        /*0788*/ 	.word	0x0500000f


	//   ....[0]....
        /*078c*/ 	.word	0x0500000f


	//   ....[1]....
        /*0790*/ 	.word	0x0500000f


	//   ....[2]....
        /*0794*/ 	.word	0x0500000f


	//   ....[3]....
        /*0798*/ 	.word	0x0500000f


	//   ....[4]....
        /*079c*/ 	.word	0x0500000f


	//   ....[5]....
        /*07a0*/ 	.word	0x0500000f


	//   ....[6]....
        /*07a4*/ 	.word	0x0500000f


	//   ....[7]....
        /*07a8*/ 	.word	0x0500000f


	//   ....[8]....
        /*07ac*/ 	.word	0x0500000f


	//   ....[9]....
        /*07b0*/ 	.word	0x0500000f


	//   ....[10]....
        /*07b4*/ 	.word	0x0500000f


	//   ....[11]....
        /*07b8*/ 	.word	0x0500000f


	//   ....[12]....
        /*07bc*/ 	.word	0x0500000f


	//   ....[13]....
        /*07c0*/ 	.word	0x0500000f


	//   ....[14]....
        /*07c4*/ 	.word	0x0500000f


	//   ....[15]....
        /*07c8*/ 	.word	0x0500000f


	//   ....[16]....
        /*07cc*/ 	.word	0x0500000f


	//   ....[17]....
        /*07d0*/ 	.word	0x0500000f


	//   ....[18]....
        /*07d4*/ 	.word	0x0500000f


	//   ....[19]....
        /*07d8*/ 	.word	0x0500000f


	//   ....[20]....
        /*07dc*/ 	.word	0x0500000f


	//   ....[21]....
        /*07e0*/ 	.word	0x0500000f


	//   ....[22]....
        /*07e4*/ 	.word	0x0500000f


	//   ....[23]....
        /*07e8*/ 	.word	0x0500000f


	//   ....[24]....
        /*07ec*/ 	.word	0x0500000f


	//   ....[25]....
        /*07f0*/ 	.word	0x0500000f


	//   ....[26]....
        /*07f4*/ 	.word	0x0500000f


	//   ....[27]....
        /*07f8*/ 	.word	0x0500000f


	//   ....[28]....
        /*07fc*/ 	.word	0x0500000f


	//   ....[29]....
        /*0800*/ 	.word	0x0500000f


	//   ....[30]....
        /*0804*/ 	.word	0x0500000f


	//   ....[31]....
        /*0808*/ 	.word	0x0500000f


	//   ....[32]....
        /*080c*/ 	.word	0x0500000f


	//   ....[33]....
        /*0810*/ 	.word	0x0500000f


	//   ....[34]....
        /*0814*/ 	.word	0x0500000f


	//   ....[35]....
        /*0818*/ 	.word	0x0500000f


	//   ....[36]....
        /*081c*/ 	.word	0x0500000f


	//   ....[37]....
        /*0820*/ 	.word	0x0500000f


	//   ....[38]....
        /*0824*/ 	.word	0x0500000f


	//   ....[39]....
        /*0828*/ 	.word	0x0500000f


	//   ....[40]....
        /*082c*/ 	.word	0x0500000f


	//   ....[41]....
        /*0830*/ 	.word	0x0500000f


	//   ....[42]....
        /*0834*/ 	.word	0x0500000f


	//   ....[43]....
        /*0838*/ 	.word	0x0500000f


	//----- nvinfo : EIATTR_COOP_GROUP_INSTR_OFFSETS
	.align		4
.L_585:
        /*083c*/ 	.byte	0x04, 0x28
        /*083e*/ 	.short	(.L_587 - .L_586)


	//   ....[0]....
.L_586:
        /*0840*/ 	.word	0x00000060


	//   ....[1]....
        /*0844*/ 	.word	0x00000130


	//   ....[2]....
        /*0848*/ 	.word	0x000001e0


	//   ....[3]....
        /*084c*/ 	.word	0x000003a0


	//   ....[4]....
        /*0850*/ 	.word	0x00000500


	//   ....[5]....
        /*0854*/ 	.word	0x00000620


	//   ....[6]....
        /*0858*/ 	.word	0x00000780


	//   ....[7]....
        /*085c*/ 	.word	0x00002ea0


	//   ....[8]....
        /*0860*/ 	.word	0x00002eb0


	//   ....[9]....
        /*0864*/ 	.word	0x00003620


	//   ....[10]....
        /*0868*/ 	.word	0x00003630


	//   ....[11]....
        /*086c*/ 	.word	0x000042a0


	//   ....[12]....
        /*0870*/ 	.word	0x000042b0


	//   ....[13]....
        /*0874*/ 	.word	0x00004a90


	//   ....[14]....
        /*0878*/ 	.word	0x00004aa0


	//   ....[15]....
        /*087c*/ 	.word	0x00005500


	//   ....[16]....
        /*0880*/ 	.word	0x00005510


	//   ....[17]....
        /*0884*/ 	.word	0x00005620


	//   ....[18]....
        /*0888*/ 	.word	0x00005630


	//   ....[19]....
        /*088c*/ 	.word	0x00005a50


	//   ....[20]....
        /*0890*/ 	.word	0x00005a80


	//   ....[21]....
        /*0894*/ 	.word	0x00005d50


	//   ....[22]....
        /*0898*/ 	.word	0x00005d70


	//   ....[23]....
        /*089c*/ 	.word	0x00006770


	//   ....[24]....
        /*08a0*/ 	.word	0x00006ee0


	//   ....[25]....
        /*08a4*/ 	.word	0x00006ef0


	//   ....[26]....
        /*08a8*/ 	.word	0x00006f00


	//   ....[27]....
        /*08ac*/ 	.word	0x00006f10


	//   ....[28]....
        /*08b0*/ 	.word	0x00007230


	//   ....[29]....
        /*08b4*/ 	.word	0x00007240


	//   ....[30]....
        /*08b8*/ 	.word	0x00007250


	//   ....[31]....
        /*08bc*/ 	.word	0x00007260


	//   ....[32]....
        /*08c0*/ 	.word	0x00008630


	//   ....[33]....
        /*08c4*/ 	.word	0x00008650


	//   ....[34]....
        /*08c8*/ 	.word	0x00008660


	//   ....[35]....
        /*08cc*/ 	.word	0x00008670


	//   ....[36]....
        /*08d0*/ 	.word	0x00008760


	//   ....[37]....
        /*08d4*/ 	.word	0x00008780


	//   ....[38]....
        /*08d8*/ 	.word	0x00008810


	//   ....[39]....
        /*08dc*/ 	.word	0x00008840


	//   ....[40]....
        /*08e0*/ 	.word	0x0000a510


	//   ....[41]....
        /*08e4*/ 	.word	0x0000a530


	//   ....[42]....
        /*08e8*/ 	.word	0x0000aab0


	//   ....[43]....
        /*08ec*/ 	.word	0x0000abd0


	//   ....[44]....
        /*08f0*/ 	.word	0x0000b1f0


	//   ....[45]....
        /*08f4*/ 	.word	0x0000b240


	//   ....[46]....
        /*08f8*/ 	.word	0x0000c6e0


	//   ....[47]....
        /*08fc*/ 	.word	0x0000c6f0


	//   ....[48]....
        /*0900*/ 	.word	0x0000d140


	//   ....[49]....
        /*0904*/ 	.word	0x0000d160


	//   ....[50]....
        /*0908*/ 	.word	0x0000d5d0


	//   ....[51]....
        /*090c*/ 	.word	0x0000d5f0


	//   ....[52]....
        /*0910*/ 	.word	0x0000f610


	//   ....[53]....
        /*0914*/ 	.word	0x0000f670


	//   ....[54]....
        /*0918*/ 	.word	0x00010070


	//   ....[55]....
        /*091c*/ 	.word	0x000100e0


	//   ....[56]....
        /*0920*/ 	.word	0x000111c0


	//   ....[57]....
        /*0924*/ 	.word	0x00011210


	//   ....[58]....
        /*0928*/ 	.word	0x00011260


	//   ....[59]....
        /*092c*/ 	.word	0x000112a0


	//   ....[60]....
        /*0930*/ 	.word	0x00012ee0


	//   ....[61]....
        /*0934*/ 	.word	0x00012f20


	//   ....[62]....
        /*0938*/ 	.word	0x000130d0


	//   ....[63]....
        /*093c*/ 	.word	0x00013130


	//   ....[64]....
        /*0940*/ 	.word	0x00013760


	//   ....[65]....
        /*0944*/ 	.word	0x00013780


	//   ....[66]....
        /*0948*/ 	.word	0x000138d0


	//   ....[67]....
        /*094c*/ 	.word	0x000138f0


	//   ....[68]....
        /*0950*/ 	.word	0x00013a30


	//   ....[69]....
        /*0954*/ 	.word	0x00013a50


	//   ....[70]....
        /*0958*/ 	.word	0x00013ba0


	//   ....[71]....
        /*095c*/ 	.word	0x00013bc0


	//   ....[72]....
        /*0960*/ 	.word	0x000144d0


	//   ....[73]....
        /*0964*/ 	.word	0x000144e0


	//   ....[74]....
        /*0968*/ 	.word	0x00014720


	//   ....[75]....
        /*096c*/ 	.word	0x00014730


	//   ....[76]....
        /*0970*/ 	.word	0x00014960


	//   ....[77]....
        /*0974*/ 	.word	0x00014970


	//   ....[78]....
        /*0978*/ 	.word	0x00014ba0


	//   ....[79]....
        /*097c*/ 	.word	0x00014bb0


	//   ....[80]....
        /*0980*/ 	.word	0x00014e40


	//   ....[81]....
        /*0984*/ 	.word	0x00015010


	//   ....[82]....
        /*0988*/ 	.word	0x00015040


	//   ....[83]....
        /*098c*/ 	.word	0x00015070


	//   ....[84]....
        /*0990*/ 	.word	0x000150a0


	//   ....[85]....
        /*0994*/ 	.word	0x000150d0


	//   ....[86]....
        /*0998*/ 	.word	0x00015100


	//   ....[87]....
        /*099c*/ 	.word	0x00015270


	//   ....[88]....
        /*09a0*/ 	.word	0x000152a0


	//   ....[89]....
        /*09a4*/ 	.word	0x000152d0


	//   ....[90]....
        /*09a8*/ 	.word	0x00015300


	//   ....[91]....
        /*09ac*/ 	.word	0x00015330


	//   ....[92]....
        /*09b0*/ 	.word	0x00015360


	//   ....[93]....
        /*09b4*/ 	.word	0x000153f0


	//   ....[94]....
        /*09b8*/ 	.word	0x00015450


	//   ....[95]....
        /*09bc*/ 	.word	0x000154e0


	//   ....[96]....
        /*09c0*/ 	.word	0x000162c0


	//   ....[97]....
        /*09c4*/ 	.word	0x000181d0


	//   ....[98]....
        /*09c8*/ 	.word	0x000181f0


	//   ....[99]....
        /*09cc*/ 	.word	0x00018280


	//   ....[100]....
        /*09d0*/ 	.word	0x000182a0


	//   ....[101]....
        /*09d4*/ 	.word	0x00018320


	//   ....[102]....
        /*09d8*/ 	.word	0x00018340


	//   ....[103]....
        /*09dc*/ 	.word	0x000183c0


	//   ....[104]....
        /*09e0*/ 	.word	0x000183e0


	//   ....[105]....
        /*09e4*/ 	.word	0x00018460


	//   ....[106]....
        /*09e8*/ 	.word	0x00018480


	//   ....[107]....
        /*09ec*/ 	.word	0x00018490


	//   ....[108]....
        /*09f0*/ 	.word	0x000184a0


	//   ....[109]....
        /*09f4*/ 	.word	0x00018d20


	//   ....[110]....
        /*09f8*/ 	.word	0x00018d50


	//   ....[111]....
        /*09fc*/ 	.word	0x00018e10


	//   ....[112]....
        /*0a00*/ 	.word	0x00018e20


	//   ....[113]....
        /*0a04*/ 	.word	0x00018eb0


	//   ....[114]....
        /*0a08*/ 	.word	0x00018ec0


	//   ....[115]....
        /*0a0c*/ 	.word	0x00018f50


	//   ....[116]....
        /*0a10*/ 	.word	0x00018f60


	//   ....[117]....
        /*0a14*/ 	.word	0x00018ff0


	//   ....[118]....
        /*0a18*/ 	.word	0x00019000


	//   ....[119]....
        /*0a1c*/ 	.word	0x00019090


	//   ....[120]....
        /*0a20*/ 	.word	0x000190a0


	//   ....[121]....
        /*0a24*/ 	.word	0x00019120


	//   ....[122]....
        /*0a28*/ 	.word	0x00019130


	//   ....[123]....
        /*0a2c*/ 	.word	0x00019140


	//   ....[124]....
        /*0a30*/ 	.word	0x00019150


	//   ....[125]....
        /*0a34*/ 	.word	0x000195d0


	//   ....[126]....
        /*0a38*/ 	.word	0x00019600


	//   ....[127]....
        /*0a3c*/ 	.word	0x00019660


	//   ....[128]....
        /*0a40*/ 	.word	0x00019710


	//   ....[129]....
        /*0a44*/ 	.word	0x00019720


	//   ....[130]....
        /*0a48*/ 	.word	0x00019750


	//   ....[131]....
        /*0a4c*/ 	.word	0x000197e0


	//   ....[132]....
        /*0a50*/ 	.word	0x00019890


	//   ....[133]....
        /*0a54*/ 	.word	0x000198a0


	//   ....[134]....
        /*0a58*/ 	.word	0x000198d0


	//   ....[135]....
        /*0a5c*/ 	.word	0x000198e0


	//   ....[136]....
        /*0a60*/ 	.word	0x00019970


	//   ....[137]....
        /*0a64*/ 	.word	0x0001a0b0


	//   ....[138]....
        /*0a68*/ 	.word	0x0001a0d0


	//   ....[139]....
        /*0a6c*/ 	.word	0x0001a120


	//   ....[140]....
        /*0a70*/ 	.word	0x0001a130


	//   ....[141]....
        /*0a74*/ 	.word	0x0001a170


	//   ....[142]....
        /*0a78*/ 	.word	0x0001a180


	//   ....[143]....
        /*0a7c*/ 	.word	0x0001a1c0


	//   ....[144]....
        /*0a80*/ 	.word	0x0001a1d0


	//   ....[145]....
        /*0a84*/ 	.word	0x0001a210


	//   ....[146]....
        /*0a88*/ 	.word	0x0001a220


	//   ....[147]....
        /*0a8c*/ 	.word	0x0001a230


	//   ....[148]....
        /*0a90*/ 	.word	0x0001a270


	//   ....[149]....
        /*0a94*/ 	.word	0x0001a5c0


	//   ....[150]....
        /*0a98*/ 	.word	0x0001a5e0


	//   ....[151]....
        /*0a9c*/ 	.word	0x0001a5f0


	//   ....[152]....
        /*0aa0*/ 	.word	0x0001a610


	//   ....[153]....
        /*0aa4*/ 	.word	0x0001a680


	//   ....[154]....
        /*0aa8*/ 	.word	0x0001a6a0


	//   ....[155]....
        /*0aac*/ 	.word	0x0001a700


	//   ....[156]....
        /*0ab0*/ 	.word	0x0001a720


	//   ....[157]....
        /*0ab4*/ 	.word	0x0001a780


	//   ....[158]....
        /*0ab8*/ 	.word	0x0001a7a0


	//   ....[159]....
        /*0abc*/ 	.word	0x0001a800


	//   ....[160]....
        /*0ac0*/ 	.word	0x0001a820


	//   ....[161]....
        /*0ac4*/ 	.word	0x0001ad10


	//   ....[162]....
        /*0ac8*/ 	.word	0x0001ad70


	//   ....[163]....
        /*0acc*/ 	.word	0x0001ada0


	//   ....[164]....
        /*0ad0*/ 	.word	0x0001add0


	//   ....[165]....
        /*0ad4*/ 	.word	0x0001ade0


	//   ....[166]....
        /*0ad8*/ 	.word	0x0001ae10


	//   ....[167]....
        /*0adc*/ 	.word	0x0001ae40


	//   ....[168]....
        /*0ae0*/ 	.word	0x0001ae70


	//   ....[169]....
        /*0ae4*/ 	.word	0x0001aff0


	//   ....[170]....
        /*0ae8*/ 	.word	0x0001b020


	//   ....[171]....
        /*0aec*/ 	.word	0x0001b050


	//   ....[172]....
        /*0af0*/ 	.word	0x0001b080


	//   ....[173]....
        /*0af4*/ 	.word	0x0001b0b0


	//   ....[174]....
        /*0af8*/ 	.word	0x0001b0e0


	//   ....[175]....
        /*0afc*/ 	.word	0x0001b1a0


	//   ....[176]....
        /*0b00*/ 	.word	0x0001b1c0


	//   ....[177]....
        /*0b04*/ 	.word	0x0001b230


	//   ....[178]....
        /*0b08*/ 	.word	0x0001b8d0


	//   ....[179]....
        /*0b0c*/ 	.word	0x0001bbe0


	//   ....[180]....
        /*0b10*/ 	.word	0x0001bc70


	//   ....[181]....
        /*0b14*/ 	.word	0x0001bd00


	//   ....[182]....
        /*0b18*/ 	.word	0x0001bd90


	//   ....[183]....
        /*0b1c*/ 	.word	0x0001be70


	//   ....[184]....
        /*0b20*/ 	.word	0x0001bf00


	//   ....[185]....
        /*0b24*/ 	.word	0x0001bfa0


	//   ....[186]....
        /*0b28*/ 	.word	0x0001c030


	//   ....[187]....
        /*0b2c*/ 	.word	0x0001c120


	//   ....[188]....
        /*0b30*/ 	.word	0x0001c1b0


	//   ....[189]....
        /*0b34*/ 	.word	0x0001c250


	//   ....[190]....
        /*0b38*/ 	.word	0x0001c2e0


	//   ....[191]....
        /*0b3c*/ 	.word	0x0001c420


	//   ....[192]....
        /*0b40*/ 	.word	0x0001c4c0


	//   ....[193]....
        /*0b44*/ 	.word	0x0001c550


	//   ....[194]....
        /*0b48*/ 	.word	0x0001c5a0


	//   ....[195]....
        /*0b4c*/ 	.word	0x0001c5f0


	//   ....[196]....
        /*0b50*/ 	.word	0x0001c680


	//   ....[197]....
        /*0b54*/ 	.word	0x0001c710


	//   ....[198]....
        /*0b58*/ 	.word	0x0001c760


	//   ....[199]....
        /*0b5c*/ 	.word	0x0001c7b0


	//   ....[200]....
        /*0b60*/ 	.word	0x0001c8a0


	//   ....[201]....
        /*0b64*/ 	.word	0x0001c950


	//   ....[202]....
        /*0b68*/ 	.word	0x0001c9d0


	//   ....[203]....
        /*0b6c*/ 	.word	0x0001ca40


	//   ....[204]....
        /*0b70*/ 	.word	0x0001cb70


	//   ....[205]....
        /*0b74*/ 	.word	0x0001cca0


	//   ....[206]....
        /*0b78*/ 	.word	0x0001cd60


	//   ....[207]....
        /*0b7c*/ 	.word	0x0001cdb0


	//   ....[208]....
        /*0b80*/ 	.word	0x0001d060


	//   ....[209]....
        /*0b84*/ 	.word	0x0001d0b0


	//   ....[210]....
        /*0b88*/ 	.word	0x0001d140


	//   ....[211]....
        /*0b8c*/ 	.word	0x0001d1d0


	//   ....[212]....
        /*0b90*/ 	.word	0x0001d260


	//   ....[213]....
        /*0b94*/ 	.word	0x0001d2f0


	//   ....[214]....
        /*0b98*/ 	.word	0x0001d380


	//   ....[215]....
        /*0b9c*/ 	.word	0x0001d410


	//   ....[216]....
        /*0ba0*/ 	.word	0x0001d4d0


	//   ....[217]....
        /*0ba4*/ 	.word	0x0001d7b0


	//   ....[218]....
        /*0ba8*/ 	.word	0x0001d8a0


	//   ....[219]....
        /*0bac*/ 	.word	0x0001d940


	//   ....[220]....
        /*0bb0*/ 	.word	0x0001d9a0


	//   ....[221]....
        /*0bb4*/ 	.word	0x0001da90


	//   ....[222]....
        /*0bb8*/ 	.word	0x0001db00


	//   ....[223]....
        /*0bbc*/ 	.word	0x0001dbf0


	//   ....[224]....
        /*0bc0*/ 	.word	0x0001dc60


	//   ....[225]....
        /*0bc4*/ 	.word	0x0001dd50


	//   ....[226]....
        /*0bc8*/ 	.word	0x0001ddc0


	//   ....[227]....
        /*0bcc*/ 	.word	0x0001deb0


	//   ....[228]....
        /*0bd0*/ 	.word	0x0001df20


	//   ....[229]....
        /*0bd4*/ 	.word	0x0001dfc0


	//   ....[230]....
        /*0bd8*/ 	.word	0x0001e0b0


	//   ....[231]....
        /*0bdc*/ 	.word	0x0001e120


	//   ....[232]....
        /*0be0*/ 	.word	0x0001e180


	//   ....[233]....
        /*0be4*/ 	.word	0x0001e270


	//   ....[234]....
        /*0be8*/ 	.word	0x0001e2d0


	//   ....[235]....
        /*0bec*/ 	.word	0x0001e3d0


	//   ....[236]....
        /*0bf0*/ 	.word	0x0001e430


	//   ....[237]....
        /*0bf4*/ 	.word	0x0001e530


	//   ....[238]....
        /*0bf8*/ 	.word	0x0001e590


	//   ....[239]....
        /*0bfc*/ 	.word	0x0001e690


	//   ....[240]....
        /*0c00*/ 	.word	0x0001e6f0


	//   ....[241]....
        /*0c04*/ 	.word	0x0001e7f0


	//   ....[242]....
        /*0c08*/ 	.word	0x0001e850


	//   ....[243]....
        /*0c0c*/ 	.word	0x0001e950


	//   ....[244]....
        /*0c10*/ 	.word	0x0001e9b0


	//   ....[245]....
        /*0c14*/ 	.word	0x0001ea90


	//   ....[246]....
        /*0c18*/ 	.word	0x0001ebd0


	//   ....[247]....
        /*0c1c*/ 	.word	0x0001ecb0


	//   ....[248]....
        /*0c20*/ 	.word	0x0001ed60


	//   ....[249]....
        /*0c24*/ 	.word	0x0001ee70


	//   ....[250]....
        /*0c28*/ 	.word	0x0001eed0


	//   ....[251]....
        /*0c2c*/ 	.word	0x0001efe0


	//   ....[252]....
        /*0c30*/ 	.word	0x0001f040


	//   ....[253]....
        /*0c34*/ 	.word	0x0001f150


	//   ....[254]....
        /*0c38*/ 	.word	0x0001f1b0


	//   ....[255]....
        /*0c3c*/ 	.word	0x0001f2c0


	//   ....[0]....
        /*0c40*/ 	.word	0x0001f320


	//   ....[1]....
        /*0c44*/ 	.word	0x0001f3e0


	//   ....[2]....
        /*0c48*/ 	.word	0x0001f540


	//   ....[3]....
        /*0c4c*/ 	.word	0x0001f5e0


	//   ....[4]....
        /*0c50*/ 	.word	0x0001f640


	//   ....[5]....
        /*0c54*/ 	.word	0x0001f6f0


	//   ....[6]....
        /*0c58*/ 	.word	0x0001f750


	//   ....[7]....
        /*0c5c*/ 	.word	0x0001f800


	//   ....[8]....
        /*0c60*/ 	.word	0x0001f860


	//   ....[9]....
        /*0c64*/ 	.word	0x0001f910


	//   ....[10]....
        /*0c68*/ 	.word	0x0001f970


	//   ....[11]....
        /*0c6c*/ 	.word	0x0001fa20


	//   ....[12]....
        /*0c70*/ 	.word	0x0001fa80


	//   ....[13]....
        /*0c74*/ 	.word	0x0001fb30


	//   ....[14]....
        /*0c78*/ 	.word	0x0001fc20


	//   ....[15]....
        /*0c7c*/ 	.word	0x0001fcc0


	//   ....[16]....
        /*0c80*/ 	.word	0x0001fd20


	//   ....[17]....
        /*0c84*/ 	.word	0x0001fdf0


	//   ....[18]....
        /*0c88*/ 	.word	0x0001fe50


	//   ....[19]....
        /*0c8c*/ 	.word	0x0001ff20


	//   ....[20]....
        /*0c90*/ 	.word	0x0001ff80


	//   ....[21]....
        /*0c94*/ 	.word	0x00020050


	//   ....[22]....
        /*0c98*/ 	.word	0x000200b0


	//   ....[23]....
        /*0c9c*/ 	.word	0x00020180


	//   ....[24]....
        /*0ca0*/ 	.word	0x000201e0


	//   ....[25]....
        /*0ca4*/ 	.word	0x000202b0


	//   ....[26]....
        /*0ca8*/ 	.word	0x00020340


	//   ....[27]....
        /*0cac*/ 	.word	0x000203e0


	//   ....[28]....
        /*0cb0*/ 	.word	0x00020500


	//   ....[29]....
        /*0cb4*/ 	.word	0x00020570


	//   ....[30]....
        /*0cb8*/ 	.word	0x000205e0


	//   ....[31]....
        /*0cbc*/ 	.word	0x00020650


	//   ....[32]....
        /*0cc0*/ 	.word	0x000206c0


	//   ....[33]....
        /*0cc4*/ 	.word	0x00020740


	//   ....[34]....
        /*0cc8*/ 	.word	0x000207d0


	//   ....[35]....
        /*0ccc*/ 	.word	0x00020860


	//   ....[36]....
        /*0cd0*/ 	.word	0x000208d0


	//   ....[37]....
        /*0cd4*/ 	.word	0x00020940


	//   ....[38]....
        /*0cd8*/ 	.word	0x000209b0


	//   ....[39]....
        /*0cdc*/ 	.word	0x00020a30


	//   ....[40]....
        /*0ce0*/ 	.word	0x00020aa0


	//   ....[41]....
        /*0ce4*/ 	.word	0x00020b40


	//   ....[42]....
        /*0ce8*/ 	.word	0x00020bd0


	//   ....[43]....
        /*0cec*/ 	.word	0x00020cf0


	//----- nvinfo : EIATTR_REG_RECONFIG
	.align		4
.L_587:
        /*0cf0*/ 	.byte	0x01, 0x54
	.zero		2


	//----- nvinfo : EIATTR_SYSCALL_OFFSETS
	.align		4
        /*0cf4*/ 	.byte	0x04, 0x46
        /*0cf6*/ 	.short	(.L_589 - .L_588)


	//   ....[0]....
.L_588:
        /*0cf8*/ 	.word	0x000019f0


	//   ....[1]....
        /*0cfc*/ 	.word	0x00001b40


	//   ....[2]....
        /*0d00*/ 	.word	0x00006910


	//   ....[3]....
        /*0d04*/ 	.word	0x00006c30


	//   ....[4]....
        /*0d08*/ 	.word	0x000177d0


	//   ....[5]....
        /*0d0c*/ 	.word	0x00017920


	//   ....[6]....
        /*0d10*/ 	.word	0x00017a10


	//   ....[7]....
        /*0d14*/ 	.word	0x00018960


	//----- nvinfo : EIATTR_MBARRIER_INSTR_OFFSETS
	.align		4
.L_589:
        /*0d18*/ 	.byte	0x04, 0x39
        /*0d1a*/ 	.short	(.L_591 - .L_590)


	//   ....[0]....
.L_590:
        /*0d1c*/ 	.word	0x00000250
        /*0d20*/ 	.word	0x000000ff
        /*0d24*/ 	.word	0x00022800
        /*0d28*/ 	.short	0x0100
        /*0d2a*/ 	.byte	0x08
	.zero		1


	//   ....[1]....
        /*0d2c*/ 	.word	0x00000260
        /*0d30*/ 	.word	0x000000ff
        /*0d34*/ 	.word	0x00022820
        /*0d38*/ 	.short	0x0100
        /*0d3a*/ 	.byte	0x08
	.zero		1


	//   ....[2]....
        /*0d3c*/ 	.word	0x00000350
        /*0d40*/ 	.word	0x000000ff
        /*0d44*/ 	.word	0x00022830
        /*0d48*/ 	.short	0x0100
        /*0d4a*/ 	.byte	0x08
	.zero		1


	//   ....[3]....
        /*0d4c*/ 	.word	0x00000360
        /*0d50*/ 	.word	0x000000ff
        /*0d54*/ 	.word	0x00022840
        /*0d58*/ 	.short	0x0100
        /*0d5a*/ 	.byte	0x08
	.zero		1


	//   ....[4]....
        /*0d5c*/ 	.word	0x00000370
        /*0d60*/ 	.word	0x000000ff
        /*0d64*/ 	.word	0x00022838
        /*0d68*/ 	.short	0x0100
        /*0d6a*/ 	.byte	0x08
	.zero		1


	//   ....[5]....
        /*0d6c*/ 	.word	0x00000380
        /*0d70*/ 	.word	0x000000ff
        /*0d74*/ 	.word	0x00022848
        /*0d78*/ 	.short	0x0100
        /*0d7a*/ 	.byte	0x08
	.zero		1


	//   ....[6]....
        /*0d7c*/ 	.word	0x000004b0
        /*0d80*/ 	.word	0x000000ff
        /*0d84*/ 	.word	0x00022850
        /*0d88*/ 	.short	0x0100
        /*0d8a*/ 	.byte	0x08
	.zero		1


	//   ....[7]....
        /*0d8c*/ 	.word	0x000004c0
        /*0d90*/ 	.word	0x000000ff
        /*0d94*/ 	.word	0x00022860
        /*0d98*/ 	.short	0x0100
        /*0d9a*/ 	.byte	0x08
	.zero		1


	//   ....[8]....
        /*0d9c*/ 	.word	0x000004d0
        /*0da0*/ 	.word	0x000000ff
        /*0da4*/ 	.word	0x00022858
        /*0da8*/ 	.short	0x0100
        /*0daa*/ 	.byte	0x08
	.zero		1


	//   ....[9]....
        /*0dac*/ 	.word	0x000004e0
        /*0db0*/ 	.word	0x000000ff
        /*0db4*/ 	.word	0x00022868
        /*0db8*/ 	.short	0x0100
        /*0dba*/ 	.byte	0x08
	.zero		1


	//   ....[10]....
        /*0dbc*/ 	.word	0x000005d0
        /*0dc0*/ 	.word	0x000000ff
        /*0dc4*/ 	.word	0x00022870
        /*0dc8*/ 	.short	0x0100
        /*0dca*/ 	.byte	0x06
	.zero		1


	//   ....[11]....
        /*0dcc*/ 	.word	0x000005e0
        /*0dd0*/ 	.word	0x000000ff
        /*0dd4*/ 	.word	0x00022880
        /*0dd8*/ 	.short	0x0100
        /*0dda*/ 	.byte	0x06
	.zero		1


	//   ....[12]....
        /*0ddc*/ 	.word	0x000005f0
        /*0de0*/ 	.word	0x000000ff
        /*0de4*/ 	.word	0x00022878
        /*0de8*/ 	.short	0x0100
        /*0dea*/ 	.byte	0x06
	.zero		1


	//   ....[13]....
        /*0dec*/ 	.word	0x00000600
        /*0df0*/ 	.word	0x000000ff
        /*0df4*/ 	.word	0x00022888
        /*0df8*/ 	.short	0x0100
        /*0dfa*/ 	.byte	0x06
	.zero		1


	//   ....[14]....
        /*0dfc*/ 	.word	0x00000730
        /*0e00*/ 	.word	0x000000ff
        /*0e04*/ 	.word	0x00022890
        /*0e08*/ 	.short	0x0100
        /*0e0a*/ 	.byte	0x08
	.zero		1


	//   ....[15]....
        /*0e0c*/ 	.word	0x00000740
        /*0e10*/ 	.word	0x000000ff
        /*0e14*/ 	.word	0x000228a0
        /*0e18*/ 	.short	0x0100
        /*0e1a*/ 	.byte	0x08
	.zero		1


	//   ....[16]....
        /*0e1c*/ 	.word	0x00000750
        /*0e20*/ 	.word	0x000000ff
        /*0e24*/ 	.word	0x00022898
        /*0e28*/ 	.short	0x0100
        /*0e2a*/ 	.byte	0x08
	.zero		1


	//   ....[17]....
        /*0e2c*/ 	.word	0x00000760
        /*0e30*/ 	.word	0x000000ff
        /*0e34*/ 	.word	0x000228a8
        /*0e38*/ 	.short	0x0100
        /*0e3a*/ 	.byte	0x08
	.zero		1


	//   ....[18]....
        /*0e3c*/ 	.word	0x00000890
        /*0e40*/ 	.word	0x000000ff
        /*0e44*/ 	.word	0x000228b0
        /*0e48*/ 	.short	0x0100
        /*0e4a*/ 	.byte	0x08
	.zero		1


	//   ....[19]....
        /*0e4c*/ 	.word	0x000008a0
        /*0e50*/ 	.word	0x000000ff
        /*0e54*/ 	.word	0x000228c0
        /*0e58*/ 	.short	0x0100
        /*0e5a*/ 	.byte	0x08
	.zero		1


	//   ....[20]....
        /*0e5c*/ 	.word	0x000008b0
        /*0e60*/ 	.word	0x000000ff
        /*0e64*/ 	.word	0x000228b8
        /*0e68*/ 	.short	0x0100
        /*0e6a*/ 	.byte	0x08
	.zero		1


	//   ....[21]....
        /*0e6c*/ 	.word	0x000008c0
        /*0e70*/ 	.word	0x000000ff
        /*0e74*/ 	.word	0x000228c8
        /*0e78*/ 	.short	0x0100
        /*0e7a*/ 	.byte	0x08
	.zero		1


	//   ....[22]....
        /*0e7c*/ 	.word	0x00002e50
        /*0e80*/ 	.word	0x00000057
        /*0e84*/ 	.word	0x00022890
        /*0e88*/ 	.short	0x010a
        /*0e8a*/ 	.byte	0x3f
	.zero		1


	//   ....[23]....
        /*0e8c*/ 	.word	0x00004240
        /*0e90*/ 	.word	0x00000057
        /*0e94*/ 	.word	0x00022890
        /*0e98*/ 	.short	0x010a
        /*0e9a*/ 	.byte	0x3f
	.zero		1


	//   ....[24]....
        /*0e9c*/ 	.word	0x00005340
        /*0ea0*/ 	.word	0x00000057
        /*0ea4*/ 	.word	0x00022890
        /*0ea8*/ 	.short	0x010a
        /*0eaa*/ 	.byte	0x3f
	.zero		1


	//   ....[25]....
        /*0eac*/ 	.word	0x00005800
        /*0eb0*/ 	.word	0x00000008
        /*0eb4*/ 	.word	0x00000000
        /*0eb8*/ 	.short	0x0101
        /*0eba*/ 	.byte	0x3f
	.zero		1


	//   ....[26]....
        /*0ebc*/ 	.word	0x00005840
        /*0ec0*/ 	.word	0x00000057
        /*0ec4*/ 	.word	0x000228b0
        /*0ec8*/ 	.short	0x010a
        /*0eca*/ 	.byte	0x3f
	.zero		1


	//   ....[27]....
        /*0ecc*/ 	.word	0x000060e0
        /*0ed0*/ 	.word	0x00000057
        /*0ed4*/ 	.word	0x00000000
        /*0ed8*/ 	.short	0x0101
        /*0eda*/ 	.byte	0x3f
	.zero		1


	//   ....[28]....
        /*0edc*/ 	.word	0x000069b0
        /*0ee0*/ 	.word	0x00000013
        /*0ee4*/ 	.word	0x00022800
        /*0ee8*/ 	.short	0x010a
        /*0eea*/ 	.byte	0x3f
	.zero		1


	//   ....[29]....
        /*0eec*/ 	.word	0x00006a00
        /*0ef0*/ 	.word	0x00000013
        /*0ef4*/ 	.word	0x00022800
        /*0ef8*/ 	.short	0x010a
        /*0efa*/ 	.byte	0x3f
	.zero		1


	//   ....[30]....
        /*0efc*/ 	.word	0x000074e0
        /*0f00*/ 	.word	0x00000013
        /*0f04*/ 	.word	0x00022800
        /*0f08*/ 	.short	0x010a
        /*0f0a*/ 	.byte	0x3f
	.zero		1


	//   ....[31]....
        /*0f0c*/ 	.word	0x00008ac0
        /*0f10*/ 	.word	0x00000013
        /*0f14*/ 	.word	0x00022800
        /*0f18*/ 	.short	0x010a
        /*0f1a*/ 	.byte	0x3f
	.zero		1


	//   ....[32]....
        /*0f1c*/ 	.word	0x00009b00
        /*0f20*/ 	.word	0x0000000d
        /*0f24*/ 	.word	0x00022830
        /*0f28*/ 	.short	0x010a
        /*0f2a*/ 	.byte	0x3f
	.zero		1


	//   ....[33]....
        /*0f2c*/ 	.word	0x00009ba0
        /*0f30*/ 	.word	0x0000000d
        /*0f34*/ 	.word	0x00022830
        /*0f38*/ 	.short	0x010a
        /*0f3a*/ 	.byte	0x3f
	.zero		1


	//   ....[34]....
        /*0f3c*/ 	.word	0x0000b440
        /*0f40*/ 	.word	0x0000001b
        /*0f44*/ 	.word	0x00000000
        /*0f48*/ 	.short	0x0101
        /*0f4a*/ 	.byte	0x3f
	.zero		1


	//   ....[35]....
        /*0f4c*/ 	.word	0x0000bad0
        /*0f50*/ 	.word	0x0000000d
        /*0f54*/ 	.word	0x00022850
        /*0f58*/ 	.short	0x010a
        /*0f5a*/ 	.byte	0x3f
	.zero		1


	//   ....[36]....
        /*0f5c*/ 	.word	0x0000bb20
        /*0f60*/ 	.word	0x0000000d
        /*0f64*/ 	.word	0x00022850
        /*0f68*/ 	.short	0x010a
        /*0f6a*/ 	.byte	0x3f
	.zero		1


	//   ....[37]....
        /*0f6c*/ 	.word	0x0000bf40
        /*0f70*/ 	.word	0x0000000d
        /*0f74*/ 	.word	0x00000000
        /*0f78*/ 	.short	0x0101
        /*0f7a*/ 	.byte	0x3f
	.zero		1


	//   ....[38]....
        /*0f7c*/ 	.word	0x0000c0a0
        /*0f80*/ 	.word	0x0000000e
        /*0f84*/ 	.word	0x00022830
        /*0f88*/ 	.short	0x010a
        /*0f8a*/ 	.byte	0x3f
	.zero		1


	//   ....[39]....
        /*0f8c*/ 	.word	0x0000c100
        /*0f90*/ 	.word	0x0000000e
        /*0f94*/ 	.word	0x00022830
        /*0f98*/ 	.short	0x010a
        /*0f9a*/ 	.byte	0x3f
	.zero		1


	//   ....[40]....
        /*0f9c*/ 	.word	0x0000da60
        /*0fa0*/ 	.word	0x0000009b
        /*0fa4*/ 	.word	0x00000000
        /*0fa8*/ 	.short	0x0101
        /*0faa*/ 	.byte	0x3f
	.zero		1


	//   ....[41]....
        /*0fac*/ 	.word	0x0000e800
        /*0fb0*/ 	.word	0x0000000e
        /*0fb4*/ 	.word	0x00022850
        /*0fb8*/ 	.short	0x010a
        /*0fba*/ 	.byte	0x3f
	.zero		1


	//   ....[42]....
        /*0fbc*/ 	.word	0x0000e850
        /*0fc0*/ 	.word	0x0000000e
        /*0fc4*/ 	.word	0x00022850
        /*0fc8*/ 	.short	0x010a
        /*0fca*/ 	.byte	0x3f
	.zero		1


	//   ....[43]....
        /*0fcc*/ 	.word	0x0000ec40
        /*0fd0*/ 	.word	0x0000000e
        /*0fd4*/ 	.word	0x00000000
        /*0fd8*/ 	.short	0x0101
        /*0fda*/ 	.byte	0x3f
	.zero		1


	//   ....[44]....
        /*0fdc*/ 	.word	0x0000ed40
        /*0fe0*/ 	.word	0x0000000e
        /*0fe4*/ 	.word	0x00022830
        /*0fe8*/ 	.short	0x010a
        /*0fea*/ 	.byte	0x3f
	.zero		1


	//   ....[45]....
        /*0fec*/ 	.word	0x0000eda0
        /*0ff0*/ 	.word	0x0000000e
        /*0ff4*/ 	.word	0x00022830
        /*0ff8*/ 	.short	0x010a
        /*0ffa*/ 	.byte	0x3f
	.zero		1


	//   ....[46]....
        /*0ffc*/ 	.word	0x00010400
        /*1000*/ 	.word	0x000000a6
        /*1004*/ 	.word	0x00000000
        /*1008*/ 	.short	0x0101
        /*100a*/ 	.byte	0x3f
	.zero		1


	//   ....[47]....
        /*100c*/ 	.word	0x00010d40
        /*1010*/ 	.word	0x0000000e
        /*1014*/ 	.word	0x00022850
        /*1018*/ 	.short	0x010a
        /*101a*/ 	.byte	0x3f
	.zero		1


	//   ....[48]....
        /*101c*/ 	.word	0x00010d90
        /*1020*/ 	.word	0x0000000e
        /*1024*/ 	.word	0x00022850
        /*1028*/ 	.short	0x010a
        /*102a*/ 	.byte	0x3f
	.zero		1


	//   ....[49]....
        /*102c*/ 	.word	0x00011180
        /*1030*/ 	.word	0x0000000e
        /*1034*/ 	.word	0x00000000
        /*1038*/ 	.short	0x0101
        /*103a*/ 	.byte	0x3f
	.zero		1


	//   ....[50]....
        /*103c*/ 	.word	0x00013750
        /*1040*/ 	.word	0x00000003
        /*1044*/ 	.word	0x00000000
        /*1048*/ 	.short	0x0101
        /*104a*/ 	.byte	0x3f
	.zero		1


	//   ....[51]....
        /*104c*/ 	.word	0x000163a0
        /*1050*/ 	.word	0x00000016
        /*1054*/ 	.word	0x00022820
        /*1058*/ 	.short	0x010a
        /*105a*/ 	.byte	0x3f
	.zero		1


	//   ....[52]....
        /*105c*/ 	.word	0x00016430
        /*1060*/ 	.word	0x00000003
        /*1064*/ 	.word	0x000228a0
        /*1068*/ 	.short	0x010a
        /*106a*/ 	.byte	0x3f
	.zero		1


	//   ....[53]....
        /*106c*/ 	.word	0x00016680
        /*1070*/ 	.word	0x00000003
        /*1074*/ 	.word	0x000228c0
        /*1078*/ 	.short	0x010a
        /*107a*/ 	.byte	0x3f
	.zero		1


	//   ....[54]....
        /*107c*/ 	.word	0x00016c90
        /*1080*/ 	.word	0x00000008
        /*1084*/ 	.word	0x000228a0
        /*1088*/ 	.short	0x010a
        /*108a*/ 	.byte	0x3f
	.zero		1


	//   ....[55]....
        /*108c*/ 	.word	0x00016ed0
        /*1090*/ 	.word	0x00000008
        /*1094*/ 	.word	0x000228c0
        /*1098*/ 	.short	0x010a
        /*109a*/ 	.byte	0x3f
	.zero		1


	//   ....[56]....
        /*109c*/ 	.word	0x00017f30
        /*10a0*/ 	.word	0x0000001f
        /*10a4*/ 	.word	0x00022840
        /*10a8*/ 	.short	0x010a
        /*10aa*/ 	.byte	0x3f
	.zero		1


	//   ....[57]....
        /*10ac*/ 	.word	0x000185a0
        /*10b0*/ 	.word	0x0000001f
        /*10b4*/ 	.word	0x00022830
        /*10b8*/ 	.short	0x0107
        /*10ba*/ 	.byte	0x3f
	.zero		1


	//   ....[58]....
        /*10bc*/ 	.word	0x00018670
        /*10c0*/ 	.word	0x0000001f
        /*10c4*/ 	.word	0x00022830
        /*10c8*/ 	.short	0x0101
        /*10ca*/ 	.byte	0x3f
	.zero		1


	//   ....[59]....
        /*10cc*/ 	.word	0x00019250
        /*10d0*/ 	.word	0x00000016
        /*10d4*/ 	.word	0x00022800
        /*10d8*/ 	.short	0x0107
        /*10da*/ 	.byte	0x3f
	.zero		1


	//   ....[60]....
        /*10dc*/ 	.word	0x00019340
        /*10e0*/ 	.word	0x00000016
        /*10e4*/ 	.word	0x00022800
        /*10e8*/ 	.short	0x0101
        /*10ea*/ 	.byte	0x3f
	.zero		1


	//   ....[61]....
        /*10ec*/ 	.word	0x00019360
        /*10f0*/ 	.word	0x00000016
        /*10f4*/ 	.word	0x00022820
        /*10f8*/ 	.short	0x010a
        /*10fa*/ 	.byte	0x3f
	.zero		1


	//   ....[62]....
        /*10fc*/ 	.word	0x000193f0
        /*1100*/ 	.word	0x0000001f
        /*1104*/ 	.word	0x00022860
        /*1108*/ 	.short	0x010a
        /*110a*/ 	.byte	0x3f
	.zero		1


	//   ....[63]....
        /*110c*/ 	.word	0x00019af0
        /*1110*/ 	.word	0x0000001f
        /*1114*/ 	.word	0x00022850
        /*1118*/ 	.short	0x0107
        /*111a*/ 	.byte	0x3f
	.zero		1


	//   ....[64]....
        /*111c*/ 	.word	0x00019bc0
        /*1120*/ 	.word	0x0000001f
        /*1124*/ 	.word	0x00022850
        /*1128*/ 	.short	0x0101
        /*112a*/ 	.byte	0x3f
	.zero		1


	//   ....[65]....
        /*112c*/ 	.word	0x00019f00
        /*1130*/ 	.word	0x00000004
        /*1134*/ 	.word	0x00022840
        /*1138*/ 	.short	0x010a
        /*113a*/ 	.byte	0x3f
	.zero		1


	//   ....[66]....
        /*113c*/ 	.word	0x0001a2f0
        /*1140*/ 	.word	0x00000004
        /*1144*/ 	.word	0x00022830
        /*1148*/ 	.short	0x0107
        /*114a*/ 	.byte	0x3f
	.zero		1


	//   ....[67]....
        /*114c*/ 	.word	0x0001a3b0
        /*1150*/ 	.word	0x00000004
        /*1154*/ 	.word	0x00022830
        /*1158*/ 	.short	0x0101
        /*115a*/ 	.byte	0x3f
	.zero		1


	//   ....[68]....
        /*115c*/ 	.word	0x0001a3e0
        /*1160*/ 	.word	0x00000004
        /*1164*/ 	.word	0x00022860
        /*1168*/ 	.short	0x010a
        /*116a*/ 	.byte	0x3f
	.zero		1


	//   ....[69]....
        /*116c*/ 	.word	0x0001a910
        /*1170*/ 	.word	0x00000004
        /*1174*/ 	.word	0x00022850
        /*1178*/ 	.short	0x0107
        /*117a*/ 	.byte	0x3f
	.zero		1


	//   ....[70]....
        /*117c*/ 	.word	0x0001a9d0
        /*1180*/ 	.word	0x00000004
        /*1184*/ 	.word	0x00022850
        /*1188*/ 	.short	0x0101
        /*118a*/ 	.byte	0x3f
	.zero		1


	//   ....[71]....
        /*118c*/ 	.word	0x0001b850
        /*1190*/ 	.word	0x00000005
        /*1194*/ 	.word	0x00022820
        /*1198*/ 	.short	0x010a
        /*119a*/ 	.byte	0x3f
	.zero		1


	//   ....[72]....
        /*119c*/ 	.word	0x0001b9b0
        /*11a0*/ 	.word	0x00000003
        /*11a4*/ 	.word	0x00022840
        /*11a8*/ 	.short	0x010a
        /*11aa*/ 	.byte	0x3f
	.zero		1


	//   ....[73]....
        /*11ac*/ 	.word	0x0001ba50
        /*11b0*/ 	.word	0x00000005
        /*11b4*/ 	.word	0x00022840
        /*11b8*/ 	.short	0x010a
        /*11ba*/ 	.byte	0x3f
	.zero		1


	//   ....[74]....
        /*11bc*/ 	.word	0x0001ba90
        /*11c0*/ 	.word	0x00000003
        /*11c4*/ 	.word	0x00022860
        /*11c8*/ 	.short	0x010a
        /*11ca*/ 	.byte	0x3f
	.zero		1


	//   ....[75]....
        /*11cc*/ 	.word	0x0001bad0
        /*11d0*/ 	.word	0x00000005
        /*11d4*/ 	.word	0x00022860
        /*11d8*/ 	.short	0x010a
        /*11da*/ 	.byte	0x3f
	.zero		1


	//   ....[76]....
        /*11dc*/ 	.word	0x0001bb30
        /*11e0*/ 	.word	0x00000057
        /*11e4*/ 	.word	0x00022890
        /*11e8*/ 	.short	0x010a
        /*11ea*/ 	.byte	0x3f
	.zero		1


	//   ....[77]....
        /*11ec*/ 	.word	0x0001bdc0
        /*11f0*/ 	.word	0x00000057
        /*11f4*/ 	.word	0x00022890
        /*11f8*/ 	.short	0x010a
        /*11fa*/ 	.byte	0x3f
	.zero		1


	//   ....[78]....
        /*11fc*/ 	.word	0x0001c070
        /*1200*/ 	.word	0x00000057
        /*1204*/ 	.word	0x00022890
        /*1208*/ 	.short	0x010a
        /*120a*/ 	.byte	0x3f
	.zero		1


	//   ....[79]....
        /*120c*/ 	.word	0x0001c320
        /*1210*/ 	.word	0x00000057
        /*1214*/ 	.word	0x000228b0
        /*1218*/ 	.short	0x010a
        /*121a*/ 	.byte	0x3f
	.zero		1


	//   ....[80]....
        /*121c*/ 	.word	0x0001c7e0
        /*1220*/ 	.word	0x00000013
        /*1224*/ 	.word	0x00022800
        /*1228*/ 	.short	0x010a
        /*122a*/ 	.byte	0x3f
	.zero		1


	//   ....[81]....
        /*122c*/ 	.word	0x0001cde0
        /*1230*/ 	.word	0x00000013
        /*1234*/ 	.word	0x00022800
        /*1238*/ 	.short	0x010a
        /*123a*/ 	.byte	0x3f
	.zero		1


	//   ....[82]....
        /*123c*/ 	.word	0x0001ce30
        /*1240*/ 	.word	0x0000000d
        /*1244*/ 	.word	0x00022830
        /*1248*/ 	.short	0x010a
        /*124a*/ 	.byte	0x3f
	.zero		1


	//   ....[83]....
        /*124c*/ 	.word	0x0001ce80
        /*1250*/ 	.word	0x0000000d
        /*1254*/ 	.word	0x00022850
        /*1258*/ 	.short	0x010a
        /*125a*/ 	.byte	0x3f
	.zero		1


	//   ....[84]....
        /*125c*/ 	.word	0x0001ced0
        /*1260*/ 	.word	0x0000000e
        /*1264*/ 	.word	0x00022830
        /*1268*/ 	.short	0x010a
        /*126a*/ 	.byte	0x3f
	.zero		1


	//   ....[85]....
        /*126c*/ 	.word	0x0001cf20
        /*1270*/ 	.word	0x0000000e
        /*1274*/ 	.word	0x00022850
        /*1278*/ 	.short	0x010a
        /*127a*/ 	.byte	0x3f
	.zero		1


	//   ....[86]....
        /*127c*/ 	.word	0x0001cf70
        /*1280*/ 	.word	0x0000000e
        /*1284*/ 	.word	0x00022830
        /*1288*/ 	.short	0x010a
        /*128a*/ 	.byte	0x3f
	.zero		1


	//   ....[87]....
        /*128c*/ 	.word	0x0001cfc0
        /*1290*/ 	.word	0x0000000e
        /*1294*/ 	.word	0x00022850
        /*1298*/ 	.short	0x010a
        /*129a*/ 	.byte	0x3f
	.zero		1


	//   ....[88]....
        /*129c*/ 	.word	0x0001d590
        /*12a0*/ 	.word	0x00000016
        /*12a4*/ 	.word	0x00022820
        /*12a8*/ 	.short	0x010a
        /*12aa*/ 	.byte	0x3f
	.zero		1


	//   ....[89]....
        /*12ac*/ 	.word	0x0001d5e0
        /*12b0*/ 	.word	0x00000003
        /*12b4*/ 	.word	0x000228a0
        /*12b8*/ 	.short	0x010a
        /*12ba*/ 	.byte	0x3f
	.zero		1


	//   ....[90]....
        /*12bc*/ 	.word	0x0001d630
        /*12c0*/ 	.word	0x00000003
        /*12c4*/ 	.word	0x000228c0
        /*12c8*/ 	.short	0x010a
        /*12ca*/ 	.byte	0x3f
	.zero		1


	//   ....[91]....
        /*12cc*/ 	.word	0x0001d680
        /*12d0*/ 	.word	0x00000008
        /*12d4*/ 	.word	0x000228a0
        /*12d8*/ 	.short	0x010a
        /*12da*/ 	.byte	0x3f
	.zero		1


	//   ....[92]....
        /*12dc*/ 	.word	0x0001d6d0
        /*12e0*/ 	.word	0x00000008
        /*12e4*/ 	.word	0x000228c0
        /*12e8*/ 	.short	0x010a
        /*12ea*/ 	.byte	0x3f
	.zero		1


	//   ....[93]....
        /*12ec*/ 	.word	0x0001d7f0
        /*12f0*/ 	.word	0x0000001f
        /*12f4*/ 	.word	0x00022840
        /*12f8*/ 	.short	0x010a
        /*12fa*/ 	.byte	0x3f
	.zero		1


	//   ....[94]....
        /*12fc*/ 	.word	0x0001ead0
        /*1300*/ 	.word	0x00000016
        /*1304*/ 	.word	0x00022820
        /*1308*/ 	.short	0x010a
        /*130a*/ 	.byte	0x3f
	.zero		1


	//   ....[95]....
        /*130c*/ 	.word	0x0001eb20
        /*1310*/ 	.word	0x0000001f
        /*1314*/ 	.word	0x00022860
        /*1318*/ 	.short	0x010a
        /*131a*/ 	.byte	0x3f
	.zero		1


	//   ....[96]....
        /*131c*/ 	.word	0x0001f490
        /*1320*/ 	.word	0x00000004
        /*1324*/ 	.word	0x00022840
        /*1328*/ 	.short	0x010a
        /*132a*/ 	.byte	0x3f
	.zero		1


	//   ....[97]....
        /*132c*/ 	.word	0x0001fb70
        /*1330*/ 	.word	0x00000004
        /*1334*/ 	.word	0x00022860
        /*1338*/ 	.short	0x010a
        /*133a*/ 	.byte	0x3f
	.zero		1


	//   ....[98]....
        /*133c*/ 	.word	0x00020c10
        /*1340*/ 	.word	0x00000005
        /*1344*/ 	.word	0x00022820
        /*1348*/ 	.short	0x010a
        /*134a*/ 	.byte	0x3f
	.zero		1


	//   ....[99]....
        /*134c*/ 	.word	0x00020db0
        /*1350*/ 	.word	0x00000003
        /*1354*/ 	.word	0x00022840
        /*1358*/ 	.short	0x010a
        /*135a*/ 	.byte	0x3f
	.zero		1


	//   ....[100]....
        /*135c*/ 	.word	0x00020e00
        /*1360*/ 	.word	0x00000005
        /*1364*/ 	.word	0x00022840
        /*1368*/ 	.short	0x010a
        /*136a*/ 	.byte	0x3f
	.zero		1


	//   ....[101]....
        /*136c*/ 	.word	0x00020e50
        /*1370*/ 	.word	0x00000003
        /*1374*/ 	.word	0x00022860
        /*1378*/ 	.short	0x010a
        /*137a*/ 	.byte	0x3f
	.zero		1


	//----- nvinfo : EIATTR_NUM_MBARRIERS
	.align		4
.L_591:
        /*137c*/ 	.byte	0x03, 0x38
        /*137e*/ 	.short	0x0016


	//----- nvinfo : EIATTR_EXIT_INSTR_OFFSETS
	.align		4
        /*1380*/ 	.byte	0x04, 0x1c
        /*1382*/ 	.short	(.L_593 - .L_592)


	//   ....[0]....
.L_592:
        /*1384*/ 	.word	0x0001bb20


	//----- nvinfo : EIATTR_MAX_THREADS
	.align		4
.L_593:
        /*1388*/ 	.byte	0x04, 0x05
        /*138a*/ 	.short	(.L_595 - .L_594)
.L_594:
        /*138c*/ 	.word	0x00000180
        /*1390*/ 	.word	0x00000001
        /*1394*/ 	.word	0x00000001


	//----- nvinfo : EIATTR_CRS_STACK_SIZE
	.align		4
.L_595:
        /*1398*/ 	.byte	0x04, 0x1e
        /*139a*/ 	.short	(.L_597 - .L_596)
.L_596:
        /*139c*/ 	.word	0x00000000


	//----- nvinfo : EIATTR_CBANK_PARAM_SIZE
	.align		4
.L_597:
        /*13a0*/ 	.byte	0x03, 0x19
        /*13a2*/ 	.short	0x0af0


	//----- nvinfo : EIATTR_PARAM_CBANK
	.align		4
        /*13a4*/ 	.byte	0x04, 0x0a
        /*13a6*/ 	.short	(.L_599 - .L_598)
	.align		4
.L_598:
        /*13a8*/ 	.word	index@(.nv.constant0._ZN7cutlass13device_kernelIN5flash11enable_sm90INS1_16FlashAttnFwdSm90INS1_25CollectiveMainloopFwdSm90ILi2EN4cute5tupleIJNS5_1CILi1EEES8_S8_EEENS6_IJNS7_ILi128EEENS7_ILi96EEENS7_ILi64EEEEEELi256ENS_10bfloat16_tEfNS_4arch4Sm90ELb1ELb0ELb1ELb1ELb1ELb1ELb0ELb1ELb0ELb1ELb0ELb0EEENS1_21CollectiveEpilogueFwdINS6_IJSA_NS7_ILi256EEESB_EEES9_SE_SG_Li256ELb1ELb1ELb0ELb0EEENS1_36VarlenDynamicPersistentTileSchedulerILi128ELi96ELi256ELi128ELb0ELb1ELb1ELb1ELb1ELb1EEEEEEEEEvNT_6ParamsE)
        /*13ac*/ 	.short	0x0210
        /*13ae*/ 	.short	0x0af0


	//----- nvinfo : EIATTR_SW_WAR
	.align		4
.L_599:
        /*13b0*/ 	.byte	0x04, 0x36
        /*13b2*/ 	.short	(.L_601 - .L_600)
.L_600:
        /*13b4*/ 	.word	0x00000008
.L_601:


//--------------------- .nv.info._ZN7cutlass13device_kernelIN5flash11enable_sm90INS1_16FlashAttnFwdSm90INS1_25CollectiveMainloopFwdSm90ILi2EN4cute5tupleIJNS5_1CILi1EEES8_S8_EEENS6_IJNS7_ILi128EEENS7_ILi96EEENS7_ILi64EEEEEELi256ENS_10bfloat16_tEfNS_4arch4Sm90ELb1ELb0ELb1ELb1ELb1ELb0ELb1ELb1ELb0ELb1ELb0ELb0EEENS1_21CollectiveEpilogueFwdINS6_IJSA_NS7_ILi256EEESB_EEES9_SE_SG_Li256ELb1ELb1ELb0ELb0EEENS1_36VarlenDynamicPersistentTileSchedulerILi128ELi96ELi256ELi128ELb0ELb1ELb1ELb1ELb1ELb1EEEEEEEEEvNT_6ParamsE --------------------------
	.section	.nv.info._ZN7cutlass13device_kernelIN5flash11enable_sm90INS1_16FlashAttnFwdSm90INS1_25CollectiveMainloopFwdSm90ILi2EN4cute5tupleIJNS5_1CILi1EEES8_S8_EEENS6_IJNS7_ILi128EEENS7_ILi96EEENS7_ILi64EEEEEELi256ENS_10bfloat16_tEfNS_4arch4Sm90ELb1ELb0ELb1ELb1ELb1ELb0ELb1ELb1ELb0ELb1ELb0ELb0EEENS1_21CollectiveEpilogueFwdINS6_IJSA_NS7_ILi256EEESB_EEES9_SE_SG_Li256ELb1ELb1ELb0ELb0EEENS1_36VarlenDynamicPersistentTileSchedulerILi128ELi96ELi256ELi128ELb0ELb1ELb1ELb1ELb1ELb1EEEEEEEEEvNT_6ParamsE,"",@"SHT_CUDA_INFO"
	.sectionflags	@""
	.align	4


	//----- nvinfo : EIATTR_CUDA_API_VERSION
	.align		4
        /*0000*/ 	.byte	0x04, 0x37
        /*0002*/ 	.short	(.L_603 - .L_602)
.L_602:
        /*0004*/ 	.word	0x00000082


	//----- nvinfo : EIATTR_KPARAM_INFO
	.align		4
.L_603:
        /*0008*/ 	.byte	0x04, 0x17
        /*000a*/ 	.short	(.L_605 - .L_604)
.L_604:
        /*000c*/ 	.word	0x00000000
        /*0010*/ 	.short	0x0000
        /*0012*/ 	.short	0x0070
        /*0014*/ 	.byte	0x00, 0xf0, 0x01, 0x2e


	//----- nvinfo : EIATTR_SPARSE_MMA_MASK
	.align		4
.L_605:
        /*0018*/ 	.byte	0x03, 0x50
        /*001a*/ 	.short	0x0000


	//----- nvinfo : EIATTR_MAXREG_COUNT
	.align		4
        /*001c*/ 	.byte	0x03, 0x1b
        /*001e*/ 	.short	0x00a8


	//----- nvinfo : EIATTR_NUM_BARRIERS
	.align		4
        /*0020*/ 	.byte	0x02, 0x4c
        /*0022*/ 	.byte	0x10
	.zero		1


	//----- nvinfo : EIATTR_EXTERNS
	.align		4
        /*0024*/ 	.byte	0x04, 0x0f
        /*0026*/ 	.short	(.L_607 - .L_606)


	//   ....[0]....
	.align		4
.L_606:
        /*0028*/ 	.word	index@(__assertfail)


	//----- nvinfo : EIATTR_ANNOTATIONS
	.align		4
.L_607:
        /*002c*/ 	.byte	0x04, 0x55
        /*002e*/ 	.short	(.L_609 - .L_608)


	//   ....[0]....
.L_608:
        /* <DEDUP_REMOVED lines=19> */


	//----- nvinfo : EIATTR_MERCURY_ISA_VERSION
	.align		4
.L_609:
        /*0150*/ 	.byte	0x03, 0x5f
        /*0152*/ 	.short	0x0101


	//----- nvinfo : EIATTR_UNUSED_LOAD_BYTE_OFFSET
	.align		4
        /*0154*/ 	.byte	0x04, 0x44
        /*0156*/ 	.short	(.L_611 - .L_610)


	//   ....[0]....
.L_610:
        /*0158*/ 	.word	0x000009b0
        /*015c*/ 	.word	0x0000fff0


	//   ....[1]....
        /*0160*/ 	.word	0x0000ac40
        /*0164*/ 	.word	0x0000fff0


	//----- nvinfo : EIATTR_INT_WARP_WIDE_INSTR_OFFSETS
	.align		4
.L_611:
        /*0168*/ 	.byte	0x04, 0x31
        /*016a*/ 	.short	(.L_613 - .L_612)


	//   ....[0]....
.L_612:
        /*016c*/ 	.word	0x000000c0


	//   ....[1]....
        /*0170*/ 	.word	0x000000d0


	//   ....[2]....
        /*0174*/ 	.word	0x000000e0


	//   ....[3]....
        /*0178*/ 	.word	0x00000180


	//   ....[4]....
        /*017c*/ 	.word	0x0000ee50


	//   ....[5]....
        /*0180*/ 	.word	0x0000eee0


	//   ....[6]....
        /*0184*/ 	.word	0x00012e00


	//   ....[7]....
        /*0188*/ 	.word	0x00012e90


	//----- nvinfo : EIATTR_COOP_GROUP_MASK_REGIDS
	.align		4
.L_613:
        /*018c*/ 	.byte	0x04, 0x29
        /*018e*/ 	.short	(.L_615 - .L_614)


	//   ....[0]....
.L_614:
        /*0190*/ 	.word	0xffffffff


	//   ....[1]....
        /*0194*/ 	.word	0xffffffff


	//   ....[2]....
        /*0198*/ 	.word	0xffffffff


	//   ....[3]....
        /*019c*/ 	.word	0xffffffff


	//   ....[4]....
        /*01a0*/ 	.word	0xffffffff


	//   ....[5]....
        /*01a4*/ 	.word	0xffffffff


	//   ....[6]....
        /*01a8*/ 	.word	0xffffffff


	//   ....[7]....
        /*01ac*/ 	.word	0xffffffff


	//   ....[8]....
        /*01b0*/ 	.word	0xffffffff


	//   ....[9]....
        /*01b4*/ 	.word	0xffffffff


	//   ....[10]....
        /*01b8*/ 	.word	0xffffffff


	//   ....[11]....
        /*01bc*/ 	.word	0xffffffff


	//   ....[12]....
        /*01c0*/ 	.word	0xffffffff


	//   ....[13]....
        /*01c4*/ 	.word	0xffffffff


	//   ....[14]....
        /*01c8*/ 	.word	0xffffffff


	//   ....[15]....
        /*01cc*/ 	.word	0xffffffff


	//   ....[16]....
        /*01d0*/ 	.word	0xffffffff


	//   ....[17]....
        /*01d4*/ 	.word	0xffffffff


	//   ....[18]....
        /*01d8*/ 	.word	0xffffffff


	//   ....[19]....
        /*01dc*/ 	.word	0xffffffff


	//   ....[20]....
        /*01e0*/ 	.word	0xffffffff


	//   ....[21]....
        /*01e4*/ 	.word	0xffffffff


	//   ....[22]....
        /*01e8*/ 	.word	0xffffffff


	//   ....[23]....
        /*01ec*/ 	.word	0xffffffff


	//   ....[24]....
        /*01f0*/ 	.word	0xffffffff


	//   ....[25]....
        /*01f4*/ 	.word	0xffffffff


	//   ....[26]....
        /*01f8*/ 	.word	0xffffffff


	//   ....[27]....
        /*01fc*/ 	.word	0xffffffff


	//   ....[28]....
        /*0200*/ 	.word	0xffffffff


	//   ....[29]....
        /*0204*/ 	.word	0xffffffff


	//   ....[30]....
        /*0208*/ 	.word	0xffffffff


	//   ....[31]....
        /*020c*/ 	.word	0xffffffff


	//   ....[32]....
        /*0210*/ 	.word	0xffffffff


	//   ....[33]....
        /*0214*/ 	.word	0xffffffff


	//   ....[34]....
        /*0218*/ 	.word	0xffffffff


	//   ....[35]....
        /*021c*/ 	.word	0xffffffff


	//   ....[36]....
        /*0220*/ 	.word	0xffffffff


	//   ....[37]....
        /*0224*/ 	.word	0xffffffff


	//   ....[38]....
        /*0228*/ 	.word	0xffffffff


	//   ....[39]....
        /*022c*/ 	.word	0xffffffff


	//   ....[40]....
        /*0230*/ 	.word	0xffffffff


	//   ....[41]....
        /*0234*/ 	.word	0xffffffff


	//   ....[42]....
        /*0238*/ 	.word	0xffffffff


	//   ....[43]....
        /*023c*/ 	.word	0xffffffff


	//   ....[44]....
        /*0240*/ 	.word	0xffffffff


	//   ....[45]....
        /*0244*/ 	.word	0xffffffff


	//   ....[46]....
        /*0248*/ 	.word	0xffffffff


	//   ....[47]....
        /*024c*/ 	.word	0xffffffff


	//   ....[48]....
        /*0250*/ 	.word	0xffffffff


	//   ....[49]....
        /*0254*/ 	.word	0xffffffff


	//   ....[50]....
        /*0258*/ 	.word	0xffffffff


	//   ....[51]....
        /*025c*/ 	.word	0xffffffff


	//   ....[52]....
        /*0260*/ 	.word	0xffffffff


	//   ....[53]....
        /*0264*/ 	.word	0xffffffff


	//   ....[54]....
        /*0268*/ 	.word	0xffffffff


	//   ....[55]....
        /*026c*/ 	.word	0xffffffff


	//   ....[56]....
        /*0270*/ 	.word	0xffffffff


	//   ....[57]....
        /*0274*/ 	.word	0xffffffff


	//   ....[58]....
        /*0278*/ 	.word	0xffffffff


	//   ....[59]....
        /*027c*/ 	.word	0xffffffff


	//   ....[60]....
        /*0280*/ 	.word	0xffffffff


	//   ....[61]....
        /*0284*/ 	.word	0xffffffff


	//   ....[62]....
        /*0288*/ 	.word	0xffffffff


	//   ....[63]....
        /*028c*/ 	.word	0xffffffff


	//   ....[64]....
        /*0290*/ 	.word	0xffffffff


	//   ....[65]....
        /*0294*/ 	.word	0xffffffff


	//   ....[66]....
        /*0298*/ 	.word	0xffffffff


	//   ....[67]....
        /*029c*/ 	.word	0xffffffff


	//   ....[68]....
        /*02a0*/ 	.word	0xffffffff


	//   ....[69]....
        /*02a4*/ 	.word	0xffffffff


	//   ....[70]....
        /*02a8*/ 	.word	0xffffffff


	//   ....[71]....
        /*02ac*/ 	.word	0xffffffff


	//   ....[72]....
        /*02b0*/ 	.word	0xffffffff


	//   ....[73]....
        /*02b4*/ 	.word	0xffffffff


	//   ....[74]....
        /*02b8*/ 	.word	0xffffffff


	//   ....[75]....
        /*02bc*/ 	.word	0xffffffff


	//   ....[76]....
        /*02c0*/ 	.word	0xffffffff


	//   ....[77]....
        /*02c4*/ 	.word	0xffffffff


	//   ....[78]....
        /*02c8*/ 	.word	0xffffffff


	//   ....[79]....
        /*02cc*/ 	.word	0xffffffff


	//   ....[80]....
        /*02d0*/ 	.word	0xffffffff


	//   ....[81]....
        /*02d4*/ 	.word	0xffffffff


	//   ....[82]....
        /*02d8*/ 	.word	0xffffffff


	//   ....[83]....
        /*02dc*/ 	.word	0xffffffff


	//   ....[84]....
        /*02e0*/ 	.word	0xffffffff


	//   ....[85]....
        /*02e4*/ 	.word	0xffffffff


	//   ....[86]....
        /*02e8*/ 	.word	0xffffffff


	//   ....[87]....
        /*02ec*/ 	.word	0xffffffff


	//   ....[88]....
        /*02f0*/ 	.word	0xffffffff


	//   ....[89]....
        /*02f4*/ 	.word	0xffffffff


	//   ....[90]....
        /*02f8*/ 	.word	0xffffffff


	//   ....[91]....
        /*02fc*/ 	.word	0xffffffff


	//   ....[92]....
        /*0300*/ 	.word	0xffffffff


	//   ....[93]....
        /*0304*/ 	.word	0xffffffff


	//   ....[94]....
        /*0308*/ 	.word	0xffffffff


	//   ....[95]....
        /*030c*/ 	.word	0xffffffff


	//   ....[96]....
        /*0310*/ 	.word	0xffffffff


	//   ....[97]....
        /*0314*/ 	.word	0xffffffff


	//   ....[98]....
        /*0318*/ 	.word	0xffffffff


	//   ....[99]....
        /*031c*/ 	.word	0xffffffff


	//   ....[100]....
        /*0320*/ 	.word	0xffffffff


	//   ....[101]....
        /*0324*/ 	.word	0xffffffff


	//   ....[102]....
        /*0328*/ 	.word	0xffffffff


	//   ....[103]....
        /*032c*/ 	.word	0xffffffff


	//   ....[104]....
        /*0330*/ 	.word	0xffffffff


	//   ....[105]....
        /*0334*/ 	.word	0xffffffff


	//   ....[106]....
        /*0338*/ 	.word	0xffffffff


	//   ....[107]....
        /*033c*/ 	.word	0xffffffff


	//   ....[108]....
        /*0340*/ 	.word	0xffffffff


	//   ....[109]....
        /*0344*/ 	.word	0xffffffff


	//   ....[110]....
        /*0348*/ 	.word	0xffffffff


	//   ....[111]....
        /*034c*/ 	.word	0xffffffff


	//   ....[112]....
        /*0350*/ 	.word	0xffffffff


	//   ....[113]....
        /*0354*/ 	.word	0xffffffff


	//   ....[114]....
        /*0358*/ 	.word	0xffffffff


	//   ....[115]....
        /*035c*/ 	.word	0xffffffff


	//   ....[116]....
        /*0360*/ 	.word	0xffffffff


	//   ....[117]....
        /*0364*/ 	.word	0xffffffff


	//   ....[118]....
        /*0368*/ 	.word	0xffffffff


	//   ....[119]....
        /*036c*/ 	.word	0xffffffff


	//   ....[120]....
        /*0370*/ 	.word	0xffffffff


	//   ....[121]....
        /*0374*/ 	.word	0xffffffff


	//   ....[122]....
        /*0378*/ 	.word	0xffffffff


	//   ....[123]....
        /*037c*/ 	.word	0xffffffff


	//   ....[124]....
        /*0380*/ 	.word	0xffffffff


	//   ....[125]....
        /*0384*/ 	.word	0xffffffff


	//   ....[126]....
        /*0388*/ 	.word	0xffffffff


	//   ....[127]....
        /*038c*/ 	.word	0xffffffff


	//   ....[128]....
        /*0390*/ 	.word	0xffffffff


	//   ....[129]....
        /*0394*/ 	.word	0xffffffff


	//   ....[130]....
        /*0398*/ 	.word	0xffffffff


	//   ....[131]....
        /*039c*/ 	.word	0xffffffff


	//   ....[132]....
        /*03a0*/ 	.word	0xffffffff


	//   ....[133]....
        /*03a4*/ 	.word	0xffffffff


	//   ....[134]....
        /*03a8*/ 	.word	0xffffffff


	//   ....[135]....
        /*03ac*/ 	.word	0xffffffff


	//   ....[136]....
        /*03b0*/ 	.word	0xffffffff


	//   ....[137]....
        /*03b4*/ 	.word	0xffffffff


	//   ....[138]....
        /*03b8*/ 	.word	0xffffffff


	//   ....[139]....
        /*03bc*/ 	.word	0xffffffff


	//   ....[140]....
        /*03c0*/ 	.word	0xffffffff


	//   ....[141]....
        /*03c4*/ 	.word	0xffffffff


	//   ....[142]....
        /*03c8*/ 	.word	0xffffffff


	//   ....[143]....
        /*03cc*/ 	.word	0xffffffff


	//   ....[144]....
        /*03d0*/ 	.word	0xffffffff


	//   ....[145]....
        /*03d4*/ 	.word	0xffffffff


	//   ....[146]....
        /*03d8*/ 	.word	0xffffffff


	//   ....[147]....
        /*03dc*/ 	.word	0xffffffff


	//   ....[148]....
        /*03e0*/ 	.word	0xffffffff


	//   ....[149]....
        /*03e4*/ 	.word	0xffffffff


	//   ....[150]....
        /*03e8*/ 	.word	0xffffffff


	//   ....[151]....
        /*03ec*/ 	.word	0xffffffff


	//   ....[152]....
        /*03f0*/ 	.word	0xffffffff


	//   ....[153]....
        /*03f4*/ 	.word	0xffffffff


	//   ....[154]....
        /*03f8*/ 	.word	0xffffffff


	//   ....[155]....
        /*03fc*/ 	.word	0xffffffff


	//   ....[156]....
        /*0400*/ 	.word	0xffffffff


	//   ....[157]....
        /*0404*/ 	.word	0xffffffff


	//   ....[158]....
        /*0408*/ 	.word	0xffffffff


	//   ....[159]....
        /*040c*/ 	.word	0xffffffff


	//   ....[160]....
        /*0410*/ 	.word	0xffffffff


	//   ....[161]....
        /*0414*/ 	.word	0x0500000f


	//   ....[162]....
        /*0418*/ 	.word	0x0500000f


	//   ....[163]....
        /*041c*/ 	.word	0x0500000f


	//   ....[164]....
        /*0420*/ 	.word	0x0500000f


	//   ....[165]....
        /*0424*/ 	.word	0x0500000f


	//   ....[166]....
        /*0428*/ 	.word	0x0500000f


	//   ....[167]....
        /*042c*/ 	.word	0x0500000f


	//   ....[168]....
        /*0430*/ 	.word	0x0500000f


	//   ....[169]....
        /*0434*/ 	.word	0x0500000f


	//   ....[170]....
        /*0438*/ 	.word	0x0500000f


	//   ....[171]....
        /*043c*/ 	.word	0x0500000f


	//   ....[172]....
        /*0440*/ 	.word	0x0500000f


	//   ....[173]....
        /*0444*/ 	.word	0x0500000f


	//   ....[174]....
        /*0448*/ 	.word	0x0500000f


	//   ....[175]....
        /*044c*/ 	.word	0x0500000f


	//   ....[176]....
        /*0450*/ 	.word	0x0500000f


	//   ....[177]....
        /*0454*/ 	.word	0x0500000f


	//   ....[178]....
        /*0458*/ 	.word	0x0500000f


	//   ....[179]....
        /*045c*/ 	.word	0x0500000f


	//   ....[180]....
        /*0460*/ 	.word	0x0500000f


	//   ....[181]....
        /*0464*/ 	.word	0x0500000f


	//   ....[182]....
        /*0468*/ 	.word	0x0500000f


	//   ....[183]....
        /*046c*/ 	.word	0x0500000f


	//   ....[184]....
        /*0470*/ 	.word	0x0500000f


	//   ....[185]....
        /*0474*/ 	.word	0x0500000f


	//   ....[186]....
        /*0478*/ 	.word	0x0500000f


	//   ....[187]....
        /*047c*/ 	.word	0x0500000f


	//   ....[188]....
        /*0480*/ 	.word	0x0500000f


	//   ....[189]....
        /*0484*/ 	.word	0x0500000f


	//   ....[190]....
        /*0488*/ 	.word	0x0500000f


	//   ....[191]....
        /*048c*/ 	.word	0x0500000f


	//   ....[192]....
        /*0490*/ 	.word	0x0500000f


	//   ....[193]....
        /*0494*/ 	.word	0x0500000f


	//   ....[194]....
        /*0498*/ 	.word	0x0500000f


	//   ....[195]....
        /*049c*/ 	.word	0x0500000f


	//   ....[196]....
        /*04a0*/ 	.word	0x0500000f


	//   ....[197]....
        /*04a4*/ 	.word	0x0500000f


	//   ....[198]....
        /*04a8*/ 	.word	0x0500000f


	//   ....[199]....
        /*04ac*/ 	.word	0x0500000f


	//   ....[200]....
        /*04b0*/ 	.word	0x0500000f


	//   ....[201]....
        /*04b4*/ 	.word	0x0500000f


	//   ....[202]....
        /*04b8*/ 	.word	0x0500000f


	//   ....[203]....
        /*04bc*/ 	.word	0x0500000f


	//   ....[204]....
        /*04c0*/ 	.word	0x0500000f


	//   ....[205]....
        /*04c4*/ 	.word	0x0500000f


	//   ....[206]....
        /*04c8*/ 	.word	0x0500000f


	//   ....[207]....
        /*04cc*/ 	.word	0x0500000f


	//   ....[208]....
        /*04d0*/ 	.word	0x0500000f


	//   ....[209]....
        /*04d4*/ 	.word	0x0500000f


	//   ....[210]....
        /*04d8*/ 	.word	0x0500000f


	//   ....[211]....
        /*04dc*/ 	.word	0x0500000f


	//   ....[212]....
        /*04e0*/ 	.word	0x0500000f


	//   ....[213]....
        /*04e4*/ 	.word	0x0500000f


	//   ....[214]....
        /*04e8*/ 	.word	0x0500000f


	//   ....[215]....
        /*04ec*/ 	.word	0x0500000f


	//   ....[216]....
        /*04f0*/ 	.word	0x0500000f


	//   ....[217]....
        /*04f4*/ 	.word	0x0500000f


	//   ....[218]....
        /*04f8*/ 	.word	0x0500000f


	//   ....[219]....
        /*04fc*/ 	.word	0x0500000f


	//   ....[220]....
        /*0500*/ 	.word	0x0500000f


	//   ....[221]....
        /*0504*/ 	.word	0x0500000f


	//   ....[222]....
        /*0508*/ 	.word	0x0500000f


	//   ....[223]....
        /*050c*/ 	.word	0x0500000f


	//   ....[224]....
        /*0510*/ 	.word	0x0500000f


	//   ....[225]....
        /*0514*/ 	.word	0x0500000f


	//   ....[226]....
        /*0518*/ 	.word	0x0500000f


	//   ....[227]....
        /*051c*/ 	.word	0x0500000f


	//   ....[228]....
        /*0520*/ 	.word	0x0500000f


	//   ....[229]....
        /*0524*/ 	.word	0x0500000f


	//   ....[230]....
        /*0528*/ 	.word	0x0500000f


	//   ....[231]....
        /*052c*/ 	.word	0x0500000f


	//   ....[232]....
        /*0530*/ 	.word	0x0500000f


	//   ....[233]....
        /*0534*/ 	.word	0x0500000f


	//   ....[234]....
        /*0538*/ 	.word	0x0500000f


	//   ....[235]....
        /*053c*/ 	.word	0x0500000f


	//   ....[236]....
        /*0540*/ 	.word	0x0500000f


	//   ....[237]....
        /*0544*/ 	.word	0x0500000f


	//   ....[238]....
        /*0548*/ 	.word	0x0500000f


	//   ....[239]....
        /*054c*/ 	.word	0x0500000f


	//   ....[240]....
        /*0550*/ 	.word	0x0500000f


	//   ....[241]....
        /*0554*/ 	.word	0x0500000f


	//   ....[242]....
        /*0558*/ 	.word	0x0500000f


	//   ....[243]....
        /*055c*/ 	.word	0x0500000f


	//   ....[244]....
        /*0560*/ 	.word	0x0500000f


	//   ....[245]....
        /*0564*/ 	.word	0x0500000f


	//   ....[246]....
        /*0568*/ 	.word	0x0500000f


	//   ....[247]....
        /*056c*/ 	.word	0x0500000f


	//   ....[248]....
        /*0570*/ 	.word	0x0500000f


	//   ....[249]....
        /*0574*/ 	.word	0x0500000f


	//   ....[250]....
        /*0578*/ 	.word	0x0500000f


	//   ....[251]....
        /*057c*/ 	.word	0x0500000f


	//   ....[252]....
        /*0580*/ 	.word	0x0500000f


	//   ....[253]....
        /*0584*/ 	.word	0x0500000f


	//   ....[254]....
        /*0588*/ 	.word	0x0500000f


	//   ....[255]....
        /*058c*/ 	.word	0x0500000f


	//   ....[0]....
        /*0590*/ 	.word	0x0500000f


	//   ....[1]....
        /*0594*/ 	.word	0x0500000f


	//   ....[2]....
        /*0598*/ 	.word	0x0500000f


	//   ....[3]....
        /*059c*/ 	.word	0x0500000f


	//----- nvinfo : EIATTR_COOP_GROUP_INSTR_OFFSETS
	.align		4
.L_615:
        /*05a0*/ 	.byte	0x04, 0x28
        /*05a2*/ 	.short	(.L_617 - .L_616)


	//   ....[0]....
.L_616:
        /*05a4*/ 	.word	0x00000080


	//   ....[1]....
        /*05a8*/ 	.word	0x00000090


	//   ....[2]....
        /*05ac*/ 	.word	0x000002f0


	//   ....[3]....
        /*05b0*/ 	.word	0x00000450


	//   ....[4]....
        /*05b4*/ 	.word	0x00000570


	//   ....[5]....
        /*05b8*/ 	.word	0x000006d0


	//   ....[6]....
        /*05bc*/ 	.word	0x00001830


	//   ....[7]....
        /*05c0*/ 	.word	0x00002d10


	//   ....[8]....
        /*05c4*/ 	.word	0x00002d50


	//   ....[9]....
        /*05c8*/ 	.word	0x00003830


	//   ....[10]....
        /*05cc*/ 	.word	0x00003910


	//   ....[11]....
        /*05d0*/ 	.word	0x00003940


	//   ....[12]....
        /*05d4*/ 	.word	0x000039a0


	//   ....[13]....
        /*05d8*/ 	.word	0x00005590


	//   ....[14]....
        /*05dc*/ 	.word	0x000055b0


	//   ....[15]....
        /*05e0*/ 	.word	0x00006140


	//   ....[16]....
        /*05e4*/ 	.word	0x000061c0


	//   ....[17]....
        /*05e8*/ 	.word	0x000061e0


	//   ....[18]....
        /*05ec*/ 	.word	0x00006200


	//   ....[19]....
        /*05f0*/ 	.word	0x00008b20


	//   ....[20]....
        /*05f4*/ 	.word	0x00008be0


	//   ....[21]....
        /*05f8*/ 	.word	0x00008c10


	//   ....[22]....
        /*05fc*/ 	.word	0x00008c80


	//   ....[23]....
        /*0600*/ 	.word	0x0000a1c0


	//   ....[24]....
        /*0604*/ 	.word	0x0000a200


	//   ....[25]....
        /*0608*/ 	.word	0x0000a2b0


	//   ....[26]....
        /*060c*/ 	.word	0x0000a2e0


	//   ....[27]....
        /*0610*/ 	.word	0x0000bd60


	//   ....[28]....
        /*0614*/ 	.word	0x0000bd90


	//   ....[29]....
        /*0618*/ 	.word	0x0000bdc0


	//   ....[30]....
        /*061c*/ 	.word	0x0000be30


	//   ....[31]....
        /*0620*/ 	.word	0x0000c690


	//   ....[32]....
        /*0624*/ 	.word	0x0000c6d0


	//   ....[33]....
        /*0628*/ 	.word	0x0000c850


	//   ....[34]....
        /*062c*/ 	.word	0x0000c870


	//   ....[35]....
        /*0630*/ 	.word	0x0000c9b0


	//   ....[36]....
        /*0634*/ 	.word	0x0000c9d0


	//   ....[37]....
        /*0638*/ 	.word	0x0000cb20


	//   ....[38]....
        /*063c*/ 	.word	0x0000cb40


	//   ....[39]....
        /*0640*/ 	.word	0x0000d540


	//   ....[40]....
        /*0644*/ 	.word	0x0000d560


	//   ....[41]....
        /*0648*/ 	.word	0x0000d6a0


	//   ....[42]....
        /*064c*/ 	.word	0x0000d6c0


	//   ....[43]....
        /*0650*/ 	.word	0x0000d800


	//   ....[44]....
        /*0654*/ 	.word	0x0000d820


	//   ....[45]....
        /*0658*/ 	.word	0x0000d970


	//   ....[46]....
        /*065c*/ 	.word	0x0000d990


	//   ....[47]....
        /*0660*/ 	.word	0x0000db50


	//   ....[48]....
        /*0664*/ 	.word	0x0000dd20


	//   ....[49]....
        /*0668*/ 	.word	0x0000dd50


	//   ....[50]....
        /*066c*/ 	.word	0x0000dd80


	//   ....[51]....
        /*0670*/ 	.word	0x0000ddb0


	//   ....[52]....
        /*0674*/ 	.word	0x0000dde0


	//   ....[53]....
        /*0678*/ 	.word	0x0000de10


	//   ....[54]....
        /*067c*/ 	.word	0x0000df60


	//   ....[55]....
        /*0680*/ 	.word	0x0000df90


	//   ....[56]....
        /*0684*/ 	.word	0x0000dfc0


	//   ....[57]....
        /*0688*/ 	.word	0x0000dff0


	//   ....[58]....
        /*068c*/ 	.word	0x0000e020


	//   ....[59]....
        /*0690*/ 	.word	0x0000e050


	//   ....[60]....
        /*0694*/ 	.word	0x0000e0e0


	//   ....[61]....
        /*0698*/ 	.word	0x0000e140


	//   ....[62]....
        /*069c*/ 	.word	0x0000e1d0


	//   ....[63]....
        /*06a0*/ 	.word	0x0000fa10


	//   ....[64]....
        /*06a4*/ 	.word	0x0000fa30


	//   ....[65]....
        /*06a8*/ 	.word	0x0000fac0


	//   ....[66]....
        /*06ac*/ 	.word	0x0000fae0


	//   ....[67]....
        /*06b0*/ 	.word	0x0000fb60


	//   ....[68]....
        /*06b4*/ 	.word	0x0000fb80


	//   ....[69]....
        /*06b8*/ 	.word	0x0000fc00


	//   ....[70]....
        /*06bc*/ 	.word	0x0000fc20


	//   ....[71]....
        /*06c0*/ 	.word	0x0000fca0


	//   ....[72]....
        /*06c4*/ 	.word	0x0000fcc0


	//   ....[73]....
        /*06c8*/ 	.word	0x0000fcd0


	//   ....[74]....
        /*06cc*/ 	.word	0x0000fce0


	//   ....[75]....
        /*06d0*/ 	.word	0x00010470


	//   ....[76]....
        /*06d4*/ 	.word	0x00010490


	//   ....[77]....
        /*06d8*/ 	.word	0x000104a0


	//   ....[78]....
        /*06dc*/ 	.word	0x000104b0


	//   ....[79]....
        /*06e0*/ 	.word	0x000104c0


	//   ....[80]....
        /*06e4*/ 	.word	0x000104e0


	//   ....[81]....
        /*06e8*/ 	.word	0x000105a0


	//   ....[82]....
        /*06ec*/ 	.word	0x00010640


	//   ....[83]....
        /*06f0*/ 	.word	0x00010660


	//   ....[84]....
        /*06f4*/ 	.word	0x000106c0


	//   ....[85]....
        /*06f8*/ 	.word	0x00010730


	//   ....[86]....
        /*06fc*/ 	.word	0x00010750


	//   ....[87]....
        /*0700*/ 	.word	0x00010760


	//   ....[88]....
        /*0704*/ 	.word	0x00010790


	//   ....[89]....
        /*0708*/ 	.word	0x00010820


	//   ....[90]....
        /*070c*/ 	.word	0x00010860


	//   ....[91]....
        /*0710*/ 	.word	0x00010f70


	//   ....[92]....
        /*0714*/ 	.word	0x00010fa0


	//   ....[93]....
        /*0718*/ 	.word	0x00010fc0


	//   ....[94]....
        /*071c*/ 	.word	0x00010ff0


	//   ....[95]....
        /*0720*/ 	.word	0x00011070


	//   ....[96]....
        /*0724*/ 	.word	0x00011090


	//   ....[97]....
        /*0728*/ 	.word	0x000111a0


	//   ....[98]....
        /*072c*/ 	.word	0x000111d0


	//   ....[99]....
        /*0730*/ 	.word	0x00011250


	//   ....[100]....
        /*0734*/ 	.word	0x00011270


	//   ....[101]....
        /*0738*/ 	.word	0x000112e0


	//   ....[102]....
        /*073c*/ 	.word	0x00011300


	//   ....[103]....
        /*0740*/ 	.word	0x00011360


	//   ....[104]....
        /*0744*/ 	.word	0x00011390


	//   ....[105]....
        /*0748*/ 	.word	0x00011410


	//   ....[106]....
        /*074c*/ 	.word	0x00011470


	//   ....[107]....
        /*0750*/ 	.word	0x000119c0


	//   ....[108]....
        /*0754*/ 	.word	0x000119e0


	//   ....[109]....
        /*0758*/ 	.word	0x00011a30


	//   ....[110]....
        /*075c*/ 	.word	0x00011af0


	//   ....[111]....
        /*0760*/ 	.word	0x00011b00


	//   ....[112]....
        /*0764*/ 	.word	0x00011b30


	//   ....[113]....
        /*0768*/ 	.word	0x00011bc0


	//   ....[114]....
        /*076c*/ 	.word	0x00011c70


	//   ....[115]....
        /*0770*/ 	.word	0x00011c80


	//   ....[116]....
        /*0774*/ 	.word	0x00011cb0


	//   ....[117]....
        /*0778*/ 	.word	0x00011cc0


	//   ....[118]....
        /*077c*/ 	.word	0x00011d50


	//   ....[119]....
        /*0780*/ 	.word	0x00012460


	//   ....[120]....
        /*0784*/ 	.word	0x00012480


	//   ....[121]....
        /*0788*/ 	.word	0x00012490


	//   ....[122]....
        /*078c*/ 	.word	0x000124d0


	//   ....[123]....
        /*0790*/ 	.word	0x000124e0


	//   ....[124]....
        /*0794*/ 	.word	0x00012520


	//   ....[125]....
        /*0798*/ 	.word	0x00012530


	//   ....[126]....
        /*079c*/ 	.word	0x00012570


	//   ....[127]....
        /*07a0*/ 	.word	0x00012580


	//   ....[128]....
        /*07a4*/ 	.word	0x000125c0


	//   ....[129]....
        /*07a8*/ 	.word	0x000125d0


	//   ....[130]....
        /*07ac*/ 	.word	0x000125e0


	//   ....[131]....
        /*07b0*/ 	.word	0x00012940


	//   ....[132]....
        /*07b4*/ 	.word	0x00012960


	//   ....[133]....
        /*07b8*/ 	.word	0x00012970


	//   ....[134]....
        /*07bc*/ 	.word	0x00012980


	//   ....[135]....
        /*07c0*/ 	.word	0x00012990


	//   ....[136]....
        /*07c4*/ 	.word	0x000129b0


	//   ....[137]....
        /*07c8*/ 	.word	0x00012a20


	//   ....[138]....
        /*07cc*/ 	.word	0x00012a50


	//   ....[139]....
        /*07d0*/ 	.word	0x00012a60


	//   ....[140]....
        /*07d4*/ 	.word	0x00012ad0


	//   ....[141]....
        /*07d8*/ 	.word	0x00012ae0


	//   ....[142]....
        /*07dc*/ 	.word	0x00012be0


	//   ....[143]....
        /*07e0*/ 	.word	0x00013080


	//   ....[144]....
        /*07e4*/ 	.word	0x000130b0


	//   ....[145]....
        /*07e8*/ 	.word	0x000130e0


	//   ....[146]....
        /*07ec*/ 	.word	0x00013110


	//   ....[147]....
        /*07f0*/ 	.word	0x00013140


	//   ....[148]....
        /*07f4*/ 	.word	0x00013170


	//   ....[149]....
        /*07f8*/ 	.word	0x000131a0


	//   ....[150]....
        /*07fc*/ 	.word	0x000131d0


	//   ....[151]....
        /*0800*/ 	.word	0x00013350


	//   ....[152]....
        /*0804*/ 	.word	0x00013380


	//   ....[153]....
        /*0808*/ 	.word	0x000133b0


	//   ....[154]....
        /*080c*/ 	.word	0x000133e0


	//   ....[155]....
        /*0810*/ 	.word	0x00013410


	//   ....[156]....
        /*0814*/ 	.word	0x00013440


	//   ....[157]....
        /*0818*/ 	.word	0x00013500


	//   ....[158]....
        /*081c*/ 	.word	0x00013520


	//   ....[159]....
        /*0820*/ 	.word	0x00013590


	//   ....[160]....
        /*0824*/ 	.word	0x00013c30


	//   ....[161]....
        /*0828*/ 	.word	0x00014260


	//   ....[162]....
        /*082c*/ 	.word	0x00014350


	//   ....[163]....
        /*0830*/ 	.word	0x000143f0


	//   ....[164]....
        /*0834*/ 	.word	0x00014450


	//   ....[165]....
        /*0838*/ 	.word	0x00014540


	//   ....[166]....
        /*083c*/ 	.word	0x000145b0


	//   ....[167]....
        /*0840*/ 	.word	0x000146a0


	//   ....[168]....
        /*0844*/ 	.word	0x00014710


	//   ....[169]....
        /*0848*/ 	.word	0x00014800


	//   ....[170]....
        /*084c*/ 	.word	0x00014870


	//   ....[171]....
        /*0850*/ 	.word	0x00014960


	//   ....[172]....
        /*0854*/ 	.word	0x000149d0


	//   ....[173]....
        /*0858*/ 	.word	0x00014a70


	//   ....[174]....
        /*085c*/ 	.word	0x00014b70


	//   ....[175]....
        /*0860*/ 	.word	0x00014bc0


	//   ....[176]....
        /*0864*/ 	.word	0x00014c20


	//   ....[177]....
        /*0868*/ 	.word	0x00014d40


	//   ....[178]....
        /*086c*/ 	.word	0x00014dc0


	//   ....[179]....
        /*0870*/ 	.word	0x00014eb0


	//   ....[180]....
        /*0874*/ 	.word	0x00014f30


	//   ....[181]....
        /*0878*/ 	.word	0x00015020


	//   ....[182]....
        /*087c*/ 	.word	0x00015130


	//   ....[183]....
        /*0880*/ 	.word	0x000151a0


	//   ....[184]....
        /*0884*/ 	.word	0x000152b0


	//   ....[185]....
        /*0888*/ 	.word	0x00015320


	//   ....[186]....
        /*088c*/ 	.word	0x000153a0


	//   ....[187]....
        /*0890*/ 	.word	0x00015490


	//   ....[188]....
        /*0894*/ 	.word	0x00015500


	//   ....[189]....
        /*0898*/ 	.word	0x000155d0


	//   ....[190]....
        /*089c*/ 	.word	0x00015670


	//   ....[191]....
        /*08a0*/ 	.word	0x00015710


	//   ....[192]....
        /*08a4*/ 	.word	0x00015770


	//   ....[193]....
        /*08a8*/ 	.word	0x00015860


	//   ....[194]....
        /*08ac*/ 	.word	0x00015970


	//   ....[195]....
        /*08b0*/ 	.word	0x000159c0


	//   ....[196]....
        /*08b4*/ 	.word	0x00015a20


	//   ....[197]....
        /*08b8*/ 	.word	0x00015b20


	//   ....[198]....
        /*08bc*/ 	.word	0x00015c30


	//   ....[199]....
        /*08c0*/ 	.word	0x00015c80


	//   ....[200]....
        /*08c4*/ 	.word	0x00015ce0


	//   ....[201]....
        /*08c8*/ 	.word	0x00015de0


	//   ....[202]....
        /*08cc*/ 	.word	0x00015ef0


	//   ....[203]....
        /*08d0*/ 	.word	0x00015f40


	//   ....[204]....
        /*08d4*/ 	.word	0x00015fa0


	//   ....[205]....
        /*08d8*/ 	.word	0x00016090


	//   ....[206]....
        /*08dc*/ 	.word	0x000161c0


	//   ....[207]....
        /*08e0*/ 	.word	0x00016290


	//   ....[208]....
        /*08e4*/ 	.word	0x00016330


	//   ....[209]....
        /*08e8*/ 	.word	0x00016440


	//   ....[210]....
        /*08ec*/ 	.word	0x000164a0


	//   ....[211]....
        /*08f0*/ 	.word	0x000165b0


	//   ....[212]....
        /*08f4*/ 	.word	0x00016610


	//   ....[213]....
        /*08f8*/ 	.word	0x00016720


	//   ....[214]....
        /*08fc*/ 	.word	0x00016780


	//   ....[215]....
        /*0900*/ 	.word	0x00016890


	//   ....[216]....
        /*0904*/ 	.word	0x000168f0


	//   ....[217]....
        /*0908*/ 	.word	0x000169b0


	//   ....[218]....
        /*090c*/ 	.word	0x00016b10


	//   ....[219]....
        /*0910*/ 	.word	0x00016bb0


	//   ....[220]....
        /*0914*/ 	.word	0x00016c10


	//   ....[221]....
        /*0918*/ 	.word	0x00016cc0


	//   ....[222]....
        /*091c*/ 	.word	0x00016d20


	//   ....[223]....
        /*0920*/ 	.word	0x00016dd0


	//   ....[224]....
        /*0924*/ 	.word	0x00016e30


	//   ....[225]....
        /*0928*/ 	.word	0x00016ee0


	//   ....[226]....
        /*092c*/ 	.word	0x00016f40


	//   ....[227]....
        /*0930*/ 	.word	0x00016ff0


	//   ....[228]....
        /*0934*/ 	.word	0x00017050


	//   ....[229]....
        /*0938*/ 	.word	0x00017100


	//   ....[230]....
        /*093c*/ 	.word	0x000171e0


	//   ....[231]....
        /*0940*/ 	.word	0x00017280


	//   ....[232]....
        /*0944*/ 	.word	0x000172e0


	//   ....[233]....
        /*0948*/ 	.word	0x000173b0


	//   ....[234]....
        /*094c*/ 	.word	0x00017410


	//   ....[235]....
        /*0950*/ 	.word	0x000174e0


	//   ....[236]....
        /*0954*/ 	.word	0x00017540


	//   ....[237]....
        /*0958*/ 	.word	0x00017620


	//   ....[238]....
        /*095c*/ 	.word	0x00017680


	//   ....[239]....
        /*0960*/ 	.word	0x00017750


	//   ....[240]....
        /*0964*/ 	.word	0x000177b0


	//   ....[241]....
        /*0968*/ 	.word	0x00017880


	//   ....[242]....
        /*096c*/ 	.word	0x00017910


	//   ....[243]....
        /*0970*/ 	.word	0x000179b0


	//   ....[244]....
        /*0974*/ 	.word	0x00017ad0


	//   ....[245]....
        /*0978*/ 	.word	0x00017b40


	//   ....[246]....
        /*097c*/ 	.word	0x00017bb0


	//   ....[247]....
        /*0980*/ 	.word	0x00017c20


	//   ....[248]....
        /*0984*/ 	.word	0x00017c90


	//   ....[249]....
        /*0988*/ 	.word	0x00017d10


	//   ....[250]....
        /*098c*/ 	.word	0x00017da0


	//   ....[251]....
        /*0990*/ 	.word	0x00017e30


	//   ....[252]....
        /*0994*/ 	.word	0x00017ea0


	//   ....[253]....
        /*0998*/ 	.word	0x00017f10


	//   ....[254]....
        /*099c*/ 	.word	0x00017f80


	//   ....[255]....
        /*09a0*/ 	.word	0x00018000


	//   ....[0]....
        /*09a4*/ 	.word	0x00018070


	//   ....[1]....
        /*09a8*/ 	.word	0x00018110


	//   ....[2]....
        /*09ac*/ 	.word	0x000181a0


	//   ....[3]....
        /*09b0*/ 	.word	0x000182c0


	//----- nvinfo : EIATTR_REG_RECONFIG
	.align		4
.L_617:
        /*09b4*/ 	.byte	0x01, 0x54
	.zero		2


	//----- nvinfo : EIATTR_SYSCALL_OFFSETS
	.align		4
        /*09b8*/ 	.byte	0x04, 0x46
        /*09ba*/ 	.short	(.L_619 - .L_618)


	//   ....[0]....
.L_618:
        /*09bc*/ 	.word	0x00001a90


	//   ....[1]....
        /*09c0*/ 	.word	0x0000f040


	//   ....[2]....
        /*09c4*/ 	.word	0x0000f190


	//   ....[3]....
        /*09c8*/ 	.word	0x0000f280


	//   ....[4]....
        /*09cc*/ 	.word	0x00010070


	//   ....[5]....
        /*09d0*/ 	.word	0x00010bb0


	//----- nvinfo : EIATTR_MBARRIER_INSTR_OFFSETS
	.align		4
.L_619:
        /*09d4*/ 	.byte	0x04, 0x39
        /*09d6*/ 	.short	(.L_621 - .L_620)


	//   ....[0]....
.L_620:
        /*09d8*/ 	.word	0x00000190
        /*09dc*/ 	.word	0x000000ff
        /*09e0*/ 	.word	0x00032400
        /*09e4*/ 	.short	0x0100
        /*09e6*/ 	.byte	0x08
	.zero		1


	//   ....[1]....
        /*09e8*/ 	.word	0x000001a0
        /*09ec*/ 	.word	0x000000ff
        /*09f0*/ 	.word	0x00032410
        /*09f4*/ 	.short	0x0100
        /*09f6*/ 	.byte	0x08
	.zero		1


	//   ....[2]....
        /*09f8*/ 	.word	0x000001b0
        /*09fc*/ 	.word	0x000000ff
        /*0a00*/ 	.word	0x00032420
        /*0a04*/ 	.short	0x0100
        /*0a06*/ 	.byte	0x08
	.zero		1


	//   ....[3]....
        /*0a08*/ 	.word	0x000002a0
        /*0a0c*/ 	.word	0x000000ff
        /*0a10*/ 	.word	0x00032430
        /*0a14*/ 	.short	0x0100
        /*0a16*/ 	.byte	0x08
	.zero		1


	//   ....[4]....
        /*0a18*/ 	.word	0x000002b0
        /*0a1c*/ 	.word	0x000000ff
        /*0a20*/ 	.word	0x00032440
        /*0a24*/ 	.short	0x0100
        /*0a26*/ 	.byte	0x08
	.zero		1


	//   ....[5]....
        /*0a28*/ 	.word	0x000002c0
        /*0a2c*/ 	.word	0x000000ff
        /*0a30*/ 	.word	0x00032438
        /*0a34*/ 	.short	0x0100
        /*0a36*/ 	.byte	0x08
	.zero		1


	//   ....[6]....
        /*0a38*/ 	.word	0x000002d0
        /*0a3c*/ 	.word	0x000000ff
        /*0a40*/ 	.word	0x00032448
        /*0a44*/ 	.short	0x0100
        /*0a46*/ 	.byte	0x08
	.zero		1


	//   ....[7]....
        /*0a48*/ 	.word	0x00000400
        /*0a4c*/ 	.word	0x000000ff
        /*0a50*/ 	.word	0x00032450
        /*0a54*/ 	.short	0x0100
        /*0a56*/ 	.byte	0x08
	.zero		1


	//   ....[8]....
        /*0a58*/ 	.word	0x00000410
        /*0a5c*/ 	.word	0x000000ff
        /*0a60*/ 	.word	0x00032460
        /*0a64*/ 	.short	0x0100
        /*0a66*/ 	.byte	0x08
	.zero		1


	//   ....[9]....
        /*0a68*/ 	.word	0x00000420
        /*0a6c*/ 	.word	0x000000ff
        /*0a70*/ 	.word	0x00032458
        /*0a74*/ 	.short	0x0100
        /*0a76*/ 	.byte	0x08
	.zero		1


	//   ....[10]....
        /*0a78*/ 	.word	0x00000430
        /*0a7c*/ 	.word	0x000000ff
        /*0a80*/ 	.word	0x00032468
        /*0a84*/ 	.short	0x0100
        /*0a86*/ 	.byte	0x08
	.zero		1


	//   ....[11]....
        /*0a88*/ 	.word	0x00000520
        /*0a8c*/ 	.word	0x000000ff
        /*0a90*/ 	.word	0x00032470
        /*0a94*/ 	.short	0x0100
        /*0a96*/ 	.byte	0x06
	.zero		1


	//   ....[12]....
        /*0a98*/ 	.word	0x00000530
        /*0a9c*/ 	.word	0x000000ff
        /*0aa0*/ 	.word	0x00032480
        /*0aa4*/ 	.short	0x0100
        /*0aa6*/ 	.byte	0x06
	.zero		1


	//   ....[13]....
        /*0aa8*/ 	.word	0x00000540
        /*0aac*/ 	.word	0x000000ff
        /*0ab0*/ 	.word	0x00032478
        /*0ab4*/ 	.short	0x0100
        /*0ab6*/ 	.byte	0x06
	.zero		1


	//   ....[14]....
        /*0ab8*/ 	.word	0x00000550
        /*0abc*/ 	.word	0x000000ff
        /*0ac0*/ 	.word	0x00032488
        /*0ac4*/ 	.short	0x0100
        /*0ac6*/ 	.byte	0x06
	.zero		1


	//   ....[15]....
        /*0ac8*/ 	.word	0x00000680
        /*0acc*/ 	.word	0x000000ff
        /*0ad0*/ 	.word	0x00032490
        /*0ad4*/ 	.short	0x0100
        /*0ad6*/ 	.byte	0x08
	.zero		1


	//   ....[16]....
        /*0ad8*/ 	.word	0x00000690
        /*0adc*/ 	.word	0x000000ff
        /*0ae0*/ 	.word	0x000324a0
        /*0ae4*/ 	.short	0x0100
        /*0ae6*/ 	.byte	0x08
	.zero		1


	//   ....[17]....
        /*0ae8*/ 	.word	0x000006a0
        /*0aec*/ 	.word	0x000000ff
        /*0af0*/ 	.word	0x00032498
        /*0af4*/ 	.short	0x0100
        /*0af6*/ 	.byte	0x08
	.zero		1


	//   ....[18]....
        /*0af8*/ 	.word	0x000006b0
        /*0afc*/ 	.word	0x000000ff
        /*0b00*/ 	.word	0x000324a8
        /*0b04*/ 	.short	0x0100
        /*0b06*/ 	.byte	0x08
	.zero		1


	//   ....[19]....
        /*0b08*/ 	.word	0x000007f0
        /*0b0c*/ 	.word	0x000000ff
        /*0b10*/ 	.word	0x000324b0
        /*0b14*/ 	.short	0x0100
        /*0b16*/ 	.byte	0x08
	.zero		1


	//   ....[20]....
        /*0b18*/ 	.word	0x00000800
        /*0b1c*/ 	.word	0x000000ff
        /*0b20*/ 	.word	0x000324c0
        /*0b24*/ 	.short	0x0100
        /*0b26*/ 	.byte	0x08
	.zero		1


	//   ....[21]....
        /*0b28*/ 	.word	0x00000810
        /*0b2c*/ 	.word	0x000000ff
        /*0b30*/ 	.word	0x000324b8
        /*0b34*/ 	.short	0x0100
        /*0b36*/ 	.byte	0x08
	.zero		1


	//   ....[22]....
        /*0b38*/ 	.word	0x00000820
        /*0b3c*/ 	.word	0x000000ff
        /*0b40*/ 	.word	0x000324c8
        /*0b44*/ 	.short	0x0100
        /*0b46*/ 	.byte	0x08
	.zero		1


	//   ....[23]....
        /*0b48*/ 	.word	0x00001af0
        /*0b4c*/ 	.word	0x000000ff
        /*0b50*/ 	.word	0x00032400
        /*0b54*/ 	.short	0x010a
        /*0b56*/ 	.byte	0x28
	.zero		1


	//   ....[24]....
        /*0b58*/ 	.word	0x00001be0
        /*0b5c*/ 	.word	0x000000ff
        /*0b60*/ 	.word	0x00032430
        /*0b64*/ 	.short	0x010a
        /*0b66*/ 	.byte	0x06
	.zero		1


	//   ....[25]....
        /*0b68*/ 	.word	0x00001c20
        /*0b6c*/ 	.word	0x000000ff
        /*0b70*/ 	.word	0x00032430
        /*0b74*/ 	.short	0x010a
        /*0b76*/ 	.byte	0x06
	.zero		1


	//   ....[26]....
        /*0b78*/ 	.word	0x00001f20
        /*0b7c*/ 	.word	0x000000ff
        /*0b80*/ 	.word	0x00032410
        /*0b84*/ 	.short	0x010a
        /*0b86*/ 	.byte	0x28
	.zero		1


	//   ....[27]....
        /*0b88*/ 	.word	0x00001f60
        /*0b8c*/ 	.word	0x000000ff
        /*0b90*/ 	.word	0x00032450
        /*0b94*/ 	.short	0x010a
        /*0b96*/ 	.byte	0x06
	.zero		1


	//   ....[28]....
        /*0b98*/ 	.word	0x00001fa0
        /*0b9c*/ 	.word	0x000000ff
        /*0ba0*/ 	.word	0x00032450
        /*0ba4*/ 	.short	0x010a
        /*0ba6*/ 	.byte	0x06
	.zero		1


	//   ....[29]....
        /*0ba8*/ 	.word	0x00002d40
        /*0bac*/ 	.word	0x000000ff
        /*0bb0*/ 	.word	0x00000000
        /*0bb4*/ 	.short	0x0101
        /*0bb6*/ 	.byte	0x0a
	.zero		1


	//   ....[30]....
        /*0bb8*/ 	.word	0x00004690
        /*0bbc*/ 	.word	0x000000ff
        /*0bc0*/ 	.word	0x00000000
        /*0bc4*/ 	.short	0x0101
        /*0bc6*/ 	.byte	0x06
	.zero		1


	//   ....[31]....
        /*0bc8*/ 	.word	0x00004830
        /*0bcc*/ 	.word	0x000000ff
        /*0bd0*/ 	.word	0x00032430
        /*0bd4*/ 	.short	0x010a
        /*0bd6*/ 	.byte	0x04
	.zero		1


	//   ....[32]....
        /*0bd8*/ 	.word	0x00004870
        /*0bdc*/ 	.word	0x000000ff
        /*0be0*/ 	.word	0x00032430
        /*0be4*/ 	.short	0x010a
        /*0be6*/ 	.byte	0x04
	.zero		1


	//   ....[33]....
        /*0be8*/ 	.word	0x00004a90
        /*0bec*/ 	.word	0x000000ff
        /*0bf0*/ 	.word	0x00032450
        /*0bf4*/ 	.short	0x010a
        /*0bf6*/ 	.byte	0x04
	.zero		1


	//   ....[34]....
        /*0bf8*/ 	.word	0x00004ad0
        /*0bfc*/ 	.word	0x000000ff
        /*0c00*/ 	.word	0x00032450
        /*0c04*/ 	.short	0x010a
        /*0c06*/ 	.byte	0x04
	.zero		1


	//   ....[35]....
        /*0c08*/ 	.word	0x00005570
        /*0c0c*/ 	.word	0x000000ff
        /*0c10*/ 	.word	0x00000000
        /*0c14*/ 	.short	0x0101
        /*0c16*/ 	.byte	0x0a
	.zero		1


	//   ....[36]....
        /*0c18*/ 	.word	0x00007810
        /*0c1c*/ 	.word	0x000000ff
        /*0c20*/ 	.word	0x00000000
        /*0c24*/ 	.short	0x0101
        /*0c26*/ 	.byte	0x04
	.zero		1


	//   ....[37]....
        /*0c28*/ 	.word	0x00007940
        /*0c2c*/ 	.word	0x000000ff
        /*0c30*/ 	.word	0x00032430
        /*0c34*/ 	.short	0x010a
        /*0c36*/ 	.byte	0x04
	.zero		1


	//   ....[38]....
        /*0c38*/ 	.word	0x00007980
        /*0c3c*/ 	.word	0x000000ff
        /*0c40*/ 	.word	0x00032430
        /*0c44*/ 	.short	0x010a
        /*0c46*/ 	.byte	0x04
	.zero		1


	//   ....[39]....
        /*0c48*/ 	.word	0x00007ba0
        /*0c4c*/ 	.word	0x000000ff
        /*0c50*/ 	.word	0x00032450
        /*0c54*/ 	.short	0x010a
        /*0c56*/ 	.byte	0x04
	.zero		1


	//   ....[40]....
        /*0c58*/ 	.word	0x00007be0
        /*0c5c*/ 	.word	0x000000ff
        /*0c60*/ 	.word	0x00032450
        /*0c64*/ 	.short	0x010a
        /*0c66*/ 	.byte	0x04
	.zero		1


	//   ....[41]....
        /*0c68*/ 	.word	0x000085d0
        /*0c6c*/ 	.word	0x000000ff
        /*0c70*/ 	.word	0x00000000
        /*0c74*/ 	.short	0x0101
        /*0c76*/ 	.byte	0x0a
	.zero		1


	//   ....[42]....
        /*0c78*/ 	.word	0x0000a1a0
        /*0c7c*/ 	.word	0x000000ff
        /*0c80*/ 	.word	0x00000000
        /*0c84*/ 	.short	0x0101
        /*0c86*/ 	.byte	0x04
	.zero		1


	//   ....[43]....
        /*0c88*/ 	.word	0x0000c6c0
        /*0c8c*/ 	.word	0x000000ff
        /*0c90*/ 	.word	0x00000000
        /*0c94*/ 	.short	0x0101
        /*0c96*/ 	.byte	0x07
	.zero		1


	//   ....[44]....
        /*0c98*/ 	.word	0x0000f790
        /*0c9c*/ 	.word	0x00000019
        /*0ca0*/ 	.word	0x00032440
        /*0ca4*/ 	.short	0x010a
        /*0ca6*/ 	.byte	0x3f
	.zero		1


	//   ....[45]....
        /*0ca8*/ 	.word	0x0000fde0
        /*0cac*/ 	.word	0x00000019
        /*0cb0*/ 	.word	0x00032430
        /*0cb4*/ 	.short	0x0107
        /*0cb6*/ 	.byte	0x3f
	.zero		1


	//   ....[46]....
        /*0cb8*/ 	.word	0x0000feb0
        /*0cbc*/ 	.word	0x00000019
        /*0cc0*/ 	.word	0x00032430
        /*0cc4*/ 	.short	0x0101
        /*0cc6*/ 	.byte	0x3f
	.zero		1


	//   ....[47]....
        /*0cc8*/ 	.word	0x000109f0
        /*0ccc*/ 	.word	0x00000016
        /*0cd0*/ 	.word	0x00032400
        /*0cd4*/ 	.short	0x0107
        /*0cd6*/ 	.byte	0x3f
	.zero		1


	//   ....[48]....
        /*0cd8*/ 	.word	0x00010a80
        /*0cdc*/ 	.word	0x00000016
        /*0ce0*/ 	.word	0x00032400
        /*0ce4*/ 	.short	0x0101
        /*0ce6*/ 	.byte	0x3f
	.zero		1


	//   ....[49]....
        /*0ce8*/ 	.word	0x000115b0
        /*0cec*/ 	.word	0x00000016
        /*0cf0*/ 	.word	0x00032410
        /*0cf4*/ 	.short	0x0107
        /*0cf6*/ 	.byte	0x3f
	.zero		1


	//   ....[50]....
        /*0cf8*/ 	.word	0x000116b0
        /*0cfc*/ 	.word	0x00000016
        /*0d00*/ 	.word	0x00032410
        /*0d04*/ 	.short	0x0101
        /*0d06*/ 	.byte	0x3f
	.zero		1


	//   ....[51]....
        /*0d08*/ 	.word	0x000116d0
        /*0d0c*/ 	.word	0x00000016
        /*0d10*/ 	.word	0x00032420
        /*0d14*/ 	.short	0x010a
        /*0d16*/ 	.byte	0x3f
	.zero		1


	//   ....[52]....
        /*0d18*/ 	.word	0x00011750
        /*0d1c*/ 	.word	0x00000019
        /*0d20*/ 	.word	0x00032460
        /*0d24*/ 	.short	0x010a
        /*0d26*/ 	.byte	0x3f
	.zero		1


	//   ....[53]....
        /*0d28*/ 	.word	0x00011ed0
        /*0d2c*/ 	.word	0x00000019
        /*0d30*/ 	.word	0x00032450
        /*0d34*/ 	.short	0x0107
        /*0d36*/ 	.byte	0x3f
	.zero		1


	//   ....[54]....
        /*0d38*/ 	.word	0x00011f90
        /*0d3c*/ 	.word	0x00000019
        /*0d40*/ 	.word	0x00032450
        /*0d44*/ 	.short	0x0101
        /*0d46*/ 	.byte	0x3f
	.zero		1


	//   ....[55]....
        /*0d48*/ 	.word	0x000122c0
        /*0d4c*/ 	.word	0x0000000a
        /*0d50*/ 	.word	0x00032440
        /*0d54*/ 	.short	0x010a
        /*0d56*/ 	.byte	0x3f
	.zero		1


	//   ....[56]....
        /*0d58*/ 	.word	0x00012690
        /*0d5c*/ 	.word	0x0000000a
        /*0d60*/ 	.word	0x00032430
        /*0d64*/ 	.short	0x0107
        /*0d66*/ 	.byte	0x3f
	.zero		1


	//   ....[57]....
        /*0d68*/ 	.word	0x00012740
        /*0d6c*/ 	.word	0x0000000a
        /*0d70*/ 	.word	0x00032430
        /*0d74*/ 	.short	0x0101
        /*0d76*/ 	.byte	0x3f
	.zero		1


	//   ....[58]....
        /*0d78*/ 	.word	0x00012770
        /*0d7c*/ 	.word	0x0000000a
        /*0d80*/ 	.word	0x00032460
        /*0d84*/ 	.short	0x010a
        /*0d86*/ 	.byte	0x3f
	.zero		1


	//   ....[59]....
        /*0d88*/ 	.word	0x00012c90
        /*0d8c*/ 	.word	0x0000000a
        /*0d90*/ 	.word	0x00032450
        /*0d94*/ 	.short	0x0107
        /*0d96*/ 	.byte	0x3f
	.zero		1


	//   ....[60]....
        /*0d98*/ 	.word	0x00012d40
        /*0d9c*/ 	.word	0x0000000a
        /*0da0*/ 	.word	0x00032450
        /*0da4*/ 	.short	0x0101
        /*0da6*/ 	.byte	0x3f
	.zero		1


	//   ....[61]....
        /*0da8*/ 	.word	0x00013bb0
        /*0dac*/ 	.word	0x00000005
        /*0db0*/ 	.word	0x00032420
        /*0db4*/ 	.short	0x010a
        /*0db6*/ 	.byte	0x3f
	.zero		1


	//   ....[62]....
        /*0db8*/ 	.word	0x00013d50
        /*0dbc*/ 	.word	0x00000003
        /*0dc0*/ 	.word	0x00032440
        /*0dc4*/ 	.short	0x010a
        /*0dc6*/ 	.byte	0x3f
	.zero		1


	//   ....[63]....
        /*0dc8*/ 	.word	0x00013df0
        /*0dcc*/ 	.word	0x00000005
        /*0dd0*/ 	.word	0x00032440
        /*0dd4*/ 	.short	0x010a
        /*0dd6*/ 	.byte	0x3f
	.zero		1


	//   ....[64]....
        /*0dd8*/ 	.word	0x00013e30
        /*0ddc*/ 	.word	0x00000003
        /*0de0*/ 	.word	0x00032460
        /*0de4*/ 	.short	0x010a
        /*0de6*/ 	.byte	0x3f
	.zero		1


	//   ....[65]....
        /*0de8*/ 	.word	0x00013e70
        /*0dec*/ 	.word	0x00000005
        /*0df0*/ 	.word	0x00032460
        /*0df4*/ 	.short	0x010a
        /*0df6*/ 	.byte	0x3f
	.zero		1


	//   ....[66]....
        /*0df8*/ 	.word	0x00013ee0
        /*0dfc*/ 	.word	0x00000003
        /*0e00*/ 	.word	0x00032400
        /*0e04*/ 	.short	0x010a
        /*0e06*/ 	.byte	0x3f
	.zero		1


	//   ....[67]....
        /*0e08*/ 	.word	0x00013f40
        /*0e0c*/ 	.word	0x00000003
        /*0e10*/ 	.word	0x00032430
        /*0e14*/ 	.short	0x010a
        /*0e16*/ 	.byte	0x3f
	.zero		1


	//   ....[68]....
        /*0e18*/ 	.word	0x00013fa0
        /*0e1c*/ 	.word	0x00000003
        /*0e20*/ 	.word	0x00032410
        /*0e24*/ 	.short	0x010a
        /*0e26*/ 	.byte	0x3f
	.zero		1


	//   ....[69]....
        /*0e28*/ 	.word	0x00014000
        /*0e2c*/ 	.word	0x00000003
        /*0e30*/ 	.word	0x00032450
        /*0e34*/ 	.short	0x010a
        /*0e36*/ 	.byte	0x3f
	.zero		1


	//   ....[70]....
        /*0e38*/ 	.word	0x00014060
        /*0e3c*/ 	.word	0x00000099
        /*0e40*/ 	.word	0x00032430
        /*0e44*/ 	.short	0x010a
        /*0e46*/ 	.byte	0x3f
	.zero		1


	//   ....[71]....
        /*0e48*/ 	.word	0x000140c0
        /*0e4c*/ 	.word	0x000000cc
        /*0e50*/ 	.word	0x00032450
        /*0e54*/ 	.short	0x010a
        /*0e56*/ 	.byte	0x3f
	.zero		1


	//   ....[72]....
        /*0e58*/ 	.word	0x00014120
        /*0e5c*/ 	.word	0x00000099
        /*0e60*/ 	.word	0x00032430
        /*0e64*/ 	.short	0x010a
        /*0e66*/ 	.byte	0x3f
	.zero		1


	//   ....[73]....
        /*0e68*/ 	.word	0x00014180
        /*0e6c*/ 	.word	0x000000cd
        /*0e70*/ 	.word	0x00032450
        /*0e74*/ 	.short	0x010a
        /*0e76*/ 	.byte	0x3f
	.zero		1


	//   ....[74]....
        /*0e78*/ 	.word	0x000142a0
        /*0e7c*/ 	.word	0x00000019
        /*0e80*/ 	.word	0x00032440
        /*0e84*/ 	.short	0x010a
        /*0e86*/ 	.byte	0x3f
	.zero		1


	//   ....[75]....
        /*0e88*/ 	.word	0x000160c0
        /*0e8c*/ 	.word	0x00000016
        /*0e90*/ 	.word	0x00032420
        /*0e94*/ 	.short	0x010a
        /*0e96*/ 	.byte	0x3f
	.zero		1


	//   ....[76]....
        /*0e98*/ 	.word	0x00016110
        /*0e9c*/ 	.word	0x00000019
        /*0ea0*/ 	.word	0x00032460
        /*0ea4*/ 	.short	0x010a
        /*0ea6*/ 	.byte	0x3f
	.zero		1


	//   ....[77]....
        /*0ea8*/ 	.word	0x00016a60
        /*0eac*/ 	.word	0x0000000a
        /*0eb0*/ 	.word	0x00032440
        /*0eb4*/ 	.short	0x010a
        /*0eb6*/ 	.byte	0x3f
	.zero		1


	//   ....[78]....
        /*0eb8*/ 	.word	0x00017130
        /*0ebc*/ 	.word	0x0000000a
        /*0ec0*/ 	.word	0x00032460
        /*0ec4*/ 	.short	0x010a
        /*0ec6*/ 	.byte	0x3f
	.zero		1


	//   ....[79]....
        /*0ec8*/ 	.word	0x000181e0
        /*0ecc*/ 	.word	0x00000005
        /*0ed0*/ 	.word	0x00032420
        /*0ed4*/ 	.short	0x010a
        /*0ed6*/ 	.byte	0x3f
	.zero		1


	//   ....[80]....
        /*0ed8*/ 	.word	0x00018380
        /*0edc*/ 	.word	0x00000003
        /*0ee0*/ 	.word	0x00032440
        /*0ee4*/ 	.short	0x010a
        /*0ee6*/ 	.byte	0x3f
	.zero		1


	//   ....[81]....
        /*0ee8*/ 	.word	0x000183d0
        /*0eec*/ 	.word	0x00000005
        /*0ef0*/ 	.word	0x00032440
        /*0ef4*/ 	.short	0x010a
        /*0ef6*/ 	.byte	0x3f
	.zero		1


	//   ....[82]....
        /*0ef8*/ 	.word	0x00018420
        /*0efc*/ 	.word	0x00000003
        /*0f00*/ 	.word	0x00032460
        /*0f04*/ 	.short	0x010a
        /*0f06*/ 	.byte	0x3f
	.zero		1


	//----- nvinfo : EIATTR_NUM_MBARRIERS
	.align		4
.L_621:
        /*0f08*/ 	.byte	0x03, 0x38
        /*0f0a*/ 	.short	0x0017


	//----- nvinfo : EIATTR_EXIT_INSTR_OFFSETS
	.align		4
        /*0f0c*/ 	.byte	0x04, 0x1c
        /*0f0e*/ 	.short	(.L_623 - .L_622)


	//   ....[0]....
.L_622:
        /*0f10*/ 	.word	0x000009f0


	//   ....[1]....
        /*0f14*/ 	.word	0x0000db00


	//   ....[2]....
        /*0f18*/ 	.word	0x00013ec0


	//----- nvinfo : EIATTR_MAX_THREADS
	.align		4
.L_623:
        /*0f1c*/ 	.byte	0x04, 0x05
        /*0f1e*/ 	.short	(.L_625 - .L_624)
.L_624:
        /*0f20*/ 	.word	0x00000180
        /*0f24*/ 	.word	0x00000001
        /*0f28*/ 	.word	0x00000001


	//----- nvinfo : EIATTR_CRS_STACK_SIZE
	.align		4
.L_625:
        /*0f2c*/ 	.byte	0x04, 0x1e
        /*0f2e*/ 	.short	(.L_627 - .L_626)
.L_626:
        /*0f30*/ 	.word	0x00000000


	//----- nvinfo : EIATTR_CBANK_PARAM_SIZE
	.align		4
.L_627:
        /*0f34*/ 	.byte	0x03, 0x19
        /*0f36*/ 	.short	0x0bf0


	//----- nvinfo : EIATTR_PARAM_CBANK
	.align		4
        /*0f38*/ 	.byte	0x04, 0x0a
        /*0f3a*/ 	.short	(.L_629 - .L_628)
	.align		4
.L_628:
        /*0f3c*/ 	.word	index@(.nv.constant0._ZN7cutlass13device_kernelIN5flash11enable_sm90INS1_16FlashAttnFwdSm90INS1_25CollectiveMainloopFwdSm90ILi2EN4cute5tupleIJNS5_1CILi1EEES8_S8_EEENS6_IJNS7_ILi128EEENS7_ILi96EEENS7_ILi64EEEEEELi256ENS_10bfloat16_tEfNS_4arch4Sm90ELb1ELb0ELb1ELb1ELb1ELb0ELb1ELb1ELb0ELb1ELb0ELb0EEENS1_21CollectiveEpilogueFwdINS6_IJSA_NS7_ILi256EEESB_EEES9_SE_SG_Li256ELb1ELb1ELb0ELb0EEENS1_36VarlenDynamicPersistentTileSchedulerILi128ELi96ELi256ELi128ELb0ELb1ELb1ELb1ELb1ELb1EEEEEEEEEvNT_6ParamsE)
        /*0f40*/ 	.short	0x0210
        /*0f42*/ 	.short	0x0bf0


	//----- nvinfo : EIATTR_SW_WAR
	.align		4
.L_629:
        /*0f44*/ 	.byte	0x04, 0x36
        /*0f46*/ 	.short	(.L_631 - .L_630)
.L_630:
        /*0f48*/ 	.word	0x00000008
.L_631:


//--------------------- .nv.info._ZN7cutlass13device_kernelIN5flash11enable_sm90INS1_16FlashAttnFwdSm90INS1_25CollectiveMainloopFwdSm90ILi2EN4cute5tupleIJNS5_1CILi1EEES8_S8_EEENS6_IJNS7_ILi128EEENS7_ILi96EEENS7_ILi64EEEEEELi256ENS_10bfloat16_tEfNS_4arch4Sm90ELb1ELb0ELb1ELb1ELb1ELb1ELb1ELb1ELb0ELb1ELb0ELb0EEENS1_21CollectiveEpilogueFwdINS6_IJSA_NS7_ILi256EEESB_EEES9_SE_SG_Li256ELb1ELb1ELb0ELb0EEENS1_36VarlenDynamicPersistentTileSchedulerILi128ELi96ELi256ELi128ELb0ELb1ELb1ELb1ELb1ELb1EEEEEEEEEvNT_6ParamsE --------------------------
	.section	.nv.info._ZN7cutlass13device_kernelIN5flash11enable_sm90INS1_16FlashAttnFwdSm90INS1_25CollectiveMainloopFwdSm90ILi2EN4cute5tupleIJNS5_1CILi1EEES8_S8_EEENS6_IJNS7_ILi128EEENS7_ILi96EEENS7_ILi64EEEEEELi256ENS_10bfloat16_tEfNS_4arch4Sm90ELb1ELb0ELb1ELb1ELb1ELb1ELb1ELb1ELb0ELb1ELb0ELb0EEENS1_21CollectiveEpilogueFwdINS6_IJSA_NS7_ILi256EEESB_EEES9_SE_SG_Li256ELb1ELb1ELb0ELb0EEENS1_36VarlenDynamicPersistentTileSchedulerILi128ELi96ELi256ELi128ELb0ELb1ELb1ELb1ELb1ELb1EEEEEEEEEvNT_6ParamsE,"",@"SHT_CUDA_INFO"
	.sectionflags	@""
	.align	4


	//----- nvinfo : EIATTR_CUDA_API_VERSION
	.align		4
        /*0000*/ 	.byte	0x04, 0x37
        /*0002*/ 	.short	(.L_633 - .L_632)
.L_632:
        /*0004*/ 	.word	0x00000082


	//----- nvinfo : EIATTR_KPARAM_INFO
	.align		4
.L_633:
        /*0008*/ 	.byte	0x04, 0x17
        /*000a*/ 	.short	(.L_635 - .L_634)
.L_634:
        /*000c*/ 	.word	0x00000000
        /*0010*/ 	.short	0x0000
        /*0012*/ 	.short	0x0070
        /*0014*/ 	.byte	0x00, 0xf0, 0x01, 0x2e


	//----- nvinfo : EIATTR_SPARSE_MMA_MASK
	.align		4
.L_635:
        /*0018*/ 	.byte	0x03, 0x50
        /*001a*/ 	.short	0x0000


	//----- nvinfo : EIATTR_MAXREG_COUNT
	.align		4
        /*001c*/ 	.byte	0x03, 0x1b
        /*001e*/ 	.short	0x00a8


	//----- nvinfo : EIATTR_NUM_BARRIERS
	.align		4
        /*0020*/ 	.byte	0x02, 0x4c
        /*0022*/ 	.byte	0x10
	.zero		1


	//----- nvinfo : EIATTR_EXTERNS
	.align		4
        /*0024*/ 	.byte	0x04, 0x0f
        /*0026*/ 	.short	(.L_637 - .L_636)


	//   ....[0]....
	.align		4
.L_636:
        /*0028*/ 	.word	index@(__assertfail)


	//----- nvinfo : EIATTR_ANNOTATIONS
	.align		4
.L_637:
        /*002c*/ 	.byte	0x04, 0x55
        /*002e*/ 	.short	(.L_639 - .L_638)


	//   ....[0]....
.L_638:
        /* <DEDUP_REMOVED lines=98> */


	//----- nvinfo : EIATTR_MERCURY_ISA_VERSION
	.align		4
.L_639:
        /*0638*/ 	.byte	0x03, 0x5f
        /*063a*/ 	.short	0x0101


	//----- nvinfo : EIATTR_UNUSED_LOAD_BYTE_OFFSET
	.align		4
        /*063c*/ 	.byte	0x04, 0x44
        /*063e*/ 	.short	(.L_641 - .L_640)


	//   ....[0]....
.L_640:
        /*0640*/ 	.word	0x00000a90
        /*0644*/ 	.word	0x0000fff0


	//   ....[1]....
        /*0648*/ 	.word	0x000140a0
        /*064c*/ 	.word	0x0000fff0


	//----- nvinfo : EIATTR_INT_WARP_WIDE_INSTR_OFFSETS
	.align		4
.L_641:
        /*0650*/ 	.byte	0x04, 0x31
        /*0652*/ 	.short	(.L_643 - .L_642)


	//   ....[0]....
.L_642:
        /*0654*/ 	.word	0x00000130


	//   ....[1]....
        /*0658*/ 	.word	0x00000170


	//   ....[2]....
        /*065c*/ 	.word	0x000001e0


	//   ....[3]....
        /*0660*/ 	.word	0x000001f0


	//   ....[4]....
        /*0664*/ 	.word	0x00019880


	//   ....[5]....
        /*0668*/ 	.word	0x00019910


	//   ....[6]....
        /*066c*/ 	.word	0x0001d8d0


	//   ....[7]....
        /*0670*/ 	.word	0x0001d960


	//----- nvinfo : EIATTR_COOP_GROUP_MASK_REGIDS
	.align		4
.L_643:
        /*0674*/ 	.byte	0x04, 0x29
        /*0676*/ 	.short	(.L_645 - .L_644)


	//   ....[0]....
.L_644:
        /*0678*/ 	.word	0xffffffff


	//   ....[1]....
        /*067c*/ 	.word	0xffffffff


	//   ....[2]....
        /*0680*/ 	.word	0xffffffff


	//   ....[3]....
        /*0684*/ 	.word	0xffffffff


	//   ....[4]....
        /*0688*/ 	.word	0xffffffff


	//   ....[5]....
        /*068c*/ 	.word	0xffffffff


	//   ....[6]....
        /*0690*/ 	.word	0xffffffff


	//   ....[7]....
        /*0694*/ 	.word	0xffffffff


	//   ....[8]....
        /*0698*/ 	.word	0xffffffff


	//   ....[9]....
        /*069c*/ 	.word	0xffffffff


	//   ....[10]....
        /*06a0*/ 	.word	0xffffffff


	//   ....[11]....
        /*06a4*/ 	.word	0xffffffff


	//   ....[12]....
        /*06a8*/ 	.word	0xffffffff


	//   ....[13]....
        /*06ac*/ 	.word	0xffffffff


	//   ....[14]....
        /*06b0*/ 	.word	0xffffffff


	//   ....[15]....
        /*06b4*/ 	.word	0xffffffff


	//   ....[16]....
        /*06b8*/ 	.word	0xffffffff


	//   ....[17]....
        /*06bc*/ 	.word	0xffffffff


	//   ....[18]....
        /*06c0*/ 	.word	0xffffffff


	//   ....[19]....
        /*06c4*/ 	.word	0xffffffff


	//   ....[20]....
        /*06c8*/ 	.word	0xffffffff


	//   ....[21]....
        /*06cc*/ 	.word	0xffffffff


	//   ....[22]....
        /*06d0*/ 	.word	0xffffffff


	//   ....[23]....
        /*06d4*/ 	.word	0xffffffff


	//   ....[24]....
        /*06d8*/ 	.word	0xffffffff


	//   ....[25]....
        /*06dc*/ 	.word	0xffffffff


	//   ....[26]....
        /*06e0*/ 	.word	0xffffffff


	//   ....[27]....
        /*06e4*/ 	.word	0xffffffff


	//   ....[28]....
        /*06e8*/ 	.word	0xffffffff


	//   ....[29]....
        /*06ec*/ 	.word	0xffffffff


	//   ....[30]....
        /*06f0*/ 	.word	0xffffffff


	//   ....[31]....
        /*06f4*/ 	.word	0xffffffff


	//   ....[32]....
        /*06f8*/ 	.word	0xffffffff


	//   ....[33]....
        /*06fc*/ 	.word	0xffffffff


	//   ....[34]....
        /*0700*/ 	.word	0xffffffff


	//   ....[35]....
        /*0704*/ 	.word	0xffffffff


	//   ....[36]....
        /*0708*/ 	.word	0xffffffff


	//   ....[37]....
        /*070c*/ 	.word	0xffffffff


	//   ....[38]....
        /*0710*/ 	.word	0xffffffff


	//   ....[39]....
        /*0714*/ 	.word	0xffffffff


	//   ....[40]....
        /*0718*/ 	.word	0xffffffff


	//   ....[41]....
        /*071c*/ 	.word	0xffffffff


	//   ....[42]....
        /*0720*/ 	.word	0xffffffff


	//   ....[43]....
        /*0724*/ 	.word	0xffffffff


	//   ....[44]....
        /*0728*/ 	.word	0xffffffff


	//   ....[45]....
        /*072c*/ 	.word	0xffffffff


	//   ....[46]....
        /*0730*/ 	.word	0xffffffff


	//   ....[47]....
        /*0734*/ 	.word	0xffffffff


	//   ....[48]....
        /*0738*/ 	.word	0xffffffff


	//   ....[49]....
        /*073c*/ 	.word	0xffffffff


	//   ....[50]....
        /*0740*/ 	.word	0xffffffff


	//   ....[51]....
        /*0744*/ 	.word	0xffffffff


	//   ....[52]....
        /*0748*/ 	.word	0xffffffff


	//   ....[53]....
        /*074c*/ 	.word	0xffffffff


	//   ....[54]....
        /*0750*/ 	.word	0xffffffff


	//   ....[55]....
        /*0754*/ 	.word	0xffffffff


	//   ....[56]....
        /*0758*/ 	.word	0xffffffff


	//   ....[57]....
        /*075c*/ 	.word	0xffffffff


	//   ....[58]....
        /*0760*/ 	.word	0xffffffff


	//   ....[59]....
        /*0764*/ 	.word	0xffffffff


	//   ....[60]....
        /*0768*/ 	.word	0xffffffff


	//   ....[61]....
        /*076c*/ 	.word	0xffffffff


	//   ....[62]....
        /*0770*/ 	.word	0xffffffff


	//   ....[63]....
        /*0774*/ 	.word	0xffffffff


	//   ....[64]....
        /*0778*/ 	.word	0xffffffff


	//   ....[65]....
        /*077c*/ 	.word	0xffffffff


	//   ....[66]....
        /*0780*/ 	.word	0xffffffff


	//   ....[67]....
        /*0784*/ 	.word	0xffffffff


	//   ....[68]....
        /*0788*/ 	.word	0xffffffff


	//   ....[69]....
        /*078c*/ 	.word	0xffffffff


	//   ....[70]....
        /*0790*/ 	.word	0xffffffff


	//   ....[71]....
        /*0794*/ 	.word	0xffffffff


	//   ....[72]....
        /*0798*/ 	.word	0xffffffff


	//   ....[73]....
        /*079c*/ 	.word	0xffffffff


	//   ....[74]....
        /*07a0*/ 	.word	0xffffffff


	//   ....[75]....
        /*07a4*/ 	.word	0xffffffff


	//   ....[76]....
        /*07a8*/ 	.word	0xffffffff


	//   ....[77]....
        /*07ac*/ 	.word	0xffffffff


	//   ....[78]....
        /*07b0*/ 	.word	0xffffffff


	//   ....[79]....
        /*07b4*/ 	.word	0xffffffff


	//   ....[80]....
        /*07b8*/ 	.word	0xffffffff


	//   ....[81]....
        /*07bc*/ 	.word	0xffffffff


	//   ....[82]....
        /*07c0*/ 	.word	0xffffffff


	//   ....[83]....
        /*07c4*/ 	.word	0xffffffff


	//   ....[84]....
        /*07c8*/ 	.word	0xffffffff


	//   ....[85]....
        /*07cc*/ 	.word	0xffffffff


	//   ....[86]....
        /*07d0*/ 	.word	0xffffffff


	//   ....[87]....
        /*07d4*/ 	.word	0xffffffff


	//   ....[88]....
        /*07d8*/ 	.word	0xffffffff


	//   ....[89]....
        /*07dc*/ 	.word	0xffffffff


	//   ....[90]....
        /*07e0*/ 	.word	0xffffffff


	//   ....[91]....
        /*07e4*/ 	.word	0xffffffff


	//   ....[92]....
        /*07e8*/ 	.word	0xffffffff


	//   ....[93]....
        /*07ec*/ 	.word	0xffffffff


	//   ....[94]....
        /*07f0*/ 	.word	0xffffffff


	//   ....[95]....
        /*07f4*/ 	.word	0xffffffff


	//   ....[96]....
        /*07f8*/ 	.word	0xffffffff


	//   ....[97]....
        /*07fc*/ 	.word	0xffffffff


	//   ....[98]....
        /*0800*/ 	.word	0xffffffff


	//   ....[99]....
        /*0804*/ 	.word	0xffffffff


	//   ....[100]....
        /*0808*/ 	.word	0xffffffff


	//   ....[101]....
        /*080c*/ 	.word	0xffffffff


	//   ....[102]....
        /*0810*/ 	.word	0xffffffff


	//   ....[103]....
        /*0814*/ 	.word	0xffffffff


	//   ....[104]....
        /*0818*/ 	.word	0xffffffff


	//   ....[105]....
        /*081c*/ 	.word	0xffffffff


	//   ....[106]....
        /*0820*/ 	.word	0xffffffff


	//   ....[107]....
        /*0824*/ 	.word	0xffffffff


	//   ....[108]....
        /*0828*/ 	.word	0xffffffff


	//   ....[109]....
        /*082c*/ 	.word	0xffffffff


	//   ....[110]....
        /*0830*/ 	.word	0xffffffff


	//   ....[111]....
        /*0834*/ 	.word	0xffffffff


	//   ....[112]....
        /*0838*/ 	.word	0xffffffff


	//   ....[113]....
        /*083c*/ 	.word	0xffffffff


	//   ....[114]....
        /*0840*/ 	.word	0xffffffff


	//   ....[115]....
        /*0844*/ 	.word	0xffffffff


	//   ....[116]....
        /*0848*/ 	.word	0xffffffff


	//   ....[117]....
        /*084c*/ 	.word	0xffffffff


	//   ....[118]....
        /*0850*/ 	.word	0xffffffff


	//   ....[119]....
        /*0854*/ 	.word	0xffffffff


	//   ....[120]....
        /*0858*/ 	.word	0xffffffff


	//   ....[121]....
        /*085c*/ 	.word	0xffffffff


	//   ....[122]....
        /*0860*/ 	.word	0xffffffff


	//   ....[123]....
        /*0864*/ 	.word	0xffffffff


	//   ....[124]....
        /*0868*/ 	.word	0xffffffff


	//   ....[125]....
        /*086c*/ 	.word	0xffffffff


	//   ....[126]....
        /*0870*/ 	.word	0xffffffff


	//   ....[127]....
        /*0874*/ 	.word	0xffffffff


	//   ....[128]....
        /*0878*/ 	.word	0xffffffff


	//   ....[129]....
        /*087c*/ 	.word	0xffffffff


	//   ....[130]....
        /*0880*/ 	.word	0xffffffff


	//   ....[131]....
        /*0884*/ 	.word	0xffffffff


	//   ....[132]....
        /*0888*/ 	.word	0xffffffff


	//   ....[133]....
        /*088c*/ 	.word	0xffffffff


	//   ....[134]....
        /*0890*/ 	.word	0xffffffff


	//   ....[135]....
        /*0894*/ 	.word	0xffffffff


	//   ....[136]....
        /*0898*/ 	.word	0xffffffff


	//   ....[137]....
        /*089c*/ 	.word	0xffffffff


	//   ....[138]....
        /*08a0*/ 	.word	0xffffffff


	//   ....[139]....
        /*08a4*/ 	.word	0xffffffff


	//   ....[140]....
        /*08a8*/ 	.word	0xffffffff


	//   ....[141]....
        /*08ac*/ 	.word	0xffffffff


	//   ....[142]....
        /*08b0*/ 	.word	0xffffffff


	//   ....[143]....
        /*08b4*/ 	.word	0xffffffff


	//   ....[144]....
        /*08b8*/ 	.word	0xffffffff


	//   ....[145]....
        /*08bc*/ 	.word	0xffffffff


	//   ....[146]....
        /*08c0*/ 	.word	0xffffffff


	//   ....[147]....
        /*08c4*/ 	.word	0xffffffff


	//   ....[148]....
        /*08c8*/ 	.word	0xffffffff


	//   ....[149]....
        /*08cc*/ 	.word	0xffffffff


	//   ....[150]....
        /*08d0*/ 	.word	0xffffffff


	//   ....[151]....
        /*08d4*/ 	.word	0xffffffff


	//   ....[152]....
        /*08d8*/ 	.word	0xffffffff


	//   ....[153]....
        /*08dc*/ 	.word	0xffffffff


	//   ....[154]....
        /*08e0*/ 	.word	0xffffffff


	//   ....[155]....
        /*08e4*/ 	.word	0xffffffff


	//   ....[156]....
        /*08e8*/ 	.word	0xffffffff


	//   ....[157]....
        /*08ec*/ 	.word	0xffffffff


	//   ....[158]....
        /*08f0*/ 	.word	0xffffffff


	//   ....[159]....
        /*08f4*/ 	.word	0xffffffff


	//   ....[160]....
        /*08f8*/ 	.word	0xffffffff


	//   ....[161]....
        /*08fc*/ 	.word	0xffffffff


	//   ....[162]....
        /*0900*/ 	.word	0xffffffff


	//   ....[163]....
        /*0904*/ 	.word	0xffffffff


	//   ....[164]....
        /*0908*/ 	.word	0xffffffff


	//   ....[165]....
        /*090c*/ 	.word	0xffffffff


	//   ....[166]....
        /*0910*/ 	.word	0xffffffff


	//   ....[167]....
        /*0914*/ 	.word	0xffffffff


	//   ....[168]....
        /*0918*/ 	.word	0xffffffff


	//   ....[169]....
        /*091c*/ 	.word	0xffffffff


	//   ....[170]....
        /*0920*/ 	.word	0xffffffff


	//   ....[171]....
        /*0924*/ 	.word	0xffffffff


	//   ....[172]....
        /*0928*/ 	.word	0xffffffff


	//   ....[173]....
        /*092c*/ 	.word	0xffffffff


	//   ....[174]....
        /*0930*/ 	.word	0xffffffff


	//   ....[175]....
        /*0934*/ 	.word	0xffffffff


	//   ....[176]....
        /*0938*/ 	.word	0xffffffff


	//   ....[177]....
        /*093c*/ 	.word	0xffffffff


	//   ....[178]....
        /*0940*/ 	.word	0xffffffff


	//   ....[179]....
        /*0944*/ 	.word	0xffffffff


	//   ....[180]....
        /*0948*/ 	.word	0xffffffff


	//   ....[181]....
        /*094c*/ 	.word	0xffffffff


	//   ....[182]....
        /*0950*/ 	.word	0xffffffff


	//   ....[183]....
        /*0954*/ 	.word	0xffffffff


	//   ....[184]....
        /*0958*/ 	.word	0xffffffff


	//   ....[185]....
        /*095c*/ 	.word	0xffffffff


	//   ....[186]....
        /*0960*/ 	.word	0xffffffff


	//   ....[187]....
        /*0964*/ 	.word	0xffffffff


	//   ....[188]....
        /*0968*/ 	.word	0xffffffff


	//   ....[189]....
        /*096c*/ 	.word	0xffffffff


	//   ....[190]....
        /*0970*/ 	.word	0xffffffff


	//   ....[191]....
        /*0974*/ 	.word	0xffffffff


	//   ....[192]....
        /*0978*/ 	.word	0xffffffff


	//   ....[193]....
        /*097c*/ 	.word	0xffffffff


	//   ....[194]....
        /*0980*/ 	.word	0xffffffff


	//   ....[195]....
        /*0984*/ 	.word	0x0500000f


	//   ....[196]....
        /*0988*/ 	.word	0x0500000f


	//   ....[197]....
        /*098c*/ 	.word	0x0500000f


	//   ....[198]....
        /*0990*/ 	.word	0x0500000f


	//   ....[199]....
        /*0994*/ 	.word	0x0500000f


	//   ....[200]....
        /*0998*/ 	.word	0x0500000f


	//   ....[201]....
        /*099c*/ 	.word	0x0500000f


	//   ....[202]....
        /*09a0*/ 	.word	0x0500000f


	//   ....[203]....
        /*09a4*/ 	.word	0x0500000f


	//   ....[204]....
        /*09a8*/ 	.word	0x0500000f


	//   ....[205]....
        /*09ac*/ 	.word	0x0500000f


	//   ....[206]....
        /*09b0*/ 	.word	0x0500000f


	//   ....[207]....
        /*09b4*/ 	.word	0x0500000f


	//   ....[208]....
        /*09b8*/ 	.word	0x0500000f


	//   ....[209]....
        /*09bc*/ 	.word	0x0500000f


	//   ....[210]....
        /*09c0*/ 	.word	0x0500000f


	//   ....[211]....
        /*09c4*/ 	.word	0x0500000f


	//   ....[212]....
        /*09c8*/ 	.word	0x0500000f


	//   ....[213]....
        /*09cc*/ 	.word	0x0500000f


	//   ....[214]....
        /*09d0*/ 	.word	0x0500000f


	//   ....[215]....
        /*09d4*/ 	.word	0x0500000f


	//   ....[216]....
        /*09d8*/ 	.word	0x0500000f


	//   ....[217]....
        /*09dc*/ 	.word	0x0500000f


	//   ....[218]....
        /*09e0*/ 	.word	0x0500000f


	//   ....[219]....
        /*09e4*/ 	.word	0x0500000f


	//   ....[220]....
        /*09e8*/ 	.word	0x0500000f


	//   ....[221]....
        /*09ec*/ 	.word	0x0500000f


	//   ....[222]....
        /*09f0*/ 	.word	0x0500000f


	//   ....[223]....
        /*09f4*/ 	.word	0x0500000f


	//   ....[224]....
        /*09f8*/ 	.word	0x0500000f


	//   ....[225]....
        /*09fc*/ 	.word	0x0500000f


	//   ....[226]....
        /*0a00*/ 	.word	0x0500000f


	//   ....[227]....
        /*0a04*/ 	.word	0x0500000f


	//   ....[228]....
        /*0a08*/ 	.word	0x0500000f


	//   ....[229]....
        /*0a0c*/ 	.word	0x0500000f


	//   ....[230]....
        /*0a10*/ 	.word	0x0500000f


	//   ....[231]....
        /*0a14*/ 	.word	0x0500000f


	//   ....[232]....
        /*0a18*/ 	.word	0x0500000f


	//   ....[233]....
        /*0a1c*/ 	.word	0x0500000f


	//   ....[234]....
        /*0a20*/ 	.word	0x0500000f


	//   ....[235]....
        /*0a24*/ 	.word	0x0500000f


	//   ....[236]....
        /*0a28*/ 	.word	0x0500000f


	//   ....[237]....
        /*0a2c*/ 	.word	0x0500000f


	//   ....[238]....
        /*0a30*/ 	.word	0x0500000f


	//   ....[239]....
        /*0a34*/ 	.word	0x0500000f


	//   ....[240]....
        /*0a38*/ 	.word	0x0500000f


	//   ....[241]....
        /*0a3c*/ 	.word	0x0500000f


	//   ....[242]....
        /*0a40*/ 	.word	0x0500000f


	//   ....[243]....
        /*0a44*/ 	.word	0x0500000f


	//   ....[244]....
        /*0a48*/ 	.word	0x0500000f


	//   ....[245]....
        /*0a4c*/ 	.word	0x0500000f


	//   ....[246]....
        /*0a50*/ 	.word	0x0500000f


	//   ....[247]....
        /*0a54*/ 	.word	0x0500000f


	//   ....[248]....
        /*0a58*/ 	.word	0x0500000f


	//   ....[249]....
        /*0a5c*/ 	.word	0x0500000f


	//   ....[250]....
        /*0a60*/ 	.word	0x0500000f


	//   ....[251]....
        /*0a64*/ 	.word	0x0500000f


	//   ....[252]....
        /*0a68*/ 	.word	0x0500000f


	//   ....[253]....
        /*0a6c*/ 	.word	0x0500000f


	//   ....[254]....
        /*0a70*/ 	.word	0x0500000f


	//   ....[255]....
        /*0a74*/ 	.word	0x0500000f


	//   ....[0]....
        /*0a78*/ 	.word	0x0500000f


	//   ....[1]....
        /*0a7c*/ 	.word	0x0500000f


	//   ....[2]....
        /*0a80*/ 	.word	0x0500000f


	//   ....[3]....
        /*0a84*/ 	.word	0x0500000f


	//   ....[4]....
        /*0a88*/ 	.word	0x0500000f


	//   ....[5]....
        /*0a8c*/ 	.word	0x0500000f


	//   ....[6]....
        /*0a90*/ 	.word	0x0500000f


	//   ....[7]....
        /*0a94*/ 	.word	0x0500000f


	//   ....[8]....
        /*0a98*/ 	.word	0x0500000f


	//   ....[9]....
        /*0a9c*/ 	.word	0x0500000f


	//   ....[10]....
        /*0aa0*/ 	.word	0x0500000f


	//   ....[11]....
        /*0aa4*/ 	.word	0x0500000f


	//   ....[12]....
        /*0aa8*/ 	.word	0x0500000f


	//   ....[13]....
        /*0aac*/ 	.word	0x0500000f


	//   ....[14]....
        /*0ab0*/ 	.word	0x0500000f


	//   ....[15]....
        /*0ab4*/ 	.word	0x0500000f


	//   ....[16]....
        /*0ab8*/ 	.word	0x0500000f


	//   ....[17]....
        /*0abc*/ 	.word	0x0500000f


	//   ....[18]....
        /*0ac0*/ 	.word	0x0500000f


	//   ....[19]....
        /*0ac4*/ 	.word	0x0500000f


	//   ....[20]....
        /*0ac8*/ 	.word	0x0500000f


	//   ....[21]....
        /*0acc*/ 	.word	0x0500000f


	//   ....[22]....
        /*0ad0*/ 	.word	0x0500000f


	//   ....[23]....
        /*0ad4*/ 	.word	0x0500000f


	//   ....[24]....
        /*0ad8*/ 	.word	0x0500000f


	//   ....[25]....
        /*0adc*/ 	.word	0x0500000f


	//   ....[26]....
        /*0ae0*/ 	.word	0x0500000f


	//   ....[27]....
        /*0ae4*/ 	.word	0x0500000f


	//   ....[28]....
        /*0ae8*/ 	.word	0x0500000f


	//   ....[29]....
        /*0aec*/ 	.word	0x0500000f


	//   ....[30]....
        /*0af0*/ 	.word	0x0500000f


	//   ....[31]....
        /*0af4*/ 	.word	0x0500000f


	//   ....[32]....
        /*0af8*/ 	.word	0x0500000f


	//   ....[33]....
        /*0afc*/ 	.word	0x0500000f


	//   ....[34]....
        /*0b00*/ 	.word	0x0500000f


	//   ....[35]....
        /*0b04*/ 	.word	0x0500000f


	//   ....[36]....
        /*0b08*/ 	.word	0x0500000f


	//   ....[37]....
        /*0b0c*/ 	.word	0x0500000f


	//   ....[38]....
        /*0b10*/ 	.word	0x0500000f


	//   ....[39]....
        /*0b14*/ 	.word	0x0500000f


	//   ....[40]....
        /*0b18*/ 	.word	0x0500000f


	//   ....[41]....
        /*0b1c*/ 	.word	0x0500000f


	//   ....[42]....
        /*0b20*/ 	.word	0x0500000f


	//   ....[43]....
        /*0b24*/ 	.word	0x0500000f


	//   ....[44]....
        /*0b28*/ 	.word	0x0500000f


	//   ....[45]....
        /*0b2c*/ 	.word	0x0500000f


	//   ....[46]....
        /*0b30*/ 	.word	0x0500000f


	//   ....[47]....
        /*0b34*/ 	.word	0x0500000f


	//   ....[48]....
        /*0b38*/ 	.word	0x0500000f


	//   ....[49]....
        /*0b3c*/ 	.word	0x0500000f


	//   ....[50]....
        /*0b40*/ 	.word	0x0500000f


	//   ....[51]....
        /*0b44*/ 	.word	0x0500000f


	//   ....[52]....
        /*0b48*/ 	.word	0x0500000f


	//   ....[53]....
        /*0b4c*/ 	.word	0x0500000f


	//   ....[54]....
        /*0b50*/ 	.word	0x0500000f


	//   ....[55]....
        /*0b54*/ 	.word	0x0500000f


	//   ....[56]....
        /*0b58*/ 	.word	0x0500000f


	//   ....[57]....
        /*0b5c*/ 	.word	0x0500000f


	//   ....[58]....
        /*0b60*/ 	.word	0x0500000f


	//   ....[59]....
        /*0b64*/ 	.word	0x0500000f


	//   ....[60]....
        /*0b68*/ 	.word	0x0500000f


	//   ....[61]....
        /*0b6c*/ 	.word	0x0500000f


	//   ....[62]....
        /*0b70*/ 	.word	0x0500000f


	//   ....[63]....
        /*0b74*/ 	.word	0x0500000f


	//   ....[64]....
        /*0b78*/ 	.word	0x0500000f


	//   ....[65]....
        /*0b7c*/ 	.word	0x0500000f


	//   ....[66]....
        /*0b80*/ 	.word	0x0500000f


	//   ....[67]....
        /*0b84*/ 	.word	0x0500000f


	//   ....[68]....
        /*0b88*/ 	.word	0x0500000f


	//   ....[69]....
        /*0b8c*/ 	.word	0x0500000f


	//   ....[70]....
        /*0b90*/ 	.word	0x0500000f


	//   ....[71]....
        /*0b94*/ 	.word	0x0500000f


	//   ....[72]....
        /*0b98*/ 	.word	0x0500000f


	//   ....[73]....
        /*0b9c*/ 	.word	0x0500000f


	//   ....[74]....
        /*0ba0*/ 	.word	0x0500000f


	//   ....[75]....
        /*0ba4*/ 	.word	0x0500000f


	//----- nvinfo : EIATTR_COOP_GROUP_INSTR_OFFSETS
	.align		4
.L_645:
        /*0ba8*/ 	.byte	0x04, 0x28
        /*0baa*/ 	.short	(.L_647 - .L_646)


	//   ....[0]....
.L_646:
        /*0bac*/ 	.word	0x00000070


	//   ....[1]....
        /*0bb0*/ 	.word	0x00000140


	//   ....[2]....
        /*0bb4*/ 	.word	0x00000190


	//   ....[3]....
        /*0bb8*/ 	.word	0x000003e0


	//   ....[4]....
        /*0bbc*/ 	.word	0x00000540


	//   ....[5]....
        /*0bc0*/ 	.word	0x00000660


	//   ....[6]....
        /*0bc4*/ 	.word	0x000007c0


	//   ....[7]....
        /*0bc8*/ 	.word	0x00002de0


	//   ....[8]....
        /*0bcc*/ 	.word	0x00002df0


	//   ....[9]....
        /*0bd0*/ 	.word	0x00003560


	//   ....[10]....
        /*0bd4*/ 	.word	0x00003570


	//   ....[11]....
        /*0bd8*/ 	.word	0x000041f0


	//   ....[12]....
        /*0bdc*/ 	.word	0x00004200


	//   ....[13]....
        /*0be0*/ 	.word	0x000049f0


	//   ....[14]....
        /*0be4*/ 	.word	0x00004a00


	//   ....[15]....
        /*0be8*/ 	.word	0x00005430


	//   ....[16]....
        /*0bec*/ 	.word	0x00005440


	//   ....[17]....
        /*0bf0*/ 	.word	0x00005550


	//   ....[18]....
        /*0bf4*/ 	.word	0x00005560


	//   ....[19]....
        /*0bf8*/ 	.word	0x00005980


	//   ....[20]....
        /*0bfc*/ 	.word	0x000059b0


	//   ....[21]....
        /*0c00*/ 	.word	0x00005c80


	//   ....[22]....
        /*0c04*/ 	.word	0x00005ca0


	//   ....[23]....
        /*0c08*/ 	.word	0x000066d0


	//   ....[24]....
        /*0c0c*/ 	.word	0x00006eb0


	//   ....[25]....
        /*0c10*/ 	.word	0x00006ec0


	//   ....[26]....
        /*0c14*/ 	.word	0x00006ed0


	//   ....[27]....
        /*0c18*/ 	.word	0x00006ee0


	//   ....[28]....
        /*0c1c*/ 	.word	0x00007220


	//   ....[29]....
        /*0c20*/ 	.word	0x00007230


	//   ....[30]....
        /*0c24*/ 	.word	0x00007240


	//   ....[31]....
        /*0c28*/ 	.word	0x00007250


	//   ....[32]....
        /*0c2c*/ 	.word	0x00008630


	//   ....[33]....
        /*0c30*/ 	.word	0x00008640


	//   ....[34]....
        /*0c34*/ 	.word	0x00008650


	//   ....[35]....
        /*0c38*/ 	.word	0x00008660


	//   ....[36]....
        /*0c3c*/ 	.word	0x00008750


	//   ....[37]....
        /*0c40*/ 	.word	0x00008760


	//   ....[38]....
        /*0c44*/ 	.word	0x00008820


	//   ....[39]....
        /*0c48*/ 	.word	0x00008860


	//   ....[40]....
        /*0c4c*/ 	.word	0x0000b080


	//   ....[41]....
        /*0c50*/ 	.word	0x0000b5e0


	//   ....[42]....
        /*0c54*/ 	.word	0x0000b5f0


	//   ....[43]....
        /*0c58*/ 	.word	0x0000b620


	//   ....[44]....
        /*0c5c*/ 	.word	0x0000bd50


	//   ....[45]....
        /*0c60*/ 	.word	0x0000bd70


	//   ....[46]....
        /*0c64*/ 	.word	0x0000e010


	//   ....[47]....
        /*0c68*/ 	.word	0x0000e060


	//   ....[48]....
        /*0c6c*/ 	.word	0x0000eae0


	//   ....[49]....
        /*0c70*/ 	.word	0x0000eb00


	//   ....[50]....
        /*0c74*/ 	.word	0x0000eff0


	//   ....[51]....
        /*0c78*/ 	.word	0x0000f010


	//   ....[52]....
        /*0c7c*/ 	.word	0x00011940


	//   ....[53]....
        /*0c80*/ 	.word	0x000119d0


	//   ....[54]....
        /*0c84*/ 	.word	0x000124f0


	//   ....[55]....
        /*0c88*/ 	.word	0x00012590


	//   ....[56]....
        /*0c8c*/ 	.word	0x000135f0


	//   ....[57]....
        /*0c90*/ 	.word	0x00013630


	//   ....[58]....
        /*0c94*/ 	.word	0x000136d0


	//   ....[59]....
        /*0c98*/ 	.word	0x00013710


	//   ....[60]....
        /*0c9c*/ 	.word	0x00015210


	//   ....[61]....
        /*0ca0*/ 	.word	0x00015250


	//   ....[62]....
        /*0ca4*/ 	.word	0x00015290


	//   ....[63]....
        /*0ca8*/ 	.word	0x000152f0


	//   ....[64]....
        /*0cac*/ 	.word	0x00015bf0


	//   ....[65]....
        /*0cb0*/ 	.word	0x00015c20


	//   ....[66]....
        /*0cb4*/ 	.word	0x00015da0


	//   ....[67]....
        /*0cb8*/ 	.word	0x00015dc0


	//   ....[68]....
        /*0cbc*/ 	.word	0x00015f00


	//   ....[69]....
        /*0cc0*/ 	.word	0x00015f20


	//   ....[70]....
        /*0cc4*/ 	.word	0x00016070


	//   ....[71]....
        /*0cc8*/ 	.word	0x00016090


	//   ....[72]....
        /*0ccc*/ 	.word	0x00016a10


	//   ....[73]....
        /*0cd0*/ 	.word	0x00016a20


	//   ....[74]....
        /*0cd4*/ 	.word	0x00016bc0


	//   ....[75]....
        /*0cd8*/ 	.word	0x00016bd0


	//   ....[76]....
        /*0cdc*/ 	.word	0x00016d60


	//   ....[77]....
        /*0ce0*/ 	.word	0x00016d70


	//   ....[78]....
        /*0ce4*/ 	.word	0x00016f00


	//   ....[79]....
        /*0ce8*/ 	.word	0x00016f10


	//   ....[80]....
        /*0cec*/ 	.word	0x00017100


	//   ....[81]....
        /*0cf0*/ 	.word	0x000172d0


	//   ....[82]....
        /*0cf4*/ 	.word	0x00017300


	//   ....[83]....
        /*0cf8*/ 	.word	0x00017330


	//   ....[84]....
        /*0cfc*/ 	.word	0x00017360


	//   ....[85]....
        /*0d00*/ 	.word	0x00017390


	//   ....[86]....
        /*0d04*/ 	.word	0x000173c0


	//   ....[87]....
        /*0d08*/ 	.word	0x00017530


	//   ....[88]....
        /*0d0c*/ 	.word	0x00017560


	//   ....[89]....
        /*0d10*/ 	.word	0x00017590


	//   ....[90]....
        /*0d14*/ 	.word	0x000175c0


	//   ....[91]....
        /*0d18*/ 	.word	0x000175f0


	//   ....[92]....
        /*0d1c*/ 	.word	0x00017620


	//   ....[93]....
        /*0d20*/ 	.word	0x000176b0


	//   ....[94]....
        /*0d24*/ 	.word	0x00017710


	//   ....[95]....
        /*0d28*/ 	.word	0x000177a0


	//   ....[96]....
        /*0d2c*/ 	.word	0x00018560


	//   ....[97]....
        /*0d30*/ 	.word	0x0001a480


	//   ....[98]....
        /*0d34*/ 	.word	0x0001a4a0


	//   ....[99]....
        /*0d38*/ 	.word	0x0001a530


	//   ....[100]....
        /*0d3c*/ 	.word	0x0001a550


	//   ....[101]....
        /*0d40*/ 	.word	0x0001a5d0


	//   ....[102]....
        /*0d44*/ 	.word	0x0001a5f0


	//   ....[103]....
        /*0d48*/ 	.word	0x0001a670


	//   ....[104]....
        /*0d4c*/ 	.word	0x0001a690


	//   ....[105]....
        /*0d50*/ 	.word	0x0001a710


	//   ....[106]....
        /*0d54*/ 	.word	0x0001a730


	//   ....[107]....
        /*0d58*/ 	.word	0x0001a740


	//   ....[108]....
        /*0d5c*/ 	.word	0x0001a750


	//   ....[109]....
        /*0d60*/ 	.word	0x0001af00


	//   ....[110]....
        /*0d64*/ 	.word	0x0001af30


	//   ....[111]....
        /*0d68*/ 	.word	0x0001b020


	//   ....[112]....
        /*0d6c*/ 	.word	0x0001b030


	//   ....[113]....
        /*0d70*/ 	.word	0x0001b0e0


	//   ....[114]....
        /*0d74*/ 	.word	0x0001b0f0


	//   ....[115]....
        /*0d78*/ 	.word	0x0001b170


	//   ....[116]....
        /*0d7c*/ 	.word	0x0001b180


	//   ....[117]....
        /*0d80*/ 	.word	0x0001b190


	//   ....[118]....
        /*0d84*/ 	.word	0x0001b230


	//   ....[119]....
        /*0d88*/ 	.word	0x0001b260


	//   ....[120]....
        /*0d8c*/ 	.word	0x0001b2e0


	//   ....[121]....
        /*0d90*/ 	.word	0x0001b310


	//   ....[122]....
        /*0d94*/ 	.word	0x0001b330


	//   ....[123]....
        /*0d98*/ 	.word	0x0001b380


	//   ....[124]....
        /*0d9c*/ 	.word	0x0001b390


	//   ....[125]....
        /*0da0*/ 	.word	0x0001ba70


	//   ....[126]....
        /*0da4*/ 	.word	0x0001baa0


	//   ....[127]....
        /*0da8*/ 	.word	0x0001bac0


	//   ....[128]....
        /*0dac*/ 	.word	0x0001bb90


	//   ....[129]....
        /*0db0*/ 	.word	0x0001bbc0


	//   ....[130]....
        /*0db4*/ 	.word	0x0001bc30


	//   ....[131]....
        /*0db8*/ 	.word	0x0001bca0


	//   ....[132]....
        /*0dbc*/ 	.word	0x0001bcb0


	//   ....[133]....
        /*0dc0*/ 	.word	0x0001bd30


	//   ....[134]....
        /*0dc4*/ 	.word	0x0001bd40


	//   ....[135]....
        /*0dc8*/ 	.word	0x0001bdc0


	//   ....[136]....
        /*0dcc*/ 	.word	0x0001bdd0


	//   ....[137]....
        /*0dd0*/ 	.word	0x0001be50


	//   ....[138]....
        /*0dd4*/ 	.word	0x0001be60


	//   ....[139]....
        /*0dd8*/ 	.word	0x0001bee0


	//   ....[140]....
        /*0ddc*/ 	.word	0x0001bef0


	//   ....[141]....
        /*0de0*/ 	.word	0x0001c420


	//   ....[142]....
        /*0de4*/ 	.word	0x0001c440


	//   ....[143]....
        /*0de8*/ 	.word	0x0001c490


	//   ....[144]....
        /*0dec*/ 	.word	0x0001c550


	//   ....[145]....
        /*0df0*/ 	.word	0x0001c560


	//   ....[146]....
        /*0df4*/ 	.word	0x0001c590


	//   ....[147]....
        /*0df8*/ 	.word	0x0001c620


	//   ....[148]....
        /*0dfc*/ 	.word	0x0001c6d0


	//   ....[149]....
        /*0e00*/ 	.word	0x0001c6e0


	//   ....[150]....
        /*0e04*/ 	.word	0x0001c710


	//   ....[151]....
        /*0e08*/ 	.word	0x0001c720


	//   ....[152]....
        /*0e0c*/ 	.word	0x0001c7b0


	//   ....[153]....
        /*0e10*/ 	.word	0x0001cef0


	//   ....[154]....
        /*0e14*/ 	.word	0x0001cf10


	//   ....[155]....
        /*0e18*/ 	.word	0x0001cf60


	//   ....[156]....
        /*0e1c*/ 	.word	0x0001cf70


	//   ....[157]....
        /*0e20*/ 	.word	0x0001cfb0


	//   ....[158]....
        /*0e24*/ 	.word	0x0001cfc0


	//   ....[159]....
        /*0e28*/ 	.word	0x0001d000


	//   ....[160]....
        /*0e2c*/ 	.word	0x0001d010


	//   ....[161]....
        /*0e30*/ 	.word	0x0001d050


	//   ....[162]....
        /*0e34*/ 	.word	0x0001d060


	//   ....[163]....
        /*0e38*/ 	.word	0x0001d070


	//   ....[164]....
        /*0e3c*/ 	.word	0x0001d0b0


	//   ....[165]....
        /*0e40*/ 	.word	0x0001d400


	//   ....[166]....
        /*0e44*/ 	.word	0x0001d420


	//   ....[167]....
        /*0e48*/ 	.word	0x0001d430


	//   ....[168]....
        /*0e4c*/ 	.word	0x0001d440


	//   ....[169]....
        /*0e50*/ 	.word	0x0001d460


	//   ....[170]....
        /*0e54*/ 	.word	0x0001d4d0


	//   ....[171]....
        /*0e58*/ 	.word	0x0001d540


	//   ....[172]....
        /*0e5c*/ 	.word	0x0001d560


	//   ....[173]....
        /*0e60*/ 	.word	0x0001d570


	//   ....[174]....
        /*0e64*/ 	.word	0x0001d5d0


	//   ....[175]....
        /*0e68*/ 	.word	0x0001d5f0


	//   ....[176]....
        /*0e6c*/ 	.word	0x0001d650


	//   ....[177]....
        /*0e70*/ 	.word	0x0001db60


	//   ....[178]....
        /*0e74*/ 	.word	0x0001db90


	//   ....[179]....
        /*0e78*/ 	.word	0x0001dbc0


	//   ....[180]....
        /*0e7c*/ 	.word	0x0001dbf0


	//   ....[181]....
        /*0e80*/ 	.word	0x0001dc20


	//   ....[182]....
        /*0e84*/ 	.word	0x0001dc50


	//   ....[183]....
        /*0e88*/ 	.word	0x0001dc80


	//   ....[184]....
        /*0e8c*/ 	.word	0x0001dcb0


	//   ....[185]....
        /*0e90*/ 	.word	0x0001de30


	//   ....[186]....
        /*0e94*/ 	.word	0x0001de60


	//   ....[187]....
        /*0e98*/ 	.word	0x0001de90


	//   ....[188]....
        /*0e9c*/ 	.word	0x0001dec0


	//   ....[189]....
        /*0ea0*/ 	.word	0x0001def0


	//   ....[190]....
        /*0ea4*/ 	.word	0x0001df20


	//   ....[191]....
        /*0ea8*/ 	.word	0x0001dfe0


	//   ....[192]....
        /*0eac*/ 	.word	0x0001e000


	//   ....[193]....
        /*0eb0*/ 	.word	0x0001e070


	//   ....[194]....
        /*0eb4*/ 	.word	0x0001e710


	//   ....[195]....
        /*0eb8*/ 	.word	0x0001ea30


	//   ....[196]....
        /*0ebc*/ 	.word	0x0001eac0


	//   ....[197]....
        /*0ec0*/ 	.word	0x0001eb50


	//   ....[198]....
        /*0ec4*/ 	.word	0x0001ebe0


	//   ....[199]....
        /*0ec8*/ 	.word	0x0001ecc0


	//   ....[200]....
        /*0ecc*/ 	.word	0x0001ed50


	//   ....[201]....
        /*0ed0*/ 	.word	0x0001ede0


	//   ....[202]....
        /*0ed4*/ 	.word	0x0001ee70


	//   ....[203]....
        /*0ed8*/ 	.word	0x0001ef60


	//   ....[204]....
        /*0edc*/ 	.word	0x0001eff0


	//   ....[205]....
        /*0ee0*/ 	.word	0x0001f080


	//   ....[206]....
        /*0ee4*/ 	.word	0x0001f110


	//   ....[207]....
        /*0ee8*/ 	.word	0x0001f1e0


	//   ....[208]....
        /*0eec*/ 	.word	0x0001f280


	//   ....[209]....
        /*0ef0*/ 	.word	0x0001f310


	//   ....[210]....
        /*0ef4*/ 	.word	0x0001f360


	//   ....[211]....
        /*0ef8*/ 	.word	0x0001f3b0


	//   ....[212]....
        /*0efc*/ 	.word	0x0001f440


	//   ....[213]....
        /*0f00*/ 	.word	0x0001f4d0


	//   ....[214]....
        /*0f04*/ 	.word	0x0001f520


	//   ....[215]....
        /*0f08*/ 	.word	0x0001f570


	//   ....[216]....
        /*0f0c*/ 	.word	0x0001f660


	//   ....[217]....
        /*0f10*/ 	.word	0x0001f710


	//   ....[218]....
        /*0f14*/ 	.word	0x0001f760


	//   ....[219]....
        /*0f18*/ 	.word	0x0001f7c0


	//   ....[220]....
        /*0f1c*/ 	.word	0x0001f8e0


	//   ....[221]....
        /*0f20*/ 	.word	0x0001f9c0


	//   ....[222]....
        /*0f24*/ 	.word	0x0001fac0


	//   ....[223]....
        /*0f28*/ 	.word	0x0001fb10


	//   ....[224]....
        /*0f2c*/ 	.word	0x0001fe60


	//   ....[225]....
        /*0f30*/ 	.word	0x0001feb0


	//   ....[226]....
        /*0f34*/ 	.word	0x0001ff40


	//   ....[227]....
        /*0f38*/ 	.word	0x0001ffd0


	//   ....[228]....
        /*0f3c*/ 	.word	0x00020060


	//   ....[229]....
        /*0f40*/ 	.word	0x000200f0


	//   ....[230]....
        /*0f44*/ 	.word	0x00020180


	//   ....[231]....
        /*0f48*/ 	.word	0x00020210


	//   ....[232]....
        /*0f4c*/ 	.word	0x000202d0


	//   ....[233]....
        /*0f50*/ 	.word	0x000205b0


	//   ....[234]....
        /*0f54*/ 	.word	0x000206a0


	//   ....[235]....
        /*0f58*/ 	.word	0x00020740


	//   ....[236]....
        /*0f5c*/ 	.word	0x000207a0


	//   ....[237]....
        /*0f60*/ 	.word	0x00020890


	//   ....[238]....
        /*0f64*/ 	.word	0x00020900


	//   ....[239]....
        /*0f68*/ 	.word	0x000209f0


	//   ....[240]....
        /*0f6c*/ 	.word	0x00020a60


	//   ....[241]....
        /*0f70*/ 	.word	0x00020b50


	//   ....[242]....
        /*0f74*/ 	.word	0x00020bc0


	//   ....[243]....
        /*0f78*/ 	.word	0x00020cb0


	//   ....[244]....
        /*0f7c*/ 	.word	0x00020d20


	//   ....[245]....
        /*0f80*/ 	.word	0x00020dc0


	//   ....[246]....
        /*0f84*/ 	.word	0x00020eb0


	//   ....[247]....
        /*0f88*/ 	.word	0x00020f60


	//   ....[248]....
        /*0f8c*/ 	.word	0x00020fc0


	//   ....[249]....
        /*0f90*/ 	.word	0x000210b0


	//   ....[250]....
        /*0f94*/ 	.word	0x00021110


	//   ....[251]....
        /*0f98*/ 	.word	0x00021230


	//   ....[252]....
        /*0f9c*/ 	.word	0x00021290


	//   ....[253]....
        /*0fa0*/ 	.word	0x00021380


	//   ....[254]....
        /*0fa4*/ 	.word	0x000213e0


	//   ....[255]....
        /*0fa8*/ 	.word	0x00021480


	//   ....[0]....
        /*0fac*/ 	.word	0x00021550


	//   ....[1]....
        /*0fb0*/ 	.word	0x00021650


	//   ....[2]....
        /*0fb4*/ 	.word	0x000216c0


	//   ....[3]....
        /*0fb8*/ 	.word	0x00021760


	//   ....[4]....
        /*0fbc*/ 	.word	0x00021810


	//   ....[5]....
        /*0fc0*/ 	.word	0x000218b0


	//   ....[6]....
        /*0fc4*/ 	.word	0x00021b40


	//   ....[7]....
        /*0fc8*/ 	.word	0x00021c00


	//   ....[8]....
        /*0fcc*/ 	.word	0x00021cd0


	//   ....[9]....
        /*0fd0*/ 	.word	0x00021dc0


	//   ....[10]....
        /*0fd4*/ 	.word	0x00021e80


	//   ....[11]....
        /*0fd8*/ 	.word	0x00021f40


	//   ....[12]....
        /*0fdc*/ 	.word	0x00022000


	//   ....[13]....
        /*0fe0*/ 	.word	0x000220c0


	//   ....[14]....
        /*0fe4*/ 	.word	0x00022180


	//   ....[15]....
        /*0fe8*/ 	.word	0x00022240


	//   ....[16]....
        /*0fec*/ 	.word	0x00022300


	//   ....[17]....
        /*0ff0*/ 	.word	0x000223c0


	//   ....[18]....
        /*0ff4*/ 	.word	0x00022480


	//   ....[19]....
        /*0ff8*/ 	.word	0x00022530


	//   ....[20]....
        /*0ffc*/ 	.word	0x00022590


	//   ....[21]....
        /*1000*/ 	.word	0x00022670


	//   ....[22]....
        /*1004*/ 	.word	0x000227b0


	//   ....[23]....
        /*1008*/ 	.word	0x00022890


	//   ....[24]....
        /*100c*/ 	.word	0x00022920


	//   ....[25]....
        /*1010*/ 	.word	0x00022a30


	//   ....[26]....
        /*1014*/ 	.word	0x00022a90


	//   ....[27]....
        /*1018*/ 	.word	0x00022ba0


	//   ....[28]....
        /*101c*/ 	.word	0x00022c00


	//   ....[29]....
        /*1020*/ 	.word	0x00022d10


	//   ....[30]....
        /*1024*/ 	.word	0x00022d70


	//   ....[31]....
        /*1028*/ 	.word	0x00022e80


	//   ....[32]....
        /*102c*/ 	.word	0x00022ee0


	//   ....[33]....
        /*1030*/ 	.word	0x00022fa0


	//   ....[34]....
        /*1034*/ 	.word	0x00023100


	//   ....[35]....
        /*1038*/ 	.word	0x000231a0


	//   ....[36]....
        /*103c*/ 	.word	0x00023200


	//   ....[37]....
        /*1040*/ 	.word	0x000232b0


	//   ....[38]....
        /*1044*/ 	.word	0x00023310


	//   ....[39]....
        /*1048*/ 	.word	0x000233c0


	//   ....[40]....
        /*104c*/ 	.word	0x00023420


	//   ....[41]....
        /*1050*/ 	.word	0x000234d0


	//   ....[42]....
        /*1054*/ 	.word	0x00023530


	//   ....[43]....
        /*1058*/ 	.word	0x000235e0


	//   ....[44]....
        /*105c*/ 	.word	0x00023640


	//   ....[45]....
        /*1060*/ 	.word	0x000236f0


	//   ....[46]....
        /*1064*/ 	.word	0x000237e0


	//   ....[47]....
        /*1068*/ 	.word	0x00023880


	//   ....[48]....
        /*106c*/ 	.word	0x000238e0


	//   ....[49]....
        /*1070*/ 	.word	0x000239b0


	//   ....[50]....
        /*1074*/ 	.word	0x00023a10


	//   ....[51]....
        /*1078*/ 	.word	0x00023ae0


	//   ....[52]....
        /*107c*/ 	.word	0x00023b40


	//   ....[53]....
        /*1080*/ 	.word	0x00023c10


	//   ....[54]....
        /*1084*/ 	.word	0x00023c70


	//   ....[55]....
        /*1088*/ 	.word	0x00023d40


	//   ....[56]....
        /*108c*/ 	.word	0x00023da0


	//   ....[57]....
        /*1090*/ 	.word	0x00023e70


	//   ....[58]....
        /*1094*/ 	.word	0x00023f00


	//   ....[59]....
        /*1098*/ 	.word	0x00023fa0


	//   ....[60]....
        /*109c*/ 	.word	0x000240c0


	//   ....[61]....
        /*10a0*/ 	.word	0x00024130


	//   ....[62]....
        /*10a4*/ 	.word	0x000241a0


	//   ....[63]....
        /*10a8*/ 	.word	0x00024210


	//   ....[64]....
        /*10ac*/ 	.word	0x00024280


	//   ....[65]....
        /*10b0*/ 	.word	0x00024300


	//   ....[66]....
        /*10b4*/ 	.word	0x00024390


	//   ....[67]....
        /*10b8*/ 	.word	0x00024420


	//   ....[68]....
        /*10bc*/ 	.word	0x00024490


	//   ....[69]....
        /*10c0*/ 	.word	0x00024500


	//   ....[70]....
        /*10c4*/ 	.word	0x00024570


	//   ....[71]....
        /*10c8*/ 	.word	0x000245f0


	//   ....[72]....
        /*10cc*/ 	.word	0x00024660


	//   ....[73]....
        /*10d0*/ 	.word	0x00024700


	//   ....[74]....
        /*10d4*/ 	.word	0x00024790


	//   ....[75]....
        /*10d8*/ 	.word	0x000248b0


	//----- nvinfo : EIATTR_REG_RECONFIG
	.align		4
.L_647:
        /*10dc*/ 	.byte	0x01, 0x54
	.zero		2


	//----- nvinfo : EIATTR_SYSCALL_OFFSETS
	.align		4
        /*10e0*/ 	.byte	0x04, 0x46
        /*10e2*/ 	.short	(.L_649 - .L_648)


	//   ....[0]....
.L_648:
        /*10e4*/ 	.word	0x00001910


	//   ....[1]....
        /*10e8*/ 	.word	0x00001a60


	//   ....[2]....
        /*10ec*/ 	.word	0x000068c0


	//   ....[3]....
        /*10f0*/ 	.word	0x00006be0


	//   ....[4]....
        /*10f4*/ 	.word	0x00019a70


	//   ....[5]....
        /*10f8*/ 	.word	0x00019bc0


	//   ....[6]....
        /*10fc*/ 	.word	0x00019cb0


	//   ....[7]....
        /*1100*/ 	.word	0x0001ab10


	//   ....[8]....
        /*1104*/ 	.word	0x0001b660


	//----- nvinfo : EIATTR_MBARRIER_INSTR_OFFSETS
	.align		4
.L_649:
        /*1108*/ 	.byte	0x04, 0x39
        /*110a*/ 	.short	(.L_651 - .L_650)


	//   ....[0]....
.L_650:
        /*110c*/ 	.word	0x00000280
        /*1110*/ 	.word	0x000000ff
        /*1114*/ 	.word	0x00032400
        /*1118*/ 	.short	0x0100
        /*111a*/ 	.byte	0x08
	.zero		1


	//   ....[1]....
        /*111c*/ 	.word	0x00000290
        /*1120*/ 	.word	0x000000ff
        /*1124*/ 	.word	0x00032410
        /*1128*/ 	.short	0x0100
        /*112a*/ 	.byte	0x08
	.zero		1


	//   ....[2]....
        /*112c*/ 	.word	0x000002a0
        /*1130*/ 	.word	0x000000ff
        /*1134*/ 	.word	0x00032420
        /*1138*/ 	.short	0x0100
        /*113a*/ 	.byte	0x08
	.zero		1


	//   ....[3]....
        /*113c*/ 	.word	0x00000390
        /*1140*/ 	.word	0x000000ff
        /*1144*/ 	.word	0x00032430
        /*1148*/ 	.short	0x0100
        /*114a*/ 	.byte	0x08
	.zero		1


	//   ....[4]....
        /*114c*/ 	.word	0x000003a0
        /*1150*/ 	.word	0x000000ff
        /*1154*/ 	.word	0x00032440
        /*1158*/ 	.short	0x0100
        /*115a*/ 	.byte	0x08
	.zero		1


	//   ....[5]....
        /*115c*/ 	.word	0x000003b0
        /*1160*/ 	.word	0x000000ff
        /*1164*/ 	.word	0x00032438
        /*1168*/ 	.short	0x0100
        /*116a*/ 	.byte	0x08
	.zero		1


	//   ....[6]....
        /*116c*/ 	.word	0x000003c0
        /*1170*/ 	.word	0x000000ff
        /*1174*/ 	.word	0x00032448
        /*1178*/ 	.short	0x0100
        /*117a*/ 	.byte	0x08
	.zero		1


	//   ....[7]....
        /*117c*/ 	.word	0x000004f0
        /*1180*/ 	.word	0x000000ff
        /*1184*/ 	.word	0x00032450
        /*1188*/ 	.short	0x0100
        /*118a*/ 	.byte	0x08
	.zero		1


	//   ....[8]....
        /*118c*/ 	.word	0x00000500
        /*1190*/ 	.word	0x000000ff
        /*1194*/ 	.word	0x00032460
        /*1198*/ 	.short	0x0100
        /*119a*/ 	.byte	0x08
	.zero		1


	//   ....[9]....
        /*119c*/ 	.word	0x00000510
        /*11a0*/ 	.word	0x000000ff
        /*11a4*/ 	.word	0x00032458
        /*11a8*/ 	.short	0x0100
        /*11aa*/ 	.byte	0x08
	.zero		1


	//   ....[10]....
        /*11ac*/ 	.word	0x00000520
        /*11b0*/ 	.word	0x000000ff
        /*11b4*/ 	.word	0x00032468
        /*11b8*/ 	.short	0x0100
        /*11ba*/ 	.byte	0x08
	.zero		1


	//   ....[11]....
        /*11bc*/ 	.word	0x00000610
        /*11c0*/ 	.word	0x000000ff
        /*11c4*/ 	.word	0x00032470
        /*11c8*/ 	.short	0x0100
        /*11ca*/ 	.byte	0x06
	.zero		1


	//   ....[12]....
        /*11cc*/ 	.word	0x00000620
        /*11d0*/ 	.word	0x000000ff
        /*11d4*/ 	.word	0x00032480
        /*11d8*/ 	.short	0x0100
        /*11da*/ 	.byte	0x06
	.zero		1


	//   ....[13]....
        /*11dc*/ 	.word	0x00000630
        /*11e0*/ 	.word	0x000000ff
        /*11e4*/ 	.word	0x00032478
        /*11e8*/ 	.short	0x0100
        /*11ea*/ 	.byte	0x06
	.zero		1


	//   ....[14]....
        /*11ec*/ 	.word	0x00000640
        /*11f0*/ 	.word	0x000000ff
        /*11f4*/ 	.word	0x00032488
        /*11f8*/ 	.short	0x0100
        /*11fa*/ 	.byte	0x06
	.zero		1


	//   ....[15]....
        /*11fc*/ 	.word	0x00000770
        /*1200*/ 	.word	0x000000ff
        /*1204*/ 	.word	0x00032490
        /*1208*/ 	.short	0x0100
        /*120a*/ 	.byte	0x08
	.zero		1


	//   ....[16]....
        /*120c*/ 	.word	0x00000780
        /*1210*/ 	.word	0x000000ff
        /*1214*/ 	.word	0x000324a0
        /*1218*/ 	.short	0x0100
        /*121a*/ 	.byte	0x08
	.zero		1


	//   ....[17]....
        /*121c*/ 	.word	0x00000790
        /*1220*/ 	.word	0x000000ff
        /*1224*/ 	.word	0x00032498
        /*1228*/ 	.short	0x0100
        /*122a*/ 	.byte	0x08
	.zero		1


	//   ....[18]....
        /*122c*/ 	.word	0x000007a0
        /*1230*/ 	.word	0x000000ff
        /*1234*/ 	.word	0x000324a8
        /*1238*/ 	.short	0x0100
        /*123a*/ 	.byte	0x08
	.zero		1


	//   ....[19]....
        /*123c*/ 	.word	0x000008d0
        /*1240*/ 	.word	0x000000ff
        /*1244*/ 	.word	0x000324b0
        /*1248*/ 	.short	0x0100
        /*124a*/ 	.byte	0x08
	.zero		1


	//   ....[20]....
        /*124c*/ 	.word	0x000008e0
        /*1250*/ 	.word	0x000000ff
        /*1254*/ 	.word	0x000324c0
        /*1258*/ 	.short	0x0100
        /*125a*/ 	.byte	0x08
	.zero		1


	//   ....[21]....
        /*125c*/ 	.word	0x000008f0
        /*1260*/ 	.word	0x000000ff
        /*1264*/ 	.word	0x000324b8
        /*1268*/ 	.short	0x0100
        /*126a*/ 	.byte	0x08
	.zero		1


	//   ....[22]....
        /*126c*/ 	.word	0x00000900
        /*1270*/ 	.word	0x000000ff
        /*1274*/ 	.word	0x000324c8
        /*1278*/ 	.short	0x0100
        /*127a*/ 	.byte	0x08
	.zero		1


	//   ....[23]....
        /*127c*/ 	.word	0x00002d90
        /*1280*/ 	.word	0x00000056
        /*1284*/ 	.word	0x00032490
        /*1288*/ 	.short	0x010a
        /*128a*/ 	.byte	0x3f
	.zero		1


	//   ....[24]....
        /*128c*/ 	.word	0x00004190
        /*1290*/ 	.word	0x00000056
        /*1294*/ 	.word	0x00032490
        /*1298*/ 	.short	0x010a
        /*129a*/ 	.byte	0x3f
	.zero		1


	//   ....[25]....
        /*129c*/ 	.word	0x00005270
        /*12a0*/ 	.word	0x00000056
        /*12a4*/ 	.word	0x00032490
        /*12a8*/ 	.short	0x010a
        /*12aa*/ 	.byte	0x3f
	.zero		1


	//   ....[26]....
        /*12ac*/ 	.word	0x00005730
        /*12b0*/ 	.word	0x00000008
        /*12b4*/ 	.word	0x00000000
        /*12b8*/ 	.short	0x0101
        /*12ba*/ 	.byte	0x3f
	.zero		1


	//   ....[27]....
        /*12bc*/ 	.word	0x00005770
        /*12c0*/ 	.word	0x00000056
        /*12c4*/ 	.word	0x000324b0
        /*12c8*/ 	.short	0x010a
        /*12ca*/ 	.byte	0x3f
	.zero		1


	//   ....[28]....
        /*12cc*/ 	.word	0x00006010
        /*12d0*/ 	.word	0x00000056
        /*12d4*/ 	.word	0x00000000
        /*12d8*/ 	.short	0x0101
        /*12da*/ 	.byte	0x3f
	.zero		1


	//   ....[29]....
        /*12dc*/ 	.word	0x00006960
        /*12e0*/ 	.word	0x00000016
        /*12e4*/ 	.word	0x00032400
        /*12e8*/ 	.short	0x010a
        /*12ea*/ 	.byte	0x3f
	.zero		1


	//   ....[30]....
        /*12ec*/ 	.word	0x000069b0
        /*12f0*/ 	.word	0x00000016
        /*12f4*/ 	.word	0x00032400
        /*12f8*/ 	.short	0x010a
        /*12fa*/ 	.byte	0x3f
	.zero		1


	//   ....[31]....
        /*12fc*/ 	.word	0x000074c0
        /*1300*/ 	.word	0x00000016
        /*1304*/ 	.word	0x00032400
        /*1308*/ 	.short	0x010a
        /*130a*/ 	.byte	0x3f
	.zero		1


	//   ....[32]....
        /*130c*/ 	.word	0x00008ab0
        /*1310*/ 	.word	0x00000016
        /*1314*/ 	.word	0x00032400
        /*1318*/ 	.short	0x010a
        /*131a*/ 	.byte	0x3f
	.zero		1


	//   ....[33]....
        /*131c*/ 	.word	0x00009b00
        /*1320*/ 	.word	0x0000000d
        /*1324*/ 	.word	0x00032430
        /*1328*/ 	.short	0x010a
        /*132a*/ 	.byte	0x3f
	.zero		1


	//   ....[34]....
        /*132c*/ 	.word	0x00009b90
        /*1330*/ 	.word	0x0000000d
        /*1334*/ 	.word	0x00032430
        /*1338*/ 	.short	0x010a
        /*133a*/ 	.byte	0x3f
	.zero		1


	//   ....[35]....
        /*133c*/ 	.word	0x00009ec0
        /*1340*/ 	.word	0x00000016
        /*1344*/ 	.word	0x00032410
        /*1348*/ 	.short	0x010a
        /*134a*/ 	.byte	0x3f
	.zero		1


	//   ....[36]....
        /*134c*/ 	.word	0x00009f10
        /*1350*/ 	.word	0x0000000d
        /*1354*/ 	.word	0x00032450
        /*1358*/ 	.short	0x010a
        /*135a*/ 	.byte	0x3f
	.zero		1


	//   ....[37]....
        /*135c*/ 	.word	0x00009f50
        /*1360*/ 	.word	0x0000000d
        /*1364*/ 	.word	0x00032450
        /*1368*/ 	.short	0x010a
        /*136a*/ 	.byte	0x3f
	.zero		1


	//   ....[38]....
        /*136c*/ 	.word	0x0000bf80
        /*1370*/ 	.word	0x0000000e
        /*1374*/ 	.word	0x00000000
        /*1378*/ 	.short	0x0101
        /*137a*/ 	.byte	0x3f
	.zero		1


	//   ....[39]....
        /*137c*/ 	.word	0x0000cbd0
        /*1380*/ 	.word	0x0000000d
        /*1384*/ 	.word	0x00000000
        /*1388*/ 	.short	0x0101
        /*138a*/ 	.byte	0x3f
	.zero		1


	//   ....[40]....
        /*138c*/ 	.word	0x0000cd10
        /*1390*/ 	.word	0x0000000e
        /*1394*/ 	.word	0x00032430
        /*1398*/ 	.short	0x010a
        /*139a*/ 	.byte	0x3f
	.zero		1


	//   ....[41]....
        /*139c*/ 	.word	0x0000cd80
        /*13a0*/ 	.word	0x0000000e
        /*13a4*/ 	.word	0x00032430
        /*13a8*/ 	.short	0x010a
        /*13aa*/ 	.byte	0x3f
	.zero		1


	//   ....[42]....
        /*13ac*/ 	.word	0x0000d040
        /*13b0*/ 	.word	0x0000000e
        /*13b4*/ 	.word	0x00032450
        /*13b8*/ 	.short	0x010a
        /*13ba*/ 	.byte	0x3f
	.zero		1


	//   ....[43]....
        /*13bc*/ 	.word	0x0000d080
        /*13c0*/ 	.word	0x0000000e
        /*13c4*/ 	.word	0x00032450
        /*13c8*/ 	.short	0x010a
        /*13ca*/ 	.byte	0x3f
	.zero		1


	//   ....[44]....
        /*13cc*/ 	.word	0x0000f6a0
        /*13d0*/ 	.word	0x000000a1
        /*13d4*/ 	.word	0x00000000
        /*13d8*/ 	.short	0x0101
        /*13da*/ 	.byte	0x3f
	.zero		1


	//   ....[45]....
        /*13dc*/ 	.word	0x000104a0
        /*13e0*/ 	.word	0x0000000e
        /*13e4*/ 	.word	0x00000000
        /*13e8*/ 	.short	0x0101
        /*13ea*/ 	.byte	0x3f
	.zero		1


	//   ....[46]....
        /*13ec*/ 	.word	0x000105d0
        /*13f0*/ 	.word	0x0000000e
        /*13f4*/ 	.word	0x00032430
        /*13f8*/ 	.short	0x010a
        /*13fa*/ 	.byte	0x3f
	.zero		1


	//   ....[47]....
        /*13fc*/ 	.word	0x00010640
        /*1400*/ 	.word	0x0000000e
        /*1404*/ 	.word	0x00032430
        /*1408*/ 	.short	0x010a
        /*140a*/ 	.byte	0x3f
	.zero		1


	//   ....[48]....
        /*140c*/ 	.word	0x00010900
        /*1410*/ 	.word	0x0000000e
        /*1414*/ 	.word	0x00032450
        /*1418*/ 	.short	0x010a
        /*141a*/ 	.byte	0x3f
	.zero		1


	//   ....[49]....
        /*141c*/ 	.word	0x00010940
        /*1420*/ 	.word	0x0000000e
        /*1424*/ 	.word	0x00032450
        /*1428*/ 	.short	0x010a
        /*142a*/ 	.byte	0x3f
	.zero		1


	//   ....[50]....
        /*142c*/ 	.word	0x00012930
        /*1430*/ 	.word	0x000000af
        /*1434*/ 	.word	0x00000000
        /*1438*/ 	.short	0x0101
        /*143a*/ 	.byte	0x3f
	.zero		1


	//   ....[51]....
        /*143c*/ 	.word	0x000135b0
        /*1440*/ 	.word	0x0000000e
        /*1444*/ 	.word	0x00000000
        /*1448*/ 	.short	0x0101
        /*144a*/ 	.byte	0x3f
	.zero		1


	//   ....[52]....
        /*144c*/ 	.word	0x00015be0
        /*1450*/ 	.word	0x00000003
        /*1454*/ 	.word	0x00000000
        /*1458*/ 	.short	0x0101
        /*145a*/ 	.byte	0x3f
	.zero		1


	//   ....[53]....
        /*145c*/ 	.word	0x00018640
        /*1460*/ 	.word	0x00000016
        /*1464*/ 	.word	0x00032420
        /*1468*/ 	.short	0x010a
        /*146a*/ 	.byte	0x3f
	.zero		1


	//   ....[54]....
        /*146c*/ 	.word	0x000186d0
        /*1470*/ 	.word	0x00000003
        /*1474*/ 	.word	0x000324a0
        /*1478*/ 	.short	0x010a
        /*147a*/ 	.byte	0x3f
	.zero		1


	//   ....[55]....
        /*147c*/ 	.word	0x00018920
        /*1480*/ 	.word	0x00000003
        /*1484*/ 	.word	0x000324c0
        /*1488*/ 	.short	0x010a
        /*148a*/ 	.byte	0x3f
	.zero		1


	//   ....[56]....
        /*148c*/ 	.word	0x00018f30
        /*1490*/ 	.word	0x00000008
        /*1494*/ 	.word	0x000324a0
        /*1498*/ 	.short	0x010a
        /*149a*/ 	.byte	0x3f
	.zero		1


	//   ....[57]....
        /*149c*/ 	.word	0x00019170
        /*14a0*/ 	.word	0x00000008
        /*14a4*/ 	.word	0x000324c0
        /*14a8*/ 	.short	0x010a
        /*14aa*/ 	.byte	0x3f
	.zero		1


	//   ....[58]....
        /*14ac*/ 	.word	0x0001a1d0
        /*14b0*/ 	.word	0x0000001d
        /*14b4*/ 	.word	0x00032440
        /*14b8*/ 	.short	0x010a
        /*14ba*/ 	.byte	0x3f
	.zero		1


	//   ....[59]....
        /*14bc*/ 	.word	0x0001a850
        /*14c0*/ 	.word	0x0000001d
        /*14c4*/ 	.word	0x00032430
        /*14c8*/ 	.short	0x0107
        /*14ca*/ 	.byte	0x3f
	.zero		1


	//   ....[60]....
        /*14cc*/ 	.word	0x0001a920
        /*14d0*/ 	.word	0x0000001d
        /*14d4*/ 	.word	0x00032430
        /*14d8*/ 	.short	0x0101
        /*14da*/ 	.byte	0x3f
	.zero		1


	//   ....[61]....
        /*14dc*/ 	.word	0x0001b4a0
        /*14e0*/ 	.word	0x00000016
        /*14e4*/ 	.word	0x00032400
        /*14e8*/ 	.short	0x0107
        /*14ea*/ 	.byte	0x3f
	.zero		1


	//   ....[62]....
        /*14ec*/ 	.word	0x0001b530
        /*14f0*/ 	.word	0x00000016
        /*14f4*/ 	.word	0x00032400
        /*14f8*/ 	.short	0x0101
        /*14fa*/ 	.byte	0x3f
	.zero		1


	//   ....[63]....
        /*14fc*/ 	.word	0x0001bfe0
        /*1500*/ 	.word	0x00000016
        /*1504*/ 	.word	0x00032410
        /*1508*/ 	.short	0x0107
        /*150a*/ 	.byte	0x3f
	.zero		1


	//   ....[64]....
        /*150c*/ 	.word	0x0001c0e0
        /*1510*/ 	.word	0x00000016
        /*1514*/ 	.word	0x00032410
        /*1518*/ 	.short	0x0101
        /*151a*/ 	.byte	0x3f
	.zero		1


	//   ....[65]....
        /*151c*/ 	.word	0x0001c100
        /*1520*/ 	.word	0x00000016
        /*1524*/ 	.word	0x00032420
        /*1528*/ 	.short	0x010a
        /*152a*/ 	.byte	0x3f
	.zero		1


	//   ....[66]....
        /*152c*/ 	.word	0x0001c190
        /*1530*/ 	.word	0x0000001d
        /*1534*/ 	.word	0x00032460
        /*1538*/ 	.short	0x010a
        /*153a*/ 	.byte	0x3f
	.zero		1


	//   ....[67]....
        /*153c*/ 	.word	0x0001c930
        /*1540*/ 	.word	0x0000001d
        /*1544*/ 	.word	0x00032450
        /*1548*/ 	.short	0x0107
        /*154a*/ 	.byte	0x3f
	.zero		1


	//   ....[68]....
        /*154c*/ 	.word	0x0001ca00
        /*1550*/ 	.word	0x0000001d
        /*1554*/ 	.word	0x00032450
        /*1558*/ 	.short	0x0101
        /*155a*/ 	.byte	0x3f
	.zero		1


	//   ....[69]....
        /*155c*/ 	.word	0x0001cd40
        /*1560*/ 	.word	0x00000006
        /*1564*/ 	.word	0x00032440
        /*1568*/ 	.short	0x010a
        /*156a*/ 	.byte	0x3f
	.zero		1


	//   ....[70]....
        /*156c*/ 	.word	0x0001d130
        /*1570*/ 	.word	0x00000006
        /*1574*/ 	.word	0x00032430
        /*1578*/ 	.short	0x0107
        /*157a*/ 	.byte	0x3f
	.zero		1


	//   ....[71]....
        /*157c*/ 	.word	0x0001d1f0
        /*1580*/ 	.word	0x00000006
        /*1584*/ 	.word	0x00032430
        /*1588*/ 	.short	0x0101
        /*158a*/ 	.byte	0x3f
	.zero		1


	//   ....[72]....
        /*158c*/ 	.word	0x0001d220
        /*1590*/ 	.word	0x00000006
        /*1594*/ 	.word	0x00032460
        /*1598*/ 	.short	0x010a
        /*159a*/ 	.byte	0x3f
	.zero		1


	//   ....[73]....
        /*159c*/ 	.word	0x0001d750
        /*15a0*/ 	.word	0x00000006
        /*15a4*/ 	.word	0x00032450
        /*15a8*/ 	.short	0x0107
        /*15aa*/ 	.byte	0x3f
	.zero		1


	//   ....[74]....
        /*15ac*/ 	.word	0x0001d810
        /*15b0*/ 	.word	0x00000006
        /*15b4*/ 	.word	0x00032450
        /*15b8*/ 	.short	0x0101
        /*15ba*/ 	.byte	0x3f
	.zero		1


	//   ....[75]....
        /*15bc*/ 	.word	0x0001e690
        /*15c0*/ 	.word	0x00000007
        /*15c4*/ 	.word	0x00032420
        /*15c8*/ 	.short	0x010a
        /*15ca*/ 	.byte	0x3f
	.zero		1


	//   ....[76]....
        /*15cc*/ 	.word	0x0001e800
        /*15d0*/ 	.word	0x00000005
        /*15d4*/ 	.word	0x00032440
        /*15d8*/ 	.short	0x010a
        /*15da*/ 	.byte	0x3f
	.zero		1


	//   ....[77]....
        /*15dc*/ 	.word	0x0001e8a0
        /*15e0*/ 	.word	0x00000003
        /*15e4*/ 	.word	0x00032440
        /*15e8*/ 	.short	0x010a
        /*15ea*/ 	.byte	0x3f
	.zero		1


	//   ....[78]....
        /*15ec*/ 	.word	0x0001e8e0
        /*15f0*/ 	.word	0x00000005
        /*15f4*/ 	.word	0x00032460
        /*15f8*/ 	.short	0x010a
        /*15fa*/ 	.byte	0x3f
	.zero		1


	//   ....[79]....
        /*15fc*/ 	.word	0x0001e920
        /*1600*/ 	.word	0x00000003
        /*1604*/ 	.word	0x00032460
        /*1608*/ 	.short	0x010a
        /*160a*/ 	.byte	0x3f
	.zero		1


	//   ....[80]....
        /*160c*/ 	.word	0x0001e980
        /*1610*/ 	.word	0x00000056
        /*1614*/ 	.word	0x00032490
        /*1618*/ 	.short	0x010a
        /*161a*/ 	.byte	0x3f
	.zero		1


	//   ....[81]....
        /*161c*/ 	.word	0x0001ec10
        /*1620*/ 	.word	0x00000056
        /*1624*/ 	.word	0x00032490
        /*1628*/ 	.short	0x010a
        /*162a*/ 	.byte	0x3f
	.zero		1


	//   ....[82]....
        /*162c*/ 	.word	0x0001eeb0
        /*1630*/ 	.word	0x00000056
        /*1634*/ 	.word	0x00032490
        /*1638*/ 	.short	0x010a
        /*163a*/ 	.byte	0x3f
	.zero		1


	//   ....[83]....
        /*163c*/ 	.word	0x0001f140
        /*1640*/ 	.word	0x00000056
        /*1644*/ 	.word	0x000324b0
        /*1648*/ 	.short	0x010a
        /*164a*/ 	.byte	0x3f
	.zero		1


	//   ....[84]....
        /*164c*/ 	.word	0x0001f5a0
        /*1650*/ 	.word	0x00000016
        /*1654*/ 	.word	0x00032400
        /*1658*/ 	.short	0x010a
        /*165a*/ 	.byte	0x3f
	.zero		1


	//   ....[85]....
        /*165c*/ 	.word	0x0001fb90
        /*1660*/ 	.word	0x00000016
        /*1664*/ 	.word	0x00032400
        /*1668*/ 	.short	0x010a
        /*166a*/ 	.byte	0x3f
	.zero		1


	//   ....[86]....
        /*166c*/ 	.word	0x0001fbe0
        /*1670*/ 	.word	0x0000000d
        /*1674*/ 	.word	0x00032430
        /*1678*/ 	.short	0x010a
        /*167a*/ 	.byte	0x3f
	.zero		1


	//   ....[87]....
        /*167c*/ 	.word	0x0001fc30
        /*1680*/ 	.word	0x00000016
        /*1684*/ 	.word	0x00032410
        /*1688*/ 	.short	0x010a
        /*168a*/ 	.byte	0x3f
	.zero		1


	//   ....[88]....
        /*168c*/ 	.word	0x0001fc80
        /*1690*/ 	.word	0x0000000d
        /*1694*/ 	.word	0x00032450
        /*1698*/ 	.short	0x010a
        /*169a*/ 	.byte	0x3f
	.zero		1


	//   ....[89]....
        /*169c*/ 	.word	0x0001fcd0
        /*16a0*/ 	.word	0x0000000e
        /*16a4*/ 	.word	0x00032430
        /*16a8*/ 	.short	0x010a
        /*16aa*/ 	.byte	0x3f
	.zero		1


	//   ....[90]....
        /*16ac*/ 	.word	0x0001fd20
        /*16b0*/ 	.word	0x0000000e
        /*16b4*/ 	.word	0x00032450
        /*16b8*/ 	.short	0x010a
        /*16ba*/ 	.byte	0x3f
	.zero		1


	//   ....[91]....
        /*16bc*/ 	.word	0x0001fd70
        /*16c0*/ 	.word	0x0000000e
        /*16c4*/ 	.word	0x00032430
        /*16c8*/ 	.short	0x010a
        /*16ca*/ 	.byte	0x3f
	.zero		1


	//   ....[92]....
        /*16cc*/ 	.word	0x0001fdc0
        /*16d0*/ 	.word	0x0000000e
        /*16d4*/ 	.word	0x00032450
        /*16d8*/ 	.short	0x010a
        /*16da*/ 	.byte	0x3f
	.zero		1


	//   ....[93]....
        /*16dc*/ 	.word	0x00020390
        /*16e0*/ 	.word	0x00000016
        /*16e4*/ 	.word	0x00032420
        /*16e8*/ 	.short	0x010a
        /*16ea*/ 	.byte	0x3f
	.zero		1


	//   ....[94]....
        /*16ec*/ 	.word	0x000203e0
        /*16f0*/ 	.word	0x00000003
        /*16f4*/ 	.word	0x000324a0
        /*16f8*/ 	.short	0x010a
        /*16fa*/ 	.byte	0x3f
	.zero		1


	//   ....[95]....
        /*16fc*/ 	.word	0x00020430
        /*1700*/ 	.word	0x00000003
        /*1704*/ 	.word	0x000324c0
        /*1708*/ 	.short	0x010a
        /*170a*/ 	.byte	0x3f
	.zero		1


	//   ....[96]....
        /*170c*/ 	.word	0x00020480
        /*1710*/ 	.word	0x00000008
        /*1714*/ 	.word	0x000324a0
        /*1718*/ 	.short	0x010a
        /*171a*/ 	.byte	0x3f
	.zero		1


	//   ....[97]....
        /*171c*/ 	.word	0x000204d0
        /*1720*/ 	.word	0x00000008
        /*1724*/ 	.word	0x000324c0
        /*1728*/ 	.short	0x010a
        /*172a*/ 	.byte	0x3f
	.zero		1


	//   ....[98]....
        /*172c*/ 	.word	0x000205f0
        /*1730*/ 	.word	0x0000001d
        /*1734*/ 	.word	0x00032440
        /*1738*/ 	.short	0x010a
        /*173a*/ 	.byte	0x3f
	.zero		1


	//   ....[99]....
        /*173c*/ 	.word	0x000226b0
        /*1740*/ 	.word	0x00000016
        /*1744*/ 	.word	0x00032420
        /*1748*/ 	.short	0x010a
        /*174a*/ 	.byte	0x3f
	.zero		1


	//   ....[100]....
        /*174c*/ 	.word	0x00022700
        /*1750*/ 	.word	0x0000001d
        /*1754*/ 	.word	0x00032460
        /*1758*/ 	.short	0x010a
        /*175a*/ 	.byte	0x3f
	.zero		1


	//   ....[101]....
        /*175c*/ 	.word	0x00023050
        /*1760*/ 	.word	0x00000006
        /*1764*/ 	.word	0x00032440
        /*1768*/ 	.short	0x010a
        /*176a*/ 	.byte	0x3f
	.zero		1


	//   ....[102]....
        /*176c*/ 	.word	0x00023730
        /*1770*/ 	.word	0x00000006
        /*1774*/ 	.word	0x00032460
        /*1778*/ 	.short	0x010a
        /*177a*/ 	.byte	0x3f
	.zero		1


	//   ....[103]....
        /*177c*/ 	.word	0x000247d0
        /*1780*/ 	.word	0x00000007
        /*1784*/ 	.word	0x00032420
        /*1788*/ 	.short	0x010a
        /*178a*/ 	.byte	0x3f
	.zero		1


	//   ....[104]....
        /*178c*/ 	.word	0x00024970
        /*1790*/ 	.word	0x00000005
        /*1794*/ 	.word	0x00032440
        /*1798*/ 	.short	0x010a
        /*179a*/ 	.byte	0x3f
	.zero		1


	//   ....[105]....
        /*179c*/ 	.word	0x000249c0
        /*17a0*/ 	.word	0x00000003
        /*17a4*/ 	.word	0x00032440
        /*17a8*/ 	.short	0x010a
        /*17aa*/ 	.byte	0x3f
	.zero		1


	//   ....[106]....
        /*17ac*/ 	.word	0x00024a10
        /*17b0*/ 	.word	0x00000005
        /*17b4*/ 	.word	0x00032460
        /*17b8*/ 	.short	0x010a
        /*17ba*/ 	.byte	0x3f
	.zero		1


	//----- nvinfo : EIATTR_NUM_MBARRIERS
	.align		4
.L_651:
        /*17bc*/ 	.byte	0x03, 0x38
        /*17be*/ 	.short	0x0017


	//----- nvinfo : EIATTR_EXIT_INSTR_OFFSETS
	.align		4
        /*17c0*/ 	.byte	0x04, 0x1c
        /*17c2*/ 	.short	(.L_653 - .L_652)


	//   ....[0]....
.L_652:
        /*17c4*/ 	.word	0x0001e970


	//----- nvinfo : EIATTR_MAX_THREADS
	.align		4
.L_653:
        /*17c8*/ 	.byte	0x04, 0x05
        /*17ca*/ 	.short	(.L_655 - .L_654)
.L_654:
        /*17cc*/ 	.word	0x00000180
        /*17d0*/ 	.word	0x00000001
        /*17d4*/ 	.word	0x00000001


	//----- nvinfo : EIATTR_CRS_STACK_SIZE
	.align		4
.L_655:
        /*17d8*/ 	.byte	0x04, 0x1e
        /*17da*/ 	.short	(.L_657 - .L_656)
.L_656:
        /*17dc*/ 	.word	0x00000000


	//----- nvinfo : EIATTR_CBANK_PARAM_SIZE
	.align		4
.L_657:
        /*17e0*/ 	.byte	0x03, 0x19
        /*17e2*/ 	.short	0x0bf0


	//----- nvinfo : EIATTR_PARAM_CBANK
	.align		4
        /*17e4*/ 	.byte	0x04, 0x0a
        /*17e6*/ 	.short	(.L_659 - .L_658)
	.align		4
.L_658:
        /*17e8*/ 	.word	index@(.nv.constant0._ZN7cutlass13device_kernelIN5flash11enable_sm90INS1_16FlashAttnFwdSm90INS1_25CollectiveMainloopFwdSm90ILi2EN4cute5tupleIJNS5_1CILi1EEES8_S8_EEENS6_IJNS7_ILi128EEENS7_ILi96EEENS7_ILi64EEEEEELi256ENS_10bfloat16_tEfNS_4arch4Sm90ELb1ELb0ELb1ELb1ELb1ELb1ELb1ELb1ELb0ELb1ELb0ELb0EEENS1_21CollectiveEpilogueFwdINS6_IJSA_NS7_ILi256EEESB_EEES9_SE_SG_Li256ELb1ELb1ELb0ELb0EEENS1_36VarlenDynamicPersistentTileSchedulerILi128ELi96ELi256ELi128ELb0ELb1ELb1ELb1ELb1ELb1EEEEEEEEEvNT_6ParamsE)
        /*17ec*/ 	.short	0x0210
        /*17ee*/ 	.short	0x0bf0


	//----- nvinfo : EIATTR_SW_WAR
	.align		4
.L_659:
        /*17f0*/ 	.byte	0x04, 0x36
        /*17f2*/ 	.short	(.L_661 - .L_660)
.L_660:
        /*17f4*/ 	.word	0x00000008
.L_661:


//--------------------- .nv.callgraph             --------------------------
	.section	.nv.callgraph,"",@"SHT_CUDA_CALLGRAPH"
	.align	4
	.sectionentsize	8
	.align		4
        /*0000*/ 	.word	0x00000000
	.align		4
        /*0004*/ 	.word	0xffffffff
	.align		4
        /*0008*/ 	.word	index@(_ZN7cutlass13device_kernelIN5flash11enable_sm90INS1_16FlashAttnFwdSm90INS1_25CollectiveMainloopFwdSm90ILi2EN4cute5tupleIJNS5_1CILi1EEES8_S8_EEENS6_IJNS7_ILi128EEENS7_ILi96EEENS7_ILi64EEEEEELi256ENS_10bfloat16_tEfNS_4arch4Sm90ELb0ELb0ELb1ELb0ELb1ELb0ELb0ELb1ELb0ELb1ELb0ELb0EEENS1_21CollectiveEpilogueFwdINS6_IJSA_NS7_ILi256EEESB_EEES9_SE_SG_Li256ELb0ELb1ELb0ELb0EEENS1_29StaticPersistentTileSchedulerILb0EEEEEEEEEvNT_6ParamsE)
	.align		4
        /*000c*/ 	.word	index@(__assertfail)
	.align		4
        /*0010*/ 	.word	index@(_ZN7cutlass13device_kernelIN5flash11enable_sm90INS1_16FlashAttnFwdSm90INS1_25CollectiveMainloopFwdSm90ILi2EN4cute5tupleIJNS5_1CILi1EEES8_S8_EEENS6_IJNS7_ILi128EEENS7_ILi96EEENS7_ILi64EEEEEELi256ENS_10bfloat16_tEfNS_4arch4Sm90ELb0ELb0ELb1ELb0ELb1ELb0ELb1ELb1ELb0ELb1ELb0ELb0EEENS1_21CollectiveEpilogueFwdINS6_IJSA_NS7_ILi256EEESB_EEES9_SE_SG_Li256ELb0ELb1ELb0ELb0EEENS1_29StaticPersistentTileSchedulerILb0EEEEEEEEEvNT_6ParamsE)
	.align		4
        /*0014*/ 	.word	index@(__assertfail)
	.align		4
        /*0018*/ 	.word	index@(_ZN7cutlass13device_kernelIN5flash11enable_sm90INS1_16FlashAttnFwdSm90INS1_25CollectiveMainloopFwdSm90ILi2EN4cute5tupleIJNS5_1CILi1EEES8_S8_EEENS6_IJNS7_ILi128EEENS7_ILi96EEENS7_ILi64EEEEEELi256ENS_10bfloat16_tEfNS_4arch4Sm90ELb0ELb0ELb1ELb1ELb1ELb0ELb0ELb1ELb0ELb1ELb0ELb0EEENS1_21CollectiveEpilogueFwdINS6_IJSA_NS7_ILi256EEESB_EEES9_SE_SG_Li256ELb1ELb1ELb0ELb0EEENS1_36VarlenDynamicPersistentTileSchedulerILi128ELi96ELi256ELi128ELb0ELb1ELb1ELb0ELb1ELb1EEEEEEEEEvNT_6ParamsE)
	.align		4
        /*001c*/ 	.word	index@(__assertfail)
	.align		4
        /*0020*/ 	.word	index@(_ZN7cutlass13device_kernelIN5flash11enable_sm90INS1_16FlashAttnFwdSm90INS1_25CollectiveMainloopFwdSm90ILi2EN4cute5tupleIJNS5_1CILi1EEES8_S8_EEENS6_IJNS7_ILi128EEENS7_ILi96EEENS7_ILi64EEEEEELi256ENS_10bfloat16_tEfNS_4arch4Sm90ELb0ELb0ELb1ELb1ELb1ELb1ELb0ELb1ELb0ELb1ELb0ELb0EEENS1_21CollectiveEpilogueFwdINS6_IJSA_NS7_ILi256EEESB_EEES9_SE_SG_Li256ELb1ELb1ELb0ELb0EEENS1_36VarlenDynamicPersistentTileSchedulerILi128ELi96ELi256ELi128ELb0ELb1ELb1ELb0ELb1ELb1EEEEEEEEEvNT_6ParamsE)
	.align		4
        /*0024*/ 	.word	index@(__assertfail)
	.align		4
        /*0028*/ 	.word	index@(_ZN7cutlass13device_kernelIN5flash11enable_sm90INS1_16FlashAttnFwdSm90INS1_25CollectiveMainloopFwdSm90ILi2EN4cute5tupleIJNS5_1CILi1EEES8_S8_EEENS6_IJNS7_ILi128EEENS7_ILi96EEENS7_ILi64EEEEEELi256ENS_10bfloat16_tEfNS_4arch4Sm90ELb0ELb0ELb1ELb1ELb1ELb0ELb1ELb1ELb0ELb1ELb0ELb0EEENS1_21CollectiveEpilogueFwdINS6_IJSA_NS7_ILi256EEESB_EEES9_SE_SG_Li256ELb1ELb1ELb0ELb0EEENS1_36VarlenDynamicPersistentTileSchedulerILi128ELi96ELi256ELi128ELb0ELb1ELb1ELb0ELb1ELb1EEEEEEEEEvNT_6ParamsE)
	.align		4
        /*002c*/ 	.word	index@(__assertfail)
	.align		4
        /*0030*/ 	.word	index@(_ZN7cutlass13device_kernelIN5flash11enable_sm90INS1_16FlashAttnFwdSm90INS1_25CollectiveMainloopFwdSm90ILi2EN4cute5tupleIJNS5_1CILi1EEES8_S8_EEENS6_IJNS7_ILi128EEENS7_ILi96EEENS7_ILi64EEEEEELi256ENS_10bfloat16_tEfNS_4arch4Sm90ELb0ELb0ELb1ELb1ELb1ELb1ELb1ELb1ELb0ELb1ELb0ELb0EEENS1_21CollectiveEpilogueFwdINS6_IJSA_NS7_ILi256EEESB_EEES9_SE_SG_Li256ELb1ELb1ELb0ELb0EEENS1_36VarlenDynamicPersistentTileSchedulerILi128ELi96ELi256ELi128ELb0ELb1ELb1ELb0ELb1ELb1EEEEEEEEEvNT_6ParamsE)
	.align		4
        /*0034*/ 	.word	index@(__assertfail)
	.align		4
        /*0038*/ 	.word	index@(_ZN7cutlass13device_kernelIN5flash11enable_sm90INS1_16FlashAttnFwdSm90INS1_25CollectiveMainloopFwdSm90ILi2EN4cute5tupleIJNS5_1CILi1EEES8_S8_EEENS6_IJNS7_ILi128EEENS7_ILi96EEENS7_ILi64EEEEEELi256ENS_10bfloat16_tEfNS_4arch4Sm90ELb0ELb1ELb1ELb0ELb1ELb0ELb0ELb1ELb0ELb1ELb0ELb0EEENS1_21CollectiveEpilogueFwdINS6_IJSA_NS7_ILi256EEESB_EEES9_SE_SG_Li256ELb0ELb1ELb0ELb0EEENS1_30DynamicPersistentTileSchedulerILi256ELi128ELb0ELb1ELb1EEEEEEEEEvNT_6ParamsE)
	.align		4
        /*003c*/ 	.word	index@(__assertfail)
	.align		4
        /*0040*/ 	.word	index@(_ZN7cutlass13device_kernelIN5flash11enable_sm90INS1_16FlashAttnFwdSm90INS1_25CollectiveMainloopFwdSm90ILi2EN4cute5tupleIJNS5_1CILi1EEES8_S8_EEENS6_IJNS7_ILi128EEENS7_ILi96EEENS7_ILi64EEEEEELi256ENS_10bfloat16_tEfNS_4arch4Sm90ELb0ELb1ELb1ELb0ELb1ELb0ELb1ELb1ELb0ELb1ELb0ELb0EEENS1_21CollectiveEpilogueFwdINS6_IJSA_NS7_ILi256EEESB_EEES9_SE_SG_Li256ELb0ELb1ELb0ELb0EEENS1_30DynamicPersistentTileSchedulerILi256ELi128ELb0ELb1ELb1EEEEEEEEEvNT_6ParamsE)
	.align		4
        /*0044*/ 	.word	index@(__assertfail)
	.align		4
        /*0048*/ 	.word	index@(_ZN7cutlass13device_kernelIN5flash11enable_sm90INS1_16FlashAttnFwdSm90INS1_25CollectiveMainloopFwdSm90ILi2EN4cute5tupleIJNS5_1CILi1EEES8_S8_EEENS6_IJNS7_ILi128EEENS7_ILi96EEENS7_ILi64EEEEEELi256ENS_10bfloat16_tEfNS_4arch4Sm90ELb0ELb1ELb1ELb1ELb1ELb0ELb0ELb1ELb0ELb1ELb0ELb0EEENS1_21CollectiveEpilogueFwdINS6_IJSA_NS7_ILi256EEESB_EEES9_SE_SG_Li256ELb1ELb1ELb0ELb0EEENS1_36VarlenDynamicPersistentTileSchedulerILi128ELi96ELi256ELi128ELb0ELb1ELb1ELb1ELb0ELb1EEEEEEEEEvNT_6ParamsE)
	.align		4
        /*004c*/ 	.word	index@(__assertfail)
	.align		4
        /*0050*/ 	.word	index@(_ZN7cutlass13device_kernelIN5flash11enable_sm90INS1_16FlashAttnFwdSm90INS1_25CollectiveMainloopFwdSm90ILi2EN4cute5tupleIJNS5_1CILi1EEES8_S8_EEENS6_IJNS7_ILi128EEENS7_ILi96EEENS7_ILi64EEEEEELi256ENS_10bfloat16_tEfNS_4arch4Sm90ELb0ELb1ELb1ELb1ELb1ELb1ELb0ELb1ELb0ELb1ELb0ELb0EEENS1_21CollectiveEpilogueFwdINS6_IJSA_NS7_ILi256EEESB_EEES9_SE_SG_Li256ELb1ELb1ELb0ELb0EEENS1_36VarlenDynamicPersistentTileSchedulerILi128ELi96ELi256ELi128ELb0ELb1ELb1ELb1ELb0ELb1EEEEEEEEEvNT_6ParamsE)
	.align		4
        /*0054*/ 	.word	index@(__assertfail)
	.align		4
        /*0058*/ 	.word	index@(_ZN7cutlass13device_kernelIN5flash11enable_sm90INS1_16FlashAttnFwdSm90INS1_25CollectiveMainloopFwdSm90ILi2EN4cute5tupleIJNS5_1CILi1EEES8_S8_EEENS6_IJNS7_ILi128EEENS7_ILi96EEENS7_ILi64EEEEEELi256ENS_10bfloat16_tEfNS_4arch4Sm90ELb0ELb1ELb1ELb1ELb1ELb0ELb1ELb1ELb0ELb1ELb0ELb0EEENS1_21CollectiveEpilogueFwdINS6_IJSA_NS7_ILi256EEESB_EEES9_SE_SG_Li256ELb1ELb1ELb0ELb0EEENS1_36VarlenDynamicPersistentTileSchedulerILi128ELi96ELi256ELi128ELb0ELb1ELb1ELb1ELb0ELb1EEEEEEEEEvNT_6ParamsE)
	.align		4
        /*005c*/ 	.word	index@(__assertfail)
	.align		4
        /*0060*/ 	.word	index@(_ZN7cutlass13device_kernelIN5flash11enable_sm90INS1_16FlashAttnFwdSm90INS1_25CollectiveMainloopFwdSm90ILi2EN4cute5tupleIJNS5_1CILi1EEES8_S8_EEENS6_IJNS7_ILi128EEENS7_ILi96EEENS7_ILi64EEEEEELi256ENS_10bfloat16_tEfNS_4arch4Sm90ELb0ELb1ELb1ELb1ELb1ELb1ELb1ELb1ELb0ELb1ELb0ELb0EEENS1_21CollectiveEpilogueFwdINS6_IJSA_NS7_ILi256EEESB_EEES9_SE_SG_Li256ELb1ELb1ELb0ELb0EEENS1_36VarlenDynamicPersistentTileSchedulerILi128ELi96ELi256ELi128ELb0ELb1ELb1ELb1ELb0ELb1EEEEEEEEEvNT_6ParamsE)
	.align		4
        /*0064*/ 	.word	index@(__assertfail)
	.align		4
        /*0068*/ 	.word	index@(_ZN7cutlass13device_kernelIN5flash11enable_sm90INS1_16FlashAttnFwdSm90INS1_25CollectiveMainloopFwdSm90ILi2EN4cute5tupleIJNS5_1CILi1EEES8_S8_EEENS6_IJNS7_ILi128EEENS7_ILi96EEENS7_ILi64EEEEEELi256ENS_10bfloat16_tEfNS_4arch4Sm90ELb1ELb0ELb1ELb0ELb1ELb0ELb0ELb1ELb0ELb1ELb0ELb0EEENS1_21CollectiveEpilogueFwdINS6_IJSA_NS7_ILi256EEESB_EEES9_SE_SG_Li256ELb0ELb1ELb0ELb0EEENS1_30DynamicPersistentTileSchedulerILi256ELi128ELb0ELb1ELb1EEEEEEEEEvNT_6ParamsE)
	.align		4
        /*006c*/ 	.word	index@(__assertfail)
	.align		4
        /*0070*/ 	.word	index@(_ZN7cutlass13device_kernelIN5flash11enable_sm90INS1_16FlashAttnFwdSm90INS1_25CollectiveMainloopFwdSm90ILi2EN4cute5tupleIJNS5_1CILi1EEES8_S8_EEENS6_IJNS7_ILi128EEENS7_ILi96EEENS7_ILi64EEEEEELi256ENS_10bfloat16_tEfNS_4arch4Sm90ELb1ELb0ELb1ELb0ELb1ELb0ELb1ELb1ELb0ELb1ELb0ELb0EEENS1_21CollectiveEpilogueFwdINS6_IJSA_NS7_ILi256EEESB_EEES9_SE_SG_Li256ELb0ELb1ELb0ELb0EEENS1_30DynamicPersistentTileSchedulerILi256ELi128ELb0ELb1ELb1EEEEEEEEEvNT_6ParamsE)
	.align		4
        /*0074*/ 	.word	index@(__assertfail)
	.align		4
        /*0078*/ 	.word	index@(_ZN7cutlass13device_kernelIN5flash11enable_sm90INS1_16FlashAttnFwdSm90INS1_25CollectiveMainloopFwdSm90ILi2EN4cute5tupleIJNS5_1CILi1EEES8_S8_EEENS6_IJNS7_ILi128EEENS7_ILi96EEENS7_ILi64EEEEEELi256ENS_10bfloat16_tEfNS_4arch4Sm90ELb1ELb0ELb1ELb1ELb1ELb0ELb0ELb1ELb0ELb1ELb0ELb0EEENS1_21CollectiveEpilogueFwdINS6_IJSA_NS7_ILi256EEESB_EEES9_SE_SG_Li256ELb1ELb1ELb0ELb0EEENS1_36VarlenDynamicPersistentTileSchedulerILi128ELi96ELi256ELi128ELb0ELb1ELb1ELb1ELb1ELb1EEEEEEEEEvNT_6ParamsE)
	.align		4
        /*007c*/ 	.word	index@(__assertfail)
	.align		4
        /*0080*/ 	.word	index@(_ZN7cutlass13device_kernelIN5flash11enable_sm90INS1_16FlashAttnFwdSm90INS1_25CollectiveMainloopFwdSm90ILi2EN4cute5tupleIJNS5_1CILi1EEES8_S8_EEENS6_IJNS7_ILi128EEENS7_ILi96EEENS7_ILi64EEEEEELi256ENS_10bfloat16_tEfNS_4arch4Sm90ELb1ELb0ELb1ELb1ELb1ELb1ELb0ELb1ELb0ELb1ELb0ELb0EEENS1_21CollectiveEpilogueFwdINS6_IJSA_NS7_ILi256EEESB_EEES9_SE_SG_Li256ELb1ELb1ELb0ELb0EEENS1_36VarlenDynamicPersistentTileSchedulerILi128ELi96ELi256ELi128ELb0ELb1ELb1ELb1ELb1ELb1EEEEEEEEEvNT_6ParamsE)
	.align		4
        /*0084*/ 	.word	index@(__assertfail)
	.align		4
        /*0088*/ 	.word	index@(_ZN7cutlass13device_kernelIN5flash11enable_sm90INS1_16FlashAttnFwdSm90INS1_25CollectiveMainloopFwdSm90ILi2EN4cute5tupleIJNS5_1CILi1EEES8_S8_EEENS6_IJNS7_ILi128EEENS7_ILi96EEENS7_ILi64EEEEEELi256ENS_10bfloat16_tEfNS_4arch4Sm90ELb1ELb0ELb1ELb1ELb1ELb0ELb1ELb1ELb0ELb1ELb0ELb0EEENS1_21CollectiveEpilogueFwdINS6_IJSA_NS7_ILi256EEESB_EEES9_SE_SG_Li256ELb1ELb1ELb0ELb0EEENS1_36VarlenDynamicPersistentTileSchedulerILi128ELi96ELi256ELi128ELb0ELb1ELb1ELb1ELb1ELb1EEEEEEEEEvNT_6ParamsE)
	.align		4
        /*008c*/ 	.word	index@(__assertfail)
	.align		4
        /*0090*/ 	.word	index@(_ZN7cutlass13device_kernelIN5flash11enable_sm90INS1_16FlashAttnFwdSm90INS1_25CollectiveMainloopFwdSm90ILi2EN4cute5tupleIJNS5_1CILi1EEES8_S8_EEENS6_IJNS7_ILi128EEENS7_ILi96EEENS7_ILi64EEEEEELi256ENS_10bfloat16_tEfNS_4arch4Sm90ELb1ELb0ELb1ELb1ELb1ELb1ELb1ELb1ELb0ELb1ELb0ELb0EEENS1_21CollectiveEpilogueFwdINS6_IJSA_NS7_ILi256EEESB_EEES9_SE_SG_Li256ELb1ELb1ELb0ELb0EEENS1_36VarlenDynamicPersistentTileSchedulerILi128ELi96ELi256ELi128ELb0ELb1ELb1ELb1ELb1ELb1EEEEEEEEEvNT_6ParamsE)
	.align		4
        /*0094*/ 	.word	index@(__assertfail)
	.align		4
        /*0098*/ 	.word	0x00000000
	.align		4
        /*009c*/ 	.word	0xfffffffe
	.align		4
        /*00a0*/ 	.word	0x00000000
	.align		4
        /*00a4*/ 	.word	0xfffffffd
	.align		4
        /*00a8*/ 	.word	0x00000000
	.align		4
        /*00ac*/ 	.word	0xfffffffc


//--------------------- .nv.constant4             --------------------------
	.section	.nv.constant4,"a",@progbits
	.align	8
	.align		8
.nv.constant4:
        /*0000*/ 	.dword	__assertfail
	.align		8
        /*0008*/ 	.dword	__unnamed_1
	.align		8
        /*0010*/ 	.dword	__unnamed_2
	.align		8
        /*0018*/ 	.dword	__unnamed_3
	.align		8
        /*0020*/ 	.dword	__unnamed_4
	.align		8
        /*0028*/ 	.dword	__unnamed_5
	.align		8
        /*0030*/ 	.dword	__unnamed_6
	.align		8
        /*0038*/ 	.dword	__unnamed_7
	.align		8
        /*0040*/ 	.dword	_ZN83_INTERNAL_e91defdf_47_flash_fwd_hdim64_256_bf16_paged_softcap_sm90_cu_ceb34e2a_35274cuda3std3__45__cpo5beginE
	.align		8
        /*0048*/ 	.dword	_ZN83_INTERNAL_e91defdf_47_flash_fwd_hdim64_256_bf16_paged_softcap_sm90_cu_ceb34e2a_35274cuda3std3__45__cpo3endE
	.align		8
        /*0050*/ 	.dword	_ZN83_INTERNAL_e91defdf_47_flash_fwd_hdim64_256_bf16_paged_softcap_sm90_cu_ceb34e2a_35274cuda3std3__45__cpo6cbeginE
	.align		8
        /*0058*/ 	.dword	_ZN83_INTERNAL_e91defdf_47_flash_fwd_hdim64_256_bf16_paged_softcap_sm90_cu_ceb34e2a_35274cuda3std3__45__cpo4cendE
	.align		8
        /*0060*/ 	.dword	_ZN83_INTERNAL_e91defdf_47_flash_fwd_hdim64_256_bf16_paged_softcap_sm90_cu_ceb34e2a_35274cuda3std3__485_GLOBAL__N__e91defdf_47_flash_fwd_hdim64_256_bf16_paged_softcap_sm90_cu_ceb34e2a_35276ignoreE
	.align		8
        /*0068*/ 	.dword	_ZN83_INTERNAL_e91defdf_47_flash_fwd_hdim64_256_bf16_paged_softcap_sm90_cu_ceb34e2a_35274cuda3std3__419piecewise_constructE
	.align		8
        /*0070*/ 	.dword	_ZN83_INTERNAL_e91defdf_47_flash_fwd_hdim64_256_bf16_paged_softcap_sm90_cu_ceb34e2a_35274cuda3std3__48in_placeE
	.align		8
        /*0078*/ 	.dword	_ZN83_INTERNAL_e91defdf_47_flash_fwd_hdim64_256_bf16_paged_softcap_sm90_cu_ceb34e2a_35274cuda3std6ranges3__45__cpo4swapE
	.align		8
        /*0080*/ 	.dword	_ZN83_INTERNAL_e91defdf_47_flash_fwd_hdim64_256_bf16_paged_softcap_sm90_cu_ceb34e2a_35274cuda3std6ranges3__45__cpo9iter_moveE
	.align		8
        /*0088*/ 	.dword	_ZN83_INTERNAL_e91defdf_47_flash_fwd_hdim64_256_bf16_paged_softcap_sm90_cu_ceb34e2a_35274cute7productE
	.align		8
        /*0090*/ 	.dword	_ZN83_INTERNAL_e91defdf_47_flash_fwd_hdim64_256_bf16_paged_softcap_sm90_cu_ceb34e2a_35274cute1_E
	.align		8
        /*0098*/ 	.dword	$str$23
	.align		8
        /*00a0*/ 	.dword	$str$24


//--------------------- .text._ZN7cutlass13device_kernelIN5flash11enable_sm90INS1_16FlashAttnFwdSm90INS1_25CollectiveMainloopFwdSm90ILi2EN4cute5tupleIJNS5_1CILi1EEES8_S8_EEENS6_IJNS7_ILi128EEENS7_ILi96EEENS7_ILi64EEEEEELi256ENS_10bfloat16_tEfNS_4arch4Sm90ELb0ELb0ELb1ELb0ELb1ELb0ELb0ELb1ELb0ELb1ELb0ELb0EEENS1_21CollectiveEpilogueFwdINS6_IJSA_NS7_ILi256EEESB_EEES9_SE_SG_Li256ELb0ELb1ELb0ELb0EEENS1_29StaticPersistentTileSchedulerILb0EEEEEEEEEvNT_6ParamsE --------------------------
	.section	.text._ZN7cutlass13device_kernelIN5flash11enable_sm90INS1_16FlashAttnFwdSm90INS1_25CollectiveMainloopFwdSm90ILi2EN4cute5tupleIJNS5_1CILi1EEES8_S8_EEENS6_IJNS7_ILi128EEENS7_ILi96EEENS7_ILi64EEEEEELi256ENS_10bfloat16_tEfNS_4arch4Sm90ELb0ELb0ELb1ELb0ELb1ELb0ELb0ELb1ELb0ELb1ELb0ELb0EEENS1_21CollectiveEpilogueFwdINS6_IJSA_NS7_ILi256EEESB_EEES9_SE_SG_Li256ELb0ELb1ELb0ELb0EEENS1_29StaticPersistentTileSchedulerILb0EEEEEEEEEvNT_6ParamsE,"ax",@progbits
	.align	128
.text._ZN7cutlass13device_kernelIN5flash11enable_sm90INS1_16FlashAttnFwdSm90INS1_25CollectiveMainloopFwdSm90ILi2EN4cute5tupleIJNS5_1CILi1EEES8_S8_EEENS6_IJNS7_ILi128EEENS7_ILi96EEENS7_ILi64EEEEEELi256ENS_10bfloat16_tEfNS_4arch4Sm90ELb0ELb0ELb1ELb0ELb1ELb0ELb0ELb1ELb0ELb1ELb0ELb0EEENS1_21CollectiveEpilogueFwdINS6_IJSA_NS7_ILi256EEESB_EEES9_SE_SG_Li256ELb0ELb1ELb0ELb0EEENS1_29StaticPersistentTileSchedulerILb0EEEEEEEEEvNT_6ParamsE:
        .type           _ZN7cutlass13device_kernelIN5flash11enable_sm90INS1_16FlashAttnFwdSm90INS1_25CollectiveMainloopFwdSm90ILi2EN4cute5tupleIJNS5_1CILi1EEES8_S8_EEENS6_IJNS7_ILi128EEENS7_ILi96EEENS7_ILi64EEEEEELi256ENS_10bfloat16_tEfNS_4arch4Sm90ELb0ELb0ELb1ELb0ELb1ELb0ELb0ELb1ELb0ELb1ELb0ELb0EEENS1_21CollectiveEpilogueFwdINS6_IJSA_NS7_ILi256EEESB_EEES9_SE_SG_Li256ELb0ELb1ELb0ELb0EEENS1_29StaticPersistentTileSchedulerILb0EEEEEEEEEvNT_6ParamsE,@function
        .size           _ZN7cutlass13device_kernelIN5flash11enable_sm90INS1_16FlashAttnFwdSm90INS1_25CollectiveMainloopFwdSm90ILi2EN4cute5tupleIJNS5_1CILi1EEES8_S8_EEENS6_IJNS7_ILi128EEENS7_ILi96EEENS7_ILi64EEEEEELi256ENS_10bfloat16_tEfNS_4arch4Sm90ELb0ELb0ELb1ELb0ELb1ELb0ELb0ELb1ELb0ELb1ELb0ELb0EEENS1_21CollectiveEpilogueFwdINS6_IJSA_NS7_ILi256EEESB_EEES9_SE_SG_Li256ELb0ELb1ELb0ELb0EEENS1_29StaticPersistentTileSchedulerILb0EEEEEEEEEvNT_6ParamsE,(.L_x_6448 - _ZN7cutlass13device_kernelIN5flash11enable_sm90INS1_16FlashAttnFwdSm90INS1_25CollectiveMainloopFwdSm90ILi2EN4cute5tupleIJNS5_1CILi1EEES8_S8_EEENS6_IJNS7_ILi128EEENS7_ILi96EEENS7_ILi64EEEEEELi256ENS_10bfloat16_tEfNS_4arch4Sm90ELb0ELb0ELb1ELb0ELb1ELb0ELb0ELb1ELb0ELb1ELb0ELb0EEENS1_21CollectiveEpilogueFwdINS6_IJSA_NS7_ILi256EEESB_EEES9_SE_SG_Li256ELb0ELb1ELb0ELb0EEENS1_29StaticPersistentTileSchedulerILb0EEEEEEEEEvNT_6ParamsE)
        .other          _ZN7cutlass13device_kernelIN5flash11enable_sm90INS1_16FlashAttnFwdSm90INS1_25CollectiveMainloopFwdSm90ILi2EN4cute5tupleIJNS5_1CILi1EEES8_S8_EEENS6_IJNS7_ILi128EEENS7_ILi96EEENS7_ILi64EEEEEELi256ENS_10bfloat16_tEfNS_4arch4Sm90ELb0ELb0ELb1ELb0ELb1ELb0ELb0ELb1ELb0ELb1ELb0ELb0EEENS1_21CollectiveEpilogueFwdINS6_IJSA_NS7_ILi256EEESB_EEES9_SE_SG_Li256ELb0ELb1ELb0ELb0EEENS1_29StaticPersistentTileSchedulerILb0EEEEEEEEEvNT_6ParamsE,@"STO_CUDA_ENTRY STV_DEFAULT"
_ZN7cutlass13device_kernelIN5flash11enable_sm90INS1_16FlashAttnFwdSm90INS1_25CollectiveMainloopFwdSm90ILi2EN4cute5tupleIJNS5_1CILi1EEES8_S8_EEENS6_IJNS7_ILi128EEENS7_ILi96EEENS7_ILi64EEEEEELi256ENS_10bfloat16_tEfNS_4arch4Sm90ELb0ELb0ELb1ELb0ELb1ELb0ELb0ELb1ELb0ELb1ELb0ELb0EEENS1_21CollectiveEpilogueFwdINS6_IJSA_NS7_ILi256EEESB_EEES9_SE_SG_Li256ELb0ELb1ELb0ELb0EEENS1_29StaticPersistentTileSchedulerILb0EEEEEEEEEvNT_6ParamsE:
[----:B------:R-:W0:Y:S02]  /*0000*/  LDC R1, c[0x0][0x28] ;  /* 0x00000a00ff017b82 */ /* 0x000e240000000800 */
[----:B0-----:R-:W-:Y:S01]  /*0010*/  VIADD R1, R1, 0xffffffe0 ;  /* 0xffffffe001017836 */ /* 0x001fe20000000000 */
[----:B------:R-:W0:Y:S01]  /*0020*/  S2R R19, SR_TID.X ;  /* 0x0000000000137919 */ /* 0x000e220000002100 */
[----:B------:R-:W-:Y:S01]  /*0030*/  ELECT P0, URZ, PT ;  /* 0x00000000003f782f */ /* 0x000fe20003800000 */
[----:B------:R-:W-:Y:S01]  /*0040*/  UMOV UR4, 0x80 ;  /* 0x0000008000047882 */ /* 0x000fe20000000000 */
[----:B------:R-:W-:Y:S01]  /*0050*/  UMOV UR7, 0x100 ;  /* 0x0000010000077882 */ /* 0x000fe20000000000 */
[--C-:B0-----:R-:W-:Y:S02]  /*0060*/  SHF.R.U32.HI R0, RZ, 0x5, R19.reuse ;  /* 0x00000005ff007819 */ /* 0x101fe40000011613 */
[----:B------:R-:W-:-:S03]  /*0070*/  SHF.R.U32.HI R3, RZ, 0x7, R19 ;  /* 0x00000007ff037819 */ /* 0x000fc60000011613 */
[----:B------:R-:W0:Y:S04]  /*0080*/  SHFL.IDX PT, R2, R0, RZ, 0x1f ;  /* 0x00001fff00027589 */ /* 0x000e2800000e0000 */
[----:B------:R-:W1:Y:S01]  /*0090*/  SHFL.IDX PT, R3, R3, RZ, 0x1f ;  /* 0x00001fff03037589 */ /* 0x000e6200000e0000 */
[C---:B0-----:R-:W-:Y:S02]  /*00a0*/  ISETP.NE.OR P0, PT, R2.reuse, RZ, !P0 ;  /* 0x000000ff0200720c */ /* 0x041fe40004705670 */
[----:B------:R-:W-:-:S11]  /*00b0*/  ISETP.NE.AND P1, PT, R2, RZ, PT ;  /* 0x000000ff0200720c */ /* 0x000fd60003f25270 */
[----:B------:R-:W-:Y:S01]  /*00c0*/  VOTEU.ALL UP0, P0 ;  /* 0x00000000003f7886 */ /* 0x000fe20000000000 */
[----:B------:R-:W-:-:S04]  /*00d0*/  VOTEU.ALL UP1, P0 ;  /* 0x00000000003f7886 */ /* 0x000fc80000020000 */
[----:B------:R-:W0:Y:S01]  /*00e0*/  @!UP0 S2UR UR8, SR_CgaCtaId ;  /* 0x00000000000889c3 */ /* 0x000e220000008800 */
[----:B------:R-:W-:Y:S01]  /*00f0*/  @!UP0 UMOV UR6, 0x400 ;  /* 0x0000040000068882 */ /* 0x000fe20000000000 */
[----:B------:R-:W-:-:S04]  /*0100*/  @!UP0 UIADD3 UR4, -UR4, 0x100000, URZ ;  /* 0x0010000004048890 */ /* 0x000fc8000fffe13f */
[----:B------:R-:W-:Y:S02]  /*0110*/  @!UP0 USHF.L.U32 UR5, UR4, 0xb, URZ ;  /* 0x0000000b04058899 */ /* 0x000fe4000800063f */
[----:B------:R-:W-:Y:S02]  /*0120*/  @!UP0 USHF.L.U32 UR4, UR4, 0x1, URZ ;  /* 0x0000000104048899 */ /* 0x000fe4000800063f */
[----:B0-----:R-:W-:Y:S02]  /*0130*/  @!UP0 ULEA UR8, UR8, UR6, 0x18 ;  /* 0x0000000608088291 */ /* 0x001fe4000f8ec03f */
[----:B------:R-:W-:-:S04]  /*0140*/  @!UP0 UIADD3 UR6, -UR7, 0x100000, URZ ;  /* 0x0010000007068890 */ /* 0x000fc8000fffe13f */
[----:B------:R-:W-:Y:S02]  /*0150*/  @!UP0 USHF.L.U32 UR7, UR6, 0xb, URZ ;  /* 0x0000000b06078899 */ /* 0x000fe4000800063f */
[----:B------:R-:W-:Y:S01]  /*0160*/  @!UP0 USHF.L.U32 UR6, UR6, 0x1, URZ ;  /* 0x0000000106068899 */ /* 0x000fe2000800063f */
[----:B------:R-:W-:-:S05]  /*0170*/  VOTEU.ALL UP0, P0 ;  /* 0x00000000003f7886 */ /* 0x000fca0000000000 */
[----:B------:R0:W2:Y:S06]  /*0180*/  @!UP0 SYNCS.EXCH.64 URZ, [UR8+0x22800], UR4 ;  /* 0x02280004083f85b2 */ /* 0x0000ac0008000100 */
[----:B------:R0:W3:Y:S02]  /*0190*/  @!UP1 SYNCS.EXCH.64 URZ, [UR8+0x22820], UR6 ;  /* 0x02282006083f95b2 */ /* 0x0000e40008000100 */
[----:B01----:R-:W-:Y:S05]  /*01a0*/  @P1 BRA `(.L_x_0) ;  /* 0x0000000000481947 */ /* 0x003fea0003800000 */
[----:B------:R-:W0:Y:S01]  /*01b0*/  S2UR UR5, SR_CgaCtaId ;  /* 0x00000000000579c3 */ /* 0x000e220000008800 */
[----:B------:R-:W-:Y:S01]  /*01c0*/  UMOV UR4, 0x400 ;  /* 0x0000040000047882 */ /* 0x000fe20000000000 */
[----:B------:R-:W-:Y:S01]  /*01d0*/  UMOV UR6, 0x80 ;  /* 0x0000008000067882 */ /* 0x000fe20000000000 */
[----:B------:R-:W-:Y:S01]  /*01e0*/  UMOV UR7, 0x100 ;  /* 0x0000010000077882 */ /* 0x000fe20000000000 */
[----:B------:R-:W-:Y:S01]  /*01f0*/  ELECT P0, URZ, PT ;  /* 0x00000000003f782f */ /* 0x000fe20003800000 */
[----:B0-----:R-:W-:Y:S02]  /*0200*/  ULEA UR8, UR5, UR4, 0x18 ;  /* 0x0000000405087291 */ /* 0x001fe4000f8ec03f */
[----:B------:R-:W-:-:S04]  /*0210*/  UIADD3 UR4, -UR6, 0x100000, URZ ;  /* 0x0010000006047890 */ /* 0x000fc8000fffe13f */
[----:B------:R-:W-:Y:S02]  /*0220*/  USHF.L.U32 UR5, UR4, 0xb, URZ ;  /* 0x0000000b04057899 */ /* 0x000fe4000800063f */
[----:B------:R-:W-:Y:S02]  /*0230*/  USHF.L.U32 UR4, UR4, 0x1, URZ ;  /* 0x0000000104047899 */ /* 0x000fe4000800063f */
[----:B------:R-:W-:-:S04]  /*0240*/  UIADD3 UR6, -UR7, 0x100000, URZ ;  /* 0x0010000007067890 */ /* 0x000fc8000fffe13f */
[----:B------:R-:W-:Y:S02]  /*0250*/  USHF.L.U32 UR7, UR6, 0xb, URZ ;  /* 0x0000000b06077899 */ /* 0x000fe4000800063f */
[----:B------:R-:W-:Y:S01]  /*0260*/  USHF.L.U32 UR6, UR6, 0x1, URZ ;  /* 0x0000000106067899 */ /* 0x000fe2000800063f */
[----:B------:R-:W0:Y:S03]  /*0270*/  FENCE.VIEW.ASYNC.S ;  /* 0x00000000000073c6 */ /* 0x000e260000000000 */
[----:B0-----:R0:W1:Y:S08]  /*0280*/  SYNCS.EXCH.64 URZ, [UR8+0x22830], UR4 ;  /* 0x02283004083f75b2 */ /* 0x0010700008000100 */
[----:B------:R0:W4:Y:S01]  /*0290*/  SYNCS.EXCH.64 URZ, [UR8+0x22840], UR6 ;  /* 0x02284006083f75b2 */ /* 0x0001220008000100 */
[----:B------:R0:W0:Y:S01]  /*02a0*/  SYNCS.EXCH.64 URZ, [UR8+0x22838], UR4 ;  /* 0x02283804083f75b2 */ /* 0x0000220008000100 */
[----:B------:R0:W0:Y:S01]  /*02b0*/  SYNCS.EXCH.64 URZ, [UR8+0x22848], UR6 ;  /* 0x02284806083f75b2 */ /* 0x0000220008000100 */
[----:B------:R-:W-:Y:S01]  /*02c0*/  NOP ;  /* 0x0000000000007918 */ /* 0x000fe20000000000 */
.L_x_0:
[----:B------:R-:W5:Y:S01]  /*02d0*/  SHFL.IDX PT, R2, R0, RZ, 0x1f ;  /* 0x00001fff00027589 */ /* 0x000f6200000e0000 */
[----:B------:R-:W-:Y:S01]  /*02e0*/  NOP ;  /* 0x0000000000007918 */ /* 0x000fe20000000000 */
[----:B-----5:R-:W-:-:S13]  /*02f0*/  ISETP.NE.AND P0, PT, R2, RZ, PT ;  /* 0x000000ff0200720c */ /* 0x020fda0003f05270 */
[----:B------:R-:W-:Y:S05]  /*0300*/  @P0 BRA `(.L_x_1) ;  /* 0x0000000000480947 */ /* 0x000fea0003800000 */
[----:B0-----:R-:W0:Y:S01]  /*0310*/  S2UR UR5, SR_CgaCtaId ;  /* 0x00000000000579c3 */ /* 0x001e220000008800 */
        /* <DEDUP_REMOVED lines=12> */
[----:B0-----:R0:W0:Y:S08]  /*03e0*/  SYNCS.EXCH.64 URZ, [UR8+0x22850], UR4 ;  /* 0x02285004083f75b2 */ /* 0x0010300008000100 */
[----:B------:R0:W0:Y:S01]  /*03f0*/  SYNCS.EXCH.64 URZ, [UR8+0x22860], UR6 ;  /* 0x02286006083f75b2 */ /* 0x0000220008000100 */
[----:B------:R0:W0:Y:S01]  /*0400*/  SYNCS.EXCH.64 URZ, [UR8+0x22858], UR4 ;  /* 0x02285804083f75b2 */ /* 0x0000220008000100 */
[----:B------:R0:W0:Y:S01]  /*0410*/  SYNCS.EXCH.64 URZ, [UR8+0x22868], UR6 ;  /* 0x02286806083f75b2 */ /* 0x0000220008000100 */
[----:B------:R-:W-:Y:S01]  /*0420*/  NOP ;  /* 0x0000000000007918 */ /* 0x000fe20000000000 */
.L_x_1:
[----:B------:R-:W5:Y:S01]  /*0430*/  SHFL.IDX PT, R2, R0, RZ, 0x1f ;  /* 0x00001fff00027589 */ /* 0x000f6200000e0000 */
[----:B------:R-:W-:Y:S01]  /*0440*/  NOP ;  /* 0x0000000000007918 */ /* 0x000fe20000000000 */
[----:B-----5:R-:W-:-:S13]  /*0450*/  ISETP.NE.AND P0, PT, R2, RZ, PT ;  /* 0x000000ff0200720c */ /* 0x020fda0003f05270 */
[----:B------:R-:W-:Y:S05]  /*0460*/  @P0 BRA `(.L_x_2) ;  /* 0x0000000000380947 */ /* 0x000fea0003800000 */
[----:B0-----:R-:W0:Y:S01]  /*0470*/  S2UR UR5, SR_CgaCtaId ;  /* 0x00000000000579c3 */ /* 0x001e220000008800 */
[----:B------:R-:W-:Y:S01]  /*0480*/  UMOV UR4, 0x400 ;  /* 0x0000040000047882 */ /* 0x000fe20000000000 */
[----:B------:R-:W-:Y:S01]  /*0490*/  UMOV UR7, 0x80 ;  /* 0x0000008000077882 */ /* 0x000fe20000000000 */
[----:B------:R-:W-:Y:S01]  /*04a0*/  ELECT P0, URZ, PT ;  /* 0x00000000003f782f */ /* 0x000fe20003800000 */
[----:B0-----:R-:W-:Y:S02]  /*04b0*/  ULEA UR6, UR5, UR4, 0x18 ;  /* 0x0000000405067291 */ /* 0x001fe4000f8ec03f */
[----:B------:R-:W-:-:S04]  /*04c0*/  UIADD3 UR4, -UR7, 0x100000, URZ ;  /* 0x0010000007047890 */ /* 0x000fc8000fffe13f */
[----:B------:R-:W-:Y:S02]  /*04d0*/  USHF.L.U32 UR5, UR4, 0xb, URZ ;  /* 0x0000000b04057899 */ /* 0x000fe4000800063f */
[----:B------:R-:W-:Y:S01]  /*04e0*/  USHF.L.U32 UR4, UR4, 0x1, URZ ;  /* 0x0000000104047899 */ /* 0x000fe2000800063f */
[----:B------:R-:W0:Y:S11]  /*04f0*/  FENCE.VIEW.ASYNC.S ;  /* 0x00000000000073c6 */ /* 0x000e360000000000 */
[----:B0-----:R0:W0:Y:S01]  /*0500*/  SYNCS.EXCH.64 URZ, [UR6+0x22870], UR4 ;  /* 0x02287004063f75b2 */ /* 0x0010220008000100 */
[----:B------:R0:W0:Y:S01]  /*0510*/  SYNCS.EXCH.64 URZ, [UR6+0x22880], UR4 ;  /* 0x02288004063f75b2 */ /* 0x0000220008000100 */
[----:B------:R0:W0:Y:S01]  /*0520*/  SYNCS.EXCH.64 URZ, [UR6+0x22878], UR4 ;  /* 0x02287804063f75b2 */ /* 0x0000220008000100 */
[----:B------:R0:W0:Y:S01]  /*0530*/  SYNCS.EXCH.64 URZ, [UR6+0x22888], UR4 ;  /* 0x02288804063f75b2 */ /* 0x0000220008000100 */
[----:B------:R-:W-:Y:S01]  /*0540*/  NOP ;  /* 0x0000000000007918 */ /* 0x000fe20000000000 */
.L_x_2:
        /* <DEDUP_REMOVED lines=22> */
.L_x_3:
[----:B------:R-:W5:Y:S01]  /*06b0*/  SHFL.IDX PT, R2, R0, RZ, 0x1f ;  /* 0x00001fff00027589 */ /* 0x000f6200000e0000 */
[----:B------:R-:W-:Y:S01]  /*06c0*/  R2UR UR9, R3 ;  /* 0x00000000030972ca */ /* 0x000fe200000e0000 */
        /* <DEDUP_REMOVED lines=21> */
.L_x_4:
[----:B------:R-:W-:Y:S01]  /*0820*/  UISETP.NE.AND UP0, UPT, UR9, URZ, UPT ;  /* 0x0000003f0900728c */ /* 0x000fe2000bf05270 */
[----:B------:R-:W-:Y:S01]  /*0830*/  NOP ;  /* 0x0000000000007918 */ /* 0x000fe20000000000 */
[----:B------:R-:W-:Y:S01]  /*0840*/  UMOV UR38, 0x1 ;  /* 0x0000000100267882 */ /* 0x000fe20000000000 */
[----:B------:R-:W-:Y:S01]  /*0850*/  ULDC.64 UR48, c[0x0][0x208] ;  /* 0x0000820000307ab9 */ /* 0x000fe20000000a00 */
[----:B------:R-:W-:Y:S01]  /*0860*/  USEL UR38, UR38, 0x2, !UP0 ;  /* 0x0000000226267887 */ /* 0x000fe2000c000000 */
[----:B01234-:R-:W-:Y:S01]  /*0870*/  BAR.SYNC.DEFER_BLOCKING 0x0 ;  /* 0x0000000000007b1d */ /* 0x01ffe20000010000 */
[----:B------:R-:W-:-:S13]  /*0880*/  PLOP3.LUT P0, PT, PT, PT, UP0, 0x80, 0x0 ;  /* 0x000000000000781c */ /* 0x000fda0003f0f008 */
[----:B------:R-:W-:Y:S05]  /*0890*/  @!P0 BRA `(.L_x_5) ;  /* 0x0000007400088947 */ /* 0x000fea0003800000 */
.L_x_6:
[----:B------:R-:W-:-:S08]  /*08a0*/  NOP ;  /* 0x0000000000007918 */ /* 0x000fd00000000000 */
[----:B------:R-:W0:Y:S02]  /*08b0*/  USETMAXREG.TRY_ALLOC.CTAPOOL UP0, 0xe8 ;  /* 0x000000e8000079c8 */ /* 0x000e240008000600 */
[----:B0-----:R-:W-:-:S13]  /*08c0*/  PLOP3.LUT P0, PT, PT, PT, UP0, 0x80, 0x0 ;  /* 0x000000000000781c */ /* 0x001fda0003f0f008 */
[----:B------:R-:W-:Y:S05]  /*08d0*/  @!P0 BRA `(.L_x_6) ;  /* 0xfffffffc00f08947 */ /* 0x000fea000383ffff */
[----:B------:R-:W-:Y:S01]  /*08e0*/  SHF.R.U32.HI R0, RZ, 0x7, R19 ;  /* 0x00000007ff007819 */ /* 0x000fe20000011613 */
[----:B------:R-:W0:Y:S08]  /*08f0*/  S2UR UR45, SR_CTAID.X ;  /* 0x00000000002d79c3 */ /* 0x000e300000002500 */
[----:B------:R-:W-:Y:S06]  /*0900*/  BAR.ARV 0x8, 0x180 ;  /* 0x0206000000007b1d */ /* 0x000fec0000002000 */
[----:B------:R-:W-:-:S02]  /*0910*/  ISETP.NE.AND P0, PT, R0, 0x1, PT ;  /* 0x000000010000780c */ /* 0x000fc40003f05270 */
[----:B------:R-:W0:Y:S11]  /*0920*/  LDC R0, c[0x0][0xc34] ;  /* 0x00030d00ff007b82 */ /* 0x000e360000000800 */
[----:B------:R-:W-:Y:S06]  /*0930*/  @!P0 BAR.ARV 0x9, 0x100 ;  /* 0x0244000000008b1d */ /* 0x000fec0000002000 */
[----:B0-----:R-:W-:-:S13]  /*0940*/  ISETP.LE.AND P0, PT, R0, UR45, PT ;  /* 0x0000002d00007c0c */ /* 0x001fda000bf03270 */
[----:B------:R-:W-:Y:S05]  /*0950*/  @P0 EXIT ;  /* 0x000000000000094d */ /* 0x000fea0003800000 */
[----:B------:R-:W-:Y:S01]  /*0960*/  VIADD R19, R19, 0xffffff80 ;  /* 0xffffff8013137836 */ /* 0x000fe20000000000 */
[----:B------:R-:W-:Y:S01]  /*0970*/  ULOP3.LUT UR47, UR38, 0x1, URZ, 0xfc, !UPT ;  /* 0x00000001262f7892 */ /* 0x000fe2000f8efc3f */
[----:B------:R-:W-:Y:S01]  /*0980*/  UMOV UR46, URZ ;  /* 0x0000003f002e7c82 */ /* 0x000fe20008000000 */
[----:B------:R-:W-:Y:S02]  /*0990*/  UMOV UR36, URZ ;  /* 0x0000003f00247c82 */ /* 0x000fe40008000000 */
[----:B------:R-:W-:Y:S01]  /*09a0*/  SHF.R.S32.HI R0, RZ, 0x1f, R19 ;  /* 0x0000001fff007819 */ /* 0x000fe20000011413 */
[----:B------:R-:W-:-:S03]  /*09b0*/  UMOV UR37, URZ ;  /* 0x0000003f00257c82 */ /* 0x000fc60008000000 */
[CC--:B------:R-:W-:Y:S02]  /*09c0*/  LEA.HI R3, R0.reuse, R19.reuse, RZ, 0x7 ;  /* 0x0000001300037211 */ /* 0x0c0fe400078f38ff */
[-C--:B------:R-:W-:Y:S02]  /*09d0*/  LEA.HI R4, R0, R19.reuse, RZ, 0x5 ;  /* 0x0000001300047211 */ /* 0x080fe400078f28ff */
[----:B------:R-:W-:Y:S02]  /*09e0*/  LOP3.LUT R2, R3, 0xffffff80, RZ, 0xc0, !PT ;  /* 0xffffff8003027812 */ /* 0x000fe400078ec0ff */
[----:B------:R-:W-:Y:S01]  /*09f0*/  SHF.R.S32.HI R206, RZ, 0x7, R3 ;  /* 0x00000007ffce7819 */ /* 0x000fe20000011403 */
[----:B------:R-:W-:Y:S01]  /*0a00*/  IMAD.SHL.U32 R6, R4, 0x20, RZ ;  /* 0x0000002004067824 */ /* 0x000fe200078e00ff */
[CC--:B------:R-:W-:Y:S01]  /*0a10*/  LEA.HI R200, R0.reuse, R19.reuse, RZ, 0x3 ;  /* 0x0000001300c87211 */ /* 0x0c0fe200078f18ff */
[----:B------:R-:W-:Y:S01]  /*0a20*/  IMAD.IADD R205, R19, 0x1, -R2 ;  /* 0x0000000113cd7824 */ /* 0x000fe200078e0a02 */
[----:B------:R-:W-:-:S02]  /*0a30*/  LEA.HI R2, R0, R19, RZ, 0x4 ;  /* 0x0000001300027211 */ /* 0x000fc400078f20ff */
[----:B------:R-:W-:Y:S02]  /*0a40*/  LOP3.LUT R7, R6, 0xfffffc00, RZ, 0xc0, !PT ;  /* 0xfffffc0006077812 */ /* 0x000fe400078ec0ff */
[----:B------:R-:W-:Y:S02]  /*0a50*/  SHF.R.S32.HI R8, RZ, 0x1f, R205 ;  /* 0x0000001fff087819 */ /* 0x000fe400000114cd */
[----:B------:R-:W-:Y:S02]  /*0a60*/  LOP3.LUT R4, R2, 0x3fffff0, RZ, 0xc0, !PT ;  /* 0x03fffff002047812 */ /* 0x000fe400078ec0ff */
[----:B------:R-:W-:Y:S02]  /*0a70*/  LEA.HI R9, R8, R205, RZ, 0x2 ;  /* 0x000000cd08097211 */ /* 0x000fe400078f10ff */
[----:B------:R-:W-:Y:S01]  /*0a80*/  SHF.R.S32.HI R5, RZ, 0x4, R2 ;  /* 0x00000004ff057819 */ /* 0x000fe20000011402 */
[----:B------:R-:W-:Y:S01]  /*0a90*/  IMAD.IADD R4, R19, 0x1, -R4 ;  /* 0x0000000113047824 */ /* 0x000fe200078e0a04 */
[----:B------:R-:W-:-:S02]  /*0aa0*/  SHF.R.S32.HI R10, RZ, 0x2, R9 ;  /* 0x00000002ff0a7819 */ /* 0x000fc40000011409 */
[----:B------:R-:W-:Y:S01]  /*0ab0*/  SHF.R.S32.HI R11, RZ, 0x1f, R9 ;  /* 0x0000001fff0b7819 */ /* 0x000fe20000011409 */
[----:B------:R-:W-:Y:S01]  /*0ac0*/  IMAD R7, R4, 0x40, R7 ;  /* 0x0000004004077824 */ /* 0x000fe200078e0207 */
[----:B------:R-:W-:Y:S02]  /*0ad0*/  LEA.HI R6, R0, R19, RZ, 0x2 ;  /* 0x0000001300067211 */ /* 0x000fe400078f10ff */
[----:B------:R-:W-:Y:S02]  /*0ae0*/  LEA.HI R2, R2, R5, RZ, 0x1 ;  /* 0x0000000502027211 */ /* 0x000fe400078f08ff */
[----:B------:R-:W-:Y:S02]  /*0af0*/  LEA.HI R11, R11, R10, RZ, 0x3 ;  /* 0x0000000a0b0b7211 */ /* 0x000fe400078f18ff */
[----:B------:R-:W-:Y:S02]  /*0b00*/  LOP3.LUT R6, R6, 0xfffffffc, RZ, 0xc0, !PT ;  /* 0xfffffffc06067812 */ /* 0x000fe400078ec0ff */
[----:B------:R-:W-:-:S02]  /*0b10*/  LOP3.LUT R2, R2, 0x1ffffffe, RZ, 0xc0, !PT ;  /* 0x1ffffffe02027812 */ /* 0x000fc400078ec0ff */
[----:B------:R-:W-:Y:S01]  /*0b20*/  LOP3.LUT R11, R11, 0xfffffff8, RZ, 0xc0, !PT ;  /* 0xfffffff80b0b7812 */ /* 0x000fe200078ec0ff */
[----:B------:R-:W-:Y:S01]  /*0b30*/  IMAD.IADD R6, R19, 0x1, -R6 ;  /* 0x0000000113067824 */ /* 0x000fe200078e0a06 */
[----:B------:R-:W-:Y:S02]  /*0b40*/  LEA.HI R8, R8, R205, RZ, 0x5 ;  /* 0x000000cd08087211 */ /* 0x000fe400078f28ff */
[----:B------:R-:W-:Y:S01]  /*0b50*/  LEA.HI R3, R3, R206, RZ, 0x1 ;  /* 0x000000ce03037211 */ /* 0x000fe200078f08ff */
[----:B------:R-:W-:Y:S01]  /*0b60*/  IMAD.IADD R11, R10, 0x1, -R11 ;  /* 0x000000010a0b7824 */ /* 0x000fe200078e0a0b */
[----:B------:R-:W-:Y:S02]  /*0b70*/  LOP3.LUT R4, R200, 0xfffffff8, RZ, 0xc0, !PT ;  /* 0xfffffff8c8047812 */ /* 0x000fe400078ec0ff */
[----:B------:R-:W-:Y:S02]  /*0b80*/  IADD3 R2, R5, -R2, RZ ;  /* 0x8000000205027210 */ /* 0x000fe40007ffe0ff */
[----:B------:R-:W-:Y:S01]  /*0b90*/  SHF.R.S32.HI R8, RZ, 0x5, R8 ;  /* 0x00000005ff087819 */ /* 0x000fe20000011408 */
[----:B------:R-:W-:Y:S01]  /*0ba0*/  IMAD.IADD R19, R19, 0x1, -R4 ;  /* 0x0000000113137824 */ /* 0x000fe200078e0a04 */
[----:B------:R-:W-:Y:S01]  /*0bb0*/  LOP3.LUT R3, R3, 0x3fffffe, RZ, 0xc0, !PT ;  /* 0x03fffffe03037812 */ /* 0x000fe200078ec0ff */
[----:B------:R-:W-:Y:S01]  /*0bc0*/  IMAD R210, R2, 0x8, R7 ;  /* 0x0000000802d27824 */ /* 0x000fe200078e0207 */
[----:B------:R-:W-:Y:S01]  /*0bd0*/  LEA.HI R0, R6, R6, RZ, 0x1 ;  /* 0x0000000606007211 */ /* 0x000fe200078f08ff */
[----:B------:R-:W-:Y:S01]  /*0be0*/  IMAD R8, R8, 0x10, R11 ;  /* 0x0000001008087824 */ /* 0x000fe200078e020b */
[----:B------:R-:W-:Y:S01]  /*0bf0*/  LOP3.LUT R208, R9, 0x7ffffffc, RZ, 0xc0, !PT ;  /* 0x7ffffffc09d07812 */ /* 0x000fe200078ec0ff */
[----:B------:R-:W-:Y:S01]  /*0c00*/  IMAD.IADD R3, R206, 0x1, -R3 ;  /* 0x00000001ce037824 */ /* 0x000fe200078e0a03 */
[----:B------:R-:W-:Y:S01]  /*0c10*/  LOP3.LUT R5, R0, 0x1ffffffe, RZ, 0xc0, !PT ;  /* 0x1ffffffe00057812 */ /* 0x000fe200078ec0ff */
[----:B------:R-:W-:Y:S01]  /*0c20*/  IMAD.SHL.U32 R2, R19, 0x8, RZ ;  /* 0x0000000813027824 */ /* 0x000fe200078e00ff */
[----:B------:R-:W-:Y:S01]  /*0c30*/  SHF.R.S32.HI R200, RZ, 0x3, R200 ;  /* 0x00000003ffc87819 */ /* 0x000fe200000114c8 */
[----:B------:R-:W-:Y:S01]  /*0c40*/  IMAD R207, R3, 0x40, R8 ;  /* 0x0000004003cf7824 */ /* 0x000fe200078e0208 */
[----:B------:R-:W-:Y:S01]  /*0c50*/  IADD3 R6, R6, -R5, RZ ;  /* 0x8000000506067210 */ /* 0x000fe20007ffe0ff */
[----:B------:R-:W-:-:S02]  /*0c60*/  VIADD R18, R2, 0x40 ;  /* 0x0000004002127836 */ /* 0x000fc40000000000 */
[----:B------:R-:W-:Y:S01]  /*0c70*/  VIADD R17, R2, 0x80 ;  /* 0x0000008002117836 */ /* 0x000fe20000000000 */
[----:B------:R-:W-:Y:S01]  /*0c80*/  LEA R209, R6, R207, 0x3 ;  /* 0x000000cf06d17211 */ /* 0x000fe200078e18ff */
[----:B------:R-:W-:Y:S01]  /*0c90*/  VIADD R16, R2, 0xc0 ;  /* 0x000000c002107836 */ /* 0x000fe20000000000 */
[----:B------:R-:W-:Y:S01]  /*0ca0*/  SHF.R.S32.HI R214, RZ, 0x1f, R18 ;  /* 0x0000001fffd67819 */ /* 0x000fe20000011412 */
[----:B------:R-:W-:Y:S01]  /*0cb0*/  IMAD.IADD R208, R205, 0x1, -R208 ;  /* 0x00000001cdd07824 */ /* 0x000fe200078e0ad0 */
[----:B------:R-:W-:Y:S02]  /*0cc0*/  SHF.R.S32.HI R213, RZ, 0x1f, R17 ;  /* 0x0000001fffd57819 */ /* 0x000fe40000011411 */
[----:B------:R-:W-:-:S07]  /*0cd0*/  SHF.R.S32.HI R212, RZ, 0x1f, R16 ;  /* 0x0000001fffd47819 */ /* 0x000fce0000011410 */
.L_x_39:
[----:B0-----:R-:W0:Y:S01]  /*0ce0*/  SHFL.IDX PT, R0, R206, RZ, 0x1f ;  /* 0x00001fffce007589 */ /* 0x001e2200000e0000 */
[----:B-1----:R-:W1:Y:S01]  /*0cf0*/  S2UR UR39, SR_CgaCtaId ;  /* 0x00000000002779c3 */ /* 0x002e620000008800 */
[----:B------:R-:W-:Y:S01]  /*0d00*/  ULDC.64 UR6, c[0x0][0x418] ;  /* 0x0001060000067ab9 */ /* 0x000fe20000000a00 */
[----:B------:R-:W-:Y:S01]  /*0d10*/  ULDC UR4, c[0x0][0xc38] ;  /* 0x00030e0000047ab9 */ /* 0x000fe20000000800 */
[----:B------:R-:W-:Y:S02]  /*0d20*/  UISETP.NE.U32.AND UP0, UPT, UR6, URZ, UPT ;  /* 0x0000003f0600728c */ /* 0x000fe4000bf05070 */
[----:B------:R-:W-:Y:S01]  /*0d30*/  UISETP.NE.AND UP1, UPT, UR4, 0x1, UPT ;  /* 0x000000010400788c */ /* 0x000fe2000bf25270 */
[----:B------:R-:W-:Y:S02]  /*0d40*/  UMOV UR41, 0x400 ;  /* 0x0000040000297882 */ /* 0x000fe40000000000 */
[----:B------:R-:W-:Y:S01]  /*0d50*/  ULDC UR4, c[0x0][0xc44] ;  /* 0x0003110000047ab9 */ /* 0x000fe20000000800 */
[----:B------:R-:W-:-:S02]  /*0d60*/  UISETP.NE.AND.EX UP0, UPT, UR7, URZ, UPT, UP0 ;  /* 0x0000003f0700728c */ /* 0x000fc4000bf05300 */
[----:B------:R-:W-:Y:S01]  /*0d70*/  UISETP.NE.AND UP2, UPT, UR4, 0x1, UPT ;  /* 0x000000010400788c */ /* 0x000fe2000bf45270 */
[----:B------:R-:W-:Y:S01]  /*0d80*/  ULDC UR42, c[0x0][0x424] ;  /* 0x00010900002a7ab9 */ /* 0x000fe20000000800 */
[----:B------:R-:W-:Y:S01]  /*0d90*/  ULDC UR10, c[0x0][0x2f0] ;  /* 0x0000bc00000a7ab9 */ /* 0x000fe20000000800 */
[----:B------:R-:W-:Y:S02]  /*0da0*/  USEL UR42, UR42, 0x1, UP0 ;  /* 0x000000012a2a7887 */ /* 0x000fe40008000000 */
[----:B------:R-:W-:Y:S01]  /*0db0*/  @UP1 ULDC UR4, c[0x0][0xc3c] ;  /* 0x00030f0000041ab9 */ /* 0x000fe20000000800 */
[----:B------:R-:W-:Y:S01]  /*0dc0*/  @UP1 ULDC UR12, c[0x0][0xc40] ;  /* 0x00031000000c1ab9 */ /* 0x000fe20000000800 */
[----:B------:R-:W-:Y:S02]  /*0dd0*/  UIMAD.WIDE.U32 UR4, UR45, UR4, URZ ;  /* 0x000000042d0472a5 */ /* 0x000fe4000f8e003f */
[----:B------:R-:W-:Y:S01]  /*0de0*/  UIMAD UR42, UR42, UR10, URZ ;  /* 0x0000000a2a2a72a4 */ /* 0x000fe2000f8e023f */
[----:B0-----:R-:W-:Y:S01]  /*0df0*/  R2UR UR6, R0 ;  /* 0x00000000000672ca */ /* 0x001fe200000e0000 */
[----:B-1----:R-:W-:Y:S01]  /*0e00*/  ULEA UR41, UR39, UR41, 0x18 ;  /* 0x0000002927297291 */ /* 0x002fe2000f8ec03f */
[----:B------:R-:W-:Y:S01]  /*0e10*/  UMOV UR40, UR45 ;  /* 0x0000002d00287c82 */ /* 0x000fe20008000000 */
[----:B------:R-:W-:-:S02]  /*0e20*/  @UP1 USHF.R.U32.HI UR40, URZ, UR12, UR5 ;  /* 0x0000000c3f281299 */ /* 0x000fc40008011605 */
[----:B------:R-:W-:Y:S01]  /*0e30*/  UIADD3 UR11, UR41, 0x18400, URZ ;  /* 0x00018400290b7890 */ /* 0x000fe2000fffe03f */
[----:B------:R-:W-:-:S03]  /*0e40*/  @UP2 ULDC.64 UR8, c[0x0][0xc48] ;  /* 0x0003120000082ab9 */ /* 0x000fc60000000a00 */
[----:B------:R-:W-:Y:S02]  /*0e50*/  ULOP3.LUT UP0, URZ, UR11, 0x1bf, URZ, 0xc0, !UPT ;  /* 0x000001bf0b3f7892 */ /* 0x000fe4000f80c03f */
[----:B------:R-:W-:Y:S02]  /*0e60*/  UIMAD.WIDE.U32 UR4, UR40, UR8, URZ ;  /* 0x00000008280472a5 */ /* 0x000fe4000f8e003f */
[----:B------:R-:W-:Y:S02]  /*0e70*/  ULEA.HI UR7, UR6, UR6, URZ, 0x1 ;  /* 0x0000000606077291 */ /* 0x000fe4000f8f083f */
[----:B------:R-:W-:Y:S01]  /*0e80*/  PLOP3.LUT P0, PT, PT, PT, UP0, 0x80, 0x0 ;  /* 0x000000000000781c */ /* 0x000fe20003f0f008 */
[----:B------:R-:W-:Y:S01]  /*0e90*/  UMOV UR43, UR40 ;  /* 0x00000028002b7c82 */ /* 0x000fe20008000000 */
[----:B------:R-:W-:Y:S02]  /*0ea0*/  ULOP3.LUT UR7, UR7, 0x1e, URZ, 0xc0, !UPT ;  /* 0x0000001e07077892 */ /* 0x000fe4000f8ec03f */
[----:B------:R-:W-:-:S02]  /*0eb0*/  @UP2 USHF.R.U32.HI UR43, URZ, UR9, UR5 ;  /* 0x000000093f2b2299 */ /* 0x000fc40008011605 */
[----:B------:R-:W-:Y:S02]  /*0ec0*/  UIADD3 UR7, UR6, -UR7, URZ ;  /* 0x8000000706077290 */ /* 0x000fe4000fffe03f */
[----:B------:R-:W-:Y:S02]  /*0ed0*/  UIADD3 UR6, UR42, 0x5f, URZ ;  /* 0x0000005f2a067890 */ /* 0x000fe4000fffe03f */
[----:B------:R-:W-:Y:S02]  /*0ee0*/  ULEA UR8, UR7, UR11, 0xd ;  /* 0x0000000b07087291 */ /* 0x000fe4000f8e683f */
[----:B------:R-:W-:Y:S02]  /*0ef0*/  UIMAD.WIDE UR6, UR6, 0x2aaaaaab, URZ ;  /* 0x2aaaaaab060678a5 */ /* 0x000fe4000f8e023f */
[----:B------:R-:W-:Y:S02]  /*0f00*/  USHF.R.U32.HI UR8, URZ, 0x4, UR8 ;  /* 0x000000043f087899 */ /* 0x000fe40008011608 */
[----:B------:R-:W-:-:S02]  /*0f10*/  USHF.R.U32.HI UR44, URZ, 0x1f, UR7 ;  /* 0x0000001f3f2c7899 */ /* 0x000fc40008011607 */
[----:B------:R-:W-:Y:S02]  /*0f20*/  ULOP3.LUT UR50, UR8, 0x3fff, URZ, 0xc0, !UPT ;  /* 0x00003fff08327892 */ /* 0x000fe4000f8ec03f */
[----:B------:R-:W-:Y:S01]  /*0f30*/  ULEA.HI.SX32 UR44, UR7, UR44, 0x1c ;  /* 0x0000002c072c7291 */ /* 0x000fe2000f8fe23f */
[----:B--234-:R-:W-:Y:S11]  /*0f40*/  @!P0 BRA `(.L_x_7) ;  /* 0x0000000000408947 */ /* 0x01cff60003800000 */
[----:B------:R-:W-:Y:S01]  /*0f50*/  MOV R0, 0x0 ;  /* 0x0000000000007802 */ /* 0x000fe20000000f00 */
[----:B------:R-:W-:Y:S01]  /*0f60*/  ULDC.64 UR4, c[0x4][0x98] ;  /* 0x0100260000047ab9 */ /* 0x000fe20000000a00 */
[----:B------:R-:W-:Y:S01]  /*0f70*/  ULDC.64 UR6, c[0x4][0x38] ;  /* 0x01000e0000067ab9 */ /* 0x000fe20000000a00 */
[----:B------:R-:W-:Y:S01]  /*0f80*/  IMAD.U32 R4, RZ, RZ, UR4 ;  /* 0x00000004ff047e24 */ /* 0x000fe2000f8e00ff */
[----:B------:R0:W1:Y:S01]  /*0f90*/  LDC.64 R14, c[0x4][R0] ;  /* 0x01000000000e7b82 */ /* 0x0000620000000a00 */
[----:B------:R-:W-:Y:S01]  /*0fa0*/  IMAD.U32 R5, RZ, RZ, UR5 ;  /* 0x00000005ff057e24 */ /* 0x000fe2000f8e00ff */
[----:B------:R-:W-:Y:S01]  /*0fb0*/  ULDC.64 UR4, c[0x4][0xa0] ;  /* 0x0100280000047ab9 */ /* 0x000fe20000000a00 */
[----:B------:R-:W-:Y:S01]  /*0fc0*/  IMAD.U32 R10, RZ, RZ, UR6 ;  /* 0x00000006ff0a7e24 */ /* 0x000fe2000f8e00ff */
[----:B------:R-:W-:Y:S01]  /*0fd0*/  MOV R8, 0x70 ;  /* 0x0000007000087802 */ /* 0x000fe20000000f00 */
[----:B------:R-:W-:Y:S02]  /*0fe0*/  IMAD.U32 R6, RZ, RZ, UR4 ;  /* 0x00000004ff067e24 */ /* 0x000fe4000f8e00ff */
[----:B------:R-:W-:-:S02]  /*0ff0*/  IMAD.U32 R7, RZ, RZ, UR5 ;  /* 0x00000005ff077e24 */ /* 0x000fc4000f8e00ff */
[----:B------:R-:W-:Y:S02]  /*1000*/  IMAD.U32 R11, RZ, RZ, UR7 ;  /* 0x00000007ff0b7e24 */ /* 0x000fe4000f8e00ff */
[----:B------:R-:W-:Y:S02]  /*1010*/  IMAD.MOV.U32 R12, RZ, RZ, 0x1 ;  /* 0x00000001ff0c7424 */ /* 0x000fe400078e00ff */
[----:B0-----:R-:W-:-:S07]  /*1020*/  IMAD.MOV.U32 R13, RZ, RZ, RZ ;  /* 0x000000ffff0d7224 */ /* 0x001fce00078e00ff */
[----:B------:R-:W-:-:S07]  /*1030*/  LEPC R20, `(.L_x_7) ;  /* 0x000000001014794e */ /* 0x000fce0000000000 */
[----:B-1----:R-:W-:Y:S05]  /*1040*/  CALL.ABS.NOINC R14 ;  /* 0x000000000e007343 */ /* 0x002fea0003c00000 */
.L_x_7:
[----:B------:R-:W-:Y:S01]  /*1050*/  ULOP3.LUT UR4, UR46, 0x1, URZ, 0xc0, !UPT ;  /* 0x000000012e047892 */ /* 0x000fe2000f8ec03f */
[----:B------:R-:W0:Y:S05]  /*1060*/  S2R R20, SR_TID.X ;  /* 0x0000000000147919 */ /* 0x000e2a0000002100 */
[----:B------:R-:W-:-:S05]  /*1070*/  IMAD.U32 R0, RZ, RZ, UR4 ;  /* 0x00000004ff007e24 */ /* 0x000fca000f8e00ff */
[----:B------:R-:W-:-:S04]  /*1080*/  SHF.L.U32 R0, R0, 0x1f, RZ ;  /* 0x0000001f00007819 */ /* 0x000fc800000006ff */
[----:B------:R-:W1:Y:S01]  /*1090*/  SYNCS.PHASECHK.TRANS64.TRYWAIT P0, [UR41+0x22800], R0 ;  /* 0x02280000ff0075a7 */ /* 0x000e620008000169 */
[----:B0-----:R-:W-:-:S05]  /*10a0*/  SHF.R.U32.HI R20, RZ, 0x7, R20 ;  /* 0x00000007ff147819 */ /* 0x001fca0000011614 */
[----:B------:R-:W-:Y:S01]  /*10b0*/  VIADD R7, R20, 0x8 ;  /* 0x0000000814077836 */ /* 0x000fe20000000000 */
[----:B-1----:R-:W-:Y:S06]  /*10c0*/  @!P0 BRA `(.L_x_8) ;  /* 0x000000a800648947 */ /* 0x002fec0003800000 */
.L_x_89:
[----:B0-----:R-:W-:Y:S01]  /*10d0*/  IMAD.U32 R0, RZ, RZ, UR47 ;  /* 0x0000002fff007e24 */ /* 0x001fe2000f8e00ff */
[----:B------:R-:W-:Y:S05]  /*10e0*/  WARPSYNC.ALL ;  /* 0x0000000000007948 */ /* 0x000fea0003800000 */
[----:B------:R0:W-:Y:S01]  /*10f0*/  BAR.SYNC.DEFER_BLOCKING R7, 0x100 ;  /* 0x000400070000751d */ /* 0x0001e20000010000 */
[----:B------:R-:W-:-:S13]  /*1100*/  ISETP.NE.AND P0, PT, R0, 0x3, PT ;  /* 0x000000030000780c */ /* 0x000fda0003f05270 */
[----:B0-----:R-:W-:Y:S05]  /*1110*/  @!P0 BRA `(.L_x_9) ;  /* 0x0000000000048947 */ /* 0x001fea0003800000 */
[----:B------:R-:W-:Y:S01]  /*1120*/  BPT.TRAP 0x1 ;  /* 0x000000040000795c */ /* 0x000fe20000300000 */
.L_x_9:
[----:B------:R-:W-:Y:S01]  /*1130*/  ULEA UR22, UR37, UR41, 0x3 ;  /* 0x0000002925167291 */ /* 0x000fe2000f8e183f */
[----:B------:R-:W-:-:S05]  /*1140*/  IMAD.U32 R8, RZ, RZ, UR36 ;  /* 0x00000024ff087e24 */ /* 0x000fca000f8e00ff */
[----:B------:R-:W-:-:S04]  /*1150*/  SHF.L.U32 R8, R8, 0x1f, RZ ;  /* 0x0000001f08087819 */ /* 0x000fc800000006ff */
[----:B------:R0:W1:Y:S01]  /*1160*/  SYNCS.PHASECHK.TRANS64.TRYWAIT P1, [UR22+0x22830], R8 ;  /* 0x02283008ff0075a7 */ /* 0x0000620008020156 */
[----:B------:R-:W-:Y:S05]  /*1170*/  @!P0 BRA `(.L_x_10) ;  /* 0x0000000000048947 */ /* 0x000fea0003800000 */
[----:B------:R-:W-:Y:S01]  /*1180*/  BPT.TRAP 0x1 ;  /* 0x000000040000795c */ /* 0x000fe20000300000 */
.L_x_10:
[----:B-1----:R-:W-:Y:S05]  /*1190*/  @P1 BRA `(.L_x_11) ;  /* 0x0000000000081947 */ /* 0x002fea0003800000 */
[----:B------:R-:W1:Y:S02]  /*11a0*/  SYNCS.PHASECHK.TRANS64.TRYWAIT P1, [UR22+0x22830], R8 ;  /* 0x02283008ff0075a7 */ /* 0x000e640008020156 */
[----:B-1----:R-:W-:Y:S05]  /*11b0*/  @!P1 BRA `(.L_x_12) ;  /* 0x000000a800409947 */ /* 0x002fea0003800000 */
.L_x_11:
[----:B------:R-:W-:Y:S01]  /*11c0*/  UIADD3 UR4, UR41, 0x1c400, URZ ;  /* 0x0001c40029047890 */ /* 0x000fe2000fffe03f */
[----:B------:R-:W-:Y:S01]  /*11d0*/  WARPGROUP.ARRIVE ;  /* 0x00000000000079c5 */ /* 0x000fe20000000000 */
[----:B------:R-:W-:Y:S01]  /*11e0*/  UMOV UR5, 0x40000040 ;  /* 0x4000004000057882 */ /* 0x000fe20000000000 */
[----:B------:R-:W-:Y:S01]  /*11f0*/  UMOV UR7, 0x40000040 ;  /* 0x4000004000077882 */ /* 0x000fe20000000000 */
[----:B------:R-:W-:-:S03]  /*1200*/  USHF.R.U32.HI UR4, URZ, 0x4, UR4 ;  /* 0x000000043f047899 */ /* 0x000fc60008011604 */
[----:B------:R-:W2:Y:S01]  /*1210*/  S2R R0, SR_TID.X ;  /* 0x0000000000007919 */ /* 0x000ea20000002100 */
[----:B------:R-:W-:Y:S01]  /*1220*/  UMOV UR9, 0x40000040 ;  /* 0x4000004000097882 */ /* 0x000fe20000000000 */
[----:B------:R-:W-:Y:S01]  /*1230*/  UMOV UR11, 0x40000040 ;  /* 0x40000040000b7882 */ /* 0x000fe20000000000 */
[----:B------:R-:W-:Y:S01]  /*1240*/  ULOP3.LUT UR4, UR4, 0x3fff, URZ, 0xc0, !UPT ;  /* 0x00003fff04047892 */ /* 0x000fe2000f8ec03f */
[----:B------:R-:W-:Y:S01]  /*1250*/  UMOV UR13, 0x40000040 ;  /* 0x40000040000d7882 */ /* 0x000fe20000000000 */
[----:B------:R-:W-:Y:S02]  /*1260*/  UMOV UR15, 0x40000040 ;  /* 0x40000040000f7882 */ /* 0x000fe40000000000 */
[----:B------:R-:W-:Y:S02]  /*1270*/  ULOP3.LUT UR20, UR4, 0x10000, URZ, 0xfc, !UPT ;  /* 0x0001000004147892 */ /* 0x000fe4000f8efc3f */
[----:B------:R-:W-:Y:S02]  /*1280*/  ULOP3.LUT UR4, UR50, 0x10000, URZ, 0xfc, !UPT ;  /* 0x0001000032047892 */ /* 0x000fe4000f8efc3f */
[----:B------:R-:W-:-:S02]  /*1290*/  UIMAD UR6, UR37, 0x300, UR20 ;  /* 0x00000300250678a4 */ /* 0x000fc4000f8e0214 */
[----:B------:R-:W-:Y:S02]  /*12a0*/  UIADD3 UR8, UR4, 0x2, URZ ;  /* 0x0000000204087890 */ /* 0x000fe4000fffe03f */
[----:B------:R-:W-:Y:S02]  /*12b0*/  UIADD3 UR10, UR6, 0x2, URZ ;  /* 0x00000002060a7890 */ /* 0x000fe4000fffe03f */
[----:B------:R-:W-:Y:S02]  /*12c0*/  UIADD3 UR12, UR4, 0x4, URZ ;  /* 0x00000004040c7890 */ /* 0x000fe4000fffe03f */
[----:B------:R-:W-:Y:S02]  /*12d0*/  UIADD3 UR14, UR6, 0x4, URZ ;  /* 0x00000004060e7890 */ /* 0x000fe4000fffe03f */
[----:B------:R-:W-:Y:S01]  /*12e0*/  HGMMA.64x96x16.F32.BF16 R24, gdesc[UR4], RZ, !UPT, gsb0 ;  /* 0x01600000041879f0 */ /* 0x000fe2000c0018ff */
[----:B------:R-:W-:Y:S02]  /*12f0*/  UIADD3 UR16, UR4, 0x6, URZ ;  /* 0x0000000604107890 */ /* 0x000fe4000fffe03f */
[----:B------:R-:W-:Y:S01]  /*1300*/  UIADD3 UR18, UR6, 0x6, URZ ;  /* 0x0000000606127890 */ /* 0x000fe2000fffe03f */
[----:B------:R-:W-:Y:S01]  /*1310*/  UMOV UR17, 0x40000040 ;  /* 0x4000004000117882 */ /* 0x000fe20000000000 */
[----:B------:R-:W-:Y:S01]  /*1320*/  UMOV UR19, 0x40000040 ;  /* 0x4000004000137882 */ /* 0x000fe20000000000 */
[----:B--2---:R-:W-:-:S04]  /*1330*/  SHF.R.U32.HI R0, RZ, 0x7, R0 ;  /* 0x00000007ff007819 */ /* 0x004fc80000011600 */
[----:B------:R-:W-:Y:S01]  /*1340*/  IADD3 R0, -R0, 0xb, RZ ;  /* 0x0000000b00007810 */ /* 0x000fe20007ffe1ff */
[----:B------:R-:W-:Y:S02]  /*1350*/  WARPGROUP.DEPBAR.LE gsb0, 0x0 ;  /* 0x00008000000079c5 */ /* 0x000fe40000010000 */
[----:B------:R-:W-:-:S06]  /*1360*/  WARPGROUP.ARRIVE ;  /* 0x00000000000079c5 */ /* 0x000fcc0000000000 */
[----:B------:R-:W-:Y:S03]  /*1370*/  HGMMA.64x96x16.F32.BF16 R24, gdesc[UR8], R24, gsb0 ;  /* 0x01600000081879f0 */ /* 0x000fe60008001818 */
[----:B------:R-:W-:Y:S02]  /*1380*/  WARPGROUP.DEPBAR.LE gsb0, 0x0 ;  /* 0x00008000000079c5 */ /* 0x000fe40000010000 */
[----:B------:R-:W-:-:S06]  /*1390*/  WARPGROUP.ARRIVE ;  /* 0x00000000000079c5 */ /* 0x000fcc0000000000 */
[----:B------:R-:W-:Y:S03]  /*13a0*/  HGMMA.64x96x16.F32.BF16 R24, gdesc[UR12], R24, gsb0 ;  /* 0x016000000c1879f0 */ /* 0x000fe60008001818 */
[----:B------:R-:W-:Y:S02]  /*13b0*/  WARPGROUP.DEPBAR.LE gsb0, 0x0 ;  /* 0x00008000000079c5 */ /* 0x000fe40000010000 */
[----:B------:R-:W-:-:S06]  /*13c0*/  WARPGROUP.ARRIVE ;  /* 0x00000000000079c5 */ /* 0x000fcc0000000000 */
[----:B------:R-:W-:Y:S03]  /*13d0*/  HGMMA.64x96x16.F32.BF16 R24, gdesc[UR16], R24, gsb0 ;  /* 0x01600000101879f0 */ /* 0x000fe60008001818 */
[----:B------:R-:W-:Y:S02]  /*13e0*/  WARPGROUP.DEPBAR.LE gsb0, 0x0 ;  /* 0x00008000000079c5 */ /* 0x000fe40000010000 */
[----:B------:R2:W-:Y:S06]  /*13f0*/  BAR.ARV R0, 0x100 ;  /* 0x000400000000751d */ /* 0x0005ec0000002000 */
[----:B------:R-:W-:Y:S05]  /*1400*/  @!P0 BRA `(.L_x_13) ;  /* 0x0000000000048947 */ /* 0x000fea0003800000 */
[----:B------:R-:W-:Y:S01]  /*1410*/  BPT.TRAP 0x1 ;  /* 0x000000040000795c */ /* 0x000fe20000300000 */
.L_x_13:
[----:B------:R-:W-:Y:S01]  /*1420*/  ULDC UR7, c[0x0][0x9d8] ;  /* 0x0002760000077ab9 */ /* 0x000fe20000000800 */
[----:B------:R-:W-:Y:S01]  /*1430*/  UIMAD UR6, UR44, -0x60, UR42 ;  /* 0xffffffa02c0678a4 */ /* 0x000fe2000f8e022a */
[----:B------:R-:W-:Y:S01]  /*1440*/  FMUL.FTZ R24, R24, UR7 ;  /* 0x0000000718187c20 */ /* 0x000fe20008410000 */
[----:B------:R-:W-:Y:S01]  /*1450*/  FMUL.FTZ R25, R25, UR7 ;  /* 0x0000000719197c20 */ /* 0x000fe20008410000 */
[----:B------:R-:W-:Y:S01]  /*1460*/  FMUL.FTZ R28, R28, UR7 ;  /* 0x000000071c1c7c20 */ /* 0x000fe20008410000 */
[----:B------:R-:W-:Y:S01]  /*1470*/  UIADD3 UR6, UR6, 0x60, URZ ;  /* 0x0000006006067890 */ /* 0x000fe2000fffe03f */
[----:B------:R-:W-:Y:S01]  /*1480*/  FMUL.FTZ R29, R29, UR7 ;  /* 0x000000071d1d7c20 */ /* 0x000fe20008410000 */
[----:B------:R-:W-:Y:S01]  /*1490*/  FMUL.FTZ R32, R32, UR7 ;  /* 0x0000000720207c20 */ /* 0x000fe20008410000 */
[----:B------:R-:W3:Y:S01]  /*14a0*/  MUFU.TANH R24, R24 ;  /* 0x0000001800187308 */ /* 0x000ee20000002400 */
[----:B------:R-:W-:Y:S01]  /*14b0*/  FMUL.FTZ R26, R26, UR7 ;  /* 0x000000071a1a7c20 */ /* 0x000fe20008410000 */
[----:B------:R-:W-:Y:S01]  /*14c0*/  FMUL.FTZ R33, R33, UR7 ;  /* 0x0000000721217c20 */ /* 0x000fe20008410000 */
[----:B-1----:R-:W-:Y:S01]  /*14d0*/  MOV R3, UR6 ;  /* 0x0000000600037c02 */ /* 0x002fe20008000f00 */
[----:B------:R-:W-:Y:S01]  /*14e0*/  FMUL.FTZ R27, R27, UR7 ;  /* 0x000000071b1b7c20 */ /* 0x000fe20008410000 */
[----:B------:R-:W-:Y:S01]  /*14f0*/  FMUL.FTZ R36, R36, UR7 ;  /* 0x0000000724247c20 */ /* 0x000fe20008410000 */
[----:B------:R-:W-:Y:S01]  /*1500*/  FMUL.FTZ R30, R30, UR7 ;  /* 0x000000071e1e7c20 */ /* 0x000fe20008410000 */
[----:B------:R-:W-:Y:S01]  /*1510*/  FMUL.FTZ R37, R37, UR7 ;  /* 0x0000000725257c20 */ /* 0x000fe20008410000 */
[----:B------:R-:W1:Y:S01]  /*1520*/  MUFU.TANH R25, R25 ;  /* 0x0000001900197308 */ /* 0x000e620000002400 */
[----:B------:R-:W-:-:S02]  /*1530*/  IMAD R3, R208, -0x2, R3 ;  /* 0xfffffffed0037824 */ /* 0x000fc400078e0203 */
[----:B------:R-:W-:Y:S01]  /*1540*/  FMUL.FTZ R31, R31, UR7 ;  /* 0x000000071f1f7c20 */ /* 0x000fe20008410000 */
[----:B------:R-:W-:Y:S01]  /*1550*/  FMUL.FTZ R40, R40, UR7 ;  /* 0x0000000728287c20 */ /* 0x000fe20008410000 */
[----:B------:R-:W-:Y:S01]  /*1560*/  FMUL.FTZ R34, R34, UR7 ;  /* 0x0000000722227c20 */ /* 0x000fe20008410000 */
[----:B------:R-:W-:Y:S01]  /*1570*/  FMUL.FTZ R41, R41, UR7 ;  /* 0x0000000729297c20 */ /* 0x000fe20008410000 */
[----:B------:R-:W-:Y:S01]  /*1580*/  ISETP.GT.AND P6, PT, R3, RZ, PT ;  /* 0x000000ff0300720c */ /* 0x000fe20003fc4270 */
[----:B------:R-:W-:Y:S01]  /*1590*/  FMUL.FTZ R35, R35, UR7 ;  /* 0x0000000723237c20 */ /* 0x000fe20008410000 */
[----:B------:R-:W4:Y:S01]  /*15a0*/  MUFU.TANH R28, R28 ;  /* 0x0000001c001c7308 */ /* 0x000f220000002400 */
[C---:B------:R-:W-:Y:S01]  /*15b0*/  ISETP.GT.AND P5, PT, R3.reuse, 0x1, PT ;  /* 0x000000010300780c */ /* 0x040fe20003fa4270 */
[----:B------:R-:W-:Y:S01]  /*15c0*/  FMUL.FTZ R44, R44, UR7 ;  /* 0x000000072c2c7c20 */ /* 0x000fe20008410000 */
[----:B------:R-:W-:Y:S01]  /*15d0*/  ISETP.GT.AND P4, PT, R3, 0x8, PT ;  /* 0x000000080300780c */ /* 0x000fe20003f84270 */
[----:B------:R-:W-:Y:S01]  /*15e0*/  FMUL.FTZ R38, R38, UR7 ;  /* 0x0000000726267c20 */ /* 0x000fe20008410000 */
[----:B---3--:R-:W-:Y:S01]  /*15f0*/  FSEL R24, R24, -INF , P6 ;  /* 0xff80000018187808 */ /* 0x008fe20003000000 */
[----:B------:R-:W-:Y:S01]  /*1600*/  FMUL.FTZ R45, R45, UR7 ;  /* 0x000000072d2d7c20 */ /* 0x000fe20008410000 */
[----:B------:R-:W-:Y:S01]  /*1610*/  ISETP.GT.AND P3, PT, R3, 0x9, PT ;  /* 0x000000090300780c */ /* 0x000fe20003f64270 */
[----:B------:R-:W3:Y:S01]  /*1620*/  MUFU.TANH R29, R29 ;  /* 0x0000001d001d7308 */ /* 0x000ee20000002400 */
[----:B-1----:R-:W-:Y:S01]  /*1630*/  FSEL R25, R25, -INF , P5 ;  /* 0xff80000019197808 */ /* 0x002fe20002800000 */
[----:B------:R-:W-:Y:S01]  /*1640*/  FMUL.FTZ R39, R39, UR7 ;  /* 0x0000000727277c20 */ /* 0x000fe20008410000 */
[C---:B------:R-:W-:Y:S01]  /*1650*/  ISETP.GT.AND P2, PT, R3.reuse, 0x10, PT ;  /* 0x000000100300780c */ /* 0x040fe20003f44270 */
[----:B------:R-:W-:Y:S01]  /*1660*/  FMUL.FTZ R48, R48, UR7 ;  /* 0x0000000730307c20 */ /* 0x000fe20008410000 */
[----:B------:R-:W-:Y:S01]  /*1670*/  FMNMX.FTZ R5, R24, R25, !PT ;  /* 0x0000001918057209 */ /* 0x000fe20007810000 */
[----:B------:R-:W-:Y:S01]  /*1680*/  FMUL.FTZ R42, R42, UR7 ;  /* 0x000000072a2a7c20 */ /* 0x000fe20008410000 */
[----:B------:R-:W-:Y:S01]  /*1690*/  ISETP.GT.AND P1, PT, R3, 0x11, PT ;  /* 0x000000110300780c */ /* 0x000fe20003f24270 */
[----:B------:R-:W1:Y:S01]  /*16a0*/  MUFU.TANH R32, R32 ;  /* 0x0000002000207308 */ /* 0x000e620000002400 */
[----:B----4-:R-:W-:Y:S01]  /*16b0*/  FSEL R28, R28, -INF , P4 ;  /* 0xff8000001c1c7808 */ /* 0x010fe20002000000 */
[----:B------:R-:W-:Y:S01]  /*16c0*/  FMUL.FTZ R49, R49, UR7 ;  /* 0x0000000731317c20 */ /* 0x000fe20008410000 */
[----:B------:R-:W-:Y:S01]  /*16d0*/  FMUL.FTZ R43, R43, UR7 ;  /* 0x000000072b2b7c20 */ /* 0x000fe20008410000 */
[----:B------:R-:W-:Y:S01]  /*16e0*/  FMUL.FTZ R52, R52, UR7 ;  /* 0x0000000734347c20 */ /* 0x000fe20008410000 */
[----:B------:R-:W-:Y:S01]  /*16f0*/  FMNMX.FTZ R4, R28, R5, !PT ;  /* 0x000000051c047209 */ /* 0x000fe20007810000 */
[----:B------:R-:W-:Y:S01]  /*1700*/  FMUL.FTZ R46, R46, UR7 ;  /* 0x000000072e2e7c20 */ /* 0x000fe20008410000 */
[----:B------:R-:W-:Y:S01]  /*1710*/  FMUL.FTZ R53, R53, UR7 ;  /* 0x0000000735357c20 */ /* 0x000fe20008410000 */
[----:B------:R-:W4:Y:S01]  /*1720*/  MUFU.TANH R26, R26 ;  /* 0x0000001a001a7308 */ /* 0x000f220000002400 */
[----:B---3--:R-:W-:Y:S01]  /*1730*/  FSEL R29, R29, -INF , P3 ;  /* 0xff8000001d1d7808 */ /* 0x008fe20001800000 */
[----:B------:R-:W-:Y:S01]  /*1740*/  FMUL.FTZ R47, R47, UR7 ;  /* 0x000000072f2f7c20 */ /* 0x000fe20008410000 */
[----:B------:R-:W-:Y:S01]  /*1750*/  FMUL.FTZ R56, R56, UR7 ;  /* 0x0000000738387c20 */ /* 0x000fe20008410000 */
[----:B------:R-:W-:Y:S01]  /*1760*/  FMUL.FTZ R50, R50, UR7 ;  /* 0x0000000732327c20 */ /* 0x000fe20008410000 */
[----:B------:R-:W-:Y:S01]  /*1770*/  FMNMX.FTZ R5, R29, R4, !PT ;  /* 0x000000041d057209 */ /* 0x000fe20007810000 */
[----:B------:R-:W-:Y:S01]  /*1780*/  FMUL.FTZ R57, R57, UR7 ;  /* 0x0000000739397c20 */ /* 0x000fe20008410000 */
[----:B------:R-:W-:Y:S01]  /*1790*/  FMUL.FTZ R51, R51, UR7 ;  /* 0x0000000733337c20 */ /* 0x000fe20008410000 */
[----:B------:R-:W3:Y:S01]  /*17a0*/  MUFU.TANH R33, R33 ;  /* 0x0000002100217308 */ /* 0x000ee20000002400 */
[----:B-1----:R-:W-:Y:S01]  /*17b0*/  FSEL R32, R32, -INF , P2 ;  /* 0xff80000020207808 */ /* 0x002fe20001000000 */
[----:B------:R-:W-:Y:S01]  /*17c0*/  FMUL.FTZ R60, R60, UR7 ;  /* 0x000000073c3c7c20 */ /* 0x000fe20008410000 */
[----:B------:R-:W-:Y:S01]  /*17d0*/  FMUL.FTZ R54, R54, UR7 ;  /* 0x0000000736367c20 */ /* 0x000fe20008410000 */
[----:B------:R-:W-:Y:S01]  /*17e0*/  FMUL.FTZ R61, R61, UR7 ;  /* 0x000000073d3d7c20 */ /* 0x000fe20008410000 */
[----:B------:R-:W-:Y:S01]  /*17f0*/  FMNMX.FTZ R4, R32, R5, !PT ;  /* 0x0000000520047209 */ /* 0x000fe20007810000 */
[----:B------:R-:W-:Y:S01]  /*1800*/  FMUL.FTZ R55, R55, UR7 ;  /* 0x0000000737377c20 */ /* 0x000fe20008410000 */
[----:B------:R-:W-:Y:S01]  /*1810*/  FMUL.FTZ R64, R64, UR7 ;  /* 0x0000000740407c20 */ /* 0x000fe20008410000 */
[----:B------:R-:W1:Y:S01]  /*1820*/  MUFU.TANH R27, R27 ;  /* 0x0000001b001b7308 */ /* 0x000e620000002400 */
[----:B----4-:R-:W-:Y:S01]  /*1830*/  FSEL R26, R26, -INF , P6 ;  /* 0xff8000001a1a7808 */ /* 0x010fe20003000000 */
[----:B------:R-:W-:Y:S01]  /*1840*/  FMUL.FTZ R58, R58, UR7 ;  /* 0x000000073a3a7c20 */ /* 0x000fe20008410000 */
[----:B------:R-:W-:Y:S01]  /*1850*/  ISETP.GT.AND P6, PT, R3, 0x18, PT ;  /* 0x000000180300780c */ /* 0x000fe20003fc4270 */
[----:B------:R-:W-:Y:S01]  /*1860*/  FMUL.FTZ R65, R65, UR7 ;  /* 0x0000000741417c20 */ /* 0x000fe20008410000 */
[----:B------:R-:W-:Y:S01]  /*1870*/  FMUL.FTZ R59, R59, UR7 ;  /* 0x000000073b3b7c20 */ /* 0x000fe20008410000 */
        /* <DEDUP_REMOVED lines=13> */
[----:B------:R-:W-:Y:S01]  /*1950*/  ISETP.GT.AND P5, PT, R3, 0x19, PT ;  /* 0x000000190300780c */ /* 0x000fe20003fa4270 */
[----:B------:R-:W-:Y:S01]  /*1960*/  ULDC UR10, c[0x0][0x988] ;  /* 0x00026200000a7ab9 */ /* 0x000fe20000000800 */
[----:B------:R-:W-:Y:S01]  /*1970*/  P2R R9, PR, RZ, 0x1 ;  /* 0x00000001ff097803 */ /* 0x000fe20000000000 */
[----:B------:R-:W-:-:S02]  /*1980*/  UIADD3 UR6, UR22, 0x22840, URZ ;  /* 0x0002284016067890 */ /* 0x000fc4000fffe03f */
[----:B------:R-:W1:Y:S01]  /*1990*/  MUFU.TANH R37, R37 ;  /* 0x0000002500257308 */ /* 0x000e620000002400 */
[----:B----4-:R-:W-:Y:S01]  /*19a0*/  FSEL R36, R36, -INF , P6 ;  /* 0xff80000024247808 */ /* 0x010fe20003000000 */
[----:B------:R-:W-:-:S03]  /*19b0*/  UPRMT UR6, UR39, 0x654, UR6 ;  /* 0x0000065427067896 */ /* 0x000fc60008000006 */
[----:B------:R-:W-:-:S03]  /*19c0*/  FMNMX.FTZ R4, R36, R5, !PT ;  /* 0x0000000524047209 */ /* 0x000fc60007810000 */
[----:B------:R-:W4:Y:S01]  /*19d0*/  MUFU.TANH R31, R31 ;  /* 0x0000001f001f7308 */ /* 0x000f220000002400 */
[----:B---3--:R-:W-:Y:S02]  /*19e0*/  FSEL R30, R30, -INF , P4 ;  /* 0xff8000001e1e7808 */ /* 0x008fe40002000000 */
[----:B------:R-:W-:Y:S01]  /*19f0*/  ISETP.GT.AND P4, PT, R3, 0x20, PT ;  /* 0x000000200300780c */ /* 0x000fe20003f84270 */
[----:B------:R-:W-:Y:S04]  /*1a00*/  SYNCS.ARRIVE.TRANS64.RED.A1T0 RZ, [UR6], RZ ;  /* 0x000000ffffff79a7 */ /* 0x000fe80008100406 */
[----:B------:R-:W3:Y:S01]  /*1a10*/  MUFU.TANH R40, R40 ;  /* 0x0000002800287308 */ /* 0x000ee20000002400 */
[----:B-1----:R-:W-:-:S04]  /*1a20*/  FSEL R37, R37, -INF , P5 ;  /* 0xff80000025257808 */ /* 0x002fc80002800000 */
[----:B------:R-:W-:-:S03]  /*1a30*/  FMNMX.FTZ R5, R37, R4, !PT ;  /* 0x0000000425057209 */ /* 0x000fc60007810000 */
[----:B------:R-:W1:Y:S01]  /*1a40*/  MUFU.TANH R34, R34 ;  /* 0x0000002200227308 */ /* 0x000e620000002400 */
[----:B----4-:R-:W-:Y:S02]  /*1a50*/  FSEL R31, R31, -INF , P3 ;  /* 0xff8000001f1f7808 */ /* 0x010fe40001800000 */
[----:B------:R-:W-:-:S05]  /*1a60*/  ISETP.GT.AND P3, PT, R3, 0x21, PT ;  /* 0x000000210300780c */ /* 0x000fca0003f64270 */
[----:B------:R-:W4:Y:S01]  /*1a70*/  MUFU.TANH R41, R41 ;  /* 0x0000002900297308 */ /* 0x000f220000002400 */
[----:B---3--:R-:W-:-:S04]  /*1a80*/  FSEL R40, R40, -INF , P4 ;  /* 0xff80000028287808 */ /* 0x008fc80002000000 */
[----:B------:R-:W-:-:S03]  /*1a90*/  FMNMX.FTZ R4, R40, R5, !PT ;  /* 0x0000000528047209 */ /* 0x000fc60007810000 */
[----:B------:R-:W3:Y:S01]  /*1aa0*/  MUFU.TANH R35, R35 ;  /* 0x0000002300237308 */ /* 0x000ee20000002400 */
[----:B-1----:R-:W-:Y:S02]  /*1ab0*/  FSEL R34, R34, -INF , P2 ;  /* 0xff80000022227808 */ /* 0x002fe40001000000 */
[----:B------:R-:W-:-:S05]  /*1ac0*/  ISETP.GT.AND P2, PT, R3, 0x28, PT ;  /* 0x000000280300780c */ /* 0x000fca0003f44270 */
[----:B------:R-:W1:Y:S01]  /*1ad0*/  MUFU.TANH R44, R44 ;  /* 0x0000002c002c7308 */ /* 0x000e620000002400 */
[----:B----4-:R-:W-:-:S04]  /*1ae0*/  FSEL R41, R41, -INF , P3 ;  /* 0xff80000029297808 */ /* 0x010fc80001800000 */
[----:B------:R-:W-:-:S03]  /*1af0*/  FMNMX.FTZ R5, R41, R4, !PT ;  /* 0x0000000429057209 */ /* 0x000fc60007810000 */
[----:B------:R-:W4:Y:S01]  /*1b00*/  MUFU.TANH R38, R38 ;  /* 0x0000002600267308 */ /* 0x000f220000002400 */
[----:B---3--:R-:W-:Y:S02]  /*1b10*/  FSEL R35, R35, -INF , P1 ;  /* 0xff80000023237808 */ /* 0x008fe40000800000 */
[----:B------:R-:W-:-:S05]  /*1b20*/  ISETP.GT.AND P1, PT, R3, 0x29, PT ;  /* 0x000000290300780c */ /* 0x000fca0003f24270 */
        /* <DEDUP_REMOVED lines=67> */
[----:B----4-:R-:W-:-:S07]  /*1f60*/  FSEL R65, R65, -INF , P3 ;  /* 0xff80000041417808 */ /* 0x010fce0001800000 */
[----:B------:R-:W4:Y:S01]  /*1f70*/  MUFU.TANH R69, R69 ;  /* 0x0000004500457308 */ /* 0x000f220000002400 */
[----:B---3--:R-:W-:Y:S02]  /*1f80*/  FSEL R59, R59, -INF , P1 ;  /* 0xff8000003b3b7808 */ /* 0x008fe40000800000 */
[----:B------:R-:W-:Y:S02]  /*1f90*/  ISETP.GT.AND P1, PT, R3, 0x59, PT ;  /* 0x000000590300780c */ /* 0x000fe40003f24270 */
[----:B------:R-:W-:-:S03]  /*1fa0*/  FMNMX.FTZ R3, R65, R4, !PT ;  /* 0x0000000441037209 */ /* 0x000fc60007810000 */
[----:B------:R-:W3:Y:S01]  /*1fb0*/  MUFU.TANH R62, R62 ;  /* 0x0000003e003e7308 */ /* 0x000ee20000002400 */
[----:B-1----:R-:W-:-:S04]  /*1fc0*/  FSEL R68, R68, -INF , P2 ;  /* 0xff80000044447808 */ /* 0x002fc80001000000 */
[----:B------:R-:W-:-:S03]  /*1fd0*/  FMNMX.FTZ R4, R68, R3, !PT ;  /* 0x0000000344047209 */ /* 0x000fc60007810000 */
[----:B------:R-:W1:Y:S01]  /*1fe0*/  MUFU.TANH R63, R63 ;  /* 0x0000003f003f7308 */ /* 0x000e620000002400 */
[----:B----4-:R-:W-:-:S04]  /*1ff0*/  FSEL R69, R69, -INF , P1 ;  /* 0xff80000045457808 */ /* 0x010fc80000800000 */
[----:B------:R-:W-:-:S03]  /*2000*/  FMNMX.FTZ R4, R69, R4, !PT ;  /* 0x0000000445047209 */ /* 0x000fc60007810000 */
[----:B------:R-:W4:Y:S01]  /*2010*/  MUFU.TANH R66, R66 ;  /* 0x0000004200427308 */ /* 0x000f220000002400 */
[----:B---3--:R-:W-:Y:S01]  /*2020*/  FSEL R62, R62, -INF , P6 ;  /* 0xff8000003e3e7808 */ /* 0x008fe20003000000 */
[----:B------:R-:W3:Y:S06]  /*2030*/  SHFL.BFLY PT, R3, R4, 0x2, 0x1f ;  /* 0x0c401f0004037f89 */ /* 0x000eec00000e0000 */
[----:B------:R-:W5:Y:S01]  /*2040*/  MUFU.TANH R67, R67 ;  /* 0x0000004300437308 */ /* 0x000f620000002400 */
[----:B-1----:R-:W-:-:S07]  /*2050*/  FSEL R63, R63, -INF , P5 ;  /* 0xff8000003f3f7808 */ /* 0x002fce0002800000 */
[----:B------:R-:W1:Y:S01]  /*2060*/  MUFU.TANH R70, R70 ;  /* 0x0000004600467308 */ /* 0x000e620000002400 */
[----:B----4-:R-:W-:-:S07]  /*2070*/  FSEL R66, R66, -INF , P4 ;  /* 0xff80000042427808 */ /* 0x010fce0002000000 */
[----:B------:R-:W4:Y:S01]  /*2080*/  MUFU.TANH R71, R71 ;  /* 0x0000004700477308 */ /* 0x000f220000002400 */
[----:B-----5:R-:W-:Y:S02]  /*2090*/  FSEL R67, R67, -INF , P3 ;  /* 0xff80000043437808 */ /* 0x020fe40001800000 */
[----:B---3--:R-:W-:-:S05]  /*20a0*/  FMNMX.FTZ R5, R4, R3, !PT ;  /* 0x0000000304057209 */ /* 0x008fca0007810000 */
[----:B------:R-:W3:Y:S01]  /*20b0*/  SHFL.BFLY PT, R6, R5, 0x1, 0x1f ;  /* 0x0c201f0005067f89 */ /* 0x000ee200000e0000 */
[----:B-1----:R-:W-:Y:S02]  /*20c0*/  FSEL R70, R70, -INF , P2 ;  /* 0xff80000046467808 */ /* 0x002fe40001000000 */
[----:B----4-:R-:W-:Y:S02]  /*20d0*/  FSEL R71, R71, -INF , P1 ;  /* 0xff80000047477808 */ /* 0x010fe40000800000 */
[----:B---3--:R-:W-:Y:S02]  /*20e0*/  FMNMX.FTZ R3, R5, R6, !PT ;  /* 0x0000000605037209 */ /* 0x008fe40007810000 */
[----:B------:R-:W-:Y:S02]  /*20f0*/  FMNMX.FTZ R5, R26, R27, !PT ;  /* 0x0000001b1a057209 */ /* 0x000fe40007810000 */
[C---:B------:R-:W-:Y:S01]  /*2100*/  FSETP.NEU.FTZ.AND P0, PT, R3.reuse, -INF , PT ;  /* 0xff8000000300780b */ /* 0x040fe20003f1d000 */
[----:B------:R-:W-:Y:S01]  /*2110*/  FMUL.FTZ R6, R3, UR10 ;  /* 0x0000000a03067c20 */ /* 0x000fe20008410000 */
[----:B------:R-:W-:-:S04]  /*2120*/  FMNMX.FTZ R4, R30, R5, !PT ;  /* 0x000000051e047209 */ /* 0x000fc80007810000 */
[----:B------:R-:W-:Y:S02]  /*2130*/  FMNMX.FTZ R5, R31, R4, !PT ;  /* 0x000000041f057209 */ /* 0x000fe40007810000 */
[----:B------:R-:W-:Y:S02]  /*2140*/  FSEL R6, R6, RZ, P0 ;  /* 0x000000ff06067208 */ /* 0x000fe40000000000 */
[----:B------:R-:W-:Y:S02]  /*2150*/  FMNMX.FTZ R4, R34, R5, !PT ;  /* 0x0000000522047209 */ /* 0x000fe40007810000 */
[----:B------:R-:W-:Y:S01]  /*2160*/  ISETP.NE.AND P0, PT, R9, RZ, PT ;  /* 0x000000ff0900720c */ /* 0x000fe20003f05270 */
[--C-:B------:R-:W-:Y:S01]  /*2170*/  FFMA.FTZ R24, R24, UR10, -R6.reuse ;  /* 0x0000000a18187c23 */ /* 0x100fe20008010806 */
[----:B------:R-:W-:Y:S01]  /*2180*/  FMNMX.FTZ R5, R35, R4, !PT ;  /* 0x0000000423057209 */ /* 0x000fe20007810000 */
[--C-:B------:R-:W-:Y:S01]  /*2190*/  FFMA.FTZ R25, R25, UR10, -R6.reuse ;  /* 0x0000000a19197c23 */ /* 0x100fe20008010806 */
[--C-:B------:R-:W-:Y:S01]  /*21a0*/  FFMA.FTZ R28, R28, UR10, -R6.reuse ;  /* 0x0000000a1c1c7c23 */ /* 0x100fe20008010806 */
[--C-:B------:R-:W-:Y:S01]  /*21b0*/  FFMA.FTZ R29, R29, UR10, -R6.reuse ;  /* 0x0000000a1d1d7c23 */ /* 0x100fe20008010806 */
[----:B------:R-:W-:Y:S01]  /*21c0*/  FMNMX.FTZ R4, R38, R5, !PT ;  /* 0x0000000526047209 */ /* 0x000fe20007810000 */
[----:B------:R-:W-:Y:S01]  /*21d0*/  MUFU.EX2 R24, R24 ;  /* 0x0000001800187308 */ /* 0x000fe20000000800 */
[--C-:B------:R-:W-:Y:S01]  /*21e0*/  FFMA.FTZ R32, R32, UR10, -R6.reuse ;  /* 0x0000000a20207c23 */ /* 0x100fe20008010806 */
[--C-:B------:R-:W-:Y:S01]  /*21f0*/  FFMA.FTZ R33, R33, UR10, -R6.reuse ;  /* 0x0000000a21217c23 */ /* 0x100fe20008010806 */
[----:B------:R-:W-:Y:S01]  /*2200*/  FMNMX.FTZ R5, R39, R4, !PT ;  /* 0x0000000427057209 */ /* 0x000fe20007810000 */
[--C-:B------:R-:W-:Y:S01]  /*2210*/  FFMA.FTZ R36, R36, UR10, -R6.reuse ;  /* 0x0000000a24247c23 */ /* 0x100fe20008010806 */
[--C-:B------:R-:W-:Y:S01]  /*2220*/  FFMA.FTZ R37, R37, UR10, -R6.reuse ;  /* 0x0000000a25257c23 */ /* 0x100fe20008010806 */
[--C-:B------:R-:W-:Y:S01]  /*2230*/  FFMA.FTZ R40, R40, UR10, -R6.reuse ;  /* 0x0000000a28287c23 */ /* 0x100fe20008010806 */
[----:B------:R-:W-:Y:S01]  /*2240*/  FMNMX.FTZ R4, R42, R5, !PT ;  /* 0x000000052a047209 */ /* 0x000fe20007810000 */
[----:B------:R-:W1:Y:S01]  /*2250*/  MUFU.EX2 R25, R25 ;  /* 0x0000001900197308 */ /* 0x000e620000000800 */
[--C-:B------:R-:W-:Y:S01]  /*2260*/  FFMA.FTZ R41, R41, UR10, -R6.reuse ;  /* 0x0000000a29297c23 */ /* 0x100fe20008010806 */
        /* <DEDUP_REMOVED lines=14> */
[----:B------:R-:W3:Y:S01]  /*2350*/  MUFU.EX2 R29, R29 ;  /* 0x0000001d001d7308 */ /* 0x000ee20000000800 */
[--C-:B------:R-:W-:Y:S01]  /*2360*/  FFMA.FTZ R61, R61, UR10, -R6.reuse ;  /* 0x0000000a3d3d7c23 */ /* 0x100fe20008010806 */
[--C-:B------:R-:W-:Y:S01]  /*2370*/  FFMA.FTZ R64, R64, UR10, -R6.reuse ;  /* 0x0000000a40407c23 */ /* 0x100fe20008010806 */
[----:B------:R-:W-:Y:S01]  /*2380*/  FMNMX.FTZ R5, R51, R4, !PT ;  /* 0x0000000433057209 */ /* 0x000fe20007810000 */
[--C-:B------:R-:W-:Y:S01]  /*2390*/  FFMA.FTZ R65, R65, UR10, -R6.reuse ;  /* 0x0000000a41417c23 */ /* 0x100fe20008010806 */
[--C-:B------:R-:W-:Y:S01]  /*23a0*/  FFMA.FTZ R68, R68, UR10, -R6.reuse ;  /* 0x0000000a44447c23 */ /* 0x100fe20008010806 */
[----:B------:R-:W-:Y:S01]  /*23b0*/  FFMA.FTZ R6, R69, UR10, -R6 ;  /* 0x0000000a45067c23 */ /* 0x000fe20008010806 */
[----:B------:R-:W-:Y:S01]  /*23c0*/  FMNMX.FTZ R4, R54, R5, !PT ;  /* 0x0000000536047209 */ /* 0x000fe20007810000 */
[----:B------:R-:W-:Y:S01]  /*23d0*/  MUFU.EX2 R32, R32 ;  /* 0x0000002000207308 */ /* 0x000fe20000000800 */
[----:B-1----:R-:W-:Y:S01]  /*23e0*/  FADD.FTZ R11, R24, R25 ;  /* 0x00000019180b7221 */ /* 0x002fe20000010000 */
[----:B------:R-:W-:-:S02]  /*23f0*/  F2FP.BF16.F32.PACK_AB R152, R25, R24 ;  /* 0x000000181998723e */ /* 0x000fc400000010ff */
[----:B------:R-:W-:-:S04]  /*2400*/  FMNMX.FTZ R5, R55, R4, !PT ;  /* 0x0000000437057209 */ /* 0x000fc80007810000 */
[----:B------:R-:W-:Y:S01]  /*2410*/  FMNMX.FTZ R4, R58, R5, !PT ;  /* 0x000000053a047209 */ /* 0x000fe20007810000 */
[----:B------:R-:W1:Y:S01]  /*2420*/  MUFU.EX2 R33, R33 ;  /* 0x0000002100217308 */ /* 0x000e620000000800 */
[----:B---3--:R-:W-:Y:S02]  /*2430*/  F2FP.BF16.F32.PACK_AB R154, R29, R28 ;  /* 0x0000001c1d9a723e */ /* 0x008fe400000010ff */
[----:B------:R-:W-:-:S04]  /*2440*/  FMNMX.FTZ R5, R59, R4, !PT ;  /* 0x000000043b057209 */ /* 0x000fc80007810000 */
[----:B------:R-:W-:Y:S01]  /*2450*/  FMNMX.FTZ R4, R62, R5, !PT ;  /* 0x000000053e047209 */ /* 0x000fe20007810000 */
[----:B------:R-:W-:Y:S03]  /*2460*/  MUFU.EX2 R36, R36 ;  /* 0x0000002400247308 */ /* 0x000fe60000000800 */
[----:B------:R-:W-:-:S04]  /*2470*/  FMNMX.FTZ R5, R63, R4, !PT ;  /* 0x000000043f057209 */ /* 0x000fc80007810000 */
[----:B------:R-:W-:Y:S01]  /*2480*/  FMNMX.FTZ R4, R66, R5, !PT ;  /* 0x0000000542047209 */ /* 0x000fe20007810000 */
[----:B------:R-:W3:Y:S01]  /*2490*/  MUFU.EX2 R37, R37 ;  /* 0x0000002500257308 */ /* 0x000ee20000000800 */
[----:B-1----:R-:W-:Y:S02]  /*24a0*/  F2FP.BF16.F32.PACK_AB R156, R33, R32 ;  /* 0x00000020219c723e */ /* 0x002fe400000010ff */
[----:B------:R-:W-:-:S04]  /*24b0*/  FMNMX.FTZ R5, R67, R4, !PT ;  /* 0x0000000443057209 */ /* 0x000fc80007810000 */
[----:B------:R-:W-:Y:S01]  /*24c0*/  FMNMX.FTZ R4, R70, R5, !PT ;  /* 0x0000000546047209 */ /* 0x000fe20007810000 */
[----:B------:R-:W-:Y:S03]  /*24d0*/  MUFU.EX2 R40, R40 ;  /* 0x0000002800287308 */ /* 0x000fe60000000800 */
[----:B------:R-:W-:-:S05]  /*24e0*/  FMNMX.FTZ R4, R71, R4, !PT ;  /* 0x0000000447047209 */ /* 0x000fca0007810000 */
[----:B------:R-:W1:Y:S01]  /*24f0*/  SHFL.BFLY PT, R5, R4, 0x2, 0x1f ;  /* 0x0c401f0004057f89 */ /* 0x000e6200000e0000 */
[----:B------:R-:W4:Y:S01]  /*2500*/  MUFU.EX2 R41, R41 ;  /* 0x0000002900297308 */ /* 0x000f220000000800 */
[----:B---3--:R-:W-:-:S07]  /*2510*/  F2FP.BF16.F32.PACK_AB R158, R37, R36 ;  /* 0x00000024259e723e */ /* 0x008fce00000010ff */
[----:B------:R-:W-:Y:S08]  /*2520*/  MUFU.EX2 R44, R44 ;  /* 0x0000002c002c7308 */ /* 0x000ff00000000800 */
[----:B------:R-:W3:Y:S01]  /*2530*/  MUFU.EX2 R45, R45 ;  /* 0x0000002d002d7308 */ /* 0x000ee20000000800 */
[----:B----4-:R-:W-:Y:S02]  /*2540*/  F2FP.BF16.F32.PACK_AB R160, R41, R40 ;  /* 0x0000002829a0723e */ /* 0x010fe400000010ff */
[----:B-1----:R-:W-:-:S05]  /*2550*/  FMNMX.FTZ R5, R4, R5, !PT ;  /* 0x0000000504057209 */ /* 0x002fca0007810000 */
[----:B------:R-:W-:Y:S01]  /*2560*/  MUFU.EX2 R48, R48 ;  /* 0x0000003000307308 */ /* 0x000fe20000000800 */
[----:B------:R-:W1:Y:S07]  /*2570*/  SHFL.BFLY PT, R4, R5, 0x1, 0x1f ;  /* 0x0c201f0005047f89 */ /* 0x000e6e00000e0000 */
[----:B------:R-:W4:Y:S01]  /*2580*/  MUFU.EX2 R49, R49 ;  /* 0x0000003100317308 */ /* 0x000f220000000800 */
[----:B---3--:R-:W-:-:S07]  /*2590*/  F2FP.BF16.F32.PACK_AB R162, R45, R44 ;  /* 0x0000002c2da2723e */ /* 0x008fce00000010ff */
[----:B------:R-:W-:Y:S08]  /*25a0*/  MUFU.EX2 R52, R52 ;  /* 0x0000003400347308 */ /* 0x000ff00000000800 */
[----:B------:R-:W3:Y:S01]  /*25b0*/  MUFU.EX2 R53, R53 ;  /* 0x0000003500357308 */ /* 0x000ee20000000800 */
[----:B----4-:R-:W-:Y:S02]  /*25c0*/  F2FP.BF16.F32.PACK_AB R164, R49, R48 ;  /* 0x0000003031a4723e */ /* 0x010fe400000010ff */
[----:B-1----:R-:W-:-:S04]  /*25d0*/  FMNMX.FTZ R4, R5, R4, !PT ;  /* 0x0000000405047209 */ /* 0x002fc80007810000 */
[C---:B------:R-:W-:Y:S01]  /*25e0*/  FSETP.NEU.FTZ.AND P1, PT, R4.reuse, -INF , PT ;  /* 0xff8000000400780b */ /* 0x040fe20003f3d000 */
[----:B------:R-:W-:Y:S01]  /*25f0*/  FMUL.FTZ R5, R4, UR10 ;  /* 0x0000000a04057c20 */ /* 0x000fe20008410000 */
[----:B------:R-:W-:Y:S04]  /*2600*/  MUFU.EX2 R56, R56 ;  /* 0x0000003800387308 */ /* 0x000fe80000000800 */
[----:B------:R-:W-:Y:S02]  /*2610*/  FSEL R9, R5, RZ, P1 ;  /* 0x000000ff05097208 */ /* 0x000fe40000800000 */
[----:B---3--:R-:W-:Y:S02]  /*2620*/  F2FP.BF16.F32.PACK_AB R166, R53, R52 ;  /* 0x0000003435a6723e */ /* 0x008fe400000010ff */
[----:B------:R1:W-:Y:S01]  /*2630*/  MUFU.EX2 R5, R6 ;  /* 0x0000000600057308 */ /* 0x0003e20000000800 */
[--C-:B------:R-:W-:Y:S01]  /*2640*/  FFMA.FTZ R26, R26, UR10, -R9.reuse ;  /* 0x0000000a1a1a7c23 */ /* 0x100fe20008010809 */
[--C-:B------:R-:W-:Y:S01]  /*2650*/  FFMA.FTZ R27, R27, UR10, -R9.reuse ;  /* 0x0000000a1b1b7c23 */ /* 0x100fe20008010809 */
[--C-:B------:R-:W-:Y:S01]  /*2660*/  FFMA.FTZ R30, R30, UR10, -R9.reuse ;  /* 0x0000000a1e1e7c23 */ /* 0x100fe20008010809 */
[--C-:B------:R-:W-:Y:S01]  /*2670*/  FFMA.FTZ R31, R31, UR10, -R9.reuse ;  /* 0x0000000a1f1f7c23 */ /* 0x100fe20008010809 */
[--C-:B------:R-:W-:Y:S01]  /*2680*/  FFMA.FTZ R34, R34, UR10, -R9.reuse ;  /* 0x0000000a22227c23 */ /* 0x100fe20008010809 */
[--C-:B------:R-:W-:Y:S01]  /*2690*/  FFMA.FTZ R35, R35, UR10, -R9.reuse ;  /* 0x0000000a23237c23 */ /* 0x100fe20008010809 */
[----:B------:R-:W-:Y:S01]  /*26a0*/  FFMA.FTZ R38, R38, UR10, -R9 ;  /* 0x0000000a26267c23 */ /* 0x000fe20008010809 */
[----:B------:R-:W-:Y:S01]  /*26b0*/  MUFU.EX2 R26, R26 ;  /* 0x0000001a001a7308 */ /* 0x000fe20000000800 */
[----:B-1----:R-:W-:Y:S01]  /*26c0*/  FADD.FTZ R6, R28, R11 ;  /* 0x0000000b1c067221 */ /* 0x002fe20000010000 */
[--C-:B------:R-:W-:Y:S01]  /*26d0*/  FFMA.FTZ R39, R39, UR10, -R9.reuse ;  /* 0x0000000a27277c23 */ /* 0x100fe20008010809 */
[--C-:B------:R-:W-:Y:S01]  /*26e0*/  FFMA.FTZ R42, R42, UR10, -R9.reuse ;  /* 0x0000000a2a2a7c23 */ /* 0x100fe20008010809 */
[--C-:B------:R-:W-:Y:S01]  /*26f0*/  FFMA.FTZ R43, R43, UR10, -R9.reuse ;  /* 0x0000000a2b2b7c23 */ /* 0x100fe20008010809 */
[----:B------:R-:W-:Y:S01]  /*2700*/  FADD.FTZ R11, R29, R6 ;  /* 0x000000061d0b7221 */ /* 0x000fe20000010000 */
[--C-:B------:R-:W-:Y:S01]  /*2710*/  FFMA.FTZ R46, R46, UR10, -R9.reuse ;  /* 0x0000000a2e2e7c23 */ /* 0x100fe20008010809 */
[----:B------:R-:W-:Y:S01]  /*2720*/  FFMA.FTZ R47, R47, UR10, -R9 ;  /* 0x0000000a2f2f7c23 */ /* 0x000fe20008010809 */
[----:B------:R-:W1:Y:S01]  /*2730*/  MUFU.EX2 R27, R27 ;  /* 0x0000001b001b7308 */ /* 0x000e620000000800 */
[----:B------:R-:W-:Y:S01]  /*2740*/  FADD.FTZ R6, R32, R11 ;  /* 0x0000000b20067221 */ /* 0x000fe20000010000 */
[--C-:B------:R-:W-:Y:S01]  /*2750*/  FFMA.FTZ R50, R50, UR10, -R9.reuse ;  /* 0x0000000a32327c23 */ /* 0x100fe20008010809 */
[--C-:B------:R-:W-:Y:S01]  /*2760*/  FFMA.FTZ R51, R51, UR10, -R9.reuse ;  /* 0x0000000a33337c23 */ /* 0x100fe20008010809 */
[--C-:B------:R-:W-:Y:S01]  /*2770*/  FFMA.FTZ R54, R54, UR10, -R9.reuse ;  /* 0x0000000a36367c23 */ /* 0x100fe20008010809 */
[----:B------:R-:W-:Y:S01]  /*2780*/  FADD.FTZ R13, R33, R6 ;  /* 0x00000006210d7221 */ /* 0x000fe20000010000 */
[--C-:B------:R-:W-:Y:S01]  /*2790*/  FFMA.FTZ R55, R55, UR10, -R9.reuse ;  /* 0x0000000a37377c23 */ /* 0x100fe20008010809 */
[----:B------:R-:W-:Y:S01]  /*27a0*/  FFMA.FTZ R58, R58, UR10, -R9 ;  /* 0x0000000a3a3a7c23 */ /* 0x000fe20008010809 */
[----:B------:R-:W3:Y:S01]  /*27b0*/  MUFU.EX2 R30, R30 ;  /* 0x0000001e001e7308 */ /* 0x000ee20000000800 */
[----:B------:R-:W-:Y:S01]  /*27c0*/  FADD.FTZ R10, R36, R13 ;  /* 0x0000000d240a7221 */ /* 0x000fe20000010000 */
[--C-:B------:R-:W-:Y:S01]  /*27d0*/  FFMA.FTZ R59, R59, UR10, -R9.reuse ;  /* 0x0000000a3b3b7c23 */ /* 0x100fe20008010809 */
[--C-:B------:R-:W-:Y:S01]  /*27e0*/  FFMA.FTZ R62, R62, UR10, -R9.reuse ;  /* 0x0000000a3e3e7c23 */ /* 0x100fe20008010809 */
[--C-:B------:R-:W-:Y:S01]  /*27f0*/  FFMA.FTZ R63, R63, UR10, -R9.reuse ;  /* 0x0000000a3f3f7c23 */ /* 0x100fe20008010809 */
[----:B------:R-:W-:Y:S01]  /*2800*/  FADD.FTZ R13, R37, R10 ;  /* 0x0000000a250d7221 */ /* 0x000fe20000010000 */
[--C-:B------:R-:W-:Y:S01]  /*2810*/  FFMA.FTZ R66, R66, UR10, -R9.reuse ;  /* 0x0000000a42427c23 */ /* 0x100fe20008010809 */
[----:B------:R-:W-:Y:S01]  /*2820*/  FFMA.FTZ R67, R67, UR10, -R9 ;  /* 0x0000000a43437c23 */ /* 0x000fe20008010809 */
[----:B------:R-:W4:Y:S01]  /*2830*/  MUFU.EX2 R31, R31 ;  /* 0x0000001f001f7308 */ /* 0x000f220000000800 */
[----:B-1----:R-:W-:Y:S01]  /*2840*/  FADD.FTZ R11, R26, R27 ;  /* 0x0000001b1a0b7221 */ /* 0x002fe20000010000 */
[----:B------:R-:W-:Y:S01]  /*2850*/  FADD.FTZ R10, R40, R13 ;  /* 0x0000000d280a7221 */ /* 0x000fe20000010000 */
[--C-:B------:R-:W-:Y:S01]  /*2860*/  FFMA.FTZ R70, R70, UR10, -R9.reuse ;  /* 0x0000000a46467c23 */ /* 0x100fe20008010809 */
[----:B------:R-:W-:Y:S01]  /*2870*/  FFMA.FTZ R9, R71, UR10, -R9 ;  /* 0x0000000a47097c23 */ /* 0x000fe20008010809 */
[----:B------:R-:W-:Y:S01]  /*2880*/  F2FP.BF16.F32.PACK_AB R153, R27, R26 ;  /* 0x0000001a1b99723e */ /* 0x000fe200000010ff */
[----:B------:R-:W-:-:S02]  /*2890*/  FADD.FTZ R13, R41, R10 ;  /* 0x0000000a290d7221 */ /* 0x000fc40000010000 */
[----:B------:R-:W1:Y:S01]  /*28a0*/  MUFU.EX2 R34, R34 ;  /* 0x0000002200227308 */ /* 0x000e620000000800 */
[----:B---3--:R-:W-:Y:S01]  /*28b0*/  FADD.FTZ R6, R30, R11 ;  /* 0x0000000b1e067221 */ /* 0x008fe20000010000 */
[----:B------:R-:W-:-:S04]  /*28c0*/  FADD.FTZ R10, R44, R13 ;  /* 0x0000000d2c0a7221 */ /* 0x000fc80000010000 */
[----:B------:R-:W-:Y:S02]  /*28d0*/  FADD.FTZ R13, R45, R10 ;  /* 0x0000000a2d0d7221 */ /* 0x000fe40000010000 */
[----:B------:R-:W3:Y:S01]  /*28e0*/  MUFU.EX2 R35, R35 ;  /* 0x0000002300237308 */ /* 0x000ee20000000800 */
[C---:B----4-:R-:W-:Y:S01]  /*28f0*/  FADD.FTZ R11, R31.reuse, R6 ;  /* 0x000000061f0b7221 */ /* 0x050fe20000010000 */
[----:B------:R-:W-:Y:S01]  /*2900*/  FADD.FTZ R10, R48, R13 ;  /* 0x0000000d300a7221 */ /* 0x000fe20000010000 */
[----:B------:R-:W-:-:S03]  /*2910*/  F2FP.BF16.F32.PACK_AB R155, R31, R30 ;  /* 0x0000001e1f9b723e */ /* 0x000fc600000010ff */
[----:B------:R-:W-:Y:S02]  /*2920*/  FADD.FTZ R13, R49, R10 ;  /* 0x0000000a310d7221 */ /* 0x000fe40000010000 */
[----:B------:R-:W4:Y:S01]  /*2930*/  MUFU.EX2 R38, R38 ;  /* 0x0000002600267308 */ /* 0x000f220000000800 */
[----:B-1----:R-:W-:Y:S01]  /*2940*/  FADD.FTZ R6, R34, R11 ;  /* 0x0000000b22067221 */ /* 0x002fe20000010000 */
[----:B------:R-:W-:-:S04]  /*2950*/  FADD.FTZ R10, R52, R13 ;  /* 0x0000000d340a7221 */ /* 0x000fc80000010000 */
[----:B------:R-:W-:Y:S02]  /*2960*/  FADD.FTZ R13, R53, R10 ;  /* 0x0000000a350d7221 */ /* 0x000fe40000010000 */
[----:B------:R-:W1:Y:S01]  /*2970*/  MUFU.EX2 R39, R39 ;  /* 0x0000002700277308 */ /* 0x000e620000000800 */
[C---:B---3--:R-:W-:Y:S01]  /*2980*/  FADD.FTZ R11, R35.reuse, R6 ;  /* 0x00000006230b7221 */ /* 0x048fe20000010000 */
[----:B------:R-:W-:Y:S01]  /*2990*/  FADD.FTZ R10, R56, R13 ;  /* 0x0000000d380a7221 */ /* 0x000fe20000010000 */
[----:B------:R-:W-:-:S05]  /*29a0*/  F2FP.BF16.F32.PACK_AB R157, R35, R34 ;  /* 0x00000022239d723e */ /* 0x000fca00000010ff */
[----:B------:R-:W3:Y:S01]  /*29b0*/  MUFU.EX2 R42, R42 ;  /* 0x0000002a002a7308 */ /* 0x000ee20000000800 */
[----:B----4-:R-:W-:-:S07]  /*29c0*/  FADD.FTZ R6, R38, R11 ;  /* 0x0000000b26067221 */ /* 0x010fce0000010000 */
[----:B------:R-:W4:Y:S01]  /*29d0*/  MUFU.EX2 R43, R43 ;  /* 0x0000002b002b7308 */ /* 0x000f220000000800 */
[C---:B-1----:R-:W-:Y:S01]  /*29e0*/  FADD.FTZ R11, R39.reuse, R6 ;  /* 0x00000006270b7221 */ /* 0x042fe20000010000 */
[----:B------:R-:W-:-:S06]  /*29f0*/  F2FP.BF16.F32.PACK_AB R159, R39, R38 ;  /* 0x00000026279f723e */ /* 0x000fcc00000010ff */
[----:B------:R-:W1:Y:S01]  /*2a00*/  MUFU.EX2 R46, R46 ;  /* 0x0000002e002e7308 */ /* 0x000e620000000800 */
[----:B---3--:R-:W-:-:S07]  /*2a10*/  FADD.FTZ R6, R42, R11 ;  /* 0x0000000b2a067221 */ /* 0x008fce0000010000 */
[----:B------:R-:W3:Y:S01]  /*2a20*/  MUFU.EX2 R47, R47 ;  /* 0x0000002f002f7308 */ /* 0x000ee20000000800 */
[C---:B----4-:R-:W-:Y:S01]  /*2a30*/  FADD.FTZ R11, R43.reuse, R6 ;  /* 0x000000062b0b7221 */ /* 0x050fe20000010000 */
[----:B------:R-:W-:-:S06]  /*2a40*/  F2FP.BF16.F32.PACK_AB R161, R43, R42 ;  /* 0x0000002a2ba1723e */ /* 0x000fcc00000010ff */
[----:B------:R-:W4:Y:S01]  /*2a50*/  MUFU.EX2 R50, R50 ;  /* 0x0000003200327308 */ /* 0x000f220000000800 */
[----:B-1----:R-:W-:-:S07]  /*2a60*/  FADD.FTZ R6, R46, R11 ;  /* 0x0000000b2e067221 */ /* 0x002fce0000010000 */
[----:B------:R-:W1:Y:S01]  /*2a70*/  MUFU.EX2 R51, R51 ;  /* 0x0000003300337308 */ /* 0x000e620000000800 */
[C---:B---3--:R-:W-:Y:S01]  /*2a80*/  FADD.FTZ R11, R47.reuse, R6 ;  /* 0x000000062f0b7221 */ /* 0x048fe20000010000 */
[----:B------:R-:W-:-:S06]  /*2a90*/  F2FP.BF16.F32.PACK_AB R163, R47, R46 ;  /* 0x0000002e2fa3723e */ /* 0x000fcc00000010ff */
[----:B------:R-:W3:Y:S01]  /*2aa0*/  MUFU.EX2 R57, R57 ;  /* 0x0000003900397308 */ /* 0x000ee20000000800 */
[----:B----4-:R-:W-:-:S07]  /*2ab0*/  FADD.FTZ R6, R50, R11 ;  /* 0x0000000b32067221 */ /* 0x010fce0000010000 */
[----:B------:R-:W4:Y:S01]  /*2ac0*/  MUFU.EX2 R54, R54 ;  /* 0x0000003600367308 */ /* 0x000f220000000800 */
[C---:B-1----:R-:W-:Y:S01]  /*2ad0*/  FADD.FTZ R11, R51.reuse, R6 ;  /* 0x00000006330b7221 */ /* 0x042fe20000010000 */
[----:B------:R-:W-:-:S06]  /*2ae0*/  F2FP.BF16.F32.PACK_AB R165, R51, R50 ;  /* 0x0000003233a5723e */ /* 0x000fcc00000010ff */
[----:B------:R-:W1:Y:S01]  /*2af0*/  MUFU.EX2 R60, R60 ;  /* 0x0000003c003c7308 */ /* 0x000e620000000800 */
[C---:B---3--:R-:W-:Y:S01]  /*2b00*/  FADD.FTZ R13, R57.reuse, R10 ;  /* 0x0000000a390d7221 */ /* 0x048fe20000010000 */
[----:B------:R-:W-:-:S06]  /*2b10*/  F2FP.BF16.F32.PACK_AB R168, R57, R56 ;  /* 0x0000003839a8723e */ /* 0x000fcc00000010ff */
[----:B------:R-:W3:Y:S01]  /*2b20*/  MUFU.EX2 R55, R55 ;  /* 0x0000003700377308 */ /* 0x000ee20000000800 */
[----:B----4-:R-:W-:-:S07]  /*2b30*/  FADD.FTZ R6, R54, R11 ;  /* 0x0000000b36067221 */ /* 0x010fce0000010000 */
[----:B------:R-:W4:Y:S01]  /*2b40*/  MUFU.EX2 R61, R61 ;  /* 0x0000003d003d7308 */ /* 0x000f220000000800 */
[----:B-1----:R-:W-:-:S07]  /*2b50*/  FADD.FTZ R10, R60, R13 ;  /* 0x0000000d3c0a7221 */ /* 0x002fce0000010000 */
[----:B------:R-:W1:Y:S01]  /*2b60*/  MUFU.EX2 R58, R58 ;  /* 0x0000003a003a7308 */ /* 0x000e620000000800 */
[C---:B---3--:R-:W-:Y:S01]  /*2b70*/  FADD.FTZ R11, R55.reuse, R6 ;  /* 0x00000006370b7221 */ /* 0x048fe20000010000 */
[----:B------:R-:W-:-:S06]  /*2b80*/  F2FP.BF16.F32.PACK_AB R167, R55, R54 ;  /* 0x0000003637a7723e */ /* 0x000fcc00000010ff */
[----:B------:R-:W3:Y:S01]  /*2b90*/  MUFU.EX2 R64, R64 ;  /* 0x0000004000407308 */ /* 0x000ee20000000800 */
[C---:B----4-:R-:W-:Y:S01]  /*2ba0*/  FADD.FTZ R13, R61.reuse, R10 ;  /* 0x0000000a3d0d7221 */ /* 0x050fe20000010000 */
[----:B------:R-:W-:-:S06]  /*2bb0*/  F2FP.BF16.F32.PACK_AB R170, R61, R60 ;  /* 0x0000003c3daa723e */ /* 0x000fcc00000010ff */
[----:B------:R-:W4:Y:S01]  /*2bc0*/  MUFU.EX2 R59, R59 ;  /* 0x0000003b003b7308 */ /* 0x000f220000000800 */
[----:B-1----:R-:W-:-:S07]  /*2bd0*/  FADD.FTZ R6, R58, R11 ;  /* 0x0000000b3a067221 */ /* 0x002fce0000010000 */
[----:B------:R-:W1:Y:S01]  /*2be0*/  MUFU.EX2 R65, R65 ;  /* 0x0000004100417308 */ /* 0x000e620000000800 */
[----:B---3--:R-:W-:-:S07]  /*2bf0*/  FADD.FTZ R10, R64, R13 ;  /* 0x0000000d400a7221 */ /* 0x008fce0000010000 */
[----:B------:R-:W3:Y:S01]  /*2c00*/  MUFU.EX2 R62, R62 ;  /* 0x0000003e003e7308 */ /* 0x000ee20000000800 */
[C---:B----4-:R-:W-:Y:S01]  /*2c10*/  FADD.FTZ R11, R59.reuse, R6 ;  /* 0x000000063b0b7221 */ /* 0x050fe20000010000 */
[----:B------:R-:W-:-:S06]  /*2c20*/  F2FP.BF16.F32.PACK_AB R169, R59, R58 ;  /* 0x0000003a3ba9723e */ /* 0x000fcc00000010ff */
[----:B------:R-:W4:Y:S01]  /*2c30*/  MUFU.EX2 R68, R68 ;  /* 0x0000004400447308 */ /* 0x000f220000000800 */
[C---:B-1----:R-:W-:Y:S01]  /*2c40*/  FADD.FTZ R13, R65.reuse, R10 ;  /* 0x0000000a410d7221 */ /* 0x042fe20000010000 */
[----:B------:R-:W-:-:S06]  /*2c50*/  F2FP.BF16.F32.PACK_AB R172, R65, R64 ;  /* 0x0000004041ac723e */ /* 0x000fcc00000010ff */
[----:B------:R-:W1:Y:S01]  /*2c60*/  MUFU.EX2 R63, R63 ;  /* 0x0000003f003f7308 */ /* 0x000e620000000800 */
[----:B---3--:R-:W-:-:S07]  /*2c70*/  FADD.FTZ R6, R62, R11 ;  /* 0x0000000b3e067221 */ /* 0x008fce0000010000 */
[----:B------:R-:W3:Y:S01]  /*2c80*/  MUFU.EX2 R66, R66 ;  /* 0x0000004200427308 */ /* 0x000ee20000000800 */
[----:B----4-:R-:W-:Y:S01]  /*2c90*/  FADD.FTZ R10, R68, R13 ;  /* 0x0000000d440a7221 */ /* 0x010fe20000010000 */
[----:B------:R-:W-:-:S06]  /*2ca0*/  F2FP.BF16.F32.PACK_AB R174, R5, R68 ;  /* 0x0000004405ae723e */ /* 0x000fcc00000010ff */
[----:B------:R-:W4:Y:S01]  /*2cb0*/  MUFU.EX2 R67, R67 ;  /* 0x0000004300437308 */ /* 0x000f220000000800 */
[----:B-1----:R-:W-:Y:S01]  /*2cc0*/  FADD.FTZ R11, R63, R6 ;  /* 0x000000063f0b7221 */ /* 0x002fe20000010000 */
[----:B------:R-:W-:Y:S01]  /*2cd0*/  FADD.FTZ R6, R5, R10 ;  /* 0x0000000a05067221 */ /* 0x000fe20000010000 */
[----:B------:R-:W-:-:S05]  /*2ce0*/  F2FP.BF16.F32.PACK_AB R171, R63, R62 ;  /* 0x0000003e3fab723e */ /* 0x000fca00000010ff */
[----:B------:R-:W1:Y:S01]  /*2cf0*/  MUFU.EX2 R70, R70 ;  /* 0x0000004600467308 */ /* 0x000e620000000800 */
[----:B---3--:R-:W-:-:S07]  /*2d00*/  FADD.FTZ R10, R66, R11 ;  /* 0x0000000b420a7221 */ /* 0x008fce0000010000 */
[----:B------:R-:W3:Y:S01]  /*2d10*/  MUFU.EX2 R9, R9 ;  /* 0x0000000900097308 */ /* 0x000ee20000000800 */
[C---:B----4-:R-:W-:Y:S01]  /*2d20*/  FADD.FTZ R5, R67.reuse, R10 ;  /* 0x0000000a43057221 */ /* 0x050fe20000010000 */
[----:B------:R-:W-:-:S03]  /*2d30*/  F2FP.BF16.F32.PACK_AB R173, R67, R66 ;  /* 0x0000004243ad723e */ /* 0x000fc600000010ff */
[----:B-1----:R-:W-:-:S04]  /*2d40*/  FADD.FTZ R10, R70, R5 ;  /* 0x00000005460a7221 */ /* 0x002fc80000010000 */
[C---:B---3--:R-:W-:Y:S01]  /*2d50*/  FADD.FTZ R5, R9.reuse, R10 ;  /* 0x0000000a09057221 */ /* 0x048fe20000010000 */
[----:B------:R-:W-:Y:S01]  /*2d60*/  F2FP.BF16.F32.PACK_AB R175, R9, R70 ;  /* 0x0000004609af723e */ /* 0x000fe200000010ff */
[----:B------:R-:W-:Y:S06]  /*2d70*/  @!P0 BRA `(.L_x_14) ;  /* 0x0000000000048947 */ /* 0x000fec0003800000 */
[----:B------:R-:W-:Y:S01]  /*2d80*/  BPT.TRAP 0x1 ;  /* 0x000000040000795c */ /* 0x000fe20000300000 */
.L_x_14:
[----:B------:R1:W3:Y:S01]  /*2d90*/  SYNCS.PHASECHK.TRANS64.TRYWAIT P1, [UR22+0x22850], R8 ;  /* 0x02285008ff0075a7 */ /* 0x0002e20008020156 */
[----:B------:R-:W-:Y:S05]  /*2da0*/  @!P0 BRA `(.L_x_15) ;  /* 0x0000000000048947 */ /* 0x000fea0003800000 */
[----:B------:R-:W-:Y:S01]  /*2db0*/  BPT.TRAP 0x1 ;  /* 0x000000040000795c */ /* 0x000fe20000300000 */
.L_x_15:
[----:B---3--:R-:W-:Y:S05]  /*2dc0*/  @P1 BRA `(.L_x_16) ;  /* 0x0000000000081947 */ /* 0x008fea0003800000 */
[----:B------:R-:W3:Y:S02]  /*2dd0*/  SYNCS.PHASECHK.TRANS64.TRYWAIT P1, [UR22+0x22850], R8 ;  /* 0x02285008ff0075a7 */ /* 0x000ee40008020156 */
[----:B---3--:R-:W-:Y:S05]  /*2de0*/  @!P1 BRA `(.L_x_17) ;  /* 0x0000008c004c9947 */ /* 0x008fea0003800000 */
.L_x_16:
[----:B------:R4:W-:Y:S01]  /*2df0*/  BAR.SYNC.DEFER_BLOCKING R7, 0x100 ;  /* 0x000400070000751d */ /* 0x0009e20000010000 */
[----:B------:R-:W-:-:S04]  /*2e00*/  UIADD3 UR41, UR41, 0x400, URZ ;  /* 0x0000040029297890 */ /* 0x000fc8000fffe03f */
[----:B------:R-:W-:Y:S01]  /*2e10*/  USHF.R.U32.HI UR41, URZ, 0x4, UR41 ;  /* 0x000000043f297899 */ /* 0x000fe20008011629 */
[----:B------:R-:W-:-:S03]  /*2e20*/  UMOV UR7, 0x40000040 ;  /* 0x4000004000077882 */ /* 0x000fc60000000000 */
[----:B------:R-:W-:-:S04]  /*2e30*/  ULOP3.LUT UR21, UR41, 0x3fff, URZ, 0xc0, !UPT ;  /* 0x00003fff29157892 */ /* 0x000fc8000f8ec03f */
[----:B------:R-:W-:-:S04]  /*2e40*/  ULOP3.LUT UR21, UR21, 0x3000000, URZ, 0xfc, !UPT ;  /* 0x0300000015157892 */ /* 0x000fc8000f8efc3f */
[----:B------:R-:W-:Y:S01]  /*2e50*/  UIMAD UR11, UR37, 0xc00, UR21 ;  /* 0x00000c00250b78a4 */ /* 0x000fe2000f8e0215 */
[----:B------:R-:W-:-:S06]  /*2e60*/  WARPGROUP.ARRIVE ;  /* 0x00000000000079c5 */ /* 0x000fcc0000000000 */
[----:B------:R-:W-:Y:S02]  /*2e70*/  UMOV UR6, UR11 ;  /* 0x0000000b00067c82 */ /* 0x000fe40008000000 */
[----:B------:R-:W-:Y:S01]  /*2e80*/  HGMMA.64x256x16.F32.BF16 R24, R152, gdesc[UR4].tnspB, RZ, !UPT, gsb0 ;  /* 0x43e0000498187df0 */ /* 0x000fe2000c0018ff */
[----:B------:R-:W-:Y:S01]  /*2e90*/  UIADD3 UR6, UR11, 0x80, URZ ;  /* 0x000000800b067890 */ /* 0x000fe2000fffe03f */
[----:B------:R-:W-:Y:S01]  /*2ea0*/  UMOV UR7, 0x40000040 ;  /* 0x4000004000077882 */ /* 0x000fe20000000000 */
[----:B------:R-:W-:Y:S02]  /*2eb0*/  WARPGROUP.DEPBAR.LE gsb0, 0x0 ;  /* 0x00008000000079c5 */ /* 0x000fe40000010000 */
[----:B------:R-:W-:-:S15]  /*2ec0*/  WARPGROUP.ARRIVE ;  /* 0x00000000000079c5 */ /* 0x000fde0000000000 */
[----:B------:R-:W-:-:S08]  /*2ed0*/  NOP ;  /* 0x0000000000007918 */ /* 0x000fd00000000000 */
[----:B------:R-:W-:Y:S01]  /*2ee0*/  HGMMA.64x256x16.F32.BF16 R24, R156, gdesc[UR4].tnspB, R24, gsb0 ;  /* 0x43e000049c187df0 */ /* 0x000fe20008001818 */
        /* <DEDUP_REMOVED lines=23> */
[----:B------:R-:W-:Y:S03]  /*3060*/  HGMMA.64x256x16.F32.BF16 R24, R172, gdesc[UR4].tnspB, R24, gsb0 ;  /* 0x43e00004ac187df0 */ /* 0x000fe60008001818 */
[----:B------:R-:W-:Y:S02]  /*3070*/  WARPGROUP.DEPBAR.LE gsb0, 0x0 ;  /* 0x00008000000079c5 */ /* 0x000fe40000010000 */
[----:B----4-:R-:W-:Y:S05]  /*3080*/  @!P0 BRA `(.L_x_18) ;  /* 0x0000000000048947 */ /* 0x010fea0003800000 */
[----:B------:R-:W-:Y:S01]  /*3090*/  BPT.TRAP 0x1 ;  /* 0x000000040000795c */ /* 0x000fe20000300000 */
.L_x_18:
[----:B------:R-:W4:Y:S01]  /*30a0*/  S2UR UR6, SR_CgaCtaId ;  /* 0x00000000000679c3 */ /* 0x000f220000008800 */
[----:B------:R-:W-:Y:S02]  /*30b0*/  UISETP.GE.AND UP0, UPT, UR42, 0x61, UPT ;  /* 0x000000612a00788c */ /* 0x000fe4000bf06270 */
[----:B------:R-:W-:-:S04]  /*30c0*/  UIADD3 UR22, UR22, 0x22860, URZ ;  /* 0x0002286016167890 */ /* 0x000fc8000fffe03f */
[----:B------:R-:W-:Y:S01]  /*30d0*/  PLOP3.LUT P1, PT, PT, PT, UP0, 0x80, 0x0 ;  /* 0x000000000000781c */ /* 0x000fe20003f2f008 */
[----:B----4-:R-:W-:-:S09]  /*30e0*/  UPRMT UR22, UR6, 0x654, UR22 ;  /* 0x0000065406167896 */ /* 0x010fd20008000016 */
[----:B------:R-:W-:Y:S01]  /*30f0*/  SYNCS.ARRIVE.TRANS64.RED.A1T0 RZ, [UR22], RZ ;  /* 0x000000ffffff79a7 */ /* 0x000fe20008100416 */
[----:B------:R-:W-:Y:S02]  /*3100*/  UMOV UR22, 0x400 ;  /* 0x0000040000167882 */ /* 0x000fe40000000000 */
[----:B------:R-:W-:Y:S01]  /*3110*/  ULEA UR22, UR6, UR22, 0x18 ;  /* 0x0000001606167291 */ /* 0x000fe2000f8ec03f */
[----:B------:R-:W-:Y:S11]  /*3120*/  @!P1 BRA `(.L_x_19) ;  /* 0x0000002000f09947 */ /* 0x000ff60003800000 */
[----:B------:R-:W-:Y:S01]  /*3130*/  IMAD.MOV.U32 R7, RZ, RZ, R4 ;  /* 0x000000ffff077224 */ /* 0x000fe200078e0004 */
[----:B------:R-:W-:Y:S01]  /*3140*/  UIADD3 UR44, UR44, -0x2, URZ ;  /* 0xfffffffe2c2c7890 */ /* 0x000fe2000fffe03f */
[----:B01-3--:R-:W-:Y:S01]  /*3150*/  IMAD.MOV.U32 R8, RZ, RZ, R3 ;  /* 0x000000ffff087224 */ /* 0x00bfe200078e0003 */
[----:B------:R-:W-:Y:S01]  /*3160*/  ULDC UR26, c[0x0][0x9d8] ;  /* 0x00027600001a7ab9 */ /* 0x000fe20000000800 */
[----:B------:R-:W-:-:S09]  /*3170*/  ULDC UR23, c[0x0][0x988] ;  /* 0x0002620000177ab9 */ /* 0x000fd20000000800 */
.L_x_30:
[----:B------:R-:W-:Y:S01]  /*3180*/  UIADD3 UR37, UR37, 0x1, URZ ;  /* 0x0000000125257890 */ /* 0x000fe2000fffe03f */
[----:B--2---:R-:W-:Y:S01]  /*3190*/  IMAD.U32 R0, RZ, RZ, UR44 ;  /* 0x0000002cff007e24 */ /* 0x004fe2000f8e00ff */
[----:B------:R-:W-:Y:S02]  /*31a0*/  UIADD3 UR44, UR44, -0x1, URZ ;  /* 0xffffffff2c2c7890 */ /* 0x000fe4000fffe03f */
[----:B------:R-:W-:Y:S02]  /*31b0*/  UISETP.NE.AND UP0, UPT, UR37, 0x2, UPT ;  /* 0x000000022500788c */ /* 0x000fe4000bf05270 */
[----:B------:R-:W-:Y:S02]  /*31c0*/  ISETP.GT.AND P1, PT, R0, RZ, PT ;  /* 0x000000ff0000720c */ /* 0x000fe40003f24270 */
[----:B------:R-:W-:Y:S02]  /*31d0*/  USEL UR6, URZ, 0x1, UP0 ;  /* 0x000000013f067887 */ /* 0x000fe40008000000 */
[----:B------:R-:W-:-:S02]  /*31e0*/  USEL UR37, UR37, URZ, UP0 ;  /* 0x0000003f25257287 */ /* 0x000fc40008000000 */
[----:B------:R-:W-:Y:S01]  /*31f0*/  ULOP3.LUT UR36, UR36, UR6, URZ, 0x3c, !UPT ;  /* 0x0000000624247292 */ /* 0x000fe2000f8e3c3f */
[----:B------:R-:W-:Y:S11]  /*3200*/  @!P0 BRA `(.L_x_20) ;  /* 0x0000000000048947 */ /* 0x000ff60003800000 */
[----:B------:R-:W-:Y:S01]  /*3210*/  BPT.TRAP 0x1 ;  /* 0x000000040000795c */ /* 0x000fe20000300000 */
.L_x_20:
[----:B------:R-:W0:Y:S01]  /*3220*/  S2UR UR24, SR_CgaCtaId ;  /* 0x00000000001879c3 */ /* 0x000e220000008800 */
[----:B------:R-:W-:Y:S01]  /*3230*/  IMAD.U32 R0, RZ, RZ, UR36 ;  /* 0x00000024ff007e24 */ /* 0x000fe2000f8e00ff */
[----:B------:R-:W-:-:S04]  /*3240*/  UMOV UR22, 0x400 ;  /* 0x0000040000167882 */ /* 0x000fc80000000000 */
[----:B------:R-:W-:-:S04]  /*3250*/  SHF.L.U32 R0, R0, 0x1f, RZ ;  /* 0x0000001f00007819 */ /* 0x000fc800000006ff */
[----:B------:R-:W-:-:S13]  /*3260*/  R2UR UR27, R0 ;  /* 0x00000000001b72ca */ /* 0x000fda00000e0000 */
[----:B------:R-:W-:Y:S01]  /*3270*/  IMAD.U32 R0, RZ, RZ, UR27 ;  /* 0x0000001bff007e24 */ /* 0x000fe2000f8e00ff */
[----:B0-----:R-:W-:-:S04]  /*3280*/  ULEA UR22, UR24, UR22, 0x18 ;  /* 0x0000001618167291 */ /* 0x001fc8000f8ec03f */
[----:B------:R-:W-:-:S09]  /*3290*/  ULEA UR25, UR37, UR22, 0x3 ;  /* 0x0000001625197291 */ /* 0x000fd2000f8e183f */
[----:B------:R0:W1:Y:S01]  /*32a0*/  SYNCS.PHASECHK.TRANS64.TRYWAIT P2, [UR25+0x22830], R0 ;  /* 0x02283000ff0075a7 */ /* 0x0000620008040159 */
[----:B------:R-:W-:Y:S05]  /*32b0*/  @!P0 BRA `(.L_x_21) ;  /* 0x0000000000048947 */ /* 0x000fea0003800000 */
[----:B------:R-:W-:Y:S01]  /*32c0*/  BPT.TRAP 0x1 ;  /* 0x000000040000795c */ /* 0x000fe20000300000 */
.L_x_21:
[----:B-1----:R-:W-:Y:S05]  /*32d0*/  @P2 BRA `(.L_x_22) ;  /* 0x00000000000c2947 */ /* 0x002fea0003800000 */
[----:B0-----:R-:W-:-:S04]  /*32e0*/  IMAD.U32 R0, RZ, RZ, UR27 ;  /* 0x0000001bff007e24 */ /* 0x001fc8000f8e00ff */
[----:B------:R-:W0:Y:S02]  /*32f0*/  SYNCS.PHASECHK.TRANS64.TRYWAIT P2, [UR25+0x22830], R0 ;  /* 0x02283000ff0075a7 */ /* 0x000e240008040159 */
[----:B0-----:R-:W-:Y:S05]  /*3300*/  @!P2 BRA `(.L_x_23) ;  /* 0x00000088001ca947 */ /* 0x001fea0003800000 */
.L_x_22:
[----:B------:R-:W-:Y:S01]  /*3310*/  UIMAD UR6, UR37, 0x300, UR20 ;  /* 0x00000300250678a4 */ /* 0x000fe2000f8e0214 */
[----:B------:R-:W-:Y:S01]  /*3320*/  WARPGROUP.ARRIVE ;  /* 0x00000000000079c5 */ /* 0x000fe20000000000 */
[----:B------:R-:W-:Y:S01]  /*3330*/  UMOV UR7, 0x40000040 ;  /* 0x4000004000077882 */ /* 0x000fe20000000000 */
[----:B------:R-:W-:Y:S01]  /*3340*/  UMOV UR11, 0x40000040 ;  /* 0x40000040000b7882 */ /* 0x000fe20000000000 */
[----:B------:R-:W-:-:S03]  /*3350*/  UIADD3 UR10, UR6, 0x2, URZ ;  /* 0x00000002060a7890 */ /* 0x000fc6000fffe03f */
[----:B------:R-:W1:Y:S01]  /*3360*/  S2R R202, SR_TID.X ;  /* 0x0000000000ca7919 */ /* 0x000e620000002100 */
[----:B------:R-:W-:Y:S01]  /*3370*/  UIADD3 UR14, UR6, 0x4, URZ ;  /* 0x00000004060e7890 */ /* 0x000fe2000fffe03f */
[----:B------:R-:W-:Y:S01]  /*3380*/  UMOV UR15, 0x40000040 ;  /* 0x40000040000f7882 */ /* 0x000fe20000000000 */
[----:B------:R-:W-:Y:S01]  /*3390*/  HGMMA.64x96x16.F32.BF16 R152, gdesc[UR4], RZ, !UPT, gsb0 ;  /* 0x01600000049879f0 */ /* 0x000fe2000c0018ff */
[----:B------:R-:W-:Y:S01]  /*33a0*/  UIADD3 UR18, UR6, 0x6, URZ ;  /* 0x0000000606127890 */ /* 0x000fe2000fffe03f */
[----:B------:R-:W-:Y:S01]  /*33b0*/  UMOV UR19, 0x40000040 ;  /* 0x4000004000137882 */ /* 0x000fe20000000000 */
[----:B-1----:R-:W-:-:S04]  /*33c0*/  SHF.R.U32.HI R202, RZ, 0x7, R202 ;  /* 0x00000007ffca7819 */ /* 0x002fc800000116ca */
[----:B0-----:R-:W-:Y:S01]  /*33d0*/  IADD3 R0, -R202, 0xb, RZ ;  /* 0x0000000bca007810 */ /* 0x001fe20007ffe1ff */
        /* <DEDUP_REMOVED lines=13> */
.L_x_24:
[----:B------:R-:W-:Y:S01]  /*34b0*/  FMUL.FTZ R9, R152, UR26 ;  /* 0x0000001a98097c20 */ /* 0x000fe20008410000 */
[----:B------:R-:W-:Y:S01]  /*34c0*/  FMUL.FTZ R4, R153, UR26 ;  /* 0x0000001a99047c20 */ /* 0x000fe20008410000 */
[----:B------:R-:W-:Y:S01]  /*34d0*/  FMUL.FTZ R12, R156, UR26 ;  /* 0x0000001a9c0c7c20 */ /* 0x000fe20008410000 */
[----:B------:R-:W-:Y:S01]  /*34e0*/  FMUL.FTZ R13, R157, UR26 ;  /* 0x0000001a9d0d7c20 */ /* 0x000fe20008410000 */
[----:B------:R-:W-:Y:S01]  /*34f0*/  FMUL.FTZ R20, R160, UR26 ;  /* 0x0000001aa0147c20 */ /* 0x000fe20008410000 */
[----:B------:R-:W-:Y:S01]  /*3500*/  FMUL.FTZ R22, R161, UR26 ;  /* 0x0000001aa1167c20 */ /* 0x000fe20008410000 */
[----:B------:R-:W1:Y:S01]  /*3510*/  MUFU.TANH R9, R9 ;  /* 0x0000000900097308 */ /* 0x000e620000002400 */
[----:B------:R-:W-:Y:S01]  /*3520*/  FMUL.FTZ R152, R164, UR26 ;  /* 0x0000001aa4987c20 */ /* 0x000fe20008410000 */
[----:B------:R-:W-:Y:S01]  /*3530*/  FMUL.FTZ R10, R154, UR26 ;  /* 0x0000001a9a0a7c20 */ /* 0x000fe20008410000 */
[----:B------:R-:W-:Y:S01]  /*3540*/  FMUL.FTZ R154, R165, UR26 ;  /* 0x0000001aa59a7c20 */ /* 0x000fe20008410000 */
[----:B------:R-:W-:Y:S01]  /*3550*/  FMUL.FTZ R157, R170, UR26 ;  /* 0x0000001aaa9d7c20 */ /* 0x000fe20008410000 */
[----:B------:R-:W-:Y:S01]  /*3560*/  FMUL.FTZ R156, R168, UR26 ;  /* 0x0000001aa89c7c20 */ /* 0x000fe20008410000 */
[----:B------:R-:W-:Y:S01]  /*3570*/  FMUL.FTZ R160, R169, UR26 ;  /* 0x0000001aa9a07c20 */ /* 0x000fe20008410000 */
[----:B------:R-:W-:Y:S01]  /*3580*/  FMUL.FTZ R21, R162, UR26 ;  /* 0x0000001aa2157c20 */ /* 0x000fe20008410000 */
[----:B------:R-:W2:Y:S01]  /*3590*/  MUFU.TANH R4, R4 ;  /* 0x0000000400047308 */ /* 0x000ea20000002400 */
[----:B------:R-:W-:Y:S01]  /*35a0*/  FMUL.FTZ R162, R172, UR26 ;  /* 0x0000001aaca27c20 */ /* 0x000fe20008410000 */
[----:B------:R-:W-:Y:S01]  /*35b0*/  FMUL.FTZ R161, R173, UR26 ;  /* 0x0000001aada17c20 */ /* 0x000fe20008410000 */
[----:B------:R-:W-:Y:S01]  /*35c0*/  FMUL.FTZ R23, R163, UR26 ;  /* 0x0000001aa3177c20 */ /* 0x000fe20008410000 */
[----:B------:R-:W-:Y:S01]  /*35d0*/  FMUL.FTZ R163, R176, UR26 ;  /* 0x0000001ab0a37c20 */ /* 0x000fe20008410000 */
[----:B------:R-:W-:Y:S01]  /*35e0*/  FMUL.FTZ R164, R177, UR26 ;  /* 0x0000001ab1a47c20 */ /* 0x000fe20008410000 */
[----:B------:R-:W-:Y:S01]  /*35f0*/  FMUL.FTZ R165, R180, UR26 ;  /* 0x0000001ab4a57c20 */ /* 0x000fe20008410000 */
[----:B------:R-:W-:Y:S01]  /*3600*/  FMUL.FTZ R153, R166, UR26 ;  /* 0x0000001aa6997c20 */ /* 0x000fe20008410000 */
[----:B------:R-:W3:Y:S01]  /*3610*/  MUFU.TANH R12, R12 ;  /* 0x0000000c000c7308 */ /* 0x000ee20000002400 */
[----:B-1----:R-:W-:Y:S01]  /*3620*/  FMNMX.FTZ R3, R9, R8, !PT ;  /* 0x0000000809037209 */ /* 0x002fe20007810000 */
[----:B------:R-:W-:Y:S01]  /*3630*/  FMUL.FTZ R166, R181, UR26 ;  /* 0x0000001ab5a67c20 */ /* 0x000fe20008410000 */
[----:B------:R-:W-:Y:S01]  /*3640*/  FMUL.FTZ R168, R184, UR26 ;  /* 0x0000001ab8a87c20 */ /* 0x000fe20008410000 */
[----:B------:R-:W-:Y:S01]  /*3650*/  FMUL.FTZ R11, R155, UR26 ;  /* 0x0000001a9b0b7c20 */ /* 0x000fe20008410000 */
[----:B------:R-:W-:Y:S01]  /*3660*/  FMUL.FTZ R155, R167, UR26 ;  /* 0x0000001aa79b7c20 */ /* 0x000fe20008410000 */
[----:B------:R-:W-:Y:S01]  /*3670*/  FMUL.FTZ R167, R185, UR26 ;  /* 0x0000001ab9a77c20 */ /* 0x000fe20008410000 */
[----:B------:R-:W-:Y:S01]  /*3680*/  FMUL.FTZ R169, R188, UR26 ;  /* 0x0000001abca97c20 */ /* 0x000fe20008410000 */
[----:B------:R-:W1:Y:S01]  /*3690*/  MUFU.TANH R13, R13 ;  /* 0x0000000d000d7308 */ /* 0x000e620000002400 */
[----:B--2---:R-:W-:Y:S01]  /*36a0*/  FMNMX.FTZ R3, R4, R3, !PT ;  /* 0x0000000304037209 */ /* 0x004fe20007810000 */
[----:B------:R-:W-:Y:S01]  /*36b0*/  FMUL.FTZ R173, R192, UR26 ;  /* 0x0000001ac0ad7c20 */ /* 0x000fe20008410000 */
[----:B------:R-:W-:Y:S01]  /*36c0*/  FMUL.FTZ R14, R158, UR26 ;  /* 0x0000001a9e0e7c20 */ /* 0x000fe20008410000 */
[----:B------:R-:W-:Y:S01]  /*36d0*/  FMUL.FTZ R158, R171, UR26 ;  /* 0x0000001aab9e7c20 */ /* 0x000fe20008410000 */
[----:B------:R-:W-:Y:S01]  /*36e0*/  FMUL.FTZ R171, R193, UR26 ;  /* 0x0000001ac1ab7c20 */ /* 0x000fe20008410000 */
[----:B------:R-:W-:Y:S01]  /*36f0*/  FMUL.FTZ R15, R159, UR26 ;  /* 0x0000001a9f0f7c20 */ /* 0x000fe20008410000 */
[----:B------:R-:W-:Y:S01]  /*3700*/  FMUL.FTZ R159, R174, UR26 ;  /* 0x0000001aae9f7c20 */ /* 0x000fe20008410000 */
[----:B------:R-:W2:Y:S01]  /*3710*/  MUFU.TANH R20, R20 ;  /* 0x0000001400147308 */ /* 0x000ea20000002400 */
[----:B---3--:R-:W-:Y:S01]  /*3720*/  FMNMX.FTZ R170, R12, R3, !PT ;  /* 0x000000030caa7209 */ /* 0x008fe20007810000 */
[----:B------:R-:W-:Y:S01]  /*3730*/  FMUL.FTZ R176, R196, UR26 ;  /* 0x0000001ac4b07c20 */ /* 0x000fe20008410000 */
[----:B------:R-:W-:Y:S01]  /*3740*/  UMOV UR10, UR23 ;  /* 0x00000017000a7c82 */ /* 0x000fe20008000000 */
[----:B------:R-:W-:Y:S01]  /*3750*/  FMUL.FTZ R181, R186, UR26 ;  /* 0x0000001abab57c20 */ /* 0x000fe20008410000 */
[----:B------:R-:W-:Y:S01]  /*3760*/  FMUL.FTZ R185, R194, UR26 ;  /* 0x0000001ac2b97c20 */ /* 0x000fe20008410000 */
[----:B------:R-:W-:Y:S01]  /*3770*/  FMUL.FTZ R186, R195, UR26 ;  /* 0x0000001ac3ba7c20 */ /* 0x000fe20008410000 */
[----:B------:R-:W-:Y:S01]  /*3780*/  FMUL.FTZ R188, R199, UR26 ;  /* 0x0000001ac7bc7c20 */ /* 0x000fe20008410000 */
[----:B------:R-:W3:Y:S01]  /*3790*/  MUFU.TANH R22, R22 ;  /* 0x0000001600167308 */ /* 0x000ee20000002400 */
[----:B-1----:R-:W-:Y:S01]  /*37a0*/  FMNMX.FTZ R3, R13, R170, !PT ;  /* 0x000000aa0d037209 */ /* 0x002fe20007810000 */
[----:B------:R-:W-:Y:S01]  /*37b0*/  FMUL.FTZ R170, R189, UR26 ;  /* 0x0000001abdaa7c20 */ /* 0x000fe20008410000 */
[----:B------:R-:W-:-:S04]  /*37c0*/  UIADD3 UR6, UR25, 0x22840, URZ ;  /* 0x0002284019067890 */ /* 0x000fc8000fffe03f */
[----:B------:R-:W-:Y:S01]  /*37d0*/  UPRMT UR6, UR24, 0x654, UR6 ;  /* 0x0000065418067896 */ /* 0x000fe20008000006 */
[----:B------:R-:W1:Y:S01]  /*37e0*/  MUFU.TANH R152, R152 ;  /* 0x0000009800987308 */ /* 0x000e620000002400 */
[----:B--2---:R-:W-:-:S07]  /*37f0*/  FMNMX.FTZ R3, R20, R3, !PT ;  /* 0x0000000314037209 */ /* 0x004fce0007810000 */
[----:B------:R-:W2:Y:S01]  /*3800*/  MUFU.TANH R154, R154 ;  /* 0x0000009a009a7308 */ /* 0x000ea20000002400 */
[----:B---3--:R-:W-:Y:S01]  /*3810*/  FMNMX.FTZ R3, R22, R3, !PT ;  /* 0x0000000316037209 */ /* 0x008fe20007810000 */
[----:B------:R-:W-:Y:S06]  /*3820*/  SYNCS.ARRIVE.TRANS64.RED.A1T0 RZ, [UR6], RZ ;  /* 0x000000ffffff79a7 */ /* 0x000fec0008100406 */
[----:B------:R-:W3:Y:S01]  /*3830*/  MUFU.TANH R156, R156 ;  /* 0x0000009c009c7308 */ /* 0x000ee20000002400 */
[----:B-1----:R-:W-:-:S07]  /*3840*/  FMNMX.FTZ R3, R152, R3, !PT ;  /* 0x0000000398037209 */ /* 0x002fce0007810000 */
[----:B------:R-:W1:Y:S01]  /*3850*/  MUFU.TANH R160, R160 ;  /* 0x000000a000a07308 */ /* 0x000e620000002400 */
[----:B--2---:R-:W-:-:S07]  /*3860*/  FMNMX.FTZ R3, R154, R3, !PT ;  /* 0x000000039a037209 */ /* 0x004fce0007810000 */
[----:B------:R-:W2:Y:S01]  /*3870*/  MUFU.TANH R162, R162 ;  /* 0x000000a200a27308 */ /* 0x000ea20000002400 */
[----:B---3--:R-:W-:-:S07]  /*3880*/  FMNMX.FTZ R3, R156, R3, !PT ;  /* 0x000000039c037209 */ /* 0x008fce0007810000 */
        /* <DEDUP_REMOVED lines=11> */
[----:B---3--:R-:W-:Y:S01]  /*3940*/  FMNMX.FTZ R3, R165, R172, !PT ;  /* 0x000000aca5037209 */ /* 0x008fe20007810000 */
[----:B------:R-:W-:-:S06]  /*3950*/  FMUL.FTZ R172, R197, UR26 ;  /* 0x0000001ac5ac7c20 */ /* 0x000fcc0008410000 */
[----:B------:R-:W3:Y:S01]  /*3960*/  MUFU.TANH R167, R167 ;  /* 0x000000a700a77308 */ /* 0x000ee20000002400 */
[----:B-1----:R-:W-:-:S07]  /*3970*/  FMNMX.FTZ R3, R166, R3, !PT ;  /* 0x00000003a6037209 */ /* 0x002fce0007810000 */
[----:B------:R-:W1:Y:S01]  /*3980*/  MUFU.TANH R169, R169 ;  /* 0x000000a900a97308 */ /* 0x000e620000002400 */
[----:B--2---:R-:W-:-:S07]  /*3990*/  FMNMX.FTZ R174, R168, R3, !PT ;  /* 0x00000003a8ae7209 */ /* 0x004fce0007810000 */
[----:B------:R-:W2:Y:S01]  /*39a0*/  MUFU.TANH R170, R170 ;  /* 0x000000aa00aa7308 */ /* 0x000ea20000002400 */
[----:B---3--:R-:W-:-:S07]  /*39b0*/  FMNMX.FTZ R174, R167, R174, !PT ;  /* 0x000000aea7ae7209 */ /* 0x008fce0007810000 */
        /* <DEDUP_REMOVED lines=9> */
[----:B--2---:R-:W-:-:S07]  /*3a50*/  FMNMX.FTZ R180, R170, R3, !PT ;  /* 0x00000003aab47209 */ /* 0x004fce0007810000 */
[----:B------:R-:W2:Y:S01]  /*3a60*/  MUFU.TANH R176, R176 ;  /* 0x000000b000b07308 */ /* 0x000ea20000002400 */
[----:B---3--:R-:W-:-:S07]  /*3a70*/  FMNMX.FTZ R180, R173, R180, !PT ;  /* 0x000000b4adb47209 */ /* 0x008fce0007810000 */
[----:B------:R-:W3:Y:S01]  /*3a80*/  MUFU.TANH R172, R172 ;  /* 0x000000ac00ac7308 */ /* 0x000ee20000002400 */
[----:B-1----:R-:W-:Y:S01]  /*3a90*/  FMNMX.FTZ R3, R171, R180, !PT ;  /* 0x000000b4ab037209 */ /* 0x002fe20007810000 */
[----:B------:R-:W-:Y:S01]  /*3aa0*/  FMUL.FTZ R180, R183, UR26 ;  /* 0x0000001ab7b47c20 */ /* 0x000fe20008410000 */
[----:B------:R-:W-:-:S05]  /*3ab0*/  FMUL.FTZ R183, R190, UR26 ;  /* 0x0000001abeb77c20 */ /* 0x000fca0008410000 */
[----:B------:R-:W1:Y:S01]  /*3ac0*/  MUFU.TANH R10, R10 ;  /* 0x0000000a000a7308 */ /* 0x000e620000002400 */
[----:B--2---:R-:W-:-:S07]  /*3ad0*/  FMNMX.FTZ R3, R176, R3, !PT ;  /* 0x00000003b0037209 */ /* 0x004fce0007810000 */
[----:B------:R-:W2:Y:S01]  /*3ae0*/  MUFU.TANH R11, R11 ;  /* 0x0000000b000b7308 */ /* 0x000ea20000002400 */
[----:B---3--:R-:W-:-:S05]  /*3af0*/  FMNMX.FTZ R3, R172, R3, !PT ;  /* 0x00000003ac037209 */ /* 0x008fca0007810000 */
[----:B------:R-:W3:Y:S02]  /*3b00*/  SHFL.BFLY PT, R184, R3, 0x2, 0x1f ;  /* 0x0c401f0003b87f89 */ /* 0x000ee400000e0000 */
[----:B------:R-:W4:Y:S08]  /*3b10*/  MUFU.TANH R14, R14 ;  /* 0x0000000e000e7308 */ /* 0x000f300000002400 */
[----:B------:R-:W5:Y:S08]  /*3b20*/  MUFU.TANH R15, R15 ;  /* 0x0000000f000f7308 */ /* 0x000f700000002400 */
[----:B------:R-:W0:Y:S01]  /*3b30*/  MUFU.TANH R21, R21 ;  /* 0x0000001500157308 */ /* 0x000e220000002400 */
[----:B---3--:R-:W-:Y:S01]  /*3b40*/  FMNMX.FTZ R177, R3, R184, !PT ;  /* 0x000000b803b17209 */ /* 0x008fe20007810000 */
[----:B------:R-:W-:-:S06]  /*3b50*/  FMUL.FTZ R184, R191, UR26 ;  /* 0x0000001abfb87c20 */ /* 0x000fcc0008410000 */
[----:B------:R-:W3:Y:S01]  /*3b60*/  MUFU.TANH R23, R23 ;  /* 0x0000001700177308 */ /* 0x000ee20000002400 */
[----:B------:R-:W1:Y:S07]  /*3b70*/  SHFL.BFLY PT, R190, R177, 0x1, 0x1f ;  /* 0x0c201f00b1be7f89 */ /* 0x000e6e00000e0000 */
[----:B------:R-:W3:Y:S08]  /*3b80*/  MUFU.TANH R153, R153 ;  /* 0x0000009900997308 */ /* 0x000ef00000002400 */
[----:B------:R-:W3:Y:S08]  /*3b90*/  MUFU.TANH R155, R155 ;  /* 0x0000009b009b7308 */ /* 0x000ef00000002400 */
[----:B------:R-:W3:Y:S01]  /*3ba0*/  MUFU.TANH R157, R157 ;  /* 0x0000009d009d7308 */ /* 0x000ee20000002400 */
[----:B-1----:R-:W-:-:S05]  /*3bb0*/  FMNMX.FTZ R3, R177, R190, !PT ;  /* 0x000000beb1037209 */ /* 0x002fca0007810000 */
[C---:B------:R-:W-:Y:S01]  /*3bc0*/  FADD.FTZ R8, -R3.reuse, R8 ;  /* 0x0000000803087221 */ /* 0x040fe20000010100 */
[----:B------:R-:W-:Y:S01]  /*3bd0*/  FMUL.FTZ R215, R3, UR10 ;  /* 0x0000000a03d77c20 */ /* 0x000fe20008410000 */
[----:B------:R-:W1:Y:S02]  /*3be0*/  MUFU.TANH R158, R158 ;  /* 0x0000009e009e7308 */ /* 0x000e640000002400 */
[----:B------:R-:W-:Y:S01]  /*3bf0*/  FMUL.FTZ R177, R8, UR10 ;  /* 0x0000000a08b17c20 */ /* 0x000fe20008410000 */
[----:B------:R-:W-:Y:S01]  /*3c00*/  FMNMX.FTZ R8, R10, R7, !PT ;  /* 0x000000070a087209 */ /* 0x000fe20007810000 */
[--C-:B------:R-:W-:Y:S01]  /*3c10*/  FFMA.FTZ R192, R9, UR10, -R215.reuse ;  /* 0x0000000a09c07c23 */ /* 0x100fe200080108d7 */
[--C-:B------:R-:W-:Y:S01]  /*3c20*/  FFMA.FTZ R203, R4, UR10, -R215.reuse ;  /* 0x0000000a04cb7c23 */ /* 0x100fe200080108d7 */
[--C-:B------:R-:W-:Y:S01]  /*3c30*/  FFMA.FTZ R195, R161, UR10, -R215.reuse ;  /* 0x0000000aa1c37c23 */ /* 0x100fe200080108d7 */
[----:B--2---:R-:W-:Y:S01]  /*3c40*/  FMNMX.FTZ R9, R11, R8, !PT ;  /* 0x000000080b097209 */ /* 0x004fe20007810000 */
[----:B------:R-:W2:Y:S01]  /*3c50*/  MUFU.TANH R159, R159 ;  /* 0x0000009f009f7308 */ /* 0x000ea20000002400 */
[--C-:B------:R-:W-:Y:S01]  /*3c60*/  FFMA.FTZ R189, R152, UR10, -R215.reuse ;  /* 0x0000000a98bd7c23 */ /* 0x100fe200080108d7 */
[--C-:B------:R-:W-:Y:S01]  /*3c70*/  FFMA.FTZ R196, R154, UR10, -R215.reuse ;  /* 0x0000000a9ac47c23 */ /* 0x100fe200080108d7 */
[----:B----4-:R-:W-:Y:S01]  /*3c80*/  FMNMX.FTZ R8, R14, R9, !PT ;  /* 0x000000090e087209 */ /* 0x010fe20007810000 */
[--C-:B------:R-:W-:Y:S01]  /*3c90*/  FFMA.FTZ R154, R176, UR10, -R215.reuse ;  /* 0x0000000ab09a7c23 */ /* 0x100fe200080108d7 */
[--C-:B------:R-:W-:Y:S01]  /*3ca0*/  FFMA.FTZ R198, R12, UR10, -R215.reuse ;  /* 0x0000000a0cc67c23 */ /* 0x100fe200080108d7 */
[--C-:B------:R-:W-:Y:S01]  /*3cb0*/  FFMA.FTZ R191, R22, UR10, -R215.reuse ;  /* 0x0000000a16bf7c23 */ /* 0x100fe200080108d7 */
[----:B-----5:R-:W-:Y:S01]  /*3cc0*/  FMNMX.FTZ R8, R15, R8, !PT ;  /* 0x000000080f087209 */ /* 0x020fe20007810000 */
[----:B------:R-:W4:Y:S01]  /*3cd0*/  MUFU.TANH R174, R174 ;  /* 0x000000ae00ae7308 */ /* 0x000f220000002400 */
[--C-:B------:R-:W-:Y:S01]  /*3ce0*/  FFMA.FTZ R211, R13, UR10, -R215.reuse ;  /* 0x0000000a0dd37c23 */ /* 0x100fe200080108d7 */
[--C-:B------:R-:W-:Y:S01]  /*3cf0*/  FFMA.FTZ R22, R156, UR10, -R215.reuse ;  /* 0x0000000a9c167c23 */ /* 0x100fe200080108d7 */
[----:B0-----:R-:W-:Y:S01]  /*3d00*/  FMNMX.FTZ R8, R21, R8, !PT ;  /* 0x0000000815087209 */ /* 0x001fe20007810000 */
[--C-:B------:R-:W-:Y:S01]  /*3d10*/  FFMA.FTZ R190, R20, UR10, -R215.reuse ;  /* 0x0000000a14be7c23 */ /* 0x100fe200080108d7 */
[--C-:B------:R-:W-:Y:S01]  /*3d20*/  FFMA.FTZ R193, R160, UR10, -R215.reuse ;  /* 0x0000000aa0c17c23 */ /* 0x100fe200080108d7 */
[--C-:B------:R-:W-:Y:S01]  /*3d30*/  FFMA.FTZ R201, R164, UR10, -R215.reuse ;  /* 0x0000000aa4c97c23 */ /* 0x100fe200080108d7 */
[----:B---3--:R-:W-:Y:S01]  /*3d40*/  FMNMX.FTZ R8, R23, R8, !PT ;  /* 0x0000000817087209 */ /* 0x008fe20007810000 */
[----:B------:R-:W0:Y:S01]  /*3d50*/  MUFU.TANH R175, R175 ;  /* 0x000000af00af7308 */ /* 0x000e220000002400 */
[--C-:B------:R-:W-:Y:S01]  /*3d60*/  FFMA.FTZ R162, R162, UR10, -R215.reuse ;  /* 0x0000000aa2a27c23 */ /* 0x100fe200080108d7 */
[--C-:B------:R-:W-:Y:S01]  /*3d70*/  FFMA.FTZ R20, R163, UR10, -R215.reuse ;  /* 0x0000000aa3147c23 */ /* 0x100fe200080108d7 */
[----:B------:R-:W-:Y:S01]  /*3d80*/  FMNMX.FTZ R8, R153, R8, !PT ;  /* 0x0000000899087209 */ /* 0x000fe20007810000 */
[--C-:B------:R-:W-:Y:S01]  /*3d90*/  FFMA.FTZ R199, R170, UR10, -R215.reuse ;  /* 0x0000000aaac77c23 */ /* 0x100fe200080108d7 */
[--C-:B------:R-:W-:Y:S01]  /*3da0*/  FFMA.FTZ R13, R165, UR10, -R215.reuse ;  /* 0x0000000aa50d7c23 */ /* 0x100fe200080108d7 */
[--C-:B------:R-:W-:Y:S01]  /*3db0*/  FFMA.FTZ R172, R172, UR10, -R215.reuse ;  /* 0x0000000aacac7c23 */ /* 0x100fe200080108d7 */
[----:B------:R-:W-:Y:S01]  /*3dc0*/  FMNMX.FTZ R8, R155, R8, !PT ;  /* 0x000000089b087209 */ /* 0x000fe20007810000 */
[----:B------:R-:W3:Y:S01]  /*3dd0*/  MUFU.TANH R178, R178 ;  /* 0x000000b200b27308 */ /* 0x000ee20000002400 */
[--C-:B------:R-:W-:Y:S01]  /*3de0*/  FFMA.FTZ R197, R167, UR10, -R215.reuse ;  /* 0x0000000aa7c57c23 */ /* 0x100fe200080108d7 */
[--C-:B------:R-:W-:Y:S01]  /*3df0*/  FFMA.FTZ R166, R166, UR10, -R215.reuse ;  /* 0x0000000aa6a67c23 */ /* 0x100fe200080108d7 */
[----:B------:R-:W-:Y:S01]  /*3e00*/  FMNMX.FTZ R9, R157, R8, !PT ;  /* 0x000000089d097209 */ /* 0x000fe20007810000 */
[--C-:B------:R-:W-:Y:S01]  /*3e10*/  FFMA.FTZ R168, R168, UR10, -R215.reuse ;  /* 0x0000000aa8a87c23 */ /* 0x100fe200080108d7 */
[--C-:B------:R-:W-:Y:S01]  /*3e20*/  FFMA.FTZ R12, R169, UR10, -R215.reuse ;  /* 0x0000000aa90c7c23 */ /* 0x100fe200080108d7 */
[----:B------:R-:W-:Y:S01]  /*3e30*/  FFMA.FTZ R194, R171, UR10, -R215 ;  /* 0x0000000aabc27c23 */ /* 0x000fe200080108d7 */
[----:B-1----:R-:W-:Y:S01]  /*3e40*/  FMNMX.FTZ R4, R158, R9, !PT ;  /* 0x000000099e047209 */ /* 0x002fe20007810000 */
[----:B------:R-:W1:Y:S03]  /*3e50*/  MUFU.TANH R179, R179 ;  /* 0x000000b300b37308 */ /* 0x000e660000002400 */
[----:B--2---:R-:W-:-:S04]  /*3e60*/  FMNMX.FTZ R9, R159, R4, !PT ;  /* 0x000000049f097209 */ /* 0x004fc80007810000 */
[----:B----4-:R-:W-:Y:S01]  /*3e70*/  FMNMX.FTZ R4, R174, R9, !PT ;  /* 0x00000009ae047209 */ /* 0x010fe20007810000 */
[----:B------:R-:W2:Y:S03]  /*3e80*/  MUFU.TANH R180, R180 ;  /* 0x000000b400b47308 */ /* 0x000ea60000002400 */
[----:B0-----:R-:W-:-:S04]  /*3e90*/  FMNMX.FTZ R9, R175, R4, !PT ;  /* 0x00000004af097209 */ /* 0x001fc80007810000 */
[----:B---3--:R-:W-:Y:S01]  /*3ea0*/  FMNMX.FTZ R4, R178, R9, !PT ;  /* 0x00000009b2047209 */ /* 0x008fe20007810000 */
[----:B------:R-:W0:Y:S03]  /*3eb0*/  MUFU.TANH R181, R181 ;  /* 0x000000b500b57308 */ /* 0x000e260000002400 */
[----:B-1----:R-:W-:-:S05]  /*3ec0*/  FMNMX.FTZ R9, R179, R4, !PT ;  /* 0x00000004b3097209 */ /* 0x002fca0007810000 */
[----:B------:R-:W1:Y:S01]  /*3ed0*/  MUFU.TANH R182, R182 ;  /* 0x000000b600b67308 */ /* 0x000e620000002400 */
[----:B--2---:R-:W-:-:S07]  /*3ee0*/  FMNMX.FTZ R4, R180, R9, !PT ;  /* 0x00000009b4047209 */ /* 0x004fce0007810000 */
[----:B------:R-:W2:Y:S01]  /*3ef0*/  MUFU.TANH R183, R183 ;  /* 0x000000b700b77308 */ /* 0x000ea20000002400 */
[----:B0-----:R-:W-:-:S07]  /*3f00*/  FMNMX.FTZ R9, R181, R4, !PT ;  /* 0x00000004b5097209 */ /* 0x001fce0007810000 */
[----:B------:R-:W0:Y:S01]  /*3f10*/  MUFU.TANH R184, R184 ;  /* 0x000000b800b87308 */ /* 0x000e220000002400 */
[----:B-1----:R-:W-:-:S07]  /*3f20*/  FMNMX.FTZ R4, R182, R9, !PT ;  /* 0x00000009b6047209 */ /* 0x002fce0007810000 */
        /* <DEDUP_REMOVED lines=8> */
[----:B------:R-:W2:Y:S01]  /*3fb0*/  MUFU.EX2 R177, R177 ;  /* 0x000000b100b17308 */ /* 0x000ea20000000800 */
[----:B0-----:R-:W-:-:S07]  /*3fc0*/  FMNMX.FTZ R9, R187, R4, !PT ;  /* 0x00000004bb097209 */ /* 0x001fce0007810000 */
[----:B------:R-:W0:Y:S01]  /*3fd0*/  MUFU.EX2 R192, R192 ;  /* 0x000000c000c07308 */ /* 0x000e220000000800 */
[----:B-1----:R-:W-:-:S05]  /*3fe0*/  FMNMX.FTZ R9, R188, R9, !PT ;  /* 0x00000009bc097209 */ /* 0x002fca0007810000 */
[----:B------:R-:W1:Y:S02]  /*3ff0*/  SHFL.BFLY PT, R4, R9, 0x2, 0x1f ;  /* 0x0c401f0009047f89 */ /* 0x000e6400000e0000 */
[----:B------:R-:W3:Y:S01]  /*4000*/  MUFU.EX2 R203, R203 ;  /* 0x000000cb00cb7308 */ /* 0x000ee20000000800 */
[-C--:B--2---:R-:W-:Y:S01]  /*4010*/  FMUL.FTZ R24, R24, R177.reuse ;  /* 0x000000b118187220 */ /* 0x084fe20000410000 */
[-C--:B------:R-:W-:Y:S01]  /*4020*/  FMUL.FTZ R25, R25, R177.reuse ;  /* 0x000000b119197220 */ /* 0x080fe20000410000 */
[-C--:B------:R-:W-:Y:S01]  /*4030*/  FMUL.FTZ R28, R28, R177.reuse ;  /* 0x000000b11c1c7220 */ /* 0x080fe20000410000 */
[-C--:B------:R-:W-:Y:S01]  /*4040*/  FMUL.FTZ R29, R29, R177.reuse ;  /* 0x000000b11d1d7220 */ /* 0x080fe20000410000 */
[-C--:B------:R-:W-:Y:S01]  /*4050*/  FMUL.FTZ R32, R32, R177.reuse ;  /* 0x000000b120207220 */ /* 0x080fe20000410000 */
[-C--:B------:R-:W-:Y:S01]  /*4060*/  FMUL.FTZ R33, R33, R177.reuse ;  /* 0x000000b121217220 */ /* 0x080fe20000410000 */
[-C--:B------:R-:W-:Y:S01]  /*4070*/  FMUL.FTZ R36, R36, R177.reuse ;  /* 0x000000b124247220 */ /* 0x080fe20000410000 */
[----:B------:R-:W2:Y:S01]  /*4080*/  MUFU.EX2 R198, R198 ;  /* 0x000000c600c67308 */ /* 0x000ea20000000800 */
[----:B0-----:R-:W-:Y:S01]  /*4090*/  FFMA.FTZ R6, R177, R6, R192 ;  /* 0x00000006b1067223 */ /* 0x001fe200000100c0 */
[-C--:B------:R-:W-:Y:S01]  /*40a0*/  FMUL.FTZ R37, R37, R177.reuse ;  /* 0x000000b125257220 */ /* 0x080fe20000410000 */
[-C--:B------:R-:W-:Y:S01]  /*40b0*/  FMUL.FTZ R40, R40, R177.reuse ;  /* 0x000000b128287220 */ /* 0x080fe20000410000 */
[-C--:B------:R-:W-:Y:S01]  /*40c0*/  FMUL.FTZ R41, R41, R177.reuse ;  /* 0x000000b129297220 */ /* 0x080fe20000410000 */
[-C--:B------:R-:W-:Y:S01]  /*40d0*/  FMUL.FTZ R44, R44, R177.reuse ;  /* 0x000000b12c2c7220 */ /* 0x080fe20000410000 */
[-C--:B------:R-:W-:Y:S01]  /*40e0*/  FMUL.FTZ R45, R45, R177.reuse ;  /* 0x000000b12d2d7220 */ /* 0x080fe20000410000 */
[-C--:B------:R-:W-:Y:S01]  /*40f0*/  FMUL.FTZ R48, R48, R177.reuse ;  /* 0x000000b130307220 */ /* 0x080fe20000410000 */
[----:B------:R-:W0:Y:S01]  /*4100*/  MUFU.EX2 R211, R211 ;  /* 0x000000d300d37308 */ /* 0x000e220000000800 */
[-C--:B------:R-:W-:Y:S01]  /*4110*/  FMUL.FTZ R49, R49, R177.reuse ;  /* 0x000000b131317220 */ /* 0x080fe20000410000 */
[-C--:B------:R-:W-:Y:S01]  /*4120*/  FMUL.FTZ R52, R52, R177.reuse ;  /* 0x000000b134347220 */ /* 0x080fe20000410000 */
[-C--:B------:R-:W-:Y:S01]  /*4130*/  FMUL.FTZ R53, R53, R177.reuse ;  /* 0x000000b135357220 */ /* 0x080fe20000410000 */
[-C--:B------:R-:W-:Y:S01]  /*4140*/  FMUL.FTZ R56, R56, R177.reuse ;  /* 0x000000b138387220 */ /* 0x080fe20000410000 */
[-C--:B------:R-:W-:Y:S01]  /*4150*/  FMUL.FTZ R57, R57, R177.reuse ;  /* 0x000000b139397220 */ /* 0x080fe20000410000 */
[----:B-1----:R-:W-:Y:S01]  /*4160*/  FMNMX.FTZ R8, R9, R4, !PT ;  /* 0x0000000409087209 */ /* 0x002fe20007810000 */
[----:B------:R-:W-:Y:S01]  /*4170*/  FFMA.FTZ R9, R173, UR10, -R215 ;  /* 0x0000000aad097c23 */ /* 0x000fe200080108d7 */
[----:B------:R-:W-:Y:S01]  /*4180*/  MUFU.EX2 R190, R190 ;  /* 0x000000be00be7308 */ /* 0x000fe20000000800 */
[-C--:B------:R-:W-:Y:S01]  /*4190*/  FMUL.FTZ R60, R60, R177.reuse ;  /* 0x000000b13c3c7220 */ /* 0x080fe20000410000 */
[-C--:B------:R-:W-:Y:S01]  /*41a0*/  FMUL.FTZ R61, R61, R177.reuse ;  /* 0x000000b13d3d7220 */ /* 0x080fe20000410000 */
[----:B------:R-:W1:Y:S01]  /*41b0*/  SHFL.BFLY PT, R161, R8, 0x1, 0x1f ;  /* 0x0c201f0008a17f89 */ /* 0x000e6200000e0000 */
[-C--:B------:R-:W-:Y:S01]  /*41c0*/  FMUL.FTZ R64, R64, R177.reuse ;  /* 0x000000b140407220 */ /* 0x080fe20000410000 */
[-C--:B------:R-:W-:Y:S01]  /*41d0*/  FMUL.FTZ R65, R65, R177.reuse ;  /* 0x000000b141417220 */ /* 0x080fe20000410000 */
[-C--:B------:R-:W-:Y:S01]  /*41e0*/  FMUL.FTZ R68, R68, R177.reuse ;  /* 0x000000b144447220 */ /* 0x080fe20000410000 */
[-C--:B------:R-:W-:Y:S01]  /*41f0*/  FMUL.FTZ R69, R69, R177.reuse ;  /* 0x000000b145457220 */ /* 0x080fe20000410000 */
[----:B------:R-:W-:Y:S01]  /*4200*/  MUFU.EX2 R191, R191 ;  /* 0x000000bf00bf7308 */ /* 0x000fe20000000800 */
[-C--:B------:R-:W-:Y:S01]  /*4210*/  FMUL.FTZ R72, R72, R177.reuse ;  /* 0x000000b148487220 */ /* 0x080fe20000410000 */
[-C--:B------:R-:W-:Y:S01]  /*4220*/  FMUL.FTZ R73, R73, R177.reuse ;  /* 0x000000b149497220 */ /* 0x080fe20000410000 */
[-C--:B------:R-:W-:Y:S01]  /*4230*/  FMUL.FTZ R76, R76, R177.reuse ;  /* 0x000000b14c4c7220 */ /* 0x080fe20000410000 */
        /* <DEDUP_REMOVED lines=14> */
[----:B------:R-:W-:Y:S01]  /*4320*/  FMUL.FTZ R101, R101, R177 ;  /* 0x000000b165657220 */ /* 0x000fe20000410000 */
[----:B-1----:R-:W-:Y:S01]  /*4330*/  FMNMX.FTZ R4, R8, R161, !PT ;  /* 0x000000a108047209 */ /* 0x002fe20007810000 */
[-C--:B------:R-:W-:Y:S01]  /*4340*/  FMUL.FTZ R104, R104, R177.reuse ;  /* 0x000000b168687220 */ /* 0x080fe20000410000 */
[-C--:B------:R-:W-:Y:S01]  /*4350*/  FMUL.FTZ R105, R105, R177.reuse ;  /* 0x000000b169697220 */ /* 0x080fe20000410000 */
[-C--:B------:R-:W-:Y:S01]  /*4360*/  FMUL.FTZ R108, R108, R177.reuse ;  /* 0x000000b16c6c7220 */ /* 0x080fe20000410000 */
[-C--:B------:R-:W-:Y:S01]  /*4370*/  FMUL.FTZ R109, R109, R177.reuse ;  /* 0x000000b16d6d7220 */ /* 0x080fe20000410000 */
[----:B------:R-:W-:Y:S01]  /*4380*/  FADD.FTZ R152, -R4, R7 ;  /* 0x0000000704987221 */ /* 0x000fe20000010100 */
[----:B------:R-:W-:Y:S01]  /*4390*/  MUFU.EX2 R8, R154 ;  /* 0x0000009a00087308 */ /* 0x000fe20000000800 */
[-C--:B------:R-:W-:Y:S01]  /*43a0*/  FMUL.FTZ R112, R112, R177.reuse ;  /* 0x000000b170707220 */ /* 0x080fe20000410000 */
[-C--:B------:R-:W-:Y:S01]  /*43b0*/  FMUL.FTZ R113, R113, R177.reuse ;  /* 0x000000b171717220 */ /* 0x080fe20000410000 */
[----:B------:R-:W-:Y:S01]  /*43c0*/  FMUL.FTZ R176, R152, UR10 ;  /* 0x0000000a98b07c20 */ /* 0x000fe20008410000 */
[----:B------:R-:W-:Y:S01]  /*43d0*/  FMUL.FTZ R152, R4, UR10 ;  /* 0x0000000a04987c20 */ /* 0x000fe20008410000 */
[-C--:B------:R-:W-:Y:S01]  /*43e0*/  FMUL.FTZ R116, R116, R177.reuse ;  /* 0x000000b174747220 */ /* 0x080fe20000410000 */
[-C--:B------:R-:W-:Y:S01]  /*43f0*/  FMUL.FTZ R117, R117, R177.reuse ;  /* 0x000000b175757220 */ /* 0x080fe20000410000 */
[----:B------:R-:W-:Y:S01]  /*4400*/  FMUL.FTZ R120, R120, R177 ;  /* 0x000000b178787220 */ /* 0x000fe20000410000 */
[--C-:B------:R-:W-:Y:S01]  /*4410*/  FFMA.FTZ R161, R10, UR10, -R152.reuse ;  /* 0x0000000a0aa17c23 */ /* 0x100fe20008010898 */
[--C-:B------:R-:W-:Y:S01]  /*4420*/  FFMA.FTZ R10, R11, UR10, -R152.reuse ;  /* 0x0000000a0b0a7c23 */ /* 0x100fe20008010898 */
[----:B------:R-:W-:Y:S01]  /*4430*/  MUFU.EX2 R176, R176 ;  /* 0x000000b000b07308 */ /* 0x000fe20000000800 */
[--C-:B------:R-:W-:Y:S01]  /*4440*/  FFMA.FTZ R11, R14, UR10, -R152.reuse ;  /* 0x0000000a0e0b7c23 */ /* 0x100fe20008010898 */
[--C-:B------:R-:W-:Y:S01]  /*4450*/  FFMA.FTZ R156, R15, UR10, -R152.reuse ;  /* 0x0000000a0f9c7c23 */ /* 0x100fe20008010898 */
[--C-:B------:R-:W-:Y:S01]  /*4460*/  FFMA.FTZ R14, R21, UR10, -R152.reuse ;  /* 0x0000000a150e7c23 */ /* 0x100fe20008010898 */
[--C-:B------:R-:W-:Y:S01]  /*4470*/  FFMA.FTZ R15, R23, UR10, -R152.reuse ;  /* 0x0000000a170f7c23 */ /* 0x100fe20008010898 */
[----:B------:R-:W-:Y:S01]  /*4480*/  FFMA.FTZ R21, R153, UR10, -R152 ;  /* 0x0000000a99157c23 */ /* 0x000fe20008010898 */
[----:B---3--:R-:W-:Y:S01]  /*4490*/  FADD.FTZ R153, R203, R6 ;  /* 0x00000006cb997221 */ /* 0x008fe20000010000 */
[--C-:B------:R-:W-:Y:S01]  /*44a0*/  FFMA.FTZ R160, R155, UR10, -R152.reuse ;  /* 0x0000000a9ba07c23 */ /* 0x100fe20008010898 */
[----:B------:R-:W1:Y:S01]  /*44b0*/  MUFU.EX2 R161, R161 ;  /* 0x000000a100a17308 */ /* 0x000e620000000800 */
[--C-:B------:R-:W-:Y:S01]  /*44c0*/  FFMA.FTZ R164, R158, UR10, -R152.reuse ;  /* 0x0000000a9ea47c23 */ /* 0x100fe20008010898 */
[----:B--2---:R-:W-:Y:S01]  /*44d0*/  FADD.FTZ R158, R198, R153 ;  /* 0x00000099c69e7221 */ /* 0x004fe20000010000 */
[--C-:B------:R-:W-:Y:S01]  /*44e0*/  FFMA.FTZ R23, R157, UR10, -R152.reuse ;  /* 0x0000000a9d177c23 */ /* 0x100fe20008010898 */
[--C-:B------:R-:W-:Y:S01]  /*44f0*/  FFMA.FTZ R163, R159, UR10, -R152.reuse ;  /* 0x0000000a9fa37c23 */ /* 0x100fe20008010898 */
[----:B------:R-:W-:Y:S01]  /*4500*/  FFMA.FTZ R170, R174, UR10, -R152 ;  /* 0x0000000aaeaa7c23 */ /* 0x000fe20008010898 */
[----:B0-----:R-:W-:Y:S01]  /*4510*/  FADD.FTZ R153, R211, R158 ;  /* 0x0000009ed3997221 */ /* 0x001fe20000010000 */
[--C-:B------:R-:W-:Y:S01]  /*4520*/  FFMA.FTZ R165, R175, UR10, -R152.reuse ;  /* 0x0000000aafa57c23 */ /* 0x100fe20008010898 */
[----:B------:R-:W0:Y:S01]  /*4530*/  MUFU.EX2 R10, R10 ;  /* 0x0000000a000a7308 */ /* 0x000e220000000800 */
[--C-:B------:R-:W-:Y:S01]  /*4540*/  FFMA.FTZ R167, R179, UR10, -R152.reuse ;  /* 0x0000000ab3a77c23 */ /* 0x100fe20008010898 */
[--C-:B------:R-:W-:Y:S01]  /*4550*/  FFMA.FTZ R6, R180, UR10, -R152.reuse ;  /* 0x0000000ab4067c23 */ /* 0x100fe20008010898 */
[--C-:B------:R-:W-:Y:S01]  /*4560*/  FFMA.FTZ R169, R181, UR10, -R152.reuse ;  /* 0x0000000ab5a97c23 */ /* 0x100fe20008010898 */
[--C-:B------:R-:W-:Y:S01]  /*4570*/  FFMA.FTZ R174, R182, UR10, -R152.reuse ;  /* 0x0000000ab6ae7c23 */ /* 0x100fe20008010898 */
[--C-:B------:R-:W-:Y:S01]  /*4580*/  FFMA.FTZ R171, R183, UR10, -R152.reuse ;  /* 0x0000000ab7ab7c23 */ /* 0x100fe20008010898 */
[--C-:B------:R-:W-:Y:S01]  /*4590*/  FFMA.FTZ R184, R184, UR10, -R152.reuse ;  /* 0x0000000ab8b87c23 */ /* 0x100fe20008010898 */
[--C-:B------:R-:W-:Y:S01]  /*45a0*/  FFMA.FTZ R185, R185, UR10, -R152.reuse ;  /* 0x0000000ab9b97c23 */ /* 0x100fe20008010898 */
[----:B------:R-:W2:Y:S01]  /*45b0*/  MUFU.EX2 R11, R11 ;  /* 0x0000000b000b7308 */ /* 0x000ea20000000800 */
[----:B-1----:R-:W-:Y:S01]  /*45c0*/  FFMA.FTZ R5, R176, R5, R161 ;  /* 0x00000005b0057223 */ /* 0x002fe200000100a1 */
[--C-:B------:R-:W-:Y:S01]  /*45d0*/  FFMA.FTZ R186, R186, UR10, -R152.reuse ;  /* 0x0000000ababa7c23 */ /* 0x100fe20008010898 */
[--C-:B------:R-:W-:Y:S01]  /*45e0*/  FFMA.FTZ R187, R187, UR10, -R152.reuse ;  /* 0x0000000abbbb7c23 */ /* 0x100fe20008010898 */
[----:B------:R-:W-:Y:S01]  /*45f0*/  FFMA.FTZ R188, R188, UR10, -R152 ;  /* 0x0000000abcbc7c23 */ /* 0x000fe20008010898 */
[-C--:B------:R-:W-:Y:S01]  /*4600*/  FMUL.FTZ R121, R121, R177.reuse ;  /* 0x000000b179797220 */ /* 0x080fe20000410000 */
[-C--:B------:R-:W-:Y:S01]  /*4610*/  FMUL.FTZ R124, R124, R177.reuse ;  /* 0x000000b17c7c7220 */ /* 0x080fe20000410000 */
[-C--:B------:R-:W-:Y:S01]  /*4620*/  FMUL.FTZ R125, R125, R177.reuse ;  /* 0x000000b17d7d7220 */ /* 0x080fe20000410000 */
[----:B------:R-:W1:Y:S01]  /*4630*/  MUFU.EX2 R156, R156 ;  /* 0x0000009c009c7308 */ /* 0x000e620000000800 */
[----:B0-----:R-:W-:Y:S01]  /*4640*/  FADD.FTZ R154, R10, R5 ;  /* 0x000000050a9a7221 */ /* 0x001fe20000010000 */
[-C--:B------:R-:W-:Y:S01]  /*4650*/  FMUL.FTZ R128, R128, R177.reuse ;  /* 0x000000b180807220 */ /* 0x080fe20000410000 */
[-C--:B------:R-:W-:Y:S01]  /*4660*/  FMUL.FTZ R129, R129, R177.reuse ;  /* 0x000000b181817220 */ /* 0x080fe20000410000 */
[-C--:B------:R-:W-:Y:S01]  /*4670*/  FMUL.FTZ R132, R132, R177.reuse ;  /* 0x000000b184847220 */ /* 0x080fe20000410000 */
[-C--:B------:R-:W-:Y:S01]  /*4680*/  FMUL.FTZ R133, R133, R177.reuse ;  /* 0x000000b185857220 */ /* 0x080fe20000410000 */
[-C--:B------:R-:W-:Y:S01]  /*4690*/  FMUL.FTZ R136, R136, R177.reuse ;  /* 0x000000b188887220 */ /* 0x080fe20000410000 */
[-C--:B------:R-:W-:Y:S01]  /*46a0*/  FMUL.FTZ R137, R137, R177.reuse ;  /* 0x000000b189897220 */ /* 0x080fe20000410000 */
[----:B------:R-:W0:Y:S01]  /*46b0*/  MUFU.EX2 R14, R14 ;  /* 0x0000000e000e7308 */ /* 0x000e220000000800 */
[----:B--2---:R-:W-:Y:S01]  /*46c0*/  FADD.FTZ R5, R11, R154 ;  /* 0x0000009a0b057221 */ /* 0x004fe20000010000 */
[----:B------:R-:W-:Y:S01]  /*46d0*/  FADD.FTZ R154, R190, R153 ;  /* 0x00000099be9a7221 */ /* 0x000fe20000010000 */
[-C--:B------:R-:W-:Y:S01]  /*46e0*/  FMUL.FTZ R140, R140, R177.reuse ;  /* 0x000000b18c8c7220 */ /* 0x080fe20000410000 */
[-C--:B------:R-:W-:Y:S01]  /*46f0*/  FMUL.FTZ R141, R141, R177.reuse ;  /* 0x000000b18d8d7220 */ /* 0x080fe20000410000 */
[-C--:B------:R-:W-:Y:S01]  /*4700*/  FMUL.FTZ R144, R144, R177.reuse ;  /* 0x000000b190907220 */ /* 0x080fe20000410000 */
[----:B------:R-:W-:Y:S01]  /*4710*/  FADD.FTZ R154, R191, R154 ;  /* 0x0000009abf9a7221 */ /* 0x000fe20000010000 */
[----:B------:R-:W-:Y:S01]  /*4720*/  FMUL.FTZ R145, R145, R177 ;  /* 0x000000b191917220 */ /* 0x000fe20000410000 */
[----:B------:R-:W2:Y:S01]  /*4730*/  MUFU.EX2 R15, R15 ;  /* 0x0000000f000f7308 */ /* 0x000ea20000000800 */
[C---:B-1----:R-:W-:Y:S01]  /*4740*/  FADD.FTZ R5, R156.reuse, R5 ;  /* 0x000000059c057221 */ /* 0x042fe20000010000 */
[----:B------:R-:W-:Y:S01]  /*4750*/  F2FP.BF16.F32.PACK_AB R155, R156, R11 ;  /* 0x0000000b9c9b723e */ /* 0x000fe200000010ff */
[-C--:B------:R-:W-:Y:S01]  /*4760*/  FMUL.FTZ R148, R148, R177.reuse ;  /* 0x000000b194947220 */ /* 0x080fe20000410000 */
[----:B------:R-:W-:Y:S01]  /*4770*/  F2FP.BF16.F32.PACK_AB R156, R191, R190 ;  /* 0x000000bebf9c723e */ /* 0x000fe200000010ff */
[----:B------:R-:W-:Y:S01]  /*4780*/  FMUL.FTZ R149, R149, R177 ;  /* 0x000000b195957220 */ /* 0x000fe20000410000 */
[-C--:B------:R-:W-:Y:S01]  /*4790*/  FMUL.FTZ R26, R26, R176.reuse ;  /* 0x000000b01a1a7220 */ /* 0x080fe20000410000 */
[-C--:B------:R-:W-:Y:S01]  /*47a0*/  FMUL.FTZ R27, R27, R176.reuse ;  /* 0x000000b01b1b7220 */ /* 0x080fe20000410000 */
[----:B------:R-:W1:Y:S01]  /*47b0*/  MUFU.EX2 R21, R21 ;  /* 0x0000001500157308 */ /* 0x000e620000000800 */
[----:B0-----:R-:W-:Y:S01]  /*47c0*/  FADD.FTZ R158, R14, R5 ;  /* 0x000000050e9e7221 */ /* 0x001fe20000010000 */
[----:B------:R-:W-:Y:S01]  /*47d0*/  FADD.FTZ R5, R189, R154 ;  /* 0x0000009abd057221 */ /* 0x000fe20000010000 */
[-C--:B------:R-:W-:Y:S01]  /*47e0*/  FMUL.FTZ R30, R30, R176.reuse ;  /* 0x000000b01e1e7220 */ /* 0x080fe20000410000 */
[-C--:B------:R-:W-:Y:S01]  /*47f0*/  FMUL.FTZ R31, R31, R176.reuse ;  /* 0x000000b01f1f7220 */ /* 0x080fe20000410000 */
[-C--:B------:R-:W-:Y:S01]  /*4800*/  FMUL.FTZ R34, R34, R176.reuse ;  /* 0x000000b022227220 */ /* 0x080fe20000410000 */
[----:B------:R-:W-:Y:S01]  /*4810*/  FADD.FTZ R5, R196, R5 ;  /* 0x00000005c4057221 */ /* 0x000fe20000010000 */
[----:B------:R-:W-:Y:S01]  /*4820*/  FMUL.FTZ R35, R35, R176 ;  /* 0x000000b023237220 */ /* 0x000fe20000410000 */
[----:B------:R-:W0:Y:S01]  /*4830*/  MUFU.EX2 R160, R160 ;  /* 0x000000a000a07308 */ /* 0x000e220000000800 */
[C---:B--2---:R-:W-:Y:S01]  /*4840*/  FADD.FTZ R158, R15.reuse, R158 ;  /* 0x0000009e0f9e7221 */ /* 0x044fe20000010000 */
[----:B------:R-:W-:Y:S01]  /*4850*/  F2FP.BF16.F32.PACK_AB R157, R15, R14 ;  /* 0x0000000e0f9d723e */ /* 0x000fe200000010ff */
[-C--:B------:R-:W-:Y:S01]  /*4860*/  FMUL.FTZ R38, R38, R176.reuse ;  /* 0x000000b026267220 */ /* 0x080fe20000410000 */
[-C--:B------:R-:W-:Y:S01]  /*4870*/  FMUL.FTZ R39, R39, R176.reuse ;  /* 0x000000b027277220 */ /* 0x080fe20000410000 */
[-C--:B------:R-:W-:Y:S01]  /*4880*/  FMUL.FTZ R42, R42, R176.reuse ;  /* 0x000000b02a2a7220 */ /* 0x080fe20000410000 */
[-C--:B------:R-:W-:Y:S01]  /*4890*/  FMUL.FTZ R43, R43, R176.reuse ;  /* 0x000000b02b2b7220 */ /* 0x080fe20000410000 */
[-C--:B------:R-:W-:Y:S01]  /*48a0*/  FMUL.FTZ R46, R46, R176.reuse ;  /* 0x000000b02e2e7220 */ /* 0x080fe20000410000 */
[----:B------:R-:W2:Y:S01]  /*48b0*/  MUFU.EX2 R22, R22 ;  /* 0x0000001600167308 */ /* 0x000ea20000000800 */
[----:B-1----:R-:W-:Y:S01]  /*48c0*/  FADD.FTZ R153, R21, R158 ;  /* 0x0000009e15997221 */ /* 0x002fe20000010000 */
[-C--:B------:R-:W-:Y:S01]  /*48d0*/  FMUL.FTZ R47, R47, R176.reuse ;  /* 0x000000b02f2f7220 */ /* 0x080fe20000410000 */
[-C--:B------:R-:W-:Y:S01]  /*48e0*/  FMUL.FTZ R50, R50, R176.reuse ;  /* 0x000000b032327220 */ /* 0x080fe20000410000 */
[-C--:B------:R-:W-:Y:S01]  /*48f0*/  FMUL.FTZ R51, R51, R176.reuse ;  /* 0x000000b033337220 */ /* 0x080fe20000410000 */
[-C--:B------:R-:W-:Y:S01]  /*4900*/  FMUL.FTZ R54, R54, R176.reuse ;  /* 0x000000b036367220 */ /* 0x080fe20000410000 */
[-C--:B------:R-:W-:Y:S01]  /*4910*/  FMUL.FTZ R55, R55, R176.reuse ;  /* 0x000000b037377220 */ /* 0x080fe20000410000 */
[-C--:B------:R-:W-:Y:S01]  /*4920*/  FMUL.FTZ R58, R58, R176.reuse ;  /* 0x000000b03a3a7220 */ /* 0x080fe20000410000 */
[----:B------:R-:W1:Y:S01]  /*4930*/  MUFU.EX2 R23, R23 ;  /* 0x0000001700177308 */ /* 0x000e620000000800 */
[C---:B0-----:R-:W-:Y:S01]  /*4940*/  FADD.FTZ R154, R160.reuse, R153 ;  /* 0x00000099a09a7221 */ /* 0x041fe20000010000 */
[----:B------:R-:W-:Y:S01]  /*4950*/  F2FP.BF16.F32.PACK_AB R159, R160, R21 ;  /* 0x00000015a09f723e */ /* 0x000fe200000010ff */
[-C--:B------:R-:W-:Y:S01]  /*4960*/  FMUL.FTZ R59, R59, R176.reuse ;  /* 0x000000b03b3b7220 */ /* 0x080fe20000410000 */
[-C--:B------:R-:W-:Y:S01]  /*4970*/  FMUL.FTZ R62, R62, R176.reuse ;  /* 0x000000b03e3e7220 */ /* 0x080fe20000410000 */
[-C--:B------:R-:W-:Y:S01]  /*4980*/  FMUL.FTZ R63, R63, R176.reuse ;  /* 0x000000b03f3f7220 */ /* 0x080fe20000410000 */
[-C--:B------:R-:W-:Y:S01]  /*4990*/  FMUL.FTZ R66, R66, R176.reuse ;  /* 0x000000b042427220 */ /* 0x080fe20000410000 */
[-C--:B------:R-:W-:Y:S01]  /*49a0*/  FMUL.FTZ R67, R67, R176.reuse ;  /* 0x000000b043437220 */ /* 0x080fe20000410000 */
[----:B------:R-:W0:Y:S01]  /*49b0*/  MUFU.EX2 R193, R193 ;  /* 0x000000c100c17308 */ /* 0x000e220000000800 */
[----:B--2---:R-:W-:Y:S01]  /*49c0*/  FADD.FTZ R158, R22, R5 ;  /* 0x00000005169e7221 */ /* 0x004fe20000010000 */
[-C--:B------:R-:W-:Y:S01]  /*49d0*/  FMUL.FTZ R70, R70, R176.reuse ;  /* 0x000000b046467220 */ /* 0x080fe20000410000 */
[-C--:B------:R-:W-:Y:S01]  /*49e0*/  FMUL.FTZ R71, R71, R176.reuse ;  /* 0x000000b047477220 */ /* 0x080fe20000410000 */
[-C--:B------:R-:W-:Y:S01]  /*49f0*/  FMUL.FTZ R74, R74, R176.reuse ;  /* 0x000000b04a4a7220 */ /* 0x080fe20000410000 */
[-C--:B------:R-:W-:Y:S01]  /*4a00*/  FMUL.FTZ R75, R75, R176.reuse ;  /* 0x000000b04b4b7220 */ /* 0x080fe20000410000 */
[-C--:B------:R-:W-:Y:S01]  /*4a10*/  FMUL.FTZ R78, R78, R176.reuse ;  /* 0x000000b04e4e7220 */ /* 0x080fe20000410000 */
[----:B------:R-:W-:Y:S01]  /*4a20*/  FMUL.FTZ R79, R79, R176 ;  /* 0x000000b04f4f7220 */ /* 0x000fe20000410000 */
[----:B------:R-:W2:Y:S01]  /*4a30*/  MUFU.EX2 R164, R164 ;  /* 0x000000a400a47308 */ /* 0x000ea20000000800 */
[----:B-1----:R-:W-:Y:S01]  /*4a40*/  FADD.FTZ R5, R23, R154 ;  /* 0x0000009a17057221 */ /* 0x002fe20000010000 */
[----:B------:R-:W-:Y:S01]  /*4a50*/  F2FP.BF16.F32.PACK_AB R154, R211, R198 ;  /* 0x000000c6d39a723e */ /* 0x000fe200000010ff */
[-C--:B------:R-:W-:Y:S01]  /*4a60*/  FMUL.FTZ R82, R82, R176.reuse ;  /* 0x000000b052527220 */ /* 0x080fe20000410000 */
[-C--:B------:R-:W-:Y:S01]  /*4a70*/  FMUL.FTZ R83, R83, R176.reuse ;  /* 0x000000b053537220 */ /* 0x080fe20000410000 */
[-C--:B------:R-:W-:Y:S01]  /*4a80*/  FMUL.FTZ R86, R86, R176.reuse ;  /* 0x000000b056567220 */ /* 0x080fe20000410000 */
[-C--:B------:R-:W-:Y:S01]  /*4a90*/  FMUL.FTZ R87, R87, R176.reuse ;  /* 0x000000b057577220 */ /* 0x080fe20000410000 */
[----:B------:R-:W-:Y:S01]  /*4aa0*/  FMUL.FTZ R90, R90, R176 ;  /* 0x000000b05a5a7220 */ /* 0x000fe20000410000 */
[----:B------:R-:W-:Y:S01]  /*4ab0*/  MUFU.EX2 R162, R162 ;  /* 0x000000a200a27308 */ /* 0x000fe20000000800 */
        /* <DEDUP_REMOVED lines=31> */
[----:B------:R0:W-:Y:S01]  /*4cb0*/  MUFU.EX2 R7, R172 ;  /* 0x000000ac00077308 */ /* 0x0001e20000000800 */
[-C--:B------:R-:W-:Y:S01]  /*4cc0*/  FMUL.FTZ R139, R139, R176.reuse ;  /* 0x000000b08b8b7220 */ /* 0x080fe20000410000 */
[-C--:B------:R-:W-:Y:S01]  /*4cd0*/  FMUL.FTZ R142, R142, R176.reuse ;  /* 0x000000b08e8e7220 */ /* 0x080fe20000410000 */
[-C--:B------:R-:W-:Y:S01]  /*4ce0*/  FMUL.FTZ R143, R143, R176.reuse ;  /* 0x000000b08f8f7220 */ /* 0x080fe20000410000 */
[-C--:B------:R-:W-:Y:S01]  /*4cf0*/  FMUL.FTZ R146, R146, R176.reuse ;  /* 0x000000b092927220 */ /* 0x080fe20000410000 */
[-C--:B------:R-:W-:Y:S01]  /*4d00*/  FMUL.FTZ R147, R147, R176.reuse ;  /* 0x000000b093937220 */ /* 0x080fe20000410000 */
[-C--:B------:R-:W-:Y:S01]  /*4d10*/  FMUL.FTZ R150, R150, R176.reuse ;  /* 0x000000b096967220 */ /* 0x080fe20000410000 */
[----:B------:R-:W-:Y:S01]  /*4d20*/  FMUL.FTZ R151, R151, R176 ;  /* 0x000000b097977220 */ /* 0x000fe20000410000 */
[----:B------:R-:W2:Y:S01]  /*4d30*/  MUFU.EX2 R20, R20 ;  /* 0x0000001400147308 */ /* 0x000ea20000000800 */
[----:B0-----:R-:W-:Y:S01]  /*4d40*/  FFMA.FTZ R172, R178, UR10, -R152 ;  /* 0x0000000ab2ac7c23 */ /* 0x001fe20008010898 */
[----:B------:R-:W-:Y:S01]  /*4d50*/  FADD.FTZ R178, R162, R153 ;  /* 0x00000099a2b27221 */ /* 0x000fe20000010000 */
[----:B-1----:R-:W-:Y:S01]  /*4d60*/  FADD.FTZ R158, R170, R5 ;  /* 0x00000005aa9e7221 */ /* 0x002fe20000010000 */
[----:B------:R-:W-:-:S02]  /*4d70*/  F2FP.BF16.F32.PACK_AB R153, R10, R161 ;  /* 0x000000a10a99723e */ /* 0x000fc400000010ff */
[----:B------:R-:W-:Y:S01]  /*4d80*/  FADD.FTZ R11, R195, R178 ;  /* 0x000000b2c30b7221 */ /* 0x000fe20000010000 */
[----:B------:R-:W-:Y:S01]  /*4d90*/  F2FP.BF16.F32.PACK_AB R161, R164, R23 ;  /* 0x00000017a4a1723e */ /* 0x000fe200000010ff */
[----:B------:R-:W0:Y:S01]  /*4da0*/  MUFU.EX2 R165, R165 ;  /* 0x000000a500a57308 */ /* 0x000e220000000800 */
[----:B------:R-:W-:Y:S02]  /*4db0*/  F2FP.BF16.F32.PACK_AB R163, R170, R163 ;  /* 0x000000a3aaa3723e */ /* 0x000fe400000010ff */
[----:B------:R-:W-:Y:S02]  /*4dc0*/  F2FP.BF16.F32.PACK_AB R152, R203, R192 ;  /* 0x000000c0cb98723e */ /* 0x000fe400000010ff */
[----:B------:R-:W-:-:S03]  /*4dd0*/  F2FP.BF16.F32.PACK_AB R162, R195, R162 ;  /* 0x000000a2c3a2723e */ /* 0x000fc600000010ff */
[----:B------:R-:W1:Y:S01]  /*4de0*/  MUFU.EX2 R201, R201 ;  /* 0x000000c900c97308 */ /* 0x000e620000000800 */
[----:B--2---:R-:W-:-:S07]  /*4df0*/  FADD.FTZ R178, R20, R11 ;  /* 0x0000000b14b27221 */ /* 0x004fce0000010000 */
[----:B------:R-:W2:Y:S01]  /*4e00*/  MUFU.EX2 R172, R172 ;  /* 0x000000ac00ac7308 */ /* 0x000ea20000000800 */
[----:B0-----:R-:W-:Y:S01]  /*4e10*/  FADD.FTZ R5, R165, R158 ;  /* 0x0000009ea5057221 */ /* 0x001fe20000010000 */
[----:B------:R-:W-:-:S06]  /*4e20*/  F2FP.BF16.F32.PACK_AB R158, R196, R189 ;  /* 0x000000bdc49e723e */ /* 0x000fcc00000010ff */
[----:B------:R-:W0:Y:S01]  /*4e30*/  MUFU.EX2 R13, R13 ;  /* 0x0000000d000d7308 */ /* 0x000e220000000800 */
[C---:B-1----:R-:W-:Y:S01]  /*4e40*/  FADD.FTZ R178, R201.reuse, R178 ;  /* 0x000000b2c9b27221 */ /* 0x042fe20000010000 */
[----:B------:R-:W-:-:S06]  /*4e50*/  F2FP.BF16.F32.PACK_AB R164, R201, R20 ;  /* 0x00000014c9a4723e */ /* 0x000fcc00000010ff */
[----:B------:R-:W1:Y:S01]  /*4e60*/  MUFU.EX2 R167, R167 ;  /* 0x000000a700a77308 */ /* 0x000e620000000800 */
[C---:B--2---:R-:W-:Y:S01]  /*4e70*/  FADD.FTZ R14, R172.reuse, R5 ;  /* 0x00000005ac0e7221 */ /* 0x044fe20000010000 */
[----:B------:R-:W-:-:S06]  /*4e80*/  F2FP.BF16.F32.PACK_AB R165, R172, R165 ;  /* 0x000000a5aca5723e */ /* 0x000fcc00000010ff */
[----:B------:R-:W2:Y:S01]  /*4e90*/  MUFU.EX2 R166, R166 ;  /* 0x000000a600a67308 */ /* 0x000ea20000000800 */
[----:B0-----:R-:W-:-:S07]  /*4ea0*/  FADD.FTZ R5, R13, R178 ;  /* 0x000000b20d057221 */ /* 0x001fce0000010000 */
[----:B------:R-:W0:Y:S01]  /*4eb0*/  MUFU.EX2 R6, R6 ;  /* 0x0000000600067308 */ /* 0x000e220000000800 */
[----:B-1----:R-:W-:-:S07]  /*4ec0*/  FADD.FTZ R11, R167, R14 ;  /* 0x0000000ea70b7221 */ /* 0x002fce0000010000 */
[----:B------:R-:W1:Y:S01]  /*4ed0*/  MUFU.EX2 R168, R168 ;  /* 0x000000a800a87308 */ /* 0x000e620000000800 */
[C---:B--2---:R-:W-:Y:S01]  /*4ee0*/  FADD.FTZ R5, R166.reuse, R5 ;  /* 0x00000005a6057221 */ /* 0x044fe20000010000 */
[----:B------:R-:W-:-:S06]  /*4ef0*/  F2FP.BF16.F32.PACK_AB R166, R166, R13 ;  /* 0x0000000da6a6723e */ /* 0x000fcc00000010ff */
[----:B------:R-:W2:Y:S01]  /*4f00*/  MUFU.EX2 R169, R169 ;  /* 0x000000a900a97308 */ /* 0x000ea20000000800 */
[C---:B0-----:R-:W-:Y:S01]  /*4f10*/  FADD.FTZ R14, R6.reuse, R11 ;  /* 0x0000000b060e7221 */ /* 0x041fe20000010000 */
[----:B------:R-:W-:-:S06]  /*4f20*/  F2FP.BF16.F32.PACK_AB R167, R6, R167 ;  /* 0x000000a706a7723e */ /* 0x000fcc00000010ff */
[----:B------:R-:W0:Y:S01]  /*4f30*/  MUFU.EX2 R197, R197 ;  /* 0x000000c500c57308 */ /* 0x000e220000000800 */
[----:B-1----:R-:W-:-:S07]  /*4f40*/  FADD.FTZ R22, R168, R5 ;  /* 0x00000005a8167221 */ /* 0x002fce0000010000 */
[----:B------:R-:W1:Y:S01]  /*4f50*/  MUFU.EX2 R174, R174 ;  /* 0x000000ae00ae7308 */ /* 0x000e620000000800 */
[----:B--2---:R-:W-:-:S07]  /*4f60*/  FADD.FTZ R5, R169, R14 ;  /* 0x0000000ea9057221 */ /* 0x004fce0000010000 */
[----:B------:R-:W2:Y:S01]  /*4f70*/  MUFU.EX2 R12, R12 ;  /* 0x0000000c000c7308 */ /* 0x000ea20000000800 */
[C---:B0-----:R-:W-:Y:S01]  /*4f80*/  FADD.FTZ R11, R197.reuse, R22 ;  /* 0x00000016c50b7221 */ /* 0x041fe20000010000 */
[----:B------:R-:W-:-:S06]  /*4f90*/  F2FP.BF16.F32.PACK_AB R168, R197, R168 ;  /* 0x000000a8c5a8723e */ /* 0x000fcc00000010ff */
[----:B------:R-:W0:Y:S01]  /*4fa0*/  MUFU.EX2 R171, R171 ;  /* 0x000000ab00ab7308 */ /* 0x000e220000000800 */
[C---:B-1----:R-:W-:Y:S01]  /*4fb0*/  FADD.FTZ R14, R174.reuse, R5 ;  /* 0x00000005ae0e7221 */ /* 0x042fe20000010000 */
[----:B------:R-:W-:Y:S02]  /*4fc0*/  F2FP.BF16.F32.PACK_AB R169, R174, R169 ;  /* 0x000000a9aea9723e */ /* 0x000fe400000010ff */
[----:B------:R-:W-:-:S04]  /*4fd0*/  F2FP.BF16.F32.PACK_AB R174, R7, R8 ;  /* 0x0000000807ae723e */ /* 0x000fc800000010ff */
[----:B------:R-:W1:Y:S01]  /*4fe0*/  MUFU.EX2 R199, R199 ;  /* 0x000000c700c77308 */ /* 0x000e620000000800 */
[----:B--2---:R-:W-:-:S07]  /*4ff0*/  FADD.FTZ R20, R12, R11 ;  /* 0x0000000b0c147221 */ /* 0x004fce0000010000 */
[----:B------:R-:W2:Y:S01]  /*5000*/  MUFU.EX2 R10, R184 ;  /* 0x000000b8000a7308 */ /* 0x000ea20000000800 */
[----:B0-----:R-:W-:-:S07]  /*5010*/  FADD.FTZ R5, R171, R14 ;  /* 0x0000000eab057221 */ /* 0x001fce0000010000 */
        /* <DEDUP_REMOVED lines=12> */
[----:B------:R-:W-:-:S03]  /*50e0*/  F2FP.BF16.F32.PACK_AB R172, R194, R9 ;  /* 0x00000009c2ac723e */ /* 0x000fc600000010ff */
[----:B------:R-:W-:-:S03]  /*50f0*/  FADD.FTZ R10, R8, R5 ;  /* 0x00000005080a7221 */ /* 0x000fc60000010000 */
[----:B------:R-:W2:Y:S01]  /*5100*/  MUFU.EX2 R188, R188 ;  /* 0x000000bc00bc7308 */ /* 0x000ea20000000800 */
[C---:B0-----:R-:W-:Y:S01]  /*5110*/  FADD.FTZ R6, R186.reuse, R11 ;  /* 0x0000000bba067221 */ /* 0x041fe20000010000 */
[----:B------:R-:W-:-:S03]  /*5120*/  F2FP.BF16.F32.PACK_AB R173, R186, R173 ;  /* 0x000000adbaad723e */ /* 0x000fc600000010ff */
[----:B-1----:R-:W-:Y:S01]  /*5130*/  FADD.FTZ R5, R175, R6 ;  /* 0x00000006af057221 */ /* 0x002fe20000010000 */
[----:B------:R-:W-:-:S03]  /*5140*/  FADD.FTZ R6, R7, R10 ;  /* 0x0000000a07067221 */ /* 0x000fc60000010000 */
[C---:B--2---:R-:W-:Y:S01]  /*5150*/  FADD.FTZ R5, R188.reuse, R5 ;  /* 0x00000005bc057221 */ /* 0x044fe20000010000 */
[----:B------:R-:W-:Y:S01]  /*5160*/  F2FP.BF16.F32.PACK_AB R175, R188, R175 ;  /* 0x000000afbcaf723e */ /* 0x000fe200000010ff */
[----:B------:R-:W-:Y:S06]  /*5170*/  @!P0 BRA `(.L_x_25) ;  /* 0x0000000000048947 */ /* 0x000fec0003800000 */
[----:B------:R-:W-:Y:S01]  /*5180*/  BPT.TRAP 0x1 ;  /* 0x000000040000795c */ /* 0x000fe20000300000 */
.L_x_25:
[----:B------:R-:W-:-:S04]  /*5190*/  MOV R7, UR27 ;  /* 0x0000001b00077c02 */ /* 0x000fc80008000f00 */
[----:B------:R0:W1:Y:S01]  /*51a0*/  SYNCS.PHASECHK.TRANS64.TRYWAIT P2, [UR25+0x22850], R7 ;  /* 0x02285007ff0075a7 */ /* 0x0000620008040159 */
[----:B------:R-:W-:Y:S05]  /*51b0*/  @!P0 BRA `(.L_x_26) ;  /* 0x0000000000048947 */ /* 0x000fea0003800000 */
[----:B------:R-:W-:Y:S01]  /*51c0*/  BPT.TRAP 0x1 ;  /* 0x000000040000795c */ /* 0x000fe20000300000 */
.L_x_26:
[----:B0-----:R-:W-:Y:S01]  /*51d0*/  VIADD R7, R202, 0x8 ;  /* 0x00000008ca077836 */ /* 0x001fe20000000000 */
[----:B-1----:R-:W-:Y:S06]  /*51e0*/  @P2 BRA `(.L_x_27) ;  /* 0x00000000000c2947 */ /* 0x002fec0003800000 */
[----:B------:R-:W-:-:S04]  /*51f0*/  IMAD.U32 R8, RZ, RZ, UR27 ;  /* 0x0000001bff087e24 */ /* 0x000fc8000f8e00ff */
[----:B------:R-:W0:Y:S02]  /*5200*/  SYNCS.PHASECHK.TRANS64.TRYWAIT P2, [UR25+0x22850], R8 ;  /* 0x02285008ff0075a7 */ /* 0x000e240008040159 */
[----:B0-----:R-:W-:Y:S05]  /*5210*/  @!P2 BRA `(.L_x_28) ;  /* 0x000000680074a947 */ /* 0x001fea0003800000 */
.L_x_27:
[----:B------:R1:W-:Y:S01]  /*5220*/  BAR.SYNC.DEFER_BLOCKING R7, 0x100 ;  /* 0x000400070000751d */ /* 0x0003e20000010000 */
[----:B------:R-:W-:-:S05]  /*5230*/  UIMAD UR11, UR37, 0xc00, UR21 ;  /* 0x00000c00250b78a4 */ /* 0x000fca000f8e0215 */
[----:B------:R-:W-:Y:S02]  /*5240*/  UMOV UR7, 0x40000040 ;  /* 0x4000004000077882 */ /* 0x000fe40000000000 */
[----:B------:R-:W-:Y:S01]  /*5250*/  UMOV UR6, UR11 ;  /* 0x0000000b00067c82 */ /* 0x000fe20008000000 */
[----:B------:R-:W-:-:S06]  /*5260*/  WARPGROUP.ARRIVE ;  /* 0x00000000000079c5 */ /* 0x000fcc0000000000 */
        /* <DEDUP_REMOVED lines=32> */
[----:B-1----:R-:W-:Y:S05]  /*5470*/  @!P0 BRA `(.L_x_29) ;  /* 0x0000000000048947 */ /* 0x002fea0003800000 */
[----:B------:R-:W-:Y:S01]  /*5480*/  BPT.TRAP 0x1 ;  /* 0x000000040000795c */ /* 0x000fe20000300000 */
.L_x_29:
[----:B------:R-:W-:Y:S01]  /*5490*/  UIADD3 UR25, UR25, 0x22860, URZ ;  /* 0x0002286019197890 */ /* 0x000fe2000fffe03f */
[----:B------:R-:W-:Y:S02]  /*54a0*/  IMAD.MOV.U32 R7, RZ, RZ, R4 ;  /* 0x000000ffff077224 */ /* 0x000fe400078e0004 */
[----:B0-----:R-:W-:Y:S01]  /*54b0*/  IMAD.MOV.U32 R8, RZ, RZ, R3 ;  /* 0x000000ffff087224 */ /* 0x001fe200078e0003 */
[----:B------:R-:W-:-:S09]  /*54c0*/  UPRMT UR25, UR24, 0x654, UR25 ;  /* 0x0000065418197896 */ /* 0x000fd20008000019 */
[----:B------:R-:W-:Y:S01]  /*54d0*/  SYNCS.ARRIVE.TRANS64.RED.A1T0 RZ, [UR25], RZ ;  /* 0x000000ffffff79a7 */ /* 0x000fe20008100419 */
[----:B------:R-:W-:Y:S05]  /*54e0*/  @P1 BRA `(.L_x_30) ;  /* 0xffffffdc00241947 */ /* 0x000fea000383ffff */
.L_x_19:
[----:B------:R-:W4:Y:S01]  /*54f0*/  SHFL.BFLY PT, R7, R6, 0x2, 0x1f ;  /* 0x0c401f0006077f89 */ /* 0x000f2200000e0000 */
[----:B------:R-:W0:Y:S01]  /*5500*/  S2UR UR6, SR_SWINHI ;  /* 0x00000000000679c3 */ /* 0x000e220000002f00 */
[----:B------:R-:W-:Y:S01]  /*5510*/  IMAD.U32 R12, RZ, RZ, UR10 ;  /* 0x0000000aff0c7e24 */ /* 0x000fe2000f8e00ff */
[----:B------:R-:W-:Y:S01]  /*5520*/  ULDC.64 UR8, c[0x0][0xae8] ;  /* 0x0002ba0000087ab9 */ /* 0x000fe20000000a00 */
[----:B------:R-:W1:Y:S01]  /*5530*/  SHFL.BFLY PT, R10, R5, 0x2, 0x1f ;  /* 0x0c401f00050a7f89 */ /* 0x000e6200000e0000 */
[----:B------:R-:W-:Y:S01]  /*5540*/  IMAD.U32 R22, RZ, RZ, UR10 ;  /* 0x0000000aff167e24 */ /* 0x000fe2000f8e00ff */
[----:B------:R-:W-:-:S03]  /*5550*/  ULDC UR10, c[0x0][0xc44] ;  /* 0x00031100000a7ab9 */ /* 0x000fc60000000800 */
[----:B------:R2:W-:Y:S08]  /*5560*/  BAR.ARV R0, 0x100 ;  /* 0x000400000000751d */ /* 0x0005f00000002000 */
[----:B------:R-:W3:Y:S01]  /*5570*/  LDC R211, c[0x0][0xbe8] ;  /* 0x0002fa00ffd37b82 */ /* 0x000ee20000000800 */
[----:B--2---:R-:W-:Y:S02]  /*5580*/  IMAD.MOV.U32 R0, RZ, RZ, RZ ;  /* 0x000000ffff007224 */ /* 0x004fe400078e00ff */
[----:B----4-:R-:W-:Y:S01]  /*5590*/  FADD.FTZ R7, R7, R6 ;  /* 0x0000000607077221 */ /* 0x010fe20000010000 */
[----:B------:R-:W-:Y:S01]  /*55a0*/  UMOV UR4, UR22 ;  /* 0x0000001600047c82 */ /* 0x000fe20008000000 */
[----:B0-----:R-:W-:Y:S01]  /*55b0*/  UMOV UR5, UR6 ;  /* 0x0000000600057c82 */ /* 0x001fe20008000000 */
[----:B------:R-:W-:Y:S01]  /*55c0*/  IMAD.MOV.U32 R6, RZ, RZ, -0x800000 ;  /* 0xff800000ff067424 */ /* 0x000fe200078e00ff */
[----:B------:R-:W-:Y:S01]  /*55d0*/  ULDC.64 UR6, c[0x0][0xb90] ;  /* 0x0002e40000067ab9 */ /* 0x000fe20000000a00 */
[----:B-1----:R-:W-:Y:S01]  /*55e0*/  FADD.FTZ R10, R10, R5 ;  /* 0x000000050a0a7221 */ /* 0x002fe20000010000 */
[----:B---3--:R-:W0:Y:S01]  /*55f0*/  SHFL.BFLY PT, R8, R7, 0x1, 0x1f ;  /* 0x0c201f0007087f89 */ /* 0x008e2200000e0000 */
[----:B------:R-:W-:-:S02]  /*5600*/  IMAD.U32 R11, RZ, RZ, UR5 ;  /* 0x00000005ff0b7e24 */ /* 0x000fc4000f8e00ff */
[----:B------:R-:W-:Y:S01]  /*5610*/  IMAD.MOV.U32 R5, RZ, RZ, -0x800000 ;  /* 0xff800000ff057424 */ /* 0x000fe200078e00ff */
[----:B------:R-:W1:Y:S01]  /*5620*/  SHFL.BFLY PT, R9, R10, 0x1, 0x1f ;  /* 0x0c201f000a097f89 */ /* 0x000e6200000e0000 */
[----:B0-----:R-:W-:Y:S01]  /*5630*/  FADD.FTZ R13, R7, R8 ;  /* 0x00000008070d7221 */ /* 0x001fe20000010000 */
[----:B------:R-:W-:Y:S02]  /*5640*/  IMAD.MOV.U32 R8, RZ, RZ, RZ ;  /* 0x000000ffff087224 */ /* 0x000fe400078e00ff */
[----:B-1----:R-:W-:Y:S01]  /*5650*/  FADD.FTZ R14, R10, R9 ;  /* 0x000000090a0e7221 */ /* 0x002fe20000010000 */
[----:B------:R-:W-:Y:S08]  /*5660*/  BAR.ARV 0x8, 0x180 ;  /* 0x0206000000007b1d */ /* 0x000ff00000002000 */
[----:B------:R-:W-:Y:S01]  /*5670*/  BAR.SYNC.DEFER_BLOCKING 0x1, 0x100 ;  /* 0x0044000000007b1d */ /* 0x000fe20000010000 */
[----:B------:R-:W-:Y:S01]  /*5680*/  FSETP.NE.FTZ.AND P0, PT, R13, RZ, PT ;  /* 0x000000ff0d00720b */ /* 0x000fe20003f15000 */
[----:B------:R-:W-:Y:S01]  /*5690*/  IMAD.U32 R10, RZ, RZ, UR4 ;  /* 0x00000004ff0a7e24 */ /* 0x000fe2000f8e00ff */
[----:B------:R-:W-:Y:S01]  /*56a0*/  FSETP.NE.FTZ.AND P1, PT, R14, RZ, PT ;  /* 0x000000ff0e00720b */ /* 0x000fe20003f35000 */
[----:B------:R-:W-:Y:S01]  /*56b0*/  UIADD3 UR4, -UR43, URZ, URZ ;  /* 0x0000003f2b047290 */ /* 0x000fe2000fffe13f */
[----:B------:R-:W-:-:S03]  /*56c0*/  LEA R9, R200, R2, 0x6 ;  /* 0x00000002c8097211 */ /* 0x000fc600078e30ff */
[----:B------:R-:W-:-:S04]  /*56d0*/  UIMAD UR10, UR10, UR4, UR40 ;  /* 0x000000040a0a72a4 */ /* 0x000fc8000f8e0228 */
[----:B------:R-:W-:Y:S02]  /*56e0*/  USHF.R.S32.HI UR11, URZ, 0x1f, UR10 ;  /* 0x0000001f3f0b7899 */ /* 0x000fe4000801140a */
[----:B------:R-:W0:Y:S01]  /*56f0*/  @P0 MUFU.RCP R8, R13 ;  /* 0x0000000d00080308 */ /* 0x000e220000001000 */
[----:B------:R-:W-:Y:S01]  /*5700*/  @P0 FMUL.FTZ R12, R12, 0.69314718246459960938 ;  /* 0x3f3172180c0c0820 */ /* 0x000fe20000410000 */
[----:B------:R-:W-:Y:S01]  /*5710*/  @P1 FMUL.FTZ R22, R22, 0.69314718246459960938 ;  /* 0x3f31721816161820 */ /* 0x000fe20000410000 */
[----:B------:R-:W-:Y:S02]  /*5720*/  UIMAD.WIDE.U32 UR4, UR10, UR6, URZ ;  /* 0x000000060a0472a5 */ /* 0x000fe4000f8e003f */
[----:B------:R-:W-:-:S03]  /*5730*/  UIMAD UR6, UR11, UR6, URZ ;  /* 0x000000060b0672a4 */ /* 0x000fc6000f8e023f */
[----:B------:R-:W-:Y:S01]  /*5740*/  @P1 MUFU.RCP R0, R14 ;  /* 0x0000000e00001308 */ /* 0x000fe20000001000 */
[----:B------:R-:W-:Y:S02]  /*5750*/  UIMAD UR6, UR10, UR7, UR6 ;  /* 0x000000070a0672a4 */ /* 0x000fe4000f8e0206 */
[----:B------:R-:W-:-:S05]  /*5760*/  USHF.R.S32.HI UR7, URZ, 0x1f, UR43 ;  /* 0x0000001f3f077899 */ /* 0x000fca000801142b */
[----:B------:R-:W1:Y:S01]  /*5770*/  @P0 MUFU.LG2 R13, R13 ;  /* 0x0000000d000d0308 */ /* 0x000e620000000c00 */
[-C--:B0-----:R-:W-:Y:S01]  /*5780*/  FMUL.FTZ R180, R29, R8.reuse ;  /* 0x000000081db47220 */ /* 0x081fe20000410000 */
[-C--:B------:R-:W-:Y:S01]  /*5790*/  FMUL.FTZ R25, R25, R8.reuse ;  /* 0x0000000819197220 */ /* 0x080fe20000410000 */
[-C--:B------:R-:W-:Y:S01]  /*57a0*/  FMUL.FTZ R24, R24, R8.reuse ;  /* 0x0000000818187220 */ /* 0x080fe20000410000 */
[-C--:B------:R-:W-:Y:S01]  /*57b0*/  FMUL.FTZ R28, R28, R8.reuse ;  /* 0x000000081c1c7220 */ /* 0x080fe20000410000 */
[-C--:B------:R-:W-:Y:S01]  /*57c0*/  FMUL.FTZ R33, R33, R8.reuse ;  /* 0x0000000821217220 */ /* 0x080fe20000410000 */
[-C--:B------:R-:W-:Y:S01]  /*57d0*/  FMUL.FTZ R32, R32, R8.reuse ;  /* 0x0000000820207220 */ /* 0x080fe20000410000 */
[-C--:B------:R-:W-:Y:S01]  /*57e0*/  FMUL.FTZ R29, R37, R8.reuse ;  /* 0x00000008251d7220 */ /* 0x080fe20000410000 */
[----:B------:R-:W0:Y:S01]  /*57f0*/  @P1 MUFU.LG2 R14, R14 ;  /* 0x0000000e000e1308 */ /* 0x000e220000000c00 */
[-C--:B------:R-:W-:Y:S01]  /*5800*/  FMUL.FTZ R36, R36, R8.reuse ;  /* 0x0000000824247220 */ /* 0x080fe20000410000 */
        /* <DEDUP_REMOVED lines=55> */
[----:B------:R-:W-:Y:S01]  /*5b80*/  FMUL.FTZ R148, R148, R8 ;  /* 0x0000000894947220 */ /* 0x000fe20000410000 */
[----:B------:R-:W-:-:S04]  /*5b90*/  IMAD.WIDE R8, R9, 0x2, R10 ;  /* 0x0000000209087825 */ /* 0x000fc800078e020a */
[----:B-1----:R-:W-:Y:S01]  /*5ba0*/  @P0 FMUL.FTZ R13, R13, 0.69314718246459960938 ;  /* 0x3f3172180d0d0820 */ /* 0x002fe20000410000 */
[----:B0-----:R-:W-:Y:S01]  /*5bb0*/  @P1 FMUL.FTZ R15, R14, 0.69314718246459960938 ;  /* 0x3f3172180e0f1820 */ /* 0x001fe20000410000 */
[----:B------:R-:W-:Y:S01]  /*5bc0*/  FMUL.FTZ R7, R99, R0 ;  /* 0x0000000063077220 */ /* 0x000fe20000410000 */
[----:B------:R-:W-:-:S04]  /*5bd0*/  IMAD.WIDE R10, R210, 0x2, R10 ;  /* 0x00000002d20a7825 */ /* 0x000fc800078e020a */
[----:B------:R-:W-:Y:S01]  /*5be0*/  FMUL.FTZ R77, R103, R0 ;  /* 0x00000000674d7220 */ /* 0x000fe20000410000 */
[----:B------:R-:W-:Y:S01]  /*5bf0*/  @P0 FFMA.FTZ R6, R12, R3, R13 ;  /* 0x000000030c060223 */ /* 0x000fe2000001000d */
[----:B------:R-:W-:Y:S01]  /*5c00*/  @P1 FFMA.FTZ R5, R22, R4, R15 ;  /* 0x0000000416051223 */ /* 0x000fe2000001000f */
[-C--:B------:R-:W-:Y:S01]  /*5c10*/  FMUL.FTZ R167, R127, R0.reuse ;  /* 0x000000007fa77220 */ /* 0x080fe20000410000 */
[C---:B------:R-:W-:Y:S01]  /*5c20*/  IADD3 R21, P3, R10.reuse, 0xc060, RZ ;  /* 0x0000c0600a157810 */ /* 0x040fe20007f7e0ff */
[-C--:B------:R-:W-:Y:S01]  /*5c30*/  FMUL.FTZ R169, R131, R0.reuse ;  /* 0x0000000083a97220 */ /* 0x080fe20000410000 */
[C---:B------:R-:W-:Y:S01]  /*5c40*/  IADD3 R103, P4, R10.reuse, 0xc040, RZ ;  /* 0x0000c0400a677810 */ /* 0x040fe20007f9e0ff */
[-C--:B------:R-:W-:Y:S01]  /*5c50*/  FMUL.FTZ R171, R135, R0.reuse ;  /* 0x0000000087ab7220 */ /* 0x080fe20000410000 */
[----:B------:R-:W-:Y:S01]  /*5c60*/  LOP3.LUT R20, R21, 0x380, RZ, 0xc0, !PT ;  /* 0x0000038015147812 */ /* 0x000fe200078ec0ff */
[-C--:B------:R-:W-:Y:S01]  /*5c70*/  FMUL.FTZ R173, R139, R0.reuse ;  /* 0x000000008bad7220 */ /* 0x080fe20000410000 */
[----:B------:R-:W-:Y:S01]  /*5c80*/  IADD3 R52, P5, R10, 0xc020, RZ ;  /* 0x0000c0200a347810 */ /* 0x000fe20007fbe0ff */
[-C--:B------:R-:W-:Y:S01]  /*5c90*/  FMUL.FTZ R175, R143, R0.reuse ;  /* 0x000000008faf7220 */ /* 0x080fe20000410000 */
[----:B------:R-:W-:Y:S01]  /*5ca0*/  SHF.R.U64 R20, R20, 0x3, RZ ;  /* 0x0000000314147819 */ /* 0x000fe200000012ff */
[-C--:B------:R-:W-:Y:S01]  /*5cb0*/  FMUL.FTZ R177, R147, R0.reuse ;  /* 0x0000000093b17220 */ /* 0x080fe20000410000 */
[----:B------:R-:W-:Y:S01]  /*5cc0*/  IADD3 R99, P6, R10, 0xc000, RZ ;  /* 0x0000c0000a637810 */ /* 0x000fe20007fde0ff */
[--C-:B------:R-:W-:Y:S01]  /*5cd0*/  IMAD.X R23, RZ, RZ, R11.reuse, P4 ;  /* 0x000000ffff177224 */ /* 0x100fe200020e060b */
[----:B------:R-:W-:Y:S01]  /*5ce0*/  LOP3.LUT R20, R20, R21, RZ, 0x3c, !PT ;  /* 0x0000001514147212 */ /* 0x000fe200078e3cff */
[--C-:B------:R-:W-:Y:S01]  /*5cf0*/  IMAD.X R127, RZ, RZ, R11.reuse, P5 ;  /* 0x000000ffff7f7224 */ /* 0x100fe200028e060b */
[C---:B------:R-:W-:Y:S01]  /*5d00*/  IADD3 R73, P0, R10.reuse, 0x8060, RZ ;  /* 0x000080600a497810 */ /* 0x040fe20007f1e0ff */
[--C-:B------:R-:W-:Y:S01]  /*5d10*/  IMAD.X R131, RZ, RZ, R11.reuse, P6 ;  /* 0x000000ffff837224 */ /* 0x100fe200030e060b */
[C---:B------:R-:W-:Y:S01]  /*5d20*/  IADD3 R13, P1, R10.reuse, 0x20, RZ ;  /* 0x000000200a0d7810 */ /* 0x040fe20007f3e0ff */
[-C--:B------:R-:W-:Y:S01]  /*5d30*/  FMUL.FTZ R179, R151, R0.reuse ;  /* 0x0000000097b37220 */ /* 0x080fe20000410000 */
[C---:B------:R-:W-:Y:S01]  /*5d40*/  IADD3 R69, P2, R10.reuse, 0x8040, RZ ;  /* 0x000080400a457810 */ /* 0x040fe20007f5e0ff */
[--C-:B------:R-:W-:Y:S01]  /*5d50*/  IMAD.X R135, RZ, RZ, R11.reuse, P0 ;  /* 0x000000ffff877224 */ /* 0x100fe200000e060b */
[-C--:B------:R-:W-:Y:S01]  /*5d60*/  IADD3.X R21, RZ, R11.reuse, RZ, P3, !PT ;  /* 0x0000000bff157210 */ /* 0x080fe20001ffe4ff */
[--C-:B------:R-:W-:Y:S01]  /*5d70*/  IMAD.X R139, RZ, RZ, R11.reuse, P1 ;  /* 0x000000ffff8b7224 */ /* 0x100fe200008e060b */
[C---:B------:R-:W-:Y:S01]  /*5d80*/  LOP3.LUT R165, R10.reuse, 0x380, RZ, 0xc0, !PT ;  /* 0x000003800aa57812 */ /* 0x040fe200078ec0ff */
[--C-:B------:R-:W-:Y:S01]  /*5d90*/  IMAD.X R143, RZ, RZ, R11.reuse, P2 ;  /* 0x000000ffff8f7224 */ /* 0x100fe200010e060b */
[----:B------:R-:W-:Y:S01]  /*5da0*/  IADD3 R14, P3, R10, 0x8020, RZ ;  /* 0x000080200a0e7810 */ /* 0x000fe20007f7e0ff */
[-C--:B------:R-:W-:Y:S01]  /*5db0*/  FMUL.FTZ R170, R130, R0.reuse ;  /* 0x0000000082aa7220 */ /* 0x080fe20000410000 */
[----:B------:R-:W-:Y:S01]  /*5dc0*/  IADD3 R65, P4, R10, 0x8000, RZ ;  /* 0x000080000a417810 */ /* 0x000fe20007f9e0ff */
[-C--:B------:R-:W-:Y:S01]  /*5dd0*/  FMUL.FTZ R168, R126, R0.reuse ;  /* 0x000000007ea87220 */ /* 0x080fe20000410000 */
[----:B------:R-:W-:Y:S01]  /*5de0*/  IADD3 R61, P5, R10, 0x4060, RZ ;  /* 0x000040600a3d7810 */ /* 0x000fe20007fbe0ff */
[-C--:B------:R-:W-:Y:S01]  /*5df0*/  FMUL.FTZ R172, R134, R0.reuse ;  /* 0x0000000086ac7220 */ /* 0x080fe20000410000 */
[C---:B------:R-:W-:Y:S01]  /*5e00*/  IADD3 R15, P6, R10.reuse, 0x40, RZ ;  /* 0x000000400a0f7810 */ /* 0x040fe20007fde0ff */
[--C-:B------:R-:W-:Y:S01]  /*5e10*/  IMAD.X R151, RZ, RZ, R11.reuse, P4 ;  /* 0x000000ffff977224 */ /* 0x100fe200020e060b */
[C---:B------:R-:W-:Y:S01]  /*5e20*/  IADD3 R12, P0, R10.reuse, 0x4040, RZ ;  /* 0x000040400a0c7810 */ /* 0x040fe20007f1e0ff */
[--C-:B------:R-:W-:Y:S01]  /*5e30*/  IMAD.X R153, RZ, RZ, R11.reuse, P5 ;  /* 0x000000ffff997224 */ /* 0x100fe200028e060b */
[C---:B------:R-:W-:Y:S01]  /*5e40*/  IADD3 R57, P1, R10.reuse, 0x4020, RZ ;  /* 0x000040200a397810 */ /* 0x040fe20007f3e0ff */
[--C-:B------:R-:W-:Y:S01]  /*5e50*/  IMAD.X R155, RZ, RZ, R11.reuse, P6 ;  /* 0x000000ffff9b7224 */ /* 0x100fe200030e060b */
[C---:B------:R-:W-:Y:S01]  /*5e60*/  IADD3 R53, P2, R10.reuse, 0x4000, RZ ;  /* 0x000040000a357810 */ /* 0x040fe20007f5e0ff */
[--C-:B------:R-:W-:Y:S01]  /*5e70*/  IMAD.X R157, RZ, RZ, R11.reuse, P0 ;  /* 0x000000ffff9d7224 */ /* 0x100fe200000e060b */
[-C--:B------:R-:W-:Y:S01]  /*5e80*/  IADD3.X R147, RZ, R11.reuse, RZ, P3, !PT ;  /* 0x0000000bff937210 */ /* 0x080fe20001ffe4ff */
[--C-:B------:R-:W-:Y:S01]  /*5e90*/  IMAD.X R159, RZ, RZ, R11.reuse, P1 ;  /* 0x000000ffff9f7224 */ /* 0x100fe200008e060b */
[----:B------:R-:W-:Y:S01]  /*5ea0*/  SHF.R.U64 R165, R165, 0x3, RZ ;  /* 0x00000003a5a57819 */ /* 0x000fe200000012ff */
[--C-:B------:R-:W-:Y:S01]  /*5eb0*/  IMAD.X R161, RZ, RZ, R11.reuse, P2 ;  /* 0x000000ffffa17224 */ /* 0x100fe200010e060b */
[----:B------:R-:W-:Y:S01]  /*5ec0*/  IADD3 R3, P3, R10, 0x60, RZ ;  /* 0x000000600a037810 */ /* 0x000fe20007f7e0ff */
[----:B------:R-:W-:Y:S01]  /*5ed0*/  FMUL.FTZ R174, R138, R0 ;  /* 0x000000008aae7220 */ /* 0x000fe20000410000 */
[----:B------:R-:W-:Y:S01]  /*5ee0*/  LOP3.LUT R164, R165, R10, RZ, 0x3c, !PT ;  /* 0x0000000aa5a47212 */ /* 0x000fe200078e3cff */
[----:B------:R-:W-:Y:S01]  /*5ef0*/  IMAD.MOV.U32 R165, RZ, RZ, R11 ;  /* 0x000000ffffa57224 */ /* 0x000fe200078e000b */
[----:B------:R-:W-:Y:S01]  /*5f00*/  LOP3.LUT R4, R99, 0x380, RZ, 0xc0, !PT ;  /* 0x0000038063047812 */ /* 0x000fe200078ec0ff */
[-C--:B------:R-:W-:Y:S01]  /*5f10*/  FMUL.FTZ R176, R142, R0.reuse ;  /* 0x000000008eb07220 */ /* 0x080fe20000410000 */
[----:B------:R-:W-:Y:S01]  /*5f20*/  IADD3.X R163, RZ, R11, RZ, P3, !PT ;  /* 0x0000000bffa37210 */ /* 0x000fe20001ffe4ff */
[-C--:B------:R-:W-:Y:S01]  /*5f30*/  FMUL.FTZ R27, R27, R0.reuse ;  /* 0x000000001b1b7220 */ /* 0x080fe20000410000 */
[----:B------:R-:W-:Y:S01]  /*5f40*/  LOP3.LUT R11, R52, 0x380, RZ, 0xc0, !PT ;  /* 0x00000380340b7812 */ /* 0x000fe200078ec0ff */
[-C--:B------:R-:W-:Y:S01]  /*5f50*/  FMUL.FTZ R26, R26, R0.reuse ;  /* 0x000000001a1a7220 */ /* 0x080fe20000410000 */
[----:B------:R-:W-:Y:S01]  /*5f60*/  SHF.R.U64 R4, R4, 0x3, RZ ;  /* 0x0000000304047819 */ /* 0x000fe200000012ff */
[-C--:B------:R-:W-:Y:S01]  /*5f70*/  FMUL.FTZ R31, R31, R0.reuse ;  /* 0x000000001f1f7220 */ /* 0x080fe20000410000 */
[----:B------:R-:W-:Y:S01]  /*5f80*/  LOP3.LUT R10, R73, 0x380, RZ, 0xc0, !PT ;  /* 0x00000380490a7812 */ /* 0x000fe200078ec0ff */
[-C--:B------:R-:W-:Y:S01]  /*5f90*/  FMUL.FTZ R30, R30, R0.reuse ;  /* 0x000000001e1e7220 */ /* 0x080fe20000410000 */
[----:B------:R-:W-:Y:S01]  /*5fa0*/  SHF.R.U64 R11, R11, 0x3, RZ ;  /* 0x000000030b0b7819 */ /* 0x000fe200000012ff */
[-C--:B------:R-:W-:Y:S01]  /*5fb0*/  FMUL.FTZ R35, R35, R0.reuse ;  /* 0x0000000023237220 */ /* 0x080fe20000410000 */
[----:B------:R-:W-:Y:S01]  /*5fc0*/  LOP3.LUT R130, R4, R99, RZ, 0x3c, !PT ;  /* 0x0000006304827212 */ /* 0x000fe200078e3cff */
[-C--:B------:R-:W-:Y:S01]  /*5fd0*/  FMUL.FTZ R34, R34, R0.reuse ;  /* 0x0000000022227220 */ /* 0x080fe20000410000 */
[----:B------:R-:W-:Y:S01]  /*5fe0*/  SHF.R.U64 R10, R10, 0x3, RZ ;  /* 0x000000030a0a7819 */ /* 0x000fe200000012ff */
[-C--:B------:R-:W-:Y:S01]  /*5ff0*/  FMUL.FTZ R39, R39, R0.reuse ;  /* 0x0000000027277220 */ /* 0x080fe20000410000 */
[----:B------:R-:W-:Y:S01]  /*6000*/  LOP3.LUT R4, R13, 0x380, RZ, 0xc0, !PT ;  /* 0x000003800d047812 */ /* 0x000fe200078ec0ff */
[----:B------:R-:W-:Y:S01]  /*6010*/  FMUL.FTZ R38, R38, R0 ;  /* 0x0000000026267220 */ /* 0x000fe20000410000 */
[----:B------:R-:W-:Y:S01]  /*6020*/  LOP3.LUT R126, R11, R52, RZ, 0x3c, !PT ;  /* 0x000000340b7e7212 */ /* 0x000fe200078e3cff */
[-C--:B------:R-:W-:Y:S01]  /*6030*/  FMUL.FTZ R43, R43, R0.reuse ;  /* 0x000000002b2b7220 */ /* 0x080fe20000410000 */
[----:B------:R-:W-:Y:S01]  /*6040*/  LOP3.LUT R52, R69, 0x380, RZ, 0xc0, !PT ;  /* 0x0000038045347812 */ /* 0x000fe200078ec0ff */
[-C--:B------:R-:W-:Y:S01]  /*6050*/  FMUL.FTZ R42, R42, R0.reuse ;  /* 0x000000002a2a7220 */ /* 0x080fe20000410000 */
[----:B------:R-:W-:Y:S01]  /*6060*/  LOP3.LUT R134, R10, R73, RZ, 0x3c, !PT ;  /* 0x000000490a867212 */ /* 0x000fe200078e3cff */
[-C--:B------:R-:W-:Y:S01]  /*6070*/  FMUL.FTZ R47, R47, R0.reuse ;  /* 0x000000002f2f7220 */ /* 0x080fe20000410000 */
[----:B------:R-:W-:Y:S01]  /*6080*/  SHF.R.U64 R4, R4, 0x3, RZ ;  /* 0x0000000304047819 */ /* 0x000fe200000012ff */
[-C--:B------:R-:W-:Y:S01]  /*6090*/  FMUL.FTZ R46, R46, R0.reuse ;  /* 0x000000002e2e7220 */ /* 0x080fe20000410000 */
[----:B------:R-:W-:Y:S01]  /*60a0*/  LOP3.LUT R10, R65, 0x380, RZ, 0xc0, !PT ;  /* 0x00000380410a7812 */ /* 0x000fe200078ec0ff */
[-C--:B------:R-:W-:Y:S01]  /*60b0*/  FMUL.FTZ R51, R51, R0.reuse ;  /* 0x0000000033337220 */ /* 0x080fe20000410000 */
[----:B------:R-:W-:Y:S01]  /*60c0*/  SHF.R.U64 R52, R52, 0x3, RZ ;  /* 0x0000000334347819 */ /* 0x000fe200000012ff */
[-C--:B------:R-:W-:Y:S01]  /*60d0*/  FMUL.FTZ R50, R50, R0.reuse ;  /* 0x0000000032327220 */ /* 0x080fe20000410000 */
[----:B------:R-:W-:Y:S01]  /*60e0*/  LOP3.LUT R11, R14, 0x380, RZ, 0xc0, !PT ;  /* 0x000003800e0b7812 */ /* 0x000fe200078ec0ff */
[-C--:B------:R-:W-:Y:S01]  /*60f0*/  FMUL.FTZ R55, R55, R0.reuse ;  /* 0x0000000037377220 */ /* 0x080fe20000410000 */
[----:B------:R-:W-:Y:S01]  /*6100*/  LOP3.LUT R138, R4, R13, RZ, 0x3c, !PT ;  /* 0x0000000d048a7212 */ /* 0x000fe200078e3cff */
[-C--:B------:R-:W-:Y:S01]  /*6110*/  FMUL.FTZ R54, R54, R0.reuse ;  /* 0x0000000036367220 */ /* 0x080fe20000410000 */
[----:B------:R-:W-:Y:S01]  /*6120*/  SHF.R.U64 R4, R10, 0x3, RZ ;  /* 0x000000030a047819 */ /* 0x000fe200000012ff */
[-C--:B------:R-:W-:Y:S01]  /*6130*/  FMUL.FTZ R59, R59, R0.reuse ;  /* 0x000000003b3b7220 */ /* 0x080fe20000410000 */
[----:B------:R-:W-:Y:S01]  /*6140*/  LOP3.LUT R142, R52, R69, RZ, 0x3c, !PT ;  /* 0x00000045348e7212 */ /* 0x000fe200078e3cff */
        /* <DEDUP_REMOVED lines=32> */
[----:B------:R-:W-:Y:S01]  /*6350*/  SHF.R.U64 R11, R11, 0x3, RZ ;  /* 0x000000030b0b7819 */ /* 0x000fe200000012ff */
[----:B------:R-:W-:Y:S01]  /*6360*/  FMUL.FTZ R0, R150, R0 ;  /* 0x0000000096007220 */ /* 0x000fe20000410000 */
[----:B------:R-:W-:-:S02]  /*6370*/  IADD3 R69, P2, R8, 0x7000, RZ ;  /* 0x0000700008457810 */ /* 0x000fc40007f5e0ff */
[----:B------:R-:W-:Y:S02]  /*6380*/  LOP3.LUT R150, R4, R65, RZ, 0x3c, !PT ;  /* 0x0000004104967212 */ /* 0x000fe400078e3cff */
[----:B------:R-:W-:Y:S02]  /*6390*/  LOP3.LUT R4, R15, 0x380, RZ, 0xc0, !PT ;  /* 0x000003800f047812 */ /* 0x000fe400078ec0ff */
[----:B------:R-:W-:Y:S02]  /*63a0*/  LOP3.LUT R146, R11, R14, RZ, 0x3c, !PT ;  /* 0x0000000e0b927212 */ /* 0x000fe400078e3cff */
[----:B------:R-:W-:Y:S02]  /*63b0*/  LOP3.LUT R68, R69, 0x380, RZ, 0xc0, !PT ;  /* 0x0000038045447812 */ /* 0x000fe400078ec0ff */
[----:B------:R-:W-:Y:S02]  /*63c0*/  LOP3.LUT R11, R12, 0x380, RZ, 0xc0, !PT ;  /* 0x000003800c0b7812 */ /* 0x000fe400078ec0ff */
[----:B------:R-:W-:-:S02]  /*63d0*/  LOP3.LUT R10, R61, 0x380, RZ, 0xc0, !PT ;  /* 0x000003803d0a7812 */ /* 0x000fc400078ec0ff */
[----:B------:R-:W-:Y:S02]  /*63e0*/  SHF.R.U64 R4, R4, 0x3, RZ ;  /* 0x0000000304047819 */ /* 0x000fe400000012ff */
[----:B------:R-:W-:Y:S02]  /*63f0*/  SHF.R.U64 R68, R68, 0x3, RZ ;  /* 0x0000000344447819 */ /* 0x000fe400000012ff */
[----:B------:R-:W-:Y:S02]  /*6400*/  SHF.R.U64 R11, R11, 0x3, RZ ;  /* 0x000000030b0b7819 */ /* 0x000fe400000012ff */
[----:B------:R-:W-:Y:S02]  /*6410*/  SHF.R.U64 R10, R10, 0x3, RZ ;  /* 0x000000030a0a7819 */ /* 0x000fe400000012ff */
[----:B------:R-:W-:Y:S02]  /*6420*/  IADD3 R13, P3, R8, 0x1000, RZ ;  /* 0x00001000080d7810 */ /* 0x000fe40007f7e0ff */
[----:B------:R-:W-:-:S02]  /*6430*/  LOP3.LUT R154, R4, R15, RZ, 0x3c, !PT ;  /* 0x0000000f049a7212 */ /* 0x000fc400078e3cff */
[----:B------:R-:W-:Y:S02]  /*6440*/  LOP3.LUT R4, R53, 0x380, RZ, 0xc0, !PT ;  /* 0x0000038035047812 */ /* 0x000fe400078ec0ff */
[----:B------:R-:W-:Y:S01]  /*6450*/  LOP3.LUT R68, R68, R69, RZ, 0x3c, !PT ;  /* 0x0000004544447212 */ /* 0x000fe200078e3cff */
[----:B------:R-:W-:Y:S01]  /*6460*/  IMAD.X R69, RZ, RZ, R9, P2 ;  /* 0x000000ffff457224 */ /* 0x000fe200010e0609 */
[----:B------:R-:W-:Y:S01]  /*6470*/  LOP3.LUT R156, R11, R12, RZ, 0x3c, !PT ;  /* 0x0000000c0b9c7212 */ /* 0x000fe200078e3cff */
[----:B------:R-:W-:Y:S01]  /*6480*/  IMAD.U32 R11, RZ, RZ, UR5 ;  /* 0x00000005ff0b7e24 */ /* 0x000fe2000f8e00ff */
[----:B------:R-:W-:Y:S02]  /*6490*/  LOP3.LUT R152, R10, R61, RZ, 0x3c, !PT ;  /* 0x0000003d0a987212 */ /* 0x000fe400078e3cff */
[----:B------:R-:W-:Y:S02]  /*64a0*/  LOP3.LUT R12, R13, 0x380, RZ, 0xc0, !PT ;  /* 0x000003800d0c7812 */ /* 0x000fe400078ec0ff */
[----:B------:R-:W-:-:S02]  /*64b0*/  IADD3 R119, P2, R8, 0xe000, RZ ;  /* 0x0000e00008777810 */ /* 0x000fc40007f5e0ff */
[----:B------:R-:W-:Y:S02]  /*64c0*/  LOP3.LUT R10, R57, 0x380, RZ, 0xc0, !PT ;  /* 0x00000380390a7812 */ /* 0x000fe400078ec0ff */
[----:B------:R-:W-:Y:S02]  /*64d0*/  SHF.R.U64 R4, R4, 0x3, RZ ;  /* 0x0000000304047819 */ /* 0x000fe400000012ff */
[----:B------:R-:W-:Y:S02]  /*64e0*/  LOP3.LUT R22, R103, 0x380, RZ, 0xc0, !PT ;  /* 0x0000038067167812 */ /* 0x000fe400078ec0ff */
[----:B------:R-:W-:Y:S02]  /*64f0*/  SHF.R.U64 R12, R12, 0x3, RZ ;  /* 0x000000030c0c7819 */ /* 0x000fe400000012ff */
[----:B------:R-:W-:Y:S02]  /*6500*/  LOP3.LUT R118, R119, 0x380, RZ, 0xc0, !PT ;  /* 0x0000038077767812 */ /* 0x000fe400078ec0ff */
[----:B------:R-:W-:-:S02]  /*6510*/  SHF.R.U64 R10, R10, 0x3, RZ ;  /* 0x000000030a0a7819 */ /* 0x000fc400000012ff */
[----:B------:R-:W-:Y:S02]  /*6520*/  LOP3.LUT R160, R4, R53, RZ, 0x3c, !PT ;  /* 0x0000003504a07212 */ /* 0x000fe400078e3cff */
[----:B------:R-:W-:Y:S02]  /*6530*/  SHF.R.U64 R22, R22, 0x3, RZ ;  /* 0x0000000316167819 */ /* 0x000fe400000012ff */
[----:B------:R-:W-:Y:S02]  /*6540*/  LOP3.LUT R4, R3, 0x380, RZ, 0xc0, !PT ;  /* 0x0000038003047812 */ /* 0x000fe400078ec0ff */
[----:B------:R-:W-:Y:S01]  /*6550*/  LOP3.LUT R12, R12, R13, RZ, 0x3c, !PT ;  /* 0x0000000d0c0c7212 */ /* 0x000fe200078e3cff */
[----:B------:R-:W-:Y:S01]  /*6560*/  IMAD.X R13, RZ, RZ, R9, P3 ;  /* 0x000000ffff0d7224 */ /* 0x000fe200018e0609 */
[----:B------:R-:W-:Y:S02]  /*6570*/  SHF.R.U64 R118, R118, 0x3, RZ ;  /* 0x0000000376767819 */ /* 0x000fe400000012ff */
[----:B------:R-:W-:Y:S01]  /*6580*/  LOP3.LUT R158, R10, R57, RZ, 0x3c, !PT ;  /* 0x000000390a9e7212 */ /* 0x000fe200078e3cff */
[----:B------:R-:W-:Y:S01]  /*6590*/  IMAD.U32 R10, RZ, RZ, UR4 ;  /* 0x00000004ff0a7e24 */ /* 0x000fe2000f8e00ff */
[C---:B------:R-:W-:Y:S01]  /*65a0*/  IADD3 R15, P4, R8.reuse, 0x2000, RZ ;  /* 0x00002000080f7810 */ /* 0x040fe20007f9e0ff */
[----:B------:R-:W-:Y:S01]  /*65b0*/  UIADD3 UR4, UR5, UR6, URZ ;  /* 0x0000000605047290 */ /* 0x000fe2000fffe03f */
[----:B------:R-:W-:-:S02]  /*65c0*/  IADD3 R53, P5, R8, 0x3000, RZ ;  /* 0x0000300008357810 */ /* 0x000fc40007fbe0ff */
[C---:B------:R-:W-:Y:S01]  /*65d0*/  IADD3 R57, P6, R8.reuse, 0x4000, RZ ;  /* 0x0000400008397810 */ /* 0x040fe20007fde0ff */
[----:B------:R-:W-:Y:S01]  /*65e0*/  ULDC UR6, c[0x0][0xa88] ;  /* 0x0002a20000067ab9 */ /* 0x000fe20000000800 */
[C---:B------:R-:W-:Y:S01]  /*65f0*/  IADD3 R61, P0, R8.reuse, 0x5000, RZ ;  /* 0x00005000083d7810 */ /* 0x040fe20007f1e0ff */
[----:B------:R-:W-:Y:S01]  /*6600*/  IMAD.U32 R11, RZ, RZ, UR4 ;  /* 0x00000004ff0b7e24 */ /* 0x000fe2000f8e00ff */
[C---:B------:R-:W-:Y:S01]  /*6610*/  IADD3 R65, P1, R8.reuse, 0x6000, RZ ;  /* 0x0000600008417810 */ /* 0x040fe20007f3e0ff */
[----:B------:R-:W-:Y:S01]  /*6620*/  ULDC.64 UR4, c[0x0][0xb88] ;  /* 0x0002e20000047ab9 */ /* 0x000fe20000000a00 */
[----:B------:R-:W-:Y:S02]  /*6630*/  IADD3 R73, P3, R8, 0x8000, RZ ;  /* 0x0000800008497810 */ /* 0x000fe40007f7e0ff */
[----:B------:R-:W-:Y:S02]  /*6640*/  LOP3.LUT R22, R22, R103, RZ, 0x3c, !PT ;  /* 0x0000006716167212 */ /* 0x000fe400078e3cff */
[----:B------:R-:W-:-:S02]  /*6650*/  SHF.R.U64 R4, R4, 0x3, RZ ;  /* 0x0000000304047819 */ /* 0x000fc400000012ff */
[----:B------:R-:W-:Y:S01]  /*6660*/  LOP3.LUT R118, R118, R119, RZ, 0x3c, !PT ;  /* 0x0000007776767212 */ /* 0x000fe200078e3cff */
[----:B------:R-:W-:Y:S01]  /*6670*/  IMAD.X R119, RZ, RZ, R9, P2 ;  /* 0x000000ffff777224 */ /* 0x000fe200010e0609 */
[----:B------:R-:W-:Y:S02]  /*6680*/  LOP3.LUT R14, R15, 0x380, RZ, 0xc0, !PT ;  /* 0x000003800f0e7812 */ /* 0x000fe400078ec0ff */
[----:B------:R-:W-:Y:S02]  /*6690*/  LOP3.LUT R52, R53, 0x380, RZ, 0xc0, !PT ;  /* 0x0000038035347812 */ /* 0x000fe400078ec0ff */
[----:B------:R-:W-:Y:S02]  /*66a0*/  LOP3.LUT R56, R57, 0x380, RZ, 0xc0, !PT ;  /* 0x0000038039387812 */ /* 0x000fe400078ec0ff */
[----:B------:R-:W-:Y:S02]  /*66b0*/  LOP3.LUT R60, R61, 0x380, RZ, 0xc0, !PT ;  /* 0x000003803d3c7812 */ /* 0x000fe400078ec0ff */
[----:B------:R-:W-:-:S02]  /*66c0*/  LOP3.LUT R64, R65, 0x380, RZ, 0xc0, !PT ;  /* 0x0000038041407812 */ /* 0x000fc400078ec0ff */
[----:B------:R-:W-:Y:S02]  /*66d0*/  LOP3.LUT R72, R73, 0x380, RZ, 0xc0, !PT ;  /* 0x0000038049487812 */ /* 0x000fe400078ec0ff */
[----:B------:R-:W-:Y:S02]  /*66e0*/  ISETP.NE.AND P2, PT, R211, 0x1, PT ;  /* 0x00000001d300780c */ /* 0x000fe40003f45270 */
[----:B------:R-:W-:Y:S02]  /*66f0*/  LOP3.LUT R162, R4, R3, RZ, 0x3c, !PT ;  /* 0x0000000304a27212 */ /* 0x000fe400078e3cff */
[----:B------:R-:W-:Y:S02]  /*6700*/  MOV R4, R22 ;  /* 0x0000001600047202 */ /* 0x000fe40000000f00 */
[----:B------:R-:W-:Y:S01]  /*6710*/  LOP3.LUT R3, R8, 0x380, RZ, 0xc0, !PT ;  /* 0x0000038008037812 */ /* 0x000fe200078ec0ff */
[----:B------:R-:W0:Y:S01]  /*6720*/  LDC R22, c[0x0][0xc38] ;  /* 0x00030e00ff167b82 */ /* 0x000e220000000800 */
[----:B------:R-:W-:-:S02]  /*6730*/  SHF.R.U64 R14, R14, 0x3, RZ ;  /* 0x000000030e0e7819 */ /* 0x000fc400000012ff */
[----:B------:R-:W-:Y:S02]  /*6740*/  SHF.R.U64 R52, R52, 0x3, RZ ;  /* 0x0000000334347819 */ /* 0x000fe400000012ff */
[----:B------:R-:W-:Y:S02]  /*6750*/  SHF.R.U64 R56, R56, 0x3, RZ ;  /* 0x0000000338387819 */ /* 0x000fe400000012ff */
[----:B------:R-:W-:Y:S02]  /*6760*/  SHF.R.U64 R60, R60, 0x3, RZ ;  /* 0x000000033c3c7819 */ /* 0x000fe400000012ff */
[----:B------:R-:W-:Y:S02]  /*6770*/  SHF.R.U64 R64, R64, 0x3, RZ ;  /* 0x0000000340407819 */ /* 0x000fe400000012ff */
[----:B------:R-:W-:Y:S02]  /*6780*/  SHF.R.U64 R72, R72, 0x3, RZ ;  /* 0x0000000348487819 */ /* 0x000fe400000012ff */
[----:B------:R-:W-:-:S02]  /*6790*/  SHF.R.U64 R3, R3, 0x3, RZ ;  /* 0x0000000303037819 */ /* 0x000fc400000012ff */
[----:B------:R-:W-:Y:S01]  /*67a0*/  LOP3.LUT R14, R14, R15, RZ, 0x3c, !PT ;  /* 0x0000000f0e0e7212 */ /* 0x000fe200078e3cff */
[--C-:B------:R-:W-:Y:S01]  /*67b0*/  IMAD.X R15, RZ, RZ, R9.reuse, P4 ;  /* 0x000000ffff0f7224 */ /* 0x100fe200020e0609 */
[----:B------:R-:W-:Y:S02]  /*67c0*/  LOP3.LUT R52, R52, R53, RZ, 0x3c, !PT ;  /* 0x0000003534347212 */ /* 0x000fe400078e3cff */
[----:B------:R-:W-:Y:S01]  /*67d0*/  LOP3.LUT R56, R56, R57, RZ, 0x3c, !PT ;  /* 0x0000003938387212 */ /* 0x000fe200078e3cff */
[--C-:B------:R-:W-:Y:S01]  /*67e0*/  IMAD.X R57, RZ, RZ, R9.reuse, P6 ;  /* 0x000000ffff397224 */ /* 0x100fe200030e0609 */
[----:B------:R-:W-:Y:S01]  /*67f0*/  LOP3.LUT R60, R60, R61, RZ, 0x3c, !PT ;  /* 0x0000003d3c3c7212 */ /* 0x000fe200078e3cff */
[--C-:B------:R-:W-:Y:S01]  /*6800*/  IMAD.X R61, RZ, RZ, R9.reuse, P0 ;  /* 0x000000ffff3d7224 */ /* 0x100fe200000e0609 */
[----:B------:R-:W-:Y:S01]  /*6810*/  LOP3.LUT R64, R64, R65, RZ, 0x3c, !PT ;  /* 0x0000004140407212 */ /* 0x000fe200078e3cff */
[--C-:B------:R-:W-:Y:S01]  /*6820*/  IMAD.X R65, RZ, RZ, R9.reuse, P1 ;  /* 0x000000ffff417224 */ /* 0x100fe200008e0609 */
[----:B------:R-:W-:Y:S01]  /*6830*/  LOP3.LUT R72, R72, R73, RZ, 0x3c, !PT ;  /* 0x0000004948487212 */ /* 0x000fe200078e3cff */
[----:B------:R-:W-:Y:S01]  /*6840*/  IMAD.X R73, RZ, RZ, R9, P3 ;  /* 0x000000ffff497224 */ /* 0x000fe200018e0609 */
[----:B------:R-:W-:-:S02]  /*6850*/  IADD3.X R53, RZ, R9, RZ, P5, !PT ;  /* 0x00000009ff357210 */ /* 0x000fc40002ffe4ff */
[C---:B------:R-:W-:Y:S02]  /*6860*/  IADD3 R99, P4, R8.reuse, 0x9000, RZ ;  /* 0x0000900008637810 */ /* 0x040fe40007f9e0ff */
[C---:B------:R-:W-:Y:S02]  /*6870*/  IADD3 R103, P5, R8.reuse, 0xa000, RZ ;  /* 0x0000a00008677810 */ /* 0x040fe40007fbe0ff */
[C---:B------:R-:W-:Y:S02]  /*6880*/  IADD3 R107, P6, R8.reuse, 0xb000, RZ ;  /* 0x0000b000086b7810 */ /* 0x040fe40007fde0ff */
[C---:B------:R-:W-:Y:S02]  /*6890*/  IADD3 R111, P0, R8.reuse, 0xc000, RZ ;  /* 0x0000c000086f7810 */ /* 0x040fe40007f1e0ff */
[C---:B------:R-:W-:Y:S02]  /*68a0*/  IADD3 R115, P1, R8.reuse, 0xd000, RZ ;  /* 0x0000d00008737810 */ /* 0x040fe40007f3e0ff */
[----:B------:R-:W-:-:S02]  /*68b0*/  IADD3 R123, P3, R8, 0xf000, RZ ;  /* 0x0000f000087b7810 */ /* 0x000fc40007f7e0ff */
[----:B------:R-:W-:Y:S02]  /*68c0*/  LOP3.LUT R8, R3, R8, RZ, 0x3c, !PT ;  /* 0x0000000803087212 */ /* 0x000fe400078e3cff */
[----:B------:R-:W-:Y:S02]  /*68d0*/  MOV R3, R20 ;  /* 0x0000001400037202 */ /* 0x000fe40000000f00 */
[----:B------:R-:W1:Y:S01]  /*68e0*/  @P2 LDC R20, c[0x0][0xbec] ;  /* 0x0002fb00ff142b82 */ /* 0x000e620000000800 */
[----:B------:R-:W-:Y:S01]  /*68f0*/  MOV R126, R126 ;  /* 0x0000007e007e7202 */ /* 0x000fe20000000f00 */
[----:B------:R-:W-:Y:S01]  /*6900*/  IMAD R127, RZ, RZ, -UR40 ;  /* 0x80000028ff7f7e24 */ /* 0x000fe2000f8e02ff */
[----:B------:R-:W-:Y:S02]  /*6910*/  F2FP.BF16.F32.PACK_AB R32, R33, R32 ;  /* 0x000000202120723e */ /* 0x000fe400000010ff */
[----:B------:R-:W-:Y:S01]  /*6920*/  F2FP.BF16.F32.PACK_AB R33, R35, R34 ;  /* 0x000000222321723e */ /* 0x000fe200000010ff */
[----:B0-----:R-:W-:Y:S01]  /*6930*/  IMAD R127, R22, R127, UR45 ;  /* 0x0000002d167f7e24 */ /* 0x001fe2000f8e027f */
[----:B------:R-:W-:Y:S01]  /*6940*/  F2FP.BF16.F32.PACK_AB R35, R39, R38 ;  /* 0x000000262723723e */ /* 0x000fe200000010ff */
[----:B------:R-:W0:Y:S01]  /*6950*/  @P2 LDC R21, c[0x0][0xbf0] ;  /* 0x0002fc00ff152b82 */ /* 0x000e220000000800 */
[----:B------:R-:W-:-:S02]  /*6960*/  F2FP.BF16.F32.PACK_AB R40, R41, R40 ;  /* 0x000000282928723e */ /* 0x000fc400000010ff */
[----:B------:R-:W-:Y:S02]  /*6970*/  F2FP.BF16.F32.PACK_AB R41, R43, R42 ;  /* 0x0000002a2b29723e */ /* 0x000fe400000010ff */
[----:B------:R-:W-:Y:S02]  /*6980*/  F2FP.BF16.F32.PACK_AB R43, R47, R46 ;  /* 0x0000002e2f2b723e */ /* 0x000fe400000010ff */
[----:B------:R-:W-:Y:S01]  /*6990*/  LEA R47, R127, R209, 0x7 ;  /* 0x000000d17f2f7211 */ /* 0x000fe200078e38ff */
[----:B------:R-:W2:Y:S01]  /*69a0*/  LDC.64 R38, c[0x0][0xb98] ;  /* 0x0002e600ff267b82 */ /* 0x000ea20000000a00 */
[----:B------:R-:W-:Y:S02]  /*69b0*/  F2FP.BF16.F32.PACK_AB R24, R25, R24 ;  /* 0x000000181918723e */ /* 0x000fe400000010ff */
[----:B------:R-:W-:Y:S02]  /*69c0*/  F2FP.BF16.F32.PACK_AB R25, R27, R26 ;  /* 0x0000001a1b19723e */ /* 0x000fe400000010ff */
[----:B------:R-:W-:-:S02]  /*69d0*/  MOV R164, R164 ;  /* 0x000000a400a47202 */ /* 0x000fc40000000f00 */
[----:B------:R-:W-:Y:S01]  /*69e0*/  F2FP.BF16.F32.PACK_AB R26, R180, R28 ;  /* 0x0000001cb41a723e */ /* 0x000fe200000010ff */
[----:B-1----:R-:W-:Y:S01]  /*69f0*/  @P2 IMAD.HI.U32 R20, R47, R20, RZ ;  /* 0x000000142f142227 */ /* 0x002fe200078e00ff */
[----:B------:R-:W-:Y:S02]  /*6a00*/  F2FP.BF16.F32.PACK_AB R27, R31, R30 ;  /* 0x0000001e1f1b723e */ /* 0x000fe400000010ff */
[----:B------:R-:W-:Y:S01]  /*6a10*/  F2FP.BF16.F32.PACK_AB R42, R45, R44 ;  /* 0x0000002c2d2a723e */ /* 0x000fe200000010ff */
[----:B------:R-:W-:Y:S01]  /*6a20*/  IMAD.MOV.U32 R45, RZ, RZ, R47 ;  /* 0x000000ffff2d7224 */ /* 0x000fe200078e002f */
[----:B------:R-:W-:Y:S01]  /*6a30*/  MOV R138, R138 ;  /* 0x0000008a008a7202 */ /* 0x000fe20000000f00 */
[----:B------:R-:W-:Y:S01]  /*6a40*/  STSM.16.M88.4 [R164], R24 ;  /* 0x00000018a4007844 */ /* 0x000fe20000000200 */
[----:B------:R-:W-:Y:S02]  /*6a50*/  F2FP.BF16.F32.PACK_AB R34, R29, R36 ;  /* 0x000000241d22723e */ /* 0x000fe400000010ff */
[----:B0-----:R-:W-:-:S02]  /*6a60*/  @P2 SHF.R.U32.HI R45, RZ, R21, R20 ;  /* 0x00000015ff2d2219 */ /* 0x001fc40000011614 */
[----:B------:R-:W-:Y:S01]  /*6a70*/  LOP3.LUT R110, R111, 0x380, RZ, 0xc0, !PT ;  /* 0x000003806f6e7812 */ /* 0x000fe200078ec0ff */
[----:B------:R0:W-:Y:S01]  /*6a80*/  STSM.16.M88.4 [R138], R32 ;  /* 0x000000208a007844 */ /* 0x0001e20000000200 */
[----:B------:R-:W-:Y:S02]  /*6a90*/  F2FP.BF16.F32.PACK_AB R48, R49, R48 ;  /* 0x000000303130723e */ /* 0x000fe400000010ff */
[----:B------:R-:W-:Y:S01]  /*6aa0*/  MOV R154, R154 ;  /* 0x0000009a009a7202 */ /* 0x000fe20000000f00 */
[----:B--2---:R-:W-:Y:S01]  /*6ab0*/  IMAD.WIDE.U32 R10, R38, UR43, R10 ;  /* 0x0000002b260a7c25 */ /* 0x004fe2000f8e000a */
[----:B------:R-:W-:Y:S02]  /*6ac0*/  F2FP.BF16.F32.PACK_AB R49, R51, R50 ;  /* 0x000000323331723e */ /* 0x000fe400000010ff */
[----:B------:R-:W-:Y:S01]  /*6ad0*/  MOV R162, R162 ;  /* 0x000000a200a27202 */ /* 0x000fe20000000f00 */
[----:B------:R-:W-:Y:S01]  /*6ae0*/  STSM.16.M88.4 [R154], R40 ;  /* 0x000000289a007844 */ /* 0x000fe20000000200 */
[----:B------:R-:W-:-:S02]  /*6af0*/  F2FP.BF16.F32.PACK_AB R50, R204, R186 ;  /* 0x000000bacc32723e */ /* 0x000fc400000010ff */
[----:B------:R-:W-:Y:S02]  /*6b00*/  F2FP.BF16.F32.PACK_AB R51, R55, R54 ;  /* 0x000000363733723e */ /* 0x000fe400000010ff */
[----:B------:R-:W-:Y:S02]  /*6b10*/  MOV R160, R160 ;  /* 0x000000a000a07202 */ /* 0x000fe40000000f00 */
[----:B------:R-:W-:Y:S01]  /*6b20*/  F2FP.BF16.F32.PACK_AB R20, R203, R185 ;  /* 0x000000b9cb14723e */ /* 0x000fe200000010ff */
[----:B0-----:R-:W-:Y:S01]  /*6b30*/  IMAD.MOV R34, RZ, RZ, -R45 ;  /* 0x000000ffff227224 */ /* 0x001fe200078e0a2d */
[----:B------:R-:W-:Y:S01]  /*6b40*/  F2FP.BF16.F32.PACK_AB R21, R59, R58 ;  /* 0x0000003a3b15723e */ /* 0x000fe200000010ff */
[----:B------:R-:W-:Y:S01]  /*6b50*/  IMAD R32, R38, UR7, RZ ;  /* 0x0000000726207c24 */ /* 0x000fe2000f8e02ff */
[----:B------:R-:W-:Y:S01]  /*6b60*/  F2FP.BF16.F32.PACK_AB R22, R202, R184 ;  /* 0x000000b8ca16723e */ /* 0x000fe200000010ff */
[----:B------:R-:W-:Y:S01]  /*6b70*/  IMAD R33, R211, R34, R47 ;  /* 0x00000022d3217224 */ /* 0x000fe200078e022f */
[----:B------:R-:W-:Y:S01]  /*6b80*/  F2FP.BF16.F32.PACK_AB R23, R63, R62 ;  /* 0x0000003e3f17723e */ /* 0x000fe200000010ff */
[----:B------:R-:W-:Y:S01]  /*6b90*/  STSM.16.M88.4 [R162], R48 ;  /* 0x00000030a2007844 */ /* 0x000fe20000000200 */
[----:B------:R-:W-:Y:S01]  /*6ba0*/  SHF.R.U64 R110, R110, 0x3, RZ ;  /* 0x000000036e6e7819 */ /* 0x000fe200000012ff */
[----:B------:R-:W-:Y:S01]  /*6bb0*/  IMAD R32, R39, UR43, R32 ;  /* 0x0000002b27207c24 */ /* 0x000fe2000f8e0220 */
[----:B------:R-:W-:Y:S01]  /*6bc0*/  MOV R158, R158 ;  /* 0x0000009e009e7202 */ /* 0x000fe20000000f00 */
[----:B------:R-:W-:Y:S01]  /*6bd0*/  STSM.16.M88.4 [R160], R20 ;  /* 0x00000014a0007844 */ /* 0x000fe20000000200 */
[----:B------:R-:W-:-:S02]  /*6be0*/  F2FP.BF16.F32.PACK_AB R24, R201, R183 ;  /* 0x000000b7c918723e */ /* 0x000fc400000010ff */
[----:B------:R-:W-:Y:S02]  /*6bf0*/  F2FP.BF16.F32.PACK_AB R25, R67, R66 ;  /* 0x000000424319723e */ /* 0x000fe400000010ff */
[----:B------:R-:W-:Y:S02]  /*6c00*/  F2FP.BF16.F32.PACK_AB R26, R199, R182 ;  /* 0x000000b6c71a723e */ /* 0x000fe400000010ff */
[----:B------:R-:W-:Y:S02]  /*6c10*/  F2FP.BF16.F32.PACK_AB R27, R71, R70 ;  /* 0x00000046471b723e */ /* 0x000fe400000010ff */
[----:B------:R-:W-:Y:S01]  /*6c20*/  LOP3.LUT R110, R110, R111, RZ, 0x3c, !PT ;  /* 0x0000006f6e6e7212 */ /* 0x000fe200078e3cff */
[----:B------:R-:W-:Y:S01]  /*6c30*/  IMAD.X R111, RZ, RZ, R9, P0 ;  /* 0x000000ffff6f7224 */ /* 0x000fe200000e0609 */
[----:B------:R-:W-:Y:S01]  /*6c40*/  F2FP.BF16.F32.PACK_AB R80, R81, R80 ;  /* 0x000000505150723e */ /* 0x000fe200000010ff */
[----:B------:R0:W-:Y:S01]  /*6c50*/  STSM.16.M88.4 [R158], R24 ;  /* 0x000000189e007844 */ /* 0x0001e20000000200 */
[----:B------:R-:W-:-:S02]  /*6c60*/  MOV R156, R156 ;  /* 0x0000009c009c7202 */ /* 0x000fc40000000f00 */
[----:B------:R-:W-:Y:S02]  /*6c70*/  F2FP.BF16.F32.PACK_AB R28, R198, R181 ;  /* 0x000000b5c61c723e */ /* 0x000fe400000010ff */
[----:B------:R-:W-:Y:S02]  /*6c80*/  F2FP.BF16.F32.PACK_AB R29, R75, R74 ;  /* 0x0000004a4b1d723e */ /* 0x000fe400000010ff */
[----:B------:R-:W-:Y:S02]  /*6c90*/  F2FP.BF16.F32.PACK_AB R30, R197, R76 ;  /* 0x0000004cc51e723e */ /* 0x000fe400000010ff */
[----:B------:R-:W-:Y:S02]  /*6ca0*/  F2FP.BF16.F32.PACK_AB R31, R79, R78 ;  /* 0x0000004e4f1f723e */ /* 0x000fe400000010ff */
[----:B------:R-:W-:Y:S02]  /*6cb0*/  F2FP.BF16.F32.PACK_AB R81, R83, R82 ;  /* 0x000000525351723e */ /* 0x000fe400000010ff */
[----:B------:R-:W-:Y:S01]  /*6cc0*/  F2FP.BF16.F32.PACK_AB R37, R7, R37 ;  /* 0x000000250725723e */ /* 0x000fe200000010ff */
[----:B------:R-:W-:Y:S01]  /*6cd0*/  STSM.16.M88.4 [R156], R28 ;  /* 0x0000001c9c007844 */ /* 0x000fe20000000200 */
[----:B------:R-:W-:Y:S01]  /*6ce0*/  MOV R152, R152 ;  /* 0x0000009800987202 */ /* 0x000fe20000000f00 */
[----:B0-----:R-:W-:Y:S01]  /*6cf0*/  IMAD R26, R127, 0x80, R207 ;  /* 0x000000807f1a7824 */ /* 0x001fe200078e02cf */
[----:B------:R-:W-:-:S02]  /*6d00*/  F2FP.BF16.F32.PACK_AB R82, R196, R84 ;  /* 0x00000054c452723e */ /* 0x000fc400000010ff */
[----:B------:R-:W-:Y:S02]  /*6d10*/  F2FP.BF16.F32.PACK_AB R83, R87, R86 ;  /* 0x000000565753723e */ /* 0x000fe400000010ff */
[----:B------:R-:W-:Y:S02]  /*6d20*/  SHF.R.S32.HI R25, RZ, 0x1f, R45 ;  /* 0x0000001fff197819 */ /* 0x000fe4000001142d */
[----:B------:R-:W-:Y:S01]  /*6d30*/  SHF.R.S32.HI R7, RZ, 0x1f, R33 ;  /* 0x0000001fff077819 */ /* 0x000fe20000011421 */
[----:B------:R-:W-:Y:S01]  /*6d40*/  STSM.16.M88.4 [R152], R80 ;  /* 0x0000005098007844 */ /* 0x000fe20000000200 */
[----:B------:R-:W-:Y:S02]  /*6d50*/  IADD3 R10, P0, R45, R10, RZ ;  /* 0x0000000a2d0a7210 */ /* 0x000fe40007f1e0ff */
[----:B------:R-:W-:Y:S01]  /*6d60*/  LOP3.LUT R114, R115, 0x380, RZ, 0xc0, !PT ;  /* 0x0000038073727812 */ /* 0x000fe200078ec0ff */
[----:B------:R-:W-:Y:S01]  /*6d70*/  IMAD R24, R7, UR4, RZ ;  /* 0x0000000407187c24 */ /* 0x000fe2000f8e02ff */
[----:B------:R-:W-:Y:S01]  /*6d80*/  MOV R150, R150 ;  /* 0x0000009600967202 */ /* 0x000fe20000000f00 */
[----:B------:R-:W-:Y:S01]  /*6d90*/  IMAD R7, R211, UR6, RZ ;  /* 0x00000006d3077c24 */ /* 0x000fe2000f8e02ff */
[----:B------:R-:W-:-:S02]  /*6da0*/  F2FP.BF16.F32.PACK_AB R20, R195, R88 ;  /* 0x00000058c314723e */ /* 0x000fc400000010ff */
[----:B------:R-:W-:Y:S02]  /*6db0*/  F2FP.BF16.F32.PACK_AB R21, R91, R90 ;  /* 0x0000005a5b15723e */ /* 0x000fe400000010ff */
[----:B------:R-:W-:Y:S02]  /*6dc0*/  F2FP.BF16.F32.PACK_AB R22, R194, R92 ;  /* 0x0000005cc216723e */ /* 0x000fe400000010ff */
[----:B------:R-:W-:Y:S02]  /*6dd0*/  F2FP.BF16.F32.PACK_AB R23, R95, R94 ;  /* 0x0000005e5f17723e */ /* 0x000fe400000010ff */
[----:B------:R-:W-:Y:S02]  /*6de0*/  LOP3.LUT R122, R123, 0x380, RZ, 0xc0, !PT ;  /* 0x000003807b7a7812 */ /* 0x000fe400078ec0ff */
[----:B------:R-:W-:Y:S01]  /*6df0*/  IADD3.X R11, R25, R11, R32, P0, !PT ;  /* 0x0000000b190b7210 */ /* 0x000fe200007fe420 */
[----:B------:R0:W-:Y:S01]  /*6e00*/  STSM.16.M88.4 [R150], R20 ;  /* 0x0000001496007844 */ /* 0x0001e20000000200 */
[----:B------:R-:W-:Y:S01]  /*6e10*/  SHF.R.U64 R114, R114, 0x3, RZ ;  /* 0x0000000372727819 */ /* 0x000fe200000012ff */
[----:B------:R-:W-:Y:S01]  /*6e20*/  IMAD R25, R33, UR5, R24 ;  /* 0x0000000521197c24 */ /* 0x000fe2000f8e0218 */
[----:B------:R-:W-:Y:S01]  /*6e30*/  LOP3.LUT P0, RZ, R205, 0x3, RZ, 0xc0, !PT ;  /* 0x00000003cdff7812 */ /* 0x000fe2000780c0ff */
[----:B------:R-:W-:Y:S01]  /*6e40*/  IMAD.WIDE.U32 R10, R33, UR4, R10 ;  /* 0x00000004210a7c25 */ /* 0x000fe2000f8e000a */
[----:B------:R-:W-:Y:S01]  /*6e50*/  SHF.R.U64 R122, R122, 0x3, RZ ;  /* 0x000000037a7a7819 */ /* 0x000fe200000012ff */
[----:B------:R-:W-:Y:S01]  /*6e60*/  ULDC.64 UR4, c[0x0][0xb50] ;  /* 0x0002d40000047ab9 */ /* 0x000fe20000000a00 */
[----:B------:R-:W-:Y:S01]  /*6e70*/  LOP3.LUT R114, R114, R115, RZ, 0x3c, !PT ;  /* 0x0000007372727212 */ /* 0x000fe200078e3cff */
[----:B------:R-:W-:Y:S01]  /*6e80*/  IMAD.X R115, RZ, RZ, R9, P1 ;  /* 0x000000ffff737224 */ /* 0x000fe200008e0609 */
[----:B------:R-:W-:Y:S01]  /*6e90*/  MOV R146, R146 ;  /* 0x0000009200927202 */ /* 0x000fe20000000f00 */
[----:B------:R-:W-:Y:S01]  /*6ea0*/  IMAD.IADD R11, R11, 0x1, R25 ;  /* 0x000000010b0b7824 */ /* 0x000fe200078e0219 */
[----:B------:R-:W-:-:S02]  /*6eb0*/  F2FP.BF16.F32.PACK_AB R36, R193, R96 ;  /* 0x00000060c124723e */ /* 0x000fc400000010ff */
[----:B------:R-:W-:Y:S02]  /*6ec0*/  F2FP.BF16.F32.PACK_AB R38, R192, R100 ;  /* 0x00000064c026723e */ /* 0x000fe400000010ff */
[----:B------:R-:W-:Y:S01]  /*6ed0*/  F2FP.BF16.F32.PACK_AB R39, R77, R85 ;  /* 0x000000554d27723e */ /* 0x000fe200000010ff */
[C---:B0-----:R-:W-:Y:S01]  /*6ee0*/  VIADD R20, R26.reuse, 0x8 ;  /* 0x000000081a147836 */ /* 0x041fe20000000000 */
[----:B------:R-:W-:Y:S02]  /*6ef0*/  ISETP.GE.OR P1, PT, R26, R7, P0 ;  /* 0x000000071a00720c */ /* 0x000fe40000726670 */
[----:B------:R-:W-:Y:S01]  /*6f00*/  LOP3.LUT R122, R122, R123, RZ, 0x3c, !PT ;  /* 0x0000007b7a7a7212 */ /* 0x000fe200078e3cff */
[----:B------:R-:W-:Y:S01]  /*6f10*/  IMAD.X R123, RZ, RZ, R9, P3 ;  /* 0x000000ffff7b7224 */ /* 0x000fe200018e0609 */
[----:B------:R-:W-:Y:S01]  /*6f20*/  MOV R142, R142 ;  /* 0x0000008e008e7202 */ /* 0x000fe20000000f00 */
[----:B------:R-:W-:Y:S01]  /*6f30*/  STSM.16.M88.4 [R146], R36 ;  /* 0x0000002492007844 */ /* 0x000fe20000000200 */
[----:B------:R-:W-:-:S02]  /*6f40*/  F2FP.BF16.F32.PACK_AB R88, R191, R104 ;  /* 0x00000068bf58723e */ /* 0x000fc400000010ff */
[----:B------:R-:W-:Y:S02]  /*6f50*/  F2FP.BF16.F32.PACK_AB R89, R89, R93 ;  /* 0x0000005d5959723e */ /* 0x000fe400000010ff */
[----:B------:R-:W-:Y:S02]  /*6f60*/  F2FP.BF16.F32.PACK_AB R90, R190, R108 ;  /* 0x0000006cbe5a723e */ /* 0x000fe400000010ff */
[----:B------:R-:W-:Y:S02]  /*6f70*/  F2FP.BF16.F32.PACK_AB R91, R97, R101 ;  /* 0x00000065615b723e */ /* 0x000fe400000010ff */
[----:B------:R-:W-:Y:S02]  /*6f80*/  ISETP.GE.OR P0, PT, R20, R7, P0 ;  /* 0x000000071400720c */ /* 0x000fe40000706670 */
[----:B------:R-:W-:Y:S01]  /*6f90*/  MOV R134, R134 ;  /* 0x0000008600867202 */ /* 0x000fe20000000f00 */
[----:B------:R-:W-:Y:S01]  /*6fa0*/  STSM.16.M88.4 [R142], R88 ;  /* 0x000000588e007844 */ /* 0x000fe20000000200 */
[----:B------:R-:W-:-:S02]  /*6fb0*/  F2FP.BF16.F32.PACK_AB R20, R189, R112 ;  /* 0x00000070bd14723e */ /* 0x000fc400000010ff */
[----:B------:R-:W-:Y:S02]  /*6fc0*/  F2FP.BF16.F32.PACK_AB R21, R105, R109 ;  /* 0x0000006d6915723e */ /* 0x000fe400000010ff */
[----:B------:R-:W-:Y:S02]  /*6fd0*/  F2FP.BF16.F32.PACK_AB R22, R188, R116 ;  /* 0x00000074bc16723e */ /* 0x000fe400000010ff */
[----:B------:R-:W-:Y:S02]  /*6fe0*/  F2FP.BF16.F32.PACK_AB R23, R113, R117 ;  /* 0x000000757117723e */ /* 0x000fe400000010ff */
[----:B------:R-:W-:Y:S02]  /*6ff0*/  F2FP.BF16.F32.PACK_AB R165, R121, R166 ;  /* 0x000000a679a5723e */ /* 0x000fe400000010ff */
[----:B------:R-:W-:Y:S01]  /*7000*/  MOV R130, R130 ;  /* 0x0000008200827202 */ /* 0x000fe20000000f00 */
[----:B------:R-:W-:Y:S01]  /*7010*/  STSM.16.M88.4 [R134], R20 ;  /* 0x0000001486007844 */ /* 0x000fe20000000200 */
[----:B------:R-:W-:-:S02]  /*7020*/  LEA R24, P3, R10, UR4, 0x2 ;  /* 0x000000040a187c11 */ /* 0x000fc4000f8610ff */
[----:B------:R-:W-:Y:S02]  /*7030*/  F2FP.BF16.F32.PACK_AB R164, R187, R120 ;  /* 0x00000078bba4723e */ /* 0x000fe400000010ff */
[----:B------:R-:W-:Y:S01]  /*7040*/  F2FP.BF16.F32.PACK_AB R166, R125, R124 ;  /* 0x0000007c7da6723e */ /* 0x000fe200000010ff */
[----:B------:R-:W-:Y:S01]  /*7050*/  SHFL.IDX PT, R32, R24, RZ, 0x1c1f ;  /* 0x001c1fff18207589 */ /* 0x000fe200000e0000 */
[----:B------:R-:W-:Y:S02]  /*7060*/  F2FP.BF16.F32.PACK_AB R167, R167, R168 ;  /* 0x000000a8a7a7723e */ /* 0x000fe400000010ff */
[----:B------:R-:W-:Y:S01]  /*7070*/  F2FP.BF16.F32.PACK_AB R169, R169, R170 ;  /* 0x000000aaa9a9723e */ /* 0x000fe200000010ff */
[----:B------:R-:W-:Y:S01]  /*7080*/  SHFL.IDX PT, R34, R24, 0x1, 0x1c1f ;  /* 0x003c1f0018227f89 */ /* 0x000fe200000e0000 */
[----:B------:R-:W-:Y:S02]  /*7090*/  F2FP.BF16.F32.PACK_AB R168, R129, R128 ;  /* 0x0000008081a8723e */ /* 0x000fe400000010ff */
[----:B------:R-:W-:Y:S01]  /*70a0*/  F2FP.BF16.F32.PACK_AB R170, R133, R132 ;  /* 0x0000008485aa723e */ /* 0x000fe200000010ff */
[----:B------:R-:W-:Y:S01]  /*70b0*/  STSM.16.M88.4 [R130], R164 ;  /* 0x000000a482007844 */ /* 0x000fe20000000200 */
[----:B------:R-:W-:-:S02]  /*70c0*/  F2FP.BF16.F32.PACK_AB R171, R171, R172 ;  /* 0x000000acabab723e */ /* 0x000fc400000010ff */
[----:B------:R-:W-:Y:S02]  /*70d0*/  F2FP.BF16.F32.PACK_AB R173, R173, R174 ;  /* 0x000000aeadad723e */ /* 0x000fe400000010ff */
[----:B------:R-:W-:Y:S01]  /*70e0*/  F2FP.BF16.F32.PACK_AB R172, R137, R136 ;  /* 0x0000008889ac723e */ /* 0x000fe200000010ff */
[----:B------:R-:W-:Y:S01]  /*70f0*/  STSM.16.M88.4 [R126], R168 ;  /* 0x000000a87e007844 */ /* 0x000fe20000000200 */
[----:B------:R-:W-:Y:S02]  /*7100*/  F2FP.BF16.F32.PACK_AB R174, R141, R140 ;  /* 0x0000008c8dae723e */ /* 0x000fe400000010ff */
[----:B------:R-:W-:Y:S02]  /*7110*/  F2FP.BF16.F32.PACK_AB R175, R175, R176 ;  /* 0x000000b0afaf723e */ /* 0x000fe400000010ff */
[----:B------:R-:W-:Y:S02]  /*7120*/  F2FP.BF16.F32.PACK_AB R177, R177, R178 ;  /* 0x000000b2b1b1723e */ /* 0x000fe400000010ff */
[----:B------:R-:W-:Y:S01]  /*7130*/  F2FP.BF16.F32.PACK_AB R176, R145, R144 ;  /* 0x0000009091b0723e */ /* 0x000fe200000010ff */
[----:B------:R0:W-:Y:S01]  /*7140*/  STSM.16.M88.4 [R4], R172 ;  /* 0x000000ac04007844 */ /* 0x0001e20000000200 */
[----:B------:R-:W-:-:S02]  /*7150*/  F2FP.BF16.F32.PACK_AB R178, R149, R148 ;  /* 0x0000009495b2723e */ /* 0x000fc400000010ff */
[----:B------:R-:W-:Y:S02]  /*7160*/  F2FP.BF16.F32.PACK_AB R179, R179, R0 ;  /* 0x00000000b3b3723e */ /* 0x000fe400000010ff */
[----:B------:R-:W-:Y:S02]  /*7170*/  LEA.HI.X R11, R10, UR5, R11, 0x2, P3 ;  /* 0x000000050a0b7c11 */ /* 0x000fe400098f140b */
[----:B------:R-:W-:Y:S01]  /*7180*/  LOP3.LUT R98, R99, 0x380, RZ, 0xc0, !PT ;  /* 0x0000038063627812 */ /* 0x000fe200078ec0ff */
[----:B------:R1:W-:Y:S01]  /*7190*/  STSM.16.M88.4 [R3], R176 ;  /* 0x000000b003007844 */ /* 0x0003e20000000200 */
[----:B------:R-:W-:Y:S02]  /*71a0*/  LOP3.LUT R102, R103, 0x380, RZ, 0xc0, !PT ;  /* 0x0000038067667812 */ /* 0x000fe400078ec0ff */
[----:B------:R-:W-:Y:S01]  /*71b0*/  LOP3.LUT R106, R107, 0x380, RZ, 0xc0, !PT ;  /* 0x000003806b6a7812 */ /* 0x000fe200078ec0ff */
[----:B------:R-:W2:Y:S01]  /*71c0*/  SHFL.IDX PT, R33, R11, RZ, 0x1c1f ;  /* 0x001c1fff0b217589 */ /* 0x000ea200000e0000 */
[----:B0-----:R-:W0:Y:S08]  /*71d0*/  @P2 LDC R4, c[0x0][0xbec] ;  /* 0x0002fb00ff042b82 */ /* 0x001e300000000800 */
[----:B------:R-:W-:Y:S01]  /*71e0*/  BAR.SYNC.DEFER_BLOCKING 0x1, 0x100 ;  /* 0x0044000000007b1d */ /* 0x000fe20000010000 */
[----:B------:R-:W-:Y:S01]  /*71f0*/  IMAD R0, R19, 0x20, R200 ;  /* 0x0000002013007824 */ /* 0x000fe200078e02c8 */
[----:B------:R-:W-:Y:S01]  /*7200*/  UIMAD UR6, UR11, UR8, URZ ;  /* 0x000000080b0672a4 */ /* 0x000fe2000f8e023f */
[----:B------:R-:W-:Y:S01]  /*7210*/  SHF.R.U64 R98, R98, 0x3, RZ ;  /* 0x0000000362627819 */ /* 0x000fe200000012ff */
[----:B------:R-:W-:Y:S01]  /*7220*/  UIMAD.WIDE.U32 UR4, UR10, UR8, URZ ;  /* 0x000000080a0472a5 */ /* 0x000fe2000f8e003f */
[----:B------:R-:W-:-:S03]  /*7230*/  SHF.R.U64 R102, R102, 0x3, RZ ;  /* 0x0000000366667819 */ /* 0x000fc600000012ff */
[----:B-1----:R-:W1:Y:S01]  /*7240*/  @P2 LDC R3, c[0x0][0xbf0] ;  /* 0x0002fc00ff032b82 */ /* 0x002e620000000800 */
[----:B------:R-:W3:Y:S01]  /*7250*/  SHFL.IDX PT, R35, R11, 0x1, 0x1c1f ;  /* 0x003c1f000b237f89 */ /* 0x000ee200000e0000 */
[----:B------:R-:W-:Y:S01]  /*7260*/  UIMAD UR6, UR10, UR9, UR6 ;  /* 0x000000090a0672a4 */ /* 0x000fe2000f8e0206 */
[----:B------:R-:W-:Y:S02]  /*7270*/  SHF.R.U64 R106, R106, 0x3, RZ ;  /* 0x000000036a6a7819 */ /* 0x000fe400000012ff */
[----:B------:R-:W-:Y:S01]  /*7280*/  ULDC.64 UR8, c[0x0][0xaf0] ;  /* 0x0002bc0000087ab9 */ /* 0x000fe20000000a00 */
[----:B--2---:R-:W-:Y:S01]  /*7290*/  @!P1 ST.E desc[UR48][R32.64], R6 ;  /* 0x0000000620009985 */ /* 0x004fe2000c101930 */
[----:B------:R-:W-:Y:S01]  /*72a0*/  UIADD3 UR5, UR5, UR6, URZ ;  /* 0x0000000605057290 */ /* 0x000fe2000fffe03f */
[----:B------:R-:W-:Y:S02]  /*72b0*/  LOP3.LUT R98, R98, R99, RZ, 0x3c, !PT ;  /* 0x0000006362627212 */ /* 0x000fe400078e3cff */
[----:B------:R-:W-:-:S02]  /*72c0*/  LOP3.LUT R102, R102, R103, RZ, 0x3c, !PT ;  /* 0x0000006766667212 */ /* 0x000fc400078e3cff */
[----:B------:R-:W-:Y:S01]  /*72d0*/  LOP3.LUT R106, R106, R107, RZ, 0x3c, !PT ;  /* 0x0000006b6a6a7212 */ /* 0x000fe200078e3cff */
[----:B---3--:R2:W-:Y:S01]  /*72e0*/  @!P0 ST.E desc[UR48][R34.64], R5 ;  /* 0x0000000522008985 */ /* 0x0085e2000c101930 */
[----:B------:R-:W-:Y:S01]  /*72f0*/  UIMAD UR6, UR7, UR8, URZ ;  /* 0x00000008070672a4 */ /* 0x000fe2000f8e023f */
[--C-:B------:R-:W-:Y:S01]  /*7300*/  IMAD.X R99, RZ, RZ, R9.reuse, P4 ;  /* 0x000000ffff637224 */ /* 0x100fe200020e0609 */
[----:B------:R-:W-:Y:S01]  /*7310*/  UIMAD.WIDE.U32 UR4, UR43, UR8, UR4 ;  /* 0x000000082b0472a5 */ /* 0x000fe2000f8e0004 */
[----:B------:R3:W5:Y:S01]  /*7320*/  LD.E.128 R24, desc[UR48][R12.64] ;  /* 0x000000300c187980 */ /* 0x000762000c101d00 */
[----:B------:R-:W-:Y:S01]  /*7330*/  IADD3.X R103, RZ, R9, RZ, P5, !PT ;  /* 0x00000009ff677210 */ /* 0x000fe20002ffe4ff */
[----:B------:R-:W-:Y:S01]  /*7340*/  IMAD.X R107, RZ, RZ, R9, P6 ;  /* 0x000000ffff6b7224 */ /* 0x000fe200030e0609 */
[----:B--2---:R-:W-:Y:S01]  /*7350*/  LEA R5, R127, R0, 0x7 ;  /* 0x000000007f057211 */ /* 0x004fe200078e38ff */
[----:B------:R-:W-:Y:S01]  /*7360*/  UIMAD UR6, UR43, UR9, UR6 ;  /* 0x000000092b0672a4 */ /* 0x000fe2000f8e0206 */
[----:B---3--:R-:W2:Y:S01]  /*7370*/  LDC.64 R12, c[0x0][0xae0] ;  /* 0x0002b800ff0c7b82 */ /* 0x008ea20000000a00 */
[----:B------:R-:W5:Y:S02]  /*7380*/  LD.E.128 R8, desc[UR48][R8.64] ;  /* 0x0000003008087980 */ /* 0x000f64000c101d00 */
[----:B0-----:R-:W-:-:S02]  /*7390*/  @P2 IMAD.HI.U32 R0, R5, R4, RZ ;  /* 0x0000000405002227 */ /* 0x001fc400078e00ff */
[----:B------:R0:W5:Y:S02]  /*73a0*/  LD.E.128 R28, desc[UR48][R14.64] ;  /* 0x000000300e1c7980 */ /* 0x000164000c101d00 */
[--C-:B------:R-:W-:Y:S01]  /*73b0*/  IMAD.MOV.U32 R4, RZ, RZ, R5.reuse ;  /* 0x000000ffff047224 */ /* 0x100fe200078e0005 */
[----:B-1----:R-:W-:Y:S01]  /*73c0*/  @P2 SHF.R.U32.HI R4, RZ, R3, R0 ;  /* 0x00000003ff042219 */ /* 0x002fe20000011600 */
[----:B------:R-:W5:Y:S03]  /*73d0*/  LD.E.128 R52, desc[UR48][R52.64] ;  /* 0x0000003034347980 */ /* 0x000f66000c101d00 */
[--C-:B------:R-:W-:Y:S01]  /*73e0*/  SHF.R.S32.HI R3, RZ, 0x1f, R4.reuse ;  /* 0x0000001fff037819 */ /* 0x100fe20000011404 */
[----:B------:R-:W-:Y:S01]  /*73f0*/  IMAD.MOV R0, RZ, RZ, -R4 ;  /* 0x000000ffff007224 */ /* 0x000fe200078e0a04 */
[----:B------:R-:W-:Y:S01]  /*7400*/  UIADD3 UR5, UR5, UR6, URZ ;  /* 0x0000000605057290 */ /* 0x000fe2000fffe03f */
[----:B------:R-:W5:Y:S02]  /*7410*/  LD.E.128 R56, desc[UR48][R56.64] ;  /* 0x0000003038387980 */ /* 0x000f64000c101d00 */
[----:B------:R-:W-:Y:S01]  /*7420*/  IMAD R211, R211, R0, R5 ;  /* 0x00000000d3d37224 */ /* 0x000fe200078e0205 */
[----:B------:R-:W-:Y:S01]  /*7430*/  ULDC.64 UR6, c[0x0][0xad8] ;  /* 0x0002b60000067ab9 */ /* 0x000fe20000000a00 */
[----:B------:R-:W5:Y:S04]  /*7440*/  LD.E.128 R60, desc[UR48][R60.64] ;  /* 0x000000303c3c7980 */ /* 0x000f68000c101d00 */
[----:B------:R-:W5:Y:S01]  /*7450*/  LD.E.128 R64, desc[UR48][R64.64] ;  /* 0x0000003040407980 */ /* 0x000f62000c101d00 */
[----:B--2---:R-:W-:Y:S01]  /*7460*/  IMAD R3, R3, R12, RZ ;  /* 0x0000000c03037224 */ /* 0x004fe200078e02ff */
[----:B------:R-:W-:-:S02]  /*7470*/  SHF.R.S32.HI R0, RZ, 0x1f, R211 ;  /* 0x0000001fff007819 */ /* 0x000fc400000114d3 */
[----:B------:R-:W5:Y:S01]  /*7480*/  LD.E.128 R68, desc[UR48][R68.64] ;  /* 0x0000003044447980 */ /* 0x000f62000c101d00 */
[----:B------:R-:W-:-:S03]  /*7490*/  IMAD R3, R4, R13, R3 ;  /* 0x0000000d04037224 */ /* 0x000fc600078e0203 */
[----:B------:R-:W5:Y:S01]  /*74a0*/  LD.E.128 R72, desc[UR48][R72.64] ;  /* 0x0000003048487980 */ /* 0x000f62000c101d00 */
[----:B------:R-:W-:-:S03]  /*74b0*/  IMAD.WIDE.U32 R4, R4, R12, UR4 ;  /* 0x0000000404047e25 */ /* 0x000fc6000f8e000c */
[----:B------:R-:W5:Y:S04]  /*74c0*/  LD.E.128 R96, desc[UR48][R98.64] ;  /* 0x0000003062607980 */ /* 0x000f68000c101d00 */
[----:B------:R-:W5:Y:S04]  /*74d0*/  LD.E.128 R100, desc[UR48][R102.64] ;  /* 0x0000003066647980 */ /* 0x000f68000c101d00 */
[----:B------:R-:W5:Y:S04]  /*74e0*/  LD.E.128 R104, desc[UR48][R106.64] ;  /* 0x000000306a687980 */ /* 0x000f68000c101d00 */
[----:B------:R-:W5:Y:S04]  /*74f0*/  LD.E.128 R108, desc[UR48][R110.64] ;  /* 0x000000306e6c7980 */ /* 0x000f68000c101d00 */
[----:B------:R-:W5:Y:S04]  /*7500*/  LD.E.128 R112, desc[UR48][R114.64] ;  /* 0x0000003072707980 */ /* 0x000f68000c101d00 */
[----:B------:R-:W5:Y:S04]  /*7510*/  LD.E.128 R116, desc[UR48][R118.64] ;  /* 0x0000003076747980 */ /* 0x000f68000c101d00 */
[----:B------:R-:W5:Y:S01]  /*7520*/  LD.E.128 R120, desc[UR48][R122.64] ;  /* 0x000000307a787980 */ /* 0x000f62000c101d00 */
[----:B------:R-:W-:Y:S01]  /*7530*/  @!PT LDS RZ, [RZ] ;  /* 0x00000000fffff984 */ /* 0x000fe20000000800 */
[----:B------:R-:W-:Y:S01]  /*7540*/  @!PT LDS RZ, [RZ] ;  /* 0x00000000fffff984 */ /* 0x000fe20000000800 */
[----:B------:R-:W-:Y:S01]  /*7550*/  @!PT LDS RZ, [RZ] ;  /* 0x00000000fffff984 */ /* 0x000fe20000000800 */
[----:B------:R-:W-:Y:S01]  /*7560*/  @!PT LDS RZ, [RZ] ;  /* 0x00000000fffff984 */ /* 0x000fe20000000800 */
[----:B------:R1:W-:Y:S06]  /*7570*/  MEMBAR.ALL.CTA ;  /* 0x0000000000007992 */ /* 0x0003ec0000008000 */
[----:B-1----:R-:W1:Y:S01]  /*7580*/  FENCE.VIEW.ASYNC.S ;  /* 0x00000000000073c6 */ /* 0x002e620000000000 */
[----:B------:R-:W-:-:S02]  /*7590*/  IMAD.IADD R5, R5, 0x1, R3 ;  /* 0x0000000105057824 */ /* 0x000fc400078e0203 */
[----:B------:R-:W-:Y:S02]  /*75a0*/  IMAD R6, R0, UR6, RZ ;  /* 0x0000000600067c24 */ /* 0x000fe4000f8e02ff */
[----:B------:R-:W-:Y:S01]  /*75b0*/  IMAD R32, R127, 0x80, R200 ;  /* 0x000000807f207824 */ /* 0x000fe200078e02c8 */
[----:B------:R-:W-:Y:S01]  /*75c0*/  UIADD3 UR22, UR22, 0x22820, URZ ;  /* 0x0002282016167890 */ /* 0x000fe2000fffe03f */
[C---:B------:R-:W-:Y:S02]  /*75d0*/  IMAD R3, R211.reuse, UR7, R6 ;  /* 0x00000007d3037c24 */ /* 0x040fe4000f8e0206 */
[----:B------:R-:W-:Y:S01]  /*75e0*/  IMAD.WIDE.U32 R4, R211, UR6, R4 ;  /* 0x00000006d3047c25 */ /* 0x000fe2000f8e0004 */
[----:B------:R-:W-:Y:S01]  /*75f0*/  UIADD3 UR37, UR37, 0x1, URZ ;  /* 0x0000000125257890 */ /* 0x000fe2000fffe03f */
[C---:B------:R-:W-:Y:S01]  /*7600*/  ISETP.GE.AND P2, PT, R32.reuse, R7, PT ;  /* 0x000000072000720c */ /* 0x040fe20003f46270 */
[----:B------:R-:W-:Y:S01]  /*7610*/  ULDC.64 UR6, c[0x0][0xa80] ;  /* 0x0002a00000067ab9 */ /* 0x000fe20000000a00 */
[----:B------:R-:W-:Y:S01]  /*7620*/  UPRMT UR22, URZ, 0x654, UR22 ;  /* 0x000006543f167896 */ /* 0x000fe20008000016 */
[----:B------:R-:W-:Y:S01]  /*7630*/  IADD3 R3, R5, R3, RZ ;  /* 0x0000000305037210 */ /* 0x000fe20007ffe0ff */
[----:B------:R-:W-:Y:S01]  /*7640*/  VIADD R0, R32, 0x20 ;  /* 0x0000002020007836 */ /* 0x000fe20000000000 */
[----:B------:R-:W-:Y:S01]  /*7650*/  LEA R6, P3, R4, UR6, 0x1 ;  /* 0x0000000604067c11 */ /* 0x000fe2000f8608ff */
[----:B------:R-:W-:-:S03]  /*7660*/  UISETP.NE.AND UP0, UPT, UR37, 0x2, UPT ;  /* 0x000000022500788c */ /* 0x000fc6000bf05270 */
[----:B------:R-:W-:Y:S01]  /*7670*/  LEA.HI.X R3, R4, UR7, R3, 0x1, P3 ;  /* 0x0000000704037c11 */ /* 0x000fe200098f0c03 */
[----:B------:R-:W-:Y:S01]  /*7680*/  USEL UR5, URZ, 0x1, UP0 ;  /* 0x000000013f057887 */ /* 0x000fe20008000000 */
[-C--:B------:R-:W-:Y:S01]  /*7690*/  ISETP.GE.AND P1, PT, R0, R7.reuse, PT ;  /* 0x000000070000720c */ /* 0x080fe20003f26270 */
[----:B------:R-:W-:Y:S01]  /*76a0*/  ULDC UR4, c[0x0][0xc] ;  /* 0x0000030000047ab9 */ /* 0x000fe20000000800 */
[----:B------:R-:W-:Y:S01]  /*76b0*/  VIADD R0, R32, 0x40 ;  /* 0x0000004020007836 */ /* 0x000fe20000000000 */
[----:B------:R-:W-:Y:S01]  /*76c0*/  UIADD3 UR45, UR4, UR45, URZ ;  /* 0x0000002d042d7290 */ /* 0x000fe2000fffe03f */
[----:B-1----:R0:W1:Y:S01]  /*76d0*/  SHFL.IDX PT, R12, R6, RZ, 0x181f ;  /* 0x00181fff060c7589 */ /* 0x00206200000e0000 */
[----:B------:R-:W-:Y:S01]  /*76e0*/  USEL UR37, UR37, URZ, UP0 ;  /* 0x0000003f25257287 */ /* 0x000fe20008000000 */
[----:B------:R-:W-:Y:S01]  /*76f0*/  SYNCS.ARRIVE.TRANS64.RED.A1T0 RZ, [UR22], RZ ;  /* 0x000000ffffff79a7 */ /* 0x000fe20008100416 */
[----:B------:R-:W-:Y:S01]  /*7700*/  ULOP3.LUT UR36, UR36, UR5, URZ, 0x3c, !UPT ;  /* 0x0000000524247292 */ /* 0x000fe2000f8e3c3f */
[----:B------:R0:W2:Y:S01]  /*7710*/  SHFL.IDX PT, R13, R3, RZ, 0x181f ;  /* 0x00181fff030d7589 */ /* 0x0000a200000e0000 */
[----:B------:R-:W-:Y:S01]  /*7720*/  BSSY B0, `(.L_x_31) ;  /* 0x0000013000007945 */ /* 0x000fe20003800000 */
[----:B------:R-:W-:-:S03]  /*7730*/  ISETP.GE.AND P0, PT, R0, R7, PT ;  /* 0x000000070000720c */ /* 0x000fc60003f06270 */
[----:B------:R-:W-:Y:S10]  /*7740*/  @P2 BRA `(.L_x_32) ;  /* 0x0000000000402947 */ /* 0x000ff40003800000 */
[----:B------:R-:W-:Y:S02]  /*7750*/  ULDC UR4, c[0x0][0xac8] ;  /* 0x0002b20000047ab9 */ /* 0x000fe40000000800 */
[----:B------:R-:W-:Y:S02]  /*7760*/  ISETP.GE.AND P4, PT, R18, UR4, PT ;  /* 0x0000000412007c0c */ /* 0x000fe4000bf86270 */
[----:B------:R-:W-:Y:S02]  /*7770*/  ISETP.GE.AND P3, PT, R17, UR4, PT ;  /* 0x0000000411007c0c */ /* 0x000fe4000bf66270 */
[----:B------:R-:W-:Y:S02]  /*7780*/  ISETP.GE.AND P2, PT, R16, UR4, PT ;  /* 0x0000000410007c0c */ /* 0x000fe4000bf46270 */
[----:B------:R-:W-:-:S07]  /*7790*/  ISETP.GE.AND P5, PT, R2, UR4, PT ;  /* 0x0000000402007c0c */ /* 0x000fce000bfa6270 */
[----:B01----:R-:W-:-:S04]  /*77a0*/  @!P4 LEA R14, P6, R18, R12, 0x1 ;  /* 0x0000000c120ec211 */ /* 0x003fc800078c08ff */
[----:B--2---:R-:W-:Y:S02]  /*77b0*/  @!P4 LEA.HI.X R15, R18, R13, R214, 0x1, P6 ;  /* 0x0000000d120fc211 */ /* 0x004fe400030f0cd6 */
[----:B------:R-:W-:Y:S01]  /*77c0*/  @!P3 LEA R20, P6, R17, R12, 0x1 ;  /* 0x0000000c1114b211 */ /* 0x000fe200078c08ff */
[----:B------:R-:W-:-:S03]  /*77d0*/  @!P5 IMAD.WIDE R4, R2, 0x2, R12 ;  /* 0x000000020204d825 */ /* 0x000fc600078e020c */
[-C--:B------:R-:W-:Y:S02]  /*77e0*/  @!P3 LEA.HI.X R21, R17, R13.reuse, R213, 0x1, P6 ;  /* 0x0000000d1115b211 */ /* 0x080fe400030f0cd5 */
[C---:B------:R-:W-:Y:S01]  /*77f0*/  @!P2 LEA R22, P6, R16.reuse, R12, 0x1 ;  /* 0x0000000c1016a211 */ /* 0x040fe200078c08ff */
[----:B-----5:R3:W-:Y:S03]  /*7800*/  @!P5 ST.E.128 desc[UR48][R4.64], R8 ;  /* 0x000000080400d985 */ /* 0x0207e6000c101d30 */
[----:B------:R-:W-:Y:S01]  /*7810*/  @!P2 LEA.HI.X R23, R16, R13, R212, 0x1, P6 ;  /* 0x0000000d1017a211 */ /* 0x000fe200030f0cd4 */
[----:B------:R3:W-:Y:S04]  /*7820*/  @!P4 ST.E.128 desc[UR48][R14.64], R56 ;  /* 0x000000380e00c985 */ /* 0x0007e8000c101d30 */
[----:B------:R3:W-:Y:S04]  /*7830*/  @!P3 ST.E.128 desc[UR48][R20.64], R72 ;  /* 0x000000481400b985 */ /* 0x0007e8000c101d30 */
[----:B------:R3:W-:Y:S02]  /*7840*/  @!P2 ST.E.128 desc[UR48][R22.64], R108 ;  /* 0x0000006c1600a985 */ /* 0x0007e4000c101d30 */
.L_x_32:
[----:B------:R-:W-:Y:S05]  /*7850*/  BSYNC B0 ;  /* 0x0000000000007941 */ /* 0x000fea0003800000 */
.L_x_31:
[----:B---3-5:R3:W4:Y:S01]  /*7860*/  SHFL.IDX PT, R9, R3, 0x1, 0x181f ;  /* 0x00381f0003097f89 */ /* 0x02872200000e0000 */
[----:B------:R-:W-:Y:S03]  /*7870*/  BSSY B0, `(.L_x_33) ;  /* 0x0000013000007945 */ /* 0x000fe60003800000 */
[----:B------:R3:W0:Y:S01]  /*7880*/  SHFL.IDX PT, R8, R6, 0x1, 0x181f ;  /* 0x00381f0006087f89 */ /* 0x00062200000e0000 */
[----:B------:R-:W-:Y:S05]  /*7890*/  @P1 BRA `(.L_x_34) ;  /* 0x0000000000401947 */ /* 0x000fea0003800000 */
[----:B------:R-:W-:Y:S02]  /*78a0*/  ULDC UR4, c[0x0][0xac8] ;  /* 0x0002b20000047ab9 */ /* 0x000fe40000000800 */
[----:B------:R-:W-:Y:S02]  /*78b0*/  ISETP.GE.AND P3, PT, R18, UR4, PT ;  /* 0x0000000412007c0c */ /* 0x000fe4000bf66270 */
[----:B------:R-:W-:Y:S02]  /*78c0*/  ISETP.GE.AND P2, PT, R17, UR4, PT ;  /* 0x0000000411007c0c */ /* 0x000fe4000bf46270 */
[----:B------:R-:W-:Y:S02]  /*78d0*/  ISETP.GE.AND P1, PT, R16, UR4, PT ;  /* 0x0000000410007c0c */ /* 0x000fe4000bf26270 */
[----:B------:R-:W-:-:S07]  /*78e0*/  ISETP.GE.AND P4, PT, R2, UR4, PT ;  /* 0x0000000402007c0c */ /* 0x000fce000bf86270 */
[CC--:B0-----:R-:W-:Y:S02]  /*78f0*/  @!P3 LEA R10, P6, R18.reuse, R8.reuse, 0x1 ;  /* 0x00000008120ab211 */ /* 0x0c1fe400078c08ff */
[CC--:B-1----:R-:W-:Y:S02]  /*7900*/  @!P2 LEA R12, P5, R17.reuse, R8.reuse, 0x1 ;  /* 0x00000008110ca211 */ /* 0x0c2fe400078a08ff */
[-C--:B----4-:R-:W-:Y:S02]  /*7910*/  @!P3 LEA.HI.X R11, R18, R9.reuse, R214, 0x1, P6 ;  /* 0x00000009120bb211 */ /* 0x090fe400030f0cd6 */
[----:B------:R-:W-:Y:S01]  /*7920*/  @!P1 LEA R14, P6, R16, R8, 0x1 ;  /* 0x00000008100e9211 */ /* 0x000fe200078c08ff */
[----:B------:R-:W-:Y:S01]  /*7930*/  @!P4 IMAD.WIDE R4, R2, 0x2, R8 ;  /* 0x000000020204c825 */ /* 0x000fe200078e0208 */
[-C--:B--2---:R-:W-:Y:S02]  /*7940*/  @!P2 LEA.HI.X R13, R17, R9.reuse, R213, 0x1, P5 ;  /* 0x00000009110da211 */ /* 0x084fe400028f0cd5 */
[----:B------:R-:W-:-:S02]  /*7950*/  @!P1 LEA.HI.X R15, R16, R9, R212, 0x1, P6 ;  /* 0x00000009100f9211 */ /* 0x000fc400030f0cd4 */
[----:B------:R0:W-:Y:S04]  /*7960*/  @!P4 ST.E.128 desc[UR48][R4.64], R24 ;  /* 0x000000180400c985 */ /* 0x0001e8000c101d30 */
[----:B------:R0:W-:Y:S04]  /*7970*/  @!P3 ST.E.128 desc[UR48][R10.64], R60 ;  /* 0x0000003c0a00b985 */ /* 0x0001e8000c101d30 */
[----:B------:R0:W-:Y:S04]  /*7980*/  @!P2 ST.E.128 desc[UR48][R12.64], R96 ;  /* 0x000000600c00a985 */ /* 0x0001e8000c101d30 */
[----:B------:R0:W-:Y:S02]  /*7990*/  @!P1 ST.E.128 desc[UR48][R14.64], R112 ;  /* 0x000000700e009985 */ /* 0x0001e4000c101d30 */
.L_x_34:
[----:B------:R-:W-:Y:S05]  /*79a0*/  BSYNC B0 ;  /* 0x0000000000007941 */ /* 0x000fea0003800000 */
.L_x_33:
[----:B----4-:R4:W1:Y:S01]  /*79b0*/  SHFL.IDX PT, R9, R3, 0x2, 0x181f ;  /* 0x00581f0003097f89 */ /* 0x01086200000e0000 */
[----:B------:R-:W-:Y:S03]  /*79c0*/  BSSY B0, `(.L_x_35) ;  /* 0x0000013000007945 */ /* 0x000fe60003800000 */
[----:B0-----:R4:W0:Y:S01]  /*79d0*/  SHFL.IDX PT, R8, R6, 0x2, 0x181f ;  /* 0x00581f0006087f89 */ /* 0x00182200000e0000 */
[----:B------:R-:W-:Y:S05]  /*79e0*/  @P0 BRA `(.L_x_36) ;  /* 0x0000000000400947 */ /* 0x000fea0003800000 */
[----:B------:R-:W-:Y:S02]  /*79f0*/  ULDC UR4, c[0x0][0xac8] ;  /* 0x0002b20000047ab9 */ /* 0x000fe40000000800 */
[----:B------:R-:W-:Y:S02]  /*7a00*/  ISETP.GE.AND P4, PT, R18, UR4, PT ;  /* 0x0000000412007c0c */ /* 0x000fe4000bf86270 */
[----:B------:R-:W-:Y:S02]  /*7a10*/  ISETP.GE.AND P5, PT, R17, UR4, PT ;  /* 0x0000000411007c0c */ /* 0x000fe4000bfa6270 */
[----:B------:R-:W-:Y:S02]  /*7a20*/  ISETP.GE.AND P6, PT, R16, UR4, PT ;  /* 0x0000000410007c0c */ /* 0x000fe4000bfc6270 */
[----:B------:R-:W-:-:S07]  /*7a30*/  ISETP.GE.AND P3, PT, R2, UR4, PT ;  /* 0x0000000402007c0c */ /* 0x000fce000bf66270 */
[-C--:B0-----:R-:W-:Y:S02]  /*7a40*/  @!P4 LEA R10, P0, R18, R8.reuse, 0x1 ;  /* 0x00000008120ac211 */ /* 0x081fe400078008ff */
[CC--:B-1----:R-:W-:Y:S02]  /*7a50*/  @!P5 LEA R12, P1, R17.reuse, R8.reuse, 0x1 ;  /* 0x00000008110cd211 */ /* 0x0c2fe400078208ff */
[----:B------:R-:W-:Y:S02]  /*7a60*/  @!P6 LEA R14, P2, R16, R8, 0x1 ;  /* 0x00000008100ee211 */ /* 0x000fe400078408ff */
[----:B------:R-:W-:Y:S01]  /*7a70*/  @!P3 IMAD.WIDE R4, R2, 0x2, R8 ;  /* 0x000000020204b825 */ /* 0x000fe200078e0208 */
[-C--:B------:R-:W-:Y:S02]  /*7a80*/  @!P4 LEA.HI.X R11, R18, R9.reuse, R214, 0x1, P0 ;  /* 0x00000009120bc211 */ /* 0x080fe400000f0cd6 */
[-C--:B--2---:R-:W-:Y:S02]  /*7a90*/  @!P5 LEA.HI.X R13, R17, R9.reuse, R213, 0x1, P1 ;  /* 0x00000009110dd211 */ /* 0x084fe400008f0cd5 */
[----:B------:R-:W-:Y:S01]  /*7aa0*/  @!P6 LEA.HI.X R15, R16, R9, R212, 0x1, P2 ;  /* 0x00000009100fe211 */ /* 0x000fe200010f0cd4 */
[----:B------:R0:W-:Y:S04]  /*7ab0*/  @!P3 ST.E.128 desc[UR48][R4.64], R28 ;  /* 0x0000001c0400b985 */ /* 0x0001e8000c101d30 */
[----:B------:R0:W-:Y:S04]  /*7ac0*/  @!P4 ST.E.128 desc[UR48][R10.64], R64 ;  /* 0x000000400a00c985 */ /* 0x0001e8000c101d30 */
[----:B------:R0:W-:Y:S04]  /*7ad0*/  @!P5 ST.E.128 desc[UR48][R12.64], R100 ;  /* 0x000000640c00d985 */ /* 0x0001e8000c101d30 */
[----:B------:R0:W-:Y:S02]  /*7ae0*/  @!P6 ST.E.128 desc[UR48][R14.64], R116 ;  /* 0x000000740e00e985 */ /* 0x0001e4000c101d30 */
.L_x_36:
[----:B------:R-:W-:Y:S05]  /*7af0*/  BSYNC B0 ;  /* 0x0000000000007941 */ /* 0x000fea0003800000 */
.L_x_35:
[----:B------:R-:W-:Y:S01]  /*7b00*/  VIADD R0, R32, 0x60 ;  /* 0x0000006020007836 */ /* 0x000fe20000000000 */
[----:B-1----:R1:W1:Y:S01]  /*7b10*/  SHFL.IDX PT, R9, R3, 0x3, 0x181f ;  /* 0x00781f0003097f89 */ /* 0x00226200000e0000 */
[----:B------:R-:W-:Y:S01]  /*7b20*/  UIADD3 UR46, UR46, 0x1, URZ ;  /* 0x000000012e2e7890 */ /* 0x000fe2000fffe03f */
[----:B------:R-:W-:Y:S02]  /*7b30*/  BSSY B0, `(.L_x_37) ;  /* 0x0000014000007945 */ /* 0x000fe40003800000 */
[----:B------:R-:W-:Y:S01]  /*7b40*/  ISETP.GE.AND P0, PT, R0, R7, PT ;  /* 0x000000070000720c */ /* 0x000fe20003f06270 */
[----:B0-----:R0:W0:-:S12]  /*7b50*/  SHFL.IDX PT, R8, R6, 0x3, 0x181f ;  /* 0x00781f0006087f89 */ /* 0x00101800000e0000 */
[----:B------:R-:W-:Y:S05]  /*7b60*/  @P0 BRA `(.L_x_38) ;  /* 0x0000000000400947 */ /* 0x000fea0003800000 */
[----:B------:R-:W-:Y:S02]  /*7b70*/  ULDC UR4, c[0x0][0xac8] ;  /* 0x0002b20000047ab9 */ /* 0x000fe40000000800 */
[----:B------:R-:W-:Y:S02]  /*7b80*/  ISETP.GE.AND P4, PT, R18, UR4, PT ;  /* 0x0000000412007c0c */ /* 0x000fe4000bf86270 */
[----:B------:R-:W-:Y:S02]  /*7b90*/  ISETP.GE.AND P5, PT, R17, UR4, PT ;  /* 0x0000000411007c0c */ /* 0x000fe4000bfa6270 */
[----:B------:R-:W-:Y:S02]  /*7ba0*/  ISETP.GE.AND P6, PT, R16, UR4, PT ;  /* 0x0000000410007c0c */ /* 0x000fe4000bfc6270 */
[----:B------:R-:W-:-:S07]  /*7bb0*/  ISETP.GE.AND P3, PT, R2, UR4, PT ;  /* 0x0000000402007c0c */ /* 0x000fce000bf66270 */
[-C--:B0--34-:R-:W-:Y:S02]  /*7bc0*/  @!P4 LEA R6, P0, R18, R8.reuse, 0x1 ;  /* 0x000000081206c211 */ /* 0x099fe400078008ff */
[CC--:B------:R-:W-:Y:S02]  /*7bd0*/  @!P5 LEA R10, P1, R17.reuse, R8.reuse, 0x1 ;  /* 0x00000008110ad211 */ /* 0x0c0fe400078208ff */
[----:B------:R-:W-:Y:S02]  /*7be0*/  @!P6 LEA R12, P2, R16, R8, 0x1 ;  /* 0x00000008100ce211 */ /* 0x000fe400078408ff */
[----:B-1----:R-:W-:Y:S01]  /*7bf0*/  @!P3 IMAD.WIDE R4, R2, 0x2, R8 ;  /* 0x000000020204b825 */ /* 0x002fe200078e0208 */
[-C--:B------:R-:W-:Y:S02]  /*7c00*/  @!P4 LEA.HI.X R7, R18, R9.reuse, R214, 0x1, P0 ;  /* 0x000000091207c211 */ /* 0x080fe400000f0cd6 */
[-C--:B------:R-:W-:Y:S02]  /*7c10*/  @!P5 LEA.HI.X R11, R17, R9.reuse, R213, 0x1, P1 ;  /* 0x00000009110bd211 */ /* 0x080fe400008f0cd5 */
[----:B--2---:R-:W-:Y:S01]  /*7c20*/  @!P6 LEA.HI.X R13, R16, R9, R212, 0x1, P2 ;  /* 0x00000009100de211 */ /* 0x004fe200010f0cd4 */
[----:B------:R0:W-:Y:S04]  /*7c30*/  @!P3 ST.E.128 desc[UR48][R4.64], R52 ;  /* 0x000000340400b985 */ /* 0x0001e8000c101d30 */
[----:B------:R0:W-:Y:S04]  /*7c40*/  @!P4 ST.E.128 desc[UR48][R6.64], R68 ;  /* 0x000000440600c985 */ /* 0x0001e8000c101d30 */
[----:B------:R0:W-:Y:S04]  /*7c50*/  @!P5 ST.E.128 desc[UR48][R10.64], R104 ;  /* 0x000000680a00d985 */ /* 0x0001e8000c101d30 */
[----:B------:R0:W-:Y:S02]  /*7c60*/  @!P6 ST.E.128 desc[UR48][R12.64], R120 ;  /* 0x000000780c00e985 */ /* 0x0001e4000c101d30 */
.L_x_38:
[----:B------:R-:W-:Y:S05]  /*7c70*/  BSYNC B0 ;  /* 0x0000000000007941 */ /* 0x000fea0003800000 */
.L_x_37:
[----:B------:R-:W5:Y:S02]  /*7c80*/  LDC R0, c[0x0][0xc34] ;  /* 0x00030d00ff007b82 */ /* 0x000f640000000800 */
[----:B-----5:R-:W-:-:S13]  /*7c90*/  ISETP.LE.AND P0, PT, R0, UR45, PT ;  /* 0x0000002d00007c0c */ /* 0x020fda000bf03270 */
[----:B------:R-:W-:Y:S05]  /*7ca0*/  @!P0 BRA `(.L_x_39) ;  /* 0xffffff90000c8947 */ /* 0x000fea000383ffff */
[----:B------:R-:W-:Y:S05]  /*7cb0*/  EXIT ;  /* 0x000000000000794d */ /* 0x000fea0003800000 */
.L_x_5:
[----:B------:R-:W-:-:S08]  /*7cc0*/  NOP ;  /* 0x0000000000007918 */ /* 0x000fd00000000000 */
[----:B------:R-:W0:-:S00]  /*7cd0*/  USETMAXREG.DEALLOC.CTAPOOL 0x28 ;  /* 0x00000028000079c8 */ /* 0x000e0000080e0500 */
[----:B------:R-:W1:Y:S01]  /*7ce0*/  S2UR UR11, SR_CTAID.X ;  /* 0x00000000000b79c3 */ /* 0x000e620000002500 */
[----:B0-----:R-:W-:Y:S02]  /*7cf0*/  IMAD.MOV.U32 R0, RZ, RZ, 0x1 ;  /* 0x00000001ff007424 */ /* 0x001fe400078e00ff */
[----:B------:R-:W-:Y:S02]  /*7d00*/  IMAD.MOV.U32 R17, RZ, RZ, RZ ;  /* 0x000000ffff117224 */ /* 0x000fe400078e00ff */
[----:B------:R-:W-:-:S03]  /*7d10*/  IMAD.MOV.U32 R27, RZ, RZ, 0x1 ;  /* 0x00000001ff1b7424 */ /* 0x000fc600078e00ff */
[----:B------:R-:W1:Y:S02]  /*7d20*/  LDC R2, c[0x0][0xc34] ;  /* 0x00030d00ff027b82 */ /* 0x000e640000000800 */
[----:B-1----:R-:W-:-:S13]  /*7d30*/  ISETP.LE.AND P0, PT, R2, UR11, PT ;  /* 0x0000000b02007c0c */ /* 0x002fda000bf03270 */
[----:B------:R-:W-:Y:S05]  /*7d40*/  @P0 BRA `(.L_x_40) ;  /* 0x0000003800700947 */ /* 0x000fea0003800000 */
[----:B------:R-:W-:Y:S01]  /*7d50*/  IMAD.SHL.U32 R31, R19, 0x8, RZ ;  /* 0x00000008131f7824 */ /* 0x000fe200078e00ff */
[----:B------:R-:W-:Y:S01]  /*7d60*/  ULDC.64 UR4, c[0x0][0x418] ;  /* 0x0001060000047ab9 */ /* 0x000fe20000000a00 */
[----:B------:R-:W-:Y:S01]  /*7d70*/  ULDC UR9, c[0x0][0x320] ;  /* 0x0000c80000097ab9 */ /* 0x000fe20000000800 */
[----:B------:R-:W-:Y:S01]  /*7d80*/  UISETP.NE.U32.AND UP0, UPT, UR4, URZ, UPT ;  /* 0x0000003f0400728c */ /* 0x000fe2000bf05070 */
[----:B------:R-:W0:Y:S01]  /*7d90*/  S2UR UR8, SR_CgaCtaId ;  /* 0x00000000000879c3 */ /* 0x000e220000008800 */
[----:B------:R-:W-:Y:S01]  /*7da0*/  LOP3.LUT R5, R31, 0x38, RZ, 0xc0, !PT ;  /* 0x000000381f057812 */ /* 0x000fe200078ec0ff */
[----:B------:R-:W-:Y:S01]  /*7db0*/  ULDC UR4, c[0x0][0x424] ;  /* 0x0001090000047ab9 */ /* 0x000fe20000000800 */
[----:B------:R-:W-:Y:S01]  /*7dc0*/  UISETP.NE.AND.EX UP0, UPT, UR5, URZ, UPT, UP0 ;  /* 0x0000003f0500728c */ /* 0x000fe2000bf05300 */
[----:B------:R-:W-:Y:S01]  /*7dd0*/  LOP3.LUT R16, R16, 0xffffffef, RZ, 0xc0, !PT ;  /* 0xffffffef10107812 */ /* 0x000fe200078ec0ff */
[----:B------:R-:W-:Y:S01]  /*7de0*/  ULDC.64 UR6, c[0x0][0x2f0] ;  /* 0x0000bc0000067ab9 */ /* 0x000fe20000000a00 */
[C---:B------:R-:W-:Y:S01]  /*7df0*/  LOP3.LUT R0, R5.reuse, 0x40, RZ, 0xfc, !PT ;  /* 0x0000004005007812 */ /* 0x040fe200078efcff */
[----:B------:R-:W-:Y:S01]  /*7e00*/  USEL UR4, UR4, 0x1, UP0 ;  /* 0x0000000104047887 */ /* 0x000fe20008000000 */
[C---:B------:R-:W-:Y:S01]  /*7e10*/  LOP3.LUT R2, R5.reuse, 0x80, RZ, 0xfc, !PT ;  /* 0x0000008005027812 */ /* 0x040fe200078efcff */
[----:B------:R-:W-:Y:S01]  /*7e20*/  UMOV UR37, 0x400 ;  /* 0x0000040000257882 */ /* 0x000fe20000000000 */
[----:B------:R-:W-:Y:S01]  /*7e30*/  ISETP.GE.AND P2, PT, R0, UR9, PT ;  /* 0x0000000900007c0c */ /* 0x000fe2000bf46270 */
[----:B------:R-:W-:Y:S01]  /*7e40*/  UIMAD UR36, UR4, UR6, URZ ;  /* 0x00000006042472a4 */ /* 0x000fe2000f8e023f */
[----:B------:R-:W-:Y:S01]  /*7e50*/  ISETP.GE.AND P1, PT, R2, UR9, PT ;  /* 0x0000000902007c0c */ /* 0x000fe2000bf26270 */
[----:B------:R1:W-:Y:S01]  /*7e60*/  STL [R1+0x4], RZ ;  /* 0x000004ff01007387 */ /* 0x0003e20000100800 */
[C---:B------:R-:W-:Y:S01]  /*7e70*/  ISETP.GE.AND P3, PT, R5.reuse, UR9, PT ;  /* 0x0000000905007c0c */ /* 0x040fe2000bf66270 */
[----:B------:R-:W-:Y:S01]  /*7e80*/  UIADD3 UR4, UR36, 0x5f, URZ ;  /* 0x0000005f24047890 */ /* 0x000fe2000fffe03f */
[----:B------:R-:W-:Y:S01]  /*7e90*/  LOP3.LUT R0, R5, 0xc0, RZ, 0xfc, !PT ;  /* 0x000000c005007812 */ /* 0x000fe200078efcff */
[----:B------:R-:W-:Y:S01]  /*7ea0*/  ULDC UR10, c[0x0][0x2b8] ;  /* 0x0000ae00000a7ab9 */ /* 0x000fe20000000800 */
[----:B------:R-:W-:Y:S01]  /*7eb0*/  SHF.R.U32.HI R36, RZ, 0x3, R19 ;  /* 0x00000003ff247819 */ /* 0x000fe20000011613 */
[----:B------:R-:W-:Y:S01]  /*7ec0*/  UIMAD.WIDE UR4, UR4, 0x2aaaaaab, URZ ;  /* 0x2aaaaaab040478a5 */ /* 0x000fe2000f8e023f */
[----:B------:R-:W-:Y:S01]  /*7ed0*/  ISETP.GE.AND P0, PT, R0, UR9, PT ;  /* 0x0000000900007c0c */ /* 0x000fe2000bf06270 */
[----:B------:R-:W-:Y:S01]  /*7ee0*/  IMAD.U32 R37, RZ, RZ, UR11 ;  /* 0x0000000bff257e24 */ /* 0x000fe2000f8e00ff */
[----:B------:R-:W-:Y:S01]  /*7ef0*/  SEL R4, RZ, 0x1, P3 ;  /* 0x00000001ff047807 */ /* 0x000fe20001800000 */
[----:B------:R-:W-:Y:S01]  /*7f00*/  USHF.R.U32.HI UR6, URZ, 0x1f, UR5 ;  /* 0x0000001f3f067899 */ /* 0x000fe20008011605 */
[----:B------:R-:W-:Y:S01]  /*7f10*/  @P2 LOP3.LUT R16, R16, 0x10, RZ, 0xfc, !PT ;  /* 0x0000001010102812 */ /* 0x000fe200078efcff */
[----:B0-----:R-:W-:Y:S01]  /*7f20*/  ULEA UR37, UR8, UR37, 0x18 ;  /* 0x0000002508257291 */ /* 0x001fe2000f8ec03f */
[----:B------:R-:W-:Y:S01]  /*7f30*/  SEL R2, RZ, 0x2, P2 ;  /* 0x00000002ff027807 */ /* 0x000fe20001000000 */
[----:B------:R-:W-:Y:S01]  /*7f40*/  ULEA.HI.SX32 UR6, UR5, UR6, 0x1c ;  /* 0x0000000605067291 */ /* 0x000fe2000f8fe23f */
[----:B------:R-:W-:Y:S01]  /*7f50*/  LOP3.LUT R16, R16, 0xfffffff7, RZ, 0xc0, !PT ;  /* 0xfffffff710107812 */ /* 0x000fe200078ec0ff */
[----:B------:R-:W-:Y:S01]  /*7f60*/  IMAD.MOV.U32 R27, RZ, RZ, 0x1 ;  /* 0x00000001ff1b7424 */ /* 0x000fe200078e00ff */
[----:B------:R-:W-:Y:S01]  /*7f70*/  SEL R3, RZ, 0x4, P1 ;  /* 0x00000004ff037807 */ /* 0x000fe20000800000 */
[----:B------:R-:W-:Y:S01]  /*7f80*/  UIADD3 UR5, UR6, -0x1, URZ ;  /* 0xffffffff06057890 */ /* 0x000fe2000fffe03f */
[----:B------:R-:W-:Y:S01]  /*7f90*/  @P1 LOP3.LUT R16, R16, 0x8, RZ, 0xfc, !PT ;  /* 0x0000000810101812 */ /* 0x000fe200078efcff */
[----:B------:R-:W-:Y:S01]  /*7fa0*/  IMAD.MOV.U32 R17, RZ, RZ, RZ ;  /* 0x000000ffff117224 */ /* 0x000fe200078e00ff */
[----:B------:R-:W-:Y:S01]  /*7fb0*/  LOP3.LUT R36, R36, 0xf, RZ, 0xc0, !PT ;  /* 0x0000000f24247812 */ /* 0x000fe200078ec0ff */
[----:B------:R-:W-:Y:S01]  /*7fc0*/  UIMAD UR8, UR5, -0x60, UR36 ;  /* 0xffffffa0050878a4 */ /* 0x000fe2000f8e0224 */
[----:B------:R-:W-:Y:S01]  /*7fd0*/  LOP3.LUT R16, R16, 0xfffffffd, RZ, 0xc0, !PT ;  /* 0xfffffffd10107812 */ /* 0x000fe200078ec0ff */
[----:B------:R-:W-:Y:S01]  /*7fe0*/  ULDC UR39, c[0x0][0x448] ;  /* 0x0001120000277ab9 */ /* 0x000fe20000000800 */
[----:B------:R-:W-:Y:S01]  /*7ff0*/  IADD3 R3, R3, R2, R4 ;  /* 0x0000000203037210 */ /* 0x000fe20007ffe004 */
[----:B------:R-:W-:Y:S01]  /*8000*/  ULDC UR4, c[0x0][0x288] ;  /* 0x0000a20000047ab9 */ /* 0x000fe20000000800 */
[----:B------:R-:W-:Y:S01]  /*8010*/  @P3 LOP3.LUT R16, R16, 0x2, RZ, 0xfc, !PT ;  /* 0x0000000210103812 */ /* 0x000fe200078efcff */
[----:B------:R-:W-:Y:S01]  /*8020*/  ULOP3.LUT UR41, UR38, 0x2, URZ, 0xfc, !UPT ;  /* 0x0000000226297892 */ /* 0x000fe2000f8efc3f */
[----:B------:R-:W-:Y:S01]  /*8030*/  SEL R2, RZ, 0x8, P0 ;  /* 0x00000008ff027807 */ /* 0x000fe20000000000 */
[----:B------:R-:W-:Y:S01]  /*8040*/  ULDC UR42, c[0x0][0xc] ;  /* 0x00000300002a7ab9 */ /* 0x000fe20000000800 */
[----:B------:R-:W-:Y:S01]  /*8050*/  LOP3.LUT R16, R16, 0xfffffffb, RZ, 0xc0, !PT ;  /* 0xfffffffb10107812 */ /* 0x000fe200078ec0ff */
[----:B------:R-:W-:Y:S01]  /*8060*/  UIMAD UR39, UR39, UR4, URZ ;  /* 0x00000004272772a4 */ /* 0x000fe2000f8e023f */
[----:B------:R-:W-:Y:S01]  /*8070*/  IADD3 R34, -R36, UR8, RZ ;  /* 0x0000000824227c10 */ /* 0x000fe2000fffe1ff */
[----:B------:R-:W-:Y:S01]  /*8080*/  IMAD.IADD R2, R2, 0x1, R3 ;  /* 0x0000000102027824 */ /* 0x000fe200078e0203 */
[----:B------:R-:W-:Y:S01]  /*8090*/  @P0 LOP3.LUT R16, R16, 0x4, RZ, 0xfc, !PT ;  /* 0x0000000410100812 */ /* 0x000fe200078efcff */
[----:B------:R-:W-:Y:S01]  /*80a0*/  UIADD3 UR40, UR6, -0x2, URZ ;  /* 0xfffffffe06287890 */ /* 0x000fe2000fffe03f */
[----:B------:R-:W-:-:S02]  /*80b0*/  ISETP.GE.AND P0, PT, R5, UR9, PT ;  /* 0x0000000905007c0c */ /* 0x000fc4000bf06270 */
[----:B------:R-:W-:Y:S02]  /*80c0*/  LOP3.LUT R35, R35, 0xfffffffb, RZ, 0xc0, !PT ;  /* 0xfffffffb23237812 */ /* 0x000fe400078ec0ff */
[C---:B------:R-:W-:Y:S02]  /*80d0*/  ISETP.LT.OR P3, PT, R34.reuse, 0x1, P0 ;  /* 0x000000012200780c */ /* 0x040fe40000761670 */
[C---:B------:R-:W-:Y:S02]  /*80e0*/  ISETP.LT.OR P2, PT, R34.reuse, 0x11, P0 ;  /* 0x000000112200780c */ /* 0x040fe40000741670 */
[----:B------:R-:W-:Y:S02]  /*80f0*/  ISETP.LT.OR P1, PT, R34, 0x21, P0 ;  /* 0x000000212200780c */ /* 0x000fe40000721670 */
[----:B------:R-:W-:Y:S02]  /*8100*/  LOP3.LUT R16, R16, 0xefffffff, RZ, 0xc0, !PT ;  /* 0xefffffff10107812 */ /* 0x000fe400078ec0ff */
[----:B------:R-:W-:-:S02]  /*8110*/  LOP3.LUT R0, R31, 0x1f8, RZ, 0xc0, !PT ;  /* 0x000001f81f007812 */ /* 0x000fc400078ec0ff */
[----:B------:R-:W-:Y:S02]  /*8120*/  SHF.L.U32 R3, R19, 0x4, RZ ;  /* 0x0000000413037819 */ /* 0x000fe400000006ff */
[----:B------:R-:W-:Y:S02]  /*8130*/  LOP3.LUT R0, R0, 0x38, R19, 0x78, !PT ;  /* 0x0000003800007812 */ /* 0x000fe400078e7813 */
[----:B------:R-:W-:Y:S02]  /*8140*/  @P3 LOP3.LUT R35, R35, 0x4, RZ, 0xfc, !PT ;  /* 0x0000000423233812 */ /* 0x000fe400078efcff */
[----:B------:R-:W-:Y:S02]  /*8150*/  ISETP.LT.OR P3, PT, R34, 0x31, P0 ;  /* 0x000000312200780c */ /* 0x000fe40000761670 */
[----:B------:R-:W-:Y:S02]  /*8160*/  LOP3.LUT R35, R35, 0xfffffffd, RZ, 0xc0, !PT ;  /* 0xfffffffd23237812 */ /* 0x000fe400078ec0ff */
[----:B------:R-:W-:Y:S01]  /*8170*/  LOP3.LUT R28, R36, 0x70, R3, 0xf8, !PT ;  /* 0x00000070241c7812 */ /* 0x000fe200078ef803 */
[----:B------:R-:W-:Y:S01]  /*8180*/  IMAD.U32 R3, RZ, RZ, UR5 ;  /* 0x00000005ff037e24 */ /* 0x000fe2000f8e00ff */
[----:B------:R-:W-:-:S02]  /*8190*/  @P2 LOP3.LUT R35, R35, 0x2, RZ, 0xfc, !PT ;  /* 0x0000000223232812 */ /* 0x000fc400078efcff */
[----:B------:R-:W-:Y:S02]  /*81a0*/  ISETP.LT.OR P2, PT, R34, 0x41, P0 ;  /* 0x000000412200780c */ /* 0x000fe40000741670 */
[----:B------:R-:W-:Y:S02]  /*81b0*/  LOP3.LUT R35, R35, 0xfffffffe, RZ, 0xc0, !PT ;  /* 0xfffffffe23237812 */ /* 0x000fe400078ec0ff */
[----:B------:R-:W-:Y:S01]  /*81c0*/  LOP3.LUT R31, R0, 0x200, R31, 0xf8, !PT ;  /* 0x00000200001f7812 */ /* 0x000fe200078ef81f */
[----:B------:R-:W-:Y:S01]  /*81d0*/  IMAD R0, R3, 0x60, R28 ;  /* 0x0000006003007824 */ /* 0x000fe200078e021c */
[----:B------:R-:W-:Y:S02]  /*81e0*/  @P1 LOP3.LUT R35, R35, 0x1, RZ, 0xfc, !PT ;  /* 0x0000000123231812 */ /* 0x000fe400078efcff */
[----:B------:R-:W-:Y:S02]  /*81f0*/  ISETP.LT.OR P1, PT, R34, 0x51, P0 ;  /* 0x000000512200780c */ /* 0x000fe40000721670 */
[----:B------:R-:W-:Y:S01]  /*8200*/  LOP3.LUT P0, RZ, R2, 0x2, RZ, 0xc0, !PT ;  /* 0x0000000202ff7812 */ /* 0x000fe2000780c0ff */
[----:B------:R1:W-:Y:S01]  /*8210*/  STL [R1+0x8], R0 ;  /* 0x0000080001007387 */ /* 0x0003e20000100800 */
[----:B------:R-:W-:-:S02]  /*8220*/  @P3 LOP3.LUT R16, R16, 0x10000000, RZ, 0xfc, !PT ;  /* 0x1000000010103812 */ /* 0x000fc400078efcff */
[----:B------:R-:W-:Y:S02]  /*8230*/  ISETP.LT.OR P3, PT, R34, 0x1, !P0 ;  /* 0x000000012200780c */ /* 0x000fe40004761670 */
[----:B------:R-:W-:Y:S02]  /*8240*/  LOP3.LUT R16, R16, 0xffbfffff, RZ, 0xc0, !PT ;  /* 0xffbfffff10107812 */ /* 0x000fe400078ec0ff */
[----:B------:R-:W-:Y:S02]  /*8250*/  LOP3.LUT R35, R35, 0xffffffbf, RZ, 0xc0, !PT ;  /* 0xffffffbf23237812 */ /* 0x000fe400078ec0ff */
[----:B------:R-:W-:Y:S02]  /*8260*/  @P2 LOP3.LUT R16, R16, 0x400000, RZ, 0xfc, !PT ;  /* 0x0040000010102812 */ /* 0x000fe400078efcff */
[----:B------:R-:W-:Y:S02]  /*8270*/  ISETP.LT.OR P2, PT, R34, 0x11, !P0 ;  /* 0x000000112200780c */ /* 0x000fe40004741670 */
[----:B------:R-:W-:-:S02]  /*8280*/  LOP3.LUT R16, R16, 0x7fffffff, RZ, 0xc0, !PT ;  /* 0x7fffffff10107812 */ /* 0x000fc400078ec0ff */
[----:B------:R-:W-:Y:S02]  /*8290*/  @P1 LOP3.LUT R35, R35, 0x40, RZ, 0xfc, !PT ;  /* 0x0000004023231812 */ /* 0x000fe400078efcff */
[----:B------:R-:W-:Y:S02]  /*82a0*/  @P3 LOP3.LUT R16, R16, 0x80000000, RZ, 0xfc, !PT ;  /* 0x8000000010103812 */ /* 0x000fe400078efcff */
[----:B------:R-:W-:Y:S02]  /*82b0*/  ISETP.LT.OR P1, PT, R34, 0x21, !P0 ;  /* 0x000000212200780c */ /* 0x000fe40004721670 */
[----:B------:R-:W-:Y:S02]  /*82c0*/  LOP3.LUT R16, R16, 0xbfffffff, RZ, 0xc0, !PT ;  /* 0xbfffffff10107812 */ /* 0x000fe400078ec0ff */
[----:B------:R-:W-:Y:S02]  /*82d0*/  ISETP.LT.OR P3, PT, R34, 0x31, !P0 ;  /* 0x000000312200780c */ /* 0x000fe40004761670 */
[----:B------:R-:W-:-:S02]  /*82e0*/  @P2 LOP3.LUT R16, R16, 0x40000000, RZ, 0xfc, !PT ;  /* 0x4000000010102812 */ /* 0x000fc400078efcff */
[----:B------:R-:W-:Y:S02]  /*82f0*/  ISETP.LT.OR P2, PT, R34, 0x41, !P0 ;  /* 0x000000412200780c */ /* 0x000fe40004741670 */
[----:B------:R-:W-:Y:S02]  /*8300*/  LOP3.LUT R16, R16, 0xdfffffff, RZ, 0xc0, !PT ;  /* 0xdfffffff10107812 */ /* 0x000fe400078ec0ff */
[----:B------:R-:W-:Y:S02]  /*8310*/  LOP3.LUT R35, R35, 0xffffffdf, RZ, 0xc0, !PT ;  /* 0xffffffdf23237812 */ /* 0x000fe400078ec0ff */
[----:B------:R-:W-:Y:S02]  /*8320*/  @P1 LOP3.LUT R16, R16, 0x20000000, RZ, 0xfc, !PT ;  /* 0x2000000010101812 */ /* 0x000fe400078efcff */
[----:B------:R-:W-:Y:S02]  /*8330*/  ISETP.LT.OR P1, PT, R34, 0x51, !P0 ;  /* 0x000000512200780c */ /* 0x000fe40004721670 */
[----:B------:R-:W-:-:S02]  /*8340*/  LOP3.LUT R16, R16, 0xf7ffffff, RZ, 0xc0, !PT ;  /* 0xf7ffffff10107812 */ /* 0x000fc400078ec0ff */
[----:B------:R-:W-:Y:S02]  /*8350*/  LOP3.LUT P0, RZ, R2, 0x4, RZ, 0xc0, !PT ;  /* 0x0000000402ff7812 */ /* 0x000fe4000780c0ff */
[----:B------:R-:W-:Y:S02]  /*8360*/  @P3 LOP3.LUT R16, R16, 0x8000000, RZ, 0xfc, !PT ;  /* 0x0800000010103812 */ /* 0x000fe400078efcff */
[----:B------:R-:W-:Y:S02]  /*8370*/  ISETP.LT.OR P3, PT, R34, 0x1, !P0 ;  /* 0x000000012200780c */ /* 0x000fe40004761670 */
[----:B------:R-:W-:Y:S02]  /*8380*/  LOP3.LUT R16, R16, 0xfffdffff, RZ, 0xc0, !PT ;  /* 0xfffdffff10107812 */ /* 0x000fe400078ec0ff */
[----:B------:R-:W-:Y:S02]  /*8390*/  LEA R4, R31, UR37, 0x1 ;  /* 0x000000251f047c11 */ /* 0x000fe4000f8e08ff */
[----:B------:R-:W-:-:S02]  /*83a0*/  @P2 LOP3.LUT R16, R16, 0x20000, RZ, 0xfc, !PT ;  /* 0x0002000010102812 */ /* 0x000fc400078efcff */
[----:B------:R-:W-:Y:S02]  /*83b0*/  ISETP.LT.OR P2, PT, R34, 0x11, !P0 ;  /* 0x000000112200780c */ /* 0x000fe40004741670 */
[----:B------:R-:W-:Y:S02]  /*83c0*/  LOP3.LUT R16, R16, 0xfbffffff, RZ, 0xc0, !PT ;  /* 0xfbffffff10107812 */ /* 0x000fe400078ec0ff */
[----:B------:R-:W-:Y:S02]  /*83d0*/  @P1 LOP3.LUT R35, R35, 0x20, RZ, 0xfc, !PT ;  /* 0x0000002023231812 */ /* 0x000fe400078efcff */
[----:B------:R-:W-:Y:S02]  /*83e0*/  @P3 LOP3.LUT R16, R16, 0x4000000, RZ, 0xfc, !PT ;  /* 0x0400000010103812 */ /* 0x000fe400078efcff */
[----:B------:R-:W-:Y:S02]  /*83f0*/  ISETP.LT.OR P1, PT, R34, 0x21, !P0 ;  /* 0x000000212200780c */ /* 0x000fe40004721670 */
[----:B------:R-:W-:-:S02]  /*8400*/  LOP3.LUT R16, R16, 0xfdffffff, RZ, 0xc0, !PT ;  /* 0xfdffffff10107812 */ /* 0x000fc400078ec0ff */
[----:B------:R-:W-:Y:S02]  /*8410*/  ISETP.LT.OR P3, PT, R34, 0x31, !P0 ;  /* 0x000000312200780c */ /* 0x000fe40004761670 */
[----:B------:R-:W-:Y:S02]  /*8420*/  @P2 LOP3.LUT R16, R16, 0x2000000, RZ, 0xfc, !PT ;  /* 0x0200000010102812 */ /* 0x000fe400078efcff */
[----:B------:R-:W-:Y:S02]  /*8430*/  ISETP.LT.OR P2, PT, R34, 0x41, !P0 ;  /* 0x000000412200780c */ /* 0x000fe40004741670 */
[----:B------:R-:W-:Y:S02]  /*8440*/  LOP3.LUT R16, R16, 0xfeffffff, RZ, 0xc0, !PT ;  /* 0xfeffffff10107812 */ /* 0x000fe400078ec0ff */
[----:B------:R-:W-:Y:S02]  /*8450*/  LOP3.LUT R35, R35, 0xffffffef, RZ, 0xc0, !PT ;  /* 0xffffffef23237812 */ /* 0x000fe400078ec0ff */
[----:B------:R-:W-:-:S02]  /*8460*/  @P1 LOP3.LUT R16, R16, 0x1000000, RZ, 0xfc, !PT ;  /* 0x0100000010101812 */ /* 0x000fc400078efcff */
[----:B------:R-:W-:Y:S02]  /*8470*/  ISETP.LT.OR P1, PT, R34, 0x51, !P0 ;  /* 0x000000512200780c */ /* 0x000fe40004721670 */
[----:B------:R-:W-:Y:S02]  /*8480*/  LOP3.LUT R16, R16, 0xff7fffff, RZ, 0xc0, !PT ;  /* 0xff7fffff10107812 */ /* 0x000fe400078ec0ff */
[----:B------:R-:W-:Y:S02]  /*8490*/  LOP3.LUT P0, RZ, R2, 0x8, RZ, 0xc0, !PT ;  /* 0x0000000802ff7812 */ /* 0x000fe4000780c0ff */
[----:B------:R-:W-:Y:S02]  /*84a0*/  @P3 LOP3.LUT R16, R16, 0x800000, RZ, 0xfc, !PT ;  /* 0x0080000010103812 */ /* 0x000fe400078efcff */
[----:B------:R-:W-:Y:S02]  /*84b0*/  ISETP.LT.OR P3, PT, R34, 0x1, !P0 ;  /* 0x000000012200780c */ /* 0x000fe40004761670 */
[----:B------:R-:W-:-:S03]  /*84c0*/  LOP3.LUT R16, R16, 0xfffeffff, RZ, 0xc0, !PT ;  /* 0xfffeffff10107812 */ /* 0x000fc600078ec0ff */
        /* <DEDUP_REMOVED lines=11> */
[----:B------:R-:W-:-:S04]  /*8580*/  LOP3.LUT R16, R16, 0xfff7ffff, RZ, 0xc0, !PT ;  /* 0xfff7ffff10107812 */ /* 0x000fc800078ec0ff */
[----:B------:R-:W-:Y:S02]  /*8590*/  @P1 LOP3.LUT R16, R16, 0x80000, RZ, 0xfc, !PT ;  /* 0x0008000010101812 */ /* 0x000fe400078efcff */
[----:B------:R-:W-:Y:S02]  /*85a0*/  ISETP.LT.OR P1, PT, R34, 0x51, !P0 ;  /* 0x000000512200780c */ /* 0x000fe40004721670 */
[----:B------:R-:W-:Y:S02]  /*85b0*/  LOP3.LUT R16, R16, 0xfffbffff, RZ, 0xc0, !PT ;  /* 0xfffbffff10107812 */ /* 0x000fe400078ec0ff */
[----:B------:R-:W-:Y:S02]  /*85c0*/  ISETP.GE.AND P0, PT, R0, UR36, PT ;  /* 0x0000002400007c0c */ /* 0x000fe4000bf06270 */
[----:B------:R-:W-:-:S04]  /*85d0*/  @P3 LOP3.LUT R16, R16, 0x40000, RZ, 0xfc, !PT ;  /* 0x0004000010103812 */ /* 0x000fc800078efcff */
[----:B------:R-:W-:-:S03]  /*85e0*/  LOP3.LUT R16, R16, 0xffff7fff, RZ, 0xc0, !PT ;  /* 0xffff7fff10107812 */ /* 0x000fc600078ec0ff */
[----:B------:R-:W-:Y:S02]  /*85f0*/  @P1 LOP3.LUT R35, R35, 0x8, RZ, 0xfc, !PT ;  /* 0x0000000823231812 */ /* 0x000fe400078efcff */
[----:B------:R-:W-:Y:S02]  /*8600*/  @P2 LOP3.LUT R16, R16, 0x8000, RZ, 0xfc, !PT ;  /* 0x0000800010102812 */ /* 0x000fe400078efcff */
[----:B------:R-:W-:Y:S02]  /*8610*/  ISETP.LT.U32.AND P2, PT, R28, 0x60, !P0 ;  /* 0x000000601c00780c */ /* 0x000fe40004741070 */
[----:B------:R-:W-:Y:S02]  /*8620*/  ISETP.GE.AND P1, PT, R34, 0x1, PT ;  /* 0x000000012200780c */ /* 0x000fe40003f26270 */
[----:B------:R-:W-:Y:S02]  /*8630*/  LOP3.LUT R16, R16, 0xffffff7f, RZ, 0xc0, !PT ;  /* 0xffffff7f10107812 */ /* 0x000fe400078ec0ff */
[----:B------:R-:W-:-:S07]  /*8640*/  ISETP.GE.AND P0, PT, R34, 0x11, PT ;  /* 0x000000112200780c */ /* 0x000fce0003f06270 */
[----:B------:R-:W-:Y:S02]  /*8650*/  @P2 LOP3.LUT R16, R16, 0x80, RZ, 0xfc, !PT ;  /* 0x0000008010102812 */ /* 0x000fe400078efcff */
[----:B------:R-:W-:Y:S02]  /*8660*/  ISETP.GE.AND P2, PT, R34, 0x21, PT ;  /* 0x000000212200780c */ /* 0x000fe40003f46270 */
[----:B------:R-:W-:-:S04]  /*8670*/  LOP3.LUT R16, R16, 0xffffefff, RZ, 0xc0, !PT ;  /* 0xffffefff10107812 */ /* 0x000fc800078ec0ff */
        /* <DEDUP_REMOVED lines=10> */
[----:B------:R-:W-:Y:S02]  /*8720*/  ISETP.GE.AND P1, PT, R5, UR7, PT ;  /* 0x0000000705007c0c */ /* 0x000fe4000bf26270 */
[----:B------:R-:W-:-:S04]  /*8730*/  LOP3.LUT R16, R16, 0xfffffeff, RZ, 0xc0, !PT ;  /* 0xfffffeff10107812 */ /* 0x000fc800078ec0ff */
[----:B------:R-:W-:Y:S02]  /*8740*/  @P0 LOP3.LUT R16, R16, 0x100, RZ, 0xfc, !PT ;  /* 0x0000010010100812 */ /* 0x000fe400078efcff */
[----:B------:R-:W-:Y:S02]  /*8750*/  ISETP.GE.AND P0, PT, R5, UR10, PT ;  /* 0x0000000a05007c0c */ /* 0x000fe4000bf06270 */
[----:B------:R-:W-:-:S04]  /*8760*/  LOP3.LUT R16, R16, 0xffffbfff, RZ, 0xc0, !PT ;  /* 0xffffbfff10107812 */ /* 0x000fc800078ec0ff */
[----:B------:R-:W-:-:S04]  /*8770*/  @P2 LOP3.LUT R16, R16, 0x4000, RZ, 0xfc, !PT ;  /* 0x0000400010102812 */ /* 0x000fc800078efcff */
[----:B------:R-:W-:-:S04]  /*8780*/  LOP3.LUT R16, R16, 0xffffdfff, RZ, 0xc0, !PT ;  /* 0xffffdfff10107812 */ /* 0x000fc800078ec0ff */
[----:B------:R-:W-:-:S04]  /*8790*/  LOP3.LUT R16, R16, 0xfffffffe, RZ, 0xc0, !PT ;  /* 0xfffffffe10107812 */ /* 0x000fc800078ec0ff */
[----:B------:R-:W-:-:S04]  /*87a0*/  @P1 LOP3.LUT R16, R16, 0x1, RZ, 0xfc, !PT ;  /* 0x0000000110101812 */ /* 0x000fc800078efcff */
[----:B-1----:R-:W-:-:S07]  /*87b0*/  @P0 LOP3.LUT R16, R16, 0x2000, RZ, 0xfc, !PT ;  /* 0x0000200010100812 */ /* 0x002fce00078efcff */
.L_x_75:
[----:B0-----:R-:W0:Y:S01]  /*87c0*/  LDC R0, c[0x0][0xc38] ;  /* 0x00030e00ff007b82 */ /* 0x001e220000000800 */
[----:B------:R-:W-:Y:S01]  /*87d0*/  IMAD.MOV.U32 R23, RZ, RZ, R37 ;  /* 0x000000ffff177224 */ /* 0x000fe200078e0025 */
[----:B------:R-:W-:Y:S05]  /*87e0*/  YIELD ;  /* 0x0000000000007946 */ /* 0x000fea0003800000 */
[----:B------:R-:W-:Y:S01]  /*87f0*/  ULDC.64 UR4, c[0x0][0xa28] ;  /* 0x00028a0000047ab9 */ /* 0x000fe20000000a00 */
[----:B------:R-:W-:Y:S02]  /*8800*/  MOV R32, RZ ;  /* 0x000000ff00207202 */ /* 0x000fe40000000f00 */
[----:B0-----:R-:W-:-:S13]  /*8810*/  ISETP.NE.AND P0, PT, R0, 0x1, PT ;  /* 0x000000010000780c */ /* 0x001fda0003f05270 */
[----:B------:R-:W0:Y:S08]  /*8820*/  @P0 LDC R0, c[0x0][0xc3c] ;  /* 0x00030f00ff000b82 */ /* 0x000e300000000800 */
[----:B-1----:R-:W1:Y:S01]  /*8830*/  @P0 LDC R3, c[0x0][0xc40] ;  /* 0x00031000ff030b82 */ /* 0x002e620000000800 */
[----:B0-----:R-:W-:-:S05]  /*8840*/  @P0 IMAD.HI.U32 R0, R37, R0, RZ ;  /* 0x0000000025000227 */ /* 0x001fca00078e00ff */
[----:B-1----:R-:W-:Y:S02]  /*8850*/  @P0 SHF.R.U32.HI R23, RZ, R3, R0 ;  /* 0x00000003ff170219 */ /* 0x002fe40000011600 */
[----:B------:R-:W0:Y:S03]  /*8860*/  LDC R0, c[0x0][0xc44] ;  /* 0x00031100ff007b82 */ /* 0x000e260000000800 */
[----:B--2---:R-:W-:Y:S01]  /*8870*/  IMAD.MOV.U32 R18, RZ, RZ, R23 ;  /* 0x000000ffff127224 */ /* 0x004fe200078e0017 */
[----:B0-----:R-:W-:-:S13]  /*8880*/  ISETP.NE.AND P0, PT, R0, 0x1, PT ;  /* 0x000000010000780c */ /* 0x001fda0003f05270 */
[----:B------:R-:W0:Y:S02]  /*8890*/  @P0 LDC.64 R2, c[0x0][0xc48] ;  /* 0x00031200ff020b82 */ /* 0x000e240000000a00 */
[----:B0-----:R-:W-:-:S05]  /*88a0*/  @P0 IMAD.HI.U32 R0, R23, R2, RZ ;  /* 0x0000000217000227 */ /* 0x001fca00078e00ff */
[----:B------:R-:W-:Y:S02]  /*88b0*/  @P0 SHF.R.U32.HI R18, RZ, R3, R0 ;  /* 0x00000003ff120219 */ /* 0x000fe40000011600 */
[----:B------:R-:W-:-:S04]  /*88c0*/  ISETP.NE.U32.AND P0, PT, RZ, UR4, PT ;  /* 0x00000004ff007c0c */ /* 0x000fc8000bf05070 */
[----:B------:R-:W-:-:S13]  /*88d0*/  ISETP.NE.AND.EX P0, PT, RZ, UR5, PT, P0 ;  /* 0x00000005ff007c0c */ /* 0x000fda000bf05300 */
[----:B------:R-:W0:Y:S01]  /*88e0*/  @P0 LDC.64 R2, c[0x0][0xa28] ;  /* 0x00028a00ff020b82 */ /* 0x000e220000000a00 */
[----:B------:R-:W-:-:S04]  /*88f0*/  UIADD3 UR4, UR37, 0x1c400, URZ ;  /* 0x0001c40025047890 */ /* 0x000fc8000fffe03f */
[----:B------:R-:W-:Y:S01]  /*8900*/  ULOP3.LUT UP0, URZ, UR4, 0x3ff, URZ, 0xc0, !UPT ;  /* 0x000003ff043f7892 */ /* 0x000fe2000f80c03f */
[----:B0-----:R-:W-:-:S05]  /*8910*/  @P0 IMAD.WIDE R2, R18, 0x4, R2 ;  /* 0x0000000412020825 */ /* 0x001fca00078e0202 */
[----:B------:R0:W5:Y:S01]  /*8920*/  @P0 LDG.E R32, desc[UR48][R2.64] ;  /* 0x0000003002200981 */ /* 0x000162000c1e1900 */
[----:B------:R-:W-:-:S13]  /*8930*/  PLOP3.LUT P0, PT, PT, PT, UP0, 0x80, 0x0 ;  /* 0x000000000000781c */ /* 0x000fda0003f0f008 */
[----:B0-----:R-:W-:Y:S05]  /*8940*/  @!P0 BRA `(.L_x_41) ;  /* 0x0000000000408947 */ /* 0x001fea0003800000 */
[----:B------:R-:W-:Y:S01]  /*8950*/  MOV R2, 0x0 ;  /* 0x0000000000027802 */ /* 0x000fe20000000f00 */
[----:B------:R-:W-:Y:S01]  /*8960*/  ULDC.64 UR4, c[0x4][0x98] ;  /* 0x0100260000047ab9 */ /* 0x000fe20000000a00 */
[----:B------:R-:W-:Y:S01]  /*8970*/  ULDC.64 UR6, c[0x4][0xa0] ;  /* 0x0100280000067ab9 */ /* 0x000fe20000000a00 */
[----:B------:R-:W-:Y:S01]  /*8980*/  IMAD.U32 R4, RZ, RZ, UR4 ;  /* 0x00000004ff047e24 */ /* 0x000fe2000f8e00ff */
[----:B------:R-:W-:Y:S01]  /*8990*/  MOV R8, 0x70 ;  /* 0x0000007000087802 */ /* 0x000fe20000000f00 */
[----:B------:R-:W-:Y:S01]  /*89a0*/  IMAD.U32 R5, RZ, RZ, UR5 ;  /* 0x00000005ff057e24 */ /* 0x000fe2000f8e00ff */
[----:B------:R-:W0:Y:S01]  /*89b0*/  LDC.64 R2, c[0x4][R2] ;  /* 0x0100000002027b82 */ /* 0x000e220000000a00 */
[----:B------:R-:W-:Y:S01]  /*89c0*/  ULDC.64 UR4, c[0x4][0x8] ;  /* 0x0100020000047ab9 */ /* 0x000fe20000000a00 */
[----:B------:R-:W-:Y:S02]  /*89d0*/  IMAD.U32 R6, RZ, RZ, UR6 ;  /* 0x00000006ff067e24 */ /* 0x000fe4000f8e00ff */
[----:B------:R-:W-:-:S02]  /*89e0*/  IMAD.U32 R7, RZ, RZ, UR7 ;  /* 0x00000007ff077e24 */ /* 0x000fc4000f8e00ff */
[----:B------:R-:W-:Y:S02]  /*89f0*/  IMAD.U32 R10, RZ, RZ, UR4 ;  /* 0x00000004ff0a7e24 */ /* 0x000fe4000f8e00ff */
[----:B------:R-:W-:Y:S02]  /*8a00*/  IMAD.U32 R11, RZ, RZ, UR5 ;  /* 0x00000005ff0b7e24 */ /* 0x000fe4000f8e00ff */
[----:B------:R-:W-:Y:S02]  /*8a10*/  IMAD.MOV.U32 R12, RZ, RZ, 0x1 ;  /* 0x00000001ff0c7424 */ /* 0x000fe400078e00ff */
[----:B------:R-:W-:-:S07]  /*8a20*/  IMAD.MOV.U32 R13, RZ, RZ, RZ ;  /* 0x000000ffff0d7224 */ /* 0x000fce00078e00ff */
[----:B------:R-:W-:-:S07]  /*8a30*/  LEPC R20, `(.L_x_41) ;  /* 0x000000001014794e */ /* 0x000fce0000000000 */
[----:B0----5:R-:W-:Y:S05]  /*8a40*/  CALL.ABS.NOINC R2 ;  /* 0x0000000002007343 */ /* 0x021fea0003c00000 */
.L_x_41:
[----:B------:R-:W-:-:S04]  /*8a50*/  UIADD3 UR4, UR37, 0x400, URZ ;  /* 0x0000040025047890 */ /* 0x000fc8000fffe03f */
[----:B------:R-:W-:-:S06]  /*8a60*/  ULOP3.LUT UP0, URZ, UR4, 0x3ff, URZ, 0xc0, !UPT ;  /* 0x000003ff043f7892 */ /* 0x000fcc000f80c03f */
[----:B------:R-:W-:-:S13]  /*8a70*/  PLOP3.LUT P0, PT, PT, PT, UP0, 0x80, 0x0 ;  /* 0x000000000000781c */ /* 0x000fda0003f0f008 */
[----:B------:R-:W-:Y:S05]  /*8a80*/  @!P0 BRA `(.L_x_42) ;  /* 0x00000000007c8947 */ /* 0x000fea0003800000 */
        /* <DEDUP_REMOVED lines=8> */
[----:B------:R-:W-:Y:S01]  /*8b10*/  MOV R10, UR4 ;  /* 0x00000004000a7c02 */ /* 0x000fe20008000f00 */
[----:B------:R-:W-:Y:S02]  /*8b20*/  IMAD.U32 R7, RZ, RZ, UR7 ;  /* 0x00000007ff077e24 */ /* 0x000fe4000f8e00ff */
[----:B------:R-:W-:-:S02]  /*8b30*/  IMAD.U32 R11, RZ, RZ, UR5 ;  /* 0x00000005ff0b7e24 */ /* 0x000fc4000f8e00ff */
[----:B------:R-:W-:Y:S02]  /*8b40*/  IMAD.MOV.U32 R8, RZ, RZ, 0x70 ;  /* 0x00000070ff087424 */ /* 0x000fe400078e00ff */
[----:B------:R-:W-:Y:S02]  /*8b50*/  IMAD.MOV.U32 R12, RZ, RZ, 0x1 ;  /* 0x00000001ff0c7424 */ /* 0x000fe400078e00ff */
[----:B0-----:R-:W-:-:S07]  /*8b60*/  IMAD.MOV.U32 R13, RZ, RZ, RZ ;  /* 0x000000ffff0d7224 */ /* 0x001fce00078e00ff */
[----:B------:R-:W-:-:S07]  /*8b70*/  LEPC R20, `(.L_x_43) ;  /* 0x000000001014794e */ /* 0x000fce0000000000 */
[----:B-1---5:R-:W-:Y:S05]  /*8b80*/  CALL.ABS.NOINC R2 ;  /* 0x0000000002007343 */ /* 0x022fea0003c00000 */
.L_x_43:
[----:B------:R0:W1:Y:S01]  /*8b90*/  LDC.64 R2, c[0x4][R19] ;  /* 0x0100000013027b82 */ /* 0x0000620000000a00 */
[----:B------:R-:W-:Y:S01]  /*8ba0*/  ULDC.64 UR4, c[0x4][0x98] ;  /* 0x0100260000047ab9 */ /* 0x000fe20000000a00 */
[----:B------:R-:W-:Y:S01]  /*8bb0*/  ULDC.64 UR6, c[0x4][0xa0] ;  /* 0x0100280000067ab9 */ /* 0x000fe20000000a00 */
[----:B------:R-:W-:Y:S01]  /*8bc0*/  IMAD.U32 R4, RZ, RZ, UR4 ;  /* 0x00000004ff047e24 */ /* 0x000fe2000f8e00ff */
[----:B------:R-:W-:Y:S01]  /*8bd0*/  MOV R6, UR6 ;  /* 0x0000000600067c02 */ /* 0x000fe20008000f00 */
[----:B------:R-:W-:Y:S01]  /*8be0*/  IMAD.U32 R5, RZ, RZ, UR5 ;  /* 0x00000005ff057e24 */ /* 0x000fe2000f8e00ff */
[----:B------:R-:W-:Y:S01]  /*8bf0*/  ULDC.64 UR4, c[0x4][0x18] ;  /* 0x0100060000047ab9 */ /* 0x000fe20000000a00 */
[----:B------:R-:W-:Y:S02]  /*8c00*/  IMAD.U32 R7, RZ, RZ, UR7 ;  /* 0x00000007ff077e24 */ /* 0x000fe4000f8e00ff */
[----:B------:R-:W-:Y:S02]  /*8c10*/  IMAD.U32 R10, RZ, RZ, UR4 ;  /* 0x00000004ff0a7e24 */ /* 0x000fe4000f8e00ff */
[----:B------:R-:W-:-:S02]  /*8c20*/  IMAD.U32 R11, RZ, RZ, UR5 ;  /* 0x00000005ff0b7e24 */ /* 0x000fc4000f8e00ff */
[----:B------:R-:W-:Y:S02]  /*8c30*/  IMAD.MOV.U32 R8, RZ, RZ, 0x70 ;  /* 0x00000070ff087424 */ /* 0x000fe400078e00ff */
[----:B------:R-:W-:Y:S02]  /*8c40*/  IMAD.MOV.U32 R12, RZ, RZ, 0x1 ;  /* 0x00000001ff0c7424 */ /* 0x000fe400078e00ff */
[----:B0-----:R-:W-:-:S07]  /*8c50*/  IMAD.MOV.U32 R13, RZ, RZ, RZ ;  /* 0x000000ffff0d7224 */ /* 0x001fce00078e00ff */
[----:B------:R-:W-:-:S07]  /*8c60*/  LEPC R20, `(.L_x_42) ;  /* 0x000000001014794e */ /* 0x000fce0000000000 */
[----:B-1----:R-:W-:Y:S05]  /*8c70*/  CALL.ABS.NOINC R2 ;  /* 0x0000000002007343 */ /* 0x002fea0003c00000 */
.L_x_42:
[----:B------:R-:W-:Y:S01]  /*8c80*/  ULDC.64 UR4, c[0x0][0x9f8] ;  /* 0x00027e0000047ab9 */ /* 0x000fe20000000a00 */
[----:B------:R-:W-:Y:S01]  /*8c90*/  MOV R30, R18 ;  /* 0x00000012001e7202 */ /* 0x000fe20000000f00 */
[----:B------:R-:W0:Y:S01]  /*8ca0*/  LDC R8, c[0x0][0x430] ;  /* 0x00010c00ff087b82 */ /* 0x000e220000000800 */
[----:B------:R-:W-:Y:S01]  /*8cb0*/  ISETP.NE.U32.AND P0, PT, RZ, UR4, PT ;  /* 0x00000004ff007c0c */ /* 0x000fe2000bf05070 */
[----:B------:R-:W-:Y:S01]  /*8cc0*/  IMAD.MOV R0, RZ, RZ, -R18 ;  /* 0x000000ffff007224 */ /* 0x000fe200078e0a12 */
[----:B------:R-:W-:Y:S02]  /*8cd0*/  ULDC UR4, c[0x0][0xc44] ;  /* 0x0003110000047ab9 */ /* 0x000fe40000000800 */
[----:B------:R-:W-:-:S13]  /*8ce0*/  ISETP.NE.AND.EX P0, PT, RZ, UR5, PT, P0 ;  /* 0x00000005ff007c0c */ /* 0x000fda000bf05300 */
[----:B------:R-:W1:Y:S02]  /*8cf0*/  @P0 LDC.64 R2, c[0x0][0x9f8] ;  /* 0x00027e00ff020b82 */ /* 0x000e640000000a00 */
[----:B-1----:R-:W-:-:S05]  /*8d00*/  @P0 IMAD.WIDE R2, R18, 0x4, R2 ;  /* 0x0000000412020825 */ /* 0x002fca00078e0202 */
[----:B------:R1:W5:Y:S01]  /*8d10*/  @P0 LDG.E R30, desc[UR48][R2.64] ;  /* 0x00000030021e0981 */ /* 0x000362000c1e1900 */
[----:B------:R-:W-:Y:S01]  /*8d20*/  UMOV UR5, 0xffffffff ;  /* 0xffffffff00057882 */ /* 0x000fe20000000000 */
[----:B------:R-:W-:Y:S02]  /*8d30*/  IMAD R19, R0, UR4, R23 ;  /* 0x0000000400137c24 */ /* 0x000fe4000f8e0217 */
[----:B0-----:R-:W-:Y:S05]  /*8d40*/  BRA.DIV UR5, `(.L_x_44) ;  /* 0x0000002e05c47947 */ /* 0x001fea000b800000 */
.L_x_92:
[----:B------:R-:W2:Y:S01]  /*8d50*/  LDL R4, [R1+0x8] ;  /* 0x0000080001047983 */ /* 0x000ea20000100800 */
[----:B------:R-:W-:Y:S01]  /*8d60*/  ISETP.NE.AND P0, PT, R8, 0x1, PT ;  /* 0x000000010800780c */ /* 0x000fe20003f05270 */
[----:B------:R-:W-:Y:S01]  /*8d70*/  IMAD.MOV.U32 R24, RZ, RZ, RZ ;  /* 0x000000ffff187224 */ /* 0x000fe200078e00ff */
[C---:B------:R-:W-:Y:S02]  /*8d80*/  LOP3.LUT P1, RZ, R16.reuse, 0x80, RZ, 0xc0, !PT ;  /* 0x0000008010ff7812 */ /* 0x040fe4000782c0ff */
[----:B-----5:R-:W-:Y:S02]  /*8d90*/  SHF.R.S32.HI R33, RZ, 0x1f, R30 ;  /* 0x0000001fff217819 */ /* 0x020fe4000001141e */
[----:B------:R-:W-:-:S07]  /*8da0*/  LOP3.LUT R16, R16, 0xffffffbf, RZ, 0xc0, !PT ;  /* 0xffffffbf10107812 */ /* 0x000fce00078ec0ff */
[----:B------:R-:W0:Y:S01]  /*8db0*/  @P0 LDC R0, c[0x0][0x434] ;  /* 0x00010d00ff000b82 */ /* 0x000e220000000800 */
[----:B------:R-:W-:-:S07]  /*8dc0*/  @P0 LOP3.LUT R16, R16, 0x40, RZ, 0xfc, !PT ;  /* 0x0000004010100812 */ /* 0x000fce00078efcff */
[----:B-1----:R-:W1:Y:S08]  /*8dd0*/  @P0 LDC R3, c[0x0][0x438] ;  /* 0x00010e00ff030b82 */ /* 0x002e700000000800 */
[----:B------:R-:W3:Y:S01]  /*8de0*/  @P1 LDC.64 R6, c[0x0][0x428] ;  /* 0x00010a00ff061b82 */ /* 0x000ee20000000a00 */
[----:B--2---:R-:W-:-:S07]  /*8df0*/  IMAD.IADD R25, R4, 0x1, R32 ;  /* 0x0000000104197824 */ /* 0x004fce00078e0220 */
[----:B------:R-:W2:Y:S01]  /*8e00*/  @P1 LDC.64 R4, c[0x0][0x418] ;  /* 0x00010600ff041b82 */ /* 0x000ea20000000a00 */
[----:B0-----:R-:W-:-:S04]  /*8e10*/  @P0 IMAD.HI.U32 R0, R25, R0, RZ ;  /* 0x0000000019000227 */ /* 0x001fc800078e00ff */
[----:B------:R-:W-:Y:S01]  /*8e20*/  IMAD.MOV.U32 R9, RZ, RZ, R25 ;  /* 0x000000ffff097224 */ /* 0x000fe200078e0019 */
[----:B-1----:R-:W-:Y:S01]  /*8e30*/  @P0 SHF.R.U32.HI R9, RZ, R3, R0 ;  /* 0x00000003ff090219 */ /* 0x002fe20000011600 */
[----:B---3--:R-:W-:-:S03]  /*8e40*/  @P1 IMAD R0, R33, R6, RZ ;  /* 0x0000000621001224 */ /* 0x008fc600078e02ff */
[--C-:B------:R-:W-:Y:S01]  /*8e50*/  @P1 SHF.R.S32.HI R3, RZ, 0x1f, R9.reuse ;  /* 0x0000001fff031819 */ /* 0x100fe20000011409 */
[----:B------:R-:W-:Y:S02]  /*8e60*/  @P1 IMAD.MOV.U32 R2, RZ, RZ, R9 ;  /* 0x000000ffff021224 */ /* 0x000fe400078e0009 */
[C---:B------:R-:W-:Y:S02]  /*8e70*/  @P1 IMAD R7, R30.reuse, R7, R0 ;  /* 0x000000071e071224 */ /* 0x040fe400078e0200 */
[----:B------:R-:W-:-:S04]  /*8e80*/  @P1 IMAD.WIDE.U32 R2, R30, R6, R2 ;  /* 0x000000061e021225 */ /* 0x000fc800078e0002 */
[----:B------:R-:W-:Y:S01]  /*8e90*/  @P1 IMAD.IADD R0, R3, 0x1, R7 ;  /* 0x0000000103001824 */ /* 0x000fe200078e0207 */
[----:B--2---:R-:W-:-:S04]  /*8ea0*/  @P1 LEA R4, P0, R2, R4, 0x2 ;  /* 0x0000000402041211 */ /* 0x004fc800078010ff */
[----:B------:R-:W-:-:S05]  /*8eb0*/  @P1 LEA.HI.X R5, R2, R5, R0, 0x2, P0 ;  /* 0x0000000502051211 */ /* 0x000fca00000f1400 */
[----:B------:R0:W5:Y:S01]  /*8ec0*/  @P1 LDG.E R24, desc[UR48][R4.64] ;  /* 0x0000003004181981 */ /* 0x000162000c1e1900 */
[----:B------:R-:W-:Y:S01]  /*8ed0*/  IMAD.U32 R2, RZ, RZ, UR41 ;  /* 0x00000029ff027e24 */ /* 0x000fe2000f8e00ff */
[----:B------:R-:W-:Y:S02]  /*8ee0*/  IADD3 R0, -R9, RZ, RZ ;  /* 0x000000ff09007210 */ /* 0x000fe40007ffe1ff */
[----:B------:R-:W-:Y:S02]  /*8ef0*/  LOP3.LUT R16, R16, 0xffffffdf, RZ, 0xc0, !PT ;  /* 0xffffffdf10107812 */ /* 0x000fe400078ec0ff */
[----:B------:R-:W-:Y:S01]  /*8f00*/  ISETP.NE.AND P0, PT, R2, 0x3, PT ;  /* 0x000000030200780c */ /* 0x000fe20003f05270 */
[----:B------:R-:W-:Y:S01]  /*8f10*/  IMAD R25, R8, R0, R25 ;  /* 0x0000000008197224 */ /* 0x000fe200078e0219 */
[----:B------:R-:W-:-:S11]  /*8f20*/  SHF.R.S32.HI R29, RZ, 0x1f, R19 ;  /* 0x0000001fff1d7819 */ /* 0x000fd60000011413 */
[----:B------:R-:W-:Y:S01]  /*8f30*/  @P0 LOP3.LUT R16, R16, 0x20, RZ, 0xfc, !PT ;  /* 0x0000002010100812 */ /* 0x000fe200078efcff */
[----:B0-----:R-:W-:Y:S06]  /*8f40*/  @!P0 BRA `(.L_x_45) ;  /* 0x0000000000048947 */ /* 0x001fec0003800000 */
[----:B------:R-:W-:Y:S01]  /*8f50*/  BPT.TRAP 0x1 ;  /* 0x000000040000795c */ /* 0x000fe20000300000 */
.L_x_45:
[----:B------:R-:W-:Y:S01]  /*8f60*/  LEA R22, R17, UR37, 0x3 ;  /* 0x0000002511167c11 */ /* 0x000fe2000f8e18ff */
[----:B------:R-:W-:Y:S01]  /*8f70*/  BSSY B0, `(.L_x_46) ;  /* 0x0000004000007945 */ /* 0x000fe20003800000 */
[----:B------:R-:W-:-:S04]  /*8f80*/  SHF.L.U32 R3, R27, 0x1f, RZ ;  /* 0x0000001f1b037819 */ /* 0x000fc800000006ff */
[----:B------:R-:W0:Y:S02]  /*8f90*/  SYNCS.PHASECHK.TRANS64.TRYWAIT P0, [R22+URZ+0x22840], R3 ;  /* 0x02284003160075a7 */ /* 0x000e24000800017f */
[----:B0-----:R-:W-:Y:S05]  /*8fa0*/  @!P0 BRA `(.L_x_47) ;  /* 0x0000002c00608947 */ /* 0x001fea0003800000 */
.L_x_93:
[----:B------:R-:W-:Y:S05]  /*8fb0*/  BSYNC B0 ;  /* 0x0000000000007941 */ /* 0x000fea0003800000 */
.L_x_46:
[----:B------:R-:W-:Y:S01]  /*8fc0*/  SHF.R.S32.HI R26, RZ, 0x1f, R25 ;  /* 0x0000001fff1a7819 */ /* 0x000fe20000011419 */
[----:B------:R-:W1:Y:S01]  /*8fd0*/  S2R R20, SR_TID.X ;  /* 0x0000000000147919 */ /* 0x000e620000002100 */
[----:B------:R-:W-:Y:S01]  /*8fe0*/  ULDC.64 UR4, c[0x0][0x300] ;  /* 0x0000c00000047ab9 */ /* 0x000fe20000000a00 */
[----:B-----5:R-:W-:Y:S01]  /*8ff0*/  SHF.R.S32.HI R4, RZ, 0x1f, R24 ;  /* 0x0000001fff047819 */ /* 0x020fe20000011418 */
[----:B0-----:R-:W-:Y:S01]  /*9000*/  IMAD.WIDE.U32 R2, R25, UR4, RZ ;  /* 0x0000000419027c25 */ /* 0x001fe2000f8e00ff */
[----:B------:R-:W-:-:S03]  /*9010*/  LOP3.LUT P1, RZ, R16, 0x1, RZ, 0xc0, !PT ;  /* 0x0000000110ff7812 */ /* 0x000fc6000782c0ff */
[----:B------:R-:W-:Y:S01]  /*9020*/  IMAD R0, R26, UR4, RZ ;  /* 0x000000041a007c24 */ /* 0x000fe2000f8e02ff */
[----:B------:R0:W-:Y:S03]  /*9030*/  STL [R1], R4 ;  /* 0x0000000401007387 */ /* 0x0001e60000100800 */
[----:B------:R-:W-:Y:S01]  /*9040*/  IMAD R5, R25, UR5, R0 ;  /* 0x0000000519057c24 */ /* 0x000fe2000f8e0200 */
[----:B------:R-:W-:-:S03]  /*9050*/  ULDC.64 UR4, c[0x0][0x310] ;  /* 0x0000c40000047ab9 */ /* 0x000fc60000000a00 */
[----:B------:R-:W-:Y:S02]  /*9060*/  IMAD.IADD R3, R3, 0x1, R5 ;  /* 0x0000000103037824 */ /* 0x000fe400078e0205 */
[----:B------:R-:W-:Y:S02]  /*9070*/  IMAD R5, R4, UR4, RZ ;  /* 0x0000000404057c24 */ /* 0x000fe4000f8e02ff */
[----:B------:R-:W-:-:S04]  /*9080*/  IMAD.WIDE.U32 R2, R24, UR4, R2 ;  /* 0x0000000418027c25 */ /* 0x000fc8000f8e0002 */
[----:B------:R-:W-:Y:S01]  /*9090*/  IMAD R5, R24, UR5, R5 ;  /* 0x0000000518057c24 */ /* 0x000fe2000f8e0205 */
[----:B------:R-:W-:Y:S01]  /*90a0*/  ULDC.64 UR4, c[0x0][0x308] ;  /* 0x0000c20000047ab9 */ /* 0x000fe20000000a00 */
[----:B0-----:R-:W-:Y:S02]  /*90b0*/  IMAD R4, R17, 0x1800, R31 ;  /* 0x0000180011047824 */ /* 0x001fe400078e021f */
[----:B------:R-:W-:Y:S02]  /*90c0*/  IMAD.IADD R3, R3, 0x1, R5 ;  /* 0x0000000103037824 */ /* 0x000fe400078e0205 */
[----:B------:R-:W-:Y:S02]  /*90d0*/  IMAD R0, R29, UR4, RZ ;  /* 0x000000041d007c24 */ /* 0x000fe4000f8e02ff */
[----:B------:R-:W-:-:S04]  /*90e0*/  IMAD.WIDE.U32 R2, R19, UR4, R2 ;  /* 0x0000000413027c25 */ /* 0x000fc8000f8e0002 */
[----:B------:R-:W-:Y:S01]  /*90f0*/  IMAD R5, R19, UR5, R0 ;  /* 0x0000000513057c24 */ /* 0x000fe2000f8e0200 */
[----:B------:R-:W-:Y:S01]  /*9100*/  ULDC.64 UR4, c[0x0][0x2e8] ;  /* 0x0000ba0000047ab9 */ /* 0x000fe20000000a00 */
[----:B-1----:R-:W-:Y:S01]  /*9110*/  IMAD.SHL.U32 R20, R20, 0x8, RZ ;  /* 0x0000000814147824 */ /* 0x002fe200078e00ff */
[----:B------:R-:W-:Y:S01]  /*9120*/  LEA R0, P0, R2, UR4, 0x1 ;  /* 0x0000000402007c11 */ /* 0x000fe2000f8008ff */
[----:B------:R-:W-:Y:S01]  /*9130*/  IMAD.IADD R5, R3, 0x1, R5 ;  /* 0x0000000103057824 */ /* 0x000fe200078e0205 */
[----:B------:R-:W-:Y:S02]  /*9140*/  UMOV UR4, 0xffffffff ;  /* 0xffffffff00047882 */ /* 0x000fe40000000000 */
[----:B------:R-:W-:Y:S02]  /*9150*/  LOP3.LUT R20, R20, 0x38, RZ, 0xc0, !PT ;  /* 0x0000003814147812 */ /* 0x000fe400078ec0ff */
[----:B------:R-:W-:Y:S01]  /*9160*/  LEA.HI.X R5, R2, UR5, R5, 0x1, P0 ;  /* 0x0000000502057c11 */ /* 0x000fe200080f0c05 */
[----:B------:R-:W-:Y:S06]  /*9170*/  BRA.DIV UR4, `(.L_x_48) ;  /* 0x0000002e04007947 */ /* 0x000fec000b800000 */
[----:B------:R-:W0:Y:S01]  /*9180*/  SHFL.IDX PT, R14, R0, RZ, 0x181f ;  /* 0x00181fff000e7589 */ /* 0x000e2200000e0000 */
[C---:B------:R-:W-:Y:S02]  /*9190*/  ISETP.GE.AND P2, PT, R34.reuse, 0x1, PT ;  /* 0x000000012200780c */ /* 0x040fe40003f46270 */
[C---:B------:R-:W-:Y:S01]  /*91a0*/  ISETP.GE.AND P5, PT, R34.reuse, 0x11, PT ;  /* 0x000000112200780c */ /* 0x040fe20003fa6270 */
[----:B------:R-:W1:Y:S01]  /*91b0*/  SHFL.IDX PT, R3, R5, RZ, 0x181f ;  /* 0x00181fff05037589 */ /* 0x000e6200000e0000 */
[C---:B------:R-:W-:Y:S02]  /*91c0*/  ISETP.GE.AND P4, PT, R34.reuse, 0x21, PT ;  /* 0x000000212200780c */ /* 0x040fe40003f86270 */
[----:B------:R-:W-:Y:S01]  /*91d0*/  ISETP.GE.AND P3, PT, R34, 0x31, PT ;  /* 0x000000312200780c */ /* 0x000fe20003f66270 */
[----:B------:R-:W-:Y:S04]  /*91e0*/  SHFL.IDX PT, R6, R5, 0x1, 0x181f ;  /* 0x00381f0005067f89 */ /* 0x000fe800000e0000 */
[----:B------:R-:W-:Y:S02]  /*91f0*/  SHFL.IDX PT, R9, R5, 0x2, 0x181f ;  /* 0x00581f0005097f89 */ /* 0x000fe400000e0000 */
[----:B------:R-:W-:-:S02]  /*9200*/  @P2 LEA R7, R4, UR37, 0x1 ;  /* 0x0000002504072c11 */ /* 0x000fc4000f8e08ff */
[----:B------:R-:W-:Y:S02]  /*9210*/  @P5 LEA R12, R4, UR37, 0x1 ;  /* 0x00000025040c5c11 */ /* 0x000fe4000f8e08ff */
[----:B0-----:R-:W-:Y:S02]  /*9220*/  @P2 LEA R2, P0, R20, R14, 0x1 ;  /* 0x0000000e14022211 */ /* 0x001fe400078008ff */
[----:B------:R-:W0:Y:S03]  /*9230*/  SHFL.IDX PT, R14, R0, 0x1, 0x181f ;  /* 0x00381f00000e7f89 */ /* 0x000e2600000e0000 */
[----:B-1----:R-:W-:-:S05]  /*9240*/  @P2 IMAD.X R3, RZ, RZ, R3, P0 ;  /* 0x000000ffff032224 */ /* 0x002fca00000e0603 */
[----:B------:R1:W-:Y:S01]  /*9250*/  @P2 LDGSTS.E.BYPASS.LTC128B.128 [R7+0x1c400], desc[UR48][R2.64], !P1 ;  /* 0x1c40000002072fae */ /* 0x0003e2000c901d70 */
[----:B------:R-:W-:-:S03]  /*9260*/  ISETP.GE.AND P2, PT, R34, 0x41, PT ;  /* 0x000000412200780c */ /* 0x000fc60003f46270 */
[----:B-1----:R-:W-:Y:S01]  /*9270*/  SHFL.IDX PT, R7, R5, 0x3, 0x181f ;  /* 0x00781f0005077f89 */ /* 0x002fe200000e0000 */
[----:B0-----:R-:W-:-:S03]  /*9280*/  @P5 LEA R11, P0, R20, R14, 0x1 ;  /* 0x0000000e140b5211 */ /* 0x001fc600078008ff */
[----:B------:R-:W0:Y:S01]  /*9290*/  SHFL.IDX PT, R14, R0, 0x2, 0x181f ;  /* 0x00581f00000e7f89 */ /* 0x000e2200000e0000 */
[----:B------:R-:W-:Y:S01]  /*92a0*/  @P5 IADD3.X R6, RZ, R6, RZ, P0, !PT ;  /* 0x00000006ff065210 */ /* 0x000fe200007fe4ff */
[----:B------:R-:W-:-:S04]  /*92b0*/  @P5 IMAD.MOV.U32 R2, RZ, RZ, R11 ;  /* 0x000000ffff025224 */ /* 0x000fc800078e000b */
[----:B------:R-:W-:-:S05]  /*92c0*/  @P5 IMAD.MOV.U32 R3, RZ, RZ, R6 ;  /* 0x000000ffff035224 */ /* 0x000fca00078e0006 */
[----:B------:R1:W-:Y:S01]  /*92d0*/  @P5 LDGSTS.E.BYPASS.LTC128B.128 [R12+0x1cc00], desc[UR48][R2.64], !P1 ;  /* 0x1cc00000020c5fae */ /* 0x0003e2000c901d70 */
[----:B0-----:R-:W-:-:S03]  /*92e0*/  @P4 LEA R10, P0, R20, R14, 0x1 ;  /* 0x0000000e140a4211 */ /* 0x001fc600078008ff */
[----:B-1----:R-:W-:Y:S01]  /*92f0*/  SHFL.IDX PT, R2, R5, 0x4, 0x181f ;  /* 0x00981f0005027f89 */ /* 0x002fe200000e0000 */
[----:B------:R-:W-:-:S03]  /*9300*/  @P4 LEA R12, R4, UR37, 0x1 ;  /* 0x00000025040c4c11 */ /* 0x000fc6000f8e08ff */
[----:B------:R-:W0:Y:S01]  /*9310*/  SHFL.IDX PT, R14, R0, 0x3, 0x181f ;  /* 0x00781f00000e7f89 */ /* 0x000e2200000e0000 */
[----:B------:R-:W-:-:S03]  /*9320*/  @P4 IMAD.X R9, RZ, RZ, R9, P0 ;  /* 0x000000ffff094224 */ /* 0x000fc600000e0609 */
[----:B------:R-:W-:Y:S02]  /*9330*/  SHFL.IDX PT, R5, R5, 0x5, 0x181f ;  /* 0x00b81f0005057f89 */ /* 0x000fe400000e0000 */
[----:B------:R-:W-:Y:S02]  /*9340*/  @P4 MOV R3, R9 ;  /* 0x0000000900034202 */ /* 0x000fe40000000f00 */
[----:B------:R-:W-:Y:S02]  /*9350*/  @P3 LEA R9, R4, UR37, 0x1 ;  /* 0x0000002504093c11 */ /* 0x000fe4000f8e08ff */
[C---:B0-----:R-:W-:Y:S02]  /*9360*/  @P3 LEA R8, P0, R20.reuse, R14, 0x1 ;  /* 0x0000000e14083211 */ /* 0x041fe400078008ff */
[----:B------:R-:W0:Y:S03]  /*9370*/  SHFL.IDX PT, R14, R0, 0x4, 0x181f ;  /* 0x00981f00000e7f89 */ /* 0x000e2600000e0000 */
[----:B------:R-:W-:Y:S01]  /*9380*/  @P3 IMAD.X R7, RZ, RZ, R7, P0 ;  /* 0x000000ffff073224 */ /* 0x000fe200000e0607 */
[----:B0-----:R-:W-:-:S02]  /*9390*/  @P2 LEA R6, P0, R20, R14, 0x1 ;  /* 0x0000000e14062211 */ /* 0x001fc400078008ff */
[----:B------:R0:W1:Y:S03]  /*93a0*/  SHFL.IDX PT, R14, R0, 0x5, 0x181f ;  /* 0x00b81f00000e7f89 */ /* 0x00006600000e0000 */
[----:B------:R-:W-:Y:S02]  /*93b0*/  @P2 IMAD.X R11, RZ, RZ, R2, P0 ;  /* 0x000000ffff0b2224 */ /* 0x000fe400000e0602 */
[----:B------:R-:W-:-:S05]  /*93c0*/  @P4 IMAD.MOV.U32 R2, RZ, RZ, R10 ;  /* 0x000000ffff024224 */ /* 0x000fca00078e000a */
[----:B------:R2:W-:Y:S02]  /*93d0*/  @P4 LDGSTS.E.BYPASS.LTC128B.128 [R12+0x1d400], desc[UR48][R2.64], !P1 ;  /* 0x1d400000020c4fae */ /* 0x0005e4000c901d70 */
[----:B--2---:R-:W-:Y:S02]  /*93e0*/  @P3 IMAD.MOV.U32 R2, RZ, RZ, R8 ;  /* 0x000000ffff023224 */ /* 0x004fe400078e0008 */
[----:B------:R-:W-:Y:S01]  /*93f0*/  @P3 IMAD.MOV.U32 R3, RZ, RZ, R7 ;  /* 0x000000ffff033224 */ /* 0x000fe200078e0007 */
[----:B------:R-:W-:-:S04]  /*9400*/  @P2 LEA R7, R4, UR37, 0x1 ;  /* 0x0000002504072c11 */ /* 0x000fc8000f8e08ff */
[----:B------:R2:W-:Y:S02]  /*9410*/  @P3 LDGSTS.E.BYPASS.LTC128B.128 [R9+0x1dc00], desc[UR48][R2.64], !P1 ;  /* 0x1dc0000002093fae */ /* 0x0005e4000c901d70 */
[----:B--2---:R-:W-:Y:S02]  /*9420*/  @P2 IMAD.MOV.U32 R2, RZ, RZ, R6 ;  /* 0x000000ffff022224 */ /* 0x004fe400078e0006 */
[----:B------:R-:W-:-:S05]  /*9430*/  @P2 IMAD.MOV.U32 R3, RZ, RZ, R11 ;  /* 0x000000ffff032224 */ /* 0x000fca00078e000b */
[----:B-1----:R0:W-:Y:S02]  /*9440*/  @P2 LDGSTS.E.BYPASS.LTC128B.128 [R7+0x1e400], desc[UR48][R2.64], !P1 ;  /* 0x1e40000002072fae */ /* 0x0021e4000c901d70 */
.L_x_107:
[----:B------:R-:W-:-:S13]  /*9450*/  ISETP.GE.AND P2, PT, R34, 0x51, PT ;  /* 0x000000512200780c */ /* 0x000fda0003f46270 */
[----:B0-----:R-:W-:-:S05]  /*9460*/  @P2 LEA R2, P0, R20, R14, 0x1 ;  /* 0x0000000e14022211 */ /* 0x001fca00078008ff */
[----:B------:R-:W-:Y:S01]  /*9470*/  @P2 IMAD.X R3, RZ, RZ, R5, P0 ;  /* 0x000000ffff032224 */ /* 0x000fe200000e0605 */
[----:B------:R-:W-:Y:S02]  /*9480*/  @P2 LEA R5, R4, UR37, 0x1 ;  /* 0x0000002504052c11 */ /* 0x000fe4000f8e08ff */
[----:B------:R-:W-:-:S03]  /*9490*/  PLOP3.LUT P0, PT, PT, PT, PT, 0x80, 0x0 ;  /* 0x000000000000781c */ /* 0x000fc60003f0f070 */
[----:B------:R-:W-:Y:S01]  /*94a0*/  @!PT LDS RZ, [RZ] ;  /* 0x00000000fffff984 */ /* 0x000fe20000000800 */
[----:B------:R-:W-:Y:S01]  /*94b0*/  @!PT LDS RZ, [RZ] ;  /* 0x00000000fffff984 */ /* 0x000fe20000000800 */
[----:B------:R-:W-:Y:S01]  /*94c0*/  @!PT LDS RZ, [RZ] ;  /* 0x00000000fffff984 */ /* 0x000fe20000000800 */
[----:B------:R0:W-:Y:S01]  /*94d0*/  @P2 LDGSTS.E.BYPASS.LTC128B.128 [R5+0x1ec00], desc[UR48][R2.64], !P1 ;  /* 0x1ec0000002052fae */ /* 0x0001e2000c901d70 */
[----:B------:R-:W-:-:S09]  /*94e0*/  NOP ;  /* 0x0000000000007918 */ /* 0x000fd20000000000 */
.L_x_49:
[----:B------:R-:W-:Y:S02]  /*94f0*/  PLOP3.LUT P1, PT, P1, P0, PT, 0xa2, 0x0 ;  /* 0x000000000000781c */ /* 0x000fe40000f21472 */
[----:B------:R-:W-:-:S08]  /*9500*/  @P0 R2UR P1, UR4, R22 ;  /* 0x00000000160402ca */ /* 0x000fd00000020000 */
[----:B------:R-:W-:-:S05]  /*9510*/  @P0 PLOP3.LUT P0, PT, P1, PT, PT, 0x80, 0x0 ;  /* 0x000000000000081c */ /* 0x000fca0000f0f070 */
[----:B------:R-:W-:Y:S01]  /*9520*/  @!P1 SYNCS.ARRIVE.TRANS64.RED.A0T1 RZ, [UR4+0x22830], RZ ;  /* 0x022830ffffff99a7 */ /* 0x000fe20008200404 */
[----:B------:R-:W-:Y:S07]  /*9530*/  @!P1 ARRIVES.LDGSTSBAR.64.TRANSCNT [UR4+0x22830] ;  /* 0x02283000ff0099b0 */ /* 0x000fee0008000a84 */
[----:B------:R-:W-:Y:S05]  /*9540*/  @P0 BRA.U.ANY `(.L_x_49) ;  /* 0xfffffffd00e80947 */ /* 0x000fea000393ffff */
[----:B------:R-:W-:Y:S01]  /*9550*/  NOP ;  /* 0x0000000000007918 */ /* 0x000fe20000000000 */
[----:B------:R-:W-:-:S05]  /*9560*/  IMAD.U32 R0, RZ, RZ, UR41 ;  /* 0x00000029ff007e24 */ /* 0x000fca000f8e00ff */
[----:B------:R-:W-:-:S13]  /*9570*/  ISETP.NE.AND P2, PT, R0, 0x3, PT ;  /* 0x000000030000780c */ /* 0x000fda0003f45270 */
[----:B------:R-:W-:Y:S05]  /*9580*/  @!P2 BRA `(.L_x_50) ;  /* 0x000000000004a947 */ /* 0x000fea0003800000 */
[----:B------:R-:W-:Y:S01]  /*9590*/  BPT.TRAP 0x1 ;  /* 0x000000040000795c */ /* 0x000fe20000300000 */
.L_x_50:
[----:B------:R1:W-:Y:S02]  /*95a0*/  SYNCS.ARRIVE.TRANS64.A1T0 RZ, [R22+URZ+0x22830], RZ ;  /* 0x022830ff16ff79a7 */ /* 0x0003e4000810003f */
[----:B------:R-:W-:Y:S05]  /*95b0*/  WARPSYNC.ALL ;  /* 0x0000000000007948 */ /* 0x000fea0003800000 */
[----:B------:R-:W-:-:S04]  /*95c0*/  UIADD3 UR4, UR37, 0x18400, URZ ;  /* 0x0001840025047890 */ /* 0x000fc8000fffe03f */
[----:B------:R-:W-:Y:S01]  /*95d0*/  ULOP3.LUT UP0, URZ, UR4, 0x3ff, URZ, 0xc0, !UPT ;  /* 0x000003ff043f7892 */ /* 0x000fe2000f80c03f */
[----:B------:R-:W-:Y:S05]  /*95e0*/  BAR.SYNC.DEFER_BLOCKING 0x8, 0x180 ;  /* 0x0206000000007b1d */ /* 0x000fea0000010000 */
[----:B------:R-:W-:-:S13]  /*95f0*/  PLOP3.LUT P0, PT, PT, PT, UP0, 0x80, 0x0 ;  /* 0x000000000000781c */ /* 0x000fda0003f0f008 */
[----:B------:R-:W-:Y:S05]  /*9600*/  @!P0 BRA `(.L_x_51) ;  /* 0x0000000000408947 */ /* 0x000fea0003800000 */
[----:B0-----:R-:W-:Y:S01]  /*9610*/  MOV R2, 0x0 ;  /* 0x0000000000027802 */ /* 0x001fe20000000f00 */
[----:B------:R-:W-:Y:S01]  /*9620*/  ULDC.64 UR6, c[0x4][0x98] ;  /* 0x0100260000067ab9 */ /* 0x000fe20000000a00 */
[----:B------:R-:W-:Y:S01]  /*9630*/  ULDC.64 UR8, c[0x4][0xa0] ;  /* 0x0100280000087ab9 */ /* 0x000fe20000000a00 */
[----:B------:R-:W-:Y:S01]  /*9640*/  ULDC.64 UR4, c[0x4][0x20] ;  /* 0x0100080000047ab9 */ /* 0x000fe20000000a00 */
[----:B------:R-:W-:Y:S01]  /*9650*/  MOV R4, UR6 ;  /* 0x0000000600047c02 */ /* 0x000fe20008000f00 */
[----:B------:R-:W-:Y:S01]  /*9660*/  IMAD.U32 R5, RZ, RZ, UR7 ;  /* 0x00000007ff057e24 */ /* 0x000fe2000f8e00ff */
[----:B------:R-:W0:Y:S01]  /*9670*/  LDC.64 R2, c[0x4][R2] ;  /* 0x0100000002027b82 */ /* 0x000e220000000a00 */
[----:B------:R-:W-:Y:S01]  /*9680*/  IMAD.U32 R6, RZ, RZ, UR8 ;  /* 0x00000008ff067e24 */ /* 0x000fe2000f8e00ff */
[----:B------:R-:W-:Y:S01]  /*9690*/  MOV R12, 0x1 ;  /* 0x00000001000c7802 */ /* 0x000fe20000000f00 */
[----:B------:R-:W-:Y:S02]  /*96a0*/  IMAD.U32 R7, RZ, RZ, UR9 ;  /* 0x00000009ff077e24 */ /* 0x000fe4000f8e00ff */
[----:B------:R-:W-:-:S02]  /*96b0*/  IMAD.U32 R10, RZ, RZ, UR4 ;  /* 0x00000004ff0a7e24 */ /* 0x000fc4000f8e00ff */
[----:B------:R-:W-:Y:S02]  /*96c0*/  IMAD.U32 R11, RZ, RZ, UR5 ;  /* 0x00000005ff0b7e24 */ /* 0x000fe4000f8e00ff */
[----:B------:R-:W-:Y:S02]  /*96d0*/  IMAD.MOV.U32 R8, RZ, RZ, 0x70 ;  /* 0x00000070ff087424 */ /* 0x000fe400078e00ff */
[----:B------:R-:W-:-:S07]  /*96e0*/  IMAD.MOV.U32 R13, RZ, RZ, RZ ;  /* 0x000000ffff0d7224 */ /* 0x000fce00078e00ff */
[----:B------:R-:W-:-:S07]  /*96f0*/  LEPC R20, `(.L_x_51) ;  /* 0x000000001014794e */ /* 0x000fce0000000000 */
[----:B01----:R-:W-:Y:S05]  /*9700*/  CALL.ABS.NOINC R2 ;  /* 0x0000000002007343 */ /* 0x003fea0003c00000 */
.L_x_51:
[----:B0-----:R-:W0:Y:S01]  /*9710*/  LDC R5, c[0x0][0x448] ;  /* 0x00011200ff057b82 */ /* 0x001e220000000800 */
[----:B------:R-:W-:Y:S01]  /*9720*/  IMAD.MOV R0, RZ, RZ, -R23 ;  /* 0x000000ffff007224 */ /* 0x000fe200078e0a17 */
[----:B------:R-:W-:Y:S01]  /*9730*/  ULDC UR4, c[0x0][0xc38] ;  /* 0x00030e0000047ab9 */ /* 0x000fe20000000800 */
[----:B------:R-:W2:Y:S01]  /*9740*/  S2R R21, SR_TID.X ;  /* 0x0000000000157919 */ /* 0x000ea20000002100 */
[----:B------:R-:W-:Y:S01]  /*9750*/  LOP3.LUT P5, RZ, R16, 0x2000, RZ, 0xc0, !PT ;  /* 0x0000200010ff7812 */ /* 0x000fe200078ac0ff */
[----:B------:R-:W-:Y:S01]  /*9760*/  IMAD R0, R0, UR4, R37 ;  /* 0x0000000400007c24 */ /* 0x000fe2000f8e0225 */
[----:B------:R-:W-:Y:S01]  /*9770*/  ULDC.64 UR4, c[0x0][0x2d8] ;  /* 0x0000b60000047ab9 */ /* 0x000fe20000000a00 */
[----:B------:R-:W-:Y:S02]  /*9780*/  LEA R20, R31, UR37, 0x1 ;  /* 0x000000251f147c11 */ /* 0x000fe4000f8e08ff */
[----:B------:R-:W-:-:S05]  /*9790*/  IMAD.SHL.U32 R0, R0, 0x80, RZ ;  /* 0x0000008000007824 */ /* 0x000fca00078e00ff */
[----:B------:R-:W-:-:S05]  /*97a0*/  LOP3.LUT R6, R28, R0, RZ, 0xfc, !PT ;  /* 0x000000001c067212 */ /* 0x000fca00078efcff */
[----:B------:R-:W-:Y:S01]  /*97b0*/  IMAD.MOV.U32 R4, RZ, RZ, R6 ;  /* 0x000000ffff047224 */ /* 0x000fe200078e0006 */
[----:B0-----:R-:W-:Y:S01]  /*97c0*/  ISETP.NE.AND P0, PT, R5, 0x1, PT ;  /* 0x000000010500780c */ /* 0x001fe20003f05270 */
[----:B--2---:R-:W-:-:S12]  /*97d0*/  IMAD.SHL.U32 R21, R21, 0x8, RZ ;  /* 0x0000000815157824 */ /* 0x004fd800078e00ff */
[----:B------:R-:W0:Y:S01]  /*97e0*/  @P0 LDC R3, c[0x0][0x44c] ;  /* 0x00011300ff030b82 */ /* 0x000e220000000800 */
[----:B------:R-:W-:-:S07]  /*97f0*/  LOP3.LUT R21, R21, 0x38, RZ, 0xc0, !PT ;  /* 0x0000003815157812 */ /* 0x000fce00078ec0ff */
[----:B------:R-:W2:Y:S01]  /*9800*/  @P0 LDC R7, c[0x0][0x450] ;  /* 0x00011400ff070b82 */ /* 0x000ea20000000800 */
[----:B0-----:R-:W-:-:S05]  /*9810*/  @P0 IMAD.HI.U32 R2, R6, R3, RZ ;  /* 0x0000000306020227 */ /* 0x001fca00078e00ff */
[----:B--2---:R-:W-:Y:S01]  /*9820*/  @P0 SHF.R.U32.HI R4, RZ, R7, R2 ;  /* 0x00000007ff040219 */ /* 0x004fe20000011602 */
[----:B------:R-:W-:Y:S01]  /*9830*/  IMAD R2, R29, UR4, RZ ;  /* 0x000000041d027c24 */ /* 0x000fe2000f8e02ff */
[----:B------:R-:W-:-:S03]  /*9840*/  SHF.R.S32.HI R7, RZ, 0x1f, R18 ;  /* 0x0000001fff077819 */ /* 0x000fc60000011412 */
[C---:B------:R-:W-:Y:S02]  /*9850*/  IMAD R9, R19.reuse, UR5, R2 ;  /* 0x0000000513097c24 */ /* 0x040fe4000f8e0202 */
[----:B------:R-:W-:Y:S01]  /*9860*/  IMAD.WIDE.U32 R2, R19, UR4, RZ ;  /* 0x0000000413027c25 */ /* 0x000fe2000f8e00ff */
[----:B------:R-:W-:-:S03]  /*9870*/  ULDC.64 UR4, c[0x0][0x2e0] ;  /* 0x0000b80000047ab9 */ /* 0x000fc60000000a00 */
[----:B------:R-:W-:Y:S02]  /*9880*/  IMAD.IADD R3, R3, 0x1, R9 ;  /* 0x0000000103037824 */ /* 0x000fe400078e0209 */
[----:B------:R-:W-:Y:S02]  /*9890*/  IMAD R7, R7, UR4, RZ ;  /* 0x0000000407077c24 */ /* 0x000fe4000f8e02ff */
[----:B------:R-:W-:Y:S02]  /*98a0*/  IMAD.MOV R8, RZ, RZ, -R4 ;  /* 0x000000ffff087224 */ /* 0x000fe400078e0a04 */
[C---:B------:R-:W-:Y:S02]  /*98b0*/  IMAD R7, R18.reuse, UR5, R7 ;  /* 0x0000000512077c24 */ /* 0x040fe4000f8e0207 */
[----:B------:R-:W-:Y:S01]  /*98c0*/  IMAD.WIDE.U32 R2, R18, UR4, R2 ;  /* 0x0000000412027c25 */ /* 0x000fe2000f8e0002 */
[----:B------:R-:W-:-:S03]  /*98d0*/  ULDC.64 UR4, c[0x0][0x2d0] ;  /* 0x0000b40000047ab9 */ /* 0x000fc60000000a00 */
[----:B------:R-:W-:Y:S01]  /*98e0*/  IMAD R5, R5, R8, R6 ;  /* 0x0000000805057224 */ /* 0x000fe200078e0206 */
[----:B------:R-:W-:Y:S02]  /*98f0*/  SHF.R.S32.HI R6, RZ, 0x1f, R4 ;  /* 0x0000001fff067819 */ /* 0x000fe40000011404 */
[----:B------:R-:W-:-:S03]  /*9900*/  IADD3 R3, R3, R7, RZ ;  /* 0x0000000703037210 */ /* 0x000fc60007ffe0ff */
[----:B------:R-:W-:Y:S02]  /*9910*/  IMAD R7, R6, UR4, RZ ;  /* 0x0000000406077c24 */ /* 0x000fe4000f8e02ff */
[----:B------:R-:W-:-:S04]  /*9920*/  IMAD.WIDE.U32 R2, R4, UR4, R2 ;  /* 0x0000000404027c25 */ /* 0x000fc8000f8e0002 */
[----:B------:R-:W-:Y:S01]  /*9930*/  IMAD R7, R4, UR5, R7 ;  /* 0x0000000504077c24 */ /* 0x000fe2000f8e0207 */
[----:B------:R-:W-:Y:S01]  /*9940*/  SHF.R.S32.HI R4, RZ, 0x1f, R5 ;  /* 0x0000001fff047819 */ /* 0x000fe20000011405 */
[----:B------:R-:W-:Y:S02]  /*9950*/  ULDC.64 UR4, c[0x0][0x2c8] ;  /* 0x0000b20000047ab9 */ /* 0x000fe40000000a00 */
[----:B------:R-:W-:Y:S02]  /*9960*/  IMAD.IADD R3, R3, 0x1, R7 ;  /* 0x0000000103037824 */ /* 0x000fe400078e0207 */
[----:B------:R-:W-:Y:S02]  /*9970*/  IMAD R4, R4, UR4, RZ ;  /* 0x0000000404047c24 */ /* 0x000fe4000f8e02ff */
[----:B------:R-:W-:-:S04]  /*9980*/  IMAD.WIDE.U32 R2, R5, UR4, R2 ;  /* 0x0000000405027c25 */ /* 0x000fc8000f8e0002 */
[----:B------:R-:W-:Y:S01]  /*9990*/  IMAD R7, R5, UR5, R4 ;  /* 0x0000000505077c24 */ /* 0x000fe2000f8e0204 */
[----:B------:R-:W-:Y:S02]  /*99a0*/  ULDC.64 UR4, c[0x0][0x280] ;  /* 0x0000a00000047ab9 */ /* 0x000fe40000000a00 */
[----:B------:R-:W-:Y:S01]  /*99b0*/  LEA R4, P0, R2, UR4, 0x1 ;  /* 0x0000000402047c11 */ /* 0x000fe2000f8008ff */
[----:B------:R-:W-:Y:S01]  /*99c0*/  IMAD.IADD R5, R3, 0x1, R7 ;  /* 0x0000000103057824 */ /* 0x000fe200078e0207 */
[----:B------:R-:W-:-:S04]  /*99d0*/  UMOV UR4, 0xffffffff ;  /* 0xffffffff00047882 */ /* 0x000fc80000000000 */
[----:B------:R-:W-:Y:S01]  /*99e0*/  LEA.HI.X R5, R2, UR5, R5, 0x1, P0 ;  /* 0x0000000502057c11 */ /* 0x000fe200080f0c05 */
[----:B------:R-:W-:Y:S06]  /*99f0*/  BRA.DIV UR4, `(.L_x_52) ;  /* 0x0000002a04b87947 */ /* 0x000fec000b800000 */
[----:B------:R-:W0:Y:S01]  /*9a00*/  SHFL.IDX PT, R14, R4, RZ, 0x181f ;  /* 0x00181fff040e7589 */ /* 0x000e2200000e0000 */
[----:B------:R-:W-:-:S03]  /*9a10*/  IMAD.IADD R0, R36, 0x1, R0 ;  /* 0x0000000124007824 */ /* 0x000fc600078e0200 */
[----:B------:R-:W2:Y:S02]  /*9a20*/  SHFL.IDX PT, R2, R5, RZ, 0x181f ;  /* 0x00181fff05027589 */ /* 0x000ea400000e0000 */
[C---:B------:R-:W-:Y:S02]  /*9a30*/  ISETP.GE.AND P0, PT, R0.reuse, UR39, PT ;  /* 0x0000002700007c0c */ /* 0x040fe4000bf06270 */
[----:B------:R-:W-:Y:S01]  /*9a40*/  SHFL.IDX PT, R6, R5, 0x1, 0x181f ;  /* 0x00381f0005067f89 */ /* 0x000fe200000e0000 */
[----:B------:R-:W-:-:S10]  /*9a50*/  IADD3 R7, R0, 0x10, RZ ;  /* 0x0000001000077810 */ /* 0x000fd40007ffe0ff */
[----:B0-----:R-:W-:-:S05]  /*9a60*/  @!P0 LEA R14, P1, R21, R14, 0x1 ;  /* 0x0000000e150e8211 */ /* 0x001fca00078208ff */
[----:B--2---:R-:W-:Y:S02]  /*9a70*/  @!P0 IMAD.X R3, RZ, RZ, R2, P1 ;  /* 0x000000ffff038224 */ /* 0x004fe400008e0602 */
[----:B------:R-:W-:Y:S02]  /*9a80*/  @!P0 IMAD.MOV.U32 R2, RZ, RZ, R14 ;  /* 0x000000ffff028224 */ /* 0x000fe400078e000e */
[----:B------:R-:W0:Y:S04]  /*9a90*/  SHFL.IDX PT, R14, R4, 0x1, 0x181f ;  /* 0x00381f00040e7f89 */ /* 0x000e2800000e0000 */
[----:B------:R0:W-:Y:S01]  /*9aa0*/  @!P0 LDGSTS.E.BYPASS.LTC128B.128 [R20+0x18400], desc[UR48][R2.64], !P5 ;  /* 0x1840000002148fae */ /* 0x0001e2000e901d70 */
[----:B------:R-:W-:Y:S01]  /*9ab0*/  ISETP.GE.AND P0, PT, R7, UR39, PT ;  /* 0x0000002707007c0c */ /* 0x000fe2000bf06270 */
[----:B------:R-:W-:-:S12]  /*9ac0*/  VIADD R7, R0, 0x20 ;  /* 0x0000002000077836 */ /* 0x000fd80000000000 */
[----:B0-----:R-:W-:Y:S02]  /*9ad0*/  @!P0 LEA R2, P1, R21, R14, 0x1 ;  /* 0x0000000e15028211 */ /* 0x001fe400078208ff */
[----:B------:R-:W0:Y:S03]  /*9ae0*/  SHFL.IDX PT, R14, R4, 0x2, 0x181f ;  /* 0x00581f00040e7f89 */ /* 0x000e2600000e0000 */
[----:B------:R-:W-:Y:S02]  /*9af0*/  @!P0 IMAD.X R3, RZ, RZ, R6, P1 ;  /* 0x000000ffff038224 */ /* 0x000fe400008e0606 */
[----:B------:R-:W2:Y:S04]  /*9b00*/  SHFL.IDX PT, R6, R5, 0x2, 0x181f ;  /* 0x00581f0005067f89 */ /* 0x000ea800000e0000 */
[----:B------:R0:W-:Y:S01]  /*9b10*/  @!P0 LDGSTS.E.BYPASS.LTC128B.128 [R20+0x18c00], desc[UR48][R2.64], !P5 ;  /* 0x18c0000002148fae */ /* 0x0001e2000e901d70 */
[----:B------:R-:W-:Y:S01]  /*9b20*/  ISETP.GE.AND P0, PT, R7, UR39, PT ;  /* 0x0000002707007c0c */ /* 0x000fe2000bf06270 */
[----:B------:R-:W-:-:S12]  /*9b30*/  VIADD R7, R0, 0x30 ;  /* 0x0000003000077836 */ /* 0x000fd80000000000 */
[----:B0-----:R-:W-:Y:S02]  /*9b40*/  @!P0 LEA R2, P1, R21, R14, 0x1 ;  /* 0x0000000e15028211 */ /* 0x001fe400078208ff */
[----:B------:R-:W0:Y:S03]  /*9b50*/  SHFL.IDX PT, R14, R4, 0x3, 0x181f ;  /* 0x00781f00040e7f89 */ /* 0x000e2600000e0000 */
[----:B--2---:R-:W-:Y:S02]  /*9b60*/  @!P0 IMAD.X R3, RZ, RZ, R6, P1 ;  /* 0x000000ffff038224 */ /* 0x004fe400008e0606 */
        /* <DEDUP_REMOVED lines=12> */
[----:B------:R-:W0:Y:S02]  /*9c30*/  SHFL.IDX PT, R14, R4, 0x5, 0x181f ;  /* 0x00b81f00040e7f89 */ /* 0x000e2400000e0000 */
[----:B--2---:R-:W-:Y:S02]  /*9c40*/  @!P0 IADD3.X R3, RZ, R6, RZ, P1, !PT ;  /* 0x00000006ff038210 */ /* 0x004fe40000ffe4ff */
        /* <DEDUP_REMOVED lines=9> */
[----:B------:R-:W-:-:S13]  /*9ce0*/  ISETP.GE.AND P0, PT, R7, UR39, PT ;  /* 0x0000002707007c0c */ /* 0x000fda000bf06270 */
[----:B0-----:R-:W-:Y:S02]  /*9cf0*/  @!P0 LEA R2, P1, R21, R14, 0x1 ;  /* 0x0000000e15028211 */ /* 0x001fe400078208ff */
[----:B------:R0:W3:Y:S03]  /*9d00*/  SHFL.IDX PT, R14, R4, 0x7, 0x181f ;  /* 0x00f81f00040e7f89 */ /* 0x0000e600000e0000 */
[----:B--2---:R-:W-:Y:S02]  /*9d10*/  @!P0 IMAD.X R3, RZ, RZ, R6, P1 ;  /* 0x000000ffff038224 */ /* 0x004fe400008e0606 */
[----:B------:R0:W2:Y:S04]  /*9d20*/  SHFL.IDX PT, R6, R5, 0x7, 0x181f ;  /* 0x00f81f0005067f89 */ /* 0x0000a800000e0000 */
[----:B------:R0:W-:Y:S02]  /*9d30*/  @!P0 LDGSTS.E.BYPASS.LTC128B.128 [R20+0x1b400], desc[UR48][R2.64], !P5 ;  /* 0x1b40000002148fae */ /* 0x0001e4000e901d70 */
.L_x_124:
[----:B0-----:R-:W4:Y:S01]  /*9d40*/  LDL R5, [R1+0x4] ;  /* 0x0000040001057983 */ /* 0x001f220000100800 */
[----:B------:R-:W-:-:S05]  /*9d50*/  VIADD R0, R0, 0x70 ;  /* 0x0000007000007836 */ /* 0x000fca0000000000 */
[----:B------:R-:W-:-:S13]  /*9d60*/  ISETP.GE.AND P0, PT, R0, UR39, PT ;  /* 0x0000002700007c0c */ /* 0x000fda000bf06270 */
[----:B---3--:R-:W-:-:S05]  /*9d70*/  @!P0 LEA R2, P1, R21, R14, 0x1 ;  /* 0x0000000e15028211 */ /* 0x008fca00078208ff */
[----:B--2---:R-:W-:-:S05]  /*9d80*/  @!P0 IMAD.X R3, RZ, RZ, R6, P1 ;  /* 0x000000ffff038224 */ /* 0x004fca00008e0606 */
[----:B------:R-:W-:Y:S01]  /*9d90*/  @!PT LDS RZ, [RZ] ;  /* 0x00000000fffff984 */ /* 0x000fe20000000800 */
[----:B------:R-:W-:Y:S01]  /*9da0*/  @!PT LDS RZ, [RZ] ;  /* 0x00000000fffff984 */ /* 0x000fe20000000800 */
[----:B------:R-:W-:Y:S01]  /*9db0*/  @!PT LDS RZ, [RZ] ;  /* 0x00000000fffff984 */ /* 0x000fe20000000800 */
[----:B------:R0:W-:Y:S01]  /*9dc0*/  @!P0 LDGSTS.E.BYPASS.LTC128B.128 [R20+0x1bc00], desc[UR48][R2.64], !P5 ;  /* 0x1bc0000002148fae */ /* 0x0001e2000e901d70 */
[----:B------:R-:W-:Y:S01]  /*9dd0*/  NOP ;  /* 0x0000000000007918 */ /* 0x000fe20000000000 */
[----:B------:R-:W-:Y:S02]  /*9de0*/  SYNCS.ARRIVE.TRANS64.RED.A0T1 RZ, [UR37+0x22800], RZ ;  /* 0x022800ffffff79a7 */ /* 0x000fe40008200425 */
[----:B------:R-:W-:Y:S01]  /*9df0*/  ARRIVES.LDGSTSBAR.64.TRANSCNT [UR37+0x22800] ;  /* 0x02280000ff0079b0 */ /* 0x000fe20008000aa5 */
[----:B----4-:R-:W-:-:S04]  /*9e00*/  LOP3.LUT R0, R5, 0x1, RZ, 0xc, !PT ;  /* 0x0000000105007812 */ /* 0x010fc800078e0cff */
[----:B------:R-:W-:Y:S01]  /*9e10*/  SHF.L.U32 R0, R0, 0x1f, RZ ;  /* 0x0000001f00007819 */ /* 0x000fe200000006ff */
[----:B------:R-:W-:Y:S01]  /*9e20*/  NOP ;  /* 0x0000000000007918 */ /* 0x000fe20000000000 */
[----:B------:R-:W-:Y:S01]  /*9e30*/  SYNCS.ARRIVE.TRANS64.A1T0 RZ, [UR37+0x22800], RZ ;  /* 0x022800ffffff79a7 */ /* 0x000fe20008100025 */
[----:B------:R-:W-:Y:S01]  /*9e40*/  BSSY B0, `(.L_x_53) ;  /* 0x0000003000007945 */ /* 0x000fe20003800000 */
[----:B------:R-:W2:Y:S03]  /*9e50*/  SYNCS.PHASECHK.TRANS64.TRYWAIT P0, [UR37+0x22820], R0 ;  /* 0x02282000ff0075a7 */ /* 0x000ea60008000165 */
[----:B0-2---:R-:W-:Y:S05]  /*9e60*/  @!P0 BRA `(.L_x_54) ;  /* 0x0000002c00cc8947 */ /* 0x005fea0003800000 */
.L_x_125:
[----:B------:R-:W-:Y:S05]  /*9e70*/  BSYNC B0 ;  /* 0x0000000000007941 */ /* 0x000fea0003800000 */
.L_x_53:
[----:B------:R-:W-:-:S04]  /*9e80*/  MOV R2, UR41 ;  /* 0x0000002900027c02 */ /* 0x000fc80008000f00 */
[----:B------:R-:W-:-:S13]  /*9e90*/  ISETP.NE.AND P0, PT, R2, 0x3, PT ;  /* 0x000000030200780c */ /* 0x000fda0003f05270 */
[----:B------:R-:W-:Y:S05]  /*9ea0*/  @!P0 BRA `(.L_x_55) ;  /* 0x0000000000048947 */ /* 0x000fea0003800000 */
[----:B------:R-:W-:Y:S01]  /*9eb0*/  BPT.TRAP 0x1 ;  /* 0x000000040000795c */ /* 0x000fe20000300000 */
.L_x_55:
[----:B0-----:R-:W-:Y:S01]  /*9ec0*/  SHF.L.U32 R3, R27, 0x1f, RZ ;  /* 0x0000001f1b037819 */ /* 0x001fe200000006ff */
[----:B------:R-:W-:Y:S03]  /*9ed0*/  BSSY B0, `(.L_x_56) ;  /* 0x0000003000007945 */ /* 0x000fe60003800000 */
[----:B------:R-:W0:Y:S02]  /*9ee0*/  SYNCS.PHASECHK.TRANS64.TRYWAIT P0, [R22+URZ+0x22860], R3 ;  /* 0x02286003160075a7 */ /* 0x000e24000800017f */
[----:B0-----:R-:W-:Y:S05]  /*9ef0*/  @!P0 BRA `(.L_x_57) ;  /* 0x0000002c00c08947 */ /* 0x001fea0003800000 */
.L_x_126:
[----:B------:R-:W-:Y:S05]  /*9f00*/  BSYNC B0 ;  /* 0x0000000000007941 */ /* 0x000fea0003800000 */
.L_x_56:
[----:B------:R-:W2:Y:S01]  /*9f10*/  LDL.LU R0, [R1] ;  /* 0x0000000001007983 */ /* 0x000ea20000300800 */
[----:B------:R-:W-:Y:S01]  /*9f20*/  ULDC.64 UR4, c[0x0][0x328] ;  /* 0x0000ca0000047ab9 */ /* 0x000fe20000000a00 */
[----:B------:R-:W-:Y:S02]  /*9f30*/  IMAD R6, R17, 0x6000, R31 ;  /* 0x0000600011067824 */ /* 0x000fe400078e021f */
[----:B------:R-:W-:Y:S02]  /*9f40*/  IMAD R26, R26, UR4, RZ ;  /* 0x000000041a1a7c24 */ /* 0x000fe4000f8e02ff */
[----:B0-----:R-:W-:-:S04]  /*9f50*/  IMAD.WIDE.U32 R2, R25, UR4, RZ ;  /* 0x0000000419027c25 */ /* 0x001fc8000f8e00ff */
[----:B------:R-:W-:Y:S01]  /*9f60*/  IMAD R5, R25, UR5, R26 ;  /* 0x0000000519057c24 */ /* 0x000fe2000f8e021a */
[----:B------:R-:W-:-:S03]  /*9f70*/  ULDC.64 UR4, c[0x0][0x338] ;  /* 0x0000ce0000047ab9 */ /* 0x000fc60000000a00 */
[----:B------:R-:W-:Y:S02]  /*9f80*/  IMAD.IADD R3, R3, 0x1, R5 ;  /* 0x0000000103037824 */ /* 0x000fe400078e0205 */
[----:B------:R-:W-:-:S04]  /*9f90*/  IMAD.WIDE.U32 R2, R24, UR4, R2 ;  /* 0x0000000418027c25 */ /* 0x000fc8000f8e0002 */
[----:B--2---:R-:W-:-:S04]  /*9fa0*/  IMAD R5, R0, UR4, RZ ;  /* 0x0000000400057c24 */ /* 0x004fc8000f8e02ff */
[----:B------:R-:W-:Y:S01]  /*9fb0*/  IMAD R5, R24, UR5, R5 ;  /* 0x0000000518057c24 */ /* 0x000fe2000f8e0205 */
[----:B------:R-:W-:Y:S02]  /*9fc0*/  ULDC.64 UR4, c[0x0][0x330] ;  /* 0x0000cc0000047ab9 */ /* 0x000fe40000000a00 */
[----:B------:R-:W-:Y:S02]  /*9fd0*/  IMAD R0, R29, UR4, RZ ;  /* 0x000000041d007c24 */ /* 0x000fe4000f8e02ff */
[----:B------:R-:W-:Y:S02]  /*9fe0*/  IMAD.IADD R3, R3, 0x1, R5 ;  /* 0x0000000103037824 */ /* 0x000fe400078e0205 */
[C---:B------:R-:W-:Y:S02]  /*9ff0*/  IMAD R7, R19.reuse, UR5, R0 ;  /* 0x0000000513077c24 */ /* 0x040fe4000f8e0200 */
[----:B------:R-:W-:Y:S01]  /*a000*/  IMAD.WIDE.U32 R2, R19, UR4, R2 ;  /* 0x0000000413027c25 */ /* 0x000fe2000f8e0002 */
[----:B------:R-:W-:-:S03]  /*a010*/  ULDC.64 UR4, c[0x0][0x318] ;  /* 0x0000c60000047ab9 */ /* 0x000fc60000000a00 */
[----:B------:R-:W-:Y:S01]  /*a020*/  IMAD.IADD R7, R3, 0x1, R7 ;  /* 0x0000000103077824 */ /* 0x000fe200078e0207 */
[----:B------:R-:W-:Y:S01]  /*a030*/  LEA R8, P0, R2, UR4, 0x1 ;  /* 0x0000000402087c11 */ /* 0x000fe2000f8008ff */
[----:B------:R-:W-:-:S03]  /*a040*/  UMOV UR4, 0xffffffff ;  /* 0xffffffff00047882 */ /* 0x000fc60000000000 */
[----:B------:R-:W-:Y:S01]  /*a050*/  LEA.HI.X R7, R2, UR5, R7, 0x1, P0 ;  /* 0x0000000502077c11 */ /* 0x000fe200080f0c07 */
[----:B------:R-:W-:Y:S08]  /*a060*/  BRA.DIV UR4, `(.L_x_58) ;  /* 0x0000002e04787947 */ /* 0x000ff0000b800000 */
[----:B------:R-:W-:Y:S01]  /*a070*/  LOP3.LUT P6, RZ, R16, 0x800000, RZ, 0xc0, !PT ;  /* 0x0080000010ff7812 */ /* 0x000fe200078cc0ff */
[----:B------:R-:W0:Y:S01]  /*a080*/  S2R R4, SR_TID.X ;  /* 0x0000000000047919 */ /* 0x000e220000002100 */
[----:B------:R-:W-:Y:S02]  /*a090*/  LEA R6, R6, UR37, 0x1 ;  /* 0x0000002506067c11 */ /* 0x000fe4000f8e08ff */
[----:B------:R-:W-:Y:S01]  /*a0a0*/  P2R R20, PR, RZ, 0x40 ;  /* 0x00000040ff147803 */ /* 0x000fe20000000000 */
[----:B------:R-:W2:Y:S01]  /*a0b0*/  SHFL.IDX PT, R2, R8, RZ, 0x181f ;  /* 0x00181fff08027589 */ /* 0x000ea200000e0000 */
[C---:B------:R-:W-:Y:S02]  /*a0c0*/  LOP3.LUT P6, RZ, R16.reuse, 0x10000000, RZ, 0xc0, !PT ;  /* 0x1000000010ff7812 */ /* 0x040fe400078cc0ff */
[----:B------:R-:W-:Y:S01]  /*a0d0*/  LOP3.LUT P5, RZ, R16, 0x40000, RZ, 0xc0, !PT ;  /* 0x0004000010ff7812 */ /* 0x000fe200078ac0ff */
[----:B------:R-:W-:Y:S01]  /*a0e0*/  STL [R1+0x18], R27 ;  /* 0x0000181b01007387 */ /* 0x000fe20000100800 */
[----:B------:R-:W-:-:S02]  /*a0f0*/  P2R R21, PR, RZ, 0x40 ;  /* 0x00000040ff157803 */ /* 0x000fc40000000000 */
[C---:B------:R-:W-:Y:S01]  /*a100*/  LOP3.LUT P6, RZ, R16.reuse, 0x80000, RZ, 0xc0, !PT ;  /* 0x0008000010ff7812 */ /* 0x040fe200078cc0ff */
[----:B------:R-:W-:Y:S01]  /*a110*/  STL [R1+0x14], R22 ;  /* 0x0000141601007387 */ /* 0x000fe20000100800 */
[C---:B------:R-:W-:Y:S02]  /*a120*/  LOP3.LUT P4, RZ, R16.reuse, 0x400000, RZ, 0xc0, !PT ;  /* 0x0040000010ff7812 */ /* 0x040fe4000788c0ff */
[----:B------:R-:W-:Y:S01]  /*a130*/  P2R R18, PR, RZ, 0x40 ;  /* 0x00000040ff127803 */ /* 0x000fe20000000000 */
[----:B------:R-:W-:Y:S01]  /*a140*/  STL [R1+0x10], R19 ;  /* 0x0000101301007387 */ /* 0x000fe20000100800 */
[C---:B------:R-:W-:Y:S02]  /*a150*/  LOP3.LUT P6, RZ, R16.reuse, 0x1000000, RZ, 0xc0, !PT ;  /* 0x0100000010ff7812 */ /* 0x040fe400078cc0ff */
[----:B------:R-:W-:Y:S01]  /*a160*/  LOP3.LUT P3, RZ, R16, 0x20000, RZ, 0xc0, !PT ;  /* 0x0002000010ff7812 */ /* 0x000fe2000786c0ff */
[----:B------:R3:W-:Y:S01]  /*a170*/  STL [R1+0xc], R17 ;  /* 0x00000c1101007387 */ /* 0x0007e20000100800 */
[----:B------:R-:W-:-:S02]  /*a180*/  P2R R9, PR, RZ, 0x40 ;  /* 0x00000040ff097803 */ /* 0x000fc40000000000 */
[C---:B------:R-:W-:Y:S01]  /*a190*/  LOP3.LUT P6, RZ, R16.reuse, 0x20000000, RZ, 0xc0, !PT ;  /* 0x2000000010ff7812 */ /* 0x040fe200078cc0ff */
[----:B------:R-:W4:Y:S01]  /*a1a0*/  SHFL.IDX PT, R3, R7, RZ, 0x181f ;  /* 0x00181fff07037589 */ /* 0x000f2200000e0000 */
[C---:B------:R-:W-:Y:S02]  /*a1b0*/  LOP3.LUT P2, RZ, R16.reuse, 0x10000, RZ, 0xc0, !PT ;  /* 0x0001000010ff7812 */ /* 0x040fe4000784c0ff */
[----:B------:R-:W-:Y:S02]  /*a1c0*/  P2R R23, PR, RZ, 0x40 ;  /* 0x00000040ff177803 */ /* 0x000fe40000000000 */
[----:B------:R-:W-:Y:S02]  /*a1d0*/  LOP3.LUT P6, RZ, R35, 0x1, RZ, 0xc0, !PT ;  /* 0x0000000123ff7812 */ /* 0x000fe400078cc0ff */
[----:B------:R-:W-:Y:S01]  /*a1e0*/  LOP3.LUT P1, RZ, R16, 0x8000, RZ, 0xc0, !PT ;  /* 0x0000800010ff7812 */ /* 0x000fe2000782c0ff */
[----:B0-----:R-:W-:Y:S01]  /*a1f0*/  IMAD.SHL.U32 R4, R4, 0x8, RZ ;  /* 0x0000000804047824 */ /* 0x001fe200078e00ff */
[----:B------:R-:W-:-:S02]  /*a200*/  P2R R24, PR, RZ, 0x40 ;  /* 0x00000040ff187803 */ /* 0x000fc40000000000 */
[----:B------:R-:W-:Y:S02]  /*a210*/  LOP3.LUT P6, RZ, R16, 0x100000, RZ, 0xc0, !PT ;  /* 0x0010000010ff7812 */ /* 0x000fe400078cc0ff */
[----:B------:R-:W-:Y:S02]  /*a220*/  LOP3.LUT R4, R4, 0x38, RZ, 0xc0, !PT ;  /* 0x0000003804047812 */ /* 0x000fe400078ec0ff */
[----:B------:R-:W-:Y:S02]  /*a230*/  P2R R25, PR, RZ, 0x40 ;  /* 0x00000040ff197803 */ /* 0x000fe40000000000 */
[----:B------:R-:W-:-:S04]  /*a240*/  LOP3.LUT P6, RZ, R16, 0x2000000, RZ, 0xc0, !PT ;  /* 0x0200000010ff7812 */ /* 0x000fc800078cc0ff */
[----:B------:R-:W-:Y:S02]  /*a250*/  P2R R26, PR, RZ, 0x40 ;  /* 0x00000040ff1a7803 */ /* 0x000fe40000000000 */
[----:B------:R-:W-:-:S04]  /*a260*/  LOP3.LUT P6, RZ, R16, 0x40000000, RZ, 0xc0, !PT ;  /* 0x4000000010ff7812 */ /* 0x000fc800078cc0ff */
[----:B------:R-:W-:Y:S02]  /*a270*/  P2R R0, PR, RZ, 0x40 ;  /* 0x00000040ff007803 */ /* 0x000fe40000000000 */
[----:B------:R-:W-:-:S03]  /*a280*/  LOP3.LUT P6, RZ, R35, 0x2, RZ, 0xc0, !PT ;  /* 0x0000000223ff7812 */ /* 0x000fc600078cc0ff */
[----:B------:R0:W-:Y:S01]  /*a290*/  STL [R1], R0 ;  /* 0x0000000001007387 */ /* 0x0001e20000100800 */
[----:B---3--:R-:W-:Y:S02]  /*a2a0*/  P2R R17, PR, RZ, 0x40 ;  /* 0x00000040ff117803 */ /* 0x008fe40000000000 */
[----:B------:R-:W-:-:S04]  /*a2b0*/  LOP3.LUT P6, RZ, R16, 0x200000, RZ, 0xc0, !PT ;  /* 0x0020000010ff7812 */ /* 0x000fc800078cc0ff */
[----:B------:R-:W-:Y:S02]  /*a2c0*/  P2R R19, PR, RZ, 0x40 ;  /* 0x00000040ff137803 */ /* 0x000fe40000000000 */
[----:B------:R-:W-:Y:S01]  /*a2d0*/  LOP3.LUT P6, RZ, R16, 0x4000000, RZ, 0xc0, !PT ;  /* 0x0400000010ff7812 */ /* 0x000fe200078cc0ff */
[----:B0-----:R-:W-:-:S03]  /*a2e0*/  IMAD.SHL.U32 R0, R4, 0x2, RZ ;  /* 0x0000000204007824 */ /* 0x001fc600078e00ff */
[----:B-1----:R-:W-:Y:S02]  /*a2f0*/  P2R R22, PR, RZ, 0x40 ;  /* 0x00000040ff167803 */ /* 0x002fe40000000000 */
[----:B------:R-:W-:Y:S02]  /*a300*/  LOP3.LUT P6, RZ, R16, 0x80000000, RZ, 0xc0, !PT ;  /* 0x8000000010ff7812 */ /* 0x000fe400078cc0ff */
[----:B--2---:R-:W-:Y:S02]  /*a310*/  IADD3 R14, P0, R2, R0, RZ ;  /* 0x00000000020e7210 */ /* 0x004fe40007f1e0ff */
[----:B------:R-:W-:Y:S01]  /*a320*/  P2R R27, PR, RZ, 0x40 ;  /* 0x00000040ff1b7803 */ /* 0x000fe20000000000 */
[----:B------:R-:W0:Y:S01]  /*a330*/  SHFL.IDX PT, R2, R8, 0x1, 0x181f ;  /* 0x00381f0008027f89 */ /* 0x000e2200000e0000 */
[----:B------:R-:W-:Y:S01]  /*a340*/  LOP3.LUT P6, RZ, R35, 0x4, RZ, 0xc0, !PT ;  /* 0x0000000423ff7812 */ /* 0x000fe200078cc0ff */
[----:B----4-:R-:W-:Y:S02]  /*a350*/  IMAD.X R15, RZ, RZ, R3, P0 ;  /* 0x000000ffff0f7224 */ /* 0x010fe400000e0603 */
[----:B------:R-:W1:Y:S10]  /*a360*/  SHFL.IDX PT, R3, R7, 0x1, 0x181f ;  /* 0x00381f0007037f89 */ /* 0x000e7400000e0000 */
[----:B------:R-:W-:Y:S01]  /*a370*/  LDGSTS.E.BYPASS.LTC128B.128 [R6+0x400], desc[UR48][R14.64], !P6 ;  /* 0x004000000e067fae */ /* 0x000fe2000f101d70 */
[----:B------:R-:W-:-:S03]  /*a380*/  ISETP.NE.AND P6, PT, R27, RZ, PT ;  /* 0x000000ff1b00720c */ /* 0x000fc60003fc5270 */
[----:B------:R-:W5:Y:S01]  /*a390*/  LDL.LU R27, [R1+0x18] ;  /* 0x00001800011b7983 */ /* 0x000f620000300800 */
[----:B0-----:R-:W-:-:S03]  /*a3a0*/  IADD3 R12, P0, R2, R0, RZ ;  /* 0x00000000020c7210 */ /* 0x001fc60007f1e0ff */
[----:B------:R-:W0:Y:S01]  /*a3b0*/  SHFL.IDX PT, R2, R8, 0x2, 0x181f ;  /* 0x00581f0008027f89 */ /* 0x000e2200000e0000 */
[----:B-1----:R-:W-:-:S05]  /*a3c0*/  IADD3.X R13, RZ, R3, RZ, P0, !PT ;  /* 0x00000003ff0d7210 */ /* 0x002fca00007fe4ff */
[----:B------:R-:W-:Y:S01]  /*a3d0*/  LDGSTS.E.BYPASS.LTC128B.128 [R6+0x3400], desc[UR48][R14.64+0x80], !P6 ;  /* 0x034000800e067fae */ /* 0x000fe2000f101d70 */
[----:B------:R-:W-:-:S03]  /*a3e0*/  ISETP.NE.AND P6, PT, R22, RZ, PT ;  /* 0x000000ff1600720c */ /* 0x000fc60003fc5270 */
[----:B------:R-:W5:Y:S04]  /*a3f0*/  LDL.LU R22, [R1+0x14] ;  /* 0x0000140001167983 */ /* 0x000f680000300800 */
[----:B------:R-:W1:Y:S06]  /*a400*/  SHFL.IDX PT, R3, R7, 0x2, 0x181f ;  /* 0x00581f0007037f89 */ /* 0x000e6c00000e0000 */
[----:B------:R-:W-:Y:S01]  /*a410*/  LDGSTS.E.BYPASS.LTC128B.128 [R6+0x6400], desc[UR48][R14.64+0x100], !P6 ;  /* 0x064001000e067fae */ /* 0x000fe2000f101d70 */
[----:B------:R-:W-:-:S03]  /*a420*/  ISETP.NE.AND P6, PT, R19, RZ, PT ;  /* 0x000000ff1300720c */ /* 0x000fc60003fc5270 */
[----:B------:R-:W5:Y:S01]  /*a430*/  LDL.LU R19, [R1+0x10] ;  /* 0x0000100001137983 */ /* 0x000f620000300800 */
[----:B0-----:R-:W-:-:S03]  /*a440*/  IADD3 R10, P0, R2, R0, RZ ;  /* 0x00000000020a7210 */ /* 0x001fc60007f1e0ff */
[----:B------:R-:W0:Y:S06]  /*a450*/  SHFL.IDX PT, R2, R8, 0x3, 0x181f ;  /* 0x00781f0008027f89 */ /* 0x000e2c00000e0000 */
[----:B------:R2:W-:Y:S01]  /*a460*/  LDGSTS.E.BYPASS.LTC128B.128 [R6+0x9400], desc[UR48][R14.64+0x180], !P6 ;  /* 0x094001800e067fae */ /* 0x0005e2000f101d70 */
[----:B-1----:R-:W-:-:S03]  /*a470*/  IMAD.X R11, RZ, RZ, R3, P0 ;  /* 0x000000ffff0b7224 */ /* 0x002fc600000e0603 */
[----:B------:R-:W3:Y:S01]  /*a480*/  LDL.LU R15, [R1] ;  /* 0x00000000010f7983 */ /* 0x000ee20000300800 */
[----:B------:R-:W-:-:S03]  /*a490*/  ISETP.NE.AND P6, PT, R17, RZ, PT ;  /* 0x000000ff1100720c */ /* 0x000fc60003fc5270 */
[----:B------:R1:W5:Y:S01]  /*a4a0*/  LDL.LU R17, [R1+0xc] ;  /* 0x00000c0001117983 */ /* 0x0003620000300800 */
[----:B0-----:R-:W-:-:S03]  /*a4b0*/  IADD3 R4, P0, R2, R0, RZ ;  /* 0x0000000002047210 */ /* 0x001fc60007f1e0ff */
[----:B------:R-:W0:Y:S04]  /*a4c0*/  SHFL.IDX PT, R3, R7, 0x3, 0x181f ;  /* 0x00781f0007037f89 */ /* 0x000e2800000e0000 */
[----:B------:R-:W4:Y:S04]  /*a4d0*/  SHFL.IDX PT, R2, R8, 0x4, 0x181f ;  /* 0x00981f0008027f89 */ /* 0x000f2800000e0000 */
[----:B------:R1:W-:Y:S01]  /*a4e0*/  LDGSTS.E.BYPASS.LTC128B.128 [R6+0xc00], desc[UR48][R12.64], !P6 ;  /* 0x00c000000c067fae */ /* 0x0003e2000f101d70 */
[----:B0-----:R-:W-:-:S03]  /*a4f0*/  IMAD.X R5, RZ, RZ, R3, P0 ;  /* 0x000000ffff057224 */ /* 0x001fc600000e0603 */
[----:B------:R-:W0:Y:S01]  /*a500*/  SHFL.IDX PT, R3, R7, 0x4, 0x181f ;  /* 0x00981f0007037f89 */ /* 0x000e2200000e0000 */
[----:B----4-:R-:W-:-:S03]  /*a510*/  IADD3 R2, P0, R2, R0, RZ ;  /* 0x0000000002027210 */ /* 0x010fc60007f1e0ff */
[----:B--2---:R1:W2:Y:S02]  /*a520*/  SHFL.IDX PT, R14, R8, 0x5, 0x181f ;  /* 0x00b81f00080e7f89 */ /* 0x0042a400000e0000 */
[----:B0-----:R-:W-:Y:S01]  /*a530*/  IMAD.X R3, RZ, RZ, R3, P0 ;  /* 0x000000ffff037224 */ /* 0x001fe200000e0603 */
[----:B------:R-:W-:Y:S01]  /*a540*/  LOP3.LUT P0, RZ, R16, 0x8000000, RZ, 0xc0, !PT ;  /* 0x0800000010ff7812 */ /* 0x000fe2000780c0ff */
[----:B------:R-:W0:Y:S01]  /*a550*/  SHFL.IDX PT, R7, R7, 0x5, 0x181f ;  /* 0x00b81f0007077f89 */ /* 0x000e2200000e0000 */
[----:B---3--:R-:W-:-:S13]  /*a560*/  ISETP.NE.AND P6, PT, R15, RZ, PT ;  /* 0x000000ff0f00720c */ /* 0x008fda0003fc5270 */
[----:B------:R1:W-:Y:S01]  /*a570*/  LDGSTS.E.BYPASS.LTC128B.128 [R6+0x3c00], desc[UR48][R12.64+0x80], !P6 ;  /* 0x03c000800c067fae */ /* 0x0003e2000f101d70 */
[----:B------:R-:W-:-:S13]  /*a580*/  ISETP.NE.AND P6, PT, R26, RZ, PT ;  /* 0x000000ff1a00720c */ /* 0x000fda0003fc5270 */
        /* <DEDUP_REMOVED lines=13> */
[----:B------:R-:W-:-:S03]  /*a660*/  ISETP.NE.AND P6, PT, R20, RZ, PT ;  /* 0x000000ff1400720c */ /* 0x000fc60003fc5270 */
[----:B------:R1:W-:Y:S10]  /*a670*/  LDGSTS.E.BYPASS.LTC128B.128 [R6+0x4c00], desc[UR48][R4.64+0x80], !P0 ;  /* 0x04c0008004067fae */ /* 0x0003f4000c101d70 */
[----:B------:R1:W-:Y:S04]  /*a680*/  LDGSTS.E.BYPASS.LTC128B.128 [R6+0x7c00], desc[UR48][R4.64+0x100], !P6 ;  /* 0x07c0010004067fae */ /* 0x0003e8000f101d70 */
[----:B------:R1:W-:Y:S04]  /*a690*/  LDGSTS.E.BYPASS.LTC128B.128 [R6+0xac00], desc[UR48][R4.64+0x180], !P5 ;  /* 0x0ac0018004067fae */ /* 0x0003e8000e901d70 */
[----:B------:R1:W-:Y:S04]  /*a6a0*/  LDGSTS.E.BYPASS.LTC128B.128 [R6+0x2400], desc[UR48][R2.64], !P4 ;  /* 0x0240000002067fae */ /* 0x0003e8000e101d70 */
[----:B------:R1:W-:Y:S04]  /*a6b0*/  LDGSTS.E.BYPASS.LTC128B.128 [R6+0x5400], desc[UR48][R2.64+0x80], !P3 ;  /* 0x0540008002067fae */ /* 0x0003e8000d901d70 */
[----:B------:R1:W-:Y:S04]  /*a6c0*/  LDGSTS.E.BYPASS.LTC128B.128 [R6+0x8400], desc[UR48][R2.64+0x100], !P2 ;  /* 0x0840010002067fae */ /* 0x0003e8000d101d70 */
[----:B0-2---:R1:W-:Y:S02]  /*a6d0*/  LDGSTS.E.BYPASS.LTC128B.128 [R6+0xb400], desc[UR48][R2.64+0x180], !P1 ;  /* 0x0b40018002067fae */ /* 0x0053e4000c901d70 */
.L_x_140:
[C---:B------:R-:W-:Y:S02]  /*a6e0*/  LOP3.LUT P4, RZ, R35.reuse, 0x40, RZ, 0xc0, !PT ;  /* 0x0000004023ff7812 */ /* 0x040fe4000788c0ff */
[C---:B------:R-:W-:Y:S02]  /*a6f0*/  LOP3.LUT P3, RZ, R35.reuse, 0x20, RZ, 0xc0, !PT ;  /* 0x0000002023ff7812 */ /* 0x040fe4000786c0ff */
[C---:B------:R-:W-:Y:S02]  /*a700*/  LOP3.LUT P2, RZ, R35.reuse, 0x10, RZ, 0xc0, !PT ;  /* 0x0000001023ff7812 */ /* 0x040fe4000784c0ff */
[----:B------:R-:W-:Y:S02]  /*a710*/  LOP3.LUT P1, RZ, R35, 0x8, RZ, 0xc0, !PT ;  /* 0x0000000823ff7812 */ /* 0x000fe4000782c0ff */
[----:B-1----:R-:W-:-:S05]  /*a720*/  IADD3 R2, P0, R14, R0, RZ ;  /* 0x000000000e027210 */ /* 0x002fca0007f1e0ff */
[----:B------:R-:W-:Y:S01]  /*a730*/  IMAD.X R3, RZ, RZ, R7, P0 ;  /* 0x000000ffff037224 */ /* 0x000fe200000e0607 */
[----:B------:R-:W-:-:S04]  /*a740*/  PLOP3.LUT P0, PT, PT, PT, PT, 0x80, 0x0 ;  /* 0x000000000000781c */ /* 0x000fc80003f0f070 */
[----:B------:R-:W-:Y:S01]  /*a750*/  @!PT LDS RZ, [RZ] ;  /* 0x00000000fffff984 */ /* 0x000fe20000000800 */
[----:B------:R-:W-:Y:S01]  /*a760*/  @!PT LDS RZ, [RZ] ;  /* 0x00000000fffff984 */ /* 0x000fe20000000800 */
[----:B------:R-:W-:Y:S01]  /*a770*/  @!PT LDS RZ, [RZ] ;  /* 0x00000000fffff984 */ /* 0x000fe20000000800 */
[----:B------:R0:W-:Y:S04]  /*a780*/  LDGSTS.E.BYPASS.LTC128B.128 [R6+0x2c00], desc[UR48][R2.64], !P4 ;  /* 0x02c0000002067fae */ /* 0x0001e8000e101d70 */
[----:B------:R0:W-:Y:S04]  /*a790*/  LDGSTS.E.BYPASS.LTC128B.128 [R6+0x5c00], desc[UR48][R2.64+0x80], !P3 ;  /* 0x05c0008002067fae */ /* 0x0001e8000d901d70 */
[----:B------:R0:W-:Y:S04]  /*a7a0*/  LDGSTS.E.BYPASS.LTC128B.128 [R6+0x8c00], desc[UR48][R2.64+0x100], !P2 ;  /* 0x08c0010002067fae */ /* 0x0001e8000d101d70 */
[----:B------:R0:W-:Y:S01]  /*a7b0*/  LDGSTS.E.BYPASS.LTC128B.128 [R6+0xbc00], desc[UR48][R2.64+0x180], !P1 ;  /* 0x0bc0018002067fae */ /* 0x0001e2000c901d70 */
[----:B------:R-:W-:Y:S01]  /*a7c0*/  NOP ;  /* 0x0000000000007918 */ /* 0x000fe20000000000 */
.L_x_59:
[----:B------:R-:W-:Y:S02]  /*a7d0*/  PLOP3.LUT P1, PT, P1, P0, PT, 0xa2, 0x0 ;  /* 0x000000000000781c */ /* 0x000fe40000f21472 */
[----:B-----5:R-:W-:-:S08]  /*a7e0*/  @P0 R2UR P1, UR4, R22 ;  /* 0x00000000160402ca */ /* 0x020fd00000020000 */
[----:B------:R-:W-:-:S05]  /*a7f0*/  @P0 PLOP3.LUT P0, PT, P1, PT, PT, 0x80, 0x0 ;  /* 0x000000000000081c */ /* 0x000fca0000f0f070 */
[----:B------:R-:W-:Y:S01]  /*a800*/  @!P1 SYNCS.ARRIVE.TRANS64.RED.A0T1 RZ, [UR4+0x22850], RZ ;  /* 0x022850ffffff99a7 */ /* 0x000fe20008200404 */
[----:B------:R-:W-:Y:S07]  /*a810*/  @!P1 ARRIVES.LDGSTSBAR.64.TRANSCNT [UR4+0x22850] ;  /* 0x02285000ff0099b0 */ /* 0x000fee0008000a84 */
[----:B------:R-:W-:Y:S05]  /*a820*/  @P0 BRA.U.ANY `(.L_x_59) ;  /* 0xfffffffd00e80947 */ /* 0x000fea000393ffff */
[----:B------:R-:W-:Y:S01]  /*a830*/  NOP ;  /* 0x0000000000007918 */ /* 0x000fe20000000000 */
[----:B0-----:R-:W-:-:S05]  /*a840*/  IMAD.U32 R2, RZ, RZ, UR41 ;  /* 0x00000029ff027e24 */ /* 0x001fca000f8e00ff */
[----:B------:R-:W-:-:S13]  /*a850*/  ISETP.NE.AND P2, PT, R2, 0x3, PT ;  /* 0x000000030200780c */ /* 0x000fda0003f45270 */
[----:B------:R-:W-:Y:S05]  /*a860*/  @!P2 BRA `(.L_x_60) ;  /* 0x000000000004a947 */ /* 0x000fea0003800000 */
[----:B------:R-:W-:Y:S01]  /*a870*/  BPT.TRAP 0x1 ;  /* 0x000000040000795c */ /* 0x000fe20000300000 */
.L_x_60:
[----:B------:R-:W-:Y:S01]  /*a880*/  VIADD R17, R17, 0x1 ;  /* 0x0000000111117836 */ /* 0x000fe20000000000 */
[----:B------:R-:W-:Y:S01]  /*a890*/  UISETP.GE.AND UP0, UPT, UR36, 0x61, UPT ;  /* 0x000000612400788c */ /* 0x000fe2000bf06270 */
[----:B------:R0:W-:Y:S03]  /*a8a0*/  SYNCS.ARRIVE.TRANS64.A1T0 RZ, [R22+URZ+0x22850], RZ ;  /* 0x022850ff16ff79a7 */ /* 0x0001e6000810003f */
[----:B------:R-:W-:-:S04]  /*a8b0*/  ISETP.NE.AND P0, PT, R17, 0x2, PT ;  /* 0x000000021100780c */ /* 0x000fc80003f05270 */
[----:B------:R-:W-:Y:S02]  /*a8c0*/  SEL R17, R17, RZ, P0 ;  /* 0x000000ff11117207 */ /* 0x000fe40000000000 */
[----:B------:R-:W-:Y:S02]  /*a8d0*/  SEL R2, RZ, 0x1, P0 ;  /* 0x00000001ff027807 */ /* 0x000fe40000000000 */
[----:B------:R-:W-:Y:S02]  /*a8e0*/  PLOP3.LUT P0, PT, PT, PT, UP0, 0x40, 0x0 ;  /* 0x000000000000781c */ /* 0x000fe40003f0e808 */
[----:B------:R-:W-:-:S11]  /*a8f0*/  LOP3.LUT R27, R27, R2, RZ, 0x3c, !PT ;  /* 0x000000021b1b7212 */ /* 0x000fd600078e3cff */
[----:B0-----:R-:W-:Y:S05]  /*a900*/  @P0 BRA `(.L_x_61) ;  /* 0x0000000c00600947 */ /* 0x001fea0003800000 */
[----:B------:R-:W-:Y:S01]  /*a910*/  BSSY B0, `(.L_x_61) ;  /* 0x00000d7000007945 */ /* 0x000fe20003800000 */
[----:B------:R-:W-:-:S07]  /*a920*/  MOV R20, UR40 ;  /* 0x0000002800147c02 */ /* 0x000fce0008000f00 */
.L_x_74:
[----:B------:R-:W0:Y:S01]  /*a930*/  LDC R2, c[0x0][0x430] ;  /* 0x00010c00ff027b82 */ /* 0x000e220000000800 */
[----:B------:R-:W-:Y:S01]  /*a940*/  ISETP.GT.U32.AND P0, PT, R28, 0x5f, PT ;  /* 0x0000005f1c00780c */ /* 0x000fe20003f04070 */
[----:B------:R-:W-:Y:S01]  /*a950*/  IMAD R3, R20, 0x60, R32 ;  /* 0x0000006014037824 */ /* 0x000fe200078e0220 */
[----:B------:R-:W-:Y:S01]  /*a960*/  ULDC UR4, c[0x0][0x430] ;  /* 0x00010c0000047ab9 */ /* 0x000fe20000000800 */
[----:B------:R-:W-:Y:S02]  /*a970*/  IMAD.U32 R10, RZ, RZ, UR41 ;  /* 0x00000029ff0a7e24 */ /* 0x000fe4000f8e00ff */
[----:B------:R-:W-:-:S04]  /*a980*/  IMAD.IADD R8, R28, 0x1, R3 ;  /* 0x000000011c087824 */ /* 0x000fc800078e0203 */
[----:B------:R-:W-:-:S04]  /*a990*/  IMAD.MOV.U32 R9, RZ, RZ, R8 ;  /* 0x000000ffff097224 */ /* 0x000fc800078e0008 */
[----:B-1----:R-:W1:Y:S01]  /*a9a0*/  @!P0 LDC.64 R4, c[0x0][0x428] ;  /* 0x00010a00ff048b82 */ /* 0x002e620000000a00 */
[----:B0-----:R-:W-:-:S13]  /*a9b0*/  ISETP.NE.AND P1, PT, R2, 0x1, PT ;  /* 0x000000010200780c */ /* 0x001fda0003f25270 */
[----:B------:R-:W0:Y:S08]  /*a9c0*/  @P1 LDC R7, c[0x0][0x434] ;  /* 0x00010d00ff071b82 */ /* 0x000e300000000800 */
[----:B--2---:R-:W2:Y:S01]  /*a9d0*/  @P1 LDC R3, c[0x0][0x438] ;  /* 0x00010e00ff031b82 */ /* 0x004ea20000000800 */
[----:B0-----:R-:W-:-:S07]  /*a9e0*/  @P1 IMAD.HI.U32 R2, R8, R7, RZ ;  /* 0x0000000708021227 */ /* 0x001fce00078e00ff */
[----:B------:R-:W0:Y:S01]  /*a9f0*/  @!P0 LDC.64 R6, c[0x0][0x418] ;  /* 0x00010600ff068b82 */ /* 0x000e220000000a00 */
[----:B--2---:R-:W-:Y:S01]  /*aa00*/  @P1 SHF.R.U32.HI R9, RZ, R3, R2 ;  /* 0x00000003ff091219 */ /* 0x004fe20000011602 */
[----:B-1----:R-:W-:-:S03]  /*aa10*/  @!P0 IMAD R2, R33, R4, RZ ;  /* 0x0000000421028224 */ /* 0x002fc600078e02ff */
[--C-:B------:R-:W-:Y:S01]  /*aa20*/  @!P0 SHF.R.S32.HI R3, RZ, 0x1f, R9.reuse ;  /* 0x0000001fff038819 */ /* 0x100fe20000011409 */
[----:B------:R-:W-:Y:S02]  /*aa30*/  @!P0 IMAD R5, R30, R5, R2 ;  /* 0x000000051e058224 */ /* 0x000fe400078e0202 */
[----:B------:R-:W-:-:S04]  /*aa40*/  @!P0 IMAD.MOV.U32 R2, RZ, RZ, R9 ;  /* 0x000000ffff028224 */ /* 0x000fc800078e0009 */
[----:B------:R-:W-:-:S04]  /*aa50*/  @!P0 IMAD.WIDE.U32 R2, R30, R4, R2 ;  /* 0x000000041e028225 */ /* 0x000fc800078e0002 */
[----:B------:R-:W-:Y:S02]  /*aa60*/  @!P0 IMAD.IADD R3, R5, 0x1, R3 ;  /* 0x0000000105038824 */ /* 0x000fe400078e0203 */
[----:B------:R-:W-:Y:S01]  /*aa70*/  IMAD.MOV.U32 R4, RZ, RZ, RZ ;  /* 0x000000ffff047224 */ /* 0x000fe200078e00ff */
[----:B0-----:R-:W-:-:S04]  /*aa80*/  @!P0 LEA R6, P1, R2, R6, 0x2 ;  /* 0x0000000602068211 */ /* 0x001fc800078210ff */
[----:B------:R-:W-:-:S05]  /*aa90*/  @!P0 LEA.HI.X R7, R2, R7, R3, 0x2, P1 ;  /* 0x0000000702078211 */ /* 0x000fca00008f1403 */
[----:B------:R0:W5:Y:S01]  /*aaa0*/  @!P0 LDG.E R4, desc[UR48][R6.64] ;  /* 0x0000003006048981 */ /* 0x000162000c1e1900 */
[----:B------:R-:W-:Y:S02]  /*aab0*/  ISETP.NE.AND P2, PT, R10, 0x3, PT ;  /* 0x000000030a00780c */ /* 0x000fe40003f45270 */
[----:B------:R-:W-:-:S05]  /*aac0*/  IADD3 R5, -R9, RZ, RZ ;  /* 0x000000ff09057210 */ /* 0x000fca0007ffe1ff */
[----:B------:R-:W-:-:S06]  /*aad0*/  IMAD R5, R5, UR4, R8 ;  /* 0x0000000405057c24 */ /* 0x000fcc000f8e0208 */
[----:B0-----:R-:W-:Y:S05]  /*aae0*/  @!P2 BRA `(.L_x_62) ;  /* 0x000000000004a947 */ /* 0x001fea0003800000 */
[----:B------:R-:W-:Y:S01]  /*aaf0*/  BPT.TRAP 0x1 ;  /* 0x000000040000795c */ /* 0x000fe20000300000 */
.L_x_62:
[----:B------:R-:W-:Y:S01]  /*ab00*/  LEA R18, R17, UR37, 0x3 ;  /* 0x0000002511127c11 */ /* 0x000fe2000f8e18ff */
[----:B------:R-:W-:Y:S01]  /*ab10*/  BSSY B1, `(.L_x_63) ;  /* 0x0000005000017945 */ /* 0x000fe20003800000 */
[----:B------:R-:W-:Y:S02]  /*ab20*/  SHF.L.U32 R26, R27, 0x1f, RZ ;  /* 0x0000001f1b1a7819 */ /* 0x000fe400000006ff */
[----:B------:R-:W-:Y:S02]  /*ab30*/  SHF.R.S32.HI R23, RZ, 0x1f, R5 ;  /* 0x0000001fff177819 */ /* 0x000fe40000011405 */
[----:B------:R-:W0:Y:S02]  /*ab40*/  SYNCS.PHASECHK.TRANS64.TRYWAIT P0, [R18+URZ+0x22840], R26 ;  /* 0x0228401a120075a7 */ /* 0x000e24000800017f */
[----:B0-----:R-:W-:Y:S05]  /*ab50*/  @!P0 BRA `(.L_x_64) ;  /* 0x0000002800f88947 */ /* 0x001fea0003800000 */
.L_x_141:
[----:B------:R-:W-:Y:S05]  /*ab60*/  BSYNC B1 ;  /* 0x0000000000017941 */ /* 0x000fea0003800000 */
.L_x_63:
[----:B------:R-:W-:Y:S01]  /*ab70*/  ULDC.64 UR4, c[0x0][0x300] ;  /* 0x0000c00000047ab9 */ /* 0x000fe20000000a00 */
[----:B-----5:R-:W-:Y:S01]  /*ab80*/  SHF.R.S32.HI R25, RZ, 0x1f, R4 ;  /* 0x0000001fff197819 */ /* 0x020fe20000011404 */
[----:B------:R-:W-:Y:S01]  /*ab90*/  IMAD R2, R23, UR4, RZ ;  /* 0x0000000417027c24 */ /* 0x000fe2000f8e02ff */
[----:B------:R-:W-:Y:S01]  /*aba0*/  LOP3.LUT P1, RZ, R16, 0x1, RZ, 0xc0, !PT ;  /* 0x0000000110ff7812 */ /* 0x000fe2000782c0ff */
[----:B------:R-:W-:Y:S02]  /*abb0*/  IMAD R22, R17, 0x1800, R31 ;  /* 0x0000180011167824 */ /* 0x000fe400078e021f */
[C---:B------:R-:W-:Y:S02]  /*abc0*/  IMAD R7, R5.reuse, UR5, R2 ;  /* 0x0000000505077c24 */ /* 0x040fe4000f8e0202 */
[----:B------:R-:W-:Y:S01]  /*abd0*/  IMAD.WIDE.U32 R2, R5, UR4, RZ ;  /* 0x0000000405027c25 */ /* 0x000fe2000f8e00ff */
[----:B------:R-:W-:-:S03]  /*abe0*/  ULDC.64 UR4, c[0x0][0x310] ;  /* 0x0000c40000047ab9 */ /* 0x000fc60000000a00 */
[----:B------:R-:W-:Y:S02]  /*abf0*/  IMAD.IADD R3, R3, 0x1, R7 ;  /* 0x0000000103037824 */ /* 0x000fe400078e0207 */
[----:B------:R-:W-:Y:S02]  /*ac00*/  IMAD R7, R25, UR4, RZ ;  /* 0x0000000419077c24 */ /* 0x000fe4000f8e02ff */
[----:B------:R-:W-:-:S04]  /*ac10*/  IMAD.WIDE.U32 R2, R4, UR4, R2 ;  /* 0x0000000404027c25 */ /* 0x000fc8000f8e0002 */
        /* <DEDUP_REMOVED lines=12> */
[----:B------:R-:W1:Y:S01]  /*ace0*/  SHFL.IDX PT, R14, R21, RZ, 0x181f ;  /* 0x00181fff150e7589 */ /* 0x000e6200000e0000 */
[----:B------:R-:W-:-:S03]  /*acf0*/  LEA R22, R22, UR37, 0x1 ;  /* 0x0000002516167c11 */ /* 0x000fc6000f8e08ff */
[----:B------:R-:W2:Y:S04]  /*ad00*/  SHFL.IDX PT, R3, R24, RZ, 0x181f ;  /* 0x00181fff18037589 */ /* 0x000ea800000e0000 */
[----:B------:R-:W-:Y:S04]  /*ad10*/  SHFL.IDX PT, R6, R24, 0x1, 0x181f ;  /* 0x00381f0018067f89 */ /* 0x000fe800000e0000 */
[----:B------:R-:W-:Y:S01]  /*ad20*/  SHFL.IDX PT, R10, R21, 0x2, 0x181f ;  /* 0x00581f00150a7f89 */ /* 0x000fe200000e0000 */
[----:B-1----:R-:W-:-:S03]  /*ad30*/  IADD3 R2, P0, R14, R0, RZ ;  /* 0x000000000e027210 */ /* 0x002fc60007f1e0ff */
[----:B------:R-:W1:Y:S02]  /*ad40*/  SHFL.IDX PT, R14, R21, 0x1, 0x181f ;  /* 0x00381f00150e7f89 */ /* 0x000e6400000e0000 */
[----:B--2---:R-:W-:-:S05]  /*ad50*/  IMAD.X R3, RZ, RZ, R3, P0 ;  /* 0x000000ffff037224 */ /* 0x004fca00000e0603 */
[----:B------:R2:W-:Y:S04]  /*ad60*/  LDGSTS.E.BYPASS.LTC128B.128 [R22+0x1c400], desc[UR48][R2.64], !P1 ;  /* 0x1c40000002167fae */ /* 0x0005e8000c901d70 */
[----:B--2---:R-:W-:Y:S01]  /*ad70*/  SHFL.IDX PT, R2, R21, 0x3, 0x181f ;  /* 0x00781f0015027f89 */ /* 0x004fe200000e0000 */
[----:B-1----:R-:W-:-:S03]  /*ad80*/  IADD3 R8, P0, R14, R0, RZ ;  /* 0x000000000e087210 */ /* 0x002fc60007f1e0ff */
[----:B------:R-:W-:Y:S02]  /*ad90*/  SHFL.IDX PT, R3, R24, 0x3, 0x181f ;  /* 0x00781f0018037f89 */ /* 0x000fe400000e0000 */
[----:B------:R-:W-:Y:S01]  /*ada0*/  IMAD.X R9, RZ, RZ, R6, P0 ;  /* 0x000000ffff097224 */ /* 0x000fe200000e0606 */
[-C--:B------:R-:W-:Y:S01]  /*adb0*/  IADD3 R10, P0, R10, R0.reuse, RZ ;  /* 0x000000000a0a7210 */ /* 0x080fe20007f1e0ff */
[----:B------:R-:W1:Y:S04]  /*adc0*/  SHFL.IDX PT, R6, R24, 0x2, 0x181f ;  /* 0x00581f0018067f89 */ /* 0x000e6800000e0000 */
[----:B------:R2:W-:Y:S04]  /*add0*/  LDGSTS.E.BYPASS.LTC128B.128 [R22+0x1cc00], desc[UR48][R8.64], !P1 ;  /* 0x1cc0000008167fae */ /* 0x0005e8000c901d70 */
[----:B------:R-:W-:Y:S01]  /*ade0*/  SHFL.IDX PT, R14, R21, 0x5, 0x181f ;  /* 0x00b81f00150e7f89 */ /* 0x000fe200000e0000 */
[----:B-1----:R-:W-:Y:S01]  /*adf0*/  IMAD.X R11, RZ, RZ, R6, P0 ;  /* 0x000000ffff0b7224 */ /* 0x002fe200000e0606 */
[----:B------:R-:W-:-:S02]  /*ae00*/  IADD3 R6, P0, R2, R0, RZ ;  /* 0x0000000002067210 */ /* 0x000fc40007f1e0ff */
[----:B------:R-:W1:Y:S02]  /*ae10*/  SHFL.IDX PT, R2, R21, 0x4, 0x181f ;  /* 0x00981f0015027f89 */ /* 0x000e6400000e0000 */
[----:B------:R-:W-:Y:S02]  /*ae20*/  IADD3.X R7, RZ, R3, RZ, P0, !PT ;  /* 0x00000003ff077210 */ /* 0x000fe400007fe4ff */
[----:B------:R-:W3:Y:S04]  /*ae30*/  SHFL.IDX PT, R3, R24, 0x4, 0x181f ;  /* 0x00981f0018037f89 */ /* 0x000ee800000e0000 */
[----:B------:R2:W-:Y:S04]  /*ae40*/  LDGSTS.E.BYPASS.LTC128B.128 [R22+0x1d400], desc[UR48][R10.64], !P1 ;  /* 0x1d4000000a167fae */ /* 0x0005e8000c901d70 */
[----:B------:R2:W-:Y:S04]  /*ae50*/  LDGSTS.E.BYPASS.LTC128B.128 [R22+0x1dc00], desc[UR48][R6.64], !P1 ;  /* 0x1dc0000006167fae */ /* 0x0005e8000c901d70 */
[----:B------:R-:W4:Y:S01]  /*ae60*/  SHFL.IDX PT, R24, R24, 0x5, 0x181f ;  /* 0x00b81f0018187f89 */ /* 0x000f2200000e0000 */
[----:B-1----:R-:W-:-:S05]  /*ae70*/  IADD3 R2, P0, R2, R0, RZ ;  /* 0x0000000002027210 */ /* 0x002fca0007f1e0ff */
[----:B---3--:R-:W-:-:S05]  /*ae80*/  IMAD.X R3, RZ, RZ, R3, P0 ;  /* 0x000000ffff037224 */ /* 0x008fca00000e0603 */
[----:B------:R2:W-:Y:S03]  /*ae90*/  LDGSTS.E.BYPASS.LTC128B.128 [R22+0x1e400], desc[UR48][R2.64], !P1 ;  /* 0x1e40000002167fae */ /* 0x0005e6000c901d70 */
.L_x_155:
[----:B--2---:R-:W-:-:S05]  /*aea0*/  IADD3 R2, P0, R14, R0, RZ ;  /* 0x000000000e027210 */ /* 0x004fca0007f1e0ff */
[----:B----4-:R-:W-:Y:S01]  /*aeb0*/  IMAD.X R3, RZ, RZ, R24, P0 ;  /* 0x000000ffff037224 */ /* 0x010fe200000e0618 */
[----:B------:R-:W-:-:S04]  /*aec0*/  PLOP3.LUT P0, PT, PT, PT, PT, 0x80, 0x0 ;  /* 0x000000000000781c */ /* 0x000fc80003f0f070 */
[----:B------:R-:W-:Y:S01]  /*aed0*/  @!PT LDS RZ, [RZ] ;  /* 0x00000000fffff984 */ /* 0x000fe20000000800 */
[----:B------:R-:W-:Y:S01]  /*aee0*/  @!PT LDS RZ, [RZ] ;  /* 0x00000000fffff984 */ /* 0x000fe20000000800 */
[----:B------:R-:W-:Y:S01]  /*aef0*/  @!PT LDS RZ, [RZ] ;  /* 0x00000000fffff984 */ /* 0x000fe20000000800 */
[----:B------:R1:W-:Y:S01]  /*af00*/  LDGSTS.E.BYPASS.LTC128B.128 [R22+0x1ec00], desc[UR48][R2.64], !P1 ;  /* 0x1ec0000002167fae */ /* 0x0003e2000c901d70 */
[----:B------:R-:W-:-:S08]  /*af10*/  NOP ;  /* 0x0000000000007918 */ /* 0x000fd00000000000 */
.L_x_66:
[----:B------:R-:W-:Y:S02]  /*af20*/  PLOP3.LUT P1, PT, P1, P0, PT, 0xa2, 0x0 ;  /* 0x000000000000781c */ /* 0x000fe40000f21472 */
[----:B------:R-:W-:-:S08]  /*af30*/  @P0 R2UR P1, UR4, R18 ;  /* 0x00000000120402ca */ /* 0x000fd00000020000 */
[----:B------:R-:W-:-:S05]  /*af40*/  @P0 PLOP3.LUT P0, PT, P1, PT, PT, 0x80, 0x0 ;  /* 0x000000000000081c */ /* 0x000fca0000f0f070 */
[----:B------:R-:W-:Y:S01]  /*af50*/  @!P1 SYNCS.ARRIVE.TRANS64.RED.A0T1 RZ, [UR4+0x22830], RZ ;  /* 0x022830ffffff99a7 */ /* 0x000fe20008200404 */
[----:B------:R-:W-:Y:S07]  /*af60*/  @!P1 ARRIVES.LDGSTSBAR.64.TRANSCNT [UR4+0x22830] ;  /* 0x02283000ff0099b0 */ /* 0x000fee0008000a84 */
[----:B------:R-:W-:Y:S05]  /*af70*/  @P0 BRA.U.ANY `(.L_x_66) ;  /* 0xfffffffd00e80947 */ /* 0x000fea000393ffff */
[----:B------:R-:W-:Y:S01]  /*af80*/  NOP ;  /* 0x0000000000007918 */ /* 0x000fe20000000000 */
[----:B-1----:R-:W-:-:S05]  /*af90*/  IMAD.U32 R2, RZ, RZ, UR41 ;  /* 0x00000029ff027e24 */ /* 0x002fca000f8e00ff */
[----:B------:R-:W-:-:S13]  /*afa0*/  ISETP.NE.AND P2, PT, R2, 0x3, PT ;  /* 0x000000030200780c */ /* 0x000fda0003f45270 */
[----:B------:R-:W-:Y:S05]  /*afb0*/  @!P2 BRA `(.L_x_67) ;  /* 0x000000000004a947 */ /* 0x000fea0003800000 */
[----:B------:R-:W-:Y:S01]  /*afc0*/  BPT.TRAP 0x1 ;  /* 0x000000040000795c */ /* 0x000fe20000300000 */
.L_x_67:
[----:B------:R1:W-:Y:S01]  /*afd0*/  SYNCS.ARRIVE.TRANS64.A1T0 RZ, [R18+URZ+0x22830], RZ ;  /* 0x022830ff12ff79a7 */ /* 0x0003e2000810003f */
[----:B------:R-:W-:Y:S05]  /*afe0*/  @!P2 BRA `(.L_x_68) ;  /* 0x000000000004a947 */ /* 0x000fea0003800000 */
[----:B------:R-:W-:Y:S01]  /*aff0*/  BPT.TRAP 0x1 ;  /* 0x000000040000795c */ /* 0x000fe20000300000 */
.L_x_68:
[----:B------:R-:W2:Y:S01]  /*b000*/  SYNCS.PHASECHK.TRANS64.TRYWAIT P0, [R18+URZ+0x22860], R26 ;  /* 0x0228601a120075a7 */ /* 0x000ea2000800017f */
[----:B------:R-:W-:Y:S04]  /*b010*/  BSSY B1, `(.L_x_69) ;  /* 0x0000002000017945 */ /* 0x000fe80003800000 */
[----:B--2---:R-:W-:Y:S05]  /*b020*/  @!P0 BRA `(.L_x_70) ;  /* 0x0000002c00708947 */ /* 0x004fea0003800000 */
.L_x_156:
[----:B------:R-:W-:Y:S05]  /*b030*/  BSYNC B1 ;  /* 0x0000000000017941 */ /* 0x000fea0003800000 */
.L_x_69:
[----:B------:R-:W-:Y:S01]  /*b040*/  ULDC.64 UR4, c[0x0][0x328] ;  /* 0x0000ca0000047ab9 */ /* 0x000fe20000000a00 */
[C---:B------:R-:W-:Y:S01]  /*b050*/  LOP3.LUT P4, RZ, R16.reuse, 0x2, RZ, 0xc0, !PT ;  /* 0x0000000210ff7812 */ /* 0x040fe2000788c0ff */
[----:B------:R-:W-:Y:S01]  /*b060*/  IMAD R2, R23, UR4, RZ ;  /* 0x0000000417027c24 */ /* 0x000fe2000f8e02ff */
[C---:B------:R-:W-:Y:S01]  /*b070*/  LOP3.LUT P3, RZ, R16.reuse, 0x10, RZ, 0xc0, !PT ;  /* 0x0000001010ff7812 */ /* 0x040fe2000786c0ff */
[----:B------:R-:W-:Y:S01]  /*b080*/  IMAD R22, R17, 0x6000, R31 ;  /* 0x0000600011167824 */ /* 0x000fe200078e021f */
[C---:B------:R-:W-:Y:S01]  /*b090*/  LOP3.LUT P2, RZ, R16.reuse, 0x8, RZ, 0xc0, !PT ;  /* 0x0000000810ff7812 */ /* 0x040fe2000784c0ff */
[C---:B------:R-:W-:Y:S01]  /*b0a0*/  IMAD R7, R5.reuse, UR5, R2 ;  /* 0x0000000505077c24 */ /* 0x040fe2000f8e0202 */
[----:B------:R-:W-:Y:S01]  /*b0b0*/  LOP3.LUT P1, RZ, R16, 0x4, RZ, 0xc0, !PT ;  /* 0x0000000410ff7812 */ /* 0x000fe2000782c0ff */
        /* <DEDUP_REMOVED lines=17> */
[----:B------:R-:W3:Y:S01]  /*b1d0*/  SHFL.IDX PT, R14, R21, RZ, 0x181f ;  /* 0x00181fff150e7589 */ /* 0x000ee200000e0000 */
[----:B------:R-:W-:-:S03]  /*b1e0*/  LEA R22, R22, UR37, 0x1 ;  /* 0x0000002516167c11 */ /* 0x000fc6000f8e08ff */
[----:B------:R-:W4:Y:S04]  /*b1f0*/  SHFL.IDX PT, R3, R23, RZ, 0x181f ;  /* 0x00181fff17037589 */ /* 0x000f2800000e0000 */
[----:B------:R-:W-:Y:S01]  /*b200*/  SHFL.IDX PT, R2, R21, 0x4, 0x181f ;  /* 0x00981f0015027f89 */ /* 0x000fe200000e0000 */
[----:B---3--:R-:W-:-:S03]  /*b210*/  IADD3 R10, P0, R14, R0, RZ ;  /* 0x000000000e0a7210 */ /* 0x008fc60007f1e0ff */
[----:B------:R-:W3:Y:S01]  /*b220*/  SHFL.IDX PT, R14, R21, 0x1, 0x181f ;  /* 0x00381f00150e7f89 */ /* 0x000ee200000e0000 */
[----:B----4-:R-:W-:-:S03]  /*b230*/  IADD3.X R11, RZ, R3, RZ, P0, !PT ;  /* 0x00000003ff0b7210 */ /* 0x010fc600007fe4ff */
[----:B------:R-:W4:Y:S04]  /*b240*/  SHFL.IDX PT, R3, R23, 0x1, 0x181f ;  /* 0x00381f0017037f89 */ /* 0x000f2800000e0000 */
[----:B------:R0:W-:Y:S04]  /*b250*/  LDGSTS.E.BYPASS.LTC128B.128 [R22+0x400], desc[UR48][R10.64], !P4 ;  /* 0x004000000a167fae */ /* 0x0001e8000e101d70 */
[----:B------:R0:W-:Y:S04]  /*b260*/  LDGSTS.E.BYPASS.LTC128B.128 [R22+0x3400], desc[UR48][R10.64+0x80], !P3 ;  /* 0x034000800a167fae */ /* 0x0001e8000d901d70 */
[----:B------:R0:W-:Y:S04]  /*b270*/  LDGSTS.E.BYPASS.LTC128B.128 [R22+0x6400], desc[UR48][R10.64+0x100], !P2 ;  /* 0x064001000a167fae */ /* 0x0001e8000d101d70 */
[----:B------:R0:W-:Y:S01]  /*b280*/  LDGSTS.E.BYPASS.LTC128B.128 [R22+0x9400], desc[UR48][R10.64+0x180], !P1 ;  /* 0x094001800a167fae */ /* 0x0001e2000c901d70 */
[----:B---3--:R-:W-:-:S03]  /*b290*/  IADD3 R8, P0, R14, R0, RZ ;  /* 0x000000000e087210 */ /* 0x008fc60007f1e0ff */
[----:B------:R-:W3:Y:S02]  /*b2a0*/  SHFL.IDX PT, R14, R21, 0x2, 0x181f ;  /* 0x00581f00150e7f89 */ /* 0x000ee400000e0000 */
[----:B----4-:R-:W-:Y:S02]  /*b2b0*/  IMAD.X R9, RZ, RZ, R3, P0 ;  /* 0x000000ffff097224 */ /* 0x010fe400000e0603 */
        /* <DEDUP_REMOVED lines=14> */
[----:B------:R-:W-:Y:S02]  /*b3a0*/  SHFL.IDX PT, R14, R21, 0x5, 0x181f ;  /* 0x00b81f00150e7f89 */ /* 0x000fe400000e0000 */
[----:B----4-:R-:W-:Y:S01]  /*b3b0*/  IMAD.X R5, RZ, RZ, R3, P0 ;  /* 0x000000ffff057224 */ /* 0x010fe200000e0603 */
[----:B------:R-:W-:Y:S01]  /*b3c0*/  IADD3 R2, P0, R2, R0, RZ ;  /* 0x0000000002027210 */ /* 0x000fe20007f1e0ff */
[----:B------:R-:W3:Y:S04]  /*b3d0*/  SHFL.IDX PT, R3, R23, 0x4, 0x181f ;  /* 0x00981f0017037f89 */ /* 0x000ee800000e0000 */
[----:B------:R0:W-:Y:S04]  /*b3e0*/  LDGSTS.E.BYPASS.LTC128B.128 [R22+0x1c00], desc[UR48][R4.64], !P4 ;  /* 0x01c0000004167fae */ /* 0x0001e8000e101d70 */
[----:B------:R0:W-:Y:S04]  /*b3f0*/  LDGSTS.E.BYPASS.LTC128B.128 [R22+0x4c00], desc[UR48][R4.64+0x80], !P3 ;  /* 0x04c0008004167fae */ /* 0x0001e8000d901d70 */
[----:B------:R0:W-:Y:S04]  /*b400*/  LDGSTS.E.BYPASS.LTC128B.128 [R22+0x7c00], desc[UR48][R4.64+0x100], !P2 ;  /* 0x07c0010004167fae */ /* 0x0001e8000d101d70 */
[----:B------:R0:W-:Y:S04]  /*b410*/  LDGSTS.E.BYPASS.LTC128B.128 [R22+0xac00], desc[UR48][R4.64+0x180], !P1 ;  /* 0x0ac0018004167fae */ /* 0x0001e8000c901d70 */
[----:B------:R-:W4:Y:S01]  /*b420*/  SHFL.IDX PT, R23, R23, 0x5, 0x181f ;  /* 0x00b81f0017177f89 */ /* 0x000f2200000e0000 */
[----:B---3--:R-:W-:-:S05]  /*b430*/  IMAD.X R3, RZ, RZ, R3, P0 ;  /* 0x000000ffff037224 */ /* 0x008fca00000e0603 */
[----:B------:R0:W-:Y:S04]  /*b440*/  LDGSTS.E.BYPASS.LTC128B.128 [R22+0x2400], desc[UR48][R2.64], !P4 ;  /* 0x0240000002167fae */ /* 0x0001e8000e101d70 */
[----:B------:R0:W-:Y:S04]  /*b450*/  LDGSTS.E.BYPASS.LTC128B.128 [R22+0x5400], desc[UR48][R2.64+0x80], !P3 ;  /* 0x0540008002167fae */ /* 0x0001e8000d901d70 */
[----:B------:R0:W-:Y:S04]  /*b460*/  LDGSTS.E.BYPASS.LTC128B.128 [R22+0x8400], desc[UR48][R2.64+0x100], !P2 ;  /* 0x0840010002167fae */ /* 0x0001e8000d101d70 */
[----:B------:R0:W-:Y:S02]  /*b470*/  LDGSTS.E.BYPASS.LTC128B.128 [R22+0xb400], desc[UR48][R2.64+0x180], !P1 ;  /* 0x0b40018002167fae */ /* 0x0001e4000c901d70 */
.L_x_170:
[----:B0-----:R-:W-:-:S05]  /*b480*/  IADD3 R2, P0, R14, R0, RZ ;  /* 0x000000000e027210 */ /* 0x001fca0007f1e0ff */
[----:B----4-:R-:W-:Y:S01]  /*b490*/  IMAD.X R3, RZ, RZ, R23, P0 ;  /* 0x000000ffff037224 */ /* 0x010fe200000e0617 */
        /* <DEDUP_REMOVED lines=9> */
.L_x_72:
[----:B------:R-:W-:Y:S02]  /*b530*/  PLOP3.LUT P1, PT, P1, P0, PT, 0xa2, 0x0 ;  /* 0x000000000000781c */ /* 0x000fe40000f21472 */
[----:B------:R-:W-:-:S08]  /*b540*/  @P0 R2UR P1, UR4, R18 ;  /* 0x00000000120402ca */ /* 0x000fd00000020000 */
        /* <DEDUP_REMOVED lines=9> */
.L_x_73:
[----:B------:R-:W-:Y:S01]  /*b5e0*/  IADD3 R17, R17, 0x1, RZ ;  /* 0x0000000111117810 */ /* 0x000fe20007ffe0ff */
[----:B------:R0:W-:Y:S03]  /*b5f0*/  SYNCS.ARRIVE.TRANS64.A1T0 RZ, [R18+URZ+0x22850], RZ ;  /* 0x022850ff12ff79a7 */ /* 0x0001e6000810003f */
[----:B------:R-:W-:-:S04]  /*b600*/  ISETP.NE.AND P0, PT, R17, 0x2, PT ;  /* 0x000000021100780c */ /* 0x000fc80003f05270 */
[----:B------:R-:W-:Y:S02]  /*b610*/  SEL R17, R17, RZ, P0 ;  /* 0x000000ff11117207 */ /* 0x000fe40000000000 */
[----:B------:R-:W-:Y:S02]  /*b620*/  SEL R2, RZ, 0x1, P0 ;  /* 0x00000001ff027807 */ /* 0x000fe40000000000 */
[C---:B------:R-:W-:Y:S02]  /*b630*/  ISETP.GT.AND P0, PT, R20.reuse, RZ, PT ;  /* 0x000000ff1400720c */ /* 0x040fe40003f04270 */
[----:B------:R-:W-:Y:S01]  /*b640*/  LOP3.LUT R27, R27, R2, RZ, 0x3c, !PT ;  /* 0x000000021b1b7212 */ /* 0x000fe200078e3cff */
[----:B------:R-:W-:-:S04]  /*b650*/  VIADD R2, R20, 0xffffffff ;  /* 0xffffffff14027836 */ /* 0x000fc80000000000 */
[----:B------:R-:W-:-:S06]  /*b660*/  IMAD.MOV.U32 R20, RZ, RZ, R2 ;  /* 0x000000ffff147224 */ /* 0x000fcc00078e0002 */
[----:B0-----:R-:W-:Y:S05]  /*b670*/  @P0 BRA `(.L_x_74) ;  /* 0xfffffff000ac0947 */ /* 0x001fea000383ffff */
[----:B------:R-:W-:Y:S05]  /*b680*/  BSYNC B0 ;  /* 0x0000000000007941 */ /* 0x000fea0003800000 */
.L_x_61:
[----:B------:R-:W3:Y:S01]  /*b690*/  LDL.LU R0, [R1+0x4] ;  /* 0x0000040001007983 */ /* 0x000ee20000300800 */
[----:B------:R-:W-:Y:S01]  /*b6a0*/  VIADD R37, R37, UR42 ;  /* 0x0000002a25257c36 */ /* 0x000fe20008000000 */
[----:B------:R-:W-:-:S04]  /*b6b0*/  ULDC UR4, c[0x0][0xc34] ;  /* 0x00030d0000047ab9 */ /* 0x000fc80000000800 */
[----:B------:R-:W-:Y:S01]  /*b6c0*/  ISETP.GE.AND P0, PT, R37, UR4, PT ;  /* 0x0000000425007c0c */ /* 0x000fe2000bf06270 */
[----:B---3--:R-:W-:-:S05]  /*b6d0*/  VIADD R0, R0, 0x1 ;  /* 0x0000000100007836 */ /* 0x008fca0000000000 */
[----:B------:R0:W-:Y:S07]  /*b6e0*/  STL [R1+0x4], R0 ;  /* 0x0000040001007387 */ /* 0x0001ee0000100800 */
[----:B------:R-:W-:Y:S05]  /*b6f0*/  @!P0 BRA `(.L_x_75) ;  /* 0xffffffd000308947 */ /* 0x000fea000383ffff */
[----:B0-----:R-:W-:-:S07]  /*b700*/  LOP3.LUT R0, R0, 0x1, RZ, 0xc, !PT ;  /* 0x0000000100007812 */ /* 0x001fce00078e0cff */
.L_x_40:
[----:B------:R-:W0:Y:S01]  /*b710*/  S2R R3, SR_CgaCtaId ;  /* 0x0000000000037919 */ /* 0x000e220000008800 */
[----:B------:R-:W-:Y:S01]  /*b720*/  MOV R2, 0x400 ;  /* 0x0000040000027802 */ /* 0x000fe20000000f00 */
[----:B------:R-:W-:Y:S01]  /*b730*/  BSSY B0, `(.L_x_76) ;  /* 0x0000005000007945 */ /* 0x000fe20003800000 */
[----:B------:R-:W-:Y:S02]  /*b740*/  SHF.L.U32 R0, R0, 0x1f, RZ ;  /* 0x0000001f00007819 */ /* 0x000fe400000006ff */
[----:B0-----:R-:W-:-:S04]  /*b750*/  LEA R4, R3, R2, 0x18 ;  /* 0x0000000203047211 */ /* 0x001fc800078ec0ff */
[----:B------:R-:W0:Y:S02]  /*b760*/  SYNCS.PHASECHK.TRANS64.TRYWAIT P0, [R4+URZ+0x22820], R0 ;  /* 0x02282000040075a7 */ /* 0x000e24000800017f */
[----:B0-----:R-:W-:Y:S05]  /*b770*/  @!P0 BRA `(.L_x_77) ;  /* 0x0000002c007c8947 */ /* 0x001fea0003800000 */
.L_x_171:
[----:B------:R-:W-:Y:S05]  /*b780*/  BSYNC B0 ;  /* 0x0000000000007941 */ /* 0x000fea0003800000 */
.L_x_76:
[----:B------:R-:W-:-:S03]  /*b790*/  UMOV UR4, 0xffffffff ;  /* 0xffffffff00047882 */ /* 0x000fc60000000000 */
[----:B------:R-:W-:Y:S05]  /*b7a0*/  BRA.DIV UR4, `(.L_x_78) ;  /* 0x0000002e04847947 */ /* 0x000fea000b800000 */
[----:B0-----:R-:W0:Y:S02]  /*b7b0*/  S2R R0, SR_TID.X ;  /* 0x0000000000007919 */ /* 0x001e240000002100 */
[----:B0-----:R-:W-:-:S04]  /*b7c0*/  SHF.R.U32.HI R0, RZ, 0x5, R0 ;  /* 0x00000005ff007819 */ /* 0x001fc80000011600 */
[----:B------:R-:W-:-:S05]  /*b7d0*/  LOP3.LUT R0, R0, 0x3, RZ, 0xc0, !PT ;  /* 0x0000000300007812 */ /* 0x000fca00078ec0ff */
[----:B------:R0:W3:Y:S02]  /*b7e0*/  SHFL.IDX PT, R14, R0, RZ, 0x1f ;  /* 0x00001fff000e7589 */ /* 0x0000e400000e0000 */
.L_x_174:
[----:B---3--:R-:W-:Y:S01]  /*b7f0*/  ISETP.NE.AND P0, PT, R14, RZ, PT ;  /* 0x000000ff0e00720c */ /* 0x008fe20003f05270 */
[----:B------:R-:W-:-:S12]  /*b800*/  BSSY B0, `(.L_x_79) ;  /* 0x0000024000007945 */ /* 0x000fd80003800000 */
[----:B------:R-:W-:Y:S05]  /*b810*/  @P0 BRA `(.L_x_80) ;  /* 0x0000000000880947 */ /* 0x000fea0003800000 */
[----:B------:R-:W-:-:S03]  /*b820*/  UMOV UR4, 0xffffffff ;  /* 0xffffffff00047882 */ /* 0x000fc60000000000 */
[----:B------:R-:W-:Y:S05]  /*b830*/  BRA.DIV UR4, `(.L_x_81) ;  /* 0x0000002e04947947 */ /* 0x000fea000b800000 */
[----:B------:R-:W-:-:S13]  /*b840*/  ELECT P6, URZ, PT ;  /* 0x00000000003f782f */ /* 0x000fda00038c0000 */
.L_x_177:
[----:B------:R-:W-:Y:S05]  /*b850*/  @!P6 BRA `(.L_x_80) ;  /* 0x000000000078e947 */ /* 0x000fea0003800000 */
[----:B------:R-:W-:-:S06]  /*b860*/  ULOP3.LUT UR4, UR38, 0x2, URZ, 0xfc, !UPT ;  /* 0x0000000226047892 */ /* 0x000fcc000f8efc3f */
[----:B0-----:R-:W-:-:S05]  /*b870*/  IMAD.U32 R0, RZ, RZ, UR4 ;  /* 0x00000004ff007e24 */ /* 0x001fca000f8e00ff */
[----:B------:R-:W-:-:S13]  /*b880*/  ISETP.NE.AND P0, PT, R0, 0x3, PT ;  /* 0x000000030000780c */ /* 0x000fda0003f05270 */
[----:B------:R-:W-:Y:S05]  /*b890*/  @!P0 BRA `(.L_x_82) ;  /* 0x0000000000048947 */ /* 0x000fea0003800000 */
[----:B------:R-:W-:Y:S01]  /*b8a0*/  BPT.TRAP 0x1 ;  /* 0x000000040000795c */ /* 0x000fe20000300000 */
.L_x_82:
[----:B------:R-:W-:Y:S01]  /*b8b0*/  IMAD R3, R17, 0x8, R4 ;  /* 0x0000000811037824 */ /* 0x000fe200078e0204 */
[----:B------:R-:W-:Y:S02]  /*b8c0*/  SHF.L.U32 R2, R27, 0x1f, RZ ;  /* 0x0000001f1b027819 */ /* 0x000fe400000006ff */
[----:B------:R-:W-:Y:S02]  /*b8d0*/  IADD3 R17, R17, 0x1, RZ ;  /* 0x0000000111117810 */ /* 0x000fe40007ffe0ff */
[----:B------:R-:W0:Y:S02]  /*b8e0*/  SYNCS.PHASECHK.TRANS64.TRYWAIT P1, [R3+URZ+0x22840], R2 ;  /* 0x02284002030075a7 */ /* 0x000e24000802017f */
[----:B------:R-:W-:-:S04]  /*b8f0*/  ISETP.NE.AND P2, PT, R17, 0x2, PT ;  /* 0x000000021100780c */ /* 0x000fc80003f45270 */
[----:B------:R-:W-:Y:S01]  /*b900*/  SEL R0, RZ, 0x1, P2 ;  /* 0x00000001ff007807 */ /* 0x000fe20001000000 */
[----:B0-----:R-:W-:Y:S08]  /*b910*/  @!P1 BRA `(.L_x_83) ;  /* 0x0000002c007c9947 */ /* 0x001ff00003800000 */
.L_x_178:
[----:B------:R-:W-:Y:S02]  /*b920*/  SEL R17, R17, RZ, P2 ;  /* 0x000000ff11117207 */ /* 0x000fe40001000000 */
[----:B------:R-:W-:Y:S01]  /*b930*/  LOP3.LUT R0, R27, R0, RZ, 0x3c, !PT ;  /* 0x000000001b007212 */ /* 0x000fe200078e3cff */
[----:B------:R-:W-:Y:S06]  /*b940*/  @!P0 BRA `(.L_x_84) ;  /* 0x0000000000048947 */ /* 0x000fec0003800000 */
[----:B------:R-:W-:Y:S01]  /*b950*/  BPT.TRAP 0x1 ;  /* 0x000000040000795c */ /* 0x000fe20000300000 */
.L_x_84:
[----:B------:R-:W-:Y:S01]  /*b960*/  IMAD R17, R17, 0x8, R4 ;  /* 0x0000000811117824 */ /* 0x000fe200078e0204 */
[----:B------:R-:W-:-:S04]  /*b970*/  SHF.L.U32 R0, R0, 0x1f, RZ ;  /* 0x0000001f00007819 */ /* 0x000fc800000006ff */
[----:B------:R-:W3:Y:S02]  /*b980*/  SYNCS.PHASECHK.TRANS64.TRYWAIT P1, [R17+URZ+0x22840], R0 ;  /* 0x02284000110075a7 */ /* 0x000ee4000802017f */
[----:B---3--:R-:W-:Y:S05]  /*b990*/  @!P1 BRA `(.L_x_85) ;  /* 0x0000002c00709947 */ /* 0x008fea0003800000 */
.L_x_179:
[----:B------:R-:W-:Y:S05]  /*b9a0*/  @!P0 BRA `(.L_x_86) ;  /* 0x0000000000048947 */ /* 0x000fea0003800000 */
[----:B------:R-:W-:Y:S01]  /*b9b0*/  BPT.TRAP 0x1 ;  /* 0x000000040000795c */ /* 0x000fe20000300000 */
.L_x_86:
[----:B------:R-:W4:Y:S02]  /*b9c0*/  SYNCS.PHASECHK.TRANS64.TRYWAIT P1, [R3+URZ+0x22860], R2 ;  /* 0x02286002030075a7 */ /* 0x000f24000802017f */
[----:B----4-:R-:W-:Y:S05]  /*b9d0*/  @!P1 BRA `(.L_x_87) ;  /* 0x0000002c00749947 */ /* 0x010fea0003800000 */
.L_x_180:
[----:B------:R-:W-:Y:S05]  /*b9e0*/  @!P0 BRA `(.L_x_88) ;  /* 0x0000000000048947 */ /* 0x000fea0003800000 */
[----:B------:R-:W-:Y:S01]  /*b9f0*/  BPT.TRAP 0x1 ;  /* 0x000000040000795c */ /* 0x000fe20000300000 */
.L_x_88:
[----:B------:R0:W0:Y:S02]  /*ba00*/  SYNCS.PHASECHK.TRANS64.TRYWAIT P0, [R17+URZ+0x22860], R0 ;  /* 0x02286000110075a7 */ /* 0x000024000800017f */
[----:B0-----:R-:W-:Y:S05]  /*ba10*/  @!P0 NANOSLEEP.SYNCS 0x989680 ;  /* 0x009896800000895d */ /* 0x001fea0003900000 */
[----:B------:R-:W0:Y:S02]  /*ba20*/  @!P0 SYNCS.PHASECHK.TRANS64 P0, [R17+URZ+0x22860], R0 ;  /* 0x02286000110085a7 */ /* 0x000e24000800007f */
[----:B0-----:R-:W-:Y:S05]  /*ba30*/  @!P0 BRA `(.L_x_88) ;  /* 0xfffffffc00f08947 */ /* 0x001fea000383ffff */
.L_x_80:
[----:B------:R-:W-:Y:S05]  /*ba40*/  BSYNC B0 ;  /* 0x0000000000007941 */ /* 0x000fea0003800000 */
.L_x_79:
[----:B------:R-:W-:Y:S05]  /*ba50*/  EXIT ;  /* 0x000000000000794d */ /* 0x000fea0003800000 */
.L_x_8:
[----:B0-----:R-:W-:-:S04]  /*ba60*/  IMAD.U32 R3, RZ, RZ, UR41 ;  /* 0x00000029ff037e24 */ /* 0x001fc8000f8e00ff */
[----:B------:R0:W1:Y:S03]  /*ba70*/  SYNCS.PHASECHK.TRANS64.TRYWAIT P0, [R3+URZ+0x22800], R0 ;  /* 0x02280000030075a7 */ /* 0x000066000800017f */
[----:B-1----:R-:W-:Y:S05]  /*ba80*/  @!P0 NANOSLEEP.SYNCS 0x989680 ;  /* 0x009896800000895d */ /* 0x002fea0003900000 */
[----:B------:R-:W1:Y:S02]  /*ba90*/  @!P0 SYNCS.PHASECHK.TRANS64 P0, [R3+URZ+0x22800], R0 ;  /* 0x02280000030085a7 */ /* 0x000e64000800007f */
[----:B-1----:R-:W-:Y:S05]  /*baa0*/  @!P0 BRA `(.L_x_8) ;  /* 0xfffffffc00ec8947 */ /* 0x002fea000383ffff */
[----:B------:R-:W-:Y:S05]  /*bab0*/  BRA `(.L_x_89) ;  /* 0xffffff5400847947 */ /* 0x000fea000383ffff */
.L_x_12:
[----:B-1----:R-:W-:-:S04]  /*bac0*/  IMAD.U32 R3, RZ, RZ, UR22 ;  /* 0x00000016ff037e24 */ /* 0x002fc8000f8e00ff */
[----:B------:R1:W2:Y:S03]  /*bad0*/  SYNCS.PHASECHK.TRANS64.TRYWAIT P1, [R3+URZ+0x22830], R8 ;  /* 0x02283008030075a7 */ /* 0x0002a6000802017f */
[----:B--2---:R-:W-:Y:S05]  /*bae0*/  @!P1 NANOSLEEP.SYNCS 0x989680 ;  /* 0x009896800000995d */ /* 0x004fea0003900000 */
[----:B------:R-:W2:Y:S02]  /*baf0*/  @!P1 SYNCS.PHASECHK.TRANS64 P1, [R3+URZ+0x22830], R8 ;  /* 0x02283008030095a7 */ /* 0x000ea4000802007f */
[----:B--2---:R-:W-:Y:S05]  /*bb00*/  @!P1 BRA `(.L_x_12) ;  /* 0xfffffffc00ec9947 */ /* 0x004fea000383ffff */
[----:B------:R-:W-:Y:S05]  /*bb10*/  BRA `(.L_x_11) ;  /* 0xffffff5400a87947 */ /* 0x000fea000383ffff */
.L_x_17:
[----:B---3--:R-:W-:-:S04]  /*bb20*/  IMAD.U32 R9, RZ, RZ, UR22 ;  /* 0x00000016ff097e24 */ /* 0x008fc8000f8e00ff */
[----:B------:R3:W4:Y:S03]  /*bb30*/  SYNCS.PHASECHK.TRANS64.TRYWAIT P1, [R9+URZ+0x22850], R8 ;  /* 0x02285008090075a7 */ /* 0x000726000802017f */
[----:B----4-:R-:W-:Y:S05]  /*bb40*/  @!P1 NANOSLEEP.SYNCS 0x989680 ;  /* 0x009896800000995d */ /* 0x010fea0003900000 */
[----:B------:R-:W4:Y:S02]  /*bb50*/  @!P1 SYNCS.PHASECHK.TRANS64 P1, [R9+URZ+0x22850], R8 ;  /* 0x02285008090095a7 */ /* 0x000f24000802007f */
[----:B----4-:R-:W-:Y:S05]  /*bb60*/  @!P1 BRA `(.L_x_17) ;  /* 0xfffffffc00ec9947 */ /* 0x010fea000383ffff */
[----:B------:R-:W-:Y:S05]  /*bb70*/  BRA `(.L_x_16) ;  /* 0xffffff70009c7947 */ /* 0x000fea000383ffff */
.L_x_23:
[----:B0-----:R-:W-:Y:S02]  /*bb80*/  IMAD.U32 R0, RZ, RZ, UR25 ;  /* 0x00000019ff007e24 */ /* 0x001fe4000f8e00ff */
[----:B------:R-:W-:-:S04]  /*bb90*/  IMAD.U32 R3, RZ, RZ, UR27 ;  /* 0x0000001bff037e24 */ /* 0x000fc8000f8e00ff */
[----:B------:R0:W1:Y:S03]  /*bba0*/  SYNCS.PHASECHK.TRANS64.TRYWAIT P2, [R0+URZ+0x22830], R3 ;  /* 0x02283003000075a7 */ /* 0x000066000804017f */
[----:B-1----:R-:W-:Y:S05]  /*bbb0*/  @!P2 NANOSLEEP.SYNCS 0x989680 ;  /* 0x009896800000a95d */ /* 0x002fea0003900000 */
[----:B------:R-:W1:Y:S02]  /*bbc0*/  @!P2 SYNCS.PHASECHK.TRANS64 P2, [R0+URZ+0x22830], R3 ;  /* 0x022830030000a5a7 */ /* 0x000e64000804007f */
[----:B-1----:R-:W-:Y:S05]  /*bbd0*/  @!P2 BRA `(.L_x_23) ;  /* 0xfffffffc00e8a947 */ /* 0x002fea000383ffff */
[----:B------:R-:W-:Y:S05]  /*bbe0*/  BRA `(.L_x_22) ;  /* 0xffffff7400c87947 */ /* 0x000fea000383ffff */
.L_x_28:
[----:B0-----:R-:W-:Y:S01]  /*bbf0*/  MOV R8, UR25 ;  /* 0x0000001900087c02 */ /* 0x001fe20008000f00 */
[----:B------:R-:W-:-:S04]  /*bc00*/  IMAD.U32 R9, RZ, RZ, UR27 ;  /* 0x0000001bff097e24 */ /* 0x000fc8000f8e00ff */
[----:B------:R0:W1:Y:S03]  /*bc10*/  SYNCS.PHASECHK.TRANS64.TRYWAIT P2, [R8+URZ+0x22850], R9 ;  /* 0x02285009080075a7 */ /* 0x000066000804017f */
[----:B-1----:R-:W-:Y:S05]  /*bc20*/  @!P2 NANOSLEEP.SYNCS 0x989680 ;  /* 0x009896800000a95d */ /* 0x002fea0003900000 */
[----:B------:R-:W1:Y:S02]  /*bc30*/  @!P2 SYNCS.PHASECHK.TRANS64 P2, [R8+URZ+0x22850], R9 ;  /* 0x022850090800a5a7 */ /* 0x000e64000804007f */
[----:B-1----:R-:W-:Y:S05]  /*bc40*/  @!P2 BRA `(.L_x_28) ;  /* 0xfffffffc00e8a947 */ /* 0x002fea000383ffff */
[----:B------:R-:W-:Y:S05]  /*bc50*/  BRA `(.L_x_27) ;  /* 0xffffff9400707947 */ /* 0x000fea000383ffff */
.L_x_44:
[----:B------:R-:W0:Y:S01]  /*bc60*/  S2R R20, SR_TID.X ;  /* 0x0000000000147919 */ /* 0x000e220000002100 */
[----:B------:R-:W-:Y:S01]  /*bc70*/  BSSY B0, `(.L_x_90) ;  /* 0x000000a000007945 */ /* 0x000fe20003800000 */
[----:B------:R-:W-:Y:S02]  /*bc80*/  IMAD.MOV.U32 R12, RZ, RZ, RZ ;  /* 0x000000ffff0c7224 */ /* 0x000fe400078e00ff */
[----:B------:R-:W-:Y:S02]  /*bc90*/  IMAD.MOV.U32 R11, RZ, RZ, 0x1f ;  /* 0x0000001fff0b7424 */ /* 0x000fe400078e00ff */
[----:B------:R-:W-:Y:S01]  /*bca0*/  IMAD.MOV.U32 R15, RZ, RZ, -0x1 ;  /* 0xffffffffff0f7424 */ /* 0x000fe200078e00ff */
[----:B0-----:R-:W-:-:S04]  /*bcb0*/  SHF.R.U32.HI R20, RZ, 0x5, R20 ;  /* 0x00000005ff147819 */ /* 0x001fc80000011614 */
[----:B------:R-:W-:-:S05]  /*bcc0*/  LOP3.LUT R20, R20, 0x3, RZ, 0xc0, !PT ;  /* 0x0000000314147812 */ /* 0x000fca00078ec0ff */
[----:B------:R-:W-:-:S07]  /*bcd0*/  IMAD.MOV.U32 R13, RZ, RZ, R20 ;  /* 0x000000ffff0d7224 */ /* 0x000fce00078e0014 */
[----:B-1---5:R-:W-:Y:S05]  /*bce0*/  WARPSYNC.COLLECTIVE R15, `(.L_x_91) ;  /* 0x000000000f087348 */ /* 0x022fea0003c00000 */
[----:B------:R0:W2:Y:S02]  /*bcf0*/  SHFL.IDX P6, R14, R13, R12, R11 ;  /* 0x0000000c0d0e7389 */ /* 0x0000a400000c000b */
[----:B012--5:R-:W-:Y:S01]  /*bd00*/  ENDCOLLECTIVE ;  /* 0x000000000000791b */ /* 0x027fe20003800000 */
.L_x_91:
[----:B------:R-:W-:Y:S05]  /*bd10*/  BSYNC B0 ;  /* 0x0000000000007941 */ /* 0x000fea0003800000 */
.L_x_90:
[----:B------:R-:W-:Y:S05]  /*bd20*/  BRA `(.L_x_92) ;  /* 0xffffffd000087947 */ /* 0x000fea000383ffff */
.L_x_47:
[----:B0-----:R0:W1:Y:S02]  /*bd30*/  SYNCS.PHASECHK.TRANS64.TRYWAIT P0, [R22+URZ+0x22840], R3 ;  /* 0x02284003160075a7 */ /* 0x001064000800017f */
[----:B-1----:R-:W-:Y:S05]  /*bd40*/  @!P0 NANOSLEEP.SYNCS 0x989680 ;  /* 0x009896800000895d */ /* 0x002fea0003900000 */
[----:B------:R-:W1:Y:S02]  /*bd50*/  @!P0 SYNCS.PHASECHK.TRANS64 P0, [R22+URZ+0x22840], R3 ;  /* 0x02284003160085a7 */ /* 0x000e64000800007f */
[----:B-1----:R-:W-:Y:S05]  /*bd60*/  @!P0 BRA `(.L_x_47) ;  /* 0xfffffffc00f08947 */ /* 0x002fea000383ffff */
[----:B------:R-:W-:Y:S05]  /*bd70*/  BRA `(.L_x_93) ;  /* 0xffffffd0008c7947 */ /* 0x000fea000383ffff */
.L_x_48:
[----:B------:R-:W-:Y:S01]  /*bd80*/  BSSY B0, `(.L_x_94) ;  /* 0x0000008000007945 */ /* 0x000fe20003800000 */
[----:B------:R-:W-:Y:S01]  /*bd90*/  IMAD.MOV.U32 R13, RZ, RZ, R5 ;  /* 0x000000ffff0d7224 */ /* 0x000fe200078e0005 */
[----:B------:R-:W-:Y:S01]  /*bda0*/  MOV R12, RZ ;  /* 0x000000ff000c7202 */ /* 0x000fe20000000f00 */
[----:B------:R-:W-:Y:S02]  /*bdb0*/  IMAD.MOV.U32 R11, RZ, RZ, 0x181f ;  /* 0x0000181fff0b7424 */ /* 0x000fe400078e00ff */
[----:B------:R-:W-:-:S07]  /*bdc0*/  IMAD.MOV.U32 R15, RZ, RZ, -0x1 ;  /* 0xffffffffff0f7424 */ /* 0x000fce00078e00ff */
[----:B------:R-:W-:Y:S05]  /*bdd0*/  WARPSYNC.COLLECTIVE R15, `(.L_x_95) ;  /* 0x000000000f087348 */ /* 0x000fea0003c00000 */
[----:B------:R0:W1:Y:S02]  /*bde0*/  SHFL.IDX P6, R14, R13, R12, R11 ;  /* 0x0000000c0d0e7389 */ /* 0x00006400000c000b */
[----:B01----:R-:W-:Y:S01]  /*bdf0*/  ENDCOLLECTIVE ;  /* 0x000000000000791b */ /* 0x003fe20003800000 */
.L_x_95:
[----:B------:R-:W-:Y:S05]  /*be00*/  BSYNC B0 ;  /* 0x0000000000007941 */ /* 0x000fea0003800000 */
.L_x_94:
[----:B------:R-:W-:Y:S01]  /*be10*/  IMAD.MOV.U32 R13, RZ, RZ, R0 ;  /* 0x000000ffff0d7224 */ /* 0x000fe200078e0000 */
[----:B------:R-:W-:Y:S01]  /*be20*/  MOV R15, 0xffffffff ;  /* 0xffffffff000f7802 */ /* 0x000fe20000000f00 */
[----:B------:R-:W-:Y:S01]  /*be30*/  IMAD.MOV.U32 R12, RZ, RZ, RZ ;  /* 0x000000ffff0c7224 */ /* 0x000fe200078e00ff */
[----:B------:R-:W-:Y:S01]  /*be40*/  ISETP.GE.AND P2, PT, R34, 0x1, PT ;  /* 0x000000012200780c */ /* 0x000fe20003f46270 */
[----:B------:R-:W-:Y:S02]  /*be50*/  IMAD.MOV.U32 R11, RZ, RZ, 0x181f ;  /* 0x0000181fff0b7424 */ /* 0x000fe400078e00ff */
[----:B------:R-:W-:-:S10]  /*be60*/  IMAD.MOV.U32 R3, RZ, RZ, R14 ;  /* 0x000000ffff037224 */ /* 0x000fd400078e000e */
[----:B------:R-:W-:Y:S05]  /*be70*/  WARPSYNC.COLLECTIVE R15, `(.L_x_96) ;  /* 0x000000000f087348 */ /* 0x000fea0003c00000 */
[----:B------:R0:W1:Y:S02]  /*be80*/  SHFL.IDX P6, R14, R13, R12, R11 ;  /* 0x0000000c0d0e7389 */ /* 0x00006400000c000b */
[----:B01----:R-:W-:Y:S01]  /*be90*/  ENDCOLLECTIVE ;  /* 0x000000000000791b */ /* 0x003fe20003800000 */
.L_x_96:
[----:B------:R-:W-:Y:S01]  /*bea0*/  @P2 LEA R7, R4, UR37, 0x1 ;  /* 0x0000002504072c11 */ /* 0x000fe2000f8e08ff */
[----:B------:R-:W-:Y:S02]  /*beb0*/  IMAD.MOV.U32 R13, RZ, RZ, R5 ;  /* 0x000000ffff0d7224 */ /* 0x000fe400078e0005 */
[----:B------:R-:W-:Y:S01]  /*bec0*/  IMAD.MOV.U32 R12, RZ, RZ, 0x1 ;  /* 0x00000001ff0c7424 */ /* 0x000fe200078e00ff */
[----:B------:R-:W-:-:S13]  /*bed0*/  @P2 LEA R2, P0, R20, R14, 0x1 ;  /* 0x0000000e14022211 */ /* 0x000fda00078008ff */
[----:B------:R-:W-:Y:S05]  /*bee0*/  WARPSYNC.COLLECTIVE R15, `(.L_x_97) ;  /* 0x000000000f087348 */ /* 0x000fea0003c00000 */
[----:B------:R0:W1:Y:S02]  /*bef0*/  SHFL.IDX P6, R14, R13, R12, R11 ;  /* 0x0000000c0d0e7389 */ /* 0x00006400000c000b */
[----:B01----:R-:W-:Y:S01]  /*bf00*/  ENDCOLLECTIVE ;  /* 0x000000000000791b */ /* 0x003fe20003800000 */
.L_x_97:
[----:B------:R-:W-:-:S05]  /*bf10*/  @P2 IMAD.X R3, RZ, RZ, R3, P0 ;  /* 0x000000ffff032224 */ /* 0x000fca00000e0603 */
[----:B------:R-:W-:Y:S01]  /*bf20*/  @!PT LDS RZ, [RZ] ;  /* 0x00000000fffff984 */ /* 0x000fe20000000800 */
[----:B------:R-:W-:Y:S01]  /*bf30*/  @!PT LDS RZ, [RZ] ;  /* 0x00000000fffff984 */ /* 0x000fe20000000800 */
[----:B------:R-:W-:Y:S01]  /*bf40*/  @!PT LDS RZ, [RZ] ;  /* 0x00000000fffff984 */ /* 0x000fe20000000800 */
[----:B------:R0:W-:Y:S01]  /*bf50*/  @P2 LDGSTS.E.BYPASS.LTC128B.128 [R7+0x1c400], desc[UR48][R2.64], !P1 ;  /* 0x1c40000002072fae */ /* 0x0001e2000c901d70 */
[----:B------:R-:W-:Y:S01]  /*bf60*/  ISETP.GE.AND P2, PT, R34, 0x11, PT ;  /* 0x000000112200780c */ /* 0x000fe20003f46270 */
[----:B------:R-:W-:Y:S02]  /*bf70*/  IMAD.MOV.U32 R13, RZ, RZ, R0 ;  /* 0x000000ffff0d7224 */ /* 0x000fe400078e0000 */
[----:B------:R-:W-:-:S10]  /*bf80*/  IMAD.MOV.U32 R6, RZ, RZ, R14 ;  /* 0x000000ffff067224 */ /* 0x000fd400078e000e */
[----:B0-----:R-:W-:Y:S05]  /*bf90*/  WARPSYNC.COLLECTIVE R15, `(.L_x_98) ;  /* 0x000000000f087348 */ /* 0x001fea0003c00000 */
[----:B------:R1:W2:Y:S02]  /*bfa0*/  SHFL.IDX P6, R14, R13, R12, R11 ;  /* 0x0000000c0d0e7389 */ /* 0x0002a400000c000b */
[----:B012---:R-:W-:Y:S01]  /*bfb0*/  ENDCOLLECTIVE ;  /* 0x000000000000791b */ /* 0x007fe20003800000 */
.L_x_98:
[----:B------:R-:W-:Y:S01]  /*bfc0*/  @P2 LEA R12, R4, UR37, 0x1 ;  /* 0x00000025040c2c11 */ /* 0x000fe2000f8e08ff */
[----:B------:R-:W-:Y:S01]  /*bfd0*/  IMAD.MOV.U32 R13, RZ, RZ, R5 ;  /* 0x000000ffff0d7224 */ /* 0x000fe200078e0005 */
[----:B------:R-:W-:-:S04]  /*bfe0*/  @P2 LEA R11, P0, R20, R14, 0x1 ;  /* 0x0000000e140b2211 */ /* 0x000fc800078008ff */
[----:B------:R-:W-:Y:S01]  /*bff0*/  @P2 MOV R2, R11 ;  /* 0x0000000b00022202 */ /* 0x000fe20000000f00 */
[----:B------:R-:W-:Y:S02]  /*c000*/  @P2 IMAD.X R6, RZ, RZ, R6, P0 ;  /* 0x000000ffff062224 */ /* 0x000fe400000e0606 */
[----:B------:R-:W-:Y:S02]  /*c010*/  IMAD.MOV.U32 R11, RZ, RZ, 0x181f ;  /* 0x0000181fff0b7424 */ /* 0x000fe400078e00ff */
[----:B------:R-:W-:-:S05]  /*c020*/  @P2 IMAD.MOV.U32 R3, RZ, RZ, R6 ;  /* 0x000000ffff032224 */ /* 0x000fca00078e0006 */
[----:B------:R-:W-:Y:S01]  /*c030*/  @!PT LDS RZ, [RZ] ;  /* 0x00000000fffff984 */ /* 0x000fe20000000800 */
[----:B------:R-:W-:Y:S01]  /*c040*/  @!PT LDS RZ, [RZ] ;  /* 0x00000000fffff984 */ /* 0x000fe20000000800 */
[----:B------:R-:W-:Y:S01]  /*c050*/  @!PT LDS RZ, [RZ] ;  /* 0x00000000fffff984 */ /* 0x000fe20000000800 */
[----:B------:R0:W-:Y:S01]  /*c060*/  @P2 LDGSTS.E.BYPASS.LTC128B.128 [R12+0x1cc00], desc[UR48][R2.64], !P1 ;  /* 0x1cc00000020c2fae */ /* 0x0001e2000c901d70 */
[----:B------:R-:W-:Y:S01]  /*c070*/  ISETP.GE.AND P2, PT, R34, 0x21, PT ;  /* 0x000000212200780c */ /* 0x000fe20003f46270 */
[----:B0-----:R-:W-:-:S12]  /*c080*/  IMAD.MOV.U32 R12, RZ, RZ, 0x2 ;  /* 0x00000002ff0c7424 */ /* 0x001fd800078e00ff */
[----:B------:R-:W-:Y:S05]  /*c090*/  WARPSYNC.COLLECTIVE R15, `(.L_x_99) ;  /* 0x000000000f087348 */ /* 0x000fea0003c00000 */
[----:B------:R0:W1:Y:S02]  /*c0a0*/  SHFL.IDX P6, R14, R13, R12, R11 ;  /* 0x0000000c0d0e7389 */ /* 0x00006400000c000b */
[----:B01----:R-:W-:Y:S01]  /*c0b0*/  ENDCOLLECTIVE ;  /* 0x000000000000791b */ /* 0x003fe20003800000 */
.L_x_99:
[----:B------:R-:W-:Y:S01]  /*c0c0*/  MOV R13, R0 ;  /* 0x00000000000d7202 */ /* 0x000fe20000000f00 */
[----:B------:R-:W-:-:S07]  /*c0d0*/  IMAD.MOV.U32 R9, RZ, RZ, R14 ;  /* 0x000000ffff097224 */ /* 0x000fce00078e000e */
[----:B------:R-:W-:Y:S05]  /*c0e0*/  WARPSYNC.COLLECTIVE R15, `(.L_x_100) ;  /* 0x000000000f087348 */ /* 0x000fea0003c00000 */
[----:B------:R0:W1:Y:S02]  /*c0f0*/  SHFL.IDX P6, R14, R13, R12, R11 ;  /* 0x0000000c0d0e7389 */ /* 0x00006400000c000b */
[----:B01----:R-:W-:Y:S01]  /*c100*/  ENDCOLLECTIVE ;  /* 0x000000000000791b */ /* 0x003fe20003800000 */
.L_x_100:
[----:B------:R-:W-:Y:S01]  /*c110*/  @P2 LEA R12, R4, UR37, 0x1 ;  /* 0x00000025040c2c11 */ /* 0x000fe2000f8e08ff */
[----:B------:R-:W-:Y:S01]  /*c120*/  IMAD.MOV.U32 R13, RZ, RZ, R5 ;  /* 0x000000ffff0d7224 */ /* 0x000fe200078e0005 */
[----:B------:R-:W-:-:S05]  /*c130*/  @P2 LEA R10, P0, R20, R14, 0x1 ;  /* 0x0000000e140a2211 */ /* 0x000fca00078008ff */
[----:B------:R-:W-:Y:S02]  /*c140*/  @P2 IMAD.X R9, RZ, RZ, R9, P0 ;  /* 0x000000ffff092224 */ /* 0x000fe400000e0609 */
[----:B------:R-:W-:Y:S02]  /*c150*/  @P2 IMAD.MOV.U32 R2, RZ, RZ, R10 ;  /* 0x000000ffff022224 */ /* 0x000fe400078e000a */
[----:B------:R-:W-:-:S05]  /*c160*/  @P2 IMAD.MOV.U32 R3, RZ, RZ, R9 ;  /* 0x000000ffff032224 */ /* 0x000fca00078e0009 */
[----:B------:R-:W-:Y:S01]  /*c170*/  @!PT LDS RZ, [RZ] ;  /* 0x00000000fffff984 */ /* 0x000fe20000000800 */
[----:B------:R-:W-:Y:S01]  /*c180*/  @!PT LDS RZ, [RZ] ;  /* 0x00000000fffff984 */ /* 0x000fe20000000800 */
[----:B------:R-:W-:Y:S01]  /*c190*/  @!PT LDS RZ, [RZ] ;  /* 0x00000000fffff984 */ /* 0x000fe20000000800 */
[----:B------:R0:W-:Y:S01]  /*c1a0*/  @P2 LDGSTS.E.BYPASS.LTC128B.128 [R12+0x1d400], desc[UR48][R2.64], !P1 ;  /* 0x1d400000020c2fae */ /* 0x0001e2000c901d70 */
[----:B------:R-:W-:Y:S01]  /*c1b0*/  ISETP.GE.AND P2, PT, R34, 0x31, PT ;  /* 0x000000312200780c */ /* 0x000fe20003f46270 */
[----:B0-----:R-:W-:-:S12]  /*c1c0*/  IMAD.MOV.U32 R12, RZ, RZ, 0x3 ;  /* 0x00000003ff0c7424 */ /* 0x001fd800078e00ff */
[----:B------:R-:W-:-:S07]  /*c1d0*/  @P2 LEA R9, R4, UR37, 0x1 ;  /* 0x0000002504092c11 */ /* 0x000fce000f8e08ff */
[----:B------:R-:W-:Y:S05]  /*c1e0*/  WARPSYNC.COLLECTIVE R15, `(.L_x_101) ;  /* 0x000000000f087348 */ /* 0x000fea0003c00000 */
[----:B------:R0:W1:Y:S02]  /*c1f0*/  SHFL.IDX P6, R14, R13, R12, R11 ;  /* 0x0000000c0d0e7389 */ /* 0x00006400000c000b */
[----:B01----:R-:W-:Y:S01]  /*c200*/  ENDCOLLECTIVE ;  /* 0x000000000000791b */ /* 0x003fe20003800000 */
.L_x_101:
[----:B------:R-:W-:Y:S01]  /*c210*/  IMAD.MOV.U32 R13, RZ, RZ, R0 ;  /* 0x000000ffff0d7224 */ /* 0x000fe200078e0000 */
[----:B------:R-:W-:-:S07]  /*c220*/  MOV R7, R14 ;  /* 0x0000000e00077202 */ /* 0x000fce0000000f00 */
[----:B------:R-:W-:Y:S05]  /*c230*/  WARPSYNC.COLLECTIVE R15, `(.L_x_102) ;  /* 0x000000000f087348 */ /* 0x000fea0003c00000 */
[----:B------:R0:W1:Y:S02]  /*c240*/  SHFL.IDX P6, R14, R13, R12, R11 ;  /* 0x0000000c0d0e7389 */ /* 0x00006400000c000b */
[----:B01----:R-:W-:Y:S01]  /*c250*/  ENDCOLLECTIVE ;  /* 0x000000000000791b */ /* 0x003fe20003800000 */
.L_x_102:
[----:B------:R-:W-:Y:S01]  /*c260*/  IMAD.MOV.U32 R13, RZ, RZ, R5 ;  /* 0x000000ffff0d7224 */ /* 0x000fe200078e0005 */
[----:B------:R-:W-:Y:S02]  /*c270*/  MOV R12, 0x4 ;  /* 0x00000004000c7802 */ /* 0x000fe40000000f00 */
[----:B------:R-:W-:-:S13]  /*c280*/  @P2 LEA R8, P0, R20, R14, 0x1 ;  /* 0x0000000e14082211 */ /* 0x000fda00078008ff */
[----:B------:R-:W-:Y:S05]  /*c290*/  WARPSYNC.COLLECTIVE R15, `(.L_x_103) ;  /* 0x000000000f087348 */ /* 0x000fea0003c00000 */
[----:B------:R0:W1:Y:S02]  /*c2a0*/  SHFL.IDX P6, R14, R13, R12, R11 ;  /* 0x0000000c0d0e7389 */ /* 0x00006400000c000b */
[----:B01----:R-:W-:Y:S01]  /*c2b0*/  ENDCOLLECTIVE ;  /* 0x000000000000791b */ /* 0x003fe20003800000 */
.L_x_103:
        /* <DEDUP_REMOVED lines=8> */
[----:B------:R-:W-:Y:S02]  /*c340*/  IMAD.MOV.U32 R13, RZ, RZ, R0 ;  /* 0x000000ffff0d7224 */ /* 0x000fe400078e0000 */
[----:B0-----:R-:W-:-:S10]  /*c350*/  IMAD.MOV.U32 R2, RZ, RZ, R14 ;  /* 0x000000ffff027224 */ /* 0x001fd400078e000e */
[----:B------:R-:W-:Y:S05]  /*c360*/  WARPSYNC.COLLECTIVE R15, `(.L_x_104) ;  /* 0x000000000f087348 */ /* 0x000fea0003c00000 */
[----:B------:R0:W1:Y:S02]  /*c370*/  SHFL.IDX P6, R14, R13, R12, R11 ;  /* 0x0000000c0d0e7389 */ /* 0x00006400000c000b */
[----:B01----:R-:W-:Y:S01]  /*c380*/  ENDCOLLECTIVE ;  /* 0x000000000000791b */ /* 0x003fe20003800000 */
.L_x_104:
[----:B------:R-:W-:Y:S02]  /*c390*/  @P2 LEA R7, R4, UR37, 0x1 ;  /* 0x0000002504072c11 */ /* 0x000fe4000f8e08ff */
[----:B------:R-:W-:Y:S01]  /*c3a0*/  MOV R13, R5 ;  /* 0x00000005000d7202 */ /* 0x000fe20000000f00 */
[----:B------:R-:W-:Y:S01]  /*c3b0*/  IMAD.MOV.U32 R12, RZ, RZ, 0x5 ;  /* 0x00000005ff0c7424 */ /* 0x000fe200078e00ff */
[----:B------:R-:W-:-:S05]  /*c3c0*/  @P2 LEA R6, P0, R20, R14, 0x1 ;  /* 0x0000000e14062211 */ /* 0x000fca00078008ff */
[----:B------:R-:W-:Y:S02]  /*c3d0*/  @P2 IMAD.X R11, RZ, RZ, R2, P0 ;  /* 0x000000ffff0b2224 */ /* 0x000fe400000e0602 */
[----:B------:R-:W-:Y:S02]  /*c3e0*/  @P2 IMAD.MOV.U32 R2, RZ, RZ, R6 ;  /* 0x000000ffff022224 */ /* 0x000fe400078e0006 */
[----:B------:R-:W-:Y:S02]  /*c3f0*/  @P2 IMAD.MOV.U32 R3, RZ, RZ, R11 ;  /* 0x000000ffff032224 */ /* 0x000fe400078e000b */
[----:B------:R-:W-:-:S03]  /*c400*/  IMAD.MOV.U32 R11, RZ, RZ, 0x181f ;  /* 0x0000181fff0b7424 */ /* 0x000fc600078e00ff */
[----:B------:R-:W-:Y:S01]  /*c410*/  @!PT LDS RZ, [RZ] ;  /* 0x00000000fffff984 */ /* 0x000fe20000000800 */
[----:B------:R-:W-:Y:S01]  /*c420*/  @!PT LDS RZ, [RZ] ;  /* 0x00000000fffff984 */ /* 0x000fe20000000800 */
[----:B------:R-:W-:Y:S01]  /*c430*/  @!PT LDS RZ, [RZ] ;  /* 0x00000000fffff984 */ /* 0x000fe20000000800 */
[----:B------:R0:W-:Y:S04]  /*c440*/  @P2 LDGSTS.E.BYPASS.LTC128B.128 [R7+0x1e400], desc[UR48][R2.64], !P1 ;  /* 0x1e40000002072fae */ /* 0x0001e8000c901d70 */
[----:B0-----:R-:W-:Y:S05]  /*c450*/  WARPSYNC.COLLECTIVE R15, `(.L_x_105) ;  /* 0x000000000f087348 */ /* 0x001fea0003c00000 */
[----:B------:R1:W2:Y:S02]  /*c460*/  SHFL.IDX P6, R14, R13, R12, R11 ;  /* 0x0000000c0d0e7389 */ /* 0x0002a400000c000b */
[----:B012---:R-:W-:Y:S01]  /*c470*/  ENDCOLLECTIVE ;  /* 0x000000000000791b */ /* 0x007fe20003800000 */
.L_x_105:
[----:B------:R-:W-:Y:S02]  /*c480*/  IMAD.MOV.U32 R13, RZ, RZ, R0 ;  /* 0x000000ffff0d7224 */ /* 0x000fe400078e0000 */
[----:B------:R-:W-:-:S07]  /*c490*/  IMAD.MOV.U32 R5, RZ, RZ, R14 ;  /* 0x000000ffff057224 */ /* 0x000fce00078e000e */
[----:B------:R-:W-:Y:S05]  /*c4a0*/  WARPSYNC.COLLECTIVE R15, `(.L_x_106) ;  /* 0x000000000f087348 */ /* 0x000fea0003c00000 */
[----:B------:R0:W1:Y:S02]  /*c4b0*/  SHFL.IDX P6, R14, R13, R12, R11 ;  /* 0x0000000c0d0e7389 */ /* 0x00006400000c000b */
[----:B01----:R-:W-:Y:S01]  /*c4c0*/  ENDCOLLECTIVE ;  /* 0x000000000000791b */ /* 0x003fe20003800000 */
.L_x_106:
[----:B------:R-:W-:Y:S05]  /*c4d0*/  BRA `(.L_x_107) ;  /* 0xffffffcc00dc7947 */ /* 0x000fea000383ffff */
.L_x_52:
[----:B------:R-:W-:Y:S01]  /*c4e0*/  IMAD.MOV.U32 R13, RZ, RZ, R5 ;  /* 0x000000ffff0d7224 */ /* 0x000fe200078e0005 */
[----:B------:R-:W-:Y:S01]  /*c4f0*/  MOV R12, RZ ;  /* 0x000000ff000c7202 */ /* 0x000fe20000000f00 */
[----:B------:R-:W-:Y:S02]  /*c500*/  IMAD.MOV.U32 R11, RZ, RZ, 0x181f ;  /* 0x0000181fff0b7424 */ /* 0x000fe400078e00ff */
[----:B------:R-:W-:Y:S02]  /*c510*/  IMAD.MOV.U32 R15, RZ, RZ, -0x1 ;  /* 0xffffffffff0f7424 */ /* 0x000fe400078e00ff */
[----:B------:R-:W-:-:S07]  /*c520*/  IMAD.IADD R0, R36, 0x1, R0 ;  /* 0x0000000124007824 */ /* 0x000fce00078e0200 */
[----:B-1----:R-:W-:Y:S05]  /*c530*/  WARPSYNC.COLLECTIVE R15, `(.L_x_108) ;  /* 0x000000000f087348 */ /* 0x002fea0003c00000 */
[----:B------:R0:W2:Y:S02]  /*c540*/  SHFL.IDX P6, R14, R13, R12, R11 ;  /* 0x0000000c0d0e7389 */ /* 0x0000a400000c000b */
[----:B012---:R-:W-:Y:S01]  /*c550*/  ENDCOLLECTIVE ;  /* 0x000000000000791b */ /* 0x007fe20003800000 */
.L_x_108:
[C---:B------:R-:W-:Y:S01]  /*c560*/  VIADD R6, R0.reuse, 0x10 ;  /* 0x0000001000067836 */ /* 0x040fe20000000000 */
[----:B------:R-:W-:Y:S01]  /*c570*/  ISETP.GE.AND P0, PT, R0, UR39, PT ;  /* 0x0000002700007c0c */ /* 0x000fe2000bf06270 */
[----:B------:R-:W-:Y:S02]  /*c580*/  IMAD.MOV.U32 R13, RZ, RZ, R4 ;  /* 0x000000ffff0d7224 */ /* 0x000fe400078e0004 */
[----:B------:R-:W-:-:S10]  /*c590*/  IMAD.MOV.U32 R2, RZ, RZ, R14 ;  /* 0x000000ffff027224 */ /* 0x000fd400078e000e */
[----:B------:R-:W-:Y:S05]  /*c5a0*/  WARPSYNC.COLLECTIVE R15, `(.L_x_109) ;  /* 0x000000000f087348 */ /* 0x000fea0003c00000 */
[----:B------:R0:W1:Y:S02]  /*c5b0*/  SHFL.IDX P6, R14, R13, R12, R11 ;  /* 0x0000000c0d0e7389 */ /* 0x00006400000c000b */
[----:B01----:R-:W-:Y:S01]  /*c5c0*/  ENDCOLLECTIVE ;  /* 0x000000000000791b */ /* 0x003fe20003800000 */
.L_x_109:
[----:B------:R-:W-:Y:S02]  /*c5d0*/  IMAD.MOV.U32 R13, RZ, RZ, R5 ;  /* 0x000000ffff0d7224 */ /* 0x000fe400078e0005 */
[----:B------:R-:W-:Y:S01]  /*c5e0*/  IMAD.MOV.U32 R12, RZ, RZ, 0x1 ;  /* 0x00000001ff0c7424 */ /* 0x000fe200078e00ff */
[----:B------:R-:W-:-:S04]  /*c5f0*/  @!P0 LEA R14, P1, R21, R14, 0x1 ;  /* 0x0000000e150e8211 */ /* 0x000fc800078208ff */
[----:B------:R-:W-:Y:S01]  /*c600*/  @!P0 IADD3.X R3, RZ, R2, RZ, P1, !PT ;  /* 0x00000002ff038210 */ /* 0x000fe20000ffe4ff */
[----:B------:R-:W-:-:S08]  /*c610*/  @!P0 IMAD.MOV.U32 R2, RZ, RZ, R14 ;  /* 0x000000ffff028224 */ /* 0x000fd000078e000e */
[----:B------:R-:W-:Y:S05]  /*c620*/  WARPSYNC.COLLECTIVE R15, `(.L_x_110) ;  /* 0x000000000f087348 */ /* 0x000fea0003c00000 */
[----:B------:R0:W1:Y:S02]  /*c630*/  SHFL.IDX P6, R14, R13, R12, R11 ;  /* 0x0000000c0d0e7389 */ /* 0x00006400000c000b */
[----:B01----:R-:W-:Y:S01]  /*c640*/  ENDCOLLECTIVE ;  /* 0x000000000000791b */ /* 0x003fe20003800000 */
.L_x_110:
[----:B------:R-:W-:Y:S01]  /*c650*/  @!PT LDS RZ, [RZ] ;  /* 0x00000000fffff984 */ /* 0x000fe20000000800 */
[----:B------:R-:W-:Y:S01]  /*c660*/  @!PT LDS RZ, [RZ] ;  /* 0x00000000fffff984 */ /* 0x000fe20000000800 */
[----:B------:R-:W-:Y:S01]  /*c670*/  @!PT LDS RZ, [RZ] ;  /* 0x00000000fffff984 */ /* 0x000fe20000000800 */
[----:B------:R0:W-:Y:S01]  /*c680*/  @!P0 LDGSTS.E.BYPASS.LTC128B.128 [R20+0x18400], desc[UR48][R2.64], !P5 ;  /* 0x1840000002148fae */ /* 0x0001e2000e901d70 */
[----:B------:R-:W-:Y:S02]  /*c690*/  ISETP.GE.AND P0, PT, R6, UR39, PT ;  /* 0x0000002706007c0c */ /* 0x000fe4000bf06270 */
[----:B------:R-:W-:Y:S01]  /*c6a0*/  MOV R13, R4 ;  /* 0x00000004000d7202 */ /* 0x000fe20000000f00 */
[----:B------:R-:W-:-:S10]  /*c6b0*/  IMAD.MOV.U32 R6, RZ, RZ, R14 ;  /* 0x000000ffff067224 */ /* 0x000fd400078e000e */
[----:B0-----:R-:W-:Y:S05]  /*c6c0*/  WARPSYNC.COLLECTIVE R15, `(.L_x_111) ;  /* 0x000000000f087348 */ /* 0x001fea0003c00000 */
[----:B------:R1:W2:Y:S02]  /*c6d0*/  SHFL.IDX P6, R14, R13, R12, R11 ;  /* 0x0000000c0d0e7389 */ /* 0x0002a400000c000b */
[----:B012---:R-:W-:Y:S01]  /*c6e0*/  ENDCOLLECTIVE ;  /* 0x000000000000791b */ /* 0x007fe20003800000 */
.L_x_111:
[----:B------:R-:W-:Y:S02]  /*c6f0*/  IMAD.MOV.U32 R13, RZ, RZ, R5 ;  /* 0x000000ffff0d7224 */ /* 0x000fe400078e0005 */
[----:B------:R-:W-:Y:S01]  /*c700*/  IMAD.MOV.U32 R12, RZ, RZ, 0x2 ;  /* 0x00000002ff0c7424 */ /* 0x000fe200078e00ff */
[----:B------:R-:W-:-:S13]  /*c710*/  @!P0 LEA R2, P1, R21, R14, 0x1 ;  /* 0x0000000e15028211 */ /* 0x000fda00078208ff */
[----:B------:R-:W-:Y:S05]  /*c720*/  WARPSYNC.COLLECTIVE R15, `(.L_x_112) ;  /* 0x000000000f087348 */ /* 0x000fea0003c00000 */
[----:B------:R0:W1:Y:S02]  /*c730*/  SHFL.IDX P6, R14, R13, R12, R11 ;  /* 0x0000000c0d0e7389 */ /* 0x00006400000c000b */
[----:B01----:R-:W-:Y:S01]  /*c740*/  ENDCOLLECTIVE ;  /* 0x000000000000791b */ /* 0x003fe20003800000 */
.L_x_112:
[----:B------:R-:W-:Y:S02]  /*c750*/  @!P0 IMAD.X R3, RZ, RZ, R6, P1 ;  /* 0x000000ffff038224 */ /* 0x000fe400008e0606 */
[----:B------:R-:W-:-:S03]  /*c760*/  VIADD R6, R0, 0x20 ;  /* 0x0000002000067836 */ /* 0x000fc60000000000 */
[----:B------:R-:W-:Y:S01]  /*c770*/  @!PT LDS RZ, [RZ] ;  /* 0x00000000fffff984 */ /* 0x000fe20000000800 */
[----:B------:R-:W-:Y:S01]  /*c780*/  @!PT LDS RZ, [RZ] ;  /* 0x00000000fffff984 */ /* 0x000fe20000000800 */
[----:B------:R-:W-:Y:S01]  /*c790*/  @!PT LDS RZ, [RZ] ;  /* 0x00000000fffff984 */ /* 0x000fe20000000800 */
[----:B------:R0:W-:Y:S02]  /*c7a0*/  @!P0 LDGSTS.E.BYPASS.LTC128B.128 [R20+0x18c00], desc[UR48][R2.64], !P5 ;  /* 0x18c0000002148fae */ /* 0x0001e4000e901d70 */
[----:B------:R-:W-:Y:S02]  /*c7b0*/  ISETP.GE.AND P0, PT, R6, UR39, PT ;  /* 0x0000002706007c0c */ /* 0x000fe4000bf06270 */
[----:B------:R-:W-:Y:S01]  /*c7c0*/  MOV R13, R4 ;  /* 0x00000004000d7202 */ /* 0x000fe20000000f00 */
[----:B------:R-:W-:-:S10]  /*c7d0*/  IMAD.MOV.U32 R6, RZ, RZ, R14 ;  /* 0x000000ffff067224 */ /* 0x000fd400078e000e */
[----:B0-----:R-:W-:Y:S05]  /*c7e0*/  WARPSYNC.COLLECTIVE R15, `(.L_x_113) ;  /* 0x000000000f087348 */ /* 0x001fea0003c00000 */
[----:B------:R1:W2:Y:S02]  /*c7f0*/  SHFL.IDX P6, R14, R13, R12, R11 ;  /* 0x0000000c0d0e7389 */ /* 0x0002a400000c000b */
[----:B012---:R-:W-:Y:S01]  /*c800*/  ENDCOLLECTIVE ;  /* 0x000000000000791b */ /* 0x007fe20003800000 */
.L_x_113:
[----:B------:R-:W-:Y:S02]  /*c810*/  IMAD.MOV.U32 R13, RZ, RZ, R5 ;  /* 0x000000ffff0d7224 */ /* 0x000fe400078e0005 */
[----:B------:R-:W-:Y:S01]  /*c820*/  IMAD.MOV.U32 R12, RZ, RZ, 0x3 ;  /* 0x00000003ff0c7424 */ /* 0x000fe200078e00ff */
[----:B------:R-:W-:-:S13]  /*c830*/  @!P0 LEA R2, P1, R21, R14, 0x1 ;  /* 0x0000000e15028211 */ /* 0x000fda00078208ff */
[----:B------:R-:W-:Y:S05]  /*c840*/  WARPSYNC.COLLECTIVE R15, `(.L_x_114) ;  /* 0x000000000f087348 */ /* 0x000fea0003c00000 */
[----:B------:R0:W1:Y:S02]  /*c850*/  SHFL.IDX P6, R14, R13, R12, R11 ;  /* 0x0000000c0d0e7389 */ /* 0x00006400000c000b */
[----:B01----:R-:W-:Y:S01]  /*c860*/  ENDCOLLECTIVE ;  /* 0x000000000000791b */ /* 0x003fe20003800000 */
.L_x_114:
        /* <DEDUP_REMOVED lines=12> */
.L_x_115:
[----:B------:R-:W-:Y:S02]  /*c930*/  IMAD.MOV.U32 R13, RZ, RZ, R5 ;  /* 0x000000ffff0d7224 */ /* 0x000fe400078e0005 */
[----:B------:R-:W-:Y:S01]  /*c940*/  IMAD.MOV.U32 R12, RZ, RZ, 0x4 ;  /* 0x00000004ff0c7424 */ /* 0x000fe200078e00ff */
[----:B------:R-:W-:-:S13]  /*c950*/  @!P0 LEA R2, P1, R21, R14, 0x1 ;  /* 0x0000000e15028211 */ /* 0x000fda00078208ff */
[----:B------:R-:W-:Y:S05]  /*c960*/  WARPSYNC.COLLECTIVE R15, `(.L_x_116) ;  /* 0x000000000f087348 */ /* 0x000fea0003c00000 */
[----:B------:R0:W1:Y:S02]  /*c970*/  SHFL.IDX P6, R14, R13, R12, R11 ;  /* 0x0000000c0d0e7389 */ /* 0x00006400000c000b */
[----:B01----:R-:W-:Y:S01]  /*c980*/  ENDCOLLECTIVE ;  /* 0x000000000000791b */ /* 0x003fe20003800000 */
.L_x_116:
        /* <DEDUP_REMOVED lines=12> */
.L_x_117:
[----:B------:R-:W-:Y:S02]  /*ca50*/  IMAD.MOV.U32 R13, RZ, RZ, R5 ;  /* 0x000000ffff0d7224 */ /* 0x000fe400078e0005 */
[----:B------:R-:W-:Y:S01]  /*ca60*/  IMAD.MOV.U32 R12, RZ, RZ, 0x5 ;  /* 0x00000005ff0c7424 */ /* 0x000fe200078e00ff */
[----:B------:R-:W-:-:S13]  /*ca70*/  @!P0 LEA R2, P1, R21, R14, 0x1 ;  /* 0x0000000e15028211 */ /* 0x000fda00078208ff */
[----:B------:R-:W-:Y:S05]  /*ca80*/  WARPSYNC.COLLECTIVE R15, `(.L_x_118) ;  /* 0x000000000f087348 */ /* 0x000fea0003c00000 */
[----:B------:R0:W1:Y:S02]  /*ca90*/  SHFL.IDX P6, R14, R13, R12, R11 ;  /* 0x0000000c0d0e7389 */ /* 0x00006400000c000b */
[----:B01----:R-:W-:Y:S01]  /*caa0*/  ENDCOLLECTIVE ;  /* 0x000000000000791b */ /* 0x003fe20003800000 */
.L_x_118:
        /* <DEDUP_REMOVED lines=12> */
.L_x_119:
[----:B------:R-:W-:Y:S02]  /*cb70*/  IMAD.MOV.U32 R13, RZ, RZ, R5 ;  /* 0x000000ffff0d7224 */ /* 0x000fe400078e0005 */
[----:B------:R-:W-:Y:S01]  /*cb80*/  IMAD.MOV.U32 R12, RZ, RZ, 0x6 ;  /* 0x00000006ff0c7424 */ /* 0x000fe200078e00ff */
[----:B------:R-:W-:-:S13]  /*cb90*/  @!P0 LEA R2, P1, R21, R14, 0x1 ;  /* 0x0000000e15028211 */ /* 0x000fda00078208ff */
[----:B------:R-:W-:Y:S05]  /*cba0*/  WARPSYNC.COLLECTIVE R15, `(.L_x_120) ;  /* 0x000000000f087348 */ /* 0x000fea0003c00000 */
[----:B------:R0:W1:Y:S02]  /*cbb0*/  SHFL.IDX P6, R14, R13, R12, R11 ;  /* 0x0000000c0d0e7389 */ /* 0x00006400000c000b */
[----:B01----:R-:W-:Y:S01]  /*cbc0*/  ENDCOLLECTIVE ;  /* 0x000000000000791b */ /* 0x003fe20003800000 */
.L_x_120:
        /* <DEDUP_REMOVED lines=12> */
.L_x_121:
[----:B------:R-:W-:Y:S02]  /*cc90*/  IMAD.MOV.U32 R13, RZ, RZ, R5 ;  /* 0x000000ffff0d7224 */ /* 0x000fe400078e0005 */
[----:B------:R-:W-:Y:S01]  /*cca0*/  IMAD.MOV.U32 R12, RZ, RZ, 0x7 ;  /* 0x00000007ff0c7424 */ /* 0x000fe200078e00ff */
[----:B------:R-:W-:-:S13]  /*ccb0*/  @!P0 LEA R2, P1, R21, R14, 0x1 ;  /* 0x0000000e15028211 */ /* 0x000fda00078208ff */
[----:B------:R-:W-:Y:S05]  /*ccc0*/  WARPSYNC.COLLECTIVE R15, `(.L_x_122) ;  /* 0x000000000f087348 */ /* 0x000fea0003c00000 */
[----:B------:R0:W1:Y:S02]  /*ccd0*/  SHFL.IDX P6, R14, R13, R12, R11 ;  /* 0x0000000c0d0e7389 */ /* 0x00006400000c000b */
[----:B01----:R-:W-:Y:S01]  /*cce0*/  ENDCOLLECTIVE ;  /* 0x000000000000791b */ /* 0x003fe20003800000 */
.L_x_122:
[----:B------:R-:W-:-:S05]  /*ccf0*/  @!P0 IMAD.X R3, RZ, RZ, R6, P1 ;  /* 0x000000ffff038224 */ /* 0x000fca00008e0606 */
[----:B------:R-:W-:Y:S01]  /*cd00*/  @!PT LDS RZ, [RZ] ;  /* 0x00000000fffff984 */ /* 0x000fe20000000800 */
[----:B------:R-:W-:Y:S01]  /*cd10*/  @!PT LDS RZ, [RZ] ;  /* 0x00000000fffff984 */ /* 0x000fe20000000800 */
[----:B------:R-:W-:Y:S01]  /*cd20*/  @!PT LDS RZ, [RZ] ;  /* 0x00000000fffff984 */ /* 0x000fe20000000800 */
[----:B------:R0:W-:Y:S01]  /*cd30*/  @!P0 LDGSTS.E.BYPASS.LTC128B.128 [R20+0x1b400], desc[UR48][R2.64], !P5 ;  /* 0x1b40000002148fae */ /* 0x0001e2000e901d70 */
[----:B------:R-:W-:Y:S02]  /*cd40*/  IMAD.MOV.U32 R13, RZ, RZ, R4 ;  /* 0x000000ffff0d7224 */ /* 0x000fe400078e0004 */
[----:B------:R-:W-:-:S07]  /*cd50*/  IMAD.MOV.U32 R6, RZ, RZ, R14 ;  /* 0x000000ffff067224 */ /* 0x000fce00078e000e */
[----:B0-----:R-:W-:Y:S05]  /*cd60*/  WARPSYNC.COLLECTIVE R15, `(.L_x_123) ;  /* 0x000000000f087348 */ /* 0x001fea0003c00000 */
[----:B------:R1:W2:Y:S02]  /*cd70*/  SHFL.IDX P6, R14, R13, R12, R11 ;  /* 0x0000000c0d0e7389 */ /* 0x0002a400000c000b */
[----:B012---:R-:W-:Y:S01]  /*cd80*/  ENDCOLLECTIVE ;  /* 0x000000000000791b */ /* 0x007fe20003800000 */
.L_x_123:
[----:B------:R-:W-:Y:S05]  /*cd90*/  BRA `(.L_x_124) ;  /* 0xffffffcc00e87947 */ /* 0x000fea000383ffff */
.L_x_54:
[----:B0-----:R-:W-:-:S04]  /*cda0*/  MOV R3, UR37 ;  /* 0x0000002500037c02 */ /* 0x001fc80008000f00 */
[----:B------:R0:W2:Y:S03]  /*cdb0*/  SYNCS.PHASECHK.TRANS64.TRYWAIT P0, [R3+URZ+0x22820], R0 ;  /* 0x02282000030075a7 */ /* 0x0000a6000800017f */
[----:B--2---:R-:W-:Y:S05]  /*cdc0*/  @!P0 NANOSLEEP.SYNCS 0x989680 ;  /* 0x009896800000895d */ /* 0x004fea0003900000 */
[----:B------:R-:W2:Y:S02]  /*cdd0*/  @!P0 SYNCS.PHASECHK.TRANS64 P0, [R3+URZ+0x22820], R0 ;  /* 0x02282000030085a7 */ /* 0x000ea4000800007f */
[----:B--2---:R-:W-:Y:S05]  /*cde0*/  @!P0 BRA `(.L_x_54) ;  /* 0xfffffffc00ec8947 */ /* 0x004fea000383ffff */
[----:B------:R-:W-:Y:S05]  /*cdf0*/  BRA `(.L_x_125) ;  /* 0xffffffd0001c7947 */ /* 0x000fea000383ffff */
.L_x_57:
[----:B0-----:R0:W2:Y:S02]  /*ce00*/  SYNCS.PHASECHK.TRANS64.TRYWAIT P0, [R22+URZ+0x22860], R3 ;  /* 0x02286003160075a7 */ /* 0x0010a4000800017f */
[----:B--2---:R-:W-:Y:S05]  /*ce10*/  @!P0 NANOSLEEP.SYNCS 0x989680 ;  /* 0x009896800000895d */ /* 0x004fea0003900000 */
[----:B------:R-:W2:Y:S02]  /*ce20*/  @!P0 SYNCS.PHASECHK.TRANS64 P0, [R22+URZ+0x22860], R3 ;  /* 0x02286003160085a7 */ /* 0x000ea4000800007f */
[----:B--2---:R-:W-:Y:S05]  /*ce30*/  @!P0 BRA `(.L_x_57) ;  /* 0xfffffffc00f08947 */ /* 0x004fea000383ffff */
[----:B------:R-:W-:Y:S05]  /*ce40*/  BRA `(.L_x_126) ;  /* 0xffffffd0002c7947 */ /* 0x000fea000383ffff */
.L_x_58:
[----:B------:R-:W-:Y:S01]  /*ce50*/  BSSY B0, `(.L_x_127) ;  /* 0x0000008000007945 */ /* 0x000fe20003800000 */
[----:B------:R-:W-:Y:S02]  /*ce60*/  IMAD.MOV.U32 R13, RZ, RZ, R7 ;  /* 0x000000ffff0d7224 */ /* 0x000fe400078e0007 */
[----:B------:R-:W-:Y:S02]  /*ce70*/  IMAD.MOV.U32 R12, RZ, RZ, RZ ;  /* 0x000000ffff0c7224 */ /* 0x000fe400078e00ff */
[----:B------:R-:W-:Y:S02]  /*ce80*/  IMAD.MOV.U32 R11, RZ, RZ, 0x181f ;  /* 0x0000181fff0b7424 */ /* 0x000fe400078e00ff */
[----:B------:R-:W-:-:S07]  /*ce90*/  IMAD.MOV.U32 R15, RZ, RZ, -0x1 ;  /* 0xffffffffff0f7424 */ /* 0x000fce00078e00ff */
[----:B-1----:R-:W-:Y:S05]  /*cea0*/  WARPSYNC.COLLECTIVE R15, `(.L_x_128) ;  /* 0x000000000f087348 */ /* 0x002fea0003c00000 */
[----:B------:R0:W2:Y:S02]  /*ceb0*/  SHFL.IDX P6, R14, R13, R12, R11 ;  /* 0x0000000c0d0e7389 */ /* 0x0000a400000c000b */
[----:B012---:R-:W-:Y:S01]  /*cec0*/  ENDCOLLECTIVE ;  /* 0x000000000000791b */ /* 0x007fe20003800000 */
.L_x_128:
[----:B------:R-:W-:Y:S05]  /*ced0*/  BSYNC B0 ;  /* 0x0000000000007941 */ /* 0x000fea0003800000 */
.L_x_127:
[----:B------:R-:W0:Y:S01]  /*cee0*/  S2R R4, SR_TID.X ;  /* 0x0000000000047919 */ /* 0x000e220000002100 */
[----:B------:R-:W-:Y:S01]  /*cef0*/  MOV R13, R8 ;  /* 0x00000008000d7202 */ /* 0x000fe20000000f00 */
[----:B------:R-:W-:Y:S01]  /*cf00*/  IMAD.MOV.U32 R12, RZ, RZ, RZ ;  /* 0x000000ffff0c7224 */ /* 0x000fe200078e00ff */
[----:B------:R-:W-:Y:S01]  /*cf10*/  LOP3.LUT P3, RZ, R35, 0x4, RZ, 0xc0, !PT ;  /* 0x0000000423ff7812 */ /* 0x000fe2000786c0ff */
[----:B------:R-:W-:Y:S01]  /*cf20*/  IMAD.MOV.U32 R11, RZ, RZ, 0x181f ;  /* 0x0000181fff0b7424 */ /* 0x000fe200078e00ff */
[C---:B------:R-:W-:Y:S01]  /*cf30*/  LOP3.LUT P2, RZ, R16.reuse, 0x80000000, RZ, 0xc0, !PT ;  /* 0x8000000010ff7812 */ /* 0x040fe2000784c0ff */
[----:B------:R-:W-:Y:S01]  /*cf40*/  IMAD.MOV.U32 R15, RZ, RZ, -0x1 ;  /* 0xffffffffff0f7424 */ /* 0x000fe200078e00ff */
[C---:B------:R-:W-:Y:S01]  /*cf50*/  LOP3.LUT P1, RZ, R16.reuse, 0x4000000, RZ, 0xc0, !PT ;  /* 0x0400000010ff7812 */ /* 0x040fe2000782c0ff */
[----:B------:R-:W-:Y:S01]  /*cf60*/  IMAD.MOV.U32 R3, RZ, RZ, R14 ;  /* 0x000000ffff037224 */ /* 0x000fe200078e000e */
[----:B------:R-:W-:-:S13]  /*cf70*/  LOP3.LUT P4, RZ, R16, 0x200000, RZ, 0xc0, !PT ;  /* 0x0020000010ff7812 */ /* 0x000fda000788c0ff */
[----:B0-----:R-:W-:Y:S05]  /*cf80*/  WARPSYNC.COLLECTIVE R15, `(.L_x_129) ;  /* 0x000000000f087348 */ /* 0x001fea0003c00000 */
[----:B------:R1:W2:Y:S02]  /*cf90*/  SHFL.IDX P6, R14, R13, R12, R11 ;  /* 0x0000000c0d0e7389 */ /* 0x0002a400000c000b */
[----:B012---:R-:W-:Y:S01]  /*cfa0*/  ENDCOLLECTIVE ;  /* 0x000000000000791b */ /* 0x007fe20003800000 */
.L_x_129:
[----:B------:R-:W-:Y:S02]  /*cfb0*/  LEA R6, R6, UR37, 0x1 ;  /* 0x0000002506067c11 */ /* 0x000fe4000f8e08ff */
[----:B------:R-:W-:Y:S01]  /*cfc0*/  LOP3.LUT P5, RZ, R16, 0x40000, RZ, 0xc0, !PT ;  /* 0x0004000010ff7812 */ /* 0x000fe200078ac0ff */
[----:B------:R-:W-:Y:S02]  /*cfd0*/  IMAD.MOV.U32 R13, RZ, RZ, R7 ;  /* 0x000000ffff0d7224 */ /* 0x000fe400078e0007 */
[----:B------:R-:W-:Y:S02]  /*cfe0*/  IMAD.MOV.U32 R12, RZ, RZ, 0x1 ;  /* 0x00000001ff0c7424 */ /* 0x000fe400078e00ff */
[----:B------:R-:W-:Y:S02]  /*cff0*/  IMAD.SHL.U32 R4, R4, 0x8, RZ ;  /* 0x0000000804047824 */ /* 0x000fe400078e00ff */
[----:B------:R-:W-:-:S07]  /*d000*/  IMAD.MOV.U32 R2, RZ, RZ, R14 ;  /* 0x000000ffff027224 */ /* 0x000fce00078e000e */
[----:B------:R-:W-:Y:S05]  /*d010*/  WARPSYNC.COLLECTIVE R15, `(.L_x_130) ;  /* 0x000000000f087348 */ /* 0x000fea0003c00000 */
[----:B------:R0:W1:Y:S02]  /*d020*/  SHFL.IDX P6, R14, R13, R12, R11 ;  /* 0x0000000c0d0e7389 */ /* 0x00006400000c000b */
[----:B01----:R-:W-:Y:S01]  /*d030*/  ENDCOLLECTIVE ;  /* 0x000000000000791b */ /* 0x003fe20003800000 */
.L_x_130:
[----:B------:R-:W-:-:S04]  /*d040*/  LOP3.LUT R4, R4, 0x38, RZ, 0xc0, !PT ;  /* 0x0000003804047812 */ /* 0x000fc800078ec0ff */
[----:B------:R-:W-:-:S04]  /*d050*/  SHF.L.U32 R0, R4, 0x1, RZ ;  /* 0x0000000104007819 */ /* 0x000fc800000006ff */
[----:B------:R-:W-:-:S05]  /*d060*/  IADD3 R2, P0, R2, R0, RZ ;  /* 0x0000000002027210 */ /* 0x000fca0007f1e0ff */
[----:B------:R-:W-:Y:S02]  /*d070*/  IMAD.X R3, RZ, RZ, R3, P0 ;  /* 0x000000ffff037224 */ /* 0x000fe400000e0603 */
[----:B------:R-:W-:-:S03]  /*d080*/  IMAD.MOV.U32 R13, RZ, RZ, R8 ;  /* 0x000000ffff0d7224 */ /* 0x000fc600078e0008 */
[----:B------:R-:W-:Y:S01]  /*d090*/  @!PT LDS RZ, [RZ] ;  /* 0x00000000fffff984 */ /* 0x000fe20000000800 */
[----:B------:R-:W-:Y:S01]  /*d0a0*/  @!PT LDS RZ, [RZ] ;  /* 0x00000000fffff984 */ /* 0x000fe20000000800 */
[----:B------:R-:W-:Y:S01]  /*d0b0*/  @!PT LDS RZ, [RZ] ;  /* 0x00000000fffff984 */ /* 0x000fe20000000800 */
[----:B------:R-:W-:Y:S01]  /*d0c0*/  LDGSTS.E.BYPASS.LTC128B.128 [R6+0x400], desc[UR48][R2.64], !P3 ;  /* 0x0040000002067fae */ /* 0x000fe2000d901d70 */
[----:B------:R-:W-:-:S03]  /*d0d0*/  LOP3.LUT P3, RZ, R35, 0x2, RZ, 0xc0, !PT ;  /* 0x0000000223ff7812 */ /* 0x000fc6000786c0ff */
[----:B------:R-:W-:Y:S01]  /*d0e0*/  LDGSTS.E.BYPASS.LTC128B.128 [R6+0x3400], desc[UR48][R2.64+0x80], !P2 ;  /* 0x0340008002067fae */ /* 0x000fe2000d101d70 */
[----:B------:R-:W-:-:S03]  /*d0f0*/  LOP3.LUT P2, RZ, R16, 0x40000000, RZ, 0xc0, !PT ;  /* 0x4000000010ff7812 */ /* 0x000fc6000784c0ff */
[----:B------:R-:W-:Y:S01]  /*d100*/  LDGSTS.E.BYPASS.LTC128B.128 [R6+0x6400], desc[UR48][R2.64+0x100], !P1 ;  /* 0x0640010002067fae */ /* 0x000fe2000c901d70 */
[----:B------:R-:W-:-:S03]  /*d110*/  LOP3.LUT P1, RZ, R16, 0x2000000, RZ, 0xc0, !PT ;  /* 0x0200000010ff7812 */ /* 0x000fc6000782c0ff */
[----:B------:R0:W-:Y:S01]  /*d120*/  LDGSTS.E.BYPASS.LTC128B.128 [R6+0x9400], desc[UR48][R2.64+0x180], !P4 ;  /* 0x0940018002067fae */ /* 0x0001e2000e101d70 */
[----:B------:R-:W-:Y:S01]  /*d130*/  LOP3.LUT P4, RZ, R16, 0x100000, RZ, 0xc0, !PT ;  /* 0x0010000010ff7812 */ /* 0x000fe2000788c0ff */
[----:B0-----:R-:W-:-:S12]  /*d140*/  IMAD.MOV.U32 R3, RZ, RZ, R14 ;  /* 0x000000ffff037224 */ /* 0x001fd800078e000e */
[----:B------:R-:W-:Y:S05]  /*d150*/  WARPSYNC.COLLECTIVE R15, `(.L_x_131) ;  /* 0x000000000f087348 */ /* 0x000fea0003c00000 */
[----:B------:R0:W1:Y:S02]  /*d160*/  SHFL.IDX P6, R14, R13, R12, R11 ;  /* 0x0000000c0d0e7389 */ /* 0x00006400000c000b */
[----:B01----:R-:W-:Y:S01]  /*d170*/  ENDCOLLECTIVE ;  /* 0x000000000000791b */ /* 0x003fe20003800000 */
.L_x_131:
[----:B------:R-:W-:Y:S02]  /*d180*/  IMAD.MOV.U32 R13, RZ, RZ, R7 ;  /* 0x000000ffff0d7224 */ /* 0x000fe400078e0007 */
[----:B------:R-:W-:Y:S01]  /*d190*/  IMAD.MOV.U32 R12, RZ, RZ, 0x2 ;  /* 0x00000002ff0c7424 */ /* 0x000fe200078e00ff */
[----:B------:R-:W-:-:S07]  /*d1a0*/  MOV R2, R14 ;  /* 0x0000000e00027202 */ /* 0x000fce0000000f00 */
[----:B------:R-:W-:Y:S05]  /*d1b0*/  WARPSYNC.COLLECTIVE R15, `(.L_x_132) ;  /* 0x000000000f087348 */ /* 0x000fea0003c00000 */
[----:B------:R0:W1:Y:S02]  /*d1c0*/  SHFL.IDX P6, R14, R13, R12, R11 ;  /* 0x0000000c0d0e7389 */ /* 0x00006400000c000b */
[----:B01----:R-:W-:Y:S01]  /*d1d0*/  ENDCOLLECTIVE ;  /* 0x000000000000791b */ /* 0x003fe20003800000 */
.L_x_132:
[----:B------:R-:W-:-:S05]  /*d1e0*/  IADD3 R2, P0, R2, R0, RZ ;  /* 0x0000000002027210 */ /* 0x000fca0007f1e0ff */
[----:B------:R-:W-:-:S05]  /*d1f0*/  IMAD.X R3, RZ, RZ, R3, P0 ;  /* 0x000000ffff037224 */ /* 0x000fca00000e0603 */
[----:B------:R-:W-:Y:S01]  /*d200*/  @!PT LDS RZ, [RZ] ;  /* 0x00000000fffff984 */ /* 0x000fe20000000800 */
[----:B------:R-:W-:Y:S01]  /*d210*/  @!PT LDS RZ, [RZ] ;  /* 0x00000000fffff984 */ /* 0x000fe20000000800 */
[----:B------:R-:W-:Y:S01]  /*d220*/  @!PT LDS RZ, [RZ] ;  /* 0x00000000fffff984 */ /* 0x000fe20000000800 */
[----:B------:R-:W-:Y:S01]  /*d230*/  LDGSTS.E.BYPASS.LTC128B.128 [R6+0xc00], desc[UR48][R2.64], !P3 ;  /* 0x00c0000002067fae */ /* 0x000fe2000d901d70 */
[----:B------:R-:W-:Y:S01]  /*d240*/  LOP3.LUT P3, RZ, R35, 0x1, RZ, 0xc0, !PT ;  /* 0x0000000123ff7812 */ /* 0x000fe2000786c0ff */
[----:B------:R-:W-:Y:S02]  /*d250*/  IMAD.MOV.U32 R13, RZ, RZ, R8 ;  /* 0x000000ffff0d7224 */ /* 0x000fe400078e0008 */
        /* <DEDUP_REMOVED lines=10> */
.L_x_133:
[----:B------:R-:W-:Y:S02]  /*d300*/  IMAD.MOV.U32 R13, RZ, RZ, R7 ;  /* 0x000000ffff0d7224 */ /* 0x000fe400078e0007 */
[----:B------:R-:W-:Y:S01]  /*d310*/  IMAD.MOV.U32 R12, RZ, RZ, 0x3 ;  /* 0x00000003ff0c7424 */ /* 0x000fe200078e00ff */
[----:B------:R-:W-:-:S07]  /*d320*/  MOV R2, R14 ;  /* 0x0000000e00027202 */ /* 0x000fce0000000f00 */
[----:B------:R-:W-:Y:S05]  /*d330*/  WARPSYNC.COLLECTIVE R15, `(.L_x_134) ;  /* 0x000000000f087348 */ /* 0x000fea0003c00000 */
[----:B------:R0:W1:Y:S02]  /*d340*/  SHFL.IDX P6, R14, R13, R12, R11 ;  /* 0x0000000c0d0e7389 */ /* 0x00006400000c000b */
[----:B01----:R-:W-:Y:S01]  /*d350*/  ENDCOLLECTIVE ;  /* 0x000000000000791b */ /* 0x003fe20003800000 */
.L_x_134:
[----:B------:R-:W-:-:S05]  /*d360*/  IADD3 R2, P0, R2, R0, RZ ;  /* 0x0000000002027210 */ /* 0x000fca0007f1e0ff */
[----:B------:R-:W-:-:S05]  /*d370*/  IMAD.X R3, RZ, RZ, R3, P0 ;  /* 0x000000ffff037224 */ /* 0x000fca00000e0603 */
[----:B------:R-:W-:Y:S01]  /*d380*/  @!PT LDS RZ, [RZ] ;  /* 0x00000000fffff984 */ /* 0x000fe20000000800 */
[----:B------:R-:W-:Y:S01]  /*d390*/  @!PT LDS RZ, [RZ] ;  /* 0x00000000fffff984 */ /* 0x000fe20000000800 */
[----:B------:R-:W-:Y:S01]  /*d3a0*/  @!PT LDS RZ, [RZ] ;  /* 0x00000000fffff984 */ /* 0x000fe20000000800 */
[----:B------:R-:W-:Y:S01]  /*d3b0*/  LDGSTS.E.BYPASS.LTC128B.128 [R6+0x1400], desc[UR48][R2.64], !P3 ;  /* 0x0140000002067fae */ /* 0x000fe2000d901d70 */
[C---:B------:R-:W-:Y:S01]  /*d3c0*/  LOP3.LUT P3, RZ, R16.reuse, 0x10000000, RZ, 0xc0, !PT ;  /* 0x1000000010ff7812 */ /* 0x040fe2000786c0ff */
        /* <DEDUP_REMOVED lines=11> */
.L_x_135:
[----:B------:R-:W-:Y:S02]  /*d480*/  IMAD.MOV.U32 R13, RZ, RZ, R7 ;  /* 0x000000ffff0d7224 */ /* 0x000fe400078e0007 */
[----:B------:R-:W-:Y:S01]  /*d490*/  IMAD.MOV.U32 R12, RZ, RZ, 0x4 ;  /* 0x00000004ff0c7424 */ /* 0x000fe200078e00ff */
[----:B------:R-:W-:-:S07]  /*d4a0*/  MOV R2, R14 ;  /* 0x0000000e00027202 */ /* 0x000fce0000000f00 */
[----:B------:R-:W-:Y:S05]  /*d4b0*/  WARPSYNC.COLLECTIVE R15, `(.L_x_136) ;  /* 0x000000000f087348 */ /* 0x000fea0003c00000 */
[----:B------:R0:W1:Y:S02]  /*d4c0*/  SHFL.IDX P6, R14, R13, R12, R11 ;  /* 0x0000000c0d0e7389 */ /* 0x00006400000c000b */
[----:B01----:R-:W-:Y:S01]  /*d4d0*/  ENDCOLLECTIVE ;  /* 0x000000000000791b */ /* 0x003fe20003800000 */
.L_x_136:
        /* <DEDUP_REMOVED lines=12> */
[----:B------:R0:W-:Y:S02]  /*d5a0*/  LDGSTS.E.BYPASS.LTC128B.128 [R6+0xac00], desc[UR48][R2.64+0x180], !P5 ;  /* 0x0ac0018002067fae */ /* 0x0001e4000e901d70 */
[----:B0-----:R-:W-:-:S08]  /*d5b0*/  IMAD.MOV.U32 R3, RZ, RZ, R14 ;  /* 0x000000ffff037224 */ /* 0x001fd000078e000e */
[----:B------:R-:W-:Y:S05]  /*d5c0*/  WARPSYNC.COLLECTIVE R15, `(.L_x_137) ;  /* 0x000000000f087348 */ /* 0x000fea0003c00000 */
[----:B------:R0:W1:Y:S02]  /*d5d0*/  SHFL.IDX P6, R14, R13, R12, R11 ;  /* 0x0000000c0d0e7389 */ /* 0x00006400000c000b */
[----:B01----:R-:W-:Y:S01]  /*d5e0*/  ENDCOLLECTIVE ;  /* 0x000000000000791b */ /* 0x003fe20003800000 */
.L_x_137:
[----:B------:R-:W-:Y:S02]  /*d5f0*/  IMAD.MOV.U32 R13, RZ, RZ, R7 ;  /* 0x000000ffff0d7224 */ /* 0x000fe400078e0007 */
[----:B------:R-:W-:Y:S01]  /*d600*/  IMAD.MOV.U32 R12, RZ, RZ, 0x5 ;  /* 0x00000005ff0c7424 */ /* 0x000fe200078e00ff */
[----:B------:R-:W-:-:S07]  /*d610*/  MOV R2, R14 ;  /* 0x0000000e00027202 */ /* 0x000fce0000000f00 */
[----:B------:R-:W-:Y:S05]  /*d620*/  WARPSYNC.COLLECTIVE R15, `(.L_x_138) ;  /* 0x000000000f087348 */ /* 0x000fea0003c00000 */
[----:B------:R0:W1:Y:S02]  /*d630*/  SHFL.IDX P6, R14, R13, R12, R11 ;  /* 0x0000000c0d0e7389 */ /* 0x00006400000c000b */
[----:B01----:R-:W-:Y:S01]  /*d640*/  ENDCOLLECTIVE ;  /* 0x000000000000791b */ /* 0x003fe20003800000 */
.L_x_138:
[----:B------:R-:W-:-:S05]  /*d650*/  IADD3 R2, P0, R2, R0, RZ ;  /* 0x0000000002027210 */ /* 0x000fca0007f1e0ff */
[----:B------:R-:W-:-:S05]  /*d660*/  IMAD.X R3, RZ, RZ, R3, P0 ;  /* 0x000000ffff037224 */ /* 0x000fca00000e0603 */
[----:B------:R-:W-:Y:S01]  /*d670*/  @!PT LDS RZ, [RZ] ;  /* 0x00000000fffff984 */ /* 0x000fe20000000800 */
[----:B------:R-:W-:Y:S01]  /*d680*/  @!PT LDS RZ, [RZ] ;  /* 0x00000000fffff984 */ /* 0x000fe20000000800 */
[----:B------:R-:W-:Y:S01]  /*d690*/  @!PT LDS RZ, [RZ] ;  /* 0x00000000fffff984 */ /* 0x000fe20000000800 */
[----:B------:R0:W-:Y:S01]  /*d6a0*/  LDGSTS.E.BYPASS.LTC128B.128 [R6+0x2400], desc[UR48][R2.64], !P4 ;  /* 0x0240000002067fae */ /* 0x0001e2000e101d70 */
[----:B------:R-:W-:-:S03]  /*d6b0*/  IMAD.MOV.U32 R13, RZ, RZ, R8 ;  /* 0x000000ffff0d7224 */ /* 0x000fc600078e0008 */
[----:B------:R0:W-:Y:S04]  /*d6c0*/  LDGSTS.E.BYPASS.LTC128B.128 [R6+0x5400], desc[UR48][R2.64+0x80], !P3 ;  /* 0x0540008002067fae */ /* 0x0001e8000d901d70 */
[----:B------:R0:W-:Y:S01]  /*d6d0*/  LDGSTS.E.BYPASS.LTC128B.128 [R6+0x8400], desc[UR48][R2.64+0x100], !P2 ;  /* 0x0840010002067fae */ /* 0x0001e2000d101d70 */
[----:B------:R-:W-:-:S03]  /*d6e0*/  IMAD.MOV.U32 R7, RZ, RZ, R14 ;  /* 0x000000ffff077224 */ /* 0x000fc600078e000e */
[----:B------:R0:W-:Y:S04]  /*d6f0*/  LDGSTS.E.BYPASS.LTC128B.128 [R6+0xb400], desc[UR48][R2.64+0x180], !P1 ;  /* 0x0b40018002067fae */ /* 0x0001e8000c901d70 */
[----:B0-----:R-:W-:Y:S05]  /*d700*/  WARPSYNC.COLLECTIVE R15, `(.L_x_139) ;  /* 0x000000000f087348 */ /* 0x001fea0003c00000 */
[----:B------:R1:W2:Y:S02]  /*d710*/  SHFL.IDX P6, R14, R13, R12, R11 ;  /* 0x0000000c0d0e7389 */ /* 0x0002a400000c000b */
[----:B012---:R-:W-:Y:S01]  /*d720*/  ENDCOLLECTIVE ;  /* 0x000000000000791b */ /* 0x007fe20003800000 */
.L_x_139:
[----:B------:R-:W-:Y:S05]  /*d730*/  BRA `(.L_x_140) ;  /* 0xffffffcc00e87947 */ /* 0x000fea000383ffff */
.L_x_64:
[----:B0-----:R0:W1:Y:S02]  /*d740*/  SYNCS.PHASECHK.TRANS64.TRYWAIT P0, [R18+URZ+0x22840], R26 ;  /* 0x0228401a120075a7 */ /* 0x001064000800017f */
[----:B-1----:R-:W-:Y:S05]  /*d750*/  @!P0 NANOSLEEP.SYNCS 0x989680 ;  /* 0x009896800000895d */ /* 0x002fea0003900000 */
[----:B------:R-:W1:Y:S02]  /*d760*/  @!P0 SYNCS.PHASECHK.TRANS64 P0, [R18+URZ+0x22840], R26 ;  /* 0x0228401a120085a7 */ /* 0x000e64000800007f */
[----:B-1----:R-:W-:Y:S05]  /*d770*/  @!P0 BRA `(.L_x_64) ;  /* 0xfffffffc00f08947 */ /* 0x002fea000383ffff */
[----:B------:R-:W-:Y:S05]  /*d780*/  BRA `(.L_x_141) ;  /* 0xffffffd000f47947 */ /* 0x000fea000383ffff */
.L_x_65:
[----:B------:R-:W-:Y:S01]  /*d790*/  BSSY B1, `(.L_x_142) ;  /* 0x0000008000017945 */ /* 0x000fe20003800000 */
[----:B------:R-:W-:Y:S01]  /*d7a0*/  MOV R13, R24 ;  /* 0x00000018000d7202 */ /* 0x000fe20000000f00 */
[----:B------:R-:W-:Y:S02]  /*d7b0*/  IMAD.MOV.U32 R12, RZ, RZ, RZ ;  /* 0x000000ffff0c7224 */ /* 0x000fe400078e00ff */
[----:B------:R-:W-:Y:S02]  /*d7c0*/  IMAD.MOV.U32 R11, RZ, RZ, 0x181f ;  /* 0x0000181fff0b7424 */ /* 0x000fe400078e00ff */
[----:B------:R-:W-:-:S07]  /*d7d0*/  IMAD.MOV.U32 R15, RZ, RZ, -0x1 ;  /* 0xffffffffff0f7424 */ /* 0x000fce00078e00ff */
[----:B0-----:R-:W-:Y:S05]  /*d7e0*/  WARPSYNC.COLLECTIVE R15, `(.L_x_143) ;  /* 0x000000000f087348 */ /* 0x001fea0003c00000 */
[----:B------:R1:W2:Y:S02]  /*d7f0*/  SHFL.IDX P6, R14, R13, R12, R11 ;  /* 0x0000000c0d0e7389 */ /* 0x0002a400000c000b */
[----:B012---:R-:W-:Y:S01]  /*d800*/  ENDCOLLECTIVE ;  /* 0x000000000000791b */ /* 0x007fe20003800000 */
.L_x_143:
[----:B------:R-:W-:Y:S05]  /*d810*/  BSYNC B1 ;  /* 0x0000000000017941 */ /* 0x000fea0003800000 */
.L_x_142:
[----:B------:R-:W-:Y:S01]  /*d820*/  IMAD.MOV.U32 R13, RZ, RZ, R21 ;  /* 0x000000ffff0d7224 */ /* 0x000fe200078e0015 */
[----:B------:R-:W-:Y:S01]  /*d830*/  MOV R12, RZ ;  /* 0x000000ff000c7202 */ /* 0x000fe20000000f00 */
[----:B------:R-:W-:Y:S01]  /*d840*/  IMAD.MOV.U32 R11, RZ, RZ, 0x181f ;  /* 0x0000181fff0b7424 */ /* 0x000fe200078e00ff */
[----:B------:R-:W-:Y:S01]  /*d850*/  LEA R22, R22, UR37, 0x1 ;  /* 0x0000002516167c11 */ /* 0x000fe2000f8e08ff */
[----:B------:R-:W-:Y:S02]  /*d860*/  IMAD.MOV.U32 R15, RZ, RZ, -0x1 ;  /* 0xffffffffff0f7424 */ /* 0x000fe400078e00ff */
[----:B------:R-:W-:-:S07]  /*d870*/  IMAD.MOV.U32 R3, RZ, RZ, R14 ;  /* 0x000000ffff037224 */ /* 0x000fce00078e000e */
[----:B------:R-:W-:Y:S05]  /*d880*/  WARPSYNC.COLLECTIVE R15, `(.L_x_144) ;  /* 0x000000000f087348 */ /* 0x000fea0003c00000 */
[----:B------:R0:W1:Y:S02]  /*d890*/  SHFL.IDX P6, R14, R13, R12, R11 ;  /* 0x0000000c0d0e7389 */ /* 0x00006400000c000b */
[----:B01----:R-:W-:Y:S01]  /*d8a0*/  ENDCOLLECTIVE ;  /* 0x000000000000791b */ /* 0x003fe20003800000 */
.L_x_144:
[----:B------:R-:W-:Y:S02]  /*d8b0*/  IMAD.MOV.U32 R13, RZ, RZ, R24 ;  /* 0x000000ffff0d7224 */ /* 0x000fe400078e0018 */
[----:B------:R-:W-:Y:S01]  /*d8c0*/  IMAD.MOV.U32 R12, RZ, RZ, 0x1 ;  /* 0x00000001ff0c7424 */ /* 0x000fe200078e00ff */
[----:B------:R-:W-:-:S13]  /*d8d0*/  IADD3 R2, P0, R14, R0, RZ ;  /* 0x000000000e027210 */ /* 0x000fda0007f1e0ff */
[----:B------:R-:W-:Y:S05]  /*d8e0*/  WARPSYNC.COLLECTIVE R15, `(.L_x_145) ;  /* 0x000000000f087348 */ /* 0x000fea0003c00000 */
[----:B------:R0:W1:Y:S02]  /*d8f0*/  SHFL.IDX P6, R14, R13, R12, R11 ;  /* 0x0000000c0d0e7389 */ /* 0x00006400000c000b */
[----:B01----:R-:W-:Y:S01]  /*d900*/  ENDCOLLECTIVE ;  /* 0x000000000000791b */ /* 0x003fe20003800000 */
.L_x_145:
[----:B------:R-:W-:-:S05]  /*d910*/  IMAD.X R3, RZ, RZ, R3, P0 ;  /* 0x000000ffff037224 */ /* 0x000fca00000e0603 */
[----:B------:R-:W-:Y:S01]  /*d920*/  @!PT LDS RZ, [RZ] ;  /* 0x00000000fffff984 */ /* 0x000fe20000000800 */
[----:B------:R-:W-:Y:S01]  /*d930*/  @!PT LDS RZ, [RZ] ;  /* 0x00000000fffff984 */ /* 0x000fe20000000800 */
[----:B------:R-:W-:Y:S01]  /*d940*/  @!PT LDS RZ, [RZ] ;  /* 0x00000000fffff984 */ /* 0x000fe20000000800 */
[----:B------:R0:W-:Y:S01]  /*d950*/  LDGSTS.E.BYPASS.LTC128B.128 [R22+0x1c400], desc[UR48][R2.64], !P1 ;  /* 0x1c40000002167fae */ /* 0x0001e2000c901d70 */
[----:B------:R-:W-:Y:S01]  /*d960*/  IMAD.MOV.U32 R13, RZ, RZ, R21 ;  /* 0x000000ffff0d7224 */ /* 0x000fe200078e0015 */
[----:B------:R-:W-:-:S07]  /*d970*/  MOV R6, R14 ;  /* 0x0000000e00067202 */ /* 0x000fce0000000f00 */
[----:B0-----:R-:W-:Y:S05]  /*d980*/  WARPSYNC.COLLECTIVE R15, `(.L_x_146) ;  /* 0x000000000f087348 */ /* 0x001fea0003c00000 */
[----:B------:R1:W2:Y:S02]  /*d990*/  SHFL.IDX P6, R14, R13, R12, R11 ;  /* 0x0000000c0d0e7389 */ /* 0x0002a400000c000b */
[----:B012---:R-:W-:Y:S01]  /*d9a0*/  ENDCOLLECTIVE ;  /* 0x000000000000791b */ /* 0x007fe20003800000 */
.L_x_146:
[----:B------:R-:W-:Y:S02]  /*d9b0*/  IMAD.MOV.U32 R13, RZ, RZ, R24 ;  /* 0x000000ffff0d7224 */ /* 0x000fe400078e0018 */
[----:B------:R-:W-:Y:S01]  /*d9c0*/  IMAD.MOV.U32 R12, RZ, RZ, 0x2 ;  /* 0x00000002ff0c7424 */ /* 0x000fe200078e00ff */
[----:B------:R-:W-:-:S13]  /*d9d0*/  IADD3 R2, P0, R14, R0, RZ ;  /* 0x000000000e027210 */ /* 0x000fda0007f1e0ff */
[----:B------:R-:W-:Y:S05]  /*d9e0*/  WARPSYNC.COLLECTIVE R15, `(.L_x_147) ;  /* 0x000000000f087348 */ /* 0x000fea0003c00000 */
[----:B------:R0:W1:Y:S02]  /*d9f0*/  SHFL.IDX P6, R14, R13, R12, R11 ;  /* 0x0000000c0d0e7389 */ /* 0x00006400000c000b */
[----:B01----:R-:W-:Y:S01]  /*da00*/  ENDCOLLECTIVE ;  /* 0x000000000000791b */ /* 0x003fe20003800000 */
.L_x_147:
[----:B------:R-:W-:-:S05]  /*da10*/  IMAD.X R3, RZ, RZ, R6, P0 ;  /* 0x000000ffff037224 */ /* 0x000fca00000e0606 */
[----:B------:R-:W-:Y:S01]  /*da20*/  @!PT LDS RZ, [RZ] ;  /* 0x00000000fffff984 */ /* 0x000fe20000000800 */
[----:B------:R-:W-:Y:S01]  /*da30*/  @!PT LDS RZ, [RZ] ;  /* 0x00000000fffff984 */ /* 0x000fe20000000800 */
[----:B------:R-:W-:Y:S01]  /*da40*/  @!PT LDS RZ, [RZ] ;  /* 0x00000000fffff984 */ /* 0x000fe20000000800 */
[----:B------:R0:W-:Y:S01]  /*da50*/  LDGSTS.E.BYPASS.LTC128B.128 [R22+0x1cc00], desc[UR48][R2.64], !P1 ;  /* 0x1cc0000002167fae */ /* 0x0001e2000c901d70 */
[----:B------:R-:W-:Y:S01]  /*da60*/  MOV R13, R21 ;  /* 0x00000015000d7202 */ /* 0x000fe20000000f00 */
[----:B------:R-:W-:-:S07]  /*da70*/  IMAD.MOV.U32 R6, RZ, RZ, R14 ;  /* 0x000000ffff067224 */ /* 0x000fce00078e000e */
[----:B0-----:R-:W-:Y:S05]  /*da80*/  WARPSYNC.COLLECTIVE R15, `(.L_x_148) ;  /* 0x000000000f087348 */ /* 0x001fea0003c00000 */
[----:B------:R1:W2:Y:S02]  /*da90*/  SHFL.IDX P6, R14, R13, R12, R11 ;  /* 0x0000000c0d0e7389 */ /* 0x0002a400000c000b */
[----:B012---:R-:W-:Y:S01]  /*daa0*/  ENDCOLLECTIVE ;  /* 0x000000000000791b */ /* 0x007fe20003800000 */
.L_x_148:
[----:B------:R-:W-:Y:S02]  /*dab0*/  IMAD.MOV.U32 R13, RZ, RZ, R24 ;  /* 0x000000ffff0d7224 */ /* 0x000fe400078e0018 */
[----:B------:R-:W-:Y:S02]  /*dac0*/  IMAD.MOV.U32 R12, RZ, RZ, 0x3 ;  /* 0x00000003ff0c7424 */ /* 0x000fe400078e00ff */
[----:B------:R-:W-:-:S07]  /*dad0*/  IMAD.MOV.U32 R10, RZ, RZ, R14 ;  /* 0x000000ffff0a7224 */ /* 0x000fce00078e000e */
[----:B------:R-:W-:Y:S05]  /*dae0*/  WARPSYNC.COLLECTIVE R15, `(.L_x_149) ;  /* 0x000000000f087348 */ /* 0x000fea0003c00000 */
[----:B------:R0:W1:Y:S02]  /*daf0*/  SHFL.IDX P6, R14, R13, R12, R11 ;  /* 0x0000000c0d0e7389 */ /* 0x00006400000c000b */
[----:B01----:R-:W-:Y:S01]  /*db00*/  ENDCOLLECTIVE ;  /* 0x000000000000791b */ /* 0x003fe20003800000 */
.L_x_149:
[----:B------:R-:W-:-:S05]  /*db10*/  IADD3 R2, P0, R10, R0, RZ ;  /* 0x000000000a027210 */ /* 0x000fca0007f1e0ff */
[----:B------:R-:W-:-:S05]  /*db20*/  IMAD.X R3, RZ, RZ, R6, P0 ;  /* 0x000000ffff037224 */ /* 0x000fca00000e0606 */
[----:B------:R-:W-:Y:S01]  /*db30*/  @!PT LDS RZ, [RZ] ;  /* 0x00000000fffff984 */ /* 0x000fe20000000800 */
[----:B------:R-:W-:Y:S01]  /*db40*/  @!PT LDS RZ, [RZ] ;  /* 0x00000000fffff984 */ /* 0x000fe20000000800 */
[----:B------:R-:W-:Y:S01]  /*db50*/  @!PT LDS RZ, [RZ] ;  /* 0x00000000fffff984 */ /* 0x000fe20000000800 */
[----:B------:R0:W-:Y:S01]  /*db60*/  LDGSTS.E.BYPASS.LTC128B.128 [R22+0x1d400], desc[UR48][R2.64], !P1 ;  /* 0x1d40000002167fae */ /* 0x0001e2000c901d70 */
[----:B------:R-:W-:Y:S01]  /*db70*/  MOV R13, R21 ;  /* 0x00000015000d7202 */ /* 0x000fe20000000f00 */
[----:B0-----:R-:W-:-:S07]  /*db80*/  IMAD.MOV.U32 R3, RZ, RZ, R14 ;  /* 0x000000ffff037224 */ /* 0x001fce00078e000e */
[----:B------:R-:W-:Y:S05]  /*db90*/  WARPSYNC.COLLECTIVE R15, `(.L_x_150) ;  /* 0x000000000f087348 */ /* 0x000fea0003c00000 */
[----:B------:R0:W1:Y:S02]  /*dba0*/  SHFL.IDX P6, R14, R13, R12, R11 ;  /* 0x0000000c0d0e7389 */ /* 0x00006400000c000b */
[----:B01----:R-:W-:Y:S01]  /*dbb0*/  ENDCOLLECTIVE ;  /* 0x000000000000791b */ /* 0x003fe20003800000 */
.L_x_150:
[----:B------:R-:W-:Y:S02]  /*dbc0*/  IMAD.MOV.U32 R13, RZ, RZ, R24 ;  /* 0x000000ffff0d7224 */ /* 0x000fe400078e0018 */
[----:B------:R-:W-:Y:S02]  /*dbd0*/  IMAD.MOV.U32 R12, RZ, RZ, 0x4 ;  /* 0x00000004ff0c7424 */ /* 0x000fe400078e00ff */
[----:B------:R-:W-:-:S07]  /*dbe0*/  IMAD.MOV.U32 R2, RZ, RZ, R14 ;  /* 0x000000ffff027224 */ /* 0x000fce00078e000e */
[----:B------:R-:W-:Y:S05]  /*dbf0*/  WARPSYNC.COLLECTIVE R15, `(.L_x_151) ;  /* 0x000000000f087348 */ /* 0x000fea0003c00000 */
[----:B------:R0:W1:Y:S02]  /*dc00*/  SHFL.IDX P6, R14, R13, R12, R11 ;  /* 0x0000000c0d0e7389 */ /* 0x00006400000c000b */
[----:B01----:R-:W-:Y:S01]  /*dc10*/  ENDCOLLECTIVE ;  /* 0x000000000000791b */ /* 0x003fe20003800000 */
.L_x_151:
        /* <DEDUP_REMOVED lines=11> */
.L_x_152:
[----:B------:R-:W-:Y:S02]  /*dcd0*/  IMAD.MOV.U32 R13, RZ, RZ, R24 ;  /* 0x000000ffff0d7224 */ /* 0x000fe400078e0018 */
[----:B------:R-:W-:Y:S02]  /*dce0*/  IMAD.MOV.U32 R12, RZ, RZ, 0x5 ;  /* 0x00000005ff0c7424 */ /* 0x000fe400078e00ff */
[----:B------:R-:W-:-:S07]  /*dcf0*/  IMAD.MOV.U32 R2, RZ, RZ, R14 ;  /* 0x000000ffff027224 */ /* 0x000fce00078e000e */
[----:B------:R-:W-:Y:S05]  /*dd00*/  WARPSYNC.COLLECTIVE R15, `(.L_x_153) ;  /* 0x000000000f087348 */ /* 0x000fea0003c00000 */
[----:B------:R0:W1:Y:S02]  /*dd10*/  SHFL.IDX P6, R14, R13, R12, R11 ;  /* 0x0000000c0d0e7389 */ /* 0x00006400000c000b */
[----:B01----:R-:W-:Y:S01]  /*dd20*/  ENDCOLLECTIVE ;  /* 0x000000000000791b */ /* 0x003fe20003800000 */
.L_x_153:
[----:B------:R-:W-:-:S05]  /*dd30*/  IADD3 R2, P0, R2, R0, RZ ;  /* 0x0000000002027210 */ /* 0x000fca0007f1e0ff */
        /* <DEDUP_REMOVED lines=10> */
.L_x_154:
[----:B------:R-:W-:Y:S05]  /*dde0*/  BRA `(.L_x_155) ;  /* 0xffffffd0002c7947 */ /* 0x000fea000383ffff */
.L_x_70:
[----:B--2---:R2:W3:Y:S02]  /*ddf0*/  SYNCS.PHASECHK.TRANS64.TRYWAIT P0, [R18+URZ+0x22860], R26 ;  /* 0x0228601a120075a7 */ /* 0x0044e4000800017f */
[----:B---3--:R-:W-:Y:S05]  /*de00*/  @!P0 NANOSLEEP.SYNCS 0x989680 ;  /* 0x009896800000895d */ /* 0x008fea0003900000 */
[----:B------:R-:W3:Y:S02]  /*de10*/  @!P0 SYNCS.PHASECHK.TRANS64 P0, [R18+URZ+0x22860], R26 ;  /* 0x0228601a120085a7 */ /* 0x000ee4000800007f */
[----:B---3--:R-:W-:Y:S05]  /*de20*/  @!P0 BRA `(.L_x_70) ;  /* 0xfffffffc00f08947 */ /* 0x008fea000383ffff */
[----:B------:R-:W-:Y:S05]  /*de30*/  BRA `(.L_x_156) ;  /* 0xffffffd0007c7947 */ /* 0x000fea000383ffff */
.L_x_71:
[----:B------:R-:W-:Y:S01]  /*de40*/  BSSY B1, `(.L_x_157) ;  /* 0x0000008000017945 */ /* 0x000fe20003800000 */
[----:B------:R-:W-:Y:S02]  /*de50*/  IMAD.MOV.U32 R13, RZ, RZ, R23 ;  /* 0x000000ffff0d7224 */ /* 0x000fe400078e0017 */
[----:B------:R-:W-:Y:S02]  /*de60*/  IMAD.MOV.U32 R12, RZ, RZ, RZ ;  /* 0x000000ffff0c7224 */ /* 0x000fe400078e00ff */
[----:B------:R-:W-:Y:S02]  /*de70*/  IMAD.MOV.U32 R11, RZ, RZ, 0x181f ;  /* 0x0000181fff0b7424 */ /* 0x000fe400078e00ff */
[----:B------:R-:W-:-:S07]  /*de80*/  IMAD.MOV.U32 R15, RZ, RZ, -0x1 ;  /* 0xffffffffff0f7424 */ /* 0x000fce00078e00ff */
[----:B012---:R-:W-:Y:S05]  /*de90*/  WARPSYNC.COLLECTIVE R15, `(.L_x_158) ;  /* 0x000000000f087348 */ /* 0x007fea0003c00000 */
[----:B------:R3:W4:Y:S02]  /*dea0*/  SHFL.IDX P6, R14, R13, R12, R11 ;  /* 0x0000000c0d0e7389 */ /* 0x00072400000c000b */
[----:B01234-:R-:W-:Y:S01]  /*deb0*/  ENDCOLLECTIVE ;  /* 0x000000000000791b */ /* 0x01ffe20003800000 */
.L_x_158:
[----:B------:R-:W-:Y:S05]  /*dec0*/  BSYNC B1 ;  /* 0x0000000000017941 */ /* 0x000fea0003800000 */
.L_x_157:
[----:B------:R-:W-:Y:S01]  /*ded0*/  MOV R13, R21 ;  /* 0x00000015000d7202 */ /* 0x000fe20000000f00 */
[----:B------:R-:W-:Y:S01]  /*dee0*/  IMAD.MOV.U32 R12, RZ, RZ, RZ ;  /* 0x000000ffff0c7224 */ /* 0x000fe200078e00ff */
[----:B------:R-:W-:Y:S01]  /*def0*/  LEA R22, R22, UR37, 0x1 ;  /* 0x0000002516167c11 */ /* 0x000fe2000f8e08ff */
[----:B------:R-:W-:Y:S02]  /*df00*/  IMAD.MOV.U32 R11, RZ, RZ, 0x181f ;  /* 0x0000181fff0b7424 */ /* 0x000fe400078e00ff */
[----:B------:R-:W-:Y:S02]  /*df10*/  IMAD.MOV.U32 R15, RZ, RZ, -0x1 ;  /* 0xffffffffff0f7424 */ /* 0x000fe400078e00ff */
[----:B------:R-:W-:-:S07]  /*df20*/  IMAD.MOV.U32 R3, RZ, RZ, R14 ;  /* 0x000000ffff037224 */ /* 0x000fce00078e000e */
[----:B------:R-:W-:Y:S05]  /*df30*/  WARPSYNC.COLLECTIVE R15, `(.L_x_159) ;  /* 0x000000000f087348 */ /* 0x000fea0003c00000 */
[----:B------:R0:W1:Y:S02]  /*df40*/  SHFL.IDX P6, R14, R13, R12, R11 ;  /* 0x0000000c0d0e7389 */ /* 0x00006400000c000b */
[----:B01----:R-:W-:Y:S01]  /*df50*/  ENDCOLLECTIVE ;  /* 0x000000000000791b */ /* 0x003fe20003800000 */
.L_x_159:
[----:B------:R-:W-:Y:S01]  /*df60*/  IMAD.MOV.U32 R13, RZ, RZ, R23 ;  /* 0x000000ffff0d7224 */ /* 0x000fe200078e0017 */
[----:B------:R-:W-:Y:S02]  /*df70*/  MOV R12, 0x1 ;  /* 0x00000001000c7802 */ /* 0x000fe40000000f00 */
[----:B------:R-:W-:-:S13]  /*df80*/  IADD3 R2, P0, R14, R0, RZ ;  /* 0x000000000e027210 */ /* 0x000fda0007f1e0ff */
[----:B------:R-:W-:Y:S05]  /*df90*/  WARPSYNC.COLLECTIVE R15, `(.L_x_160) ;  /* 0x000000000f087348 */ /* 0x000fea0003c00000 */
[----:B------:R0:W1:Y:S02]  /*dfa0*/  SHFL.IDX P6, R14, R13, R12, R11 ;  /* 0x0000000c0d0e7389 */ /* 0x00006400000c000b */
[----:B01----:R-:W-:Y:S01]  /*dfb0*/  ENDCOLLECTIVE ;  /* 0x000000000000791b */ /* 0x003fe20003800000 */
.L_x_160:
[----:B------:R-:W-:-:S05]  /*dfc0*/  IMAD.X R3, RZ, RZ, R3, P0 ;  /* 0x000000ffff037224 */ /* 0x000fca00000e0603 */
[----:B------:R-:W-:Y:S01]  /*dfd0*/  @!PT LDS RZ, [RZ] ;  /* 0x00000000fffff984 */ /* 0x000fe20000000800 */
[----:B------:R-:W-:Y:S01]  /*dfe0*/  @!PT LDS RZ, [RZ] ;  /* 0x00000000fffff984 */ /* 0x000fe20000000800 */
[----:B------:R-:W-:Y:S01]  /*dff0*/  @!PT LDS RZ, [RZ] ;  /* 0x00000000fffff984 */ /* 0x000fe20000000800 */
[----:B------:R-:W-:Y:S04]  /*e000*/  LDGSTS.E.BYPASS.LTC128B.128 [R22+0x400], desc[UR48][R2.64], !P4 ;  /* 0x0040000002167fae */ /* 0x000fe8000e101d70 */
[----:B------:R-:W-:Y:S01]  /*e010*/  LDGSTS.E.BYPASS.LTC128B.128 [R22+0x3400], desc[UR48][R2.64+0x80], !P3 ;  /* 0x0340008002167fae */ /* 0x000fe2000d901d70 */
[----:B------:R-:W-:-:S03]  /*e020*/  IMAD.MOV.U32 R13, RZ, RZ, R21 ;  /* 0x000000ffff0d7224 */ /* 0x000fc600078e0015 */
[----:B------:R-:W-:Y:S04]  /*e030*/  LDGSTS.E.BYPASS.LTC128B.128 [R22+0x6400], desc[UR48][R2.64+0x100], !P2 ;  /* 0x0640010002167fae */ /* 0x000fe8000d101d70 */
[----:B------:R0:W-:Y:S02]  /*e040*/  LDGSTS.E.BYPASS.LTC128B.128 [R22+0x9400], desc[UR48][R2.64+0x180], !P1 ;  /* 0x0940018002167fae */ /* 0x0001e4000c901d70 */
[----:B0-----:R-:W-:-:S07]  /*e050*/  IMAD.MOV.U32 R3, RZ, RZ, R14 ;  /* 0x000000ffff037224 */ /* 0x001fce00078e000e */
[----:B------:R-:W-:Y:S05]  /*e060*/  WARPSYNC.COLLECTIVE R15, `(.L_x_161) ;  /* 0x000000000f087348 */ /* 0x000fea0003c00000 */
[----:B------:R0:W1:Y:S02]  /*e070*/  SHFL.IDX P6, R14, R13, R12, R11 ;  /* 0x0000000c0d0e7389 */ /* 0x00006400000c000b */
[----:B01----:R-:W-:Y:S01]  /*e080*/  ENDCOLLECTIVE ;  /* 0x000000000000791b */ /* 0x003fe20003800000 */
.L_x_161:
[----:B------:R-:W-:Y:S02]  /*e090*/  IMAD.MOV.U32 R13, RZ, RZ, R23 ;  /* 0x000000ffff0d7224 */ /* 0x000fe400078e0017 */
[----:B------:R-:W-:Y:S01]  /*e0a0*/  IMAD.MOV.U32 R12, RZ, RZ, 0x2 ;  /* 0x00000002ff0c7424 */ /* 0x000fe200078e00ff */
[----:B------:R-:W-:-:S13]  /*e0b0*/  IADD3 R2, P0, R14, R0, RZ ;  /* 0x000000000e027210 */ /* 0x000fda0007f1e0ff */
[----:B------:R-:W-:Y:S05]  /*e0c0*/  WARPSYNC.COLLECTIVE R15, `(.L_x_162) ;  /* 0x000000000f087348 */ /* 0x000fea0003c00000 */
[----:B------:R0:W1:Y:S02]  /*e0d0*/  SHFL.IDX P6, R14, R13, R12, R11 ;  /* 0x0000000c0d0e7389 */ /* 0x00006400000c000b */
[----:B01----:R-:W-:Y:S01]  /*e0e0*/  ENDCOLLECTIVE ;  /* 0x000000000000791b */ /* 0x003fe20003800000 */
.L_x_162:
        /* <DEDUP_REMOVED lines=9> */
[----:B0-----:R-:W-:-:S07]  /*e180*/  MOV R3, R14 ;  /* 0x0000000e00037202 */ /* 0x001fce0000000f00 */
[----:B------:R-:W-:Y:S05]  /*e190*/  WARPSYNC.COLLECTIVE R15, `(.L_x_163) ;  /* 0x000000000f087348 */ /* 0x000fea0003c00000 */
[----:B------:R0:W1:Y:S02]  /*e1a0*/  SHFL.IDX P6, R14, R13, R12, R11 ;  /* 0x0000000c0d0e7389 */ /* 0x00006400000c000b */
[----:B01----:R-:W-:Y:S01]  /*e1b0*/  ENDCOLLECTIVE ;  /* 0x000000000000791b */ /* 0x003fe20003800000 */
.L_x_163:
[----:B------:R-:W-:Y:S02]  /*e1c0*/  IMAD.MOV.U32 R13, RZ, RZ, R23 ;  /* 0x000000ffff0d7224 */ /* 0x000fe400078e0017 */
[----:B------:R-:W-:Y:S01]  /*e1d0*/  IMAD.MOV.U32 R12, RZ, RZ, 0x3 ;  /* 0x00000003ff0c7424 */ /* 0x000fe200078e00ff */
[----:B------:R-:W-:-:S13]  /*e1e0*/  IADD3 R2, P0, R14, R0, RZ ;  /* 0x000000000e027210 */ /* 0x000fda0007f1e0ff */
[----:B------:R-:W-:Y:S05]  /*e1f0*/  WARPSYNC.COLLECTIVE R15, `(.L_x_164) ;  /* 0x000000000f087348 */ /* 0x000fea0003c00000 */
[----:B------:R0:W1:Y:S02]  /*e200*/  SHFL.IDX P6, R14, R13, R12, R11 ;  /* 0x0000000c0d0e7389 */ /* 0x00006400000c000b */
[----:B01----:R-:W-:Y:S01]  /*e210*/  ENDCOLLECTIVE ;  /* 0x000000000000791b */ /* 0x003fe20003800000 */
.L_x_164:
[----:B------:R-:W-:-:S05]  /*e220*/  IMAD.X R3, RZ, RZ, R3, P0 ;  /* 0x000000ffff037224 */ /* 0x000fca00000e0603 */
[----:B------:R-:W-:Y:S01]  /*e230*/  @!PT LDS RZ, [RZ] ;  /* 0x00000000fffff984 */ /* 0x000fe20000000800 */
[----:B------:R-:W-:Y:S01]  /*e240*/  @!PT LDS RZ, [RZ] ;  /* 0x00000000fffff984 */ /* 0x000fe20000000800 */
[----:B------:R-:W-:Y:S01]  /*e250*/  @!PT LDS RZ, [RZ] ;  /* 0x00000000fffff984 */ /* 0x000fe20000000800 */
[----:B------:R-:W-:Y:S04]  /*e260*/  LDGSTS.E.BYPASS.LTC128B.128 [R22+0x1400], desc[UR48][R2.64], !P4 ;  /* 0x0140000002167fae */ /* 0x000fe8000e101d70 */
[----:B------:R-:W-:Y:S01]  /*e270*/  LDGSTS.E.BYPASS.LTC128B.128 [R22+0x4400], desc[UR48][R2.64+0x80], !P3 ;  /* 0x0440008002167fae */ /* 0x000fe2000d901d70 */
[----:B------:R-:W-:-:S03]  /*e280*/  MOV R13, R21 ;  /* 0x00000015000d7202 */ /* 0x000fc60000000f00 */
[----:B------:R-:W-:Y:S04]  /*e290*/  LDGSTS.E.BYPASS.LTC128B.128 [R22+0x7400], desc[UR48][R2.64+0x100], !P2 ;  /* 0x0740010002167fae */ /* 0x000fe8000d101d70 */
[----:B------:R0:W-:Y:S02]  /*e2a0*/  LDGSTS.E.BYPASS.LTC128B.128 [R22+0xa400], desc[UR48][R2.64+0x180], !P1 ;  /* 0x0a40018002167fae */ /* 0x0001e4000c901d70 */
[----:B0-----:R-:W-:-:S07]  /*e2b0*/  IMAD.MOV.U32 R3, RZ, RZ, R14 ;  /* 0x000000ffff037224 */ /* 0x001fce00078e000e */
[----:B------:R-:W-:Y:S05]  /*e2c0*/  WARPSYNC.COLLECTIVE R15, `(.L_x_165) ;  /* 0x000000000f087348 */ /* 0x000fea0003c00000 */
[----:B------:R0:W1:Y:S02]  /*e2d0*/  SHFL.IDX P6, R14, R13, R12, R11 ;  /* 0x0000000c0d0e7389 */ /* 0x00006400000c000b */
[----:B01----:R-:W-:Y:S01]  /*e2e0*/  ENDCOLLECTIVE ;  /* 0x000000000000791b */ /* 0x003fe20003800000 */
.L_x_165:
[----:B------:R-:W-:Y:S02]  /*e2f0*/  IMAD.MOV.U32 R13, RZ, RZ, R23 ;  /* 0x000000ffff0d7224 */ /* 0x000fe400078e0017 */
[----:B------:R-:W-:Y:S01]  /*e300*/  IMAD.MOV.U32 R12, RZ, RZ, 0x4 ;  /* 0x00000004ff0c7424 */ /* 0x000fe200078e00ff */
[----:B------:R-:W-:-:S13]  /*e310*/  IADD3 R2, P0, R14, R0, RZ ;  /* 0x000000000e027210 */ /* 0x000fda0007f1e0ff */
[----:B------:R-:W-:Y:S05]  /*e320*/  WARPSYNC.COLLECTIVE R15, `(.L_x_166) ;  /* 0x000000000f087348 */ /* 0x000fea0003c00000 */
[----:B------:R0:W1:Y:S02]  /*e330*/  SHFL.IDX P6, R14, R13, R12, R11 ;  /* 0x0000000c0d0e7389 */ /* 0x00006400000c000b */
[----:B01----:R-:W-:Y:S01]  /*e340*/  ENDCOLLECTIVE ;  /* 0x000000000000791b */ /* 0x003fe20003800000 */
.L_x_166:
        /* <DEDUP_REMOVED lines=13> */
.L_x_167:
[----:B------:R-:W-:Y:S02]  /*e420*/  IMAD.MOV.U32 R13, RZ, RZ, R23 ;  /* 0x000000ffff0d7224 */ /* 0x000fe400078e0017 */
[----:B------:R-:W-:Y:S01]  /*e430*/  IMAD.MOV.U32 R12, RZ, RZ, 0x5 ;  /* 0x00000005ff0c7424 */ /* 0x000fe200078e00ff */
[----:B------:R-:W-:-:S07]  /*e440*/  MOV R2, R14 ;  /* 0x0000000e00027202 */ /* 0x000fce0000000f00 */
[----:B------:R-:W-:Y:S05]  /*e450*/  WARPSYNC.COLLECTIVE R15, `(.L_x_168) ;  /* 0x000000000f087348 */ /* 0x000fea0003c00000 */
[----:B------:R0:W1:Y:S02]  /*e460*/  SHFL.IDX P6, R14, R13, R12, R11 ;  /* 0x0000000c0d0e7389 */ /* 0x00006400000c000b */
[----:B01----:R-:W-:Y:S01]  /*e470*/  ENDCOLLECTIVE ;  /* 0x000000000000791b */ /* 0x003fe20003800000 */
.L_x_168:
        /* <DEDUP_REMOVED lines=14> */
.L_x_169:
[----:B------:R-:W-:Y:S05]  /*e560*/  BRA `(.L_x_170) ;  /* 0xffffffcc00c47947 */ /* 0x000fea000383ffff */
.L_x_77:
[----:B0-----:R0:W3:Y:S02]  /*e570*/  SYNCS.PHASECHK.TRANS64.TRYWAIT P0, [R4+URZ+0x22820], R0 ;  /* 0x02282000040075a7 */ /* 0x0010e4000800017f */
[----:B---3--:R-:W-:Y:S05]  /*e580*/  @!P0 NANOSLEEP.SYNCS 0x989680 ;  /* 0x009896800000895d */ /* 0x008fea0003900000 */
[----:B------:R-:W3:Y:S02]  /*e590*/  @!P0 SYNCS.PHASECHK.TRANS64 P0, [R4+URZ+0x22820], R0 ;  /* 0x02282000040085a7 */ /* 0x000ee4000800007f */
[----:B---3--:R-:W-:Y:S05]  /*e5a0*/  @!P0 BRA `(.L_x_77) ;  /* 0xfffffffc00f08947 */ /* 0x008fea000383ffff */
[----:B------:R-:W-:Y:S05]  /*e5b0*/  BRA `(.L_x_171) ;  /* 0xffffffd000707947 */ /* 0x000fea000383ffff */
.L_x_78:
[----:B------:R-:W3:Y:S01]  /*e5c0*/  S2R R2, SR_TID.X ;  /* 0x0000000000027919 */ /* 0x000ee20000002100 */
[----:B------:R-:W-:Y:S01]  /*e5d0*/  BSSY B0, `(.L_x_172) ;  /* 0x000000a000007945 */ /* 0x000fe20003800000 */
[----:B------:R-:W-:Y:S02]  /*e5e0*/  IMAD.MOV.U32 R12, RZ, RZ, RZ ;  /* 0x000000ffff0c7224 */ /* 0x000fe400078e00ff */
[----:B------:R-:W-:Y:S02]  /*e5f0*/  IMAD.MOV.U32 R11, RZ, RZ, 0x1f ;  /* 0x0000001fff0b7424 */ /* 0x000fe400078e00ff */
[----:B------:R-:W-:Y:S01]  /*e600*/  IMAD.MOV.U32 R15, RZ, RZ, -0x1 ;  /* 0xffffffffff0f7424 */ /* 0x000fe200078e00ff */
[----:B---3--:R-:W-:-:S04]  /*e610*/  SHF.R.U32.HI R2, RZ, 0x5, R2 ;  /* 0x00000005ff027819 */ /* 0x008fc80000011602 */
[----:B------:R-:W-:-:S04]  /*e620*/  LOP3.LUT R2, R2, 0x3, RZ, 0xc0, !PT ;  /* 0x0000000302027812 */ /* 0x000fc800078ec0ff */
[----:B------:R-:W-:-:S07]  /*e630*/  MOV R13, R2 ;  /* 0x00000002000d7202 */ /* 0x000fce0000000f00 */
[----:B012---:R-:W-:Y:S05]  /*e640*/  WARPSYNC.COLLECTIVE R15, `(.L_x_173) ;  /* 0x000000000f087348 */ /* 0x007fea0003c00000 */
[----:B------:R3:W4:Y:S02]  /*e650*/  SHFL.IDX P6, R14, R13, R12, R11 ;  /* 0x0000000c0d0e7389 */ /* 0x00072400000c000b */
[----:B01234-:R-:W-:Y:S01]  /*e660*/  ENDCOLLECTIVE ;  /* 0x000000000000791b */ /* 0x01ffe20003800000 */
.L_x_173:
[----:B------:R-:W-:Y:S05]  /*e670*/  BSYNC B0 ;  /* 0x0000000000007941 */ /* 0x000fea0003800000 */
.L_x_172:
[----:B------:R-:W-:Y:S05]  /*e680*/  BRA `(.L_x_174) ;  /* 0xffffffd000587947 */ /* 0x000fea000383ffff */
.L_x_81:
[----:B------:R-:W-:Y:S01]  /*e690*/  BSSY B1, `(.L_x_175) ;  /* 0x0000006000017945 */ /* 0x000fe20003800000 */
[----:B------:R-:W-:-:S07]  /*e6a0*/  IMAD.MOV.U32 R15, RZ, RZ, -0x1 ;  /* 0xffffffffff0f7424 */ /* 0x000fce00078e00ff */
[----:B012---:R-:W-:Y:S05]  /*e6b0*/  WARPSYNC.COLLECTIVE R15, `(.L_x_176) ;  /* 0x000000000f0c7348 */ /* 0x007fea0003c00000 */
[----:B------:R-:W-:Y:S02]  /*e6c0*/  ELECT P6, UR62, PT ;  /* 0x00000000003e782f */ /* 0x000fe400038c0000 */
[----:B------:R-:W-:Y:S01]  /*e6d0*/  MOV R14, UR62 ;  /* 0x0000003e000e7c02 */ /* 0x000fe20008000f00 */
[----:B012---:R-:W-:Y:S10]  /*e6e0*/  ENDCOLLECTIVE ;  /* 0x000000000000791b */ /* 0x007ff40003800000 */
.L_x_176:
[----:B------:R-:W-:Y:S05]  /*e6f0*/  BSYNC B1 ;  /* 0x0000000000017941 */ /* 0x000fea0003800000 */
.L_x_175:
[----:B------:R-:W-:Y:S05]  /*e700*/  BRA `(.L_x_177) ;  /* 0xffffffd000507947 */ /* 0x000fea000383ffff */
.L_x_83:
[----:B0-----:R0:W3:Y:S02]  /*e710*/  SYNCS.PHASECHK.TRANS64.TRYWAIT P1, [R3+URZ+0x22840], R2 ;  /* 0x02284002030075a7 */ /* 0x0010e4000802017f */
[----:B---3--:R-:W-:Y:S05]  /*e720*/  @!P1 NANOSLEEP.SYNCS 0x989680 ;  /* 0x009896800000995d */ /* 0x008fea0003900000 */
[----:B------:R-:W3:Y:S02]  /*e730*/  @!P1 SYNCS.PHASECHK.TRANS64 P1, [R3+URZ+0x22840], R2 ;  /* 0x02284002030095a7 */ /* 0x000ee4000802007f */
[----:B---3--:R-:W-:Y:S05]  /*e740*/  @!P1 BRA `(.L_x_83) ;  /* 0xfffffffc00f09947 */ /* 0x008fea000383ffff */
[----:B------:R-:W-:Y:S05]  /*e750*/  BRA `(.L_x_178) ;  /* 0xffffffd000707947 */ /* 0x000fea000383ffff */
.L_x_85:
[----:B---3--:R3:W4:Y:S02]  /*e760*/  SYNCS.PHASECHK.TRANS64.TRYWAIT P1, [R17+URZ+0x22840], R0 ;  /* 0x02284000110075a7 */ /* 0x008724000802017f */
[----:B----4-:R-:W-:Y:S05]  /*e770*/  @!P1 NANOSLEEP.SYNCS 0x989680 ;  /* 0x009896800000995d */ /* 0x010fea0003900000 */
[----:B------:R-:W4:Y:S02]  /*e780*/  @!P1 SYNCS.PHASECHK.TRANS64 P1, [R17+URZ+0x22840], R0 ;  /* 0x02284000110095a7 */ /* 0x000f24000802007f */
[----:B----4-:R-:W-:Y:S05]  /*e790*/  @!P1 BRA `(.L_x_85) ;  /* 0xfffffffc00f09947 */ /* 0x010fea000383ffff */
[----:B------:R-:W-:Y:S05]  /*e7a0*/  BRA `(.L_x_179) ;  /* 0xffffffd0007c7947 */ /* 0x000fea000383ffff */
.L_x_87:
[----:B----4-:R4:W0:Y:S02]  /*e7b0*/  SYNCS.PHASECHK.TRANS64.TRYWAIT P1, [R3+URZ+0x22860], R2 ;  /* 0x02286002030075a7 */ /* 0x010824000802017f */
[----:B0-----:R-:W-:Y:S05]  /*e7c0*/  @!P1 NANOSLEEP.SYNCS 0x989680 ;  /* 0x009896800000995d */ /* 0x001fea0003900000 */
[----:B------:R-:W0:Y:S02]  /*e7d0*/  @!P1 SYNCS.PHASECHK.TRANS64 P1, [R3+URZ+0x22860], R2 ;  /* 0x02286002030095a7 */ /* 0x000e24000802007f */
[----:B0-----:R-:W-:Y:S05]  /*e7e0*/  @!P1 BRA `(.L_x_87) ;  /* 0xfffffffc00f09947 */ /* 0x001fea000383ffff */
[----:B------:R-:W-:Y:S05]  /*e7f0*/  BRA `(.L_x_180) ;  /* 0xffffffd000787947 */ /* 0x000fea000383ffff */
.L_x_181:
[----:B------:R-:W-:-:S00]  /*e800*/  BRA `(.L_x_181) ;  /* 0xfffffffc00fc7947 */ /* 0x000fc0000383ffff */
[----:B------:R-:W-:-:S00]  /*e810*/  NOP ;  /* 0x0000000000007918 */ /* 0x000fc00000000000 */
        /* <DEDUP_REMOVED lines=14> */
.L_x_6448:


//--------------------- .text._ZN7cutlass13device_kernelIN5flash11enable_sm90INS1_16FlashAttnFwdSm90INS1_25CollectiveMainloopFwdSm90ILi2EN4cute5tupleIJNS5_1CILi1EEES8_S8_EEENS6_IJNS7_ILi128EEENS7_ILi96EEENS7_ILi64EEEEEELi256ENS_10bfloat16_tEfNS_4arch4Sm90ELb0ELb0ELb1ELb0ELb1ELb0ELb1ELb1ELb0ELb1ELb0ELb0EEENS1_21CollectiveEpilogueFwdINS6_IJSA_NS7_ILi256EEESB_EEES9_SE_SG_Li256ELb0ELb1ELb0ELb0EEENS1_29StaticPersistentTileSchedulerILb0EEEEEEEEEvNT_6ParamsE --------------------------
	.section	.text._ZN7cutlass13device_kernelIN5flash11enable_sm90INS1_16FlashAttnFwdSm90INS1_25CollectiveMainloopFwdSm90ILi2EN4cute5tupleIJNS5_1CILi1EEES8_S8_EEENS6_IJNS7_ILi128EEENS7_ILi96EEENS7_ILi64EEEEEELi256ENS_10bfloat16_tEfNS_4arch4Sm90ELb0ELb0ELb1ELb0ELb1ELb0ELb1ELb1ELb0ELb1ELb0ELb0EEENS1_21CollectiveEpilogueFwdINS6_IJSA_NS7_ILi256EEESB_EEES9_SE_SG_Li256ELb0ELb1ELb0ELb0EEENS1_29StaticPersistentTileSchedulerILb0EEEEEEEEEvNT_6ParamsE,"ax",@progbits
	.align	128
.text._ZN7cutlass13device_kernelIN5flash11enable_sm90INS1_16FlashAttnFwdSm90INS1_25CollectiveMainloopFwdSm90ILi2EN4cute5tupleIJNS5_1CILi1EEES8_S8_EEENS6_IJNS7_ILi128EEENS7_ILi96EEENS7_ILi64EEEEEELi256ENS_10bfloat16_tEfNS_4arch4Sm90ELb0ELb0ELb1ELb0ELb1ELb0ELb1ELb1ELb0ELb1ELb0ELb0EEENS1_21CollectiveEpilogueFwdINS6_IJSA_NS7_ILi256EEESB_EEES9_SE_SG_Li256ELb0ELb1ELb0ELb0EEENS1_29StaticPersistentTileSchedulerILb0EEEEEEEEEvNT_6ParamsE:
        .type           _ZN7cutlass13device_kernelIN5flash11enable_sm90INS1_16FlashAttnFwdSm90INS1_25CollectiveMainloopFwdSm90ILi2EN4cute5tupleIJNS5_1CILi1EEES8_S8_EEENS6_IJNS7_ILi128EEENS7_ILi96EEENS7_ILi64EEEEEELi256ENS_10bfloat16_tEfNS_4arch4Sm90ELb0ELb0ELb1ELb0ELb1ELb0ELb1ELb1ELb0ELb1ELb0ELb0EEENS1_21CollectiveEpilogueFwdINS6_IJSA_NS7_ILi256EEESB_EEES9_SE_SG_Li256ELb0ELb1ELb0ELb0EEENS1_29StaticPersistentTileSchedulerILb0EEEEEEEEEvNT_6ParamsE,@function
        .size           _ZN7cutlass13device_kernelIN5flash11enable_sm90INS1_16FlashAttnFwdSm90INS1_25CollectiveMainloopFwdSm90ILi2EN4cute5tupleIJNS5_1CILi1EEES8_S8_EEENS6_IJNS7_ILi128EEENS7_ILi96EEENS7_ILi64EEEEEELi256ENS_10bfloat16_tEfNS_4arch4Sm90ELb0ELb0ELb1ELb0ELb1ELb0ELb1ELb1ELb0ELb1ELb0ELb0EEENS1_21CollectiveEpilogueFwdINS6_IJSA_NS7_ILi256EEESB_EEES9_SE_SG_Li256ELb0ELb1ELb0ELb0EEENS1_29StaticPersistentTileSchedulerILb0EEEEEEEEEvNT_6ParamsE,(.L_x_6449 - _ZN7cutlass13device_kernelIN5flash11enable_sm90INS1_16FlashAttnFwdSm90INS1_25CollectiveMainloopFwdSm90ILi2EN4cute5tupleIJNS5_1CILi1EEES8_S8_EEENS6_IJNS7_ILi128EEENS7_ILi96EEENS7_ILi64EEEEEELi256ENS_10bfloat16_tEfNS_4arch4Sm90ELb0ELb0ELb1ELb0ELb1ELb0ELb1ELb1ELb0ELb1ELb0ELb0EEENS1_21CollectiveEpilogueFwdINS6_IJSA_NS7_ILi256EEESB_EEES9_SE_SG_Li256ELb0ELb1ELb0ELb0EEENS1_29StaticPersistentTileSchedulerILb0EEEEEEEEEvNT_6ParamsE)
        .other          _ZN7cutlass13device_kernelIN5flash11enable_sm90INS1_16FlashAttnFwdSm90INS1_25CollectiveMainloopFwdSm90ILi2EN4cute5tupleIJNS5_1CILi1EEES8_S8_EEENS6_IJNS7_ILi128EEENS7_ILi96EEENS7_ILi64EEEEEELi256ENS_10bfloat16_tEfNS_4arch4Sm90ELb0ELb0ELb1ELb0ELb1ELb0ELb1ELb1ELb0ELb1ELb0ELb0EEENS1_21CollectiveEpilogueFwdINS6_IJSA_NS7_ILi256EEESB_EEES9_SE_SG_Li256ELb0ELb1ELb0ELb0EEENS1_29StaticPersistentTileSchedulerILb0EEEEEEEEEvNT_6ParamsE,@"STO_CUDA_ENTRY STV_DEFAULT"
_ZN7cutlass13device_kernelIN5flash11enable_sm90INS1_16FlashAttnFwdSm90INS1_25CollectiveMainloopFwdSm90ILi2EN4cute5tupleIJNS5_1CILi1EEES8_S8_EEENS6_IJNS7_ILi128EEENS7_ILi96EEENS7_ILi64EEEEEELi256ENS_10bfloat16_tEfNS_4arch4Sm90ELb0ELb0ELb1ELb0ELb1ELb0ELb1ELb1ELb0ELb1ELb0ELb0EEENS1_21CollectiveEpilogueFwdINS6_IJSA_NS7_ILi256EEESB_EEES9_SE_SG_Li256ELb0ELb1ELb0ELb0EEENS1_29StaticPersistentTileSchedulerILb0EEEEEEEEEvNT_6ParamsE:
        /* <DEDUP_REMOVED lines=13> */
[----:B------:R-:W-:Y:S01]  /*00d0*/  VOTEU.ALL UP1, P0 ;  /* 0x00000000003f7886 */ /* 0x000fe20000020000 */
[----:B------:R-:W-:-:S03]  /*00e0*/  VOTEU.ALL UP2, P0 ;  /* 0x00000000003f7886 */ /* 0x000fc60000040000 */
        /* <DEDUP_REMOVED lines=10> */
[----:B------:R0:W2:Y:S01]  /*0190*/  @!UP0 SYNCS.EXCH.64 URZ, [UR8+0x32400], UR4 ;  /* 0x03240004083f85b2 */ /* 0x0000a20008000100 */
[----:B------:R0:W3:Y:S05]  /*01a0*/  @!UP1 SYNCS.EXCH.64 URZ, [UR8+0x32410], UR4 ;  /* 0x03241004083f95b2 */ /* 0x0000ea0008000100 */
[----:B------:R0:W4:Y:S02]  /*01b0*/  @!UP2 SYNCS.EXCH.64 URZ, [UR8+0x32420], UR6 ;  /* 0x03242006083fa5b2 */ /* 0x0001240008000100 */
        /* <DEDUP_REMOVED lines=15> */
[----:B------:R0:W0:Y:S01]  /*02b0*/  SYNCS.EXCH.64 URZ, [UR8+0x32440], UR6 ;  /* 0x03244006083f75b2 */ /* 0x0000220008000100 */
[----:B------:R0:W0:Y:S01]  /*02c0*/  SYNCS.EXCH.64 URZ, [UR8+0x32438], UR4 ;  /* 0x03243804083f75b2 */ /* 0x0000220008000100 */
[----:B------:R0:W0:Y:S01]  /*02d0*/  SYNCS.EXCH.64 URZ, [UR8+0x32448], UR6 ;  /* 0x03244806083f75b2 */ /* 0x0000220008000100 */
[----:B------:R-:W-:Y:S01]  /*02e0*/  NOP ;  /* 0x0000000000007918 */ /* 0x000fe20000000000 */
.L_x_182:
        /* <DEDUP_REMOVED lines=22> */
.L_x_183:
        /* <DEDUP_REMOVED lines=18> */
.L_x_184:
        /* <DEDUP_REMOVED lines=22> */
.L_x_185:
        /* <DEDUP_REMOVED lines=23> */
.L_x_186:
        /* <DEDUP_REMOVED lines=8> */
.L_x_188:
        /* <DEDUP_REMOVED lines=21> */
[----:B------:R-:W-:Y:S02]  /*0a10*/  SHF.R.S32.HI R6, RZ, 0x4, R3 ;  /* 0x00000004ff067819 */ /* 0x000fe40000011403 */
[----:B------:R-:W-:Y:S01]  /*0a20*/  SHF.R.S32.HI R205, RZ, 0x7, R2 ;  /* 0x00000007ffcd7819 */ /* 0x000fe20000011402 */
[----:B------:R-:W-:Y:S01]  /*0a30*/  IMAD.IADD R203, R19, 0x1, -R4 ;  /* 0x0000000113cb7824 */ /* 0x000fe200078e0a04 */
[----:B------:R-:W-:-:S02]  /*0a40*/  LEA.HI R4, R0, R19, RZ, 0x5 ;  /* 0x0000001300047211 */ /* 0x000fc400078f28ff */
[----:B------:R-:W-:Y:S02]  /*0a50*/  LEA.HI R11, R0, R19, RZ, 0x2 ;  /* 0x00000013000b7211 */ /* 0x000fe400078f10ff */
[----:B------:R-:W-:Y:S01]  /*0a60*/  SHF.R.S32.HI R8, RZ, 0x1f, R203 ;  /* 0x0000001fff087819 */ /* 0x000fe200000114cb */
[----:B------:R-:W-:Y:S01]  /*0a70*/  IMAD.SHL.U32 R5, R4, 0x20, RZ ;  /* 0x0000002004057824 */ /* 0x000fe200078e00ff */
[C---:B------:R-:W-:Y:S02]  /*0a80*/  LOP3.LUT R4, R3.reuse, 0x3fffff0, RZ, 0xc0, !PT ;  /* 0x03fffff003047812 */ /* 0x040fe400078ec0ff */
[----:B------:R-:W-:Y:S02]  /*0a90*/  LEA.HI R7, R8, R203, RZ, 0x2 ;  /* 0x000000cb08077211 */ /* 0x000fe400078f10ff */
[----:B------:R-:W-:Y:S01]  /*0aa0*/  LEA.HI R3, R3, R6, RZ, 0x1 ;  /* 0x0000000603037211 */ /* 0x000fe200078f08ff */
[----:B------:R-:W-:Y:S01]  /*0ab0*/  IMAD.IADD R4, R19, 0x1, -R4 ;  /* 0x0000000113047824 */ /* 0x000fe200078e0a04 */
[----:B------:R-:W-:-:S02]  /*0ac0*/  SHF.R.S32.HI R9, RZ, 0x2, R7 ;  /* 0x00000002ff097819 */ /* 0x000fc40000011407 */
[----:B------:R-:W-:Y:S02]  /*0ad0*/  SHF.R.S32.HI R10, RZ, 0x1f, R7 ;  /* 0x0000001fff0a7819 */ /* 0x000fe40000011407 */
[----:B------:R-:W-:Y:S02]  /*0ae0*/  LOP3.LUT R3, R3, 0x1ffffffe, RZ, 0xc0, !PT ;  /* 0x1ffffffe03037812 */ /* 0x000fe400078ec0ff */
[----:B------:R-:W-:Y:S02]  /*0af0*/  LEA.HI R10, R10, R9, RZ, 0x3 ;  /* 0x000000090a0a7211 */ /* 0x000fe400078f18ff */
[----:B------:R-:W-:Y:S02]  /*0b00*/  IADD3 R3, R6, -R3, RZ ;  /* 0x8000000306037210 */ /* 0x000fe40007ffe0ff */
[----:B------:R-:W-:Y:S02]  /*0b10*/  LOP3.LUT R10, R10, 0xfffffff8, RZ, 0xc0, !PT ;  /* 0xfffffff80a0a7812 */ /* 0x000fe400078ec0ff */
[----:B------:R-:W-:-:S02]  /*0b20*/  LEA.HI R8, R8, R203, RZ, 0x5 ;  /* 0x000000cb08087211 */ /* 0x000fc400078f28ff */
[----:B------:R-:W-:Y:S01]  /*0b30*/  LEA.HI R2, R2, R205, RZ, 0x1 ;  /* 0x000000cd02027211 */ /* 0x000fe200078f08ff */
[----:B------:R-:W-:Y:S01]  /*0b40*/  IMAD.IADD R9, R9, 0x1, -R10 ;  /* 0x0000000109097824 */ /* 0x000fe200078e0a0a */
[----:B------:R-:W-:Y:S02]  /*0b50*/  LOP3.LUT R6, R11, 0xfffffffc, RZ, 0xc0, !PT ;  /* 0xfffffffc0b067812 */ /* 0x000fe400078ec0ff */
[----:B------:R-:W-:Y:S02]  /*0b60*/  LEA.HI R200, R0, R19, RZ, 0x3 ;  /* 0x0000001300c87211 */ /* 0x000fe400078f18ff */
[----:B------:R-:W-:Y:S01]  /*0b70*/  SHF.R.S32.HI R8, RZ, 0x5, R8 ;  /* 0x00000005ff087819 */ /* 0x000fe20000011408 */
[----:B------:R-:W-:Y:S01]  /*0b80*/  IMAD.IADD R6, R19, 0x1, -R6 ;  /* 0x0000000113067824 */ /* 0x000fe200078e0a06 */
[----:B------:R-:W-:Y:S02]  /*0b90*/  LOP3.LUT R2, R2, 0x3fffffe, RZ, 0xc0, !PT ;  /* 0x03fffffe02027812 */ /* 0x000fe400078ec0ff */
[----:B------:R-:W-:Y:S01]  /*0ba0*/  LOP3.LUT R10, R200, 0xfffffff8, RZ, 0xc0, !PT ;  /* 0xfffffff8c80a7812 */ /* 0x000fe200078ec0ff */
[----:B------:R-:W-:Y:S01]  /*0bb0*/  IMAD R9, R8, 0x10, R9 ;  /* 0x0000001008097824 */ /* 0x000fe200078e0209 */
[----:B------:R-:W-:Y:S01]  /*0bc0*/  LOP3.LUT R5, R5, 0xfffffc00, RZ, 0xc0, !PT ;  /* 0xfffffc0005057812 */ /* 0x000fe200078ec0ff */
[----:B------:R-:W-:Y:S01]  /*0bd0*/  IMAD.IADD R2, R205, 0x1, -R2 ;  /* 0x00000001cd027824 */ /* 0x000fe200078e0a02 */
[----:B------:R-:W-:Y:S01]  /*0be0*/  LEA.HI R0, R6, R6, RZ, 0x1 ;  /* 0x0000000606007211 */ /* 0x000fe200078f08ff */
[----:B------:R-:W-:Y:S01]  /*0bf0*/  IMAD.IADD R19, R19, 0x1, -R10 ;  /* 0x0000000113137824 */ /* 0x000fe200078e0a0a */
[----:B------:R-:W-:Y:S01]  /*0c00*/  SHF.R.S32.HI R200, RZ, 0x3, R200 ;  /* 0x00000003ffc87819 */ /* 0x000fe200000114c8 */
[----:B------:R-:W-:-:S02]  /*0c10*/  IMAD R206, R2, 0x40, R9 ;  /* 0x0000004002ce7824 */ /* 0x000fc400078e0209 */
[----:B------:R-:W-:Y:S01]  /*0c20*/  IMAD R4, R4, 0x40, R5 ;  /* 0x0000004004047824 */ /* 0x000fe200078e0205 */
[----:B------:R-:W-:Y:S01]  /*0c30*/  LOP3.LUT R5, R0, 0x1ffffffe, RZ, 0xc0, !PT ;  /* 0x1ffffffe00057812 */ /* 0x000fe200078ec0ff */
[----:B------:R-:W-:Y:S01]  /*0c40*/  IMAD.SHL.U32 R2, R19, 0x8, RZ ;  /* 0x0000000813027824 */ /* 0x000fe200078e00ff */
[----:B------:R-:W-:Y:S01]  /*0c50*/  LOP3.LUT R0, R7, 0x7ffffffc, RZ, 0xc0, !PT ;  /* 0x7ffffffc07007812 */ /* 0x000fe200078ec0ff */
[----:B------:R-:W-:Y:S01]  /*0c60*/  IMAD R209, R3, 0x8, R4 ;  /* 0x0000000803d17824 */ /* 0x000fe200078e0204 */
[----:B------:R-:W-:Y:S01]  /*0c70*/  IADD3 R5, R6, -R5, RZ ;  /* 0x8000000506057210 */ /* 0x000fe20007ffe0ff */
[C---:B------:R-:W-:Y:S02]  /*0c80*/  VIADD R18, R2.reuse, 0x40 ;  /* 0x0000004002127836 */ /* 0x040fe40000000000 */
[C---:B------:R-:W-:Y:S01]  /*0c90*/  VIADD R17, R2.reuse, 0x80 ;  /* 0x0000008002117836 */ /* 0x040fe20000000000 */
[----:B------:R-:W-:Y:S01]  /*0ca0*/  LEA R208, R5, R206, 0x3 ;  /* 0x000000ce05d07211 */ /* 0x000fe200078e18ff */
[----:B------:R-:W-:Y:S01]  /*0cb0*/  VIADD R16, R2, 0xc0 ;  /* 0x000000c002107836 */ /* 0x000fe20000000000 */
[----:B------:R-:W-:Y:S01]  /*0cc0*/  SHF.R.S32.HI R213, RZ, 0x1f, R18 ;  /* 0x0000001fffd57819 */ /* 0x000fe20000011412 */
[----:B------:R-:W-:Y:S01]  /*0cd0*/  IMAD.IADD R207, R203, 0x1, -R0 ;  /* 0x00000001cbcf7824 */ /* 0x000fe200078e0a00 */
[----:B------:R-:W-:-:S02]  /*0ce0*/  SHF.R.S32.HI R212, RZ, 0x1f, R17 ;  /* 0x0000001fffd47819 */ /* 0x000fc40000011411 */
[----:B------:R-:W-:-:S07]  /*0cf0*/  SHF.R.S32.HI R211, RZ, 0x1f, R16 ;  /* 0x0000001fffd37819 */ /* 0x000fce0000011410 */
.L_x_222:
[----:B------:R-:W0:Y:S01]  /*0d00*/  SHFL.IDX PT, R0, R205, RZ, 0x1f ;  /* 0x00001fffcd007589 */ /* 0x000e2200000e0000 */
[----:B------:R-:W1:Y:S01]  /*0d10*/  S2UR UR45, SR_CgaCtaId ;  /* 0x00000000002d79c3 */ /* 0x000e620000008800 */
[----:B------:R-:W-:Y:S01]  /*0d20*/  ULDC UR4, c[0x0][0xd38] ;  /* 0x00034e0000047ab9 */ /* 0x000fe20000000800 */
[----:B------:R-:W-:Y:S01]  /*0d30*/  ULDC.64 UR6, c[0x0][0x418] ;  /* 0x0001060000067ab9 */ /* 0x000fe20000000a00 */
[----:B------:R-:W-:Y:S02]  /*0d40*/  UISETP.NE.AND UP1, UPT, UR4, 0x1, UPT ;  /* 0x000000010400788c */ /* 0x000fe4000bf25270 */
[----:B------:R-:W-:Y:S01]  /*0d50*/  UISETP.NE.U32.AND UP0, UPT, UR6, URZ, UPT ;  /* 0x0000003f0600728c */ /* 0x000fe2000bf05070 */
[----:B------:R-:W-:Y:S01]  /*0d60*/  UMOV UR51, 0x400 ;  /* 0x0000040000337882 */ /* 0x000fe20000000000 */
[----:B------:R-:W-:Y:S02]  /*0d70*/  ULDC UR4, c[0x0][0xd44] ;  /* 0x0003510000047ab9 */ /* 0x000fe40000000800 */
[----:B------:R-:W-:Y:S01]  /*0d80*/  UISETP.NE.AND.EX UP0, UPT, UR7, URZ, UPT, UP0 ;  /* 0x0000003f0700728c */ /* 0x000fe2000bf05300 */
[----:B------:R-:W-:Y:S01]  /*0d90*/  ULDC UR47, c[0x0][0x424] ;  /* 0x00010900002f7ab9 */ /* 0x000fe20000000800 */
[----:B------:R-:W-:-:S02]  /*0da0*/  UISETP.NE.AND UP2, UPT, UR4, 0x1, UPT ;  /* 0x000000010400788c */ /* 0x000fc4000bf45270 */
[----:B------:R-:W-:Y:S01]  /*0db0*/  USEL UR47, UR47, 0x1, UP0 ;  /* 0x000000012f2f7887 */ /* 0x000fe20008000000 */
[----:B------:R-:W-:Y:S01]  /*0dc0*/  @UP1 ULDC UR4, c[0x0][0xd3c] ;  /* 0x00034f0000041ab9 */ /* 0x000fe20000000800 */
[----:B------:R-:W-:Y:S01]  /*0dd0*/  ULDC UR7, c[0x0][0x2f0] ;  /* 0x0000bc0000077ab9 */ /* 0x000fe20000000800 */
[----:B------:R-:W-:Y:S02]  /*0de0*/  UIMAD.WIDE.U32 UR4, UR44, UR4, URZ ;  /* 0x000000042c0472a5 */ /* 0x000fe4000f8e003f */
[----:B------:R-:W-:Y:S01]  /*0df0*/  UIMAD UR47, UR47, UR7, URZ ;  /* 0x000000072f2f72a4 */ /* 0x000fe2000f8e023f */
[----:B------:R-:W-:Y:S01]  /*0e00*/  @UP1 ULDC UR8, c[0x0][0xd40] ;  /* 0x0003500000081ab9 */ /* 0x000fe20000000800 */
        /* <DEDUP_REMOVED lines=17> */
[----:B------:R-:W-:Y:S02]  /*0f20*/  UIADD3 UR8, UR8, 0x22400, URZ ;  /* 0x0002240008087890 */ /* 0x000fe4000fffe03f */
[----:B------:R-:W-:-:S02]  /*0f30*/  USHF.R.U32.HI UR46, URZ, 0x1f, UR7 ;  /* 0x0000001f3f2e7899 */ /* 0x000fc40008011607 */
[----:B------:R-:W-:Y:S02]  /*0f40*/  USHF.R.U32.HI UR8, URZ, 0x4, UR8 ;  /* 0x000000043f087899 */ /* 0x000fe40008011608 */
[----:B------:R-:W-:Y:S02]  /*0f50*/  ULEA.HI.SX32 UR46, UR7, UR46, 0x1c ;  /* 0x0000002e072e7291 */ /* 0x000fe4000f8fe23f */
[----:B------:R-:W-:Y:S01]  /*0f60*/  ULOP3.LUT UR50, UR8, 0x3fff, URZ, 0xc0, !UPT ;  /* 0x00003fff08327892 */ /* 0x000fe2000f8ec03f */
[----:B---3-5:R-:W-:Y:S11]  /*0f70*/  @!P0 BRA `(.L_x_189) ;  /* 0x0000000000408947 */ /* 0x028ff60003800000 */
        /* <DEDUP_REMOVED lines=16> */
.L_x_189:
        /* <DEDUP_REMOVED lines=8> */
.L_x_274:
[----:B0-----:R-:W-:Y:S01]  /*1100*/  IMAD.U32 R3, RZ, RZ, UR40 ;  /* 0x00000028ff037e24 */ /* 0x001fe2000f8e00ff */
[----:B------:R-:W-:Y:S05]  /*1110*/  WARPSYNC.ALL ;  /* 0x0000000000007948 */ /* 0x000fea0003800000 */
[----:B------:R0:W-:Y:S01]  /*1120*/  BAR.SYNC.DEFER_BLOCKING R161, 0x100 ;  /* 0x000400a10000751d */ /* 0x0001e20000010000 */
[----:B------:R-:W-:-:S13]  /*1130*/  ISETP.NE.AND P0, PT, R3, 0x3, PT ;  /* 0x000000030300780c */ /* 0x000fda0003f05270 */
[----:B0-----:R-:W-:Y:S05]  /*1140*/  @!P0 BRA `(.L_x_191) ;  /* 0x0000000000048947 */ /* 0x001fea0003800000 */
[----:B------:R-:W-:Y:S01]  /*1150*/  BPT.TRAP 0x1 ;  /* 0x000000040000795c */ /* 0x000fe20000300000 */
.L_x_191:
[----:B------:R-:W-:Y:S01]  /*1160*/  ULEA UR27, UR37, UR51, 0x3 ;  /* 0x00000033251b7291 */ /* 0x000fe2000f8e183f */
[----:B------:R-:W-:-:S05]  /*1170*/  IMAD.U32 R3, RZ, RZ, UR36 ;  /* 0x00000024ff037e24 */ /* 0x000fca000f8e00ff */
[----:B------:R-:W-:-:S04]  /*1180*/  SHF.L.U32 R3, R3, 0x1f, RZ ;  /* 0x0000001f03037819 */ /* 0x000fc800000006ff */
[----:B------:R0:W1:Y:S01]  /*1190*/  SYNCS.PHASECHK.TRANS64.TRYWAIT P1, [UR27+0x32430], R3 ;  /* 0x03243003ff0075a7 */ /* 0x000062000802015b */
[----:B------:R-:W-:Y:S05]  /*11a0*/  @!P0 BRA `(.L_x_192) ;  /* 0x0000000000048947 */ /* 0x000fea0003800000 */
[----:B------:R-:W-:Y:S01]  /*11b0*/  BPT.TRAP 0x1 ;  /* 0x000000040000795c */ /* 0x000fe20000300000 */
.L_x_192:
[----:B-1----:R-:W-:Y:S05]  /*11c0*/  @P1 BRA `(.L_x_193) ;  /* 0x0000000000081947 */ /* 0x002fea0003800000 */
[----:B------:R-:W1:Y:S02]  /*11d0*/  SYNCS.PHASECHK.TRANS64.TRYWAIT P1, [UR27+0x32430], R3 ;  /* 0x03243003ff0075a7 */ /* 0x000e64000802015b */
[----:B-1----:R-:W-:Y:S05]  /*11e0*/  @!P1 BRA `(.L_x_194) ;  /* 0x000000c400209947 */ /* 0x002fea0003800000 */
.L_x_193:
[----:B------:R-:W-:Y:S01]  /*11f0*/  ULEA UR4, UR42, UR51, 0xd ;  /* 0x000000332a047291 */ /* 0x000fe2000f8e683f */
[----:B------:R-:W-:Y:S01]  /*1200*/  WARPGROUP.ARRIVE ;  /* 0x00000000000079c5 */ /* 0x000fe20000000000 */
[----:B------:R-:W-:Y:S02]  /*1210*/  UIADD3 UR5, UR51, 0x1c400, URZ ;  /* 0x0001c40033057890 */ /* 0x000fe4000fffe03f */
[----:B------:R-:W-:Y:S02]  /*1220*/  UIADD3 UR4, UR4, 0x18400, URZ ;  /* 0x0001840004047890 */ /* 0x000fe4000fffe03f */
[----:B------:R-:W-:Y:S02]  /*1230*/  USHF.R.U32.HI UR5, URZ, 0x4, UR5 ;  /* 0x000000043f057899 */ /* 0x000fe40008011605 */
[----:B------:R-:W-:Y:S02]  /*1240*/  USHF.R.U32.HI UR4, URZ, 0x4, UR4 ;  /* 0x000000043f047899 */ /* 0x000fe40008011604 */
[----:B------:R-:W-:-:S02]  /*1250*/  ULOP3.LUT UR5, UR5, 0x3fff, URZ, 0xc0, !UPT ;  /* 0x00003fff05057892 */ /* 0x000fc4000f8ec03f */
[----:B------:R-:W-:Y:S02]  /*1260*/  ULOP3.LUT UR4, UR4, 0x3fff, URZ, 0xc0, !UPT ;  /* 0x00003fff04047892 */ /* 0x000fe4000f8ec03f */
[----:B------:R-:W-:Y:S02]  /*1270*/  ULOP3.LUT UR24, UR5, 0x10000, URZ, 0xfc, !UPT ;  /* 0x0001000005187892 */ /* 0x000fe4000f8efc3f */
[----:B------:R-:W-:Y:S02]  /*1280*/  ULOP3.LUT UR4, UR4, 0x10000, URZ, 0xfc, !UPT ;  /* 0x0001000004047892 */ /* 0x000fe4000f8efc3f */
[----:B------:R-:W-:Y:S01]  /*1290*/  UIMAD UR6, UR37, 0x300, UR24 ;  /* 0x00000300250678a4 */ /* 0x000fe2000f8e0218 */
[----:B------:R-:W-:Y:S01]  /*12a0*/  UMOV UR5, 0x40000040 ;  /* 0x4000004000057882 */ /* 0x000fe20000000000 */
[----:B------:R-:W-:Y:S01]  /*12b0*/  UMOV UR7, 0x40000040 ;  /* 0x4000004000077882 */ /* 0x000fe20000000000 */
[----:B------:R-:W-:Y:S02]  /*12c0*/  UIADD3 UR8, UR4, 0x2, URZ ;  /* 0x0000000204087890 */ /* 0x000fe4000fffe03f */
[----:B------:R-:W-:Y:S01]  /*12d0*/  UIADD3 UR10, UR6, 0x2, URZ ;  /* 0x00000002060a7890 */ /* 0x000fe2000fffe03f */
[----:B------:R-:W-:-:S03]  /*12e0*/  UMOV UR9, 0x40000040 ;  /* 0x4000004000097882 */ /* 0x000fc60000000000 */
[----:B------:R-:W-:Y:S01]  /*12f0*/  HGMMA.64x96x16.F32.BF16 R24, gdesc[UR4], RZ, !UPT, gsb0 ;  /* 0x01600000041879f0 */ /* 0x000fe2000c0018ff */
[----:B------:R-:W-:Y:S01]  /*1300*/  UMOV UR11, 0x40000040 ;  /* 0x40000040000b7882 */ /* 0x000fe20000000000 */
[----:B------:R-:W-:Y:S02]  /*1310*/  UIADD3 UR12, UR4, 0x4, URZ ;  /* 0x00000004040c7890 */ /* 0x000fe4000fffe03f */
[----:B------:R-:W-:Y:S01]  /*1320*/  UIADD3 UR14, UR6, 0x4, URZ ;  /* 0x00000004060e7890 */ /* 0x000fe2000fffe03f */
[----:B------:R-:W-:Y:S01]  /*1330*/  UMOV UR13, 0x40000040 ;  /* 0x40000040000d7882 */ /* 0x000fe20000000000 */
[----:B------:R-:W-:Y:S01]  /*1340*/  UMOV UR15, 0x40000040 ;  /* 0x40000040000f7882 */ /* 0x000fe20000000000 */
[----:B------:R-:W-:Y:S02]  /*1350*/  UIADD3 UR16, UR4, 0x6, URZ ;  /* 0x0000000604107890 */ /* 0x000fe4000fffe03f */
[----:B------:R-:W-:Y:S01]  /*1360*/  UIADD3 UR18, UR6, 0x6, URZ ;  /* 0x0000000606127890 */ /* 0x000fe2000fffe03f */
[----:B------:R-:W-:Y:S01]  /*1370*/  UMOV UR17, 0x40000040 ;  /* 0x4000004000117882 */ /* 0x000fe20000000000 */
[----:B------:R-:W-:Y:S01]  /*1380*/  UMOV UR19, 0x40000040 ;  /* 0x4000004000137882 */ /* 0x000fe20000000000 */
[----:B------:R-:W-:-:S02]  /*1390*/  WARPGROUP.DEPBAR.LE gsb0, 0x0 ;  /* 0x00008000000079c5 */ /* 0x000fc40000010000 */
        /* <DEDUP_REMOVED lines=9> */
[----:B------:R-:W2:Y:S02]  /*1430*/  SYNCS.PHASECHK.TRANS64.TRYWAIT P1, [UR51+0x32410], R0 ;  /* 0x03241000ff0075a7 */ /* 0x000ea40008020173 */
[----:B--2---:R-:W-:Y:S05]  /*1440*/  @!P1 BRA `(.L_x_195) ;  /* 0x000000c000a09947 */ /* 0x004fea0003800000 */
.L_x_275:
[----:B------:R-:W-:Y:S05]  /*1450*/  @!P0 BRA `(.L_x_196) ;  /* 0x0000000000048947 */ /* 0x000fea0003800000 */
[----:B------:R-:W-:Y:S01]  /*1460*/  BPT.TRAP 0x1 ;  /* 0x000000040000795c */ /* 0x000fe20000300000 */
.L_x_196:
[----:B------:R3:W4:Y:S01]  /*1470*/  SYNCS.PHASECHK.TRANS64.TRYWAIT P1, [UR27+0x32450], R3 ;  /* 0x03245003ff0075a7 */ /* 0x000722000802015b */
[----:B------:R-:W-:Y:S05]  /*1480*/  @!P0 BRA `(.L_x_197) ;  /* 0x0000000000048947 */ /* 0x000fea0003800000 */
[----:B------:R-:W-:Y:S01]  /*1490*/  BPT.TRAP 0x1 ;  /* 0x000000040000795c */ /* 0x000fe20000300000 */
.L_x_197:
[----:B----4-:R-:W-:Y:S05]  /*14a0*/  @P1 BRA `(.L_x_198) ;  /* 0x0000000000081947 */ /* 0x010fea0003800000 */
[----:B------:R-:W4:Y:S02]  /*14b0*/  SYNCS.PHASECHK.TRANS64.TRYWAIT P1, [UR27+0x32450], R3 ;  /* 0x03245003ff0075a7 */ /* 0x000f24000802015b */
[----:B----4-:R-:W-:Y:S05]  /*14c0*/  @!P1 BRA `(.L_x_199) ;  /* 0x000000c000989947 */ /* 0x010fea0003800000 */
.L_x_198:
[----:B------:R-:W-:Y:S01]  /*14d0*/  UIADD3 UR51, UR51, 0x400, URZ ;  /* 0x0000040033337890 */ /* 0x000fe2000fffe03f */
[----:B------:R-:W-:Y:S01]  /*14e0*/  WARPGROUP.ARRIVE ;  /* 0x00000000000079c5 */ /* 0x000fe20000000000 */
[----:B------:R-:W-:-:S05]  /*14f0*/  ULOP3.LUT UR6, UR50, 0x10000, URZ, 0xfc, !UPT ;  /* 0x0001000032067892 */ /* 0x000fca000f8efc3f */
[----:B--2---:R-:W2:Y:S01]  /*1500*/  S2R R0, SR_TID.X ;  /* 0x0000000000007919 */ /* 0x004ea20000002100 */
[----:B------:R-:W-:Y:S01]  /*1510*/  USHF.R.U32.HI UR26, URZ, 0x4, UR51 ;  /* 0x000000043f1a7899 */ /* 0x000fe20008011633 */
[----:B------:R-:W-:Y:S01]  /*1520*/  UMOV UR21, 0x40000040 ;  /* 0x4000004000157882 */ /* 0x000fe20000000000 */
[----:B------:R-:W-:Y:S02]  /*1530*/  UMOV UR23, 0x40000040 ;  /* 0x4000004000177882 */ /* 0x000fe40000000000 */
[----:B------:R-:W-:Y:S01]  /*1540*/  ULOP3.LUT UR26, UR26, 0x3fff, URZ, 0xc0, !UPT ;  /* 0x00003fff1a1a7892 */ /* 0x000fe2000f8ec03f */
[----:B------:R-:W-:-:S03]  /*1550*/  UMOV UR20, UR6 ;  /* 0x0000000600147c82 */ /* 0x000fc60008000000 */
[----:B------:R-:W-:-:S04]  /*1560*/  ULOP3.LUT UR25, UR26, 0x10000, URZ, 0xfc, !UPT ;  /* 0x000100001a197892 */ /* 0x000fc8000f8efc3f */
[----:B------:R-:W-:-:S07]  /*1570*/  UIMAD UR7, UR37, 0xc00, UR25 ;  /* 0x00000c00250778a4 */ /* 0x000fce000f8e0219 */
[----:B------:R-:W-:Y:S02]  /*1580*/  UMOV UR22, UR7 ;  /* 0x0000000700167c82 */ /* 0x000fe40008000000 */
[----:B------:R-:W-:Y:S01]  /*1590*/  HGMMA.64x96x16.F32.BF16 R24, gdesc[UR20], R24, gsb0 ;  /* 0x01600000141879f0 */ /* 0x000fe20008001818 */
        /* <DEDUP_REMOVED lines=8> */
[----:B------:R-:W-:Y:S01]  /*1620*/  HGMMA.64x96x16.F32.BF16 R24, gdesc[UR20], R24, gsb0 ;  /* 0x01600000141879f0 */ /* 0x000fe20008001818 */
[----:B------:R-:W-:Y:S02]  /*1630*/  UIADD3 UR20, UR6, 0x4, URZ ;  /* 0x0000000406147890 */ /* 0x000fe4000fffe03f */
[----:B------:R-:W-:Y:S01]  /*1640*/  UIADD3 UR22, UR7, 0x4, URZ ;  /* 0x0000000407167890 */ /* 0x000fe2000fffe03f */
[----:B------:R-:W-:Y:S01]  /*1650*/  UMOV UR21, 0x40000040 ;  /* 0x4000004000157882 */ /* 0x000fe20000000000 */
[----:B------:R-:W-:Y:S01]  /*1660*/  UMOV UR23, 0x40000040 ;  /* 0x4000004000177882 */ /* 0x000fe20000000000 */
        /* <DEDUP_REMOVED lines=93> */
[----:B------:R-:W-:Y:S03]  /*1c40*/  HGMMA.64x96x16.F32.BF16 R24, gdesc[UR20], R24, gsb0 ;  /* 0x01600000141879f0 */ /* 0x000fe60008001818 */
[----:B------:R-:W-:Y:S02]  /*1c50*/  WARPGROUP.DEPBAR.LE gsb0, 0x0 ;  /* 0x00008000000079c5 */ /* 0x000fe40000010000 */
[----:B------:R2:W-:Y:S06]  /*1c60*/  BAR.ARV R0, 0x100 ;  /* 0x000400000000751d */ /* 0x0005ec0000002000 */
[----:B------:R-:W-:Y:S05]  /*1c70*/  @!P0 BRA `(.L_x_200) ;  /* 0x0000000000048947 */ /* 0x000fea0003800000 */
[----:B------:R-:W-:Y:S01]  /*1c80*/  BPT.TRAP 0x1 ;  /* 0x000000040000795c */ /* 0x000fe20000300000 */
.L_x_200:
        /* <DEDUP_REMOVED lines=8> */
[----:B------:R-:W4:Y:S01]  /*1d10*/  MUFU.TANH R24, R24 ;  /* 0x0000001800187308 */ /* 0x000f220000002400 */
        /* <DEDUP_REMOVED lines=8> */
[----:B0--3--:R-:W-:-:S02]  /*1da0*/  IMAD R3, R207, -0x2, R4 ;  /* 0xfffffffecf037824 */ /* 0x009fc400078e0204 */
[----:B------:R-:W-:Y:S01]  /*1db0*/  FMUL.FTZ R37, R37, UR7 ;  /* 0x0000000725257c20 */ /* 0x000fe20008410000 */
[----:B------:R-:W-:Y:S01]  /*1dc0*/  FMUL.FTZ R34, R34, UR7 ;  /* 0x0000000722227c20 */ /* 0x000fe20008410000 */
[----:B------:R-:W-:Y:S01]  /*1dd0*/  FMUL.FTZ R40, R40, UR7 ;  /* 0x0000000728287c20 */ /* 0x000fe20008410000 */
[----:B------:R-:W-:Y:S01]  /*1de0*/  FMUL.FTZ R35, R35, UR7 ;  /* 0x0000000723237c20 */ /* 0x000fe20008410000 */
[----:B------:R-:W-:Y:S01]  /*1df0*/  ISETP.GT.AND P2, PT, R3, RZ, PT ;  /* 0x000000ff0300720c */ /* 0x000fe20003f44270 */
[----:B------:R-:W-:Y:S01]  /*1e00*/  FMUL.FTZ R41, R41, UR7 ;  /* 0x0000000729297c20 */ /* 0x000fe20008410000 */
[----:B------:R-:W0:Y:S01]  /*1e10*/  MUFU.TANH R28, R28 ;  /* 0x0000001c001c7308 */ /* 0x000e220000002400 */
[C---:B------:R-:W-:Y:S01]  /*1e20*/  ISETP.GT.AND P1, PT, R3.reuse, 0x1, PT ;  /* 0x000000010300780c */ /* 0x040fe20003f24270 */
[----:B------:R-:W-:Y:S01]  /*1e30*/  FMUL.FTZ R38, R38, UR7 ;  /* 0x0000000726267c20 */ /* 0x000fe20008410000 */
[----:B------:R-:W-:Y:S01]  /*1e40*/  ISETP.GT.AND P6, PT, R3, 0x8, PT ;  /* 0x000000080300780c */ /* 0x000fe20003fc4270 */
[----:B------:R-:W-:Y:S01]  /*1e50*/  FMUL.FTZ R44, R44, UR7 ;  /* 0x000000072c2c7c20 */ /* 0x000fe20008410000 */
[----:B----4-:R-:W-:Y:S01]  /*1e60*/  FSEL R24, R24, -INF , P2 ;  /* 0xff80000018187808 */ /* 0x010fe20001000000 */
        /* <DEDUP_REMOVED lines=11> */
[----:B0-----:R-:W-:Y:S01]  /*1f20*/  FSEL R28, R28, -INF , P6 ;  /* 0xff8000001c1c7808 */ /* 0x001fe20003000000 */
[----:B------:R-:W-:Y:S01]  /*1f30*/  FMUL.FTZ R43, R43, UR7 ;  /* 0x000000072b2b7c20 */ /* 0x000fe20008410000 */
[----:B------:R-:W-:Y:S01]  /*1f40*/  FMUL.FTZ R49, R49, UR7 ;  /* 0x0000000731317c20 */ /* 0x000fe20008410000 */
[----:B------:R-:W-:Y:S01]  /*1f50*/  FMUL.FTZ R46, R46, UR7 ;  /* 0x000000072e2e7c20 */ /* 0x000fe20008410000 */
[----:B------:R-:W-:Y:S01]  /*1f60*/  FMNMX.FTZ R5, R28, R5, !PT ;  /* 0x000000051c057209 */ /* 0x000fe20007810000 */
[----:B------:R-:W-:Y:S01]  /*1f70*/  FMUL.FTZ R52, R52, UR7 ;  /* 0x0000000734347c20 */ /* 0x000fe20008410000 */
[----:B------:R-:W-:Y:S01]  /*1f80*/  FMUL.FTZ R47, R47, UR7 ;  /* 0x000000072f2f7c20 */ /* 0x000fe20008410000 */
[----:B------:R-:W0:Y:S01]  /*1f90*/  MUFU.TANH R26, R26 ;  /* 0x0000001a001a7308 */ /* 0x000e220000002400 */
        /* <DEDUP_REMOVED lines=16> */
[----:B0-----:R-:W-:Y:S01]  /*20a0*/  FSEL R9, R26, -INF , P2 ;  /* 0xff8000001a097808 */ /* 0x001fe20001000000 */
[----:B------:R-:W-:Y:S01]  /*20b0*/  FMUL.FTZ R59, R59, UR7 ;  /* 0x000000073b3b7c20 */ /* 0x000fe20008410000 */
[----:B------:R-:W-:Y:S01]  /*20c0*/  ISETP.GT.AND P2, PT, R3, 0x18, PT ;  /* 0x000000180300780c */ /* 0x000fe20003f44270 */
[----:B------:R-:W-:Y:S01]  /*20d0*/  FMUL.FTZ R64, R64, UR7 ;  /* 0x0000000740407c20 */ /* 0x000fe20008410000 */
[----:B------:R-:W-:Y:S01]  /*20e0*/  FMUL.FTZ R62, R62, UR7 ;  /* 0x000000073e3e7c20 */ /* 0x000fe20008410000 */
[----:B------:R-:W-:Y:S01]  /*20f0*/  FMUL.FTZ R65, R65, UR7 ;  /* 0x0000000741417c20 */ /* 0x000fe20008410000 */
[----:B------:R-:W-:Y:S01]  /*2100*/  FMUL.FTZ R63, R63, UR7 ;  /* 0x000000073f3f7c20 */ /* 0x000fe20008410000 */
[----:B------:R-:W0:Y:S01]  /*2110*/  MUFU.TANH R30, R30 ;  /* 0x0000001e001e7308 */ /* 0x000e220000002400 */
[----:B---3--:R-:W-:Y:S01]  /*2120*/  FSEL R27, R27, -INF , P1 ;  /* 0xff8000001b1b7808 */ /* 0x008fe20000800000 */
[----:B------:R-:W-:Y:S01]  /*2130*/  FMUL.FTZ R68, R68, UR7 ;  /* 0x0000000744447c20 */ /* 0x000fe20008410000 */
[----:B------:R-:W-:Y:S01]  /*2140*/  ISETP.GT.AND P1, PT, R3, 0x19, PT ;  /* 0x000000190300780c */ /* 0x000fe20003f24270 */
        /* <DEDUP_REMOVED lines=8> */
[----:B------:R-:W-:Y:S01]  /*21d0*/  ULDC UR10, c[0x0][0xa80] ;  /* 0x0002a000000a7ab9 */ /* 0x000fe20000000800 */
[----:B------:R-:W-:Y:S01]  /*21e0*/  FMNMX.FTZ R5, R162, R5, !PT ;  /* 0x00000005a2057209 */ /* 0x000fe20007810000 */
[----:B------:R-:W-:-:S02]  /*21f0*/  UIADD3 UR6, UR27, 0x32440, URZ ;  /* 0x000324401b067890 */ /* 0x000fc4000fffe03f */
[----:B------:R-:W1:Y:S01]  /*2200*/  MUFU.TANH R31, R31 ;  /* 0x0000001f001f7308 */ /* 0x000e620000002400 */
[----:B0-----:R-:W-:Y:S01]  /*2210*/  FSEL R11, R30, -INF , P6 ;  /* 0xff8000001e0b7808 */ /* 0x001fe20003000000 */
[----:B------:R-:W-:Y:S01]  /*2220*/  UPRMT UR6, UR45, 0x654, UR6 ;  /* 0x000006542d067896 */ /* 0x000fe20008000006 */
[----:B------:R-:W-:Y:S01]  /*2230*/  ISETP.GT.AND P6, PT, R3, 0x20, PT ;  /* 0x000000200300780c */ /* 0x000fe20003fc4270 */
[----:B------:R-:W-:Y:S01]  /*2240*/  ULOP3.LUT UR26, UR26, 0x3000000, URZ, 0xfc, !UPT ;  /* 0x030000001a1a7892 */ /* 0x000fe2000f8efc3f */
[----:B------:R-:W-:Y:S01]  /*2250*/  FMNMX.FTZ R4, R11, R4, !PT ;  /* 0x000000040b047209 */ /* 0x000fe20007810000 */
[----:B------:R-:W-:Y:S02]  /*2260*/  UMOV UR7, 0x40000040 ;  /* 0x4000004000077882 */ /* 0x000fe40000000000 */
[----:B------:R-:W0:Y:S01]  /*2270*/  MUFU.TANH R37, R37 ;  /* 0x0000002500257308 */ /* 0x000e220000002400 */
[----:B---3--:R-:W-:Y:S01]  /*2280*/  FSEL R164, R36, -INF , P2 ;  /* 0xff80000024a47808 */ /* 0x008fe20001000000 */
[----:B------:R-:W-:Y:S01]  /*2290*/  UIMAD UR11, UR37, 0xc00, UR26 ;  /* 0x00000c00250b78a4 */ /* 0x000fe2000f8e021a */
[----:B------:R-:W-:Y:S02]  /*22a0*/  SYNCS.ARRIVE.TRANS64.RED.A1T0 RZ, [UR6], RZ ;  /* 0x000000ffffff79a7 */ /* 0x000fe40008100406 */
[----:B------:R-:W-:-:S03]  /*22b0*/  FMNMX.FTZ R5, R164, R5, !PT ;  /* 0x00000005a4057209 */ /* 0x000fc60007810000 */
[----:B------:R-:W3:Y:S01]  /*22c0*/  MUFU.TANH R34, R34 ;  /* 0x0000002200227308 */ /* 0x000ee20000002400 */
[----:B-1----:R-:W-:Y:S01]  /*22d0*/  FSEL R31, R31, -INF , P5 ;  /* 0xff8000001f1f7808 */ /* 0x002fe20002800000 */
[----:B------:R-:W-:Y:S01]  /*22e0*/  UMOV UR6, UR11 ;  /* 0x0000000b00067c82 */ /* 0x000fe20008000000 */
[----:B------:R-:W-:Y:S02]  /*22f0*/  ISETP.GT.AND P5, PT, R3, 0x21, PT ;  /* 0x000000210300780c */ /* 0x000fe40003fa4270 */
[----:B------:R-:W-:-:S03]  /*2300*/  FMNMX.FTZ R4, R31, R4, !PT ;  /* 0x000000041f047209 */ /* 0x000fc60007810000 */
[----:B------:R-:W1:Y:S01]  /*2310*/  MUFU.TANH R40, R40 ;  /* 0x0000002800287308 */ /* 0x000e620000002400 */
[----:B0-----:R-:W-:-:S04]  /*2320*/  FSEL R174, R37, -INF , P1 ;  /* 0xff80000025ae7808 */ /* 0x001fc80000800000 */
[----:B------:R-:W-:-:S03]  /*2330*/  FMNMX.FTZ R5, R174, R5, !PT ;  /* 0x00000005ae057209 */ /* 0x000fc60007810000 */
[----:B------:R-:W0:Y:S01]  /*2340*/  MUFU.TANH R35, R35 ;  /* 0x0000002300237308 */ /* 0x000e220000002400 */
[----:B---3--:R-:W-:Y:S02]  /*2350*/  FSEL R163, R34, -INF , P4 ;  /* 0xff80000022a37808 */ /* 0x008fe40002000000 */
[----:B------:R-:W-:Y:S02]  /*2360*/  ISETP.GT.AND P4, PT, R3, 0x28, PT ;  /* 0x000000280300780c */ /* 0x000fe40003f84270 */
[----:B------:R-:W-:-:S03]  /*2370*/  FMNMX.FTZ R4, R163, R4, !PT ;  /* 0x00000004a3047209 */ /* 0x000fc60007810000 */
[----:B------:R-:W3:Y:S01]  /*2380*/  MUFU.TANH R41, R41 ;  /* 0x0000002900297308 */ /* 0x000ee20000002400 */
[----:B-1----:R-:W-:-:S04]  /*2390*/  FSEL R176, R40, -INF , P6 ;  /* 0xff80000028b07808 */ /* 0x002fc80003000000 */
[----:B------:R-:W-:-:S03]  /*23a0*/  FMNMX.FTZ R5, R176, R5, !PT ;  /* 0x00000005b0057209 */ /* 0x000fc60007810000 */
[----:B------:R-:W1:Y:S01]  /*23b0*/  MUFU.TANH R38, R38 ;  /* 0x0000002600267308 */ /* 0x000e620000002400 */
[----:B0-----:R-:W-:Y:S02]  /*23c0*/  FSEL R173, R35, -INF , P3 ;  /* 0xff80000023ad7808 */ /* 0x001fe40001800000 */
[----:B------:R-:W-:Y:S02]  /*23d0*/  ISETP.GT.AND P3, PT, R3, 0x29, PT ;  /* 0x000000290300780c */ /* 0x000fe40003f64270 */
[----:B------:R-:W-:-:S03]  /*23e0*/  FMNMX.FTZ R4, R173, R4, !PT ;  /* 0x00000004ad047209 */ /* 0x000fc60007810000 */
[----:B------:R-:W0:Y:S01]  /*23f0*/  MUFU.TANH R44, R44 ;  /* 0x0000002c002c7308 */ /* 0x000e220000002400 */
[----:B---3--:R-:W-:-:S04]  /*2400*/  FSEL R178, R41, -INF , P5 ;  /* 0xff80000029b27808 */ /* 0x008fc80002800000 */
[----:B------:R-:W-:-:S03]  /*2410*/  FMNMX.FTZ R5, R178, R5, !PT ;  /* 0x00000005b2057209 */ /* 0x000fc60007810000 */
[----:B------:R-:W3:Y:S01]  /*2420*/  MUFU.TANH R39, R39 ;  /* 0x0000002700277308 */ /* 0x000ee20000002400 */
[----:B-1----:R-:W-:Y:S02]  /*2430*/  FSEL R183, R38, -INF , P2 ;  /* 0xff80000026b77808 */ /* 0x002fe40001000000 */
        /* <DEDUP_REMOVED lines=73> */
[----:B-1----:R-:W-:-:S07]  /*28d0*/  FSEL R13, R13, -INF , P6 ;  /* 0xff8000000d0d7808 */ /* 0x002fce0003000000 */
[----:B------:R-:W1:Y:S01]  /*28e0*/  MUFU.TANH R62, R62 ;  /* 0x0000003e003e7308 */ /* 0x000e620000002400 */
[----:B0-----:R-:W-:Y:S02]  /*28f0*/  FSEL R167, R59, -INF , P3 ;  /* 0xff8000003ba77808 */ /* 0x001fe40001800000 */
[----:B------:R-:W-:Y:S02]  /*2900*/  ISETP.GT.AND P3, PT, R3, 0x59, PT ;  /* 0x000000590300780c */ /* 0x000fe40003f64270 */
[----:B------:R-:W-:Y:S02]  /*2910*/  FMNMX.FTZ R3, R13, R10, !PT ;  /* 0x0000000a0d037209 */ /* 0x000fe40007810000 */
[----:B------:R-:W-:Y:S01]  /*2920*/  FMNMX.FTZ R4, R167, R4, !PT ;  /* 0x00000004a7047209 */ /* 0x000fe20007810000 */
[----:B------:R-:W0:Y:S01]  /*2930*/  MUFU.TANH R15, R68 ;  /* 0x00000044000f7308 */ /* 0x000e220000002400 */
[----:B---3--:R-:W-:-:S04]  /*2940*/  FSEL R14, R14, -INF , P5 ;  /* 0xff8000000e0e7808 */ /* 0x008fc80002800000 */
[----:B------:R-:W-:-:S03]  /*2950*/  FMNMX.FTZ R10, R14, R3, !PT ;  /* 0x000000030e0a7209 */ /* 0x000fc60007810000 */
[----:B------:R-:W3:Y:S01]  /*2960*/  MUFU.TANH R63, R63 ;  /* 0x0000003f003f7308 */ /* 0x000ee20000002400 */
[----:B-1----:R-:W-:-:S04]  /*2970*/  FSEL R169, R62, -INF , P2 ;  /* 0xff8000003ea97808 */ /* 0x002fc80001000000 */
[----:B------:R-:W-:-:S03]  /*2980*/  FMNMX.FTZ R4, R169, R4, !PT ;  /* 0x00000004a9047209 */ /* 0x000fc60007810000 */
[----:B------:R-:W1:Y:S01]  /*2990*/  MUFU.TANH R20, R69 ;  /* 0x0000004500147308 */ /* 0x000e620000002400 */
[----:B0-----:R-:W-:-:S04]  /*29a0*/  FSEL R15, R15, -INF , P4 ;  /* 0xff8000000f0f7808 */ /* 0x001fc80002000000 */
[----:B------:R-:W-:-:S03]  /*29b0*/  FMNMX.FTZ R3, R15, R10, !PT ;  /* 0x0000000a0f037209 */ /* 0x000fc60007810000 */
[----:B------:R-:W0:Y:S01]  /*29c0*/  MUFU.TANH R21, R66 ;  /* 0x0000004200157308 */ /* 0x000e220000002400 */
[----:B---3--:R-:W-:-:S04]  /*29d0*/  FSEL R171, R63, -INF , P1 ;  /* 0xff8000003fab7808 */ /* 0x008fc80000800000 */
[----:B------:R-:W-:-:S03]  /*29e0*/  FMNMX.FTZ R4, R171, R4, !PT ;  /* 0x00000004ab047209 */ /* 0x000fc60007810000 */
[----:B------:R-:W3:Y:S01]  /*29f0*/  MUFU.TANH R22, R67 ;  /* 0x0000004300167308 */ /* 0x000ee20000002400 */
[----:B-1----:R-:W-:-:S04]  /*2a00*/  FSEL R20, R20, -INF , P3 ;  /* 0xff80000014147808 */ /* 0x002fc80001800000 */
[----:B------:R-:W-:-:S03]  /*2a10*/  FMNMX.FTZ R5, R20, R3, !PT ;  /* 0x0000000314057209 */ /* 0x000fc60007810000 */
[----:B------:R-:W1:Y:S01]  /*2a20*/  MUFU.TANH R23, R70 ;  /* 0x0000004600177308 */ /* 0x000e620000002400 */
[----:B0-----:R-:W-:Y:S01]  /*2a30*/  FSEL R21, R21, -INF , P6 ;  /* 0xff80000015157808 */ /* 0x001fe20003000000 */
[----:B------:R-:W0:Y:S03]  /*2a40*/  SHFL.BFLY PT, R10, R5, 0x2, 0x1f ;  /* 0x0c401f00050a7f89 */ /* 0x000e2600000e0000 */
[----:B------:R-:W-:-:S03]  /*2a50*/  FMNMX.FTZ R3, R21, R4, !PT ;  /* 0x0000000415037209 */ /* 0x000fc60007810000 */
[----:B------:R-:W4:Y:S01]  /*2a60*/  MUFU.TANH R71, R71 ;  /* 0x0000004700477308 */ /* 0x000f220000002400 */
[----:B---3--:R-:W-:-:S04]  /*2a70*/  FSEL R22, R22, -INF , P5 ;  /* 0xff80000016167808 */ /* 0x008fc80002800000 */
[----:B------:R-:W-:Y:S02]  /*2a80*/  FMNMX.FTZ R4, R22, R3, !PT ;  /* 0x0000000316047209 */ /* 0x000fe40007810000 */
[----:B-1----:R-:W-:-:S04]  /*2a90*/  FSEL R23, R23, -INF , P4 ;  /* 0xff80000017177808 */ /* 0x002fc80002000000 */
[----:B------:R-:W-:Y:S02]  /*2aa0*/  FMNMX.FTZ R3, R23, R4, !PT ;  /* 0x0000000417037209 */ /* 0x000fe40007810000 */
[----:B----4-:R-:W-:Y:S02]  /*2ab0*/  FSEL R156, R71, -INF , P3 ;  /* 0xff800000479c7808 */ /* 0x010fe40001800000 */
[----:B0-----:R-:W-:Y:S02]  /*2ac0*/  FMNMX.FTZ R10, R5, R10, !PT ;  /* 0x0000000a050a7209 */ /* 0x001fe40007810000 */
[----:B------:R-:W-:-:S03]  /*2ad0*/  FMNMX.FTZ R3, R156, R3, !PT ;  /* 0x000000039c037209 */ /* 0x000fc60007810000 */
[----:B------:R-:W0:Y:S04]  /*2ae0*/  SHFL.BFLY PT, R7, R10, 0x1, 0x1f ;  /* 0x0c201f000a077f89 */ /* 0x000e2800000e0000 */
[----:B------:R-:W1:Y:S01]  /*2af0*/  SHFL.BFLY PT, R4, R3, 0x2, 0x1f ;  /* 0x0c401f0003047f89 */ /* 0x000e6200000e0000 */
[----:B0-----:R-:W-:Y:S02]  /*2b00*/  FMNMX.FTZ R5, R10, R7, !PT ;  /* 0x000000070a057209 */ /* 0x001fe40007810000 */
[----:B-1----:R-:W-:-:S03]  /*2b10*/  FMNMX.FTZ R12, R3, R4, !PT ;  /* 0x00000004030c7209 */ /* 0x002fc60007810000 */
[C---:B------:R-:W-:Y:S01]  /*2b20*/  FMUL.FTZ R157, R5.reuse, UR10 ;  /* 0x0000000a059d7c20 */ /* 0x040fe20008410000 */
[----:B------:R0:W-:Y:S01]  /*2b30*/  BAR.SYNC.DEFER_BLOCKING R161, 0x100 ;  /* 0x000400a10000751d */ /* 0x0001e20000010000 */
[----:B------:R-:W-:-:S04]  /*2b40*/  FSETP.NEU.FTZ.AND P1, PT, R5, -INF , PT ;  /* 0xff8000000500780b */ /* 0x000fc80003f3d000 */
[----:B------:R-:W-:Y:S01]  /*2b50*/  FSEL R157, R157, RZ, P1 ;  /* 0x000000ff9d9d7208 */ /* 0x000fe20000800000 */
[----:B------:R-:W1:Y:S04]  /*2b60*/  SHFL.BFLY PT, R25, R12, 0x1, 0x1f ;  /* 0x0c201f000c197f89 */ /* 0x000e6800000e0000 */
[--C-:B------:R-:W-:Y:S01]  /*2b70*/  FFMA.FTZ R6, R6, UR10, -R157.reuse ;  /* 0x0000000a06067c23 */ /* 0x100fe2000801089d */
[--C-:B------:R-:W-:Y:S01]  /*2b80*/  FFMA.FTZ R7, R28, UR10, -R157.reuse ;  /* 0x0000000a1c077c23 */ /* 0x100fe2000801089d */
[--C-:B------:R-:W-:Y:S01]  /*2b90*/  FFMA.FTZ R8, R8, UR10, -R157.reuse ;  /* 0x0000000a08087c23 */ /* 0x100fe2000801089d */
[--C-:B------:R-:W-:Y:S01]  /*2ba0*/  FFMA.FTZ R24, R24, UR10, -R157.reuse ;  /* 0x0000000a18187c23 */ /* 0x100fe2000801089d */
[--C-:B------:R-:W-:Y:S01]  /*2bb0*/  FFMA.FTZ R159, R160, UR10, -R157.reuse ;  /* 0x0000000aa09f7c23 */ /* 0x100fe2000801089d */
[--C-:B------:R-:W-:Y:S01]  /*2bc0*/  FFMA.FTZ R160, R162, UR10, -R157.reuse ;  /* 0x0000000aa2a07c23 */ /* 0x100fe2000801089d */
[----:B------:R-:W-:Y:S01]  /*2bd0*/  MUFU.EX2 R6, R6 ;  /* 0x0000000600067308 */ /* 0x000fe20000000800 */
[--C-:B0-----:R-:W-:Y:S01]  /*2be0*/  FFMA.FTZ R161, R164, UR10, -R157.reuse ;  /* 0x0000000aa4a17c23 */ /* 0x101fe2000801089d */
[--C-:B------:R-:W-:Y:S01]  /*2bf0*/  FFMA.FTZ R162, R174, UR10, -R157.reuse ;  /* 0x0000000aaea27c23 */ /* 0x100fe2000801089d */
[--C-:B------:R-:W-:Y:S01]  /*2c00*/  FFMA.FTZ R176, R176, UR10, -R157.reuse ;  /* 0x0000000ab0b07c23 */ /* 0x100fe2000801089d */
[--C-:B------:R-:W-:Y:S01]  /*2c10*/  FFMA.FTZ R184, R184, UR10, -R157.reuse ;  /* 0x0000000ab8b87c23 */ /* 0x100fe2000801089d */
[--C-:B------:R-:W-:Y:S01]  /*2c20*/  FFMA.FTZ R166, R166, UR10, -R157.reuse ;  /* 0x0000000aa6a67c23 */ /* 0x100fe2000801089d */
[--C-:B------:R-:W-:Y:S01]  /*2c30*/  FFMA.FTZ R13, R13, UR10, -R157.reuse ;  /* 0x0000000a0d0d7c23 */ /* 0x100fe2000801089d */
[--C-:B------:R-:W-:Y:S01]  /*2c40*/  FFMA.FTZ R14, R14, UR10, -R157.reuse ;  /* 0x0000000a0e0e7c23 */ /* 0x100fe2000801089d */
[----:B------:R-:W0:Y:S01]  /*2c50*/  MUFU.EX2 R3, R24 ;  /* 0x0000001800037308 */ /* 0x000e220000000800 */
[--C-:B------:R-:W-:Y:S01]  /*2c60*/  FFMA.FTZ R15, R15, UR10, -R157.reuse ;  /* 0x0000000a0f0f7c23 */ /* 0x100fe2000801089d */
[----:B------:R-:W-:Y:S01]  /*2c70*/  FFMA.FTZ R20, R20, UR10, -R157 ;  /* 0x0000000a14147c23 */ /* 0x000fe2000801089d */
[----:B-1----:R-:W-:-:S05]  /*2c80*/  FMNMX.FTZ R4, R12, R25, !PT ;  /* 0x000000190c047209 */ /* 0x002fca0007810000 */
[----:B------:R-:W-:Y:S01]  /*2c90*/  MUFU.EX2 R7, R7 ;  /* 0x0000000700077308 */ /* 0x000fe20000000800 */
[C---:B------:R-:W-:Y:S01]  /*2ca0*/  FSETP.NEU.FTZ.AND P1, PT, R4.reuse, -INF , PT ;  /* 0xff8000000400780b */ /* 0x040fe20003f3d000 */
[----:B------:R-:W-:-:S06]  /*2cb0*/  FMUL.FTZ R158, R4, UR10 ;  /* 0x0000000a049e7c20 */ /* 0x000fcc0008410000 */
[----:B------:R-:W1:Y:S01]  /*2cc0*/  MUFU.EX2 R8, R8 ;  /* 0x0000000800087308 */ /* 0x000e620000000800 */
[----:B------:R-:W-:Y:S02]  /*2cd0*/  FSEL R158, R158, RZ, P1 ;  /* 0x000000ff9e9e7208 */ /* 0x000fe40000800000 */
[----:B0-----:R-:W-:Y:S01]  /*2ce0*/  F2FP.BF16.F32.PACK_AB R152, R6, R3 ;  /* 0x000000030698723e */ /* 0x001fe200000010ff */
[----:B------:R-:W-:Y:S02]  /*2cf0*/  FADD.FTZ R6, R3, R6 ;  /* 0x0000000603067221 */ /* 0x000fe40000010000 */
[--C-:B------:R-:W-:Y:S01]  /*2d00*/  FFMA.FTZ R9, R9, UR10, -R158.reuse ;  /* 0x0000000a09097c23 */ /* 0x100fe2000801089e */
[--C-:B------:R-:W-:Y:S01]  /*2d10*/  FFMA.FTZ R10, R27, UR10, -R158.reuse ;  /* 0x0000000a1b0a7c23 */ /* 0x100fe2000801089e */
[--C-:B------:R-:W-:Y:S01]  /*2d20*/  FFMA.FTZ R11, R11, UR10, -R158.reuse ;  /* 0x0000000a0b0b7c23 */ /* 0x100fe2000801089e */
[--C-:B------:R-:W-:Y:S01]  /*2d30*/  FFMA.FTZ R12, R31, UR10, -R158.reuse ;  /* 0x0000000a1f0c7c23 */ /* 0x100fe2000801089e */
[--C-:B------:R-:W-:Y:S01]  /*2d40*/  FFMA.FTZ R164, R173, UR10, -R158.reuse ;  /* 0x0000000aada47c23 */ /* 0x100fe2000801089e */
[--C-:B------:R-:W-:Y:S01]  /*2d50*/  FFMA.FTZ R163, R163, UR10, -R158.reuse ;  /* 0x0000000aa3a37c23 */ /* 0x100fe2000801089e */
[----:B------:R-:W-:Y:S01]  /*2d60*/  MUFU.EX2 R9, R9 ;  /* 0x0000000900097308 */ /* 0x000fe20000000800 */
[--C-:B------:R-:W-:Y:S01]  /*2d70*/  FFMA.FTZ R173, R183, UR10, -R158.reuse ;  /* 0x0000000ab7ad7c23 */ /* 0x100fe2000801089e */
[--C-:B------:R-:W-:Y:S01]  /*2d80*/  FFMA.FTZ R174, R185, UR10, -R158.reuse ;  /* 0x0000000ab9ae7c23 */ /* 0x100fe2000801089e */
[--C-:B------:R-:W-:Y:S01]  /*2d90*/  FFMA.FTZ R183, R178, UR10, -R157.reuse ;  /* 0x0000000ab2b77c23 */ /* 0x100fe2000801089d */
[--C-:B------:R-:W-:Y:S01]  /*2da0*/  FFMA.FTZ R178, R180, UR10, -R157.reuse ;  /* 0x0000000ab4b27c23 */ /* 0x100fe2000801089d */
[----:B-1----:R-:W-:Y:S01]  /*2db0*/  F2FP.BF16.F32.PACK_AB R154, R8, R7 ;  /* 0x00000007089a723e */ /* 0x002fe200000010ff */
[--C-:B------:R-:W-:Y:S01]  /*2dc0*/  FFMA.FTZ R180, R187, UR10, -R158.reuse ;  /* 0x0000000abbb47c23 */ /* 0x100fe2000801089e */
        /* <DEDUP_REMOVED lines=14> */
[--C-:B------:R-:W-:Y:S01]  /*2eb0*/  FFMA.FTZ R168, R170, UR10, -R157.reuse ;  /* 0x0000000aaaa87c23 */ /* 0x100fe2000801089d */
[----:B------:R-:W-:Y:S01]  /*2ec0*/  FFMA.FTZ R179, R172, UR10, -R157 ;  /* 0x0000000aacb37c23 */ /* 0x000fe2000801089d */
[--C-:B------:R-:W-:Y:S01]  /*2ed0*/  FFMA.FTZ R170, R167, UR10, -R158.reuse ;  /* 0x0000000aa7aa7c23 */ /* 0x100fe2000801089e */
[----:B------:R-:W1:Y:S01]  /*2ee0*/  MUFU.EX2 R12, R12 ;  /* 0x0000000c000c7308 */ /* 0x000e620000000800 */
[----:B0-----:R-:W-:Y:S01]  /*2ef0*/  F2FP.BF16.F32.PACK_AB R153, R10, R9 ;  /* 0x000000090a99723e */ /* 0x001fe200000010ff */
[--C-:B------:R-:W-:Y:S01]  /*2f00*/  FFMA.FTZ R165, R165, UR10, -R158.reuse ;  /* 0x0000000aa5a57c23 */ /* 0x100fe2000801089e */
[--C-:B------:R-:W-:Y:S01]  /*2f10*/  FFMA.FTZ R167, R169, UR10, -R158.reuse ;  /* 0x0000000aa9a77c23 */ /* 0x100fe2000801089e */
[--C-:B------:R-:W-:Y:S01]  /*2f20*/  FFMA.FTZ R172, R171, UR10, -R158.reuse ;  /* 0x0000000aabac7c23 */ /* 0x100fe2000801089e */
[--C-:B------:R-:W-:Y:S01]  /*2f30*/  FFMA.FTZ R21, R21, UR10, -R158.reuse ;  /* 0x0000000a15157c23 */ /* 0x100fe2000801089e */
[--C-:B------:R-:W-:Y:S01]  /*2f40*/  FFMA.FTZ R22, R22, UR10, -R158.reuse ;  /* 0x0000000a16167c23 */ /* 0x100fe2000801089e */
[--C-:B------:R-:W-:Y:S01]  /*2f50*/  FFMA.FTZ R23, R23, UR10, -R158.reuse ;  /* 0x0000000a17177c23 */ /* 0x100fe2000801089e */
[----:B------:R-:W-:Y:S01]  /*2f60*/  MUFU.EX2 R159, R159 ;  /* 0x0000009f009f7308 */ /* 0x000fe20000000800 */
[----:B------:R-:W-:Y:S01]  /*2f70*/  FFMA.FTZ R156, R156, UR10, -R158 ;  /* 0x0000000a9c9c7c23 */ /* 0x000fe2000801089e */
[----:B------:R-:W-:Y:S01]  /*2f80*/  FADD.FTZ R10, R9, R10 ;  /* 0x0000000a090a7221 */ /* 0x000fe20000010000 */
[----:B------:R-:W-:-:S04]  /*2f90*/  FADD.FTZ R7, R7, R6 ;  /* 0x0000000607077221 */ /* 0x000fc80000010000 */
[----:B------:R-:W-:Y:S01]  /*2fa0*/  FADD.FTZ R8, R8, R7 ;  /* 0x0000000708087221 */ /* 0x000fe20000010000 */
[----:B------:R-:W0:Y:S01]  /*2fb0*/  MUFU.EX2 R160, R160 ;  /* 0x000000a000a07308 */ /* 0x000e220000000800 */
[----:B-1----:R-:W-:Y:S01]  /*2fc0*/  F2FP.BF16.F32.PACK_AB R155, R12, R11 ;  /* 0x0000000b0c9b723e */ /* 0x002fe200000010ff */
[----:B------:R-:W-:-:S03]  /*2fd0*/  FADD.FTZ R11, R11, R10 ;  /* 0x0000000a0b0b7221 */ /* 0x000fc60000010000 */
[----:B------:R-:W-:Y:S01]  /*2fe0*/  WARPGROUP.ARRIVE ;  /* 0x00000000000079c5 */ /* 0x000fe20000000000 */
[----:B------:R-:W-:Y:S02]  /*2ff0*/  FADD.FTZ R12, R12, R11 ;  /* 0x0000000b0c0c7221 */ /* 0x000fe40000010000 */
[----:B------:R-:W-:Y:S03]  /*3000*/  MUFU.EX2 R161, R161 ;  /* 0x000000a100a17308 */ /* 0x000fe60000000800 */
[----:B------:R-:W-:Y:S01]  /*3010*/  HGMMA.64x256x16.F32.BF16 R24, R152, gdesc[UR4].tnspB, RZ, !UPT, gsb0 ;  /* 0x43e0000498187df0 */ /* 0x000fe2000c0018ff */
[----:B------:R-:W-:Y:S01]  /*3020*/  UIADD3 UR6, UR11, 0x80, URZ ;  /* 0x000000800b067890 */ /* 0x000fe2000fffe03f */
[----:B------:R-:W-:-:S03]  /*3030*/  UMOV UR7, 0x40000040 ;  /* 0x4000004000077882 */ /* 0x000fc60000000000 */
[----:B------:R-:W-:Y:S08]  /*3040*/  MUFU.EX2 R162, R162 ;  /* 0x000000a200a27308 */ /* 0x000ff00000000800 */
[----:B------:R-:W-:Y:S08]  /*3050*/  MUFU.EX2 R163, R163 ;  /* 0x000000a300a37308 */ /* 0x000ff00000000800 */
[----:B------:R-:W1:Y:S08]  /*3060*/  MUFU.EX2 R164, R164 ;  /* 0x000000a400a47308 */ /* 0x000e700000000800 */
[----:B------:R-:W-:Y:S08]  /*3070*/  MUFU.EX2 R173, R173 ;  /* 0x000000ad00ad7308 */ /* 0x000ff00000000800 */
[----:B------:R-:W3:Y:S08]  /*3080*/  MUFU.EX2 R174, R174 ;  /* 0x000000ae00ae7308 */ /* 0x000ef00000000800 */
[----:B------:R-:W-:Y:S08]  /*3090*/  MUFU.EX2 R176, R176 ;  /* 0x000000b000b07308 */ /* 0x000ff00000000800 */
[----:B------:R-:W4:Y:S08]  /*30a0*/  MUFU.EX2 R183, R183 ;  /* 0x000000b700b77308 */ /* 0x000f300000000800 */
[----:B------:R-:W-:Y:S08]  /*30b0*/  MUFU.EX2 R178, R178 ;  /* 0x000000b200b27308 */ /* 0x000ff00000000800 */
[----:B------:R-:W-:Y:S08]  /*30c0*/  MUFU.EX2 R185, R185 ;  /* 0x000000b900b97308 */ /* 0x000ff00000000800 */
[----:B------:R-:W-:Y:S08]  /*30d0*/  MUFU.EX2 R180, R180 ;  /* 0x000000b400b47308 */ /* 0x000ff00000000800 */
[----:B------:R-:W5:Y:S08]  /*30e0*/  MUFU.EX2 R187, R187 ;  /* 0x000000bb00bb7308 */ /* 0x000f700000000800 */
[----:B------:R-:W-:Y:S08]  /*30f0*/  MUFU.EX2 R182, R182 ;  /* 0x000000b600b67308 */ /* 0x000ff00000000800 */
[----:B------:R-:W2:Y:S08]  /*3100*/  MUFU.EX2 R189, R189 ;  /* 0x000000bd00bd7308 */ /* 0x000eb00000000800 */
[----:B------:R-:W-:Y:S08]  /*3110*/  MUFU.EX2 R184, R184 ;  /* 0x000000b800b87308 */ /* 0x000ff00000000800 */
[----:B------:R-:W2:Y:S08]  /*3120*/  MUFU.EX2 R191, R191 ;  /* 0x000000bf00bf7308 */ /* 0x000eb00000000800 */
[----:B------:R-:W-:Y:S08]  /*3130*/  MUFU.EX2 R186, R186 ;  /* 0x000000ba00ba7308 */ /* 0x000ff00000000800 */
[----:B------:R-:W-:Y:S08]  /*3140*/  MUFU.EX2 R193, R193 ;  /* 0x000000c100c17308 */ /* 0x000ff00000000800 */
[----:B------:R-:W-:Y:S08]  /*3150*/  MUFU.EX2 R181, R181 ;  /* 0x000000b500b57308 */ /* 0x000ff00000000800 */
[----:B------:R-:W2:Y:S08]  /*3160*/  MUFU.EX2 R188, R188 ;  /* 0x000000bc00bc7308 */ /* 0x000eb00000000800 */
        /* <DEDUP_REMOVED lines=14> */
[----:B------:R-:W-:Y:S01]  /*3250*/  MUFU.EX2 R21, R21 ;  /* 0x0000001500157308 */ /* 0x000fe20000000800 */
[----:B------:R-:W-:-:S02]  /*3260*/  WARPGROUP.DEPBAR.LE gsb0, 0x0 ;  /* 0x00008000000079c5 */ /* 0x000fc40000010000 */
[----:B0-----:R-:W-:Y:S01]  /*3270*/  F2FP.BF16.F32.PACK_AB R152, R160, R159 ;  /* 0x0000009fa098723e */ /* 0x001fe200000010ff */
[----:B------:R-:W-:Y:S01]  /*3280*/  FADD.FTZ R159, R159, R8 ;  /* 0x000000089f9f7221 */ /* 0x000fe20000010000 */
[----:B-1----:R-:W-:Y:S01]  /*3290*/  F2FP.BF16.F32.PACK_AB R153, R164, R163 ;  /* 0x000000a3a499723e */ /* 0x002fe200000010ff */
[----:B------:R-:W-:Y:S01]  /*32a0*/  FADD.FTZ R163, R163, R12 ;  /* 0x0000000ca3a37221 */ /* 0x000fe20000010000 */
[----:B------:R-:W-:Y:S01]  /*32b0*/  F2FP.BF16.F32.PACK_AB R154, R162, R161 ;  /* 0x000000a1a29a723e */ /* 0x000fe200000010ff */
[----:B------:R-:W0:Y:S01]  /*32c0*/  MUFU.EX2 R22, R22 ;  /* 0x0000001600167308 */ /* 0x000e220000000800 */
[----:B---3--:R-:W-:Y:S01]  /*32d0*/  F2FP.BF16.F32.PACK_AB R155, R174, R173 ;  /* 0x000000adae9b723e */ /* 0x008fe200000010ff */
[----:B------:R-:W-:Y:S01]  /*32e0*/  FADD.FTZ R160, R160, R159 ;  /* 0x0000009fa0a07221 */ /* 0x000fe20000010000 */
[----:B------:R-:W-:Y:S02]  /*32f0*/  FADD.FTZ R164, R164, R163 ;  /* 0x000000a3a4a47221 */ /* 0x000fe40000010000 */
[----:B------:R-:W-:Y:S01]  /*3300*/  WARPGROUP.ARRIVE ;  /* 0x00000000000079c5 */ /* 0x000fe20000000000 */
[----:B------:R-:W-:Y:S01]  /*3310*/  FADD.FTZ R161, R161, R160 ;  /* 0x000000a0a1a17221 */ /* 0x000fe20000010000 */
[----:B------:R-:W-:Y:S01]  /*3320*/  FADD.FTZ R173, R173, R164 ;  /* 0x000000a4adad7221 */ /* 0x000fe20000010000 */
[----:B------:R-:W-:Y:S02]  /*3330*/  MUFU.EX2 R23, R23 ;  /* 0x0000001700177308 */ /* 0x000fe40000000800 */
[----:B------:R-:W-:Y:S01]  /*3340*/  FADD.FTZ R161, R162, R161 ;  /* 0x000000a1a2a17221 */ /* 0x000fe20000010000 */
[----:B------:R-:W-:Y:S01]  /*3350*/  HGMMA.64x256x16.F32.BF16 R24, R152, gdesc[UR4].tnspB, R24, gsb0 ;  /* 0x43e0000498187df0 */ /* 0x000fe20008001818 */
[----:B------:R-:W-:Y:S01]  /*3360*/  UIADD3 UR6, UR11, 0x100, URZ ;  /* 0x000001000b067890 */ /* 0x000fe2000fffe03f */
[----:B------:R-:W-:Y:S01]  /*3370*/  FADD.FTZ R173, R174, R173 ;  /* 0x000000adaead7221 */ /* 0x000fe20000010000 */
[----:B------:R-:W-:-:S02]  /*3380*/  UMOV UR7, 0x40000040 ;  /* 0x4000004000077882 */ /* 0x000fc40000000000 */
[----:B------:R-:W1:Y:S01]  /*3390*/  MUFU.EX2 R156, R156 ;  /* 0x0000009c009c7308 */ /* 0x000e620000000800 */
[----:B------:R-:W-:Y:S02]  /*33a0*/  WARPGROUP.DEPBAR.LE gsb0, 0x0 ;  /* 0x00008000000079c5 */ /* 0x000fe40000010000 */
[----:B----4-:R-:W-:Y:S01]  /*33b0*/  F2FP.BF16.F32.PACK_AB R152, R183, R176 ;  /* 0x000000b0b798723e */ /* 0x010fe200000010ff */
[----:B------:R-:W-:Y:S01]  /*33c0*/  FADD.FTZ R176, R176, R161 ;  /* 0x000000a1b0b07221 */ /* 0x000fe20000010000 */
[----:B-----5:R-:W-:Y:S01]  /*33d0*/  F2FP.BF16.F32.PACK_AB R153, R187, R180 ;  /* 0x000000b4bb99723e */ /* 0x020fe200000010ff */
[----:B------:R-:W-:Y:S01]  /*33e0*/  FADD.FTZ R180, R180, R173 ;  /* 0x000000adb4b47221 */ /* 0x000fe20000010000 */
[----:B------:R-:W-:Y:S01]  /*33f0*/  F2FP.BF16.F32.PACK_AB R154, R185, R178 ;  /* 0x000000b2b99a723e */ /* 0x000fe200000010ff */
[----:B------:R-:W-:Y:S01]  /*3400*/  FADD.FTZ R183, R183, R176 ;  /* 0x000000b0b7b77221 */ /* 0x000fe20000010000 */
[----:B--2---:R-:W-:Y:S01]  /*3410*/  F2FP.BF16.F32.PACK_AB R155, R189, R182 ;  /* 0x000000b6bd9b723e */ /* 0x004fe200000010ff */
[----:B------:R-:W-:-:S02]  /*3420*/  FADD.FTZ R187, R187, R180 ;  /* 0x000000b4bbbb7221 */ /* 0x000fc40000010000 */
[----:B------:R-:W-:Y:S01]  /*3430*/  FADD.FTZ R178, R178, R183 ;  /* 0x000000b7b2b27221 */ /* 0x000fe20000010000 */
[----:B------:R-:W-:Y:S01]  /*3440*/  WARPGROUP.ARRIVE ;  /* 0x00000000000079c5 */ /* 0x000fe20000000000 */
[----:B------:R-:W-:Y:S02]  /*3450*/  FADD.FTZ R182, R182, R187 ;  /* 0x000000bbb6b67221 */ /* 0x000fe40000010000 */
[----:B------:R-:W-:Y:S02]  /*3460*/  FADD.FTZ R185, R185, R178 ;  /* 0x000000b2b9b97221 */ /* 0x000fe40000010000 */
[----:B------:R-:W-:-:S05]  /*3470*/  FADD.FTZ R182, R189, R182 ;  /* 0x000000b6bdb67221 */ /* 0x000fca0000010000 */
[----:B------:R-:W-:Y:S01]  /*3480*/  HGMMA.64x256x16.F32.BF16 R24, R152, gdesc[UR4].tnspB, R24, gsb0 ;  /* 0x43e0000498187df0 */ /* 0x000fe20008001818 */
[----:B------:R-:W-:Y:S01]  /*3490*/  UIADD3 UR6, UR11, 0x180, URZ ;  /* 0x000001800b067890 */ /* 0x000fe2000fffe03f */
[----:B------:R-:W-:Y:S01]  /*34a0*/  UMOV UR7, 0x40000040 ;  /* 0x4000004000077882 */ /* 0x000fe20000000000 */
[----:B------:R-:W-:Y:S02]  /*34b0*/  WARPGROUP.DEPBAR.LE gsb0, 0x0 ;  /* 0x00008000000079c5 */ /* 0x000fe40000010000 */
[----:B------:R-:W-:Y:S01]  /*34c0*/  F2FP.BF16.F32.PACK_AB R152, R191, R184 ;  /* 0x000000b8bf98723e */ /* 0x000fe200000010ff */
[----:B------:R-:W-:Y:S01]  /*34d0*/  FADD.FTZ R184, R184, R185 ;  /* 0x000000b9b8b87221 */ /* 0x000fe20000010000 */
[----:B------:R-:W-:Y:S01]  /*34e0*/  F2FP.BF16.F32.PACK_AB R153, R188, R181 ;  /* 0x000000b5bc99723e */ /* 0x000fe200000010ff */
[----:B------:R-:W-:Y:S01]  /*34f0*/  FADD.FTZ R181, R181, R182 ;  /* 0x000000b6b5b57221 */ /* 0x000fe20000010000 */
[----:B------:R-:W-:Y:S01]  /*3500*/  F2FP.BF16.F32.PACK_AB R154, R193, R186 ;  /* 0x000000bac19a723e */ /* 0x000fe200000010ff */
[----:B------:R-:W-:Y:S01]  /*3510*/  FADD.FTZ R191, R191, R184 ;  /* 0x000000b8bfbf7221 */ /* 0x000fe20000010000 */
[----:B------:R-:W-:Y:S01]  /*3520*/  F2FP.BF16.F32.PACK_AB R155, R190, R175 ;  /* 0x000000afbe9b723e */ /* 0x000fe200000010ff */
[----:B------:R-:W-:-:S02]  /*3530*/  FADD.FTZ R188, R188, R181 ;  /* 0x000000b5bcbc7221 */ /* 0x000fc40000010000 */
[----:B------:R-:W-:Y:S01]  /*3540*/  FADD.FTZ R186, R186, R191 ;  /* 0x000000bfbaba7221 */ /* 0x000fe20000010000 */
[----:B------:R-:W-:Y:S01]  /*3550*/  WARPGROUP.ARRIVE ;  /* 0x00000000000079c5 */ /* 0x000fe20000000000 */
[----:B------:R-:W-:Y:S02]  /*3560*/  FADD.FTZ R175, R175, R188 ;  /* 0x000000bcafaf7221 */ /* 0x000fe40000010000 */
[----:B------:R-:W-:Y:S02]  /*3570*/  FADD.FTZ R193, R193, R186 ;  /* 0x000000bac1c17221 */ /* 0x000fe40000010000 */
[----:B------:R-:W-:-:S08]  /*3580*/  FADD.FTZ R190, R190, R175 ;  /* 0x000000afbebe7221 */ /* 0x000fd00000010000 */
        /* <DEDUP_REMOVED lines=23> */
[----:B0-----:R-:W-:Y:S01]  /*3700*/  F2FP.BF16.F32.PACK_AB R153, R22, R21 ;  /* 0x000000151699723e */ /* 0x001fe200000010ff */
[----:B------:R-:W-:Y:S01]  /*3710*/  FADD.FTZ R21, R21, R172 ;  /* 0x000000ac15157221 */ /* 0x000fe20000010000 */
[----:B------:R-:W-:Y:S01]  /*3720*/  F2FP.BF16.F32.PACK_AB R154, R20, R15 ;  /* 0x0000000f149a723e */ /* 0x000fe200000010ff */
[----:B------:R-:W-:Y:S01]  /*3730*/  FADD.FTZ R14, R14, R13 ;  /* 0x0000000d0e0e7221 */ /* 0x000fe20000010000 */
[----:B-1----:R-:W-:Y:S01]  /*3740*/  F2FP.BF16.F32.PACK_AB R155, R156, R23 ;  /* 0x000000179c9b723e */ /* 0x002fe200000010ff */
[----:B------:R-:W-:-:S02]  /*3750*/  FADD.FTZ R22, R22, R21 ;  /* 0x0000001516167221 */ /* 0x000fc40000010000 */
[----:B------:R-:W-:Y:S01]  /*3760*/  FADD.FTZ R3, R15, R14 ;  /* 0x0000000e0f037221 */ /* 0x000fe20000010000 */
[----:B------:R-:W-:Y:S01]  /*3770*/  WARPGROUP.ARRIVE ;  /* 0x00000000000079c5 */ /* 0x000fe20000000000 */
[----:B------:R-:W-:Y:S02]  /*3780*/  FADD.FTZ R23, R23, R22 ;  /* 0x0000001617177221 */ /* 0x000fe40000010000 */
[----:B------:R-:W-:Y:S02]  /*3790*/  FADD.FTZ R3, R20, R3 ;  /* 0x0000000314037221 */ /* 0x000fe40000010000 */
[----:B------:R-:W-:-:S08]  /*37a0*/  FADD.FTZ R6, R156, R23 ;  /* 0x000000179c067221 */ /* 0x000fd00000010000 */
[----:B------:R-:W-:Y:S03]  /*37b0*/  HGMMA.64x256x16.F32.BF16 R24, R152, gdesc[UR4].tnspB, R24, gsb0 ;  /* 0x43e0000498187df0 */ /* 0x000fe60008001818 */
[----:B------:R-:W-:Y:S02]  /*37c0*/  WARPGROUP.DEPBAR.LE gsb0, 0x0 ;  /* 0x00008000000079c5 */ /* 0x000fe40000010000 */
[----:B------:R-:W-:Y:S05]  /*37d0*/  @!P0 BRA `(.L_x_201) ;  /* 0x0000000000048947 */ /* 0x000fea0003800000 */
[----:B------:R-:W-:Y:S01]  /*37e0*/  BPT.TRAP 0x1 ;  /* 0x000000040000795c */ /* 0x000fe20000300000 */
.L_x_201:
[----:B------:R-:W-:Y:S02]  /*37f0*/  UISETP.GE.AND UP0, UPT, UR47, 0x61, UPT ;  /* 0x000000612f00788c */ /* 0x000fe4000bf06270 */
[----:B------:R-:W-:-:S04]  /*3800*/  UIADD3 UR27, UR27, 0x32460, URZ ;  /* 0x000324601b1b7890 */ /* 0x000fc8000fffe03f */
[----:B------:R-:W-:Y:S01]  /*3810*/  PLOP3.LUT P1, PT, PT, PT, UP0, 0x80, 0x0 ;  /* 0x000000000000781c */ /* 0x000fe20003f2f008 */
[----:B------:R-:W-:-:S09]  /*3820*/  UPRMT UR27, UR45, 0x654, UR27 ;  /* 0x000006542d1b7896 */ /* 0x000fd2000800001b */
[----:B------:R-:W-:Y:S03]  /*3830*/  SYNCS.ARRIVE.TRANS64.RED.A1T0 RZ, [UR27], RZ ;  /* 0x000000ffffff79a7 */ /* 0x000fe6000810041b */
[----:B------:R-:W-:Y:S05]  /*3840*/  @!P1 BRA `(.L_x_202) ;  /* 0x0000002800a09947 */ /* 0x000fea0003800000 */
[----:B------:R-:W-:Y:S01]  /*3850*/  IMAD.MOV.U32 R7, RZ, RZ, R4 ;  /* 0x000000ffff077224 */ /* 0x000fe200078e0004 */
[----:B------:R-:W-:Y:S01]  /*3860*/  UIADD3 UR46, UR46, -0x2, URZ ;  /* 0xfffffffe2e2e7890 */ /* 0x000fe2000fffe03f */
[----:B------:R-:W-:Y:S01]  /*3870*/  IMAD.MOV.U32 R8, RZ, RZ, R5 ;  /* 0x000000ffff087224 */ /* 0x000fe200078e0005 */
[----:B------:R-:W-:Y:S01]  /*3880*/  ULDC UR28, c[0x0][0xad0] ;  /* 0x0002b400001c7ab9 */ /* 0x000fe20000000800 */
[----:B------:R-:W-:-:S09]  /*3890*/  ULDC UR27, c[0x0][0xa80] ;  /* 0x0002a000001b7ab9 */ /* 0x000fd20000000800 */
.L_x_213:
[----:B------:R-:W-:Y:S01]  /*38a0*/  UIADD3 UR37, UR37, 0x1, URZ ;  /* 0x0000000125257890 */ /* 0x000fe2000fffe03f */
[----:B------:R-:W-:Y:S01]  /*38b0*/  IMAD.U32 R0, RZ, RZ, UR46 ;  /* 0x0000002eff007e24 */ /* 0x000fe2000f8e00ff */
        /* <DEDUP_REMOVED lines=8> */
.L_x_203:
[----:B------:R-:W0:Y:S01]  /*3940*/  S2UR UR30, SR_CgaCtaId ;  /* 0x00000000001e79c3 */ /* 0x000e220000008800 */
[----:B------:R-:W-:Y:S01]  /*3950*/  UMOV UR6, 0x400 ;  /* 0x0000040000067882 */ /* 0x000fe20000000000 */
[----:B------:R-:W-:-:S05]  /*3960*/  IMAD.U32 R0, RZ, RZ, UR36 ;  /* 0x00000024ff007e24 */ /* 0x000fca000f8e00ff */
[----:B------:R-:W-:Y:S01]  /*3970*/  SHF.L.U32 R0, R0, 0x1f, RZ ;  /* 0x0000001f00007819 */ /* 0x000fe200000006ff */
[----:B0-----:R-:W-:-:S04]  /*3980*/  ULEA UR20, UR30, UR6, 0x18 ;  /* 0x000000061e147291 */ /* 0x001fc8000f8ec03f */
[----:B------:R-:W-:-:S09]  /*3990*/  ULEA UR29, UR37, UR20, 0x3 ;  /* 0x00000014251d7291 */ /* 0x000fd2000f8e183f */
[----:B------:R0:W1:Y:S01]  /*39a0*/  SYNCS.PHASECHK.TRANS64.TRYWAIT P2, [UR29+0x32430], R0 ;  /* 0x03243000ff0075a7 */ /* 0x000062000804015d */
[----:B------:R-:W-:Y:S05]  /*39b0*/  @!P0 BRA `(.L_x_204) ;  /* 0x0000000000048947 */ /* 0x000fea0003800000 */
[----:B------:R-:W-:Y:S01]  /*39c0*/  BPT.TRAP 0x1 ;  /* 0x000000040000795c */ /* 0x000fe20000300000 */
.L_x_204:
[----:B-1----:R-:W-:Y:S05]  /*39d0*/  @P2 BRA `(.L_x_205) ;  /* 0x0000000000082947 */ /* 0x002fea0003800000 */
[----:B------:R-:W1:Y:S02]  /*39e0*/  SYNCS.PHASECHK.TRANS64.TRYWAIT P2, [UR29+0x32430], R0 ;  /* 0x03243000ff0075a7 */ /* 0x000e64000804015d */
[----:B-1----:R-:W-:Y:S05]  /*39f0*/  @!P2 BRA `(.L_x_206) ;  /* 0x0000009c0064a947 */ /* 0x002fea0003800000 */
.L_x_205:
[----:B------:R-:W-:Y:S01]  /*3a00*/  UIMAD UR6, UR37, 0x300, UR24 ;  /* 0x00000300250678a4 */ /* 0x000fe2000f8e0218 */
[----:B------:R-:W-:Y:S01]  /*3a10*/  WARPGROUP.ARRIVE ;  /* 0x00000000000079c5 */ /* 0x000fe20000000000 */
[----:B------:R-:W-:Y:S01]  /*3a20*/  UMOV UR7, 0x40000040 ;  /* 0x4000004000077882 */ /* 0x000fe20000000000 */
[----:B------:R-:W-:Y:S01]  /*3a30*/  UMOV UR11, 0x40000040 ;  /* 0x40000040000b7882 */ /* 0x000fe20000000000 */
[----:B------:R-:W-:Y:S02]  /*3a40*/  UIADD3 UR10, UR6, 0x2, URZ ;  /* 0x00000002060a7890 */ /* 0x000fe4000fffe03f */
[----:B------:R-:W-:Y:S01]  /*3a50*/  UIADD3 UR14, UR6, 0x4, URZ ;  /* 0x00000004060e7890 */ /* 0x000fe2000fffe03f */
[----:B------:R-:W-:Y:S02]  /*3a60*/  UMOV UR15, 0x40000040 ;  /* 0x40000040000f7882 */ /* 0x000fe40000000000 */
[----:B------:R-:W-:Y:S01]  /*3a70*/  HGMMA.64x96x16.F32.BF16 R152, gdesc[UR4], RZ, !UPT, gsb0 ;  /* 0x01600000049879f0 */ /* 0x000fe2000c0018ff */
[----:B------:R-:W-:Y:S01]  /*3a80*/  UIADD3 UR18, UR6, 0x6, URZ ;  /* 0x0000000606127890 */ /* 0x000fe2000fffe03f */
        /* <DEDUP_REMOVED lines=11> */
[----:B------:R-:W-:Y:S05]  /*3b40*/  @!P0 BRA `(.L_x_207) ;  /* 0x0000000000048947 */ /* 0x000fea0003800000 */
[----:B------:R-:W-:Y:S01]  /*3b50*/  BPT.TRAP 0x1 ;  /* 0x000000040000795c */ /* 0x000fe20000300000 */
.L_x_207:
[----:B------:R2:W3:Y:S01]  /*3b60*/  SYNCS.PHASECHK.TRANS64.TRYWAIT P2, [UR29+0x32450], R0 ;  /* 0x03245000ff0075a7 */ /* 0x0004e2000804015d */
[----:B------:R-:W-:Y:S05]  /*3b70*/  @!P0 BRA `(.L_x_208) ;  /* 0x0000000000048947 */ /* 0x000fea0003800000 */
[----:B------:R-:W-:Y:S01]  /*3b80*/  BPT.TRAP 0x1 ;  /* 0x000000040000795c */ /* 0x000fe20000300000 */
.L_x_208:
[----:B---3--:R-:W-:Y:S05]  /*3b90*/  @P2 BRA `(.L_x_209) ;  /* 0x0000000000082947 */ /* 0x008fea0003800000 */
[----:B------:R-:W3:Y:S02]  /*3ba0*/  SYNCS.PHASECHK.TRANS64.TRYWAIT P2, [UR29+0x32450], R0 ;  /* 0x03245000ff0075a7 */ /* 0x000ee4000804015d */
[----:B---3--:R-:W-:Y:S05]  /*3bb0*/  @!P2 BRA `(.L_x_210) ;  /* 0x0000009c000ca947 */ /* 0x008fea0003800000 */
.L_x_209:
[----:B------:R-:W-:Y:S01]  /*3bc0*/  ULEA UR20, UR42, UR20, 0xd ;  /* 0x000000142a147291 */ /* 0x000fe2000f8e683f */
[----:B------:R-:W-:Y:S01]  /*3bd0*/  WARPGROUP.ARRIVE ;  /* 0x00000000000079c5 */ /* 0x000fe20000000000 */
[----:B------:R-:W-:-:S05]  /*3be0*/  UIMAD UR7, UR37, 0xc00, UR25 ;  /* 0x00000c00250778a4 */ /* 0x000fca000f8e0219 */
[----:B------:R-:W3:Y:S01]  /*3bf0*/  S2R R201, SR_TID.X ;  /* 0x0000000000c97919 */ /* 0x000ee20000002100 */
[----:B------:R-:W-:Y:S01]  /*3c00*/  UIADD3 UR20, UR20, 0x22400, URZ ;  /* 0x0002240014147890 */ /* 0x000fe2000fffe03f */
[----:B------:R-:W-:Y:S01]  /*3c10*/  UMOV UR23, 0x40000040 ;  /* 0x4000004000177882 */ /* 0x000fe20000000000 */
[----:B------:R-:W-:Y:S02]  /*3c20*/  UMOV UR21, 0x40000040 ;  /* 0x4000004000157882 */ /* 0x000fe40000000000 */
[----:B------:R-:W-:Y:S01]  /*3c30*/  USHF.R.U32.HI UR20, URZ, 0x4, UR20 ;  /* 0x000000043f147899 */ /* 0x000fe20008011614 */
[----:B------:R-:W-:-:S03]  /*3c40*/  UMOV UR22, UR7 ;  /* 0x0000000700167c82 */ /* 0x000fc60008000000 */
[----:B------:R-:W-:-:S04]  /*3c50*/  ULOP3.LUT UR6, UR20, 0x3fff, URZ, 0xc0, !UPT ;  /* 0x00003fff14067892 */ /* 0x000fc8000f8ec03f */
[----:B------:R-:W-:-:S07]  /*3c60*/  ULOP3.LUT UR6, UR6, 0x10000, URZ, 0xfc, !UPT ;  /* 0x0001000006067892 */ /* 0x000fce000f8efc3f */
[----:B------:R-:W-:Y:S02]  /*3c70*/  UMOV UR20, UR6 ;  /* 0x0000000600147c82 */ /* 0x000fe40008000000 */
[----:B------:R-:W-:Y:S01]  /*3c80*/  HGMMA.64x96x16.F32.BF16 R152, gdesc[UR20], R152, gsb0 ;  /* 0x01600000149879f0 */ /* 0x000fe20008001898 */
[----:B------:R-:W-:Y:S02]  /*3c90*/  UIADD3 UR22, UR7, 0x2, URZ ;  /* 0x0000000207167890 */ /* 0x000fe4000fffe03f */
[----:B------:R-:W-:Y:S01]  /*3ca0*/  UIADD3 UR20, UR6, 0x2, URZ ;  /* 0x0000000206147890 */ /* 0x000fe2000fffe03f */
[----:B------:R-:W-:Y:S01]  /*3cb0*/  UMOV UR23, 0x40000040 ;  /* 0x4000004000177882 */ /* 0x000fe20000000000 */
[----:B------:R-:W-:Y:S01]  /*3cc0*/  UMOV UR21, 0x40000040 ;  /* 0x4000004000157882 */ /* 0x000fe20000000000 */
[----:B---3--:R-:W-:-:S04]  /*3cd0*/  SHF.R.U32.HI R201, RZ, 0x7, R201 ;  /* 0x00000007ffc97819 */ /* 0x008fc800000116c9 */
[----:B012---:R-:W-:Y:S01]  /*3ce0*/  IADD3 R0, -R201, 0xb, RZ ;  /* 0x0000000bc9007810 */ /* 0x007fe20007ffe1ff */
        /* <DEDUP_REMOVED lines=105> */
.L_x_211:
        /* <DEDUP_REMOVED lines=60> */
[----:B------:R-:W-:Y:S01]  /*4740*/  UMOV UR10, UR27 ;  /* 0x0000001b000a7c82 */ /* 0x000fe20008000000 */
[----:B------:R-:W-:Y:S01]  /*4750*/  UIADD3 UR6, UR29, 0x32440, URZ ;  /* 0x000324401d067890 */ /* 0x000fe2000fffe03f */
[----:B------:R-:W2:Y:S01]  /*4760*/  MUFU.TANH R156, R156 ;  /* 0x0000009c009c7308 */ /* 0x000ea20000002400 */
[----:B---3--:R-:W-:Y:S01]  /*4770*/  FMNMX.FTZ R5, R15, R152, !PT ;  /* 0x000000980f057209 */ /* 0x008fe20007810000 */
[----:B------:R-:W-:-:S02]  /*4780*/  UIMAD UR11, UR37, 0xc00, UR26 ;  /* 0x00000c00250b78a4 */ /* 0x000fc4000f8e021a */
[----:B------:R-:W-:Y:S01]  /*4790*/  UPRMT UR6, UR30, 0x654, UR6 ;  /* 0x000006541e067896 */ /* 0x000fe20008000006 */
[----:B------:R-:W-:-:S03]  /*47a0*/  UMOV UR7, 0x40000040 ;  /* 0x4000004000077882 */ /* 0x000fc60000000000 */
[----:B------:R-:W3:Y:S01]  /*47b0*/  MUFU.TANH R11, R11 ;  /* 0x0000000b000b7308 */ /* 0x000ee20000002400 */
[----:B-1----:R-:W-:-:S04]  /*47c0*/  FMNMX.FTZ R152, R10, R7, !PT ;  /* 0x000000070a987209 */ /* 0x002fc80007810000 */
[----:B------:R-:W-:Y:S01]  /*47d0*/  SYNCS.ARRIVE.TRANS64.RED.A1T0 RZ, [UR6], RZ ;  /* 0x000000ffffff79a7 */ /* 0x000fe20008100406 */
[----:B------:R-:W-:Y:S02]  /*47e0*/  UMOV UR6, UR11 ;  /* 0x0000000b00067c82 */ /* 0x000fe40008000000 */
        /* <DEDUP_REMOVED lines=75> */
[----:B---3--:R-:W-:-:S05]  /*4ca0*/  FMNMX.FTZ R153, R188, R153, !PT ;  /* 0x00000099bc997209 */ /* 0x008fca0007810000 */
[----:B------:R-:W3:Y:S02]  /*4cb0*/  SHFL.BFLY PT, R154, R153, 0x2, 0x1f ;  /* 0x0c401f00999a7f89 */ /* 0x000ee400000e0000 */
[----:B------:R-:W4:Y:S01]  /*4cc0*/  MUFU.TANH R192, R192 ;  /* 0x000000c000c07308 */ /* 0x000f220000002400 */
[----:B-1----:R-:W-:-:S04]  /*4cd0*/  FMNMX.FTZ R152, R189, R152, !PT ;  /* 0x00000098bd987209 */ /* 0x002fc80007810000 */
[----:B--2---:R-:W-:-:S04]  /*4ce0*/  FMNMX.FTZ R5, R191, R152, !PT ;  /* 0x00000098bf057209 */ /* 0x004fc80007810000 */
[----:B----4-:R-:W-:-:S05]  /*4cf0*/  FMNMX.FTZ R152, R192, R5, !PT ;  /* 0x00000005c0987209 */ /* 0x010fca0007810000 */
[----:B------:R-:W1:Y:S01]  /*4d00*/  SHFL.BFLY PT, R155, R152, 0x2, 0x1f ;  /* 0x0c401f00989b7f89 */ /* 0x000e6200000e0000 */
[----:B---3--:R-:W-:-:S05]  /*4d10*/  FMNMX.FTZ R154, R153, R154, !PT ;  /* 0x0000009a999a7209 */ /* 0x008fca0007810000 */
[----:B------:R-:W2:Y:S01]  /*4d20*/  SHFL.BFLY PT, R5, R154, 0x1, 0x1f ;  /* 0x0c201f009a057f89 */ /* 0x000ea200000e0000 */
[----:B-1----:R-:W-:Y:S01]  /*4d30*/  FMNMX.FTZ R155, R152, R155, !PT ;  /* 0x0000009b989b7209 */ /* 0x002fe20007810000 */
[----:B------:R-:W-:-:S04]  /*4d40*/  VIADD R152, R201, 0x8 ;  /* 0x00000008c9987836 */ /* 0x000fc80000000000 */
[----:B------:R-:W1:Y:S01]  /*4d50*/  SHFL.BFLY PT, R194, R155, 0x1, 0x1f ;  /* 0x0c201f009bc27f89 */ /* 0x000e6200000e0000 */
[----:B--2---:R-:W-:-:S05]  /*4d60*/  FMNMX.FTZ R5, R154, R5, !PT ;  /* 0x000000059a057209 */ /* 0x004fca0007810000 */
[C---:B------:R-:W-:Y:S01]  /*4d70*/  FMUL.FTZ R193, R5.reuse, UR10 ;  /* 0x0000000a05c17c20 */ /* 0x040fe20008410000 */
[----:B------:R-:W-:-:S03]  /*4d80*/  FADD.FTZ R8, -R5, R8 ;  /* 0x0000000805087221 */ /* 0x000fc60000010100 */
[--C-:B------:R-:W-:Y:S01]  /*4d90*/  FFMA.FTZ R190, R4, UR10, -R193.reuse ;  /* 0x0000000a04be7c23 */ /* 0x100fe200080108c1 */
[----:B------:R-:W-:Y:S01]  /*4da0*/  FMUL.FTZ R8, R8, UR10 ;  /* 0x0000000a08087c20 */ /* 0x000fe20008410000 */
        /* <DEDUP_REMOVED lines=11> */
[----:B-1----:R-:W-:Y:S01]  /*4e60*/  FMNMX.FTZ R4, R155, R194, !PT ;  /* 0x000000c29b047209 */ /* 0x002fe20007810000 */
[----:B------:R-:W1:Y:S04]  /*4e70*/  MUFU.EX2 R8, R8 ;  /* 0x0000000800087308 */ /* 0x000e680000000800 */
[C---:B------:R-:W-:Y:S01]  /*4e80*/  FADD.FTZ R7, -R4.reuse, R7 ;  /* 0x0000000704077221 */ /* 0x040fe20000010100 */
[----:B------:R-:W-:-:S03]  /*4e90*/  FMUL.FTZ R194, R4, UR10 ;  /* 0x0000000a04c27c20 */ /* 0x000fc60008410000 */
[----:B------:R-:W-:Y:S01]  /*4ea0*/  FMUL.FTZ R7, R7, UR10 ;  /* 0x0000000a07077c20 */ /* 0x000fe20008410000 */
[--C-:B------:R-:W-:Y:S01]  /*4eb0*/  FFMA.FTZ R10, R10, UR10, -R194.reuse ;  /* 0x0000000a0a0a7c23 */ /* 0x100fe200080108c2 */
[--C-:B------:R-:W-:Y:S01]  /*4ec0*/  FFMA.FTZ R11, R11, UR10, -R194.reuse ;  /* 0x0000000a0b0b7c23 */ /* 0x100fe200080108c2 */
[--C-:B------:R-:W-:Y:S01]  /*4ed0*/  FFMA.FTZ R20, R20, UR10, -R194.reuse ;  /* 0x0000000a14147c23 */ /* 0x100fe200080108c2 */
[--C-:B------:R-:W-:Y:S01]  /*4ee0*/  FFMA.FTZ R195, R22, UR10, -R194.reuse ;  /* 0x0000000a16c37c23 */ /* 0x100fe200080108c2 */
[----:B------:R-:W-:Y:S01]  /*4ef0*/  MUFU.EX2 R9, R9 ;  /* 0x0000000900097308 */ /* 0x000fe20000000800 */
[----:B------:R2:W-:Y:S01]  /*4f00*/  BAR.SYNC.DEFER_BLOCKING R152, 0x100 ;  /* 0x000400980000751d */ /* 0x0005e20000010000 */
[--C-:B------:R-:W-:Y:S01]  /*4f10*/  FFMA.FTZ R22, R156, UR10, -R193.reuse ;  /* 0x0000000a9c167c23 */ /* 0x100fe200080108c1 */
[--C-:B------:R-:W-:Y:S01]  /*4f20*/  FFMA.FTZ R156, R23, UR10, -R194.reuse ;  /* 0x0000000a179c7c23 */ /* 0x100fe200080108c2 */
[-C--:B-1----:R-:W-:Y:S01]  /*4f30*/  FMUL.FTZ R24, R24, R8.reuse ;  /* 0x0000000818187220 */ /* 0x082fe20000410000 */
[-C--:B------:R-:W-:Y:S01]  /*4f40*/  FMUL.FTZ R25, R25, R8.reuse ;  /* 0x0000000819197220 */ /* 0x080fe20000410000 */
[-C--:B------:R-:W-:Y:S01]  /*4f50*/  FMUL.FTZ R28, R28, R8.reuse ;  /* 0x000000081c1c7220 */ /* 0x080fe20000410000 */
[-C--:B------:R-:W-:Y:S01]  /*4f60*/  FMUL.FTZ R29, R29, R8.reuse ;  /* 0x000000081d1d7220 */ /* 0x080fe20000410000 */
[----:B------:R-:W1:Y:S01]  /*4f70*/  MUFU.EX2 R7, R7 ;  /* 0x0000000700077308 */ /* 0x000e620000000800 */
        /* <DEDUP_REMOVED lines=15> */
[----:B------:R-:W3:Y:S01]  /*5070*/  MUFU.EX2 R14, R14 ;  /* 0x0000000e000e7308 */ /* 0x000ee20000000800 */
        /* <DEDUP_REMOVED lines=15> */
[----:B------:R-:W4:Y:S01]  /*5170*/  MUFU.EX2 R11, R11 ;  /* 0x0000000b000b7308 */ /* 0x000f220000000800 */
        /* <DEDUP_REMOVED lines=15> */
[----:B------:R-:W5:Y:S01]  /*5270*/  MUFU.EX2 R195, R195 ;  /* 0x000000c300c37308 */ /* 0x000f620000000800 */
        /* <DEDUP_REMOVED lines=18> */
[-C--:B-1----:R-:W-:Y:S01]  /*53a0*/  FMUL.FTZ R26, R26, R7.reuse ;  /* 0x000000071a1a7220 */ /* 0x082fe20000410000 */
        /* <DEDUP_REMOVED lines=63> */
[----:B--2---:R-:W-:Y:S01]  /*57a0*/  F2FP.BF16.F32.PACK_AB R152, R190, R9 ;  /* 0x00000009be98723e */ /* 0x004fe200000010ff */
[--C-:B------:R-:W-:Y:S01]  /*57b0*/  FFMA.FTZ R21, R21, UR10, -R194.reuse ;  /* 0x0000000a15157c23 */ /* 0x100fe200080108c2 */
[----:B---3--:R-:W-:Y:S01]  /*57c0*/  F2FP.BF16.F32.PACK_AB R154, R14, R13 ;  /* 0x0000000d0e9a723e */ /* 0x008fe200000010ff */
[--C-:B------:R-:W-:Y:S01]  /*57d0*/  FFMA.FTZ R23, R160, UR10, -R194.reuse ;  /* 0x0000000aa0177c23 */ /* 0x100fe200080108c2 */
[----:B----4-:R-:W-:Y:S01]  /*57e0*/  F2FP.BF16.F32.PACK_AB R153, R11, R10 ;  /* 0x0000000a0b99723e */ /* 0x010fe200000010ff */
[--C-:B------:R-:W-:Y:S01]  /*57f0*/  FFMA.FTZ R158, R162, UR10, -R194.reuse ;  /* 0x0000000aa29e7c23 */ /* 0x100fe200080108c2 */
[----:B-----5:R-:W-:Y:S01]  /*5800*/  F2FP.BF16.F32.PACK_AB R155, R195, R20 ;  /* 0x00000014c39b723e */ /* 0x020fe200000010ff */
[----:B------:R-:W-:Y:S01]  /*5810*/  MUFU.EX2 R12, R12 ;  /* 0x0000000c000c7308 */ /* 0x000fe20000000800 */
[--C-:B------:R-:W-:Y:S01]  /*5820*/  FFMA.FTZ R160, R159, UR10, -R193.reuse ;  /* 0x0000000a9fa07c23 */ /* 0x100fe200080108c1 */
[--C-:B------:R-:W-:Y:S01]  /*5830*/  FFMA.FTZ R159, R164, UR10, -R193.reuse ;  /* 0x0000000aa49f7c23 */ /* 0x100fe200080108c1 */
[----:B------:R-:W-:Y:S01]  /*5840*/  WARPGROUP.ARRIVE ;  /* 0x00000000000079c5 */ /* 0x000fe20000000000 */
[--C-:B------:R-:W-:Y:S01]  /*5850*/  FFMA.FTZ R162, R166, UR10, -R193.reuse ;  /* 0x0000000aa6a27c23 */ /* 0x100fe200080108c1 */
[--C-:B------:R-:W-:Y:S01]  /*5860*/  FFMA.FTZ R164, R163, UR10, -R194.reuse ;  /* 0x0000000aa3a47c23 */ /* 0x100fe200080108c2 */
[--C-:B------:R-:W-:Y:S01]  /*5870*/  FFMA.FTZ R161, R161, UR10, -R194.reuse ;  /* 0x0000000aa1a17c23 */ /* 0x100fe200080108c2 */
[--C-:B------:R-:W-:Y:S01]  /*5880*/  FFMA.FTZ R163, R168, UR10, -R194.reuse ;  /* 0x0000000aa8a37c23 */ /* 0x100fe200080108c2 */
[----:B------:R-:W1:Y:S01]  /*5890*/  MUFU.EX2 R15, R15 ;  /* 0x0000000f000f7308 */ /* 0x000e620000000800 */
[----:B------:R-:W-:Y:S01]  /*58a0*/  HGMMA.64x256x16.F32.BF16 R24, R152, gdesc[UR4].tnspB, R24, gsb0 ;  /* 0x43e0000498187df0 */ /* 0x000fe20008001818 */
[----:B------:R-:W-:Y:S01]  /*58b0*/  UIADD3 UR6, UR11, 0x80, URZ ;  /* 0x000000800b067890 */ /* 0x000fe2000fffe03f */
[--C-:B------:R-:W-:Y:S01]  /*58c0*/  FFMA.FTZ R166, R170, UR10, -R194.reuse ;  /* 0x0000000aaaa67c23 */ /* 0x100fe200080108c2 */
[----:B------:R-:W-:Y:S01]  /*58d0*/  UMOV UR7, 0x40000040 ;  /* 0x4000004000077882 */ /* 0x000fe20000000000 */
        /* <DEDUP_REMOVED lines=20> */
[--C-:B------:R-:W-:Y:S01]  /*5a20*/  FFMA.FTZ R185, R185, UR10, -R194.reuse ;  /* 0x0000000ab9b97c23 */ /* 0x100fe200080108c2 */
[--C-:B------:R-:W-:Y:S01]  /*5a30*/  FFMA.FTZ R188, R189, UR10, -R194.reuse ;  /* 0x0000000abdbc7c23 */ /* 0x100fe200080108c2 */
[--C-:B------:R-:W-:Y:S01]  /*5a40*/  FFMA.FTZ R187, R191, UR10, -R194.reuse ;  /* 0x0000000abfbb7c23 */ /* 0x100fe200080108c2 */
[----:B------:R-:W-:Y:S01]  /*5a50*/  FFMA.FTZ R192, R192, UR10, -R194 ;  /* 0x0000000ac0c07c23 */ /* 0x000fe200080108c2 */
[----:B------:R-:W-:Y:S01]  /*5a60*/  FFMA.FTZ R3, R8, R3, R9 ;  /* 0x0000000308037223 */ /* 0x000fe20000010009 */
[----:B------:R-:W-:-:S02]  /*5a70*/  FFMA.FTZ R6, R7, R6, R10 ;  /* 0x0000000607067223 */ /* 0x000fc4000001000a */
[----:B------:R-:W2:Y:S01]  /*5a80*/  MUFU.EX2 R156, R156 ;  /* 0x0000009c009c7308 */ /* 0x000ea20000000800 */
[----:B------:R-:W-:Y:S01]  /*5a90*/  FADD.FTZ R190, R190, R3 ;  /* 0x00000003bebe7221 */ /* 0x000fe20000010000 */
[----:B------:R-:W-:-:S03]  /*5aa0*/  FADD.FTZ R11, R11, R6 ;  /* 0x000000060b0b7221 */ /* 0x000fc60000010000 */
[----:B------:R-:W-:Y:S01]  /*5ab0*/  FADD.FTZ R13, R13, R190 ;  /* 0x000000be0d0d7221 */ /* 0x000fe20000010000 */
[----:B------:R-:W-:Y:S02]  /*5ac0*/  FADD.FTZ R20, R20, R11 ;  /* 0x0000000b14147221 */ /* 0x000fe40000010000 */
[----:B------:R-:W-:Y:S01]  /*5ad0*/  MUFU.EX2 R23, R23 ;  /* 0x0000001700177308 */ /* 0x000fe20000000800 */
[----:B------:R-:W-:Y:S01]  /*5ae0*/  FADD.FTZ R13, R14, R13 ;  /* 0x0000000d0e0d7221 */ /* 0x000fe20000010000 */
[----:B------:R-:W-:-:S06]  /*5af0*/  FADD.FTZ R20, R195, R20 ;  /* 0x00000014c3147221 */ /* 0x000fcc0000010000 */
        /* <DEDUP_REMOVED lines=8> */
[----:B------:R-:W0:Y:S08]  /*5b80*/  MUFU.EX2 R166, R166 ;  /* 0x000000a600a67308 */ /* 0x000e300000000800 */
[----:B------:R-:W-:Y:S08]  /*5b90*/  MUFU.EX2 R165, R165 ;  /* 0x000000a500a57308 */ /* 0x000ff00000000800 */
[----:B------:R-:W0:Y:S08]  /*5ba0*/  MUFU.EX2 R168, R168 ;  /* 0x000000a800a87308 */ /* 0x000e300000000800 */
[----:B------:R-:W-:Y:S08]  /*5bb0*/  MUFU.EX2 R167, R167 ;  /* 0x000000a700a77308 */ /* 0x000ff00000000800 */
[----:B------:R-:W-:Y:S08]  /*5bc0*/  MUFU.EX2 R170, R170 ;  /* 0x000000aa00aa7308 */ /* 0x000ff00000000800 */
[----:B------:R-:W-:Y:S08]  /*5bd0*/  MUFU.EX2 R169, R169 ;  /* 0x000000a900a97308 */ /* 0x000ff00000000800 */
[----:B------:R-:W0:Y:S08]  /*5be0*/  MUFU.EX2 R172, R172 ;  /* 0x000000ac00ac7308 */ /* 0x000e300000000800 */
        /* <DEDUP_REMOVED lines=12> */
[----:B------:R-:W-:Y:S01]  /*5cb0*/  MUFU.EX2 R183, R183 ;  /* 0x000000b700b77308 */ /* 0x000fe20000000800 */
[----:B------:R-:W-:-:S02]  /*5cc0*/  WARPGROUP.DEPBAR.LE gsb0, 0x0 ;  /* 0x00008000000079c5 */ /* 0x000fc40000010000 */
[----:B-1----:R-:W-:-:S05]  /*5cd0*/  F2FP.BF16.F32.PACK_AB R152, R15, R12 ;  /* 0x0000000c0f98723e */ /* 0x002fca00000010ff */
[----:B------:R-:W-:Y:S01]  /*5ce0*/  MUFU.EX2 R186, R186 ;  /* 0x000000ba00ba7308 */ /* 0x000fe20000000800 */
[----:B--2---:R-:W-:Y:S01]  /*5cf0*/  F2FP.BF16.F32.PACK_AB R153, R156, R21 ;  /* 0x000000159c99723e */ /* 0x004fe200000010ff */
[----:B------:R-:W-:Y:S01]  /*5d00*/  FADD.FTZ R12, R12, R13 ;  /* 0x0000000d0c0c7221 */ /* 0x000fe20000010000 */
[----:B------:R-:W-:Y:S01]  /*5d10*/  F2FP.BF16.F32.PACK_AB R154, R197, R22 ;  /* 0x00000016c59a723e */ /* 0x000fe200000010ff */
[----:B------:R-:W-:Y:S01]  /*5d20*/  FADD.FTZ R21, R21, R20 ;  /* 0x0000001415157221 */ /* 0x000fe20000010000 */
[----:B---3--:R-:W-:Y:S01]  /*5d30*/  F2FP.BF16.F32.PACK_AB R155, R158, R23 ;  /* 0x000000179e9b723e */ /* 0x008fe200000010ff */
[----:B------:R-:W-:Y:S02]  /*5d40*/  FADD.FTZ R15, R15, R12 ;  /* 0x0000000c0f0f7221 */ /* 0x000fe40000010000 */
[----:B------:R-:W-:Y:S01]  /*5d50*/  MUFU.EX2 R185, R185 ;  /* 0x000000b900b97308 */ /* 0x000fe20000000800 */
[----:B------:R-:W-:Y:S01]  /*5d60*/  WARPGROUP.ARRIVE ;  /* 0x00000000000079c5 */ /* 0x000fe20000000000 */
[----:B------:R-:W-:Y:S01]  /*5d70*/  FADD.FTZ R156, R156, R21 ;  /* 0x000000159c9c7221 */ /* 0x000fe20000010000 */
[----:B------:R-:W-:-:S03]  /*5d80*/  FADD.FTZ R22, R22, R15 ;  /* 0x0000000f16167221 */ /* 0x000fc60000010000 */
[----:B------:R-:W-:Y:S01]  /*5d90*/  FADD.FTZ R23, R23, R156 ;  /* 0x0000009c17177221 */ /* 0x000fe20000010000 */
[----:B------:R-:W-:Y:S01]  /*5da0*/  HGMMA.64x256x16.F32.BF16 R24, R152, gdesc[UR4].tnspB, R24, gsb0 ;  /* 0x43e0000498187df0 */ /* 0x000fe20008001818 */
[----:B------:R-:W-:Y:S01]  /*5db0*/  UIADD3 UR6, UR11, 0x100, URZ ;  /* 0x000001000b067890 */ /* 0x000fe2000fffe03f */
[----:B------:R-:W1:Y:S01]  /*5dc0*/  MUFU.EX2 R188, R188 ;  /* 0x000000bc00bc7308 */ /* 0x000e620000000800 */
[----:B------:R-:W-:Y:S01]  /*5dd0*/  UMOV UR7, 0x40000040 ;  /* 0x4000004000077882 */ /* 0x000fe20000000000 */
[----:B------:R-:W-:Y:S01]  /*5de0*/  FADD.FTZ R22, R197, R22 ;  /* 0x00000016c5167221 */ /* 0x000fe20000010000 */
[----:B------:R-:W-:-:S05]  /*5df0*/  FADD.FTZ R158, R158, R23 ;  /* 0x000000179e9e7221 */ /* 0x000fca0000010000 */
[----:B------:R-:W-:Y:S08]  /*5e00*/  MUFU.EX2 R187, R187 ;  /* 0x000000bb00bb7308 */ /* 0x000ff00000000800 */
[----:B------:R-:W2:Y:S01]  /*5e10*/  MUFU.EX2 R192, R192 ;  /* 0x000000c000c07308 */ /* 0x000ea20000000800 */
[----:B------:R-:W-:Y:S02]  /*5e20*/  WARPGROUP.DEPBAR.LE gsb0, 0x0 ;  /* 0x00008000000079c5 */ /* 0x000fe40000010000 */
[----:B----4-:R-:W-:Y:S01]  /*5e30*/  F2FP.BF16.F32.PACK_AB R152, R160, R157 ;  /* 0x0000009da098723e */ /* 0x010fe200000010ff */
[----:B------:R-:W-:Y:S01]  /*5e40*/  FADD.FTZ R157, R157, R22 ;  /* 0x000000169d9d7221 */ /* 0x000fe20000010000 */
[----:B-----5:R-:W-:Y:S01]  /*5e50*/  F2FP.BF16.F32.PACK_AB R153, R164, R161 ;  /* 0x000000a1a499723e */ /* 0x020fe200000010ff */
[----:B------:R-:W-:Y:S01]  /*5e60*/  FADD.FTZ R161, R161, R158 ;  /* 0x0000009ea1a17221 */ /* 0x000fe20000010000 */
[----:B------:R-:W-:Y:S01]  /*5e70*/  F2FP.BF16.F32.PACK_AB R154, R162, R159 ;  /* 0x0000009fa29a723e */ /* 0x000fe200000010ff */
[----:B------:R-:W-:Y:S01]  /*5e80*/  FADD.FTZ R160, R160, R157 ;  /* 0x0000009da0a07221 */ /* 0x000fe20000010000 */
[----:B0-----:R-:W-:Y:S01]  /*5e90*/  F2FP.BF16.F32.PACK_AB R155, R166, R163 ;  /* 0x000000a3a69b723e */ /* 0x001fe200000010ff */
[----:B------:R-:W-:-:S02]  /*5ea0*/  FADD.FTZ R164, R164, R161 ;  /* 0x000000a1a4a47221 */ /* 0x000fc40000010000 */
[----:B------:R-:W-:Y:S01]  /*5eb0*/  FADD.FTZ R159, R159, R160 ;  /* 0x000000a09f9f7221 */ /* 0x000fe20000010000 */
[----:B------:R-:W-:Y:S01]  /*5ec0*/  WARPGROUP.ARRIVE ;  /* 0x00000000000079c5 */ /* 0x000fe20000000000 */
[----:B------:R-:W-:Y:S02]  /*5ed0*/  FADD.FTZ R163, R163, R164 ;  /* 0x000000a4a3a37221 */ /* 0x000fe40000010000 */
[----:B------:R-:W-:Y:S02]  /*5ee0*/  FADD.FTZ R162, R162, R159 ;  /* 0x0000009fa2a27221 */ /* 0x000fe40000010000 */
[----:B------:R-:W-:Y:S01]  /*5ef0*/  FADD.FTZ R166, R166, R163 ;  /* 0x000000a3a6a67221 */ /* 0x000fe20000010000 */
[----:B------:R-:W-:Y:S01]  /*5f00*/  HGMMA.64x256x16.F32.BF16 R24, R152, gdesc[UR4].tnspB, R24, gsb0 ;  /* 0x43e0000498187df0 */ /* 0x000fe20008001818 */
[----:B------:R-:W-:Y:S01]  /*5f10*/  UIADD3 UR6, UR11, 0x180, URZ ;  /* 0x000001800b067890 */ /* 0x000fe2000fffe03f */
[----:B------:R-:W-:Y:S01]  /*5f20*/  UMOV UR7, 0x40000040 ;  /* 0x4000004000077882 */ /* 0x000fe20000000000 */
[----:B------:R-:W-:-:S02]  /*5f30*/  WARPGROUP.DEPBAR.LE gsb0, 0x0 ;  /* 0x00008000000079c5 */ /* 0x000fc40000010000 */
[----:B------:R-:W-:Y:S01]  /*5f40*/  F2FP.BF16.F32.PACK_AB R152, R168, R165 ;  /* 0x000000a5a898723e */ /* 0x000fe200000010ff */
[----:B------:R-:W-:Y:S01]  /*5f50*/  FADD.FTZ R165, R165, R162 ;  /* 0x000000a2a5a57221 */ /* 0x000fe20000010000 */
[----:B------:R-:W-:Y:S01]  /*5f60*/  F2FP.BF16.F32.PACK_AB R153, R172, R169 ;  /* 0x000000a9ac99723e */ /* 0x000fe200000010ff */
[----:B------:R-:W-:Y:S01]  /*5f70*/  FADD.FTZ R169, R169, R166 ;  /* 0x000000a6a9a97221 */ /* 0x000fe20000010000 */
[----:B------:R-:W-:Y:S01]  /*5f80*/  F2FP.BF16.F32.PACK_AB R154, R170, R167 ;  /* 0x000000a7aa9a723e */ /* 0x000fe200000010ff */
[----:B------:R-:W-:Y:S01]  /*5f90*/  FADD.FTZ R168, R168, R165 ;  /* 0x000000a5a8a87221 */ /* 0x000fe20000010000 */
[----:B------:R-:W-:Y:S01]  /*5fa0*/  F2FP.BF16.F32.PACK_AB R155, R174, R171 ;  /* 0x000000abae9b723e */ /* 0x000fe200000010ff */
[----:B------:R-:W-:Y:S02]  /*5fb0*/  FADD.FTZ R172, R172, R169 ;  /* 0x000000a9acac7221 */ /* 0x000fe40000010000 */
[----:B------:R-:W-:Y:S01]  /*5fc0*/  FADD.FTZ R167, R167, R168 ;  /* 0x000000a8a7a77221 */ /* 0x000fe20000010000 */
[----:B------:R-:W-:Y:S01]  /*5fd0*/  WARPGROUP.ARRIVE ;  /* 0x00000000000079c5 */ /* 0x000fe20000000000 */
[----:B------:R-:W-:-:S02]  /*5fe0*/  FADD.FTZ R171, R171, R172 ;  /* 0x000000acabab7221 */ /* 0x000fc40000010000 */
        /* <DEDUP_REMOVED lines=25> */
[----:B-1----:R-:W-:Y:S01]  /*6180*/  F2FP.BF16.F32.PACK_AB R153, R188, R185 ;  /* 0x000000b9bc99723e */ /* 0x002fe200000010ff */
        /* <DEDUP_REMOVED lines=14> */
.L_x_212:
[----:B------:R-:W-:Y:S01]  /*6270*/  UIADD3 UR29, UR29, 0x32460, URZ ;  /* 0x000324601d1d7890 */ /* 0x000fe2000fffe03f */
[----:B------:R-:W-:Y:S01]  /*6280*/  IMAD.MOV.U32 R7, RZ, RZ, R4 ;  /* 0x000000ffff077224 */ /* 0x000fe200078e0004 */
[----:B------:R-:W-:Y:S02]  /*6290*/  MOV R8, R5 ;  /* 0x0000000500087202 */ /* 0x000fe40000000f00 */
[----:B------:R-:W-:-:S09]  /*62a0*/  UPRMT UR29, UR30, 0x654, UR29 ;  /* 0x000006541e1d7896 */ /* 0x000fd2000800001d */
[----:B------:R-:W-:Y:S01]  /*62b0*/  SYNCS.ARRIVE.TRANS64.RED.A1T0 RZ, [UR29], RZ ;  /* 0x000000ffffff79a7 */ /* 0x000fe2000810041d */
[----:B------:R-:W-:Y:S05]  /*62c0*/  @P1 BRA `(.L_x_213) ;  /* 0xffffffd400741947 */ /* 0x000fea000383ffff */
.L_x_202:
[----:B------:R-:W0:Y:S01]  /*62d0*/  SHFL.BFLY PT, R8, R3, 0x2, 0x1f ;  /* 0x0c401f0003087f89 */ /* 0x000e2200000e0000 */
[----:B------:R-:W-:Y:S01]  /*62e0*/  IMAD.MOV.U32 R12, RZ, RZ, RZ ;  /* 0x000000ffff0c7224 */ /* 0x000fe200078e00ff */
[----:B------:R-:W-:Y:S01]  /*62f0*/  MOV R204, 0x400 ;  /* 0x0000040000cc7802 */ /* 0x000fe20000000f00 */
[----:B------:R-:W-:Y:S01]  /*6300*/  IMAD.U32 R14, RZ, RZ, UR10 ;  /* 0x0000000aff0e7e24 */ /* 0x000fe2000f8e00ff */
[----:B------:R-:W1:Y:S01]  /*6310*/  SHFL.BFLY PT, R9, R6, 0x2, 0x1f ;  /* 0x0c401f0006097f89 */ /* 0x000e6200000e0000 */
[----:B------:R-:W-:Y:S01]  /*6320*/  IMAD.U32 R22, RZ, RZ, UR10 ;  /* 0x0000000aff167e24 */ /* 0x000fe2000f8e00ff */
[----:B------:R-:W2:Y:S01]  /*6330*/  LDC R210, c[0x0][0xce8] ;  /* 0x00033a00ffd27b82 */ /* 0x000ea20000000800 */
[----:B------:R-:W-:Y:S01]  /*6340*/  UIADD3 UR4, -UR43, URZ, URZ ;  /* 0x0000003f2b047290 */ /* 0x000fe2000fffe13f */
[----:B------:R-:W3:Y:S01]  /*6350*/  S2R R11, SR_CgaCtaId ;  /* 0x00000000000b7919 */ /* 0x000ee20000008800 */
[----:B------:R-:W-:Y:S01]  /*6360*/  ULDC UR10, c[0x0][0xd44] ;  /* 0x00035100000a7ab9 */ /* 0x000fe20000000800 */
[----:B------:R-:W-:Y:S01]  /*6370*/  ULDC.64 UR6, c[0x0][0xc90] ;  /* 0x0003240000067ab9 */ /* 0x000fe20000000a00 */
[----:B------:R-:W-:Y:S01]  /*6380*/  UIMAD UR10, UR10, UR4, UR41 ;  /* 0x000000040a0a72a4 */ /* 0x000fe2000f8e0229 */
[----:B------:R-:W4:Y:S01]  /*6390*/  S2R R13, SR_SWINHI ;  /* 0x00000000000d7919 */ /* 0x000f220000002f00 */
[----:B------:R-:W-:-:S02]  /*63a0*/  ULDC.64 UR8, c[0x0][0xbe8] ;  /* 0x0002fa0000087ab9 */ /* 0x000fc40000000a00 */
[----:B------:R-:W-:Y:S01]  /*63b0*/  USHF.R.S32.HI UR11, URZ, 0x1f, UR10 ;  /* 0x0000001f3f0b7899 */ /* 0x000fe2000801140a */
[----:B------:R0:W-:Y:S06]  /*63c0*/  BAR.ARV R0, 0x100 ;  /* 0x000400000000751d */ /* 0x0001ec0000002000 */
[----:B------:R-:W-:Y:S01]  /*63d0*/  UIMAD.WIDE.U32 UR4, UR10, UR6, URZ ;  /* 0x000000060a0472a5 */ /* 0x000fe2000f8e003f */
[----:B0-----:R-:W-:Y:S01]  /*63e0*/  FADD.FTZ R8, R8, R3 ;  /* 0x0000000308087221 */ /* 0x001fe20000010000 */
[----:B------:R-:W-:Y:S01]  /*63f0*/  IMAD.MOV.U32 R3, RZ, RZ, RZ ;  /* 0x000000ffff037224 */ /* 0x000fe200078e00ff */
[----:B------:R-:W-:Y:S01]  /*6400*/  MOV R0, 0xff800000 ;  /* 0xff80000000007802 */ /* 0x000fe20000000f00 */
[----:B------:R-:W-:Y:S06]  /*6410*/  BAR.ARV 0x8, 0x180 ;  /* 0x0206000000007b1d */ /* 0x000fec0000002000 */
[----:B-1----:R-:W-:Y:S01]  /*6420*/  FADD.FTZ R9, R9, R6 ;  /* 0x0000000609097221 */ /* 0x002fe20000010000 */
[----:B------:R-:W-:Y:S01]  /*6430*/  IMAD.MOV.U32 R6, RZ, RZ, -0x800000 ;  /* 0xff800000ff067424 */ /* 0x000fe200078e00ff */
[----:B------:R-:W0:Y:S01]  /*6440*/  SHFL.BFLY PT, R7, R8, 0x1, 0x1f ;  /* 0x0c201f0008077f89 */ /* 0x000e2200000e0000 */
[----:B------:R-:W-:-:S03]  /*6450*/  UIMAD UR6, UR11, UR6, URZ ;  /* 0x000000060b0672a4 */ /* 0x000fc6000f8e023f */
[----:B------:R-:W1:Y:S01]  /*6460*/  SHFL.BFLY PT, R10, R9, 0x1, 0x1f ;  /* 0x0c201f00090a7f89 */ /* 0x000e6200000e0000 */
[----:B---3--:R-:W-:Y:S01]  /*6470*/  LEA R204, R11, R204, 0x18 ;  /* 0x000000cc0bcc7211 */ /* 0x008fe200078ec0ff */
[----:B------:R-:W-:Y:S01]  /*6480*/  UIMAD UR6, UR10, UR7, UR6 ;  /* 0x000000070a0672a4 */ /* 0x000fe2000f8e0206 */
[----:B------:R-:W-:Y:S01]  /*6490*/  BAR.SYNC.DEFER_BLOCKING 0x1, 0x100 ;  /* 0x0044000000007b1d */ /* 0x000fe20000010000 */
[----:B------:R-:W-:Y:S01]  /*64a0*/  USHF.R.S32.HI UR7, URZ, 0x1f, UR43 ;  /* 0x0000001f3f077899 */ /* 0x000fe2000801142b */
[----:B0-----:R-:W-:Y:S01]  /*64b0*/  FADD.FTZ R20, R8, R7 ;  /* 0x0000000708147221 */ /* 0x001fe20000010000 */
[----:B-1----:R-:W-:-:S04]  /*64c0*/  FADD.FTZ R7, R9, R10 ;  /* 0x0000000a09077221 */ /* 0x002fc80000010000 */
[----:B------:R-:W-:Y:S01]  /*64d0*/  FSETP.NE.FTZ.AND P0, PT, R20, RZ, PT ;  /* 0x000000ff1400720b */ /* 0x000fe20003f15000 */
[----:B------:R-:W-:Y:S01]  /*64e0*/  IMAD R9, R200, 0x40, R2 ;  /* 0x00000040c8097824 */ /* 0x000fe200078e0202 */
[----:B------:R-:W-:Y:S02]  /*64f0*/  MOV R10, R204 ;  /* 0x000000cc000a7202 */ /* 0x000fe40000000f00 */
[----:B----4-:R-:W-:Y:S02]  /*6500*/  MOV R11, R13 ;  /* 0x0000000d000b7202 */ /* 0x010fe40000000f00 */
[----:B------:R-:W-:Y:S01]  /*6510*/  FSETP.NE.FTZ.AND P1, PT, R7, RZ, PT ;  /* 0x000000ff0700720b */ /* 0x000fe20003f35000 */
[----:B------:R-:W-:-:S04]  /*6520*/  IMAD.WIDE R8, R9, 0x2, R10 ;  /* 0x0000000209087825 */ /* 0x000fc800078e020a */
[----:B------:R-:W-:Y:S02]  /*6530*/  IMAD.WIDE R10, R209, 0x2, R10 ;  /* 0x00000002d10a7825 */ /* 0x000fe400078e020a */
[----:B------:R-:W0:Y:S02]  /*6540*/  @P0 MUFU.RCP R12, R20 ;  /* 0x00000014000c0308 */ /* 0x000e240000001000 */
[----:B------:R-:W-:Y:S01]  /*6550*/  @P0 FMUL.FTZ R14, R14, 0.69314718246459960938 ;  /* 0x3f3172180e0e0820 */ /* 0x000fe20000410000 */
[----:B------:R-:W-:-:S03]  /*6560*/  LOP3.LUT R163, R10, 0x380, RZ, 0xc0, !PT ;  /* 0x000003800aa37812 */ /* 0x000fc600078ec0ff */
[----:B------:R-:W-:Y:S01]  /*6570*/  @P1 FMUL.FTZ R22, R22, 0.69314718246459960938 ;  /* 0x3f31721816161820 */ /* 0x000fe20000410000 */
[----:B------:R-:W-:Y:S01]  /*6580*/  SHF.R.U64 R163, R163, 0x3, RZ ;  /* 0x00000003a3a37819 */ /* 0x000fe200000012ff */
[----:B------:R-:W1:Y:S03]  /*6590*/  @P0 MUFU.LG2 R13, R20 ;  /* 0x00000014000d0308 */ /* 0x000e660000000c00 */
[----:B------:R-:W-:Y:S01]  /*65a0*/  LOP3.LUT R162, R163, R10, RZ, 0x3c, !PT ;  /* 0x0000000aa3a27212 */ /* 0x000fe200078e3cff */
[----:B------:R-:W-:-:S04]  /*65b0*/  IMAD.MOV.U32 R163, RZ, RZ, R11 ;  /* 0x000000ffffa37224 */ /* 0x000fc800078e000b */
[----:B------:R-:W3:Y:S01]  /*65c0*/  @P1 MUFU.LG2 R15, R7 ;  /* 0x00000007000f1308 */ /* 0x000ee20000000c00 */
[-C--:B0-----:R-:W-:Y:S01]  /*65d0*/  FMUL.FTZ R179, R29, R12.reuse ;  /* 0x0000000c1db37220 */ /* 0x081fe20000410000 */
[-C--:B------:R-:W-:Y:S01]  /*65e0*/  FMUL.FTZ R25, R25, R12.reuse ;  /* 0x0000000c19197220 */ /* 0x080fe20000410000 */
[-C--:B------:R-:W-:Y:S01]  /*65f0*/  FMUL.FTZ R24, R24, R12.reuse ;  /* 0x0000000c18187220 */ /* 0x080fe20000410000 */
[-C--:B------:R-:W-:Y:S01]  /*6600*/  FMUL.FTZ R28, R28, R12.reuse ;  /* 0x0000000c1c1c7220 */ /* 0x080fe20000410000 */
[-C--:B------:R-:W-:Y:S01]  /*6610*/  FMUL.FTZ R33, R33, R12.reuse ;  /* 0x0000000c21217220 */ /* 0x080fe20000410000 */
[-C--:B------:R-:W-:Y:S01]  /*6620*/  FMUL.FTZ R32, R32, R12.reuse ;  /* 0x0000000c20207220 */ /* 0x080fe20000410000 */
[-C--:B------:R-:W-:Y:S01]  /*6630*/  FMUL.FTZ R178, R37, R12.reuse ;  /* 0x0000000c25b27220 */ /* 0x080fe20000410000 */
[----:B------:R-:W0:Y:S01]  /*6640*/  @P1 MUFU.RCP R3, R7 ;  /* 0x0000000700031308 */ /* 0x000e220000001000 */
        /* <DEDUP_REMOVED lines=57> */
[C---:B------:R-:W-:Y:S01]  /*69e0*/  IADD3 R12, P3, R10.reuse, 0xc060, RZ ;  /* 0x0000c0600a0c7810 */ /* 0x040fe20007f7e0ff */
[----:B-1----:R-:W-:Y:S01]  /*69f0*/  @P0 FMUL.FTZ R13, R13, 0.69314718246459960938 ;  /* 0x3f3172180d0d0820 */ /* 0x002fe20000410000 */
[----:B---3--:R-:W-:Y:S01]  /*6a00*/  @P1 FMUL.FTZ R15, R15, 0.69314718246459960938 ;  /* 0x3f3172180f0f1820 */ /* 0x008fe20000410000 */
[----:B------:R-:W-:Y:S01]  /*6a10*/  IADD3 R73, P4, R10, 0xc040, RZ ;  /* 0x0000c0400a497810 */ /* 0x000fe20007f9e0ff */
[----:B0-----:R-:W-:Y:S01]  /*6a20*/  FMUL.FTZ R121, R123, R3 ;  /* 0x000000037b797220 */ /* 0x001fe20000410000 */
[----:B------:R-:W-:Y:S01]  /*6a30*/  LOP3.LUT R21, R12, 0x380, RZ, 0xc0, !PT ;  /* 0x000003800c157812 */ /* 0x000fe200078ec0ff */
[----:B------:R-:W-:Y:S01]  /*6a40*/  @P0 FFMA.FTZ R6, R14, R5, R13 ;  /* 0x000000050e060223 */ /* 0x000fe2000001000d */
[----:B------:R-:W-:Y:S01]  /*6a50*/  @P1 FFMA.FTZ R0, R22, R4, R15 ;  /* 0x0000000416001223 */ /* 0x000fe2000001000f */
[--C-:B------:R-:W-:Y:S01]  /*6a60*/  IMAD.X R13, RZ, RZ, R11.reuse, P3 ;  /* 0x000000ffff0d7224 */ /* 0x100fe200018e060b */
[C---:B------:R-:W-:Y:S01]  /*6a70*/  IADD3 R60, P5, R10.reuse, 0xc020, RZ ;  /* 0x0000c0200a3c7810 */ /* 0x040fe20007fbe0ff */
[-C--:B------:R-:W-:Y:S01]  /*6a80*/  FMUL.FTZ R165, R127, R3.reuse ;  /* 0x000000037fa57220 */ /* 0x080fe20000410000 */
[C---:B------:R-:W-:Y:S01]  /*6a90*/  IADD3 R69, P6, R10.reuse, 0xc000, RZ ;  /* 0x0000c0000a457810 */ /* 0x040fe20007fde0ff */
[-C--:B------:R-:W-:Y:S01]  /*6aa0*/  FMUL.FTZ R167, R131, R3.reuse ;  /* 0x0000000383a77220 */ /* 0x080fe20000410000 */
[C---:B------:R-:W-:Y:S01]  /*6ab0*/  IADD3 R65, P0, R10.reuse, 0x8060, RZ ;  /* 0x000080600a417810 */ /* 0x040fe20007f1e0ff */
[-C--:B------:R-:W-:Y:S01]  /*6ac0*/  FMUL.FTZ R169, R135, R3.reuse ;  /* 0x0000000387a97220 */ /* 0x080fe20000410000 */
[C---:B------:R-:W-:Y:S01]  /*6ad0*/  IADD3 R5, P1, R10.reuse, 0x20, RZ ;  /* 0x000000200a057810 */ /* 0x040fe20007f3e0ff */
[-C--:B------:R-:W-:Y:S01]  /*6ae0*/  FMUL.FTZ R171, R139, R3.reuse ;  /* 0x000000038bab7220 */ /* 0x080fe20000410000 */
[C---:B------:R-:W-:Y:S01]  /*6af0*/  IADD3 R56, P3, R10.reuse, 0x8020, RZ ;  /* 0x000080200a387810 */ /* 0x040fe20007f7e0ff */
[----:B------:R-:W-:Y:S01]  /*6b00*/  FMUL.FTZ R173, R143, R3 ;  /* 0x000000038fad7220 */ /* 0x000fe20000410000 */
[----:B------:R-:W-:Y:S01]  /*6b10*/  SHF.R.U64 R21, R21, 0x3, RZ ;  /* 0x0000000315157819 */ /* 0x000fe200000012ff */
[--C-:B------:R-:W-:Y:S01]  /*6b20*/  IMAD.X R15, RZ, RZ, R11.reuse, P4 ;  /* 0x000000ffff0f7224 */ /* 0x100fe200020e060b */
[C---:B------:R-:W-:Y:S01]  /*6b30*/  IADD3 R61, P2, R10.reuse, 0x8040, RZ ;  /* 0x000080400a3d7810 */ /* 0x040fe20007f5e0ff */
[--C-:B------:R-:W-:Y:S01]  /*6b40*/  IMAD.X R123, RZ, RZ, R11.reuse, P5 ;  /* 0x000000ffff7b7224 */ /* 0x100fe200028e060b */
[----:B------:R-:W-:Y:S01]  /*6b50*/  LOP3.LUT R12, R21, R12, RZ, 0x3c, !PT ;  /* 0x0000000c150c7212 */ /* 0x000fe200078e3cff */
[--C-:B------:R-:W-:Y:S01]  /*6b60*/  IMAD.X R127, RZ, RZ, R11.reuse, P6 ;  /* 0x000000ffff7f7224 */ /* 0x100fe200030e060b */
[----:B------:R-:W-:Y:S01]  /*6b70*/  IADD3.X R139, RZ, R11, RZ, P2, !PT ;  /* 0x0000000bff8b7210 */ /* 0x000fe200017fe4ff */
[--C-:B------:R-:W-:Y:S01]  /*6b80*/  IMAD.X R131, RZ, RZ, R11.reuse, P0 ;  /* 0x000000ffff837224 */ /* 0x100fe200000e060b */
[C---:B------:R-:W-:Y:S01]  /*6b90*/  IADD3 R57, P4, R10.reuse, 0x8000, RZ ;  /* 0x000080000a397810 */ /* 0x040fe20007f9e0ff */
[--C-:B------:R-:W-:Y:S01]  /*6ba0*/  IMAD.X R135, RZ, RZ, R11.reuse, P1 ;  /* 0x000000ffff877224 */ /* 0x100fe200008e060b */
[C---:B------:R-:W-:Y:S01]  /*6bb0*/  IADD3 R52, P5, R10.reuse, 0x4060, RZ ;  /* 0x000040600a347810 */ /* 0x040fe20007fbe0ff */
[--C-:B------:R-:W-:Y:S01]  /*6bc0*/  IMAD.X R143, RZ, RZ, R11.reuse, P3 ;  /* 0x000000ffff8f7224 */ /* 0x100fe200018e060b */
[----:B------:R-:W-:Y:S01]  /*6bd0*/  IADD3 R21, P6, R10, 0x40, RZ ;  /* 0x000000400a157810 */ /* 0x000fe20007fde0ff */
[-C--:B------:R-:W-:Y:S01]  /*6be0*/  FMUL.FTZ R166, R126, R3.reuse ;  /* 0x000000037ea67220 */ /* 0x080fe20000410000 */
        /* <DEDUP_REMOVED lines=8> */
[----:B------:R-:W-:Y:S01]  /*6c70*/  LOP3.LUT R4, R69, 0x380, RZ, 0xc0, !PT ;  /* 0x0000038045047812 */ /* 0x000fe200078ec0ff */
[-C--:B------:R-:W-:Y:S01]  /*6c80*/  FMUL.FTZ R177, R151, R3.reuse ;  /* 0x0000000397b17220 */ /* 0x080fe20000410000 */
[----:B------:R-:W-:Y:S01]  /*6c90*/  LOP3.LUT R10, R65, 0x380, RZ, 0xc0, !PT ;  /* 0x00000380410a7812 */ /* 0x000fe200078ec0ff */
[----:B------:R-:W-:Y:S01]  /*6ca0*/  FMUL.FTZ R105, R115, R3 ;  /* 0x0000000373697220 */ /* 0x000fe20000410000 */
[----:B------:R-:W-:Y:S01]  /*6cb0*/  SHF.R.U64 R4, R4, 0x3, RZ ;  /* 0x0000000304047819 */ /* 0x000fe200000012ff */
[--C-:B------:R-:W-:Y:S01]  /*6cc0*/  IMAD.X R147, RZ, RZ, R11.reuse, P4 ;  /* 0x000000ffff937224 */ /* 0x100fe200020e060b */
[----:B------:R-:W-:Y:S01]  /*6cd0*/  SHF.R.U64 R10, R10, 0x3, RZ ;  /* 0x000000030a0a7819 */ /* 0x000fe200000012ff */
[--C-:B------:R-:W-:Y:S01]  /*6ce0*/  IMAD.X R151, RZ, RZ, R11.reuse, P5 ;  /* 0x000000ffff977224 */ /* 0x100fe200028e060b */
[----:B------:R-:W-:Y:S01]  /*6cf0*/  LOP3.LUT R126, R4, R69, RZ, 0x3c, !PT ;  /* 0x00000045047e7212 */ /* 0x000fe200078e3cff */
[--C-:B------:R-:W-:Y:S01]  /*6d00*/  IMAD.X R153, RZ, RZ, R11.reuse, P6 ;  /* 0x000000ffff997224 */ /* 0x100fe200030e060b */
[----:B------:R-:W-:Y:S01]  /*6d10*/  IADD3.X R159, RZ, R11, RZ, P2, !PT ;  /* 0x0000000bff9f7210 */ /* 0x000fe200017fe4ff */
[--C-:B------:R-:W-:Y:S01]  /*6d20*/  IMAD.X R155, RZ, RZ, R11.reuse, P0 ;  /* 0x000000ffff9b7224 */ /* 0x100fe200000e060b */
[----:B------:R-:W-:Y:S01]  /*6d30*/  LOP3.LUT R4, R5, 0x380, RZ, 0xc0, !PT ;  /* 0x0000038005047812 */ /* 0x000fe200078ec0ff */
[--C-:B------:R-:W-:Y:S01]  /*6d40*/  IMAD.X R157, RZ, RZ, R11.reuse, P1 ;  /* 0x000000ffff9d7224 */ /* 0x100fe200008e060b */
[----:B------:R-:W-:Y:S01]  /*6d50*/  LOP3.LUT R130, R10, R65, RZ, 0x3c, !PT ;  /* 0x000000410a827212 */ /* 0x000fe200078e3cff */
[----:B------:R-:W-:Y:S01]  /*6d60*/  IMAD.X R161, RZ, RZ, R11, P3 ;  /* 0x000000ffffa17224 */ /* 0x000fe200018e060b */
[----:B------:R-:W-:Y:S01]  /*6d70*/  IADD3 R65, P2, R8, 0x7000, RZ ;  /* 0x0000700008417810 */ /* 0x000fe20007f5e0ff */
[-C--:B------:R-:W-:Y:S01]  /*6d80*/  FMUL.FTZ R109, R114, R3.reuse ;  /* 0x00000003726d7220 */ /* 0x080fe20000410000 */
[----:B------:R-:W-:Y:S01]  /*6d90*/  SHF.R.U64 R4, R4, 0x3, RZ ;  /* 0x0000000304047819 */ /* 0x000fe200000012ff */
[-C--:B------:R-:W-:Y:S01]  /*6da0*/  FMUL.FTZ R164, R122, R3.reuse ;  /* 0x000000037aa47220 */ /* 0x080fe20000410000 */
[----:B------:R-:W-:Y:S01]  /*6db0*/  LOP3.LUT R10, R57, 0x380, RZ, 0xc0, !PT ;  /* 0x00000380390a7812 */ /* 0x000fe200078ec0ff */
[-C--:B------:R-:W-:Y:S01]  /*6dc0*/  FMUL.FTZ R27, R27, R3.reuse ;  /* 0x000000031b1b7220 */ /* 0x080fe20000410000 */
[----:B------:R-:W-:Y:S01]  /*6dd0*/  LOP3.LUT R64, R65, 0x380, RZ, 0xc0, !PT ;  /* 0x0000038041407812 */ /* 0x000fe200078ec0ff */
[----:B------:R-:W-:Y:S01]  /*6de0*/  FMUL.FTZ R26, R26, R3 ;  /* 0x000000031a1a7220 */ /* 0x000fe20000410000 */
[----:B------:R-:W-:Y:S01]  /*6df0*/  LOP3.LUT R134, R4, R5, RZ, 0x3c, !PT ;  /* 0x0000000504867212 */ /* 0x000fe200078e3cff */
[-C--:B------:R-:W-:Y:S01]  /*6e00*/  FMUL.FTZ R31, R31, R3.reuse ;  /* 0x000000031f1f7220 */ /* 0x080fe20000410000 */
[----:B------:R-:W-:Y:S01]  /*6e10*/  SHF.R.U64 R4, R10, 0x3, RZ ;  /* 0x000000030a047819 */ /* 0x000fe200000012ff */
[-C--:B------:R-:W-:Y:S01]  /*6e20*/  FMUL.FTZ R30, R30, R3.reuse ;  /* 0x000000031e1e7220 */ /* 0x080fe20000410000 */
[----:B------:R-:W-:Y:S01]  /*6e30*/  SHF.R.U64 R64, R64, 0x3, RZ ;  /* 0x0000000340407819 */ /* 0x000fe200000012ff */
[----:B------:R-:W-:Y:S01]  /*6e40*/  FMUL.FTZ R35, R35, R3 ;  /* 0x0000000323237220 */ /* 0x000fe20000410000 */
[----:B------:R-:W-:Y:S01]  /*6e50*/  LOP3.LUT R146, R4, R57, RZ, 0x3c, !PT ;  /* 0x0000003904927212 */ /* 0x000fe200078e3cff */
[-C--:B------:R-:W-:Y:S01]  /*6e60*/  FMUL.FTZ R34, R34, R3.reuse ;  /* 0x0000000322227220 */ /* 0x080fe20000410000 */
[----:B------:R-:W-:Y:S01]  /*6e70*/  LOP3.LUT R10, R53, 0x380, RZ, 0xc0, !PT ;  /* 0x00000380350a7812 */ /* 0x000fe200078ec0ff */
[----:B------:R-:W-:Y:S01]  /*6e80*/  FMUL.FTZ R39, R39, R3 ;  /* 0x0000000327277220 */ /* 0x000fe20000410000 */
[----:B------:R-:W-:Y:S01]  /*6e90*/  LOP3.LUT R64, R64, R65, RZ, 0x3c, !PT ;  /* 0x0000004140407212 */ /* 0x000fe200078e3cff */
[----:B------:R-:W-:Y:S01]  /*6ea0*/  IMAD.X R65, RZ, RZ, R9, P2 ;  /* 0x000000ffff417224 */ /* 0x000fe200010e0609 */
[----:B------:R-:W-:Y:S01]  /*6eb0*/  LOP3.LUT R4, R21, 0x380, RZ, 0xc0, !PT ;  /* 0x0000038015047812 */ /* 0x000fe200078ec0ff */
[-C--:B------:R-:W-:Y:S01]  /*6ec0*/  FMUL.FTZ R38, R38, R3.reuse ;  /* 0x0000000326267220 */ /* 0x080fe20000410000 */
[----:B------:R-:W-:Y:S01]  /*6ed0*/  LOP3.LUT R11, R60, 0x380, RZ, 0xc0, !PT ;  /* 0x000003803c0b7812 */ /* 0x000fe200078ec0ff */
[-C--:B------:R-:W-:Y:S01]  /*6ee0*/  FMUL.FTZ R43, R43, R3.reuse ;  /* 0x000000032b2b7220 */ /* 0x080fe20000410000 */
[----:B------:R-:W-:Y:S01]  /*6ef0*/  IADD3 R115, P2, R8, 0xe000, RZ ;  /* 0x0000e00008737810 */ /* 0x000fe20007f5e0ff */
[-C--:B------:R-:W-:Y:S01]  /*6f00*/  FMUL.FTZ R42, R42, R3.reuse ;  /* 0x000000032a2a7220 */ /* 0x080fe20000410000 */
[----:B------:R-:W-:Y:S01]  /*6f10*/  SHF.R.U64 R10, R10, 0x3, RZ ;  /* 0x000000030a0a7819 */ /* 0x000fe200000012ff */
[-C--:B------:R-:W-:Y:S01]  /*6f20*/  FMUL.FTZ R47, R47, R3.reuse ;  /* 0x000000032f2f7220 */ /* 0x080fe20000410000 */
[----:B------:R-:W-:Y:S01]  /*6f30*/  SHF.R.U64 R4, R4, 0x3, RZ ;  /* 0x0000000304047819 */ /* 0x000fe200000012ff */
[-C--:B------:R-:W-:Y:S01]  /*6f40*/  FMUL.FTZ R46, R46, R3.reuse ;  /* 0x000000032e2e7220 */ /* 0x080fe20000410000 */
[----:B------:R-:W-:Y:S01]  /*6f50*/  SHF.R.U64 R11, R11, 0x3, RZ ;  /* 0x000000030b0b7819 */ /* 0x000fe200000012ff */
[-C--:B------:R-:W-:Y:S01]  /*6f60*/  FMUL.FTZ R51, R51, R3.reuse ;  /* 0x0000000333337220 */ /* 0x080fe20000410000 */
[----:B------:R-:W-:Y:S01]  /*6f70*/  LOP3.LUT R114, R115, 0x380, RZ, 0xc0, !PT ;  /* 0x0000038073727812 */ /* 0x000fe200078ec0ff */
[-C--:B------:R-:W-:Y:S01]  /*6f80*/  FMUL.FTZ R50, R50, R3.reuse ;  /* 0x0000000332327220 */ /* 0x080fe20000410000 */
[----:B------:R-:W-:Y:S01]  /*6f90*/  LOP3.LUT R14, R73, 0x380, RZ, 0xc0, !PT ;  /* 0x00000380490e7812 */ /* 0x000fe200078ec0ff */
[-C--:B------:R-:W-:Y:S01]  /*6fa0*/  FMUL.FTZ R55, R55, R3.reuse ;  /* 0x0000000337377220 */ /* 0x080fe20000410000 */
[----:B------:R-:W-:Y:S01]  /*6fb0*/  LOP3.LUT R5, R52, 0x380, RZ, 0xc0, !PT ;  /* 0x0000038034057812 */ /* 0x000fe200078ec0ff */
[----:B------:R-:W-:Y:S01]  /*6fc0*/  FMUL.FTZ R54, R54, R3 ;  /* 0x0000000336367220 */ /* 0x000fe20000410000 */
[----:B------:R-:W-:Y:S01]  /*6fd0*/  LOP3.LUT R154, R10, R53, RZ, 0x3c, !PT ;  /* 0x000000350a9a7212 */ /* 0x000fe200078e3cff */
[----:B------:R-:W-:Y:S01]  /*6fe0*/  FMUL.FTZ R59, R59, R3 ;  /* 0x000000033b3b7220 */ /* 0x000fe20000410000 */
[----:B------:R-:W-:Y:S01]  /*6ff0*/  LOP3.LUT R152, R4, R21, RZ, 0x3c, !PT ;  /* 0x0000001504987212 */ /* 0x000fe200078e3cff */
[-C--:B------:R-:W-:Y:S01]  /*7000*/  FMUL.FTZ R58, R58, R3.reuse ;  /* 0x000000033a3a7220 */ /* 0x080fe20000410000 */
[----:B------:R-:W-:Y:S01]  /*7010*/  LOP3.LUT R53, R20, 0x380, RZ, 0xc0, !PT ;  /* 0x0000038014357812 */ /* 0x000fe200078ec0ff */
[-C--:B------:R-:W-:Y:S01]  /*7020*/  FMUL.FTZ R63, R63, R3.reuse ;  /* 0x000000033f3f7220 */ /* 0x080fe20000410000 */
[----:B------:R-:W-:Y:S01]  /*7030*/  LOP3.LUT R122, R11, R60, RZ, 0x3c, !PT ;  /* 0x0000003c0b7a7212 */ /* 0x000fe200078e3cff */
[-C--:B------:R-:W-:Y:S01]  /*7040*/  FMUL.FTZ R62, R62, R3.reuse ;  /* 0x000000033e3e7220 */ /* 0x080fe20000410000 */
[----:B------:R-:W-:Y:S01]  /*7050*/  IADD3 R21, P4, R8, 0x2000, RZ ;  /* 0x0000200008157810 */ /* 0x000fe20007f9e0ff */
[-C--:B------:R-:W-:Y:S01]  /*7060*/  FMUL.FTZ R67, R67, R3.reuse ;  /* 0x0000000343437220 */ /* 0x080fe20000410000 */
[----:B------:R-:W-:Y:S01]  /*7070*/  SHF.R.U64 R114, R114, 0x3, RZ ;  /* 0x0000000372727819 */ /* 0x000fe200000012ff */
[-C--:B------:R-:W-:Y:S01]  /*7080*/  FMUL.FTZ R66, R66, R3.reuse ;  /* 0x0000000342427220 */ /* 0x080fe20000410000 */
[----:B------:R-:W-:Y:S01]  /*7090*/  SHF.R.U64 R14, R14, 0x3, RZ ;  /* 0x000000030e0e7819 */ /* 0x000fe200000012ff */
[-C--:B------:R-:W-:Y:S01]  /*70a0*/  FMUL.FTZ R71, R71, R3.reuse ;  /* 0x0000000347477220 */ /* 0x080fe20000410000 */
[----:B------:R-:W-:Y:S01]  /*70b0*/  LOP3.LUT R11, R56, 0x380, RZ, 0xc0, !PT ;  /* 0x00000380380b7812 */ /* 0x000fe200078ec0ff */
[-C--:B------:R-:W-:Y:S01]  /*70c0*/  FMUL.FTZ R70, R70, R3.reuse ;  /* 0x0000000346467220 */ /* 0x080fe20000410000 */
[----:B------:R-:W-:Y:S01]  /*70d0*/  SHF.R.U64 R5, R5, 0x3, RZ ;  /* 0x0000000305057819 */ /* 0x000fe200000012ff */
        /* <DEDUP_REMOVED lines=26> */
[----:B------:R-:W-:-:S02]  /*7280*/  LOP3.LUT R10, R21, 0x380, RZ, 0xc0, !PT ;  /* 0x00000380150a7812 */ /* 0x000fc400078ec0ff */
[----:B------:R-:W-:Y:S01]  /*7290*/  LOP3.LUT R114, R114, R115, RZ, 0x3c, !PT ;  /* 0x0000007372727212 */ /* 0x000fe200078e3cff */
[----:B------:R-:W-:Y:S01]  /*72a0*/  IMAD.X R115, RZ, RZ, R9, P2 ;  /* 0x000000ffff737224 */ /* 0x000fe200010e0609 */
[----:B------:R-:W-:Y:S02]  /*72b0*/  LOP3.LUT R14, R14, R73, RZ, 0x3c, !PT ;  /* 0x000000490e0e7212 */ /* 0x000fe400078e3cff */
[----:B------:R-:W-:Y:S02]  /*72c0*/  SHF.R.U64 R11, R11, 0x3, RZ ;  /* 0x000000030b0b7819 */ /* 0x000fe400000012ff */
[----:B------:R-:W-:Y:S02]  /*72d0*/  LOP3.LUT R150, R5, R52, RZ, 0x3c, !PT ;  /* 0x0000003405967212 */ /* 0x000fe400078e3cff */
[----:B------:R-:W-:Y:S02]  /*72e0*/  IADD3 R52, P3, R8, 0x1000, RZ ;  /* 0x0000100008347810 */ /* 0x000fe40007f7e0ff */
[----:B--2---:R-:W-:-:S02]  /*72f0*/  ISETP.NE.AND P2, PT, R210, 0x1, PT ;  /* 0x00000001d200780c */ /* 0x004fc40003f45270 */
[----:B------:R-:W-:Y:S02]  /*7300*/  LOP3.LUT R160, R53, R20, RZ, 0x3c, !PT ;  /* 0x0000001435a07212 */ /* 0x000fe400078e3cff */
[----:B------:R-:W-:Y:S02]  /*7310*/  SHF.R.U64 R20, R10, 0x3, RZ ;  /* 0x000000030a147819 */ /* 0x000fe400000012ff */
[----:B------:R-:W-:Y:S02]  /*7320*/  LOP3.LUT R142, R11, R56, RZ, 0x3c, !PT ;  /* 0x000000380b8e7212 */ /* 0x000fe400078e3cff */
[----:B------:R-:W-:Y:S02]  /*7330*/  MOV R214, R162 ;  /* 0x000000a200d67202 */ /* 0x000fe40000000f00 */
[----:B------:R-:W-:Y:S02]  /*7340*/  LOP3.LUT R11, R52, 0x380, RZ, 0xc0, !PT ;  /* 0x00000380340b7812 */ /* 0x000fe400078ec0ff */
[----:B------:R-:W-:-:S02]  /*7350*/  MOV R163, R14 ;  /* 0x0000000e00a37202 */ /* 0x000fc40000000f00 */
[----:B------:R-:W-:Y:S01]  /*7360*/  LOP3.LUT R60, R61, 0x380, RZ, 0xc0, !PT ;  /* 0x000003803d3c7812 */ /* 0x000fe200078ec0ff */
[----:B------:R-:W0:Y:S01]  /*7370*/  LDC R14, c[0x0][0xd38] ;  /* 0x00034e00ff0e7b82 */ /* 0x000e220000000800 */
[----:B------:R-:W-:Y:S02]  /*7380*/  LOP3.LUT R4, R23, 0x380, RZ, 0xc0, !PT ;  /* 0x0000038017047812 */ /* 0x000fe400078ec0ff */
[----:B------:R-:W-:Y:S02]  /*7390*/  LOP3.LUT R20, R20, R21, RZ, 0x3c, !PT ;  /* 0x0000001514147212 */ /* 0x000fe400078e3cff */
[----:B------:R-:W-:Y:S02]  /*73a0*/  IADD3.X R21, RZ, R9, RZ, P4, !PT ;  /* 0x00000009ff157210 */ /* 0x000fe400027fe4ff */
[----:B------:R-:W-:Y:S02]  /*73b0*/  SHF.R.U64 R11, R11, 0x3, RZ ;  /* 0x000000030b0b7819 */ /* 0x000fe400000012ff */
[----:B------:R-:W-:-:S02]  /*73c0*/  IADD3 R73, P4, R8, 0x9000, RZ ;  /* 0x0000900008497810 */ /* 0x000fc40007f9e0ff */
[----:B------:R-:W-:Y:S02]  /*73d0*/  SHF.R.U64 R60, R60, 0x3, RZ ;  /* 0x000000033c3c7819 */ /* 0x000fe400000012ff */
[----:B------:R-:W-:Y:S02]  /*73e0*/  LOP3.LUT R5, R22, 0x380, RZ, 0xc0, !PT ;  /* 0x0000038016057812 */ /* 0x000fe400078ec0ff */
[----:B------:R-:W-:Y:S02]  /*73f0*/  SHF.R.U64 R4, R4, 0x3, RZ ;  /* 0x0000000304047819 */ /* 0x000fe400000012ff */
[----:B------:R-:W-:Y:S01]  /*7400*/  LOP3.LUT R10, R11, R52, RZ, 0x3c, !PT ;  /* 0x000000340b0a7212 */ /* 0x000fe200078e3cff */
[----:B------:R-:W-:Y:S01]  /*7410*/  IMAD.X R11, RZ, RZ, R9, P3 ;  /* 0x000000ffff0b7224 */ /* 0x000fe200018e0609 */
[----:B------:R-:W-:Y:S02]  /*7420*/  LOP3.LUT R72, R73, 0x380, RZ, 0xc0, !PT ;  /* 0x0000038049487812 */ /* 0x000fe400078ec0ff */
[----:B------:R-:W-:-:S02]  /*7430*/  MOV R162, R12 ;  /* 0x0000000c00a27202 */ /* 0x000fc40000000f00 */
[----:B------:R-:W-:Y:S01]  /*7440*/  LOP3.LUT R138, R60, R61, RZ, 0x3c, !PT ;  /* 0x0000003d3c8a7212 */ /* 0x000fe200078e3cff */
[----:B------:R-:W1:Y:S01]  /*7450*/  @P2 LDC R12, c[0x0][0xcec] ;  /* 0x00033b00ff0c2b82 */ /* 0x000e620000000800 */
[----:B------:R-:W-:Y:S02]  /*7460*/  SHF.R.U64 R5, R5, 0x3, RZ ;  /* 0x0000000305057819 */ /* 0x000fe400000012ff */
[----:B------:R-:W-:Y:S01]  /*7470*/  LOP3.LUT R158, R4, R23, RZ, 0x3c, !PT ;  /* 0x00000017049e7212 */ /* 0x000fe200078e3cff */
[----:B------:R-:W-:Y:S01]  /*7480*/  IMAD.U32 R4, RZ, RZ, UR4 ;  /* 0x00000004ff047e24 */ /* 0x000fe2000f8e00ff */
[C---:B------:R-:W-:Y:S01]  /*7490*/  IADD3 R23, P5, R8.reuse, 0x3000, RZ ;  /* 0x0000300008177810 */ /* 0x040fe20007fbe0ff */
[----:B------:R-:W-:Y:S01]  /*74a0*/  UIADD3 UR4, UR5, UR6, URZ ;  /* 0x0000000605047290 */ /* 0x000fe2000fffe03f */
[C---:B------:R-:W-:Y:S01]  /*74b0*/  IADD3 R53, P6, R8.reuse, 0x4000, RZ ;  /* 0x0000400008357810 */ /* 0x040fe20007fde0ff */
[----:B------:R-:W2:Y:S01]  /*74c0*/  @P2 LDC R13, c[0x0][0xcf0] ;  /* 0x00033c00ff0d2b82 */ /* 0x000ea20000000800 */
[C---:B------:R-:W-:Y:S01]  /*74d0*/  IADD3 R57, P0, R8.reuse, 0x5000, RZ ;  /* 0x0000500008397810 */ /* 0x040fe20007f1e0ff */
[----:B------:R-:W-:Y:S01]  /*74e0*/  ULDC UR6, c[0x0][0xb88] ;  /* 0x0002e20000067ab9 */ /* 0x000fe20000000800 */
[----:B------:R-:W-:-:S02]  /*74f0*/  IADD3 R61, P1, R8, 0x6000, RZ ;  /* 0x00006000083d7810 */ /* 0x000fc40007f3e0ff */
[----:B------:R-:W-:Y:S02]  /*7500*/  IADD3 R69, P3, R8, 0x8000, RZ ;  /* 0x0000800008457810 */ /* 0x000fe40007f7e0ff */
[----:B------:R-:W-:Y:S02]  /*7510*/  SHF.R.U64 R72, R72, 0x3, RZ ;  /* 0x0000000348487819 */ /* 0x000fe400000012ff */
[----:B------:R-:W-:Y:S01]  /*7520*/  LOP3.LUT R156, R5, R22, RZ, 0x3c, !PT ;  /* 0x00000016059c7212 */ /* 0x000fe200078e3cff */
[----:B------:R-:W-:Y:S01]  /*7530*/  IMAD.U32 R5, RZ, RZ, UR5 ;  /* 0x00000005ff057e24 */ /* 0x000fe2000f8e00ff */
[----:B------:R-:W-:Y:S01]  /*7540*/  LOP3.LUT R22, R23, 0x380, RZ, 0xc0, !PT ;  /* 0x0000038017167812 */ /* 0x000fe200078ec0ff */
[----:B------:R-:W-:Y:S01]  /*7550*/  IMAD.U32 R5, RZ, RZ, UR4 ;  /* 0x00000004ff057e24 */ /* 0x000fe2000f8e00ff */
[----:B------:R-:W-:Y:S01]  /*7560*/  LOP3.LUT R52, R53, 0x380, RZ, 0xc0, !PT ;  /* 0x0000038035347812 */ /* 0x000fe200078ec0ff */
[----:B------:R-:W-:Y:S01]  /*7570*/  ULDC.64 UR4, c[0x0][0xc88] ;  /* 0x0003220000047ab9 */ /* 0x000fe20000000a00 */
[----:B------:R-:W-:-:S02]  /*7580*/  LOP3.LUT R56, R57, 0x380, RZ, 0xc0, !PT ;  /* 0x0000038039387812 */ /* 0x000fc400078ec0ff */
[----:B------:R-:W-:Y:S02]  /*7590*/  LOP3.LUT R60, R61, 0x380, RZ, 0xc0, !PT ;  /* 0x000003803d3c7812 */ /* 0x000fe400078ec0ff */
[----:B------:R-:W-:Y:S02]  /*75a0*/  LOP3.LUT R68, R69, 0x380, RZ, 0xc0, !PT ;  /* 0x0000038045447812 */ /* 0x000fe400078ec0ff */
[----:B------:R-:W-:Y:S02]  /*75b0*/  LOP3.LUT R72, R72, R73, RZ, 0x3c, !PT ;  /* 0x0000004948487212 */ /* 0x000fe400078e3cff */
[----:B------:R-:W-:Y:S02]  /*75c0*/  LOP3.LUT R73, R8, 0x380, RZ, 0xc0, !PT ;  /* 0x0000038008497812 */ /* 0x000fe400078ec0ff */
[----:B------:R-:W-:Y:S02]  /*75d0*/  SHF.R.U64 R22, R22, 0x3, RZ ;  /* 0x0000000316167819 */ /* 0x000fe400000012ff */
[----:B------:R-:W-:-:S02]  /*75e0*/  SHF.R.U64 R52, R52, 0x3, RZ ;  /* 0x0000000334347819 */ /* 0x000fc400000012ff */
[----:B------:R-:W-:Y:S02]  /*75f0*/  SHF.R.U64 R56, R56, 0x3, RZ ;  /* 0x0000000338387819 */ /* 0x000fe400000012ff */
[----:B------:R-:W-:Y:S02]  /*7600*/  SHF.R.U64 R60, R60, 0x3, RZ ;  /* 0x000000033c3c7819 */ /* 0x000fe400000012ff */
[----:B------:R-:W-:Y:S02]  /*7610*/  SHF.R.U64 R68, R68, 0x3, RZ ;  /* 0x0000000344447819 */ /* 0x000fe400000012ff */
[----:B------:R-:W-:Y:S02]  /*7620*/  MOV R126, R126 ;  /* 0x0000007e007e7202 */ /* 0x000fe40000000f00 */
[----:B------:R-:W-:Y:S02]  /*7630*/  F2FP.BF16.F32.PACK_AB R24, R25, R24 ;  /* 0x000000181918723e */ /* 0x000fe400000010ff */
[----:B------:R-:W-:-:S02]  /*7640*/  IADD3 R127, RZ, -UR41, RZ ;  /* 0x80000029ff7f7c10 */ /* 0x000fc4000fffe0ff */
[----:B------:R-:W-:Y:S02]  /*7650*/  F2FP.BF16.F32.PACK_AB R32, R33, R32 ;  /* 0x000000202120723e */ /* 0x000fe400000010ff */
[----:B------:R-:W-:Y:S01]  /*7660*/  SHF.R.U64 R25, R73, 0x3, RZ ;  /* 0x0000000349197819 */ /* 0x000fe200000012ff */
[----:B0-----:R-:W-:Y:S01]  /*7670*/  IMAD R127, R14, R127, UR44 ;  /* 0x0000002c0e7f7e24 */ /* 0x001fe2000f8e027f */
[----:B------:R-:W-:Y:S02]  /*7680*/  F2FP.BF16.F32.PACK_AB R33, R35, R34 ;  /* 0x000000222321723e */ /* 0x000fe400000010ff */
[----:B------:R-:W-:Y:S01]  /*7690*/  LOP3.LUT R22, R22, R23, RZ, 0x3c, !PT ;  /* 0x0000001716167212 */ /* 0x000fe200078e3cff */
[--C-:B------:R-:W-:Y:S01]  /*76a0*/  IMAD.X R23, RZ, RZ, R9.reuse, P5 ;  /* 0x000000ffff177224 */ /* 0x100fe200028e0609 */
        /* <DEDUP_REMOVED lines=8> */
[----:B------:R-:W-:-:S02]  /*7730*/  F2FP.BF16.F32.PACK_AB R35, R39, R38 ;  /* 0x000000262723723e */ /* 0x000fc400000010ff */
[----:B------:R-:W0:Y:S01]  /*7740*/  LDC.64 R38, c[0x0][0xc98] ;  /* 0x00032600ff267b82 */ /* 0x000e220000000a00 */
[C---:B------:R-:W-:Y:S02]  /*7750*/  IADD3 R99, P5, R8.reuse, 0xa000, RZ ;  /* 0x0000a00008637810 */ /* 0x040fe40007fbe0ff */
[C---:B------:R-:W-:Y:S02]  /*7760*/  IADD3 R103, P6, R8.reuse, 0xb000, RZ ;  /* 0x0000b00008677810 */ /* 0x040fe40007fde0ff */
[C---:B------:R-:W-:Y:S02]  /*7770*/  IADD3 R107, P0, R8.reuse, 0xc000, RZ ;  /* 0x0000c000086b7810 */ /* 0x040fe40007f1e0ff */
[C---:B------:R-:W-:Y:S02]  /*7780*/  IADD3 R111, P1, R8.reuse, 0xd000, RZ ;  /* 0x0000d000086f7810 */ /* 0x040fe40007f3e0ff */
[----:B------:R-:W-:Y:S02]  /*7790*/  IADD3 R119, P3, R8, 0xf000, RZ ;  /* 0x0000f00008777810 */ /* 0x000fe40007f7e0ff */
[----:B------:R-:W-:-:S02]  /*77a0*/  LOP3.LUT R8, R25, R8, RZ, 0x3c, !PT ;  /* 0x0000000819087212 */ /* 0x000fc400078e3cff */
[----:B------:R-:W-:Y:S02]  /*77b0*/  F2FP.BF16.F32.PACK_AB R25, R27, R26 ;  /* 0x0000001a1b19723e */ /* 0x000fe400000010ff */
[----:B------:R-:W-:Y:S02]  /*77c0*/  F2FP.BF16.F32.PACK_AB R26, R179, R28 ;  /* 0x0000001cb31a723e */ /* 0x000fe400000010ff */
[----:B------:R-:W-:Y:S01]  /*77d0*/  MOV R179, R122 ;  /* 0x0000007a00b37202 */ /* 0x000fe20000000f00 */
[----:B------:R-:W-:Y:S01]  /*77e0*/  IMAD R123, R127, 0x80, R208 ;  /* 0x000000807f7b7824 */ /* 0x000fe200078e02d0 */
[----:B------:R-:W-:Y:S02]  /*77f0*/  F2FP.BF16.F32.PACK_AB R40, R41, R40 ;  /* 0x000000282928723e */ /* 0x000fe400000010ff */
[----:B------:R-:W-:Y:S01]  /*7800*/  F2FP.BF16.F32.PACK_AB R41, R43, R42 ;  /* 0x0000002a2b29723e */ /* 0x000fe200000010ff */
[----:B-1----:R-:W-:Y:S01]  /*7810*/  @P2 IMAD.HI.U32 R12, R123, R12, RZ ;  /* 0x0000000c7b0c2227 */ /* 0x002fe200078e00ff */
[----:B------:R-:W-:-:S02]  /*7820*/  F2FP.BF16.F32.PACK_AB R27, R31, R30 ;  /* 0x0000001e1f1b723e */ /* 0x000fc400000010ff */
[----:B------:R-:W-:Y:S01]  /*7830*/  F2FP.BF16.F32.PACK_AB R43, R47, R46 ;  /* 0x0000002e2f2b723e */ /* 0x000fe200000010ff */
[----:B------:R-:W-:Y:S01]  /*7840*/  IMAD.MOV.U32 R47, RZ, RZ, R123 ;  /* 0x000000ffff2f7224 */ /* 0x000fe200078e007b */
[----:B------:R-:W-:Y:S01]  /*7850*/  MOV R134, R134 ;  /* 0x0000008600867202 */ /* 0x000fe20000000f00 */
[----:B------:R-:W-:Y:S01]  /*7860*/  STSM.16.M88.4 [R214], R24 ;  /* 0x00000018d6007844 */ /* 0x000fe20000000200 */
[----:B------:R-:W-:Y:S01]  /*7870*/  F2FP.BF16.F32.PACK_AB R34, R178, R36 ;  /* 0x00000024b222723e */ /* 0x000fe200000010ff */
[----:B0-----:R-:W-:Y:S01]  /*7880*/  IMAD.WIDE.U32 R4, R38, UR43, R4 ;  /* 0x0000002b26047c25 */ /* 0x001fe2000f8e0004 */
[----:B--2---:R-:W-:Y:S02]  /*7890*/  @P2 SHF.R.U32.HI R47, RZ, R13, R12 ;  /* 0x0000000dff2f2219 */ /* 0x004fe4000001160c */
[----:B------:R-:W-:Y:S01]  /*78a0*/  LOP3.LUT R106, R107, 0x380, RZ, 0xc0, !PT ;  /* 0x000003806b6a7812 */ /* 0x000fe200078ec0ff */
[----:B------:R0:W-:Y:S01]  /*78b0*/  STSM.16.M88.4 [R134], R32 ;  /* 0x0000002086007844 */ /* 0x0001e20000000200 */
[----:B------:R-:W-:-:S02]  /*78c0*/  F2FP.BF16.F32.PACK_AB R48, R49, R48 ;  /* 0x000000303130723e */ /* 0x000fc400000010ff */
[----:B------:R-:W-:Y:S02]  /*78d0*/  MOV R152, R152 ;  /* 0x0000009800987202 */ /* 0x000fe40000000f00 */
[----:B------:R-:W-:Y:S02]  /*78e0*/  F2FP.BF16.F32.PACK_AB R42, R29, R44 ;  /* 0x0000002c1d2a723e */ /* 0x000fe400000010ff */
[----:B------:R-:W-:Y:S02]  /*78f0*/  F2FP.BF16.F32.PACK_AB R49, R51, R50 ;  /* 0x000000323331723e */ /* 0x000fe400000010ff */
[----:B------:R-:W-:Y:S01]  /*7900*/  MOV R160, R160 ;  /* 0x000000a000a07202 */ /* 0x000fe20000000f00 */
[----:B------:R-:W-:Y:S01]  /*7910*/  STSM.16.M88.4 [R152], R40 ;  /* 0x0000002898007844 */ /* 0x000fe20000000200 */
[----:B------:R-:W-:Y:S02]  /*7920*/  F2FP.BF16.F32.PACK_AB R50, R202, R185 ;  /* 0x000000b9ca32723e */ /* 0x000fe400000010ff */
[----:B------:R-:W-:-:S02]  /*7930*/  F2FP.BF16.F32.PACK_AB R51, R55, R54 ;  /* 0x000000363733723e */ /* 0x000fc400000010ff */
[----:B------:R-:W-:Y:S01]  /*7940*/  SHF.R.U64 R106, R106, 0x3, RZ ;  /* 0x000000036a6a7819 */ /* 0x000fe200000012ff */
[----:B0-----:R-:W-:Y:S01]  /*7950*/  IMAD.MOV R33, RZ, RZ, -R47 ;  /* 0x000000ffff217224 */ /* 0x001fe200078e0a2f */
[----:B------:R-:W-:Y:S01]  /*7960*/  MOV R158, R158 ;  /* 0x0000009e009e7202 */ /* 0x000fe20000000f00 */
[----:B------:R-:W-:Y:S01]  /*7970*/  IMAD R32, R38, UR7, RZ ;  /* 0x0000000726207c24 */ /* 0x000fe2000f8e02ff */
[----:B------:R-:W-:Y:S01]  /*7980*/  F2FP.BF16.F32.PACK_AB R12, R201, R184 ;  /* 0x000000b8c90c723e */ /* 0x000fe200000010ff */
[----:B------:R-:W-:Y:S01]  /*7990*/  IMAD R33, R210, R33, R123 ;  /* 0x00000021d2217224 */ /* 0x000fe200078e027b */
[----:B------:R-:W-:Y:S01]  /*79a0*/  F2FP.BF16.F32.PACK_AB R13, R59, R58 ;  /* 0x0000003a3b0d723e */ /* 0x000fe200000010ff */
[----:B------:R-:W-:Y:S01]  /*79b0*/  STSM.16.M88.4 [R160], R48 ;  /* 0x00000030a0007844 */ /* 0x000fe20000000200 */
[----:B------:R-:W-:Y:S01]  /*79c0*/  F2FP.BF16.F32.PACK_AB R14, R199, R183 ;  /* 0x000000b7c70e723e */ /* 0x000fe200000010ff */
[----:B------:R-:W-:Y:S01]  /*79d0*/  IMAD R32, R39, UR43, R32 ;  /* 0x0000002b27207c24 */ /* 0x000fe2000f8e0220 */
[----:B------:R-:W-:-:S02]  /*79e0*/  F2FP.BF16.F32.PACK_AB R15, R63, R62 ;  /* 0x0000003e3f0f723e */ /* 0x000fc400000010ff */
[----:B------:R-:W-:Y:S01]  /*79f0*/  LOP3.LUT R106, R106, R107, RZ, 0x3c, !PT ;  /* 0x0000006b6a6a7212 */ /* 0x000fe200078e3cff */
[----:B------:R-:W-:Y:S01]  /*7a00*/  IMAD.X R107, RZ, RZ, R9, P0 ;  /* 0x000000ffff6b7224 */ /* 0x000fe200000e0609 */
[----:B------:R-:W-:Y:S01]  /*7a10*/  F2FP.BF16.F32.PACK_AB R37, R7, R37 ;  /* 0x000000250725723e */ /* 0x000fe200000010ff */
[----:B------:R0:W-:Y:S01]  /*7a20*/  STSM.16.M88.4 [R158], R12 ;  /* 0x0000000c9e007844 */ /* 0x0001e20000000200 */
[----:B------:R-:W-:Y:S02]  /*7a30*/  SHF.R.S32.HI R7, RZ, 0x1f, R33 ;  /* 0x0000001fff077819 */ /* 0x000fe40000011421 */
[----:B------:R-:W-:Y:S02]  /*7a40*/  LOP3.LUT R118, R119, 0x380, RZ, 0xc0, !PT ;  /* 0x0000038077767812 */ /* 0x000fe400078ec0ff */
[----:B------:R-:W-:Y:S02]  /*7a50*/  MOV R156, R156 ;  /* 0x0000009c009c7202 */ /* 0x000fe40000000f00 */
[----:B------:R-:W-:-:S02]  /*7a60*/  F2FP.BF16.F32.PACK_AB R24, R198, R182 ;  /* 0x000000b6c618723e */ /* 0x000fc400000010ff */
[----:B------:R-:W-:Y:S02]  /*7a70*/  F2FP.BF16.F32.PACK_AB R25, R67, R66 ;  /* 0x000000424319723e */ /* 0x000fe400000010ff */
[----:B------:R-:W-:Y:S02]  /*7a80*/  F2FP.BF16.F32.PACK_AB R26, R197, R181 ;  /* 0x000000b5c51a723e */ /* 0x000fe400000010ff */
[----:B------:R-:W-:Y:S02]  /*7a90*/  F2FP.BF16.F32.PACK_AB R27, R71, R70 ;  /* 0x00000046471b723e */ /* 0x000fe400000010ff */
[----:B------:R-:W-:Y:S01]  /*7aa0*/  LOP3.LUT R110, R111, 0x380, RZ, 0xc0, !PT ;  /* 0x000003806f6e7812 */ /* 0x000fe200078ec0ff */
[----:B0-----:R-:W-:Y:S01]  /*7ab0*/  IMAD R15, R127, 0x80, R206 ;  /* 0x000000807f0f7824 */ /* 0x001fe200078e02ce */
[----:B------:R-:W-:Y:S01]  /*7ac0*/  SHF.R.S32.HI R13, RZ, 0x1f, R47 ;  /* 0x0000001fff0d7819 */ /* 0x000fe2000001142f */
[----:B------:R-:W-:Y:S01]  /*7ad0*/  STSM.16.M88.4 [R156], R24 ;  /* 0x000000189c007844 */ /* 0x000fe20000000200 */
[----:B------:R-:W-:Y:S01]  /*7ae0*/  IADD3 R12, P0, R47, R4, RZ ;  /* 0x000000042f0c7210 */ /* 0x000fe20007f1e0ff */
[----:B------:R-:W-:Y:S01]  /*7af0*/  IMAD R4, R7, UR4, RZ ;  /* 0x0000000407047c24 */ /* 0x000fe2000f8e02ff */
[----:B------:R-:W-:-:S02]  /*7b00*/  SHF.R.U64 R118, R118, 0x3, RZ ;  /* 0x0000000376767819 */ /* 0x000fc400000012ff */
[----:B------:R-:W-:Y:S01]  /*7b10*/  IADD3.X R13, R13, R5, R32, P0, !PT ;  /* 0x000000050d0d7210 */ /* 0x000fe200007fe420 */
[C---:B------:R-:W-:Y:S01]  /*7b20*/  IMAD R7, R33.reuse, UR5, R4 ;  /* 0x0000000521077c24 */ /* 0x040fe2000f8e0204 */
[----:B------:R-:W-:Y:S01]  /*7b30*/  MOV R154, R154 ;  /* 0x0000009a009a7202 */ /* 0x000fe20000000f00 */
[----:B------:R-:W-:Y:S01]  /*7b40*/  IMAD R4, R210, UR6, RZ ;  /* 0x00000006d2047c24 */ /* 0x000fe2000f8e02ff */
[----:B------:R-:W-:Y:S01]  /*7b50*/  F2FP.BF16.F32.PACK_AB R28, R196, R180 ;  /* 0x000000b4c41c723e */ /* 0x000fe200000010ff */
[----:B------:R-:W-:Y:S01]  /*7b60*/  IMAD.WIDE.U32 R12, R33, UR4, R12 ;  /* 0x00000004210c7c25 */ /* 0x000fe2000f8e000c */
[----:B------:R-:W-:Y:S01]  /*7b70*/  F2FP.BF16.F32.PACK_AB R29, R75, R74 ;  /* 0x0000004a4b1d723e */ /* 0x000fe200000010ff */
[----:B------:R-:W-:Y:S01]  /*7b80*/  ULDC.64 UR4, c[0x0][0xc50] ;  /* 0x0003140000047ab9 */ /* 0x000fe20000000a00 */
[----:B------:R-:W-:Y:S01]  /*7b90*/  F2FP.BF16.F32.PACK_AB R30, R195, R76 ;  /* 0x0000004cc31e723e */ /* 0x000fe200000010ff */
[----:B------:R-:W-:Y:S01]  /*7ba0*/  IMAD.IADD R7, R13, 0x1, R7 ;  /* 0x000000010d077824 */ /* 0x000fe200078e0207 */
[----:B------:R-:W-:Y:S01]  /*7bb0*/  F2FP.BF16.F32.PACK_AB R31, R79, R78 ;  /* 0x0000004e4f1f723e */ /* 0x000fe200000010ff */
[----:B------:R-:W-:Y:S01]  /*7bc0*/  VIADD R5, R15, 0x8 ;  /* 0x000000080f057836 */ /* 0x000fe20000000000 */
[----:B------:R-:W-:-:S02]  /*7bd0*/  F2FP.BF16.F32.PACK_AB R80, R81, R80 ;  /* 0x000000505150723e */ /* 0x000fc400000010ff */
[----:B------:R-:W-:Y:S01]  /*7be0*/  SHF.R.U64 R110, R110, 0x3, RZ ;  /* 0x000000036e6e7819 */ /* 0x000fe200000012ff */
[----:B------:R0:W-:Y:S01]  /*7bf0*/  STSM.16.M88.4 [R154], R28 ;  /* 0x0000001c9a007844 */ /* 0x0001e20000000200 */
[----:B------:R-:W-:Y:S01]  /*7c00*/  LOP3.LUT R118, R118, R119, RZ, 0x3c, !PT ;  /* 0x0000007776767212 */ /* 0x000fe200078e3cff */
[----:B------:R-:W-:Y:S01]  /*7c10*/  IMAD.X R119, RZ, RZ, R9, P3 ;  /* 0x000000ffff777224 */ /* 0x000fe200018e0609 */
[----:B------:R-:W-:Y:S02]  /*7c20*/  F2FP.BF16.F32.PACK_AB R81, R83, R82 ;  /* 0x000000525351723e */ /* 0x000fe400000010ff */
[----:B------:R-:W-:Y:S02]  /*7c30*/  F2FP.BF16.F32.PACK_AB R88, R89, R88 ;  /* 0x000000585958723e */ /* 0x000fe400000010ff */
[----:B------:R-:W-:Y:S02]  /*7c40*/  MOV R150, R150 ;  /* 0x0000009600967202 */ /* 0x000fe40000000f00 */
[----:B------:R-:W-:-:S02]  /*7c50*/  F2FP.BF16.F32.PACK_AB R82, R194, R84 ;  /* 0x00000054c252723e */ /* 0x000fc400000010ff */
[----:B------:R-:W-:Y:S02]  /*7c60*/  F2FP.BF16.F32.PACK_AB R83, R87, R86 ;  /* 0x000000565753723e */ /* 0x000fe400000010ff */
[----:B------:R-:W-:Y:S02]  /*7c70*/  F2FP.BF16.F32.PACK_AB R89, R91, R90 ;  /* 0x0000005a5b59723e */ /* 0x000fe400000010ff */
[----:B------:R-:W-:Y:S01]  /*7c80*/  MOV R146, R146 ;  /* 0x0000009200927202 */ /* 0x000fe20000000f00 */
[----:B------:R-:W-:Y:S01]  /*7c90*/  STSM.16.M88.4 [R150], R80 ;  /* 0x0000005096007844 */ /* 0x000fe20000000200 */
[----:B------:R-:W-:Y:S02]  /*7ca0*/  F2FP.BF16.F32.PACK_AB R90, R193, R92 ;  /* 0x0000005cc15a723e */ /* 0x000fe400000010ff */
[----:B------:R-:W-:Y:S02]  /*7cb0*/  F2FP.BF16.F32.PACK_AB R91, R95, R94 ;  /* 0x0000005e5f5b723e */ /* 0x000fe400000010ff */
[----:B------:R-:W-:-:S02]  /*7cc0*/  LOP3.LUT P0, RZ, R203, 0x3, RZ, 0xc0, !PT ;  /* 0x00000003cbff7812 */ /* 0x000fc4000780c0ff */
[----:B0-----:R-:W-:Y:S01]  /*7cd0*/  LEA R28, P3, R12, UR4, 0x2 ;  /* 0x000000040c1c7c11 */ /* 0x001fe2000f8610ff */
[----:B------:R-:W-:Y:S01]  /*7ce0*/  STSM.16.M88.4 [R146], R88 ;  /* 0x0000005892007844 */ /* 0x000fe20000000200 */
[----:B------:R-:W-:Y:S02]  /*7cf0*/  MOV R142, R142 ;  /* 0x0000008e008e7202 */ /* 0x000fe40000000f00 */
[----:B------:R-:W-:Y:S01]  /*7d00*/  F2FP.BF16.F32.PACK_AB R36, R192, R96 ;  /* 0x00000060c024723e */ /* 0x000fe200000010ff */
[----:B------:R-:W-:Y:S01]  /*7d10*/  SHFL.IDX PT, R40, R28, RZ, 0x1c1f ;  /* 0x001c1fff1c287589 */ /* 0x000fe200000e0000 */
[----:B------:R-:W-:Y:S02]  /*7d20*/  F2FP.BF16.F32.PACK_AB R38, R191, R100 ;  /* 0x00000064bf26723e */ /* 0x000fe400000010ff */
[----:B------:R-:W-:Y:S01]  /*7d30*/  F2FP.BF16.F32.PACK_AB R39, R45, R77 ;  /* 0x0000004d2d27723e */ /* 0x000fe200000010ff */
[----:B------:R-:W-:Y:S01]  /*7d40*/  SHFL.IDX PT, R42, R28, 0x1, 0x1c1f ;  /* 0x003c1f001c2a7f89 */ /* 0x000fe200000e0000 */
        /* <DEDUP_REMOVED lines=9> */
[----:B------:R-:W-:Y:S01]  /*7de0*/  LEA.HI.X R7, R12, UR5, R7, 0x2, P3 ;  /* 0x000000050c077c11 */ /* 0x000fe200098f1407 */
[----:B------:R0:W-:Y:S01]  /*7df0*/  STSM.16.M88.4 [R138], R84 ;  /* 0x000000548a007844 */ /* 0x0001e20000000200 */
[----:B------:R-:W-:-:S02]  /*7e00*/  MOV R130, R130 ;  /* 0x0000008200827202 */ /* 0x000fc40000000f00 */
[----:B------:R-:W-:Y:S01]  /*7e10*/  F2FP.BF16.F32.PACK_AB R12, R188, R112 ;  /* 0x00000070bc0c723e */ /* 0x000fe200000010ff */
[----:B------:R-:W1:Y:S01]  /*7e20*/  SHFL.IDX PT, R41, R7, RZ, 0x1c1f ;  /* 0x001c1fff07297589 */ /* 0x000e6200000e0000 */
[----:B------:R-:W-:Y:S02]  /*7e30*/  F2FP.BF16.F32.PACK_AB R13, R105, R109 ;  /* 0x0000006d690d723e */ /* 0x000fe400000010ff */
[----:B------:R-:W-:Y:S01]  /*7e40*/  F2FP.BF16.F32.PACK_AB R14, R187, R116 ;  /* 0x00000074bb0e723e */ /* 0x000fe200000010ff */
[----:B------:R-:W2:Y:S01]  /*7e50*/  SHFL.IDX PT, R43, R7, 0x1, 0x1c1f ;  /* 0x003c1f00072b7f89 */ /* 0x000ea200000e0000 */
[----:B------:R-:W-:Y:S02]  /*7e60*/  F2FP.BF16.F32.PACK_AB R15, R113, R117 ;  /* 0x00000075710f723e */ /* 0x000fe400000010ff */
[----:B------:R-:W-:Y:S02]  /*7e70*/  F2FP.BF16.F32.PACK_AB R120, R186, R120 ;  /* 0x00000078ba78723e */ /* 0x000fe400000010ff */
[----:B------:R-:W-:Y:S01]  /*7e80*/  F2FP.BF16.F32.PACK_AB R121, R121, R164 ;  /* 0x000000a47979723e */ /* 0x000fe200000010ff */
[----:B------:R-:W-:Y:S01]  /*7e90*/  STSM.16.M88.4 [R130], R12 ;  /* 0x0000000c82007844 */ /* 0x000fe20000000200 */
[----:B------:R-:W-:-:S02]  /*7ea0*/  F2FP.BF16.F32.PACK_AB R122, R125, R124 ;  /* 0x0000007c7d7a723e */ /* 0x000fc400000010ff */
[----:B------:R-:W-:Y:S02]  /*7eb0*/  F2FP.BF16.F32.PACK_AB R123, R165, R166 ;  /* 0x000000a6a57b723e */ /* 0x000fe400000010ff */
[----:B------:R-:W-:Y:S02]  /*7ec0*/  F2FP.BF16.F32.PACK_AB R24, R129, R128 ;  /* 0x000000808118723e */ /* 0x000fe400000010ff */
[----:B------:R-:W-:Y:S01]  /*7ed0*/  F2FP.BF16.F32.PACK_AB R25, R167, R168 ;  /* 0x000000a8a719723e */ /* 0x000fe200000010ff */
[----:B------:R-:W-:Y:S01]  /*7ee0*/  STSM.16.M88.4 [R126], R120 ;  /* 0x000000787e007844 */ /* 0x000fe20000000200 */
[----:B------:R-:W-:Y:S02]  /*7ef0*/  F2FP.BF16.F32.PACK_AB R26, R133, R132 ;  /* 0x00000084851a723e */ /* 0x000fe400000010ff */
[----:B------:R-:W-:Y:S02]  /*7f00*/  F2FP.BF16.F32.PACK_AB R27, R169, R170 ;  /* 0x000000aaa91b723e */ /* 0x000fe400000010ff */
[----:B------:R-:W-:-:S02]  /*7f10*/  F2FP.BF16.F32.PACK_AB R136, R137, R136 ;  /* 0x000000888988723e */ /* 0x000fc400000010ff */
[----:B------:R-:W-:Y:S01]  /*7f20*/  F2FP.BF16.F32.PACK_AB R137, R171, R172 ;  /* 0x000000acab89723e */ /* 0x000fe200000010ff */
[----:B------:R-:W-:Y:S01]  /*7f30*/  STSM.16.M88.4 [R179], R24 ;  /* 0x00000018b3007844 */ /* 0x000fe20000000200 */
[----:B0-----:R-:W-:Y:S02]  /*7f40*/  F2FP.BF16.F32.PACK_AB R138, R141, R140 ;  /* 0x0000008c8d8a723e */ /* 0x001fe400000010ff */
[----:B------:R-:W-:Y:S02]  /*7f50*/  F2FP.BF16.F32.PACK_AB R139, R173, R174 ;  /* 0x000000aead8b723e */ /* 0x000fe400000010ff */
[----:B------:R-:W-:Y:S02]  /*7f60*/  F2FP.BF16.F32.PACK_AB R144, R145, R144 ;  /* 0x000000909190723e */ /* 0x000fe400000010ff */
[----:B------:R-:W-:Y:S01]  /*7f70*/  F2FP.BF16.F32.PACK_AB R145, R175, R176 ;  /* 0x000000b0af91723e */ /* 0x000fe200000010ff */
[----:B------:R-:W-:Y:S01]  /*7f80*/  STSM.16.M88.4 [R163], R136 ;  /* 0x00000088a3007844 */ /* 0x000fe20000000200 */
[----:B------:R-:W-:-:S02]  /*7f90*/  F2FP.BF16.F32.PACK_AB R146, R149, R148 ;  /* 0x000000949592723e */ /* 0x000fc400000010ff */
[----:B------:R-:W-:Y:S02]  /*7fa0*/  F2FP.BF16.F32.PACK_AB R147, R177, R3 ;  /* 0x00000003b193723e */ /* 0x000fe400000010ff */
[----:B------:R-:W-:Y:S02]  /*7fb0*/  ISETP.GE.OR P0, PT, R5, R4, P0 ;  /* 0x000000040500720c */ /* 0x000fe40000706670 */
[----:B------:R-:W-:Y:S01]  /*7fc0*/  LOP3.LUT R98, R99, 0x380, RZ, 0xc0, !PT ;  /* 0x0000038063627812 */ /* 0x000fe200078ec0ff */
[----:B------:R-:W-:Y:S01]  /*7fd0*/  STSM.16.M88.4 [R162], R144 ;  /* 0x00000090a2007844 */ /* 0x000fe20000000200 */
[----:B------:R-:W-:Y:S02]  /*7fe0*/  LOP3.LUT R102, R103, 0x380, RZ, 0xc0, !PT ;  /* 0x0000038067667812 */ /* 0x000fe400078ec0ff */
[----:B------:R-:W-:Y:S01]  /*7ff0*/  SHF.R.U64 R98, R98, 0x3, RZ ;  /* 0x0000000362627819 */ /* 0x000fe200000012ff */
[----:B------:R-:W-:Y:S01]  /*8000*/  BAR.SYNC.DEFER_BLOCKING 0x1, 0x100 ;  /* 0x0044000000007b1d */ /* 0x000fe20000010000 */
[----:B------:R-:W-:-:S02]  /*8010*/  SHF.R.U64 R102, R102, 0x3, RZ ;  /* 0x0000000366667819 */ /* 0x000fc400000012ff */
[----:B------:R-:W-:Y:S01]  /*8020*/  LOP3.LUT R98, R98, R99, RZ, 0x3c, !PT ;  /* 0x0000006362627212 */ /* 0x000fe200078e3cff */
[--C-:B------:R-:W-:Y:S01]  /*8030*/  IMAD.X R99, RZ, RZ, R9.reuse, P5 ;  /* 0x000000ffff637224 */ /* 0x100fe200028e0609 */
[----:B------:R-:W-:Y:S01]  /*8040*/  LOP3.LUT R102, R102, R103, RZ, 0x3c, !PT ;  /* 0x0000006766667212 */ /* 0x000fe200078e3cff */
[----:B------:R-:W-:Y:S01]  /*8050*/  IMAD.X R103, RZ, RZ, R9, P6 ;  /* 0x000000ffff677224 */ /* 0x000fe200030e0609 */
[----:B------:R-:W-:Y:S01]  /*8060*/  IADD3.X R73, RZ, R9, RZ, P4, !PT ;  /* 0x00000009ff497210 */ /* 0x000fe200027fe4ff */
[----:B-1----:R0:W-:Y:S04]  /*8070*/  @!P1 ST.E desc[UR48][R40.64], R6 ;  /* 0x0000000628009985 */ /* 0x0021e8000c101930 */
[----:B--2---:R1:W-:Y:S04]  /*8080*/  @!P0 ST.E desc[UR48][R42.64], R0 ;  /* 0x000000002a008985 */ /* 0x0043e8000c101930 */
[----:B------:R2:W5:Y:S01]  /*8090*/  LD.E.128 R28, desc[UR48][R10.64] ;  /* 0x000000300a1c7980 */ /* 0x000562000c101d00 */
[----:B0-----:R-:W0:Y:S03]  /*80a0*/  @P2 LDC R6, c[0x0][0xcec] ;  /* 0x00033b00ff062b82 */ /* 0x001e260000000800 */
[----:B------:R3:W5:Y:S01]  /*80b0*/  LD.E.128 R36, desc[UR48][R8.64] ;  /* 0x0000003008247980 */ /* 0x000762000c101d00 */
[----:B-1----:R-:W-:Y:S01]  /*80c0*/  LEA R0, R19, R200, 0x5 ;  /* 0x000000c813007211 */ /* 0x002fe200078e28ff */
[----:B------:R-:W-:-:S02]  /*80d0*/  UIMAD UR6, UR11, UR8, URZ ;  /* 0x000000080b0672a4 */ /* 0x000fc4000f8e023f */
[----:B------:R1:W5:Y:S01]  /*80e0*/  LD.E.128 R32, desc[UR48][R20.64] ;  /* 0x0000003014207980 */ /* 0x000362000c101d00 */
[----:B--2---:R-:W2:Y:S01]  /*80f0*/  @P2 LDC R10, c[0x0][0xcf0] ;  /* 0x00033c00ff0a2b82 */ /* 0x004ea20000000800 */
[----:B------:R-:W-:Y:S01]  /*8100*/  IMAD R5, R127, 0x80, R0 ;  /* 0x000000807f057824 */ /* 0x000fe200078e0200 */
[----:B------:R-:W-:Y:S01]  /*8110*/  UIMAD.WIDE.U32 UR4, UR10, UR8, URZ ;  /* 0x000000080a0472a5 */ /* 0x000fe2000f8e003f */
[----:B------:R1:W5:Y:S04]  /*8120*/  LD.E.128 R12, desc[UR48][R22.64] ;  /* 0x00000030160c7980 */ /* 0x000368000c101d00 */
[----:B------:R-:W5:Y:S01]  /*8130*/  LD.E.128 R52, desc[UR48][R52.64] ;  /* 0x0000003034347980 */ /* 0x000f62000c101d00 */
[----:B---3--:R-:W3:Y:S01]  /*8140*/  LDC.64 R8, c[0x0][0xbe0] ;  /* 0x0002f800ff087b82 */ /* 0x008ee20000000a00 */
[----:B------:R-:W-:-:S02]  /*8150*/  IMAD.MOV.U32 R0, RZ, RZ, R5 ;  /* 0x000000ffff007224 */ /* 0x000fc400078e0005 */
[----:B------:R-:W5:Y:S04]  /*8160*/  LD.E.128 R56, desc[UR48][R56.64] ;  /* 0x0000003038387980 */ /* 0x000f68000c101d00 */
[----:B------:R-:W5:Y:S01]  /*8170*/  LD.E.128 R60, desc[UR48][R60.64] ;  /* 0x000000303c3c7980 */ /* 0x000f62000c101d00 */
[----:B0-----:R-:W-:Y:S01]  /*8180*/  @P2 IMAD.HI.U32 R3, R5, R6, RZ ;  /* 0x0000000605032227 */ /* 0x001fe200078e00ff */
[----:B------:R-:W-:Y:S02]  /*8190*/  UIMAD UR6, UR10, UR9, UR6 ;  /* 0x000000090a0672a4 */ /* 0x000fe4000f8e0206 */
[----:B------:R-:W5:Y:S01]  /*81a0*/  LD.E.128 R64, desc[UR48][R64.64] ;  /* 0x0000003040407980 */ /* 0x000f62000c101d00 */
[----:B------:R-:W-:-:S03]  /*81b0*/  ULDC.64 UR8, c[0x0][0xbf0] ;  /* 0x0002fc0000087ab9 */ /* 0x000fc60000000a00 */
[----:B------:R-:W5:Y:S01]  /*81c0*/  LD.E.128 R68, desc[UR48][R68.64] ;  /* 0x0000003044447980 */ /* 0x000f62000c101d00 */
[----:B--2---:R-:W-:-:S03]  /*81d0*/  @P2 SHF.R.U32.HI R0, RZ, R10, R3 ;  /* 0x0000000aff002219 */ /* 0x004fc60000011603 */
[----:B------:R-:W5:Y:S01]  /*81e0*/  LD.E.128 R72, desc[UR48][R72.64] ;  /* 0x0000003048487980 */ /* 0x000f62000c101d00 */
[--C-:B------:R-:W-:Y:S01]  /*81f0*/  SHF.R.S32.HI R3, RZ, 0x1f, R0.reuse ;  /* 0x0000001fff037819 */ /* 0x100fe20000011400 */
[----:B------:R-:W-:Y:S02]  /*8200*/  UIMAD UR7, UR7, UR8, URZ ;  /* 0x00000008070772a4 */ /* 0x000fe4000f8e023f */
[----:B------:R-:W-:Y:S01]  /*8210*/  UIADD3 UR5, UR5, UR6, URZ ;  /* 0x0000000605057290 */ /* 0x000fe2000fffe03f */
[----:B------:R-:W5:Y:S01]  /*8220*/  LD.E.128 R96, desc[UR48][R98.64] ;  /* 0x0000003062607980 */ /* 0x000f62000c101d00 */
[----:B---3--:R-:W-:Y:S01]  /*8230*/  IMAD R3, R3, R8, RZ ;  /* 0x0000000803037224 */ /* 0x008fe200078e02ff */
[----:B------:R-:W-:Y:S02]  /*8240*/  UIMAD UR7, UR43, UR9, UR7 ;  /* 0x000000092b0772a4 */ /* 0x000fe4000f8e0207 */
[----:B------:R-:W-:Y:S01]  /*8250*/  UIMAD.WIDE.U32 UR4, UR43, UR8, UR4 ;  /* 0x000000082b0472a5 */ /* 0x000fe2000f8e0004 */
[----:B------:R-:W-:Y:S01]  /*8260*/  IMAD R9, R0, R9, R3 ;  /* 0x0000000900097224 */ /* 0x000fe200078e0203 */
[----:B------:R-:W5:Y:S01]  /*8270*/  LD.E.128 R100, desc[UR48][R102.64] ;  /* 0x0000003066647980 */ /* 0x000f62000c101d00 */
[----:B------:R-:W-:Y:S01]  /*8280*/  IMAD.MOV R3, RZ, RZ, -R0 ;  /* 0x000000ffff037224 */ /* 0x000fe200078e0a00 */
[----:B------:R-:W-:-:S02]  /*8290*/  UIADD3 UR5, UR5, UR7, URZ ;  /* 0x0000000705057290 */ /* 0x000fc4000fffe03f */
[----:B------:R-:W5:Y:S01]  /*82a0*/  LD.E.128 R104, desc[UR48][R106.64] ;  /* 0x000000306a687980 */ /* 0x000f62000c101d00 */
[----:B------:R-:W-:Y:S01]  /*82b0*/  IMAD R3, R210, R3, R5 ;  /* 0x00000003d2037224 */ /* 0x000fe200078e0205 */
[----:B------:R-:W-:Y:S02]  /*82c0*/  ULDC.64 UR6, c[0x0][0xbd8] ;  /* 0x0002f60000067ab9 */ /* 0x000fe40000000a00 */
[----:B------:R-:W5:Y:S01]  /*82d0*/  LD.E.128 R108, desc[UR48][R110.64] ;  /* 0x000000306e6c7980 */ /* 0x000f62000c101d00 */
[----:B------:R-:W-:Y:S01]  /*82e0*/  IMAD.WIDE.U32 R6, R0, R8, UR4 ;  /* 0x0000000400067e25 */ /* 0x000fe2000f8e0008 */
[----:B------:R-:W-:Y:S01]  /*82f0*/  SHF.R.S32.HI R0, RZ, 0x1f, R3 ;  /* 0x0000001fff007819 */ /* 0x000fe20000011403 */
[----:B------:R-:W-:Y:S01]  /*8300*/  UIADD3 UR37, UR37, 0x1, URZ ;  /* 0x0000000125257890 */ /* 0x000fe2000fffe03f */
[----:B------:R-:W5:Y:S04]  /*8310*/  LD.E.128 R112, desc[UR48][R114.64] ;  /* 0x0000003072707980 */ /* 0x000f68000c101d00 */
[----:B------:R-:W5:Y:S01]  /*8320*/  LD.E.128 R116, desc[UR48][R118.64] ;  /* 0x0000003076747980 */ /* 0x000f62000c101d00 */
[----:B------:R-:W-:Y:S01]  /*8330*/  IMAD R127, R127, 0x80, R200 ;  /* 0x000000807f7f7824 */ /* 0x000fe200078e02c8 */
[----:B------:R-:W-:Y:S01]  /*8340*/  ULDC.64 UR8, c[0x0][0xb80] ;  /* 0x0002e00000087ab9 */ /* 0x000fe20000000a00 */
[----:B------:R-:W-:Y:S01]  /*8350*/  @!PT LDS RZ, [RZ] ;  /* 0x00000000fffff984 */ /* 0x000fe20000000800 */
[----:B------:R-:W-:Y:S01]  /*8360*/  @!PT LDS RZ, [RZ] ;  /* 0x00000000fffff984 */ /* 0x000fe20000000800 */
[----:B------:R-:W-:Y:S01]  /*8370*/  @!PT LDS RZ, [RZ] ;  /* 0x00000000fffff984 */ /* 0x000fe20000000800 */
[----:B------:R-:W-:Y:S01]  /*8380*/  @!PT LDS RZ, [RZ] ;  /* 0x00000000fffff984 */ /* 0x000fe20000000800 */
[----:B------:R0:W-:Y:S06]  /*8390*/  MEMBAR.ALL.CTA ;  /* 0x0000000000007992 */ /* 0x0001ec0000008000 */
[----:B0-----:R-:W0:Y:S01]  /*83a0*/  FENCE.VIEW.ASYNC.S ;  /* 0x00000000000073c6 */ /* 0x001e220000000000 */
[----:B------:R-:W-:-:S02]  /*83b0*/  IMAD.IADD R7, R7, 0x1, R9 ;  /* 0x0000000107077824 */ /* 0x000fc400078e0209 */
[----:B------:R-:W-:Y:S02]  /*83c0*/  IMAD R0, R0, UR6, RZ ;  /* 0x0000000600007c24 */ /* 0x000fe4000f8e02ff */
[----:B------:R-:W-:Y:S02]  /*83d0*/  VIADD R5, R127, 0x20 ;  /* 0x000000207f057836 */ /* 0x000fe40000000000 */
[C---:B------:R-:W-:Y:S02]  /*83e0*/  IMAD R9, R3.reuse, UR7, R0 ;  /* 0x0000000703097c24 */ /* 0x040fe4000f8e0200 */
[----:B------:R-:W-:Y:S01]  /*83f0*/  IMAD.WIDE.U32 R6, R3, UR6, R6 ;  /* 0x0000000603067c25 */ /* 0x000fe2000f8e0006 */
[-C--:B------:R-:W-:Y:S02]  /*8400*/  ISETP.GE.AND P2, PT, R127, R4.reuse, PT ;  /* 0x000000047f00720c */ /* 0x080fe40003f46270 */
[-C--:B------:R-:W-:Y:S01]  /*8410*/  ISETP.GE.AND P1, PT, R5, R4.reuse, PT ;  /* 0x000000040500720c */ /* 0x080fe20003f26270 */
[----:B------:R-:W-:Y:S01]  /*8420*/  IMAD.IADD R3, R7, 0x1, R9 ;  /* 0x0000000107037824 */ /* 0x000fe200078e0209 */
[----:B------:R-:W-:Y:S01]  /*8430*/  IADD3 R5, R127, 0x40, RZ ;  /* 0x000000407f057810 */ /* 0x000fe20007ffe0ff */
[----:B------:R-:W-:Y:S01]  /*8440*/  VIADD R204, R204, 0x32420 ;  /* 0x00032420cccc7836 */ /* 0x000fe20000000000 */
[C---:B------:R-:W-:Y:S01]  /*8450*/  LEA R0, P3, R6.reuse, UR8, 0x1 ;  /* 0x0000000806007c11 */ /* 0x040fe2000f8608ff */
[----:B------:R-:W-:Y:S01]  /*8460*/  UISETP.NE.AND UP0, UPT, UR37, 0x2, UPT ;  /* 0x000000022500788c */ /* 0x000fe2000bf05270 */
[----:B------:R-:W-:Y:S01]  /*8470*/  ISETP.GE.AND P0, PT, R5, R4, PT ;  /* 0x000000040500720c */ /* 0x000fe20003f06270 */
[----:B------:R-:W-:Y:S01]  /*8480*/  ULDC UR4, c[0x0][0xc] ;  /* 0x0000030000047ab9 */ /* 0x000fe20000000800 */
[----:B------:R-:W-:Y:S01]  /*8490*/  LEA.HI.X R5, R6, UR9, R3, 0x1, P3 ;  /* 0x0000000906057c11 */ /* 0x000fe200098f0c03 */
[----:B------:R-:W-:Y:S01]  /*84a0*/  UIADD3 UR44, UR4, UR44, URZ ;  /* 0x0000002c042c7290 */ /* 0x000fe2000fffe03f */
[----:B------:R-:W-:Y:S01]  /*84b0*/  PRMT R204, RZ, 0x654, R204 ;  /* 0x00000654ffcc7816 */ /* 0x000fe200000000cc */
[----:B------:R-:W-:Y:S01]  /*84c0*/  USEL UR4, URZ, 0x1, UP0 ;  /* 0x000000013f047887 */ /* 0x000fe20008000000 */
[----:B0-----:R1:W0:Y:S01]  /*84d0*/  SHFL.IDX PT, R8, R0, RZ, 0x181f ;  /* 0x00181fff00087589 */ /* 0x00122200000e0000 */
[----:B------:R-:W-:Y:S01]  /*84e0*/  USEL UR37, UR37, URZ, UP0 ;  /* 0x0000003f25257287 */ /* 0x000fe20008000000 */
[----:B------:R1:W-:Y:S01]  /*84f0*/  SYNCS.ARRIVE.TRANS64.RED.A1T0 RZ, [R204+URZ], RZ ;  /* 0x000000ffccff79a7 */ /* 0x0003e2000810043f */
[----:B------:R-:W-:Y:S01]  /*8500*/  ULOP3.LUT UR36, UR36, UR4, URZ, 0x3c, !UPT ;  /* 0x0000000424247292 */ /* 0x000fe2000f8e3c3f */
[----:B------:R1:W2:Y:S01]  /*8510*/  SHFL.IDX PT, R9, R5, RZ, 0x181f ;  /* 0x00181fff05097589 */ /* 0x0002a200000e0000 */
[----:B------:R-:W-:Y:S04]  /*8520*/  BSSY B0, `(.L_x_214) ;  /* 0x0000012000007945 */ /* 0x000fe80003800000 */
[----:B------:R-:W-:Y:S06]  /*8530*/  @P2 BRA `(.L_x_215) ;  /* 0x0000000000402947 */ /* 0x000fec0003800000 */
[----:B------:R-:W-:Y:S02]  /*8540*/  ULDC UR4, c[0x0][0xbc8] ;  /* 0x0002f20000047ab9 */ /* 0x000fe40000000800 */
[----:B------:R-:W-:Y:S02]  /*8550*/  ISETP.GE.AND P4, PT, R18, UR4, PT ;  /* 0x0000000412007c0c */ /* 0x000fe4000bf86270 */
[----:B------:R-:W-:Y:S02]  /*8560*/  ISETP.GE.AND P3, PT, R17, UR4, PT ;  /* 0x0000000411007c0c */ /* 0x000fe4000bf66270 */
[----:B------:R-:W-:Y:S02]  /*8570*/  ISETP.GE.AND P2, PT, R16, UR4, PT ;  /* 0x0000000410007c0c */ /* 0x000fe4000bf46270 */
[----:B------:R-:W-:-:S07]  /*8580*/  ISETP.GE.AND P5, PT, R2, UR4, PT ;  /* 0x0000000402007c0c */ /* 0x000fce000bfa6270 */
[----:B0-----:R-:W-:-:S04]  /*8590*/  @!P4 LEA R10, P6, R18, R8, 0x1 ;  /* 0x00000008120ac211 */ /* 0x001fc800078c08ff */
[----:B--2---:R-:W-:Y:S02]  /*85a0*/  @!P4 LEA.HI.X R11, R18, R9, R213, 0x1, P6 ;  /* 0x00000009120bc211 */ /* 0x004fe400030f0cd5 */
[----:B-1----:R-:W-:Y:S01]  /*85b0*/  @!P3 LEA R20, P6, R17, R8, 0x1 ;  /* 0x000000081114b211 */ /* 0x002fe200078c08ff */
        /* <DEDUP_REMOVED lines=8> */
.L_x_215:
[----:B------:R-:W-:Y:S05]  /*8640*/  BSYNC B0 ;  /* 0x0000000000007941 */ /* 0x000fea0003800000 */
.L_x_214:
[----:B--2---:R2:W4:Y:S01]  /*8650*/  SHFL.IDX PT, R9, R5, 0x1, 0x181f ;  /* 0x00381f0005097f89 */ /* 0x00452200000e0000 */
        /* <DEDUP_REMOVED lines=8> */
[CC--:B0--3--:R-:W-:Y:S02]  /*86e0*/  @!P3 LEA R10, P6, R18.reuse, R8.reuse, 0x1 ;  /* 0x00000008120ab211 */ /* 0x0c9fe400078c08ff */
[CC--:B-1----:R-:W-:Y:S02]  /*86f0*/  @!P2 LEA R20, P5, R17.reuse, R8.reuse, 0x1 ;  /* 0x000000081114a211 */ /* 0x0c2fe400078a08ff */
[-C--:B----4-:R-:W-:Y:S02]  /*8700*/  @!P3 LEA.HI.X R11, R18, R9.reuse, R213, 0x1, P6 ;  /* 0x00000009120bb211 */ /* 0x090fe400030f0cd5 */
[----:B------:R-:W-:Y:S01]  /*8710*/  @!P1 LEA R22, P6, R16, R8, 0x1 ;  /* 0x0000000810169211 */ /* 0x000fe200078c08ff */
[----:B------:R-:W-:Y:S01]  /*8720*/  @!P4 IMAD.WIDE R6, R2, 0x2, R8 ;  /* 0x000000020206c825 */ /* 0x000fe200078e0208 */
[-C--:B------:R-:W-:Y:S02]  /*8730*/  @!P2 LEA.HI.X R21, R17, R9.reuse, R212, 0x1, P5 ;  /* 0x000000091115a211 */ /* 0x080fe400028f0cd4 */
[----:B------:R-:W-:-:S02]  /*8740*/  @!P1 LEA.HI.X R23, R16, R9, R211, 0x1, P6 ;  /* 0x0000000910179211 */ /* 0x000fc400030f0cd3 */
[----:B-----5:R0:W-:Y:S04]  /*8750*/  @!P4 ST.E.128 desc[UR48][R6.64], R28 ;  /* 0x0000001c0600c985 */ /* 0x0201e8000c101d30 */
[----:B------:R0:W-:Y:S04]  /*8760*/  @!P3 ST.E.128 desc[UR48][R10.64], R56 ;  /* 0x000000380a00b985 */ /* 0x0001e8000c101d30 */
[----:B------:R0:W-:Y:S04]  /*8770*/  @!P2 ST.E.128 desc[UR48][R20.64], R72 ;  /* 0x000000481400a985 */ /* 0x0001e8000c101d30 */
[----:B------:R0:W-:Y:S02]  /*8780*/  @!P1 ST.E.128 desc[UR48][R22.64], R108 ;  /* 0x0000006c16009985 */ /* 0x0001e4000c101d30 */
.L_x_217:
[----:B------:R-:W-:Y:S05]  /*8790*/  BSYNC B0 ;  /* 0x0000000000007941 */ /* 0x000fea0003800000 */
.L_x_216:
        /* <DEDUP_REMOVED lines=9> */
[-C--:B0--3--:R-:W-:Y:S02]  /*8830*/  @!P4 LEA R10, P0, R18, R8.reuse, 0x1 ;  /* 0x00000008120ac211 */ /* 0x089fe400078008ff */
[CC--:B-1----:R-:W-:Y:S02]  /*8840*/  @!P5 LEA R20, P1, R17.reuse, R8.reuse, 0x1 ;  /* 0x000000081114d211 */ /* 0x0c2fe400078208ff */
[----:B------:R-:W-:Y:S02]  /*8850*/  @!P6 LEA R22, P2, R16, R8, 0x1 ;  /* 0x000000081016e211 */ /* 0x000fe400078408ff */
[----:B------:R-:W-:Y:S01]  /*8860*/  @!P3 IMAD.WIDE R6, R2, 0x2, R8 ;  /* 0x000000020206b825 */ /* 0x000fe200078e0208 */
[-C--:B------:R-:W-:Y:S02]  /*8870*/  @!P4 LEA.HI.X R11, R18, R9.reuse, R213, 0x1, P0 ;  /* 0x00000009120bc211 */ /* 0x080fe400000f0cd5 */
[-C--:B------:R-:W-:Y:S02]  /*8880*/  @!P5 LEA.HI.X R21, R17, R9.reuse, R212, 0x1, P1 ;  /* 0x000000091115d211 */ /* 0x080fe400008f0cd4 */
[----:B------:R-:W-:Y:S01]  /*8890*/  @!P6 LEA.HI.X R23, R16, R9, R211, 0x1, P2 ;  /* 0x000000091017e211 */ /* 0x000fe200010f0cd3 */
[----:B-----5:R0:W-:Y:S04]  /*88a0*/  @!P3 ST.E.128 desc[UR48][R6.64], R32 ;  /* 0x000000200600b985 */ /* 0x0201e8000c101d30 */
[----:B------:R0:W-:Y:S04]  /*88b0*/  @!P4 ST.E.128 desc[UR48][R10.64], R60 ;  /* 0x0000003c0a00c985 */ /* 0x0001e8000c101d30 */
[----:B------:R0:W-:Y:S04]  /*88c0*/  @!P5 ST.E.128 desc[UR48][R20.64], R96 ;  /* 0x000000601400d985 */ /* 0x0001e8000c101d30 */
[----:B------:R0:W-:Y:S02]  /*88d0*/  @!P6 ST.E.128 desc[UR48][R22.64], R112 ;  /* 0x000000701600e985 */ /* 0x0001e4000c101d30 */
.L_x_219:
[----:B------:R-:W-:Y:S05]  /*88e0*/  BSYNC B0 ;  /* 0x0000000000007941 */ /* 0x000fea0003800000 */
.L_x_218:
[----:B------:R-:W-:Y:S01]  /*88f0*/  VIADD R3, R127, 0x60 ;  /* 0x000000607f037836 */ /* 0x000fe20000000000 */
[----:B0--3--:R0:W3:Y:S01]  /*8900*/  SHFL.IDX PT, R7, R5, 0x3, 0x181f ;  /* 0x00781f0005077f89 */ /* 0x0090e200000e0000 */
[----:B------:R-:W-:Y:S01]  /*8910*/  UIADD3 UR38, UR38, 0x1, URZ ;  /* 0x0000000126267890 */ /* 0x000fe2000fffe03f */
[----:B------:R-:W-:Y:S02]  /*8920*/  BSSY B0, `(.L_x_220) ;  /* 0x0000014000007945 */ /* 0x000fe40003800000 */
[----:B------:R-:W-:Y:S01]  /*8930*/  ISETP.GE.AND P0, PT, R3, R4, PT ;  /* 0x000000040300720c */ /* 0x000fe20003f06270 */
[----:B------:R0:W0:-:S12]  /*8940*/  SHFL.IDX PT, R6, R0, 0x3, 0x181f ;  /* 0x00781f0000067f89 */ /* 0x00001800000e0000 */
[----:B------:R-:W-:Y:S05]  /*8950*/  @P0 BRA `(.L_x_221) ;  /* 0x0000000000400947 */ /* 0x000fea0003800000 */
[----:B------:R-:W-:Y:S02]  /*8960*/  ULDC UR4, c[0x0][0xbc8] ;  /* 0x0002f20000047ab9 */ /* 0x000fe40000000800 */
[----:B------:R-:W-:Y:S02]  /*8970*/  ISETP.GE.AND P4, PT, R18, UR4, PT ;  /* 0x0000000412007c0c */ /* 0x000fe4000bf86270 */
[----:B------:R-:W-:Y:S02]  /*8980*/  ISETP.GE.AND P5, PT, R17, UR4, PT ;  /* 0x0000000411007c0c */ /* 0x000fe4000bfa6270 */
[----:B------:R-:W-:Y:S02]  /*8990*/  ISETP.GE.AND P6, PT, R16, UR4, PT ;  /* 0x0000000410007c0c */ /* 0x000fe4000bfc6270 */
[----:B------:R-:W-:-:S07]  /*89a0*/  ISETP.GE.AND P3, PT, R2, UR4, PT ;  /* 0x0000000402007c0c */ /* 0x000fce000bf66270 */
[-C--:B0-----:R-:W-:Y:S02]  /*89b0*/  @!P4 LEA R8, P0, R18, R6.reuse, 0x1 ;  /* 0x000000061208c211 */ /* 0x081fe400078008ff */
[CC--:B------:R-:W-:Y:S02]  /*89c0*/  @!P5 LEA R10, P1, R17.reuse, R6.reuse, 0x1 ;  /* 0x00000006110ad211 */ /* 0x0c0fe400078208ff */
[----:B-1----:R-:W-:Y:S02]  /*89d0*/  @!P6 LEA R20, P2, R16, R6, 0x1 ;  /* 0x000000061014e211 */ /* 0x002fe400078408ff */
[----:B--234-:R-:W-:Y:S01]  /*89e0*/  @!P3 IMAD.WIDE R4, R2, 0x2, R6 ;  /* 0x000000020204b825 */ /* 0x01cfe200078e0206 */
[-C--:B------:R-:W-:Y:S02]  /*89f0*/  @!P4 LEA.HI.X R9, R18, R7.reuse, R213, 0x1, P0 ;  /* 0x000000071209c211 */ /* 0x080fe400000f0cd5 */
[-C--:B------:R-:W-:Y:S02]  /*8a00*/  @!P5 LEA.HI.X R11, R17, R7.reuse, R212, 0x1, P1 ;  /* 0x00000007110bd211 */ /* 0x080fe400008f0cd4 */
[----:B------:R-:W-:Y:S01]  /*8a10*/  @!P6 LEA.HI.X R21, R16, R7, R211, 0x1, P2 ;  /* 0x000000071015e211 */ /* 0x000fe200010f0cd3 */
[----:B-----5:R0:W-:Y:S04]  /*8a20*/  @!P3 ST.E.128 desc[UR48][R4.64], R12 ;  /* 0x0000000c0400b985 */ /* 0x0201e8000c101d30 */
[----:B------:R0:W-:Y:S04]  /*8a30*/  @!P4 ST.E.128 desc[UR48][R8.64], R64 ;  /* 0x000000400800c985 */ /* 0x0001e8000c101d30 */
[----:B------:R0:W-:Y:S04]  /*8a40*/  @!P5 ST.E.128 desc[UR48][R10.64], R100 ;  /* 0x000000640a00d985 */ /* 0x0001e8000c101d30 */
[----:B------:R0:W-:Y:S02]  /*8a50*/  @!P6 ST.E.128 desc[UR48][R20.64], R116 ;  /* 0x000000741400e985 */ /* 0x0001e4000c101d30 */
.L_x_221:
[----:B------:R-:W-:Y:S05]  /*8a60*/  BSYNC B0 ;  /* 0x0000000000007941 */ /* 0x000fea0003800000 */
.L_x_220:
[----:B012-4-:R-:W0:Y:S02]  /*8a70*/  LDC R0, c[0x0][0xd34] ;  /* 0x00034d00ff007b82 */ /* 0x017e240000000800 */
[----:B0-----:R-:W-:-:S13]  /*8a80*/  ISETP.LE.AND P0, PT, R0, UR44, PT ;  /* 0x0000002c00007c0c */ /* 0x001fda000bf03270 */
[----:B------:R-:W-:Y:S05]  /*8a90*/  @!P0 BRA `(.L_x_222) ;  /* 0xffffff8000988947 */ /* 0x000fea000383ffff */
[----:B------:R-:W-:Y:S05]  /*8aa0*/  EXIT ;  /* 0x000000000000794d */ /* 0x000fea0003800000 */
.L_x_187:
        /* <DEDUP_REMOVED lines=9> */
[----:B------:R-:W-:Y:S01]  /*8b40*/  SHF.L.U32 R27, R19, 0x3, RZ ;  /* 0x00000003131b7819 */ /* 0x000fe200000006ff */
[----:B------:R-:W-:Y:S01]  /*8b50*/  ULDC UR9, c[0x0][0x320] ;  /* 0x0000c80000097ab9 */ /* 0x000fe20000000800 */
[----:B------:R-:W-:Y:S01]  /*8b60*/  ULDC.64 UR4, c[0x0][0x418] ;  /* 0x0001060000047ab9 */ /* 0x000fe20000000a00 */
[----:B------:R-:W-:Y:S01]  /*8b70*/  LOP3.LUT R16, R16, 0xfffffffd, RZ, 0xc0, !PT ;  /* 0xfffffffd10107812 */ /* 0x000fe200078ec0ff */
[----:B------:R-:W-:Y:S01]  /*8b80*/  UISETP.NE.U32.AND UP0, UPT, UR4, URZ, UPT ;  /* 0x0000003f0400728c */ /* 0x000fe2000bf05070 */
[----:B------:R-:W-:Y:S01]  /*8b90*/  LOP3.LUT R7, R27, 0x38, RZ, 0xc0, !PT ;  /* 0x000000381b077812 */ /* 0x000fe200078ec0ff */
[----:B------:R-:W-:Y:S01]  /*8ba0*/  ULDC.64 UR6, c[0x0][0x2f0] ;  /* 0x0000bc0000067ab9 */ /* 0x000fe20000000a00 */
[----:B------:R-:W-:Y:S01]  /*8bb0*/  ULDC UR4, c[0x0][0x424] ;  /* 0x0001090000047ab9 */ /* 0x000fe20000000800 */
[----:B------:R-:W-:Y:S01]  /*8bc0*/  UISETP.NE.AND.EX UP0, UPT, UR5, URZ, UPT, UP0 ;  /* 0x0000003f0500728c */ /* 0x000fe2000bf05300 */
[C---:B------:R-:W-:Y:S01]  /*8bd0*/  ISETP.GE.AND P2, PT, R7.reuse, UR9, PT ;  /* 0x0000000907007c0c */ /* 0x040fe2000bf46270 */
[----:B------:R-:W0:Y:S01]  /*8be0*/  S2UR UR8, SR_CgaCtaId ;  /* 0x00000000000879c3 */ /* 0x000e220000008800 */
[C---:B------:R-:W-:Y:S01]  /*8bf0*/  LOP3.LUT R4, R7.reuse, 0x40, RZ, 0xfc, !PT ;  /* 0x0000004007047812 */ /* 0x040fe200078efcff */
[----:B------:R-:W-:Y:S01]  /*8c00*/  USEL UR4, UR4, 0x1, UP0 ;  /* 0x0000000104047887 */ /* 0x000fe20008000000 */
[----:B------:R-:W-:Y:S01]  /*8c10*/  LOP3.LUT R5, R7, 0x80, RZ, 0xfc, !PT ;  /* 0x0000008007057812 */ /* 0x000fe200078efcff */
[----:B------:R-:W-:Y:S01]  /*8c20*/  UMOV UR37, 0x400 ;  /* 0x0000040000257882 */ /* 0x000fe20000000000 */
[----:B------:R-:W-:Y:S01]  /*8c30*/  ISETP.GE.AND P1, PT, R4, UR9, PT ;  /* 0x0000000904007c0c */ /* 0x000fe2000bf26270 */
[----:B------:R-:W-:Y:S01]  /*8c40*/  UIMAD UR36, UR4, UR6, URZ ;  /* 0x00000006042472a4 */ /* 0x000fe2000f8e023f */
[----:B------:R-:W-:Y:S01]  /*8c50*/  ISETP.GE.AND P0, PT, R5, UR9, PT ;  /* 0x0000000905007c0c */ /* 0x000fe2000bf06270 */
[----:B------:R-:W-:Y:S01]  /*8c60*/  ULDC UR11, c[0x0][0x3b8] ;  /* 0x0000ee00000b7ab9 */ /* 0x000fe20000000800 */
[----:B------:R-:W-:Y:S01]  /*8c70*/  LOP3.LUT R6, R7, 0xc0, RZ, 0xfc, !PT ;  /* 0x000000c007067812 */ /* 0x000fe200078efcff */
[----:B------:R-:W-:Y:S01]  /*8c80*/  UIADD3 UR4, UR36, 0x5f, URZ ;  /* 0x0000005f24047890 */ /* 0x000fe2000fffe03f */
[----:B------:R-:W-:Y:S01]  /*8c90*/  SEL R3, RZ, 0x4, P0 ;  /* 0x00000004ff037807 */ /* 0x000fe20000000000 */
[----:B------:R1:W-:Y:S01]  /*8ca0*/  STL [R1+0x8], RZ ;  /* 0x000008ff01007387 */ /* 0x0003e20000100800 */
[----:B------:R-:W-:Y:S01]  /*8cb0*/  @P2 LOP3.LUT R16, R16, 0x2, RZ, 0xfc, !PT ;  /* 0x0000000210102812 */ /* 0x000fe200078efcff */
[----:B------:R-:W-:Y:S01]  /*8cc0*/  UIMAD.WIDE UR4, UR4, 0x2aaaaaab, URZ ;  /* 0x2aaaaaab040478a5 */ /* 0x000fe2000f8e023f */
[----:B------:R-:W-:Y:S01]  /*8cd0*/  SHF.R.U32.HI R36, RZ, 0x3, R19 ;  /* 0x00000003ff247819 */ /* 0x000fe20000011613 */
[----:B------:R-:W-:Y:S01]  /*8ce0*/  ULDC UR10, c[0x0][0x2b8] ;  /* 0x0000ae00000a7ab9 */ /* 0x000fe20000000800 */
[----:B------:R-:W-:Y:S01]  /*8cf0*/  LOP3.LUT R16, R16, 0xffffffef, RZ, 0xc0, !PT ;  /* 0xffffffef10107812 */ /* 0x000fe200078ec0ff */
[----:B------:R-:W-:Y:S01]  /*8d00*/  USHF.R.U32.HI UR4, URZ, 0x1f, UR5 ;  /* 0x0000001f3f047899 */ /* 0x000fe20008011605 */
[----:B------:R-:W-:Y:S01]  /*8d10*/  SEL R2, RZ, 0x1, P2 ;  /* 0x00000001ff027807 */ /* 0x000fe20001000000 */
[----:B------:R-:W-:Y:S01]  /*8d20*/  IMAD.U32 R37, RZ, RZ, UR12 ;  /* 0x0000000cff257e24 */ /* 0x000fe2000f8e00ff */
[----:B------:R-:W-:Y:S01]  /*8d30*/  @P1 LOP3.LUT R16, R16, 0x10, RZ, 0xfc, !PT ;  /* 0x0000001010101812 */ /* 0x000fe200078efcff */
[----:B------:R-:W-:Y:S01]  /*8d40*/  ULEA.HI.SX32 UR4, UR5, UR4, 0x1c ;  /* 0x0000000405047291 */ /* 0x000fe2000f8fe23f */
[----:B------:R-:W-:Y:S01]  /*8d50*/  SEL R0, RZ, 0x2, P1 ;  /* 0x00000002ff007807 */ /* 0x000fe20000800000 */
[----:B0-----:R-:W-:Y:S01]  /*8d60*/  ULEA UR37, UR8, UR37, 0x18 ;  /* 0x0000002508257291 */ /* 0x001fe2000f8ec03f */
[----:B------:R-:W-:Y:S01]  /*8d70*/  LOP3.LUT R16, R16, 0xfffffff7, RZ, 0xc0, !PT ;  /* 0xfffffff710107812 */ /* 0x000fe200078ec0ff */
[----:B------:R-:W-:Y:S01]  /*8d80*/  UIADD3 UR5, UR4, -0x1, URZ ;  /* 0xffffffff04057890 */ /* 0x000fe2000fffe03f */
[----:B------:R-:W-:Y:S01]  /*8d90*/  LOP3.LUT R36, R36, 0xf, RZ, 0xc0, !PT ;  /* 0x0000000f24247812 */ /* 0x000fe200078ec0ff */
[----:B------:R-:W-:Y:S01]  /*8da0*/  IMAD.MOV.U32 R28, RZ, RZ, 0x1 ;  /* 0x00000001ff1c7424 */ /* 0x000fe200078e00ff */
[----:B------:R-:W-:Y:S01]  /*8db0*/  @P0 LOP3.LUT R16, R16, 0x8, RZ, 0xfc, !PT ;  /* 0x0000000810100812 */ /* 0x000fe200078efcff */
[----:B------:R-:W-:Y:S01]  /*8dc0*/  UIMAD UR8, UR5, -0x60, UR36 ;  /* 0xffffffa0050878a4 */ /* 0x000fe2000f8e0224 */
[----:B------:R-:W-:Y:S01]  /*8dd0*/  ISETP.GE.AND P0, PT, R6, UR9, PT ;  /* 0x0000000906007c0c */ /* 0x000fe2000bf06270 */
[----:B------:R-:W-:Y:S01]  /*8de0*/  IMAD.MOV.U32 R18, RZ, RZ, RZ ;  /* 0x000000ffff127224 */ /* 0x000fe200078e00ff */
[----:B------:R-:W-:Y:S01]  /*8df0*/  LOP3.LUT R16, R16, 0xfffffffb, RZ, 0xc0, !PT ;  /* 0xfffffffb10107812 */ /* 0x000fe200078ec0ff */
[----:B------:R-:W-:Y:S01]  /*8e00*/  ULDC UR38, c[0x0][0x448] ;  /* 0x0001120000267ab9 */ /* 0x000fe20000000800 */
[----:B------:R-:W-:Y:S01]  /*8e10*/  IADD3 R3, R3, R0, R2 ;  /* 0x0000000003037210 */ /* 0x000fe20007ffe002 */
[----:B------:R-:W-:Y:S01]  /*8e20*/  ULDC UR6, c[0x0][0x288] ;  /* 0x0000a20000067ab9 */ /* 0x000fe20000000800 */
[----:B------:R-:W-:Y:S01]  /*8e30*/  SEL R2, RZ, 0x8, P0 ;  /* 0x00000008ff027807 */ /* 0x000fe20000000000 */
[----:B------:R-:W-:Y:S01]  /*8e40*/  ULOP3.LUT UR41, UR39, 0x2, URZ, 0xfc, !UPT ;  /* 0x0000000227297892 */ /* 0x000fe2000f8efc3f */
[----:B------:R-:W-:Y:S01]  /*8e50*/  IADD3 R35, -R36, UR8, RZ ;  /* 0x0000000824237c10 */ /* 0x000fe2000fffe1ff */
[----:B------:R-:W-:Y:S01]  /*8e60*/  ULDC UR42, c[0x0][0xc] ;  /* 0x00000300002a7ab9 */ /* 0x000fe20000000800 */
[----:B------:R-:W-:Y:S01]  /*8e70*/  LOP3.LUT R29, R29, 0xffff7fff, RZ, 0xc0, !PT ;  /* 0xffff7fff1d1d7812 */ /* 0x000fe200078ec0ff */
[----:B------:R-:W-:Y:S01]  /*8e80*/  IMAD.IADD R2, R2, 0x1, R3 ;  /* 0x0000000102027824 */ /* 0x000fe200078e0203 */
[----:B------:R-:W-:Y:S01]  /*8e90*/  LOP3.LUT R0, R27, 0x1f8, RZ, 0xc0, !PT ;  /* 0x000001f81b007812 */ /* 0x000fe200078ec0ff */
[----:B------:R-:W-:Y:S01]  /*8ea0*/  IMAD.SHL.U32 R3, R19, 0x10, RZ ;  /* 0x0000001013037824 */ /* 0x000fe200078e00ff */
[----:B------:R-:W-:Y:S01]  /*8eb0*/  @P0 LOP3.LUT R16, R16, 0x4, RZ, 0xfc, !PT ;  /* 0x0000000410100812 */ /* 0x000fe200078efcff */
[----:B------:R-:W-:Y:S01]  /*8ec0*/  UIMAD UR38, UR38, UR6, URZ ;  /* 0x00000006262672a4 */ /* 0x000fe2000f8e023f */
[----:B------:R-:W-:Y:S01]  /*8ed0*/  ISETP.GE.AND P0, PT, R7, UR9, PT ;  /* 0x0000000907007c0c */ /* 0x000fe2000bf06270 */
[----:B------:R-:W-:Y:S01]  /*8ee0*/  UIADD3 UR40, UR4, -0x2, URZ ;  /* 0xfffffffe04287890 */ /* 0x000fe2000fffe03f */
[----:B------:R-:W-:-:S02]  /*8ef0*/  LOP3.LUT R16, R16, 0xbfffffff, RZ, 0xc0, !PT ;  /* 0xbfffffff10107812 */ /* 0x000fc400078ec0ff */
[C---:B------:R-:W-:Y:S02]  /*8f00*/  ISETP.LT.OR P3, PT, R35.reuse, 0x1, P0 ;  /* 0x000000012300780c */ /* 0x040fe40000761670 */
[C---:B------:R-:W-:Y:S02]  /*8f10*/  ISETP.LT.OR P2, PT, R35.reuse, 0x11, P0 ;  /* 0x000000112300780c */ /* 0x040fe40000741670 */
[----:B------:R-:W-:Y:S02]  /*8f20*/  ISETP.LT.OR P1, PT, R35, 0x21, P0 ;  /* 0x000000212300780c */ /* 0x000fe40000721670 */
[----:B------:R-:W-:Y:S02]  /*8f30*/  LOP3.LUT R0, R0, 0x38, R19, 0x78, !PT ;  /* 0x0000003800007812 */ /* 0x000fe400078e7813 */
[----:B------:R-:W-:Y:S01]  /*8f40*/  LOP3.LUT R30, R36, 0x70, R3, 0xf8, !PT ;  /* 0x00000070241e7812 */ /* 0x000fe200078ef803 */
[----:B------:R-:W-:Y:S01]  /*8f50*/  IMAD.U32 R3, RZ, RZ, UR5 ;  /* 0x00000005ff037e24 */ /* 0x000fe2000f8e00ff */
[----:B------:R-:W-:-:S03]  /*8f60*/  LOP3.LUT R27, R0, 0x200, R27, 0xf8, !PT ;  /* 0x00000200001b7812 */ /* 0x000fc600078ef81b */
[----:B------:R-:W-:Y:S01]  /*8f70*/  @P3 LOP3.LUT R29, R29, 0x8000, RZ, 0xfc, !PT ;  /* 0x000080001d1d3812 */ /* 0x000fe200078efcff */
[----:B------:R-:W-:Y:S01]  /*8f80*/  IMAD R0, R3, 0x60, R30 ;  /* 0x0000006003007824 */ /* 0x000fe200078e021e */
[----:B------:R-:W-:Y:S02]  /*8f90*/  ISETP.LT.OR P3, PT, R35, 0x31, P0 ;  /* 0x000000312300780c */ /* 0x000fe40000761670 */
[----:B------:R-:W-:Y:S02]  /*8fa0*/  LOP3.LUT R29, R29, 0xffffbfff, RZ, 0xc0, !PT ;  /* 0xffffbfff1d1d7812 */ /* 0x000fe400078ec0ff */
[----:B------:R1:W-:Y:S01]  /*8fb0*/  STL [R1+0xc], R0 ;  /* 0x00000c0001007387 */ /* 0x0003e20000100800 */
[----:B------:R-:W-:Y:S02]  /*8fc0*/  LEA R8, R27, UR37, 0x1 ;  /* 0x000000251b087c11 */ /* 0x000fe4000f8e08ff */
[----:B------:R-:W-:Y:S02]  /*8fd0*/  @P2 LOP3.LUT R29, R29, 0x4000, RZ, 0xfc, !PT ;  /* 0x000040001d1d2812 */ /* 0x000fe400078efcff */
[----:B------:R-:W-:-:S02]  /*8fe0*/  ISETP.LT.OR P2, PT, R35, 0x41, P0 ;  /* 0x000000412300780c */ /* 0x000fc40000741670 */
[----:B------:R-:W-:-:S04]  /*8ff0*/  LOP3.LUT R29, R29, 0xffffdfff, RZ, 0xc0, !PT ;  /* 0xffffdfff1d1d7812 */ /* 0x000fc800078ec0ff */
[----:B------:R-:W-:Y:S02]  /*9000*/  @P1 LOP3.LUT R29, R29, 0x2000, RZ, 0xfc, !PT ;  /* 0x000020001d1d1812 */ /* 0x000fe400078efcff */
[----:B------:R-:W-:Y:S02]  /*9010*/  ISETP.LT.OR P1, PT, R35, 0x51, P0 ;  /* 0x000000512300780c */ /* 0x000fe40000721670 */
[----:B------:R-:W-:Y:S02]  /*9020*/  LOP3.LUT R29, R29, 0xfffffdff, RZ, 0xc0, !PT ;  /* 0xfffffdff1d1d7812 */ /* 0x000fe400078ec0ff */
[----:B------:R-:W-:Y:S02]  /*9030*/  LOP3.LUT P0, RZ, R2, 0x2, RZ, 0xc0, !PT ;  /* 0x0000000202ff7812 */ /* 0x000fe4000780c0ff */
[----:B------:R-:W-:Y:S02]  /*9040*/  @P3 LOP3.LUT R29, R29, 0x200, RZ, 0xfc, !PT ;  /* 0x000002001d1d3812 */ /* 0x000fe400078efcff */
[----:B------:R-:W-:-:S02]  /*9050*/  ISETP.LT.OR P3, PT, R35, 0x1, !P0 ;  /* 0x000000012300780c */ /* 0x000fc40004761670 */
[----:B------:R-:W-:-:S04]  /*9060*/  LOP3.LUT R29, R29, 0xfffffff7, RZ, 0xc0, !PT ;  /* 0xfffffff71d1d7812 */ /* 0x000fc800078ec0ff */
[----:B------:R-:W-:Y:S02]  /*9070*/  @P2 LOP3.LUT R29, R29, 0x8, RZ, 0xfc, !PT ;  /* 0x000000081d1d2812 */ /* 0x000fe400078efcff */
[----:B------:R-:W-:Y:S02]  /*9080*/  ISETP.LT.OR P2, PT, R35, 0x11, !P0 ;  /* 0x000000112300780c */ /* 0x000fe40004741670 */
        /* <DEDUP_REMOVED lines=12> */
[----:B------:R-:W-:Y:S02]  /*9150*/  LOP3.LUT R29, R29, 0xfffffeff, RZ, 0xc0, !PT ;  /* 0xfffffeff1d1d7812 */ /* 0x000fe400078ec0ff */
[----:B------:R-:W-:Y:S02]  /*9160*/  LOP3.LUT P0, RZ, R2, 0x4, RZ, 0xc0, !PT ;  /* 0x0000000402ff7812 */ /* 0x000fe4000780c0ff */
[----:B------:R-:W-:Y:S02]  /*9170*/  @P3 LOP3.LUT R29, R29, 0x100, RZ, 0xfc, !PT ;  /* 0x000001001d1d3812 */ /* 0x000fe400078efcff */
[----:B------:R-:W-:-:S02]  /*9180*/  ISETP.LT.OR P3, PT, R35, 0x1, !P0 ;  /* 0x000000012300780c */ /* 0x000fc40004761670 */
[----:B------:R-:W-:Y:S02]  /*9190*/  LOP3.LUT R29, R29, 0xfffbffff, RZ, 0xc0, !PT ;  /* 0xfffbffff1d1d7812 */ /* 0x000fe400078ec0ff */
[----:B------:R-:W-:Y:S02]  /*91a0*/  @P2 LOP3.LUT R16, R16, 0x40000000, RZ, 0xfc, !PT ;  /* 0x4000000010102812 */ /* 0x000fe400078efcff */
[----:B------:R-:W-:Y:S02]  /*91b0*/  @P1 LOP3.LUT R29, R29, 0x40000, RZ, 0xfc, !PT ;  /* 0x000400001d1d1812 */ /* 0x000fe400078efcff */
[----:B------:R-:W-:Y:S02]  /*91c0*/  ISETP.LT.OR P2, PT, R35, 0x11, !P0 ;  /* 0x000000112300780c */ /* 0x000fe40004741670 */
[----:B------:R-:W-:Y:S02]  /*91d0*/  LOP3.LUT R29, R29, 0xffffff7f, RZ, 0xc0, !PT ;  /* 0xffffff7f1d1d7812 */ /* 0x000fe400078ec0ff */
[----:B------:R-:W-:-:S02]  /*91e0*/  ISETP.LT.OR P1, PT, R35, 0x21, !P0 ;  /* 0x000000212300780c */ /* 0x000fc40004721670 */
[----:B------:R-:W-:Y:S02]  /*91f0*/  @P3 LOP3.LUT R29, R29, 0x80, RZ, 0xfc, !PT ;  /* 0x000000801d1d3812 */ /* 0x000fe400078efcff */
[----:B------:R-:W-:Y:S02]  /*9200*/  ISETP.LT.OR P3, PT, R35, 0x31, !P0 ;  /* 0x000000312300780c */ /* 0x000fe40004761670 */
[----:B------:R-:W-:Y:S02]  /*9210*/  LOP3.LUT R29, R29, 0xffffffbf, RZ, 0xc0, !PT ;  /* 0xffffffbf1d1d7812 */ /* 0x000fe400078ec0ff */
[----:B------:R-:W-:Y:S02]  /*9220*/  LOP3.LUT R16, R16, 0xdfffffff, RZ, 0xc0, !PT ;  /* 0xdfffffff10107812 */ /* 0x000fe400078ec0ff */
[----:B------:R-:W-:Y:S02]  /*9230*/  @P2 LOP3.LUT R29, R29, 0x40, RZ, 0xfc, !PT ;  /* 0x000000401d1d2812 */ /* 0x000fe400078efcff */
[----:B------:R-:W-:-:S02]  /*9240*/  ISETP.LT.OR P2, PT, R35, 0x41, !P0 ;  /* 0x000000412300780c */ /* 0x000fc40004741670 */
        /* <DEDUP_REMOVED lines=19> */
[----:B------:R-:W-:-:S03]  /*9380*/  LOP3.LUT R29, R29, 0xfffffffe, RZ, 0xc0, !PT ;  /* 0xfffffffe1d1d7812 */ /* 0x000fc600078ec0ff */
[----:B------:R-:W-:Y:S02]  /*9390*/  @P3 LOP3.LUT R16, R16, 0x80000000, RZ, 0xfc, !PT ;  /* 0x8000000010103812 */ /* 0x000fe400078efcff */
[----:B------:R-:W-:Y:S02]  /*93a0*/  @P1 LOP3.LUT R29, R29, 0x1, RZ, 0xfc, !PT ;  /* 0x000000011d1d1812 */ /* 0x000fe400078efcff */
[----:B------:R-:W-:Y:S02]  /*93b0*/  ISETP.LT.OR P1, PT, R35, 0x51, !P0 ;  /* 0x000000512300780c */ /* 0x000fe40004721670 */
[----:B------:R-:W-:Y:S02]  /*93c0*/  ISETP.GE.AND P0, PT, R0, UR36, PT ;  /* 0x0000002400007c0c */ /* 0x000fe4000bf06270 */
[----:B------:R-:W-:Y:S02]  /*93d0*/  LOP3.LUT R16, R16, 0xefffffff, RZ, 0xc0, !PT ;  /* 0xefffffff10107812 */ /* 0x000fe400078ec0ff */
[----:B------:R-:W-:-:S02]  /*93e0*/  ISETP.LT.U32.AND P0, PT, R30, 0x60, !P0 ;  /* 0x000000601e00780c */ /* 0x000fc40004701070 */
[----:B------:R-:W-:Y:S02]  /*93f0*/  @P2 LOP3.LUT R16, R16, 0x10000000, RZ, 0xfc, !PT ;  /* 0x1000000010102812 */ /* 0x000fe400078efcff */
[----:B------:R-:W-:Y:S02]  /*9400*/  ISETP.GE.AND P2, PT, R4, UR11, PT ;  /* 0x0000000b04007c0c */ /* 0x000fe4000bf46270 */
[----:B------:R-:W-:Y:S02]  /*9410*/  LOP3.LUT R16, R16, 0xffefffff, RZ, 0xc0, !PT ;  /* 0xffefffff10107812 */ /* 0x000fe400078ec0ff */
[----:B------:R-:W-:-:S04]  /*9420*/  LOP3.LUT R29, R29, 0xfffeffff, RZ, 0xc0, !PT ;  /* 0xfffeffff1d1d7812 */ /* 0x000fc800078ec0ff */
[----:B------:R-:W-:Y:S02]  /*9430*/  @P1 LOP3.LUT R29, R29, 0x10000, RZ, 0xfc, !PT ;  /* 0x000100001d1d1812 */ /* 0x000fe400078efcff */
[----:B------:R-:W-:Y:S02]  /*9440*/  @P0 LOP3.LUT R16, R16, 0x100000, RZ, 0xfc, !PT ;  /* 0x0010000010100812 */ /* 0x000fe400078efcff */
[----:B------:R-:W-:Y:S02]  /*9450*/  ISETP.GE.AND P1, PT, R5, UR11, PT ;  /* 0x0000000b05007c0c */ /* 0x000fe4000bf26270 */
[----:B------:R-:W-:Y:S02]  /*9460*/  LOP3.LUT R16, R16, 0xfffdffff, RZ, 0xc0, !PT ;  /* 0xfffdffff10107812 */ /* 0x000fe400078ec0ff */
[----:B------:R-:W-:Y:S02]  /*9470*/  ISETP.GE.AND P0, PT, R6, UR11, PT ;  /* 0x0000000b06007c0c */ /* 0x000fe4000bf06270 */
[----:B------:R-:W-:-:S02]  /*9480*/  @P2 LOP3.LUT R16, R16, 0x20000, RZ, 0xfc, !PT ;  /* 0x0002000010102812 */ /* 0x000fc400078efcff */
        /* <DEDUP_REMOVED lines=31> */
.L_x_260:
[----:B0-----:R-:W0:Y:S01]  /*9680*/  LDC R0, c[0x0][0xd38] ;  /* 0x00034e00ff007b82 */ /* 0x001e220000000800 */
[----:B------:R-:W-:Y:S01]  /*9690*/  MOV R24, R37 ;  /* 0x0000002500187202 */ /* 0x000fe20000000f00 */
[----:B------:R-:W-:Y:S05]  /*96a0*/  YIELD ;  /* 0x0000000000007946 */ /* 0x000fea0003800000 */
[----:B------:R-:W-:Y:S01]  /*96b0*/  ULDC.64 UR4, c[0x0][0xb20] ;  /* 0x0002c80000047ab9 */ /* 0x000fe20000000a00 */
[----:B------:R-:W-:Y:S01]  /*96c0*/  IMAD.MOV.U32 R33, RZ, RZ, RZ ;  /* 0x000000ffff217224 */ /* 0x000fe200078e00ff */
[----:B0-----:R-:W-:-:S13]  /*96d0*/  ISETP.NE.AND P0, PT, R0, 0x1, PT ;  /* 0x000000010000780c */ /* 0x001fda0003f05270 */
[----:B------:R-:W0:Y:S08]  /*96e0*/  @P0 LDC R0, c[0x0][0xd3c] ;  /* 0x00034f00ff000b82 */ /* 0x000e300000000800 */
[----:B-1----:R-:W1:Y:S01]  /*96f0*/  @P0 LDC R3, c[0x0][0xd40] ;  /* 0x00035000ff030b82 */ /* 0x002e620000000800 */
[----:B0-----:R-:W-:-:S05]  /*9700*/  @P0 IMAD.HI.U32 R0, R37, R0, RZ ;  /* 0x0000000025000227 */ /* 0x001fca00078e00ff */
[----:B-1----:R-:W-:Y:S02]  /*9710*/  @P0 SHF.R.U32.HI R24, RZ, R3, R0 ;  /* 0x00000003ff180219 */ /* 0x002fe40000011600 */
[----:B------:R-:W0:Y:S03]  /*9720*/  LDC R0, c[0x0][0xd44] ;  /* 0x00035100ff007b82 */ /* 0x000e260000000800 */
[----:B------:R-:W-:Y:S01]  /*9730*/  IMAD.MOV.U32 R22, RZ, RZ, R24 ;  /* 0x000000ffff167224 */ /* 0x000fe200078e0018 */
        /* <DEDUP_REMOVED lines=12> */
[----:B0-2---:R-:W-:Y:S05]  /*9800*/  @!P0 BRA `(.L_x_224) ;  /* 0x0000000000408947 */ /* 0x005fea0003800000 */
[----:B------:R-:W-:Y:S01]  /*9810*/  MOV R2, 0x0 ;  /* 0x0000000000027802 */ /* 0x000fe20000000f00 */
[----:B------:R-:W-:Y:S01]  /*9820*/  ULDC.64 UR4, c[0x4][0x98] ;  /* 0x0100260000047ab9 */ /* 0x000fe20000000a00 */
[----:B------:R-:W-:Y:S01]  /*9830*/  ULDC.64 UR6, c[0x4][0xa0] ;  /* 0x0100280000067ab9 */ /* 0x000fe20000000a00 */
[----:B------:R-:W-:Y:S02]  /*9840*/  IMAD.U32 R4, RZ, RZ, UR4 ;  /* 0x00000004ff047e24 */ /* 0x000fe4000f8e00ff */
[----:B------:R-:W-:Y:S01]  /*9850*/  IMAD.U32 R5, RZ, RZ, UR5 ;  /* 0x00000005ff057e24 */ /* 0x000fe2000f8e00ff */
[----:B------:R-:W0:Y:S01]  /*9860*/  LDC.64 R2, c[0x4][R2] ;  /* 0x0100000002027b82 */ /* 0x000e220000000a00 */
[----:B------:R-:W-:Y:S01]  /*9870*/  ULDC.64 UR4, c[0x4][0x8] ;  /* 0x0100020000047ab9 */ /* 0x000fe20000000a00 */
[----:B------:R-:W-:Y:S01]  /*9880*/  IMAD.U32 R6, RZ, RZ, UR6 ;  /* 0x00000006ff067e24 */ /* 0x000fe2000f8e00ff */
[----:B------:R-:W-:Y:S01]  /*9890*/  MOV R10, UR4 ;  /* 0x00000004000a7c02 */ /* 0x000fe20008000f00 */
[----:B------:R-:W-:-:S02]  /*98a0*/  IMAD.U32 R7, RZ, RZ, UR7 ;  /* 0x00000007ff077e24 */ /* 0x000fc4000f8e00ff */
[----:B------:R-:W-:Y:S02]  /*98b0*/  IMAD.U32 R11, RZ, RZ, UR5 ;  /* 0x00000005ff0b7e24 */ /* 0x000fe4000f8e00ff */
[----:B------:R-:W-:Y:S02]  /*98c0*/  IMAD.MOV.U32 R8, RZ, RZ, 0x70 ;  /* 0x00000070ff087424 */ /* 0x000fe400078e00ff */
[----:B------:R-:W-:Y:S02]  /*98d0*/  IMAD.MOV.U32 R12, RZ, RZ, 0x1 ;  /* 0x00000001ff0c7424 */ /* 0x000fe400078e00ff */
[----:B------:R-:W-:-:S07]  /*98e0*/  IMAD.MOV.U32 R13, RZ, RZ, RZ ;  /* 0x000000ffff0d7224 */ /* 0x000fce00078e00ff */
[----:B------:R-:W-:-:S07]  /*98f0*/  LEPC R20, `(.L_x_224) ;  /* 0x000000001014794e */ /* 0x000fce0000000000 */
[----:B0----5:R-:W-:Y:S05]  /*9900*/  CALL.ABS.NOINC R2 ;  /* 0x0000000002007343 */ /* 0x021fea0003c00000 */
.L_x_224:
        /* <DEDUP_REMOVED lines=11> */
[----:B------:R-:W-:Y:S01]  /*99c0*/  MOV R6, UR6 ;  /* 0x0000000600067c02 */ /* 0x000fe20008000f00 */
[----:B------:R-:W-:Y:S02]  /*99d0*/  IMAD.U32 R7, RZ, RZ, UR7 ;  /* 0x00000007ff077e24 */ /* 0x000fe4000f8e00ff */
[----:B------:R-:W-:-:S02]  /*99e0*/  IMAD.U32 R10, RZ, RZ, UR4 ;  /* 0x00000004ff0a7e24 */ /* 0x000fc4000f8e00ff */
[----:B------:R-:W-:Y:S02]  /*99f0*/  IMAD.U32 R11, RZ, RZ, UR5 ;  /* 0x00000005ff0b7e24 */ /* 0x000fe4000f8e00ff */
[----:B------:R-:W-:Y:S02]  /*9a00*/  IMAD.MOV.U32 R8, RZ, RZ, 0x70 ;  /* 0x00000070ff087424 */ /* 0x000fe400078e00ff */
[----:B------:R-:W-:Y:S02]  /*9a10*/  IMAD.MOV.U32 R12, RZ, RZ, 0x1 ;  /* 0x00000001ff0c7424 */ /* 0x000fe400078e00ff */
[----:B0-----:R-:W-:-:S07]  /*9a20*/  IMAD.MOV.U32 R13, RZ, RZ, RZ ;  /* 0x000000ffff0d7224 */ /* 0x001fce00078e00ff */
[----:B------:R-:W-:-:S07]  /*9a30*/  LEPC R20, `(.L_x_226) ;  /* 0x000000001014794e */ /* 0x000fce0000000000 */
[----:B-1---5:R-:W-:Y:S05]  /*9a40*/  CALL.ABS.NOINC R2 ;  /* 0x0000000002007343 */ /* 0x022fea0003c00000 */
.L_x_226:
[----:B------:R0:W1:Y:S01]  /*9a50*/  LDC.64 R2, c[0x4][R17] ;  /* 0x0100000011027b82 */ /* 0x0000620000000a00 */
[----:B------:R-:W-:Y:S01]  /*9a60*/  ULDC.64 UR4, c[0x4][0x98] ;  /* 0x0100260000047ab9 */ /* 0x000fe20000000a00 */
[----:B------:R-:W-:Y:S01]  /*9a70*/  ULDC.64 UR6, c[0x4][0xa0] ;  /* 0x0100280000067ab9 */ /* 0x000fe20000000a00 */
[----:B------:R-:W-:Y:S01]  /*9a80*/  MOV R4, UR4 ;  /* 0x0000000400047c02 */ /* 0x000fe20008000f00 */
        /* <DEDUP_REMOVED lines=11> */
.L_x_225:
[----:B------:R-:W-:Y:S01]  /*9b40*/  ULDC.64 UR4, c[0x0][0xaf0] ;  /* 0x0002bc0000047ab9 */ /* 0x000fe20000000a00 */
[--C-:B------:R-:W-:Y:S01]  /*9b50*/  IMAD.MOV.U32 R32, RZ, RZ, R22.reuse ;  /* 0x000000ffff207224 */ /* 0x100fe200078e0016 */
[----:B------:R-:W-:Y:S01]  /*9b60*/  ISETP.NE.U32.AND P0, PT, RZ, UR4, PT ;  /* 0x00000004ff007c0c */ /* 0x000fe2000bf05070 */
[----:B------:R-:W0:Y:S01]  /*9b70*/  LDC R8, c[0x0][0x430] ;  /* 0x00010c00ff087b82 */ /* 0x000e220000000800 */
[----:B------:R-:W-:Y:S01]  /*9b80*/  IMAD.MOV R19, RZ, RZ, -R22 ;  /* 0x000000ffff137224 */ /* 0x000fe200078e0a16 */
[----:B------:R-:W-:Y:S01]  /*9b90*/  ULDC UR4, c[0x0][0xd44] ;  /* 0x0003510000047ab9 */ /* 0x000fe20000000800 */
[----:B------:R-:W-:-:S13]  /*9ba0*/  ISETP.NE.AND.EX P0, PT, RZ, UR5, PT, P0 ;  /* 0x00000005ff007c0c */ /* 0x000fda000bf05300 */
[----:B------:R-:W1:Y:S02]  /*9bb0*/  @P0 LDC.64 R2, c[0x0][0xaf0] ;  /* 0x0002bc00ff020b82 */ /* 0x000e640000000a00 */
[----:B-1----:R-:W-:-:S05]  /*9bc0*/  @P0 IMAD.WIDE R2, R22, 0x4, R2 ;  /* 0x0000000416020825 */ /* 0x002fca00078e0202 */
[----:B------:R1:W5:Y:S01]  /*9bd0*/  @P0 LDG.E R32, desc[UR48][R2.64] ;  /* 0x0000003002200981 */ /* 0x000362000c1e1900 */
[----:B------:R-:W-:Y:S01]  /*9be0*/  UMOV UR5, 0xffffffff ;  /* 0xffffffff00057882 */ /* 0x000fe20000000000 */
[----:B------:R-:W-:Y:S02]  /*9bf0*/  IMAD R19, R19, UR4, R24 ;  /* 0x0000000413137c24 */ /* 0x000fe4000f8e0218 */
[----:B0-----:R-:W-:Y:S05]  /*9c00*/  BRA.DIV UR5, `(.L_x_227) ;  /* 0x0000003e05107947 */ /* 0x001fea000b800000 */
.L_x_278:
        /* <DEDUP_REMOVED lines=19> */
[----:B------:R-:W-:-:S05]  /*9d40*/  @P1 IMAD.WIDE.U32 R2, R32, R6, R2 ;  /* 0x0000000620021225 */ /* 0x000fca00078e0002 */
[----:B------:R-:W-:Y:S02]  /*9d50*/  @P1 IADD3 R0, R3, R7, RZ ;  /* 0x0000000703001210 */ /* 0x000fe40007ffe0ff */
[----:B--2---:R-:W-:-:S04]  /*9d60*/  @P1 LEA R4, P0, R2, R4, 0x2 ;  /* 0x0000000402041211 */ /* 0x004fc800078010ff */
[----:B------:R-:W-:-:S05]  /*9d70*/  @P1 LEA.HI.X R5, R2, R5, R0, 0x2, P0 ;  /* 0x0000000502051211 */ /* 0x000fca00000f1400 */
[----:B------:R0:W5:Y:S01]  /*9d80*/  @P1 LDG.E R23, desc[UR48][R4.64] ;  /* 0x0000003004171981 */ /* 0x000162000c1e1900 */
[----:B------:R-:W-:Y:S01]  /*9d90*/  IMAD.U32 R2, RZ, RZ, UR41 ;  /* 0x00000029ff027e24 */ /* 0x000fe2000f8e00ff */
[----:B------:R-:W-:Y:S01]  /*9da0*/  LOP3.LUT R16, R16, 0xffffefff, RZ, 0xc0, !PT ;  /* 0xffffefff10107812 */ /* 0x000fe200078ec0ff */
[----:B------:R-:W-:Y:S01]  /*9db0*/  IMAD.MOV R0, RZ, RZ, -R9 ;  /* 0x000000ffff007224 */ /* 0x000fe200078e0a09 */
[----:B------:R-:W-:Y:S02]  /*9dc0*/  SHF.R.S32.HI R31, RZ, 0x1f, R19 ;  /* 0x0000001fff1f7819 */ /* 0x000fe40000011413 */
[----:B------:R-:W-:Y:S01]  /*9dd0*/  ISETP.NE.AND P0, PT, R2, 0x3, PT ;  /* 0x000000030200780c */ /* 0x000fe20003f05270 */
[----:B------:R-:W-:-:S12]  /*9de0*/  IMAD R25, R8, R0, R25 ;  /* 0x0000000008197224 */ /* 0x000fd800078e0219 */
[----:B------:R-:W-:Y:S01]  /*9df0*/  @P0 LOP3.LUT R16, R16, 0x1000, RZ, 0xfc, !PT ;  /* 0x0000100010100812 */ /* 0x000fe200078efcff */
[----:B0-----:R-:W-:Y:S06]  /*9e00*/  @!P0 BRA `(.L_x_228) ;  /* 0x0000000000048947 */ /* 0x001fec0003800000 */
[----:B------:R-:W-:Y:S01]  /*9e10*/  BPT.TRAP 0x1 ;  /* 0x000000040000795c */ /* 0x000fe20000300000 */
.L_x_228:
[----:B------:R-:W-:Y:S01]  /*9e20*/  LEA R17, R18, UR37, 0x3 ;  /* 0x0000002512117c11 */ /* 0x000fe2000f8e18ff */
[----:B------:R-:W-:Y:S01]  /*9e30*/  BSSY B0, `(.L_x_229) ;  /* 0x0000004000007945 */ /* 0x000fe20003800000 */
[----:B------:R-:W-:-:S04]  /*9e40*/  SHF.L.U32 R0, R28, 0x1f, RZ ;  /* 0x0000001f1c007819 */ /* 0x000fc800000006ff */
[----:B------:R-:W0:Y:S02]  /*9e50*/  SYNCS.PHASECHK.TRANS64.TRYWAIT P0, [R17+URZ+0x32440], R0 ;  /* 0x03244000110075a7 */ /* 0x000e24000800017f */
[----:B0-----:R-:W-:Y:S05]  /*9e60*/  @!P0 BRA `(.L_x_230) ;  /* 0x0000003800ac8947 */ /* 0x001fea0003800000 */
.L_x_279:
[----:B------:R-:W-:Y:S05]  /*9e70*/  BSYNC B0 ;  /* 0x0000000000007941 */ /* 0x000fea0003800000 */
.L_x_229:
[----:B0-----:R-:W-:Y:S01]  /*9e80*/  SHF.R.S32.HI R0, RZ, 0x1f, R25 ;  /* 0x0000001fff007819 */ /* 0x001fe20000011419 */
[----:B------:R-:W0:Y:S01]  /*9e90*/  S2R R20, SR_TID.X ;  /* 0x0000000000147919 */ /* 0x000e220000002100 */
[----:B------:R-:W-:Y:S01]  /*9ea0*/  ULDC.64 UR4, c[0x0][0x300] ;  /* 0x0000c00000047ab9 */ /* 0x000fe20000000a00 */
[----:B-----5:R-:W-:Y:S01]  /*9eb0*/  SHF.R.S32.HI R4, RZ, 0x1f, R23 ;  /* 0x0000001fff047819 */ /* 0x020fe20000011417 */
[----:B------:R-:W-:Y:S01]  /*9ec0*/  IMAD.WIDE.U32 R2, R25, UR4, RZ ;  /* 0x0000000419027c25 */ /* 0x000fe2000f8e00ff */
[----:B------:R1:W-:Y:S01]  /*9ed0*/  STL [R1], R0 ;  /* 0x0000000001007387 */ /* 0x0003e20000100800 */
[----:B------:R-:W-:-:S03]  /*9ee0*/  LOP3.LUT P1, RZ, R16, 0x1, RZ, 0xc0, !PT ;  /* 0x0000000110ff7812 */ /* 0x000fc6000782c0ff */
[----:B------:R2:W-:Y:S01]  /*9ef0*/  STL [R1+0x4], R4 ;  /* 0x0000040401007387 */ /* 0x0005e20000100800 */
[----:B-1----:R-:W-:-:S04]  /*9f00*/  IMAD R0, R0, UR4, RZ ;  /* 0x0000000400007c24 */ /* 0x002fc8000f8e02ff */
        /* <DEDUP_REMOVED lines=8> */
[----:B0-----:R-:W-:Y:S01]  /*9f90*/  SHF.L.U32 R20, R20, 0x3, RZ ;  /* 0x0000000314147819 */ /* 0x001fe200000006ff */
[----:B------:R-:W-:Y:S02]  /*9fa0*/  IMAD R0, R31, UR4, RZ ;  /* 0x000000041f007c24 */ /* 0x000fe4000f8e02ff */
[----:B------:R-:W-:Y:S01]  /*9fb0*/  IMAD.WIDE.U32 R2, R19, UR4, R2 ;  /* 0x0000000413027c25 */ /* 0x000fe2000f8e0002 */
[----:B------:R-:W-:-:S03]  /*9fc0*/  LOP3.LUT R20, R20, 0x38, RZ, 0xc0, !PT ;  /* 0x0000003814147812 */ /* 0x000fc600078ec0ff */
[----:B------:R-:W-:Y:S01]  /*9fd0*/  IMAD R5, R19, UR5, R0 ;  /* 0x0000000513057c24 */ /* 0x000fe2000f8e0200 */
[----:B------:R-:W-:Y:S01]  /*9fe0*/  ULDC.64 UR4, c[0x0][0x2e8] ;  /* 0x0000ba0000047ab9 */ /* 0x000fe20000000a00 */
[----:B--2---:R-:W-:Y:S01]  /*9ff0*/  IMAD R4, R18, 0x1800, R27 ;  /* 0x0000180012047824 */ /* 0x004fe200078e021b */
[----:B------:R-:W-:Y:S01]  /*a000*/  LEA R0, P0, R2, UR4, 0x1 ;  /* 0x0000000402007c11 */ /* 0x000fe2000f8008ff */
[----:B------:R-:W-:Y:S01]  /*a010*/  IMAD.IADD R5, R3, 0x1, R5 ;  /* 0x0000000103057824 */ /* 0x000fe200078e0205 */
[----:B------:R-:W-:-:S04]  /*a020*/  UMOV UR4, 0xffffffff ;  /* 0xffffffff00047882 */ /* 0x000fc80000000000 */
        /* <DEDUP_REMOVED lines=19> */
[----:B------:R-:W0:Y:S02]  /*a160*/  SHFL.IDX PT, R14, R0, 0x2, 0x181f ;  /* 0x00581f00000e7f89 */ /* 0x000e2400000e0000 */
[----:B------:R-:W-:Y:S02]  /*a170*/  @P5 IMAD.X R6, RZ, RZ, R6, P0 ;  /* 0x000000ffff065224 */ /* 0x000fe400000e0606 */
[----:B------:R-:W-:Y:S02]  /*a180*/  @P5 IMAD.MOV.U32 R2, RZ, RZ, R11 ;  /* 0x000000ffff025224 */ /* 0x000fe400078e000b */
[----:B------:R-:W-:-:S05]  /*a190*/  @P5 IMAD.MOV.U32 R3, RZ, RZ, R6 ;  /* 0x000000ffff035224 */ /* 0x000fca00078e0006 */
[----:B------:R1:W-:Y:S01]  /*a1a0*/  @P5 LDGSTS.E.BYPASS.LTC128B.128 [R12+0x1cc00], desc[UR48][R2.64], !P1 ;  /* 0x1cc00000020c5fae */ /* 0x0003e2000c901d70 */
[----:B0-----:R-:W-:-:S03]  /*a1b0*/  @P4 LEA R10, P0, R20, R14, 0x1 ;  /* 0x0000000e140a4211 */ /* 0x001fc600078008ff */
[----:B-1----:R-:W-:Y:S01]  /*a1c0*/  SHFL.IDX PT, R2, R5, 0x4, 0x181f ;  /* 0x00981f0005027f89 */ /* 0x002fe200000e0000 */
[----:B------:R-:W-:-:S03]  /*a1d0*/  @P4 LEA R12, R4, UR37, 0x1 ;  /* 0x00000025040c4c11 */ /* 0x000fc6000f8e08ff */
[----:B------:R-:W0:Y:S01]  /*a1e0*/  SHFL.IDX PT, R14, R0, 0x3, 0x181f ;  /* 0x00781f00000e7f89 */ /* 0x000e2200000e0000 */
[----:B------:R-:W-:-:S03]  /*a1f0*/  @P4 IMAD.X R9, RZ, RZ, R9, P0 ;  /* 0x000000ffff094224 */ /* 0x000fc600000e0609 */
[----:B------:R-:W-:Y:S01]  /*a200*/  SHFL.IDX PT, R5, R5, 0x5, 0x181f ;  /* 0x00b81f0005057f89 */ /* 0x000fe200000e0000 */
[----:B------:R-:W-:Y:S01]  /*a210*/  @P4 IMAD.MOV.U32 R3, RZ, RZ, R9 ;  /* 0x000000ffff034224 */ /* 0x000fe200078e0009 */
[----:B------:R-:W-:Y:S02]  /*a220*/  @P3 LEA R9, R4, UR37, 0x1 ;  /* 0x0000002504093c11 */ /* 0x000fe4000f8e08ff */
[C---:B0-----:R-:W-:Y:S02]  /*a230*/  @P3 LEA R8, P0, R20.reuse, R14, 0x1 ;  /* 0x0000000e14083211 */ /* 0x041fe400078008ff */
[----:B------:R-:W0:Y:S03]  /*a240*/  SHFL.IDX PT, R14, R0, 0x4, 0x181f ;  /* 0x00981f00000e7f89 */ /* 0x000e2600000e0000 */
[----:B------:R-:W-:Y:S01]  /*a250*/  @P3 IMAD.X R7, RZ, RZ, R7, P0 ;  /* 0x000000ffff073224 */ /* 0x000fe200000e0607 */
[----:B0-----:R-:W-:-:S02]  /*a260*/  @P2 LEA R6, P0, R20, R14, 0x1 ;  /* 0x0000000e14062211 */ /* 0x001fc400078008ff */
[----:B------:R0:W1:Y:S02]  /*a270*/  SHFL.IDX PT, R14, R0, 0x5, 0x181f ;  /* 0x00b81f00000e7f89 */ /* 0x00006400000e0000 */
[----:B------:R-:W-:Y:S01]  /*a280*/  @P2 IADD3.X R11, RZ, R2, RZ, P0, !PT ;  /* 0x00000002ff0b2210 */ /* 0x000fe200007fe4ff */
        /* <DEDUP_REMOVED lines=9> */
.L_x_293:
[----:B------:R-:W-:-:S13]  /*a320*/  ISETP.GE.AND P2, PT, R35, 0x51, PT ;  /* 0x000000512300780c */ /* 0x000fda0003f46270 */
[----:B0-----:R-:W-:-:S04]  /*a330*/  @P2 LEA R2, P0, R20, R14, 0x1 ;  /* 0x0000000e14022211 */ /* 0x001fc800078008ff */
[----:B------:R-:W-:Y:S02]  /*a340*/  @P2 IADD3.X R3, RZ, R5, RZ, P0, !PT ;  /* 0x00000005ff032210 */ /* 0x000fe400007fe4ff */
[----:B------:R-:W-:Y:S02]  /*a350*/  @P2 LEA R5, R4, UR37, 0x1 ;  /* 0x0000002504052c11 */ /* 0x000fe4000f8e08ff */
[----:B------:R-:W-:-:S03]  /*a360*/  PLOP3.LUT P0, PT, PT, PT, PT, 0x80, 0x0 ;  /* 0x000000000000781c */ /* 0x000fc60003f0f070 */
[----:B------:R-:W-:Y:S01]  /*a370*/  @!PT LDS RZ, [RZ] ;  /* 0x00000000fffff984 */ /* 0x000fe20000000800 */
[----:B------:R-:W-:Y:S01]  /*a380*/  @!PT LDS RZ, [RZ] ;  /* 0x00000000fffff984 */ /* 0x000fe20000000800 */
[----:B------:R-:W-:Y:S01]  /*a390*/  @!PT LDS RZ, [RZ] ;  /* 0x00000000fffff984 */ /* 0x000fe20000000800 */
[----:B------:R0:W-:Y:S01]  /*a3a0*/  @P2 LDGSTS.E.BYPASS.LTC128B.128 [R5+0x1ec00], desc[UR48][R2.64], !P1 ;  /* 0x1ec0000002052fae */ /* 0x0001e2000c901d70 */
[----:B------:R-:W-:-:S09]  /*a3b0*/  NOP ;  /* 0x0000000000007918 */ /* 0x000fd20000000000 */
.L_x_232:
        /* <DEDUP_REMOVED lines=11> */
.L_x_233:
[----:B------:R1:W-:Y:S02]  /*a470*/  SYNCS.ARRIVE.TRANS64.A1T0 RZ, [R17+URZ+0x32430], RZ ;  /* 0x032430ff11ff79a7 */ /* 0x0003e4000810003f */
[----:B------:R-:W-:Y:S05]  /*a480*/  WARPSYNC.ALL ;  /* 0x0000000000007948 */ /* 0x000fea0003800000 */
[----:B------:R-:W-:Y:S01]  /*a490*/  UIADD3 UR4, UR37, 0x18400, URZ ;  /* 0x0001840025047890 */ /* 0x000fe2000fffe03f */
[----:B------:R-:W-:-:S03]  /*a4a0*/  SHF.R.S32.HI R26, RZ, 0x1f, R22 ;  /* 0x0000001fff1a7819 */ /* 0x000fc60000011416 */
        /* <DEDUP_REMOVED lines=8> */
[----:B------:R-:W-:Y:S01]  /*a530*/  IMAD.U32 R4, RZ, RZ, UR6 ;  /* 0x00000006ff047e24 */ /* 0x000fe2000f8e00ff */
[----:B------:R-:W-:Y:S01]  /*a540*/  MOV R11, UR5 ;  /* 0x00000005000b7c02 */ /* 0x000fe20008000f00 */
[----:B------:R-:W0:Y:S01]  /*a550*/  LDC.64 R2, c[0x4][R2] ;  /* 0x0100000002027b82 */ /* 0x000e220000000a00 */
[----:B------:R-:W-:Y:S02]  /*a560*/  IMAD.U32 R5, RZ, RZ, UR7 ;  /* 0x00000007ff057e24 */ /* 0x000fe4000f8e00ff */
[----:B------:R-:W-:Y:S02]  /*a570*/  IMAD.U32 R6, RZ, RZ, UR8 ;  /* 0x00000008ff067e24 */ /* 0x000fe4000f8e00ff */
[----:B------:R-:W-:-:S02]  /*a580*/  IMAD.U32 R7, RZ, RZ, UR9 ;  /* 0x00000009ff077e24 */ /* 0x000fc4000f8e00ff */
[----:B------:R-:W-:Y:S02]  /*a590*/  IMAD.U32 R10, RZ, RZ, UR4 ;  /* 0x00000004ff0a7e24 */ /* 0x000fe4000f8e00ff */
[----:B------:R-:W-:Y:S02]  /*a5a0*/  IMAD.MOV.U32 R8, RZ, RZ, 0x70 ;  /* 0x00000070ff087424 */ /* 0x000fe400078e00ff */
[----:B------:R-:W-:Y:S02]  /*a5b0*/  IMAD.MOV.U32 R12, RZ, RZ, 0x1 ;  /* 0x00000001ff0c7424 */ /* 0x000fe400078e00ff */
[----:B------:R-:W-:-:S07]  /*a5c0*/  IMAD.MOV.U32 R13, RZ, RZ, RZ ;  /* 0x000000ffff0d7224 */ /* 0x000fce00078e00ff */
[----:B------:R-:W-:-:S07]  /*a5d0*/  LEPC R20, `(.L_x_234) ;  /* 0x000000001014794e */ /* 0x000fce0000000000 */
[----:B01----:R-:W-:Y:S05]  /*a5e0*/  CALL.ABS.NOINC R2 ;  /* 0x0000000002007343 */ /* 0x003fea0003c00000 */
.L_x_234:
[----:B------:R-:W2:Y:S01]  /*a5f0*/  LDC R6, c[0x0][0x448] ;  /* 0x00011200ff067b82 */ /* 0x000ea20000000800 */
[----:B------:R-:W-:Y:S01]  /*a600*/  IMAD.MOV R0, RZ, RZ, -R24 ;  /* 0x000000ffff007224 */ /* 0x000fe200078e0a18 */
[----:B------:R-:W-:Y:S01]  /*a610*/  ULDC UR4, c[0x0][0xd38] ;  /* 0x00034e0000047ab9 */ /* 0x000fe20000000800 */
[----:B------:R-:W-:Y:S02]  /*a620*/  LOP3.LUT R16, R16, 0xfff7ffff, RZ, 0xc0, !PT ;  /* 0xfff7ffff10107812 */ /* 0x000fe400078ec0ff */
[----:B------:R-:W-:Y:S01]  /*a630*/  IMAD R0, R0, UR4, R37 ;  /* 0x0000000400007c24 */ /* 0x000fe2000f8e0225 */
[----:B------:R-:W-:-:S03]  /*a640*/  ULDC.64 UR4, c[0x0][0x2d8] ;  /* 0x0000b60000047ab9 */ /* 0x000fc60000000a00 */
[----:B------:R-:W-:-:S05]  /*a650*/  IMAD.SHL.U32 R0, R0, 0x80, RZ ;  /* 0x0000008000007824 */ /* 0x000fca00078e00ff */
[----:B------:R-:W-:-:S05]  /*a660*/  LOP3.LUT R24, R30, R0, RZ, 0xfc, !PT ;  /* 0x000000001e187212 */ /* 0x000fca00078efcff */
[----:B------:R-:W-:Y:S01]  /*a670*/  IMAD.MOV.U32 R4, RZ, RZ, R24 ;  /* 0x000000ffff047224 */ /* 0x000fe200078e0018 */
[----:B--2---:R-:W-:-:S13]  /*a680*/  ISETP.NE.AND P0, PT, R6, 0x1, PT ;  /* 0x000000010600780c */ /* 0x004fda0003f05270 */
[----:B0-----:R-:W0:Y:S01]  /*a690*/  @P0 LDC R3, c[0x0][0x44c] ;  /* 0x00011300ff030b82 */ /* 0x001e220000000800 */
[----:B------:R-:W-:-:S04]  /*a6a0*/  @P0 LOP3.LUT R16, R16, 0x80000, RZ, 0xfc, !PT ;  /* 0x0008000010100812 */ /* 0x000fc800078efcff */
[----:B------:R-:W-:-:S03]  /*a6b0*/  LOP3.LUT P1, RZ, R16, 0x4000000, RZ, 0xc0, !PT ;  /* 0x0400000010ff7812 */ /* 0x000fc6000782c0ff */
[----:B------:R-:W2:Y:S01]  /*a6c0*/  @P0 LDC R5, c[0x0][0x450] ;  /* 0x00011400ff050b82 */ /* 0x000ea20000000800 */
[----:B0-----:R-:W-:-:S05]  /*a6d0*/  @P0 IMAD.HI.U32 R2, R24, R3, RZ ;  /* 0x0000000318020227 */ /* 0x001fca00078e00ff */
[----:B--2---:R-:W-:Y:S01]  /*a6e0*/  @P0 SHF.R.U32.HI R4, RZ, R5, R2 ;  /* 0x00000005ff040219 */ /* 0x004fe20000011602 */
[----:B------:R-:W-:-:S04]  /*a6f0*/  IMAD R2, R31, UR4, RZ ;  /* 0x000000041f027c24 */ /* 0x000fc8000f8e02ff */
[C---:B------:R-:W-:Y:S02]  /*a700*/  IMAD R5, R19.reuse, UR5, R2 ;  /* 0x0000000513057c24 */ /* 0x040fe4000f8e0202 */
[----:B------:R-:W-:Y:S01]  /*a710*/  IMAD.WIDE.U32 R2, R19, UR4, RZ ;  /* 0x0000000413027c25 */ /* 0x000fe2000f8e00ff */
[----:B------:R-:W-:-:S04]  /*a720*/  ULDC.64 UR4, c[0x0][0x2e0] ;  /* 0x0000b80000047ab9 */ /* 0x000fc80000000a00 */
[----:B------:R-:W-:Y:S01]  /*a730*/  IADD3 R3, R3, R5, RZ ;  /* 0x0000000503037210 */ /* 0x000fe20007ffe0ff */
[----:B------:R-:W-:-:S04]  /*a740*/  IMAD R5, R26, UR4, RZ ;  /* 0x000000041a057c24 */ /* 0x000fc8000f8e02ff */
[C---:B------:R-:W-:Y:S02]  /*a750*/  IMAD R5, R22.reuse, UR5, R5 ;  /* 0x0000000516057c24 */ /* 0x040fe4000f8e0205 */
[----:B------:R-:W-:Y:S01]  /*a760*/  IMAD.WIDE.U32 R2, R22, UR4, R2 ;  /* 0x0000000416027c25 */ /* 0x000fe2000f8e0002 */
[----:B------:R-:W-:-:S03]  /*a770*/  ULDC.64 UR4, c[0x0][0x2d0] ;  /* 0x0000b40000047ab9 */ /* 0x000fc60000000a00 */
[----:B------:R-:W-:Y:S02]  /*a780*/  IMAD.IADD R3, R3, 0x1, R5 ;  /* 0x0000000103037824 */ /* 0x000fe400078e0205 */
[----:B------:R-:W-:Y:S02]  /*a790*/  IMAD.MOV R5, RZ, RZ, -R4 ;  /* 0x000000ffff057224 */ /* 0x000fe400078e0a04 */
[----:B------:R-:W-:-:S04]  /*a7a0*/  IMAD.WIDE.U32 R2, R4, UR4, R2 ;  /* 0x0000000404027c25 */ /* 0x000fc8000f8e0002 */
[----:B------:R-:W-:Y:S01]  /*a7b0*/  IMAD R5, R6, R5, R24 ;  /* 0x0000000506057224 */ /* 0x000fe200078e0218 */
[----:B------:R-:W-:-:S05]  /*a7c0*/  SHF.R.S32.HI R6, RZ, 0x1f, R4 ;  /* 0x0000001fff067819 */ /* 0x000fca0000011404 */
[----:B------:R-:W-:-:S04]  /*a7d0*/  IMAD R6, R6, UR4, RZ ;  /* 0x0000000406067c24 */ /* 0x000fc8000f8e02ff */
        /* <DEDUP_REMOVED lines=13> */
[----:B------:R1:W-:Y:S01]  /*a8b0*/  STL [R1+0x10], R17 ;  /* 0x0000101101007387 */ /* 0x0003e20000100800 */
[----:B------:R-:W-:Y:S01]  /*a8c0*/  IMAD.IADD R0, R36, 0x1, R0 ;  /* 0x0000000124007824 */ /* 0x000fe200078e0200 */
[----:B------:R-:W-:Y:S02]  /*a8d0*/  LOP3.LUT R16, R16, 0xfffff7ff, RZ, 0xc0, !PT ;  /* 0xfffff7ff10107812 */ /* 0x000fe400078ec0ff */
[----:B------:R-:W0:Y:S01]  /*a8e0*/  SHFL.IDX PT, R14, R4, RZ, 0x181f ;  /* 0x00181fff040e7589 */ /* 0x000e2200000e0000 */
[C---:B------:R-:W-:Y:S01]  /*a8f0*/  VIADD R6, R0.reuse, 0x10 ;  /* 0x0000001000067836 */ /* 0x040fe20000000000 */
[C---:B------:R-:W-:Y:S02]  /*a900*/  ISETP.GE.AND P2, PT, R0.reuse, UR38, PT ;  /* 0x0000002600007c0c */ /* 0x040fe4000bf46270 */
[----:B------:R-:W2:Y:S01]  /*a910*/  SHFL.IDX PT, R3, R5, RZ, 0x181f ;  /* 0x00181fff05037589 */ /* 0x000ea200000e0000 */
[----:B------:R-:W-:Y:S02]  /*a920*/  IADD3 R13, R0, 0x40, RZ ;  /* 0x00000040000d7810 */ /* 0x000fe40007ffe0ff */
[----:B------:R-:W-:Y:S01]  /*a930*/  LOP3.LUT R29, R29, 0xffefffff, RZ, 0xc0, !PT ;  /* 0xffefffff1d1d7812 */ /* 0x000fe200078ec0ff */
[----:B-1----:R-:W1:Y:S01]  /*a940*/  S2R R17, SR_TID.X ;  /* 0x0000000000117919 */ /* 0x002e620000002100 */
[----:B------:R-:W-:Y:S01]  /*a950*/  ISETP.GE.AND P4, PT, R13, UR38, PT ;  /* 0x000000260d007c0c */ /* 0x000fe2000bf86270 */
[----:B------:R-:W3:Y:S05]  /*a960*/  SHFL.IDX PT, R10, R4, 0x1, 0x181f ;  /* 0x00381f00040a7f89 */ /* 0x000eea00000e0000 */
[----:B------:R-:W-:Y:S01]  /*a970*/  @P2 LOP3.LUT R16, R16, 0x800, RZ, 0xfc, !PT ;  /* 0x0000080010102812 */ /* 0x000fe200078efcff */
[----:B------:R-:W4:Y:S03]  /*a980*/  SHFL.IDX PT, R2, R5, 0x1, 0x181f ;  /* 0x00381f0005027f89 */ /* 0x000f2600000e0000 */
[----:B------:R-:W-:Y:S01]  /*a990*/  LOP3.LUT R16, R16, 0xfffffbff, RZ, 0xc0, !PT ;  /* 0xfffffbff10107812 */ /* 0x000fe200078ec0ff */
[----:B------:R-:W4:Y:S04]  /*a9a0*/  SHFL.IDX PT, R9, R4, 0x2, 0x181f ;  /* 0x00581f0004097f89 */ /* 0x000f2800000e0000 */
[----:B------:R-:W4:Y:S04]  /*a9b0*/  SHFL.IDX PT, R8, R5, 0x2, 0x181f ;  /* 0x00581f0005087f89 */ /* 0x000f2800000e0000 */
[----:B------:R-:W4:Y:S04]  /*a9c0*/  SHFL.IDX PT, R7, R4, 0x3, 0x181f ;  /* 0x00781f0004077f89 */ /* 0x000f2800000e0000 */
[----:B------:R-:W-:Y:S04]  /*a9d0*/  SHFL.IDX PT, R21, R4, 0x5, 0x181f ;  /* 0x00b81f0004157f89 */ /* 0x000fe800000e0000 */
[----:B------:R-:W-:Y:S01]  /*a9e0*/  SHFL.IDX PT, R15, R4, 0x6, 0x181f ;  /* 0x00d81f00040f7f89 */ /* 0x000fe200000e0000 */
[----:B-1----:R-:W-:-:S05]  /*a9f0*/  IMAD.SHL.U32 R17, R17, 0x8, RZ ;  /* 0x0000000811117824 */ /* 0x002fca00078e00ff */
[----:B------:R-:W-:-:S04]  /*aa00*/  LOP3.LUT R17, R17, 0x38, RZ, 0xc0, !PT ;  /* 0x0000003811117812 */ /* 0x000fc800078ec0ff */
[C---:B0-----:R-:W-:Y:S02]  /*aa10*/  @!P2 LEA R12, P0, R17.reuse, R14, 0x1 ;  /* 0x0000000e110ca211 */ /* 0x041fe400078008ff */
[----:B------:R-:W-:Y:S02]  /*aa20*/  SHFL.IDX PT, R14, R4, 0x4, 0x181f ;  /* 0x00981f00040e7f89 */ /* 0x000fe400000e0000 */
[----:B--2---:R-:W-:Y:S02]  /*aa30*/  @!P2 IADD3.X R3, RZ, R3, RZ, P0, !PT ;  /* 0x00000003ff03a210 */ /* 0x004fe400007fe4ff */
[----:B------:R-:W-:Y:S02]  /*aa40*/  ISETP.GE.AND P2, PT, R6, UR38, PT ;  /* 0x0000002606007c0c */ /* 0x000fe4000bf46270 */
[----:B------:R-:W0:Y:S11]  /*aa50*/  SHFL.IDX PT, R6, R5, 0x3, 0x181f ;  /* 0x00781f0005067f89 */ /* 0x000e3600000e0000 */
[----:B---3--:R-:W-:-:S02]  /*aa60*/  @!P2 LEA R10, P0, R17, R10, 0x1 ;  /* 0x0000000a110aa211 */ /* 0x008fc400078008ff */
[----:B------:R-:W-:-:S03]  /*aa70*/  @P2 LOP3.LUT R16, R16, 0x400, RZ, 0xfc, !PT ;  /* 0x0000040010102812 */ /* 0x000fc600078efcff */
[----:B----4-:R-:W-:Y:S01]  /*aa80*/  @!P2 IMAD.X R11, RZ, RZ, R2, P0 ;  /* 0x000000ffff0ba224 */ /* 0x010fe200000e0602 */
[----:B------:R-:W-:Y:S01]  /*aa90*/  LOP3.LUT R16, R16, 0xfffffdff, RZ, 0xc0, !PT ;  /* 0xfffffdff10107812 */ /* 0x000fe200078ec0ff */
[----:B------:R-:W-:-:S05]  /*aaa0*/  VIADD R2, R0, 0x20 ;  /* 0x0000002000027836 */ /* 0x000fca0000000000 */
[----:B------:R-:W-:Y:S01]  /*aab0*/  ISETP.GE.AND P6, PT, R2, UR38, PT ;  /* 0x0000002602007c0c */ /* 0x000fe2000bfc6270 */
[----:B------:R-:W-:-:S05]  /*aac0*/  VIADD R2, R0, 0x30 ;  /* 0x0000003000027836 */ /* 0x000fca0000000000 */
[----:B------:R-:W-:Y:S02]  /*aad0*/  ISETP.GE.AND P5, PT, R2, UR38, PT ;  /* 0x0000002602007c0c */ /* 0x000fe4000bfa6270 */
[----:B------:R-:W1:Y:S05]  /*aae0*/  SHFL.IDX PT, R2, R5, 0x4, 0x181f ;  /* 0x00981f0005027f89 */ /* 0x000e6a00000e0000 */
[----:B------:R-:W-:Y:S02]  /*aaf0*/  @!P6 LEA R9, P0, R17, R9, 0x1 ;  /* 0x000000091109e211 */ /* 0x000fe400078008ff */
[----:B------:R-:W-:Y:S02]  /*ab00*/  @P6 LOP3.LUT R16, R16, 0x200, RZ, 0xfc, !PT ;  /* 0x0000020010106812 */ /* 0x000fe400078efcff */
[----:B------:R-:W-:Y:S01]  /*ab10*/  @P6 LOP3.LUT R29, R29, 0x100000, RZ, 0xfc, !PT ;  /* 0x001000001d1d6812 */ /* 0x000fe200078efcff */
[----:B------:R-:W-:Y:S01]  /*ab20*/  @!P6 IMAD.X R8, RZ, RZ, R8, P0 ;  /* 0x000000ffff08e224 */ /* 0x000fe200000e0608 */
[----:B------:R-:W-:-:S02]  /*ab30*/  @!P5 LEA R7, P0, R17, R7, 0x1 ;  /* 0x000000071107d211 */ /* 0x000fc400078008ff */
[C---:B------:R-:W-:Y:S02]  /*ab40*/  LOP3.LUT P6, RZ, R16.reuse, 0x800, RZ, 0xc0, !PT ;  /* 0x0000080010ff7812 */ /* 0x040fe400078cc0ff */
[----:B------:R-:W-:Y:S01]  /*ab50*/  LOP3.LUT R16, R16, 0xfffffeff, RZ, 0xc0, !PT ;  /* 0xfffffeff10107812 */ /* 0x000fe200078ec0ff */
[----:B0-----:R-:W-:Y:S01]  /*ab60*/  @!P5 IMAD.X R6, RZ, RZ, R6, P0 ;  /* 0x000000ffff06d224 */ /* 0x001fe200000e0606 */
[----:B------:R-:W-:Y:S02]  /*ab70*/  @!P4 LEA R14, P0, R17, R14, 0x1 ;  /* 0x0000000e110ec211 */ /* 0x000fe400078008ff */
[----:B------:R-:W-:-:S04]  /*ab80*/  @P5 LOP3.LUT R16, R16, 0x100, RZ, 0xfc, !PT ;  /* 0x0000010010105812 */ /* 0x000fc800078efcff */
[----:B------:R-:W-:Y:S01]  /*ab90*/  LOP3.LUT R16, R16, 0xffffff7f, RZ, 0xc0, !PT ;  /* 0xffffff7f10107812 */ /* 0x000fe200078ec0ff */
[----:B-1----:R-:W-:Y:S02]  /*aba0*/  @!P4 IMAD.X R13, RZ, RZ, R2, P0 ;  /* 0x000000ffff0dc224 */ /* 0x002fe400000e0602 */
[----:B------:R-:W-:Y:S01]  /*abb0*/  VIADD R2, R0, 0x50 ;  /* 0x0000005000027836 */ /* 0x000fe20000000000 */
[----:B------:R-:W-:-:S04]  /*abc0*/  @P4 LOP3.LUT R16, R16, 0x80, RZ, 0xfc, !PT ;  /* 0x0000008010104812 */ /* 0x000fc800078efcff */
[----:B------:R-:W-:Y:S01]  /*abd0*/  ISETP.GE.AND P3, PT, R2, UR38, PT ;  /* 0x0000002602007c0c */ /* 0x000fe2000bf66270 */
[----:B------:R-:W-:Y:S01]  /*abe0*/  VIADD R2, R0, 0x60 ;  /* 0x0000006000027836 */ /* 0x000fe20000000000 */
[----:B------:R-:W-:-:S04]  /*abf0*/  LOP3.LUT R16, R16, 0xffffffbf, RZ, 0xc0, !PT ;  /* 0xffffffbf10107812 */ /* 0x000fc800078ec0ff */
[----:B------:R-:W-:Y:S02]  /*ac00*/  ISETP.GE.AND P2, PT, R2, UR38, PT ;  /* 0x0000002602007c0c */ /* 0x000fe4000bf46270 */
[----:B------:R-:W0:Y:S05]  /*ac10*/  SHFL.IDX PT, R2, R5, 0x5, 0x181f ;  /* 0x00b81f0005027f89 */ /* 0x000e2a00000e0000 */
[----:B------:R-:W-:Y:S02]  /*ac20*/  @!P3 LEA R21, P0, R17, R21, 0x1 ;  /* 0x000000151115b211 */ /* 0x000fe400078008ff */
[----:B------:R-:W-:-:S04]  /*ac30*/  @P3 LOP3.LUT R16, R16, 0x40, RZ, 0xfc, !PT ;  /* 0x0000004010103812 */ /* 0x000fc800078efcff */
[----:B------:R-:W-:-:S04]  /*ac40*/  LOP3.LUT R16, R16, 0xffffffdf, RZ, 0xc0, !PT ;  /* 0xffffffdf10107812 */ /* 0x000fc800078ec0ff */
[----:B------:R-:W-:Y:S01]  /*ac50*/  @P2 LOP3.LUT R16, R16, 0x20, RZ, 0xfc, !PT ;  /* 0x0000002010102812 */ /* 0x000fe200078efcff */
[----:B0-----:R-:W-:Y:S01]  /*ac60*/  @!P3 IMAD.X R20, RZ, RZ, R2, P0 ;  /* 0x000000ffff14b224 */ /* 0x001fe200000e0602 */
[----:B------:R-:W-:Y:S01]  /*ac70*/  @!P2 LEA R17, P0, R17, R15, 0x1 ;  /* 0x0000000f1111a211 */ /* 0x000fe200078008ff */
[----:B------:R-:W0:Y:S04]  /*ac80*/  SHFL.IDX PT, R2, R5, 0x6, 0x181f ;  /* 0x00d81f0005027f89 */ /* 0x000e2800000e0000 */
[----:B0-----:R-:W-:Y:S01]  /*ac90*/  @!P2 IMAD.X R15, RZ, RZ, R2, P0 ;  /* 0x000000ffff0fa224 */ /* 0x001fe200000e0602 */
[----:B------:R-:W-:Y:S01]  /*aca0*/  LOP3.LUT P0, RZ, R16, 0x400, RZ, 0xc0, !PT ;  /* 0x0000040010ff7812 */ /* 0x000fe2000780c0ff */
[----:B------:R-:W-:Y:S01]  /*acb0*/  @!P6 IMAD.MOV.U32 R2, RZ, RZ, R12 ;  /* 0x000000ffff02e224 */ /* 0x000fe200078e000c */
[----:B------:R-:W-:-:S05]  /*acc0*/  LEA R12, R27, UR37, 0x1 ;  /* 0x000000251b0c7c11 */ /* 0x000fca000f8e08ff */
[----:B------:R0:W-:Y:S01]  /*acd0*/  @!P6 LDGSTS.E.BYPASS.LTC128B.128 [R12+0x18400], desc[UR48][R2.64], !P1 ;  /* 0x18400000020cefae */ /* 0x0001e2000c901d70 */
[----:B------:R-:W-:-:S05]  /*ace0*/  LOP3.LUT P6, RZ, R29, 0x100000, RZ, 0xc0, !PT ;  /* 0x001000001dff7812 */ /* 0x000fca00078cc0ff */
[----:B0-----:R-:W-:Y:S01]  /*acf0*/  @!P0 MOV R2, R10 ;  /* 0x0000000a00028202 */ /* 0x001fe20000000f00 */
[----:B------:R-:W-:-:S05]  /*ad00*/  @!P0 IMAD.MOV.U32 R3, RZ, RZ, R11 ;  /* 0x000000ffff038224 */ /* 0x000fca00078e000b */
[----:B------:R0:W-:Y:S02]  /*ad10*/  @!P0 LDGSTS.E.BYPASS.LTC128B.128 [R12+0x18c00], desc[UR48][R2.64], !P1 ;  /* 0x18c00000020c8fae */ /* 0x0001e4000c901d70 */
[----:B0-----:R-:W-:Y:S02]  /*ad20*/  @!P6 IMAD.MOV.U32 R2, RZ, RZ, R9 ;  /* 0x000000ffff02e224 */ /* 0x001fe400078e0009 */
[----:B------:R-:W-:-:S05]  /*ad30*/  @!P6 IMAD.MOV.U32 R3, RZ, RZ, R8 ;  /* 0x000000ffff03e224 */ /* 0x000fca00078e0008 */
[----:B------:R0:W-:Y:S02]  /*ad40*/  @!P6 LDGSTS.E.BYPASS.LTC128B.128 [R12+0x19400], desc[UR48][R2.64], !P1 ;  /* 0x19400000020cefae */ /* 0x0001e4000c901d70 */
[----:B0-----:R-:W-:Y:S02]  /*ad50*/  @!P5 IMAD.MOV.U32 R2, RZ, RZ, R7 ;  /* 0x000000ffff02d224 */ /* 0x001fe400078e0007 */
[----:B------:R-:W-:-:S05]  /*ad60*/  @!P5 IMAD.MOV.U32 R3, RZ, RZ, R6 ;  /* 0x000000ffff03d224 */ /* 0x000fca00078e0006 */
[----:B------:R0:W-:Y:S02]  /*ad70*/  @!P5 LDGSTS.E.BYPASS.LTC128B.128 [R12+0x19c00], desc[UR48][R2.64], !P1 ;  /* 0x19c00000020cdfae */ /* 0x0001e4000c901d70 */
[----:B0-----:R-:W-:Y:S01]  /*ad80*/  @!P4 IMAD.MOV.U32 R2, RZ, RZ, R14 ;  /* 0x000000ffff02c224 */ /* 0x001fe200078e000e */
[----:B------:R-:W-:-:S05]  /*ad90*/  @!P4 MOV R3, R13 ;  /* 0x0000000d0003c202 */ /* 0x000fca0000000f00 */
[----:B------:R0:W-:Y:S02]  /*ada0*/  @!P4 LDGSTS.E.BYPASS.LTC128B.128 [R12+0x1a400], desc[UR48][R2.64], !P1 ;  /* 0x1a400000020ccfae */ /* 0x0001e4000c901d70 */
[----:B0-----:R-:W-:Y:S02]  /*adb0*/  @!P3 IMAD.MOV.U32 R2, RZ, RZ, R21 ;  /* 0x000000ffff02b224 */ /* 0x001fe400078e0015 */
[----:B------:R-:W-:-:S05]  /*adc0*/  @!P3 IMAD.MOV.U32 R3, RZ, RZ, R20 ;  /* 0x000000ffff03b224 */ /* 0x000fca00078e0014 */
[----:B------:R0:W-:Y:S02]  /*add0*/  @!P3 LDGSTS.E.BYPASS.LTC128B.128 [R12+0x1ac00], desc[UR48][R2.64], !P1 ;  /* 0x1ac00000020cbfae */ /* 0x0001e4000c901d70 */
[----:B0-----:R-:W-:Y:S02]  /*ade0*/  @!P2 IMAD.MOV.U32 R2, RZ, RZ, R17 ;  /* 0x000000ffff02a224 */ /* 0x001fe400078e0011 */
[----:B------:R0:W5:Y:S01]  /*adf0*/  LDL.LU R17, [R1+0x10] ;  /* 0x0000100001117983 */ /* 0x0001620000300800 */
[----:B------:R-:W-:-:S03]  /*ae00*/  @!P2 IMAD.MOV.U32 R3, RZ, RZ, R15 ;  /* 0x000000ffff03a224 */ /* 0x000fc600078e000f */
[----:B------:R0:W1:Y:S04]  /*ae10*/  SHFL.IDX PT, R14, R4, 0x7, 0x181f ;  /* 0x00f81f00040e7f89 */ /* 0x00006800000e0000 */
[----:B------:R0:W-:Y:S04]  /*ae20*/  @!P2 LDGSTS.E.BYPASS.LTC128B.128 [R12+0x1b400], desc[UR48][R2.64], !P1 ;  /* 0x1b400000020cafae */ /* 0x0001e8000c901d70 */
[----:B------:R-:W2:Y:S02]  /*ae30*/  SHFL.IDX PT, R5, R5, 0x7, 0x181f ;  /* 0x00f81f0005057f89 */ /* 0x000ea400000e0000 */
.L_x_310:
[----:B0-----:R-:W0:Y:S01]  /*ae40*/  S2R R2, SR_TID.X ;  /* 0x0000000000027919 */ /* 0x001e220000002100 */
[----:B------:R-:W-:Y:S01]  /*ae50*/  VIADD R0, R0, 0x70 ;  /* 0x0000007000007836 */ /* 0x000fe20000000000 */
[----:B------:R-:W-:Y:S02]  /*ae60*/  LEA R4, R27, UR37, 0x1 ;  /* 0x000000251b047c11 */ /* 0x000fe4000f8e08ff */
[----:B------:R-:W-:Y:S02]  /*ae70*/  LOP3.LUT R16, R16, 0xffffdfff, RZ, 0xc0, !PT ;  /* 0xffffdfff10107812 */ /* 0x000fe400078ec0ff */
[----:B------:R-:W-:-:S13]  /*ae80*/  ISETP.GE.AND P2, PT, R0, UR38, PT ;  /* 0x0000002600007c0c */ /* 0x000fda000bf46270 */
[----:B------:R-:W-:Y:S01]  /*ae90*/  @P2 LOP3.LUT R16, R16, 0x2000, RZ, 0xfc, !PT ;  /* 0x0000200010102812 */ /* 0x000fe200078efcff */
[----:B0-----:R-:W-:-:S05]  /*aea0*/  IMAD.SHL.U32 R2, R2, 0x8, RZ ;  /* 0x0000000802027824 */ /* 0x001fca00078e00ff */
[----:B------:R-:W-:-:S04]  /*aeb0*/  LOP3.LUT R2, R2, 0x38, RZ, 0xc0, !PT ;  /* 0x0000003802027812 */ /* 0x000fc800078ec0ff */
[----:B-1----:R-:W-:-:S04]  /*aec0*/  @!P2 LEA R2, P0, R2, R14, 0x1 ;  /* 0x0000000e0202a211 */ /* 0x002fc800078008ff */
[----:B--2---:R-:W-:-:S05]  /*aed0*/  @!P2 IADD3.X R3, RZ, R5, RZ, P0, !PT ;  /* 0x00000005ff03a210 */ /* 0x004fca00007fe4ff */
[----:B------:R-:W-:Y:S01]  /*aee0*/  @!PT LDS RZ, [RZ] ;  /* 0x00000000fffff984 */ /* 0x000fe20000000800 */
[----:B------:R-:W-:Y:S01]  /*aef0*/  @!PT LDS RZ, [RZ] ;  /* 0x00000000fffff984 */ /* 0x000fe20000000800 */
[----:B------:R-:W-:Y:S01]  /*af00*/  @!PT LDS RZ, [RZ] ;  /* 0x00000000fffff984 */ /* 0x000fe20000000800 */
[----:B------:R0:W-:Y:S01]  /*af10*/  @!P2 LDGSTS.E.BYPASS.LTC128B.128 [R4+0x1bc00], desc[UR48][R2.64], !P1 ;  /* 0x1bc000000204afae */ /* 0x0001e2000c901d70 */
[----:B------:R-:W-:Y:S01]  /*af20*/  NOP ;  /* 0x0000000000007918 */ /* 0x000fe20000000000 */
[----:B------:R-:W-:Y:S02]  /*af30*/  SYNCS.ARRIVE.TRANS64.RED.A0T1 RZ, [UR37+0x32400], RZ ;  /* 0x032400ffffff79a7 */ /* 0x000fe40008200425 */
[----:B------:R-:W-:Y:S01]  /*af40*/  ARRIVES.LDGSTSBAR.64.TRANSCNT [UR37+0x32400] ;  /* 0x03240000ff0079b0 */ /* 0x000fe20008000aa5 */
[----:B------:R-:W-:Y:S01]  /*af50*/  NOP ;  /* 0x0000000000007918 */ /* 0x000fe20000000000 */
[----:B------:R-:W-:Y:S02]  /*af60*/  UIADD3 UR4, UR37, 0x22400, URZ ;  /* 0x0002240025047890 */ /* 0x000fe4000fffe03f */
[----:B------:R-:W-:Y:S02]  /*af70*/  SYNCS.ARRIVE.TRANS64.A1T0 RZ, [UR37+0x32400], RZ ;  /* 0x032400ffffff79a7 */ /* 0x000fe40008100025 */
[----:B------:R-:W-:-:S06]  /*af80*/  ULOP3.LUT UP0, URZ, UR4, 0x3ff, URZ, 0xc0, !UPT ;  /* 0x000003ff043f7892 */ /* 0x000fcc000f80c03f */
[----:B------:R-:W-:-:S13]  /*af90*/  PLOP3.LUT P0, PT, PT, PT, UP0, 0x80, 0x0 ;  /* 0x000000000000781c */ /* 0x000fda0003f0f008 */
[----:B0-----:R-:W-:Y:S05]  /*afa0*/  @!P0 BRA `(.L_x_236) ;  /* 0x0000000000408947 */ /* 0x001fea0003800000 */
[----:B------:R-:W-:Y:S01]  /*afb0*/  MOV R2, 0x0 ;  /* 0x0000000000027802 */ /* 0x000fe20000000f00 */
[----:B------:R-:W-:Y:S01]  /*afc0*/  ULDC.64 UR6, c[0x4][0x98] ;  /* 0x0100260000067ab9 */ /* 0x000fe20000000a00 */
[----:B------:R-:W-:Y:S01]  /*afd0*/  ULDC.64 UR8, c[0x4][0xa0] ;  /* 0x0100280000087ab9 */ /* 0x000fe20000000a00 */
[----:B------:R-:W-:Y:S01]  /*afe0*/  ULDC.64 UR4, c[0x4][0x28] ;  /* 0x01000a0000047ab9 */ /* 0x000fe20000000a00 */
[----:B------:R-:W-:Y:S01]  /*aff0*/  IMAD.U32 R4, RZ, RZ, UR6 ;  /* 0x00000006ff047e24 */ /* 0x000fe2000f8e00ff */
[----:B------:R-:W-:Y:S01]  /*b000*/  MOV R8, 0x70 ;  /* 0x0000007000087802 */ /* 0x000fe20000000f00 */
[----:B------:R-:W0:Y:S01]  /*b010*/  LDC.64 R2, c[0x4][R2] ;  /* 0x0100000002027b82 */ /* 0x000e220000000a00 */
[----:B------:R-:W-:Y:S02]  /*b020*/  IMAD.U32 R5, RZ, RZ, UR7 ;  /* 0x00000007ff057e24 */ /* 0x000fe4000f8e00ff */
        /* <DEDUP_REMOVED lines=8> */
.L_x_236:
[----:B------:R-:W0:Y:S01]  /*b0b0*/  LDC R2, c[0x0][0x448] ;  /* 0x00011200ff027b82 */ /* 0x000e220000000800 */
[----:B------:R-:W-:Y:S01]  /*b0c0*/  IMAD.MOV.U32 R0, RZ, RZ, R24 ;  /* 0x000000ffff007224 */ /* 0x000fe200078e0018 */
[----:B------:R-:W-:Y:S01]  /*b0d0*/  ULDC.64 UR4, c[0x0][0x3d8] ;  /* 0x0000f60000047ab9 */ /* 0x000fe20000000a00 */
[----:B------:R-:W1:Y:S01]  /*b0e0*/  S2R R21, SR_TID.X ;  /* 0x0000000000157919 */ /* 0x000e620000002100 */
[----:B------:R-:W-:Y:S01]  /*b0f0*/  ULDC UR6, c[0x0][0x448] ;  /* 0x0001120000067ab9 */ /* 0x000fe20000000800 */
[C---:B------:R-:W-:Y:S02]  /*b100*/  LOP3.LUT P5, RZ, R16.reuse, 0x40000, RZ, 0xc0, !PT ;  /* 0x0004000010ff7812 */ /* 0x040fe400078ac0ff */
[C---:B------:R-:W-:Y:S02]  /*b110*/  LOP3.LUT P4, RZ, R16.reuse, 0x20000, RZ, 0xc0, !PT ;  /* 0x0002000010ff7812 */ /* 0x040fe4000788c0ff */
[C---:B------:R-:W-:Y:S02]  /*b120*/  LOP3.LUT P3, RZ, R16.reuse, 0x10000, RZ, 0xc0, !PT ;  /* 0x0001000010ff7812 */ /* 0x040fe4000786c0ff */
[----:B------:R-:W-:-:S02]  /*b130*/  LOP3.LUT P1, RZ, R16, 0x8000, RZ, 0xc0, !PT ;  /* 0x0000800010ff7812 */ /* 0x000fc4000782c0ff */
[----:B------:R-:W-:Y:S02]  /*b140*/  LEA R20, R27, UR37, 0x1 ;  /* 0x000000251b147c11 */ /* 0x000fe4000f8e08ff */
[----:B0-----:R-:W-:Y:S01]  /*b150*/  ISETP.NE.AND P6, PT, R2, 0x1, PT ;  /* 0x000000010200780c */ /* 0x001fe20003fc5270 */
[----:B-1----:R-:W-:-:S12]  /*b160*/  IMAD.SHL.U32 R21, R21, 0x8, RZ ;  /* 0x0000000815157824 */ /* 0x002fd800078e00ff */
[----:B------:R-:W0:Y:S01]  /*b170*/  @P6 LDC R3, c[0x0][0x44c] ;  /* 0x00011300ff036b82 */ /* 0x000e220000000800 */
[----:B------:R-:W-:-:S07]  /*b180*/  LOP3.LUT R21, R21, 0x38, RZ, 0xc0, !PT ;  /* 0x0000003815157812 */ /* 0x000fce00078ec0ff */
[----:B------:R-:W1:Y:S01]  /*b190*/  @P6 LDC R2, c[0x0][0x450] ;  /* 0x00011400ff026b82 */ /* 0x000e620000000800 */
[----:B0-----:R-:W-:-:S05]  /*b1a0*/  @P6 IMAD.HI.U32 R3, R24, R3, RZ ;  /* 0x0000000318036227 */ /* 0x001fca00078e00ff */
[----:B-1----:R-:W-:Y:S01]  /*b1b0*/  @P6 SHF.R.U32.HI R0, RZ, R2, R3 ;  /* 0x00000002ff006219 */ /* 0x002fe20000011603 */
[----:B------:R-:W-:-:S03]  /*b1c0*/  IMAD R2, R31, UR4, RZ ;  /* 0x000000041f027c24 */ /* 0x000fc6000f8e02ff */
[----:B------:R-:W-:Y:S01]  /*b1d0*/  SHF.R.S32.HI R4, RZ, 0x1f, R0 ;  /* 0x0000001fff047819 */ /* 0x000fe20000011400 */
        /* <DEDUP_REMOVED lines=10> */
[----:B------:R-:W-:Y:S02]  /*b280*/  IMAD.MOV R5, RZ, RZ, -R0 ;  /* 0x000000ffff057224 */ /* 0x000fe400078e0a00 */
[----:B------:R-:W-:Y:S02]  /*b290*/  IMAD R7, R0, UR5, R7 ;  /* 0x0000000500077c24 */ /* 0x000fe4000f8e0207 */
[----:B------:R-:W-:-:S02]  /*b2a0*/  IMAD R5, R5, UR6, R24 ;  /* 0x0000000605057c24 */ /* 0x000fc4000f8e0218 */
[----:B------:R-:W-:Y:S01]  /*b2b0*/  IMAD.WIDE.U32 R2, R0, UR4, R2 ;  /* 0x0000000400027c25 */ /* 0x000fe2000f8e0002 */
[----:B------:R-:W-:Y:S02]  /*b2c0*/  ULDC.64 UR4, c[0x0][0x3c8] ;  /* 0x0000f20000047ab9 */ /* 0x000fe40000000a00 */
[----:B------:R-:W-:Y:S02]  /*b2d0*/  SHF.R.S32.HI R0, RZ, 0x1f, R5 ;  /* 0x0000001fff007819 */ /* 0x000fe40000011405 */
[----:B------:R-:W-:-:S03]  /*b2e0*/  IADD3 R3, R3, R7, RZ ;  /* 0x0000000703037210 */ /* 0x000fc60007ffe0ff */
        /* <DEDUP_REMOVED lines=10> */
[C---:B------:R-:W-:Y:S02]  /*b390*/  LOP3.LUT P6, RZ, R16.reuse, 0x800, RZ, 0xc0, !PT ;  /* 0x0000080010ff7812 */ /* 0x040fe400078cc0ff */
[----:B------:R-:W-:Y:S01]  /*b3a0*/  LOP3.LUT P2, RZ, R16, 0x400, RZ, 0xc0, !PT ;  /* 0x0000040010ff7812 */ /* 0x000fe2000784c0ff */
[----:B------:R-:W1:Y:S04]  /*b3b0*/  SHFL.IDX PT, R2, R4, RZ, 0x181f ;  /* 0x00181fff04027589 */ /* 0x000e6800000e0000 */
[----:B------:R-:W-:Y:S06]  /*b3c0*/  SHFL.IDX PT, R5, R4, 0x1, 0x181f ;  /* 0x00381f0004057f89 */ /* 0x000fec00000e0000 */
[----:B0-----:R-:W-:-:S05]  /*b3d0*/  @!P6 LEA R14, P0, R21, R14, 0x1 ;  /* 0x0000000e150ee211 */ /* 0x001fca00078008ff */
[----:B-1----:R-:W-:Y:S02]  /*b3e0*/  @!P6 IMAD.X R3, RZ, RZ, R2, P0 ;  /* 0x000000ffff03e224 */ /* 0x002fe400000e0602 */
[----:B------:R-:W-:Y:S02]  /*b3f0*/  @!P6 IMAD.MOV.U32 R2, RZ, RZ, R14 ;  /* 0x000000ffff02e224 */ /* 0x000fe400078e000e */
[----:B------:R-:W0:Y:S04]  /*b400*/  SHFL.IDX PT, R14, R0, 0x1, 0x181f ;  /* 0x00381f00000e7f89 */ /* 0x000e2800000e0000 */
[----:B------:R-:W-:Y:S04]  /*b410*/  @!P6 LDGSTS.E.BYPASS.LTC128B.128 [R20+0x22400], desc[UR48][R2.64], !P5 ;  /* 0x224000000214efae */ /* 0x000fe8000e901d70 */
[----:B------:R-:W-:Y:S04]  /*b420*/  @!P6 LDGSTS.E.BYPASS.LTC128B.128 [R20+0x26400], desc[UR48][R2.64+0x80], !P4 ;  /* 0x264000800214efae */ /* 0x000fe8000e101d70 */
[----:B------:R-:W-:Y:S04]  /*b430*/  @!P6 LDGSTS.E.BYPASS.LTC128B.128 [R20+0x2a400], desc[UR48][R2.64+0x100], !P3 ;  /* 0x2a4001000214efae */ /* 0x000fe8000d901d70 */
[----:B------:R1:W-:Y:S01]  /*b440*/  @!P6 LDGSTS.E.BYPASS.LTC128B.128 [R20+0x2e400], desc[UR48][R2.64+0x180], !P1 ;  /* 0x2e4001800214efae */ /* 0x0003e2000c901d70 */
[----:B------:R-:W-:-:S04]  /*b450*/  LOP3.LUT P6, RZ, R16, 0x40, RZ, 0xc0, !PT ;  /* 0x0000004010ff7812 */ /* 0x000fc800078cc0ff */
[----:B------:R-:W-:Y:S02]  /*b460*/  P2R R7, PR, RZ, 0x40 ;  /* 0x00000040ff077803 */ /* 0x000fe40000000000 */
[----:B------:R-:W-:Y:S02]  /*b470*/  LOP3.LUT P6, RZ, R16, 0x100, RZ, 0xc0, !PT ;  /* 0x0000010010ff7812 */ /* 0x000fe400078cc0ff */
[----:B0-----:R-:W-:-:S05]  /*b480*/  @!P2 LEA R14, P0, R21, R14, 0x1 ;  /* 0x0000000e150ea211 */ /* 0x001fca00078008ff */
[----:B------:R-:W-:Y:S02]  /*b490*/  @!P2 IMAD.X R5, RZ, RZ, R5, P0 ;  /* 0x000000ffff05a224 */ /* 0x000fe400000e0605 */
[----:B-1----:R-:W-:Y:S02]  /*b4a0*/  @!P2 IMAD.MOV.U32 R2, RZ, RZ, R14 ;  /* 0x000000ffff02a224 */ /* 0x002fe400078e000e */
[----:B------:R-:W0:Y:S01]  /*b4b0*/  SHFL.IDX PT, R14, R0, 0x2, 0x181f ;  /* 0x00581f00000e7f89 */ /* 0x000e2200000e0000 */
[----:B------:R-:W-:-:S03]  /*b4c0*/  @!P2 MOV R3, R5 ;  /* 0x000000050003a202 */ /* 0x000fc60000000f00 */
[----:B------:R-:W1:Y:S04]  /*b4d0*/  SHFL.IDX PT, R5, R4, 0x2, 0x181f ;  /* 0x00581f0004057f89 */ /* 0x000e6800000e0000 */
[----:B------:R-:W-:Y:S04]  /*b4e0*/  @!P2 LDGSTS.E.BYPASS.LTC128B.128 [R20+0x22c00], desc[UR48][R2.64], !P5 ;  /* 0x22c000000214afae */ /* 0x000fe8000e901d70 */
[----:B------:R-:W-:Y:S04]  /*b4f0*/  @!P2 LDGSTS.E.BYPASS.LTC128B.128 [R20+0x26c00], desc[UR48][R2.64+0x80], !P4 ;  /* 0x26c000800214afae */ /* 0x000fe8000e101d70 */
[----:B------:R-:W-:Y:S04]  /*b500*/  @!P2 LDGSTS.E.BYPASS.LTC128B.128 [R20+0x2ac00], desc[UR48][R2.64+0x100], !P3 ;  /* 0x2ac001000214afae */ /* 0x000fe8000d901d70 */
[----:B------:R2:W-:Y:S01]  /*b510*/  @!P2 LDGSTS.E.BYPASS.LTC128B.128 [R20+0x2ec00], desc[UR48][R2.64+0x180], !P1 ;  /* 0x2ec001800214afae */ /* 0x0005e2000c901d70 */
[----:B------:R-:W-:-:S04]  /*b520*/  LOP3.LUT P2, RZ, R16, 0x20, RZ, 0xc0, !PT ;  /* 0x0000002010ff7812 */ /* 0x000fc8000784c0ff */
[----:B------:R-:W-:Y:S02]  /*b530*/  P2R R6, PR, RZ, 0x4 ;  /* 0x00000004ff067803 */ /* 0x000fe40000000000 */
[----:B------:R-:W-:-:S04]  /*b540*/  LOP3.LUT P2, RZ, R16, 0x80, RZ, 0xc0, !PT ;  /* 0x0000008010ff7812 */ /* 0x000fc8000784c0ff */
[----:B------:R-:W-:Y:S02]  /*b550*/  P2R R8, PR, RZ, 0x4 ;  /* 0x00000004ff087803 */ /* 0x000fe40000000000 */
[----:B------:R-:W-:-:S13]  /*b560*/  LOP3.LUT P2, RZ, R16, 0x200, RZ, 0xc0, !PT ;  /* 0x0000020010ff7812 */ /* 0x000fda000784c0ff */
[----:B0-----:R-:W-:-:S05]  /*b570*/  @!P2 LEA R14, P0, R21, R14, 0x1 ;  /* 0x0000000e150ea211 */ /* 0x001fca00078008ff */
[----:B-1----:R-:W-:Y:S02]  /*b580*/  @!P2 IMAD.X R5, RZ, RZ, R5, P0 ;  /* 0x000000ffff05a224 */ /* 0x002fe400000e0605 */
[----:B--2---:R-:W-:Y:S02]  /*b590*/  @!P2 IMAD.MOV.U32 R2, RZ, RZ, R14 ;  /* 0x000000ffff02a224 */ /* 0x004fe400078e000e */
[----:B------:R-:W0:Y:S01]  /*b5a0*/  SHFL.IDX PT, R14, R0, 0x3, 0x181f ;  /* 0x00781f00000e7f89 */ /* 0x000e2200000e0000 */
[----:B------:R-:W-:-:S03]  /*b5b0*/  @!P2 IMAD.MOV.U32 R3, RZ, RZ, R5 ;  /* 0x000000ffff03a224 */ /* 0x000fc600078e0005 */
[----:B------:R-:W1:Y:S04]  /*b5c0*/  SHFL.IDX PT, R5, R4, 0x3, 0x181f ;  /* 0x00781f0004057f89 */ /* 0x000e6800000e0000 */
[----:B------:R-:W-:Y:S04]  /*b5d0*/  @!P2 LDGSTS.E.BYPASS.LTC128B.128 [R20+0x23400], desc[UR48][R2.64], !P5 ;  /* 0x234000000214afae */ /* 0x000fe8000e901d70 */
[----:B------:R-:W-:Y:S04]  /*b5e0*/  @!P2 LDGSTS.E.BYPASS.LTC128B.128 [R20+0x27400], desc[UR48][R2.64+0x80], !P4 ;  /* 0x274000800214afae */ /* 0x000fe8000e101d70 */
[----:B------:R-:W-:Y:S04]  /*b5f0*/  @!P2 LDGSTS.E.BYPASS.LTC128B.128 [R20+0x2b400], desc[UR48][R2.64+0x100], !P3 ;  /* 0x2b4001000214afae */ /* 0x000fe8000d901d70 */
[----:B------:R2:W-:Y:S01]  /*b600*/  @!P2 LDGSTS.E.BYPASS.LTC128B.128 [R20+0x2f400], desc[UR48][R2.64+0x180], !P1 ;  /* 0x2f4001800214afae */ /* 0x0005e2000c901d70 */
[----:B------:R-:W-:-:S02]  /*b610*/  ISETP.NE.AND P2, PT, R8, RZ, PT ;  /* 0x000000ff0800720c */ /* 0x000fc40003f45270 */
        /* <DEDUP_REMOVED lines=11> */
[----:B0-----:R-:W-:-:S04]  /*b6d0*/  @!P2 LEA R14, P0, R21, R14, 0x1 ;  /* 0x0000000e150ea211 */ /* 0x001fc800078008ff */
[----:B-1----:R-:W-:Y:S01]  /*b6e0*/  @!P2 IADD3.X R5, RZ, R5, RZ, P0, !PT ;  /* 0x00000005ff05a210 */ /* 0x002fe200007fe4ff */
[----:B--2---:R-:W-:Y:S02]  /*b6f0*/  @!P2 IMAD.MOV.U32 R2, RZ, RZ, R14 ;  /* 0x000000ffff02a224 */ /* 0x004fe400078e000e */
[----:B------:R-:W0:Y:S02]  /*b700*/  SHFL.IDX PT, R14, R0, 0x5, 0x181f ;  /* 0x00b81f00000e7f89 */ /* 0x000e2400000e0000 */
[----:B------:R-:W-:Y:S02]  /*b710*/  @!P2 IMAD.MOV.U32 R3, RZ, RZ, R5 ;  /* 0x000000ffff03a224 */ /* 0x000fe400078e0005 */
        /* <DEDUP_REMOVED lines=16> */
[----:B0-----:R-:W-:-:S05]  /*b820*/  @!P2 LEA R14, P0, R21, R14, 0x1 ;  /* 0x0000000e150ea211 */ /* 0x001fca00078008ff */
[----:B-1----:R-:W-:Y:S01]  /*b830*/  @!P2 IMAD.X R5, RZ, RZ, R5, P0 ;  /* 0x000000ffff05a224 */ /* 0x002fe200000e0605 */
[----:B--2---:R-:W-:-:S03]  /*b840*/  @!P2 MOV R2, R14 ;  /* 0x0000000e0002a202 */ /* 0x004fc60000000f00 */
[----:B------:R-:W-:Y:S01]  /*b850*/  @!P2 IMAD.MOV.U32 R3, RZ, RZ, R5 ;  /* 0x000000ffff03a224 */ /* 0x000fe200078e0005 */
[----:B------:R0:W1:Y:S04]  /*b860*/  SHFL.IDX PT, R14, R0, 0x7, 0x181f ;  /* 0x00f81f00000e7f89 */ /* 0x00006800000e0000 */
[----:B------:R0:W-:Y:S04]  /*b870*/  @!P2 LDGSTS.E.BYPASS.LTC128B.128 [R20+0x25400], desc[UR48][R2.64], !P5 ;  /* 0x254000000214afae */ /* 0x0001e8000e901d70 */
[----:B------:R0:W-:Y:S04]  /*b880*/  @!P2 LDGSTS.E.BYPASS.LTC128B.128 [R20+0x29400], desc[UR48][R2.64+0x80], !P4 ;  /* 0x294000800214afae */ /* 0x0001e8000e101d70 */
[----:B------:R0:W-:Y:S04]  /*b890*/  @!P2 LDGSTS.E.BYPASS.LTC128B.128 [R20+0x2d400], desc[UR48][R2.64+0x100], !P3 ;  /* 0x2d4001000214afae */ /* 0x0001e8000d901d70 */
[----:B------:R0:W-:Y:S04]  /*b8a0*/  @!P2 LDGSTS.E.BYPASS.LTC128B.128 [R20+0x31400], desc[UR48][R2.64+0x180], !P1 ;  /* 0x314001800214afae */ /* 0x0001e8000c901d70 */
[----:B------:R0:W2:Y:S02]  /*b8b0*/  SHFL.IDX PT, R5, R4, 0x7, 0x181f ;  /* 0x00f81f0004057f89 */ /* 0x0000a400000e0000 */
.L_x_328:
[----:B0-----:R-:W3:Y:S01]  /*b8c0*/  LDL R0, [R1+0x8] ;  /* 0x0000080001007983 */ /* 0x001ee20000100800 */
[----:B------:R-:W-:-:S13]  /*b8d0*/  LOP3.LUT P2, RZ, R16, 0x2000, RZ, 0xc0, !PT ;  /* 0x0000200010ff7812 */ /* 0x000fda000784c0ff */
[----:B-1----:R-:W-:-:S05]  /*b8e0*/  @!P2 LEA R2, P0, R21, R14, 0x1 ;  /* 0x0000000e1502a211 */ /* 0x002fca00078008ff */
[----:B--2---:R-:W-:-:S05]  /*b8f0*/  @!P2 IMAD.X R3, RZ, RZ, R5, P0 ;  /* 0x000000ffff03a224 */ /* 0x004fca00000e0605 */
[----:B------:R-:W-:Y:S01]  /*b900*/  @!PT LDS RZ, [RZ] ;  /* 0x00000000fffff984 */ /* 0x000fe20000000800 */
[----:B------:R-:W-:Y:S01]  /*b910*/  @!PT LDS RZ, [RZ] ;  /* 0x00000000fffff984 */ /* 0x000fe20000000800 */
[----:B------:R-:W-:Y:S01]  /*b920*/  @!PT LDS RZ, [RZ] ;  /* 0x00000000fffff984 */ /* 0x000fe20000000800 */
[----:B------:R0:W-:Y:S04]  /*b930*/  @!P2 LDGSTS.E.BYPASS.LTC128B.128 [R20+0x25c00], desc[UR48][R2.64], !P5 ;  /* 0x25c000000214afae */ /* 0x0001e8000e901d70 */
[----:B------:R0:W-:Y:S04]  /*b940*/  @!P2 LDGSTS.E.BYPASS.LTC128B.128 [R20+0x29c00], desc[UR48][R2.64+0x80], !P4 ;  /* 0x29c000800214afae */ /* 0x0001e8000e101d70 */
[----:B------:R0:W-:Y:S04]  /*b950*/  @!P2 LDGSTS.E.BYPASS.LTC128B.128 [R20+0x2dc00], desc[UR48][R2.64+0x100], !P3 ;  /* 0x2dc001000214afae */ /* 0x0001e8000d901d70 */
[----:B------:R0:W-:Y:S01]  /*b960*/  @!P2 LDGSTS.E.BYPASS.LTC128B.128 [R20+0x31c00], desc[UR48][R2.64+0x180], !P1 ;  /* 0x31c001800214afae */ /* 0x0001e2000c901d70 */
[----:B------:R-:W-:Y:S01]  /*b970*/  NOP ;  /* 0x0000000000007918 */ /* 0x000fe20000000000 */
[----:B------:R-:W-:Y:S02]  /*b980*/  SYNCS.ARRIVE.TRANS64.RED.A0T1 RZ, [UR37+0x32410], RZ ;  /* 0x032410ffffff79a7 */ /* 0x000fe40008200425 */
[----:B------:R-:W-:Y:S01]  /*b990*/  ARRIVES.LDGSTSBAR.64.TRANSCNT [UR37+0x32410] ;  /* 0x03241000ff0079b0 */ /* 0x000fe20008000aa5 */
[----:B---3--:R-:W-:-:S04]  /*b9a0*/  LOP3.LUT R0, R0, 0x1, RZ, 0xc, !PT ;  /* 0x0000000100007812 */ /* 0x008fc800078e0cff */
[----:B------:R-:W-:Y:S01]  /*b9b0*/  SHF.L.U32 R0, R0, 0x1f, RZ ;  /* 0x0000001f00007819 */ /* 0x000fe200000006ff */
[----:B------:R-:W-:Y:S01]  /*b9c0*/  NOP ;  /* 0x0000000000007918 */ /* 0x000fe20000000000 */
[----:B------:R-:W-:Y:S01]  /*b9d0*/  SYNCS.ARRIVE.TRANS64.A1T0 RZ, [UR37+0x32410], RZ ;  /* 0x032410ffffff79a7 */ /* 0x000fe20008100025 */
[----:B------:R-:W-:Y:S01]  /*b9e0*/  BSSY B0, `(.L_x_238) ;  /* 0x0000003000007945 */ /* 0x000fe20003800000 */
[----:B------:R-:W1:Y:S03]  /*b9f0*/  SYNCS.PHASECHK.TRANS64.TRYWAIT P0, [UR37+0x32420], R0 ;  /* 0x03242000ff0075a7 */ /* 0x000e660008000165 */
[----:B01----:R-:W-:Y:S05]  /*ba00*/  @!P0 BRA `(.L_x_239) ;  /* 0x0000003c00308947 */ /* 0x003fea0003800000 */
.L_x_329:
[----:B------:R-:W-:Y:S05]  /*ba10*/  BSYNC B0 ;  /* 0x0000000000007941 */ /* 0x000fea0003800000 */
.L_x_238:
[----:B------:R-:W-:-:S05]  /*ba20*/  IMAD.U32 R2, RZ, RZ, UR41 ;  /* 0x00000029ff027e24 */ /* 0x000fca000f8e00ff */
[----:B------:R-:W-:-:S13]  /*ba30*/  ISETP.NE.AND P0, PT, R2, 0x3, PT ;  /* 0x000000030200780c */ /* 0x000fda0003f05270 */
[----:B------:R-:W-:Y:S05]  /*ba40*/  @!P0 BRA `(.L_x_240) ;  /* 0x0000000000048947 */ /* 0x000fea0003800000 */
[----:B------:R-:W-:Y:S01]  /*ba50*/  BPT.TRAP 0x1 ;  /* 0x000000040000795c */ /* 0x000fe20000300000 */
.L_x_240:
[----:B0-----:R-:W-:Y:S01]  /*ba60*/  SHF.L.U32 R0, R28, 0x1f, RZ ;  /* 0x0000001f1c007819 */ /* 0x001fe200000006ff */
[----:B------:R-:W-:Y:S03]  /*ba70*/  BSSY B0, `(.L_x_241) ;  /* 0x0000003000007945 */ /* 0x000fe60003800000 */
[----:B-----5:R-:W0:Y:S02]  /*ba80*/  SYNCS.PHASECHK.TRANS64.TRYWAIT P0, [R17+URZ+0x32460], R0 ;  /* 0x03246000110075a7 */ /* 0x020e24000800017f */
[----:B0-----:R-:W-:Y:S05]  /*ba90*/  @!P0 BRA `(.L_x_242) ;  /* 0x0000003c00248947 */ /* 0x001fea0003800000 */
.L_x_330:
[----:B------:R-:W-:Y:S05]  /*baa0*/  BSYNC B0 ;  /* 0x0000000000007941 */ /* 0x000fea0003800000 */
.L_x_241:
[----:B------:R-:W0:Y:S01]  /*bab0*/  LDL.LU R2, [R1] ;  /* 0x0000000001027983 */ /* 0x000e220000300800 */
[----:B------:R-:W-:-:S03]  /*bac0*/  ULDC.64 UR4, c[0x0][0x328] ;  /* 0x0000ca0000047ab9 */ /* 0x000fc60000000a00 */
[----:B------:R-:W2:Y:S01]  /*bad0*/  LDL.LU R4, [R1+0x4] ;  /* 0x0000040001047983 */ /* 0x000ea20000300800 */
[----:B------:R-:W-:Y:S02]  /*bae0*/  IMAD R6, R18, 0x6000, R27 ;  /* 0x0000600012067824 */ /* 0x000fe400078e021b */
[----:B0-----:R-:W-:Y:S02]  /*baf0*/  IMAD R0, R2, UR4, RZ ;  /* 0x0000000402007c24 */ /* 0x001fe4000f8e02ff */
[----:B------:R-:W-:-:S04]  /*bb00*/  IMAD.WIDE.U32 R2, R25, UR4, RZ ;  /* 0x0000000419027c25 */ /* 0x000fc8000f8e00ff */
[----:B------:R-:W-:Y:S01]  /*bb10*/  IMAD R5, R25, UR5, R0 ;  /* 0x0000000519057c24 */ /* 0x000fe2000f8e0200 */
[----:B------:R-:W-:Y:S02]  /*bb20*/  ULDC.64 UR4, c[0x0][0x338] ;  /* 0x0000ce0000047ab9 */ /* 0x000fe40000000a00 */
[----:B--2---:R-:W-:Y:S02]  /*bb30*/  IMAD R0, R4, UR4, RZ ;  /* 0x0000000404007c24 */ /* 0x004fe4000f8e02ff */
[----:B------:R-:W-:Y:S02]  /*bb40*/  IMAD.IADD R3, R3, 0x1, R5 ;  /* 0x0000000103037824 */ /* 0x000fe400078e0205 */
[C---:B------:R-:W-:Y:S02]  /*bb50*/  IMAD R5, R23.reuse, UR5, R0 ;  /* 0x0000000517057c24 */ /* 0x040fe4000f8e0200 */
[----:B------:R-:W-:Y:S01]  /*bb60*/  IMAD.WIDE.U32 R2, R23, UR4, R2 ;  /* 0x0000000417027c25 */ /* 0x000fe2000f8e0002 */
[----:B------:R-:W-:-:S03]  /*bb70*/  ULDC.64 UR4, c[0x0][0x330] ;  /* 0x0000cc0000047ab9 */ /* 0x000fc60000000a00 */
        /* <DEDUP_REMOVED lines=10> */
[C---:B------:R-:W-:Y:S01]  /*bc20*/  LOP3.LUT P6, RZ, R29.reuse, 0x10, RZ, 0xc0, !PT ;  /* 0x000000101dff7812 */ /* 0x040fe200078cc0ff */
[----:B------:R-:W0:Y:S01]  /*bc30*/  S2R R4, SR_TID.X ;  /* 0x0000000000047919 */ /* 0x000e220000002100 */
[----:B------:R-:W-:Y:S02]  /*bc40*/  LEA R6, R6, UR37, 0x1 ;  /* 0x0000002506067c11 */ /* 0x000fe4000f8e08ff */
[----:B------:R-:W-:Y:S01]  /*bc50*/  P2R R21, PR, RZ, 0x40 ;  /* 0x00000040ff157803 */ /* 0x000fe20000000000 */
[----:B------:R-:W1:Y:S01]  /*bc60*/  SHFL.IDX PT, R2, R8, RZ, 0x181f ;  /* 0x00181fff08027589 */ /* 0x000e6200000e0000 */
[----:B------:R-:W-:Y:S02]  /*bc70*/  LOP3.LUT P6, RZ, R29, 0x200, RZ, 0xc0, !PT ;  /* 0x000002001dff7812 */ /* 0x000fe400078cc0ff */
        /* <DEDUP_REMOVED lines=8> */
[----:B------:R-:W-:Y:S02]  /*bd00*/  LOP3.LUT P6, RZ, R29, 0x20, RZ, 0xc0, !PT ;  /* 0x000000201dff7812 */ /* 0x000fe400078cc0ff */
[----:B------:R-:W-:Y:S01]  /*bd10*/  LOP3.LUT P3, RZ, R16, 0x40000000, RZ, 0xc0, !PT ;  /* 0x4000000010ff7812 */ /* 0x000fe2000786c0ff */
[----:B------:R2:W-:Y:S01]  /*bd20*/  STL [R1+0x10], R17 ;  /* 0x0000101101007387 */ /* 0x0005e20000100800 */
[----:B------:R-:W-:-:S02]  /*bd30*/  P2R R9, PR, RZ, 0x40 ;  /* 0x00000040ff097803 */ /* 0x000fc40000000000 */
[C---:B------:R-:W-:Y:S01]  /*bd40*/  LOP3.LUT P6, RZ, R29.reuse, 0x400, RZ, 0xc0, !PT ;  /* 0x000004001dff7812 */ /* 0x040fe200078cc0ff */
[----:B------:R-:W3:Y:S01]  /*bd50*/  SHFL.IDX PT, R3, R7, RZ, 0x181f ;  /* 0x00181fff07037589 */ /* 0x000ee200000e0000 */
[C---:B------:R-:W-:Y:S02]  /*bd60*/  LOP3.LUT P2, RZ, R16.reuse, 0x20000000, RZ, 0xc0, !PT ;  /* 0x2000000010ff7812 */ /* 0x040fe4000784c0ff */
[----:B------:R-:W-:Y:S02]  /*bd70*/  P2R R23, PR, RZ, 0x40 ;  /* 0x00000040ff177803 */ /* 0x000fe40000000000 */
[----:B------:R-:W-:Y:S02]  /*bd80*/  LOP3.LUT P6, RZ, R29, 0x2000, RZ, 0xc0, !PT ;  /* 0x000020001dff7812 */ /* 0x000fe400078cc0ff */
[----:B------:R-:W-:Y:S02]  /*bd90*/  LOP3.LUT P1, RZ, R16, 0x10000000, RZ, 0xc0, !PT ;  /* 0x1000000010ff7812 */ /* 0x000fe4000782c0ff */
[----:B------:R-:W-:-:S02]  /*bda0*/  P2R R24, PR, RZ, 0x40 ;  /* 0x00000040ff187803 */ /* 0x000fc40000000000 */
[C---:B------:R-:W-:Y:S02]  /*bdb0*/  LOP3.LUT P6, RZ, R29.reuse, 0x2, RZ, 0xc0, !PT ;  /* 0x000000021dff7812 */ /* 0x040fe400078cc0ff */
[----:B0-----:R-:W-:Y:S02]  /*bdc0*/  SHF.L.U32 R4, R4, 0x3, RZ ;  /* 0x0000000304047819 */ /* 0x001fe400000006ff */
[----:B------:R-:W-:Y:S02]  /*bdd0*/  P2R R25, PR, RZ, 0x40 ;  /* 0x00000040ff197803 */ /* 0x000fe40000000000 */
[----:B------:R-:W-:Y:S02]  /*bde0*/  LOP3.LUT P6, RZ, R29, 0x40, RZ, 0xc0, !PT ;  /* 0x000000401dff7812 */ /* 0x000fe400078cc0ff */
[----:B------:R-:W-:Y:S02]  /*bdf0*/  LOP3.LUT R4, R4, 0x38, RZ, 0xc0, !PT ;  /* 0x0000003804047812 */ /* 0x000fe400078ec0ff */
[----:B------:R-:W-:-:S02]  /*be00*/  P2R R26, PR, RZ, 0x40 ;  /* 0x00000040ff1a7803 */ /* 0x000fc40000000000 */
[----:B------:R-:W-:-:S04]  /*be10*/  LOP3.LUT P6, RZ, R29, 0x800, RZ, 0xc0, !PT ;  /* 0x000008001dff7812 */ /* 0x000fc800078cc0ff */
[----:B------:R-:W-:Y:S02]  /*be20*/  P2R R0, PR, RZ, 0x40 ;  /* 0x00000040ff007803 */ /* 0x000fe40000000000 */
[----:B------:R-:W-:-:S03]  /*be30*/  LOP3.LUT P6, RZ, R29, 0x4000, RZ, 0xc0, !PT ;  /* 0x000040001dff7812 */ /* 0x000fc600078cc0ff */
[----:B------:R0:W-:Y:S01]  /*be40*/  STL [R1], R0 ;  /* 0x0000000001007387 */ /* 0x0001e20000100800 */
[----:B--2---:R-:W-:Y:S02]  /*be50*/  P2R R17, PR, RZ, 0x40 ;  /* 0x00000040ff117803 */ /* 0x004fe40000000000 */
[----:B------:R-:W-:-:S04]  /*be60*/  LOP3.LUT P6, RZ, R29, 0x4, RZ, 0xc0, !PT ;  /* 0x000000041dff7812 */ /* 0x000fc800078cc0ff */
[----:B------:R-:W-:Y:S02]  /*be70*/  P2R R18, PR, RZ, 0x40 ;  /* 0x00000040ff127803 */ /* 0x000fe40000000000 */
[----:B------:R-:W-:Y:S01]  /*be80*/  LOP3.LUT P6, RZ, R29, 0x80, RZ, 0xc0, !PT ;  /* 0x000000801dff7812 */ /* 0x000fe200078cc0ff */
[----:B0-----:R-:W-:-:S03]  /*be90*/  IMAD.SHL.U32 R0, R4, 0x2, RZ ;  /* 0x0000000204007824 */ /* 0x001fc600078e00ff */
[----:B------:R-:W-:Y:S02]  /*bea0*/  P2R R19, PR, RZ, 0x40 ;  /* 0x00000040ff137803 */ /* 0x000fe40000000000 */
[C---:B------:R-:W-:Y:S02]  /*beb0*/  LOP3.LUT P6, RZ, R29.reuse, 0x1000, RZ, 0xc0, !PT ;  /* 0x000010001dff7812 */ /* 0x040fe400078cc0ff */
[----:B-1----:R-:W-:Y:S02]  /*bec0*/  IADD3 R14, P0, R2, R0, RZ ;  /* 0x00000000020e7210 */ /* 0x002fe40007f1e0ff */
[----:B------:R-:W-:Y:S01]  /*bed0*/  P2R R27, PR, RZ, 0x40 ;  /* 0x00000040ff1b7803 */ /* 0x000fe20000000000 */
[----:B------:R-:W0:Y:S01]  /*bee0*/  SHFL.IDX PT, R2, R8, 0x1, 0x181f ;  /* 0x00381f0008027f89 */ /* 0x000e2200000e0000 */
[----:B------:R-:W-:Y:S01]  /*bef0*/  LOP3.LUT P6, RZ, R29, 0x8000, RZ, 0xc0, !PT ;  /* 0x000080001dff7812 */ /* 0x000fe200078cc0ff */
[----:B---3--:R-:W-:Y:S02]  /*bf00*/  IMAD.X R15, RZ, RZ, R3, P0 ;  /* 0x000000ffff0f7224 */ /* 0x008fe400000e0603 */
[----:B------:R-:W1:Y:S10]  /*bf10*/  SHFL.IDX PT, R3, R7, 0x1, 0x181f ;  /* 0x00381f0007037f89 */ /* 0x000e7400000e0000 */
[----:B------:R-:W-:Y:S01]  /*bf20*/  LDGSTS.E.BYPASS.LTC128B.128 [R6+0x400], desc[UR48][R14.64], !P6 ;  /* 0x004000000e067fae */ /* 0x000fe2000f101d70 */
[----:B------:R-:W-:-:S03]  /*bf30*/  ISETP.NE.AND P6, PT, R27, RZ, PT ;  /* 0x000000ff1b00720c */ /* 0x000fc60003fc5270 */
[----:B------:R-:W5:Y:S01]  /*bf40*/  LDL.LU R27, [R1+0x1c] ;  /* 0x00001c00011b7983 */ /* 0x000f620000300800 */
[----:B0-----:R-:W-:-:S03]  /*bf50*/  IADD3 R12, P0, R2, R0, RZ ;  /* 0x00000000020c7210 */ /* 0x001fc60007f1e0ff */
[----:B------:R-:W0:Y:S02]  /*bf60*/  SHFL.IDX PT, R2, R8, 0x2, 0x181f ;  /* 0x00581f0008027f89 */ /* 0x000e2400000e0000 */
[----:B-1----:R-:W-:-:S04]  /*bf70*/  IMAD.X R13, RZ, RZ, R3, P0 ;  /* 0x000000ffff0d7224 */ /* 0x002fc800000e0603 */
        /* <DEDUP_REMOVED lines=49> */
.L_x_344:
[C---:B------:R-:W-:Y:S02]  /*c290*/  LOP3.LUT P4, RZ, R29.reuse, 0x80000, RZ, 0xc0, !PT ;  /* 0x000800001dff7812 */ /* 0x040fe4000788c0ff */
[C---:B------:R-:W-:Y:S02]  /*c2a0*/  LOP3.LUT P3, RZ, R29.reuse, 0x40000, RZ, 0xc0, !PT ;  /* 0x000400001dff7812 */ /* 0x040fe4000786c0ff */
[C---:B------:R-:W-:Y:S02]  /*c2b0*/  LOP3.LUT P2, RZ, R29.reuse, 0x20000, RZ, 0xc0, !PT ;  /* 0x000200001dff7812 */ /* 0x040fe4000784c0ff */
[----:B------:R-:W-:Y:S02]  /*c2c0*/  LOP3.LUT P1, RZ, R29, 0x10000, RZ, 0xc0, !PT ;  /* 0x000100001dff7812 */ /* 0x000fe4000782c0ff */
[----:B-1----:R-:W-:-:S04]  /*c2d0*/  IADD3 R2, P0, R14, R0, RZ ;  /* 0x000000000e027210 */ /* 0x002fc80007f1e0ff */
[----:B------:R-:W-:Y:S02]  /*c2e0*/  IADD3.X R3, RZ, R7, RZ, P0, !PT ;  /* 0x00000007ff037210 */ /* 0x000fe400007fe4ff */
[----:B------:R-:W-:-:S03]  /*c2f0*/  PLOP3.LUT P0, PT, PT, PT, PT, 0x80, 0x0 ;  /* 0x000000000000781c */ /* 0x000fc60003f0f070 */
        /* <DEDUP_REMOVED lines=8> */
.L_x_244:
        /* <DEDUP_REMOVED lines=11> */
.L_x_245:
        /* <DEDUP_REMOVED lines=10> */
[----:B------:R-:W-:-:S07]  /*c4d0*/  IMAD.U32 R20, RZ, RZ, UR40 ;  /* 0x00000028ff147e24 */ /* 0x000fce000f8e00ff */
.L_x_259:
        /* <DEDUP_REMOVED lines=19> */
[----:B------:R-:W-:Y:S01]  /*c610*/  IMAD.MOV.U32 R4, RZ, RZ, RZ ;  /* 0x000000ffff047224 */ /* 0x000fe200078e00ff */
[----:B------:R-:W-:Y:S02]  /*c620*/  @!P0 IADD3 R3, R5, R3, RZ ;  /* 0x0000000305038210 */ /* 0x000fe40007ffe0ff */
[----:B0-----:R-:W-:-:S04]  /*c630*/  @!P0 LEA R6, P1, R2, R6, 0x2 ;  /* 0x0000000602068211 */ /* 0x001fc800078210ff */
[----:B------:R-:W-:-:S05]  /*c640*/  @!P0 LEA.HI.X R7, R2, R7, R3, 0x2, P1 ;  /* 0x0000000702078211 */ /* 0x000fca00008f1403 */
[----:B------:R0:W5:Y:S01]  /*c650*/  @!P0 LDG.E R4, desc[UR48][R6.64] ;  /* 0x0000003006048981 */ /* 0x000162000c1e1900 */
[----:B------:R-:W-:Y:S01]  /*c660*/  ISETP.NE.AND P2, PT, R10, 0x3, PT ;  /* 0x000000030a00780c */ /* 0x000fe20003f45270 */
[----:B------:R-:W-:-:S04]  /*c670*/  IMAD.MOV R5, RZ, RZ, -R9 ;  /* 0x000000ffff057224 */ /* 0x000fc800078e0a09 */
[----:B------:R-:W-:-:S08]  /*c680*/  IMAD R5, R5, UR4, R8 ;  /* 0x0000000405057c24 */ /* 0x000fd0000f8e0208 */
[----:B0-----:R-:W-:Y:S05]  /*c690*/  @!P2 BRA `(.L_x_247) ;  /* 0x000000000004a947 */ /* 0x001fea0003800000 */
[----:B------:R-:W-:Y:S01]  /*c6a0*/  BPT.TRAP 0x1 ;  /* 0x000000040000795c */ /* 0x000fe20000300000 */
.L_x_247:
[----:B------:R-:W-:Y:S01]  /*c6b0*/  LEA R17, R18, UR37, 0x3 ;  /* 0x0000002512117c11 */ /* 0x000fe2000f8e18ff */
[----:B------:R-:W-:Y:S01]  /*c6c0*/  BSSY B1, `(.L_x_248) ;  /* 0x0000005000017945 */ /* 0x000fe20003800000 */
[----:B------:R-:W-:Y:S02]  /*c6d0*/  SHF.L.U32 R26, R28, 0x1f, RZ ;  /* 0x0000001f1c1a7819 */ /* 0x000fe400000006ff */
[----:B------:R-:W-:Y:S02]  /*c6e0*/  SHF.R.S32.HI R23, RZ, 0x1f, R5 ;  /* 0x0000001fff177819 */ /* 0x000fe40000011405 */
[----:B------:R-:W0:Y:S02]  /*c6f0*/  SYNCS.PHASECHK.TRANS64.TRYWAIT P0, [R17+URZ+0x32440], R26 ;  /* 0x0324401a110075a7 */ /* 0x000e24000800017f */
[----:B0-----:R-:W-:Y:S05]  /*c700*/  @!P0 BRA `(.L_x_249) ;  /* 0x0000003800588947 */ /* 0x001fea0003800000 */
.L_x_345:
[----:B------:R-:W-:Y:S05]  /*c710*/  BSYNC B1 ;  /* 0x0000000000017941 */ /* 0x000fea0003800000 */
.L_x_248:
        /* <DEDUP_REMOVED lines=29> */
[----:B------:R-:W1:Y:S01]  /*c8f0*/  SHFL.IDX PT, R14, R21, 0x1, 0x181f ;  /* 0x00381f00150e7f89 */ /* 0x000e6200000e0000 */
[----:B--2---:R-:W-:-:S05]  /*c900*/  IADD3.X R3, RZ, R3, RZ, P0, !PT ;  /* 0x00000003ff037210 */ /* 0x004fca00007fe4ff */
[----:B------:R2:W-:Y:S04]  /*c910*/  LDGSTS.E.BYPASS.LTC128B.128 [R22+0x1c400], desc[UR48][R2.64], !P1 ;  /* 0x1c40000002167fae */ /* 0x0005e8000c901d70 */
[----:B--2---:R-:W-:Y:S04]  /*c920*/  SHFL.IDX PT, R2, R21, 0x3, 0x181f ;  /* 0x00781f0015027f89 */ /* 0x004fe800000e0000 */
[----:B------:R-:W-:Y:S01]  /*c930*/  SHFL.IDX PT, R3, R24, 0x3, 0x181f ;  /* 0x00781f0018037f89 */ /* 0x000fe200000e0000 */
[----:B-1----:R-:W-:-:S03]  /*c940*/  IADD3 R8, P0, R14, R0, RZ ;  /* 0x000000000e087210 */ /* 0x002fc60007f1e0ff */
[----:B------:R-:W-:Y:S02]  /*c950*/  SHFL.IDX PT, R14, R21, 0x5, 0x181f ;  /* 0x00b81f00150e7f89 */ /* 0x000fe400000e0000 */
[----:B------:R-:W-:Y:S01]  /*c960*/  IMAD.X R9, RZ, RZ, R6, P0 ;  /* 0x000000ffff097224 */ /* 0x000fe200000e0606 */
[-C--:B------:R-:W-:Y:S01]  /*c970*/  IADD3 R10, P0, R10, R0.reuse, RZ ;  /* 0x000000000a0a7210 */ /* 0x080fe20007f1e0ff */
[----:B------:R-:W1:Y:S04]  /*c980*/  SHFL.IDX PT, R6, R24, 0x2, 0x181f ;  /* 0x00581f0018067f89 */ /* 0x000e6800000e0000 */
[----:B------:R2:W-:Y:S01]  /*c990*/  LDGSTS.E.BYPASS.LTC128B.128 [R22+0x1cc00], desc[UR48][R8.64], !P1 ;  /* 0x1cc0000008167fae */ /* 0x0005e2000c901d70 */
[----:B-1----:R-:W-:Y:S01]  /*c9a0*/  IMAD.X R11, RZ, RZ, R6, P0 ;  /* 0x000000ffff0b7224 */ /* 0x002fe200000e0606 */
[----:B------:R-:W-:-:S02]  /*c9b0*/  IADD3 R6, P0, R2, R0, RZ ;  /* 0x0000000002067210 */ /* 0x000fc40007f1e0ff */
[----:B------:R-:W1:Y:S03]  /*c9c0*/  SHFL.IDX PT, R2, R21, 0x4, 0x181f ;  /* 0x00981f0015027f89 */ /* 0x000e6600000e0000 */
[----:B------:R-:W-:Y:S01]  /*c9d0*/  IMAD.X R7, RZ, RZ, R3, P0 ;  /* 0x000000ffff077224 */ /* 0x000fe200000e0603 */
[----:B------:R2:W-:Y:S04]  /*c9e0*/  LDGSTS.E.BYPASS.LTC128B.128 [R22+0x1d400], desc[UR48][R10.64], !P1 ;  /* 0x1d4000000a167fae */ /* 0x0005e8000c901d70 */
[----:B------:R-:W3:Y:S04]  /*c9f0*/  SHFL.IDX PT, R3, R24, 0x4, 0x181f ;  /* 0x00981f0018037f89 */ /* 0x000ee800000e0000 */
[----:B------:R2:W-:Y:S04]  /*ca00*/  LDGSTS.E.BYPASS.LTC128B.128 [R22+0x1dc00], desc[UR48][R6.64], !P1 ;  /* 0x1dc0000006167fae */ /* 0x0005e8000c901d70 */
[----:B------:R-:W4:Y:S01]  /*ca10*/  SHFL.IDX PT, R24, R24, 0x5, 0x181f ;  /* 0x00b81f0018187f89 */ /* 0x000f2200000e0000 */
[----:B-1----:R-:W-:-:S05]  /*ca20*/  IADD3 R2, P0, R2, R0, RZ ;  /* 0x0000000002027210 */ /* 0x002fca0007f1e0ff */
[----:B---3--:R-:W-:-:S05]  /*ca30*/  IMAD.X R3, RZ, RZ, R3, P0 ;  /* 0x000000ffff037224 */ /* 0x008fca00000e0603 */
[----:B------:R2:W-:Y:S03]  /*ca40*/  LDGSTS.E.BYPASS.LTC128B.128 [R22+0x1e400], desc[UR48][R2.64], !P1 ;  /* 0x1e40000002167fae */ /* 0x0005e6000c901d70 */
.L_x_359:
        /* <DEDUP_REMOVED lines=8> */
.L_x_251:
        /* <DEDUP_REMOVED lines=11> */
.L_x_252:
[----:B------:R1:W-:Y:S01]  /*cb80*/  SYNCS.ARRIVE.TRANS64.A1T0 RZ, [R17+URZ+0x32430], RZ ;  /* 0x032430ff11ff79a7 */ /* 0x0003e2000810003f */
[----:B------:R-:W-:Y:S05]  /*cb90*/  @!P2 BRA `(.L_x_253) ;  /* 0x000000000004a947 */ /* 0x000fea0003800000 */
[----:B------:R-:W-:Y:S01]  /*cba0*/  BPT.TRAP 0x1 ;  /* 0x000000040000795c */ /* 0x000fe20000300000 */
.L_x_253:
[----:B------:R-:W2:Y:S01]  /*cbb0*/  SYNCS.PHASECHK.TRANS64.TRYWAIT P0, [R17+URZ+0x32460], R26 ;  /* 0x0324601a110075a7 */ /* 0x000ea2000800017f */
[----:B------:R-:W-:Y:S04]  /*cbc0*/  BSSY B1, `(.L_x_254) ;  /* 0x0000002000017945 */ /* 0x000fe80003800000 */
[----:B--2---:R-:W-:Y:S05]  /*cbd0*/  @!P0 BRA `(.L_x_255) ;  /* 0x0000003800d08947 */ /* 0x004fea0003800000 */
.L_x_360:
[----:B------:R-:W-:Y:S05]  /*cbe0*/  BSYNC B1 ;  /* 0x0000000000017941 */ /* 0x000fea0003800000 */
.L_x_254:
[----:B------:R-:W-:Y:S01]  /*cbf0*/  ULDC.64 UR4, c[0x0][0x328] ;  /* 0x0000ca0000047ab9 */ /* 0x000fe20000000a00 */
[C---:B------:R-:W-:Y:S01]  /*cc00*/  LOP3.LUT P4, RZ, R16.reuse, 0x2, RZ, 0xc0, !PT ;  /* 0x0000000210ff7812 */ /* 0x040fe2000788c0ff */
[----:B------:R-:W-:Y:S01]  /*cc10*/  IMAD R2, R23, UR4, RZ ;  /* 0x0000000417027c24 */ /* 0x000fe2000f8e02ff */
[----:B------:R-:W-:Y:S01]  /*cc20*/  LOP3.LUT P3, RZ, R16, 0x10, RZ, 0xc0, !PT ;  /* 0x0000001010ff7812 */ /* 0x000fe2000786c0ff */
[----:B------:R-:W-:Y:S01]  /*cc30*/  IMAD R22, R18, 0x6000, R27 ;  /* 0x0000600012167824 */ /* 0x000fe200078e021b */
[C---:B------:R-:W-:Y:S01]  /*cc40*/  LOP3.LUT P2, RZ, R16.reuse, 0x8, RZ, 0xc0, !PT ;  /* 0x0000000810ff7812 */ /* 0x040fe2000784c0ff */
[C---:B------:R-:W-:Y:S01]  /*cc50*/  IMAD R7, R5.reuse, UR5, R2 ;  /* 0x0000000505077c24 */ /* 0x040fe2000f8e0202 */
[----:B------:R-:W-:Y:S01]  /*cc60*/  LOP3.LUT P1, RZ, R16, 0x4, RZ, 0xc0, !PT ;  /* 0x0000000410ff7812 */ /* 0x000fe2000782c0ff */
[----:B------:R-:W-:Y:S01]  /*cc70*/  IMAD.WIDE.U32 R2, R5, UR4, RZ ;  /* 0x0000000405027c25 */ /* 0x000fe2000f8e00ff */
[----:B------:R-:W-:-:S03]  /*cc80*/  ULDC.64 UR4, c[0x0][0x338] ;  /* 0x0000ce0000047ab9 */ /* 0x000fc60000000a00 */
[----:B------:R-:W-:Y:S01]  /*cc90*/  IMAD R25, R25, UR4, RZ ;  /* 0x0000000419197c24 */ /* 0x000fe2000f8e02ff */
[----:B------:R-:W-:-:S03]  /*cca0*/  IADD3 R3, R3, R7, RZ ;  /* 0x0000000703037210 */ /* 0x000fc60007ffe0ff */
        /* <DEDUP_REMOVED lines=13> */
[----:B------:R-:W3:Y:S01]  /*cd80*/  SHFL.IDX PT, R14, R21, RZ, 0x181f ;  /* 0x00181fff150e7589 */ /* 0x000ee200000e0000 */
[----:B------:R-:W-:-:S03]  /*cd90*/  LEA R22, R22, UR37, 0x1 ;  /* 0x0000002516167c11 */ /* 0x000fc6000f8e08ff */
[----:B------:R-:W4:Y:S04]  /*cda0*/  SHFL.IDX PT, R3, R23, RZ, 0x181f ;  /* 0x00181fff17037589 */ /* 0x000f2800000e0000 */
[----:B------:R-:W-:Y:S01]  /*cdb0*/  SHFL.IDX PT, R2, R21, 0x4, 0x181f ;  /* 0x00981f0015027f89 */ /* 0x000fe200000e0000 */
        /* <DEDUP_REMOVED lines=34> */
[----:B---3--:R-:W-:-:S05]  /*cfe0*/  IADD3.X R3, RZ, R3, RZ, P0, !PT ;  /* 0x00000003ff037210 */ /* 0x008fca00007fe4ff */
[----:B------:R0:W-:Y:S04]  /*cff0*/  LDGSTS.E.BYPASS.LTC128B.128 [R22+0x2400], desc[UR48][R2.64], !P4 ;  /* 0x0240000002167fae */ /* 0x0001e8000e101d70 */
[----:B------:R0:W-:Y:S04]  /*d000*/  LDGSTS.E.BYPASS.LTC128B.128 [R22+0x5400], desc[UR48][R2.64+0x80], !P3 ;  /* 0x0540008002167fae */ /* 0x0001e8000d901d70 */
[----:B------:R0:W-:Y:S04]  /*d010*/  LDGSTS.E.BYPASS.LTC128B.128 [R22+0x8400], desc[UR48][R2.64+0x100], !P2 ;  /* 0x0840010002167fae */ /* 0x0001e8000d101d70 */
[----:B------:R0:W-:Y:S02]  /*d020*/  LDGSTS.E.BYPASS.LTC128B.128 [R22+0xb400], desc[UR48][R2.64+0x180], !P1 ;  /* 0x0b40018002167fae */ /* 0x0001e4000c901d70 */
.L_x_374:
        /* <DEDUP_REMOVED lines=11> */
.L_x_257:
        /* <DEDUP_REMOVED lines=11> */
.L_x_258:
[----:B------:R-:W-:Y:S01]  /*d190*/  VIADD R18, R18, 0x1 ;  /* 0x0000000112127836 */ /* 0x000fe20000000000 */
[----:B------:R0:W-:Y:S01]  /*d1a0*/  SYNCS.ARRIVE.TRANS64.A1T0 RZ, [R17+URZ+0x32450], RZ ;  /* 0x032450ff11ff79a7 */ /* 0x0001e2000810003f */
[----:B------:R-:W-:-:S03]  /*d1b0*/  VIADD R2, R20, 0xffffffff ;  /* 0xffffffff14027836 */ /* 0x000fc60000000000 */
[----:B------:R-:W-:-:S04]  /*d1c0*/  ISETP.NE.AND P0, PT, R18, 0x2, PT ;  /* 0x000000021200780c */ /* 0x000fc80003f05270 */
[----:B------:R-:W-:Y:S02]  /*d1d0*/  SEL R18, R18, RZ, P0 ;  /* 0x000000ff12127207 */ /* 0x000fe40000000000 */
[----:B------:R-:W-:Y:S02]  /*d1e0*/  SEL R3, RZ, 0x1, P0 ;  /* 0x00000001ff037807 */ /* 0x000fe40000000000 */
[----:B------:R-:W-:Y:S01]  /*d1f0*/  ISETP.GT.AND P0, PT, R20, RZ, PT ;  /* 0x000000ff1400720c */ /* 0x000fe20003f04270 */
[----:B------:R-:W-:Y:S01]  /*d200*/  IMAD.MOV.U32 R20, RZ, RZ, R2 ;  /* 0x000000ffff147224 */ /* 0x000fe200078e0002 */
[----:B------:R-:W-:-:S11]  /*d210*/  LOP3.LUT R28, R28, R3, RZ, 0x3c, !PT ;  /* 0x000000031c1c7212 */ /* 0x000fd600078e3cff */
[----:B0-----:R-:W-:Y:S05]  /*d220*/  @P0 BRA `(.L_x_259) ;  /* 0xfffffff000ac0947 */ /* 0x001fea000383ffff */
[----:B------:R-:W-:Y:S05]  /*d230*/  BSYNC B0 ;  /* 0x0000000000007941 */ /* 0x000fea0003800000 */
.L_x_246:
[----:B------:R-:W3:Y:S01]  /*d240*/  LDL.LU R0, [R1+0x8] ;  /* 0x0000080001007983 */ /* 0x000ee20000300800 */
[----:B------:R-:W-:Y:S01]  /*d250*/  VIADD R37, R37, UR42 ;  /* 0x0000002a25257c36 */ /* 0x000fe20008000000 */
[----:B------:R-:W-:-:S04]  /*d260*/  ULDC UR4, c[0x0][0xd34] ;  /* 0x00034d0000047ab9 */ /* 0x000fc80000000800 */
[----:B------:R-:W-:Y:S02]  /*d270*/  ISETP.GE.AND P0, PT, R37, UR4, PT ;  /* 0x0000000425007c0c */ /* 0x000fe4000bf06270 */
[----:B---3--:R-:W-:-:S05]  /*d280*/  IADD3 R0, R0, 0x1, RZ ;  /* 0x0000000100007810 */ /* 0x008fca0007ffe0ff */
[----:B------:R0:W-:Y:S06]  /*d290*/  STL [R1+0x8], R0 ;  /* 0x0000080001007387 */ /* 0x0001ec0000100800 */
[----:B------:R-:W-:Y:S05]  /*d2a0*/  @!P0 BRA `(.L_x_260) ;  /* 0xffffffc000f48947 */ /* 0x000fea000383ffff */
[----:B0-----:R-:W-:-:S07]  /*d2b0*/  LOP3.LUT R0, R0, 0x1, RZ, 0xc, !PT ;  /* 0x0000000100007812 */ /* 0x001fce00078e0cff */
.L_x_223:
[----:B------:R-:W0:Y:S01]  /*d2c0*/  S2R R3, SR_CgaCtaId ;  /* 0x0000000000037919 */ /* 0x000e220000008800 */
[----:B------:R-:W-:Y:S01]  /*d2d0*/  MOV R2, 0x400 ;  /* 0x0000040000027802 */ /* 0x000fe20000000f00 */
[----:B------:R-:W-:Y:S01]  /*d2e0*/  BSSY B0, `(.L_x_261) ;  /* 0x0000005000007945 */ /* 0x000fe20003800000 */
[----:B------:R-:W-:Y:S02]  /*d2f0*/  SHF.L.U32 R0, R0, 0x1f, RZ ;  /* 0x0000001f00007819 */ /* 0x000fe400000006ff */
[----:B0-----:R-:W-:-:S04]  /*d300*/  LEA R7, R3, R2, 0x18 ;  /* 0x0000000203077211 */ /* 0x001fc800078ec0ff */
[----:B------:R-:W0:Y:S02]  /*d310*/  SYNCS.PHASECHK.TRANS64.TRYWAIT P0, [R7+URZ+0x32420], R0 ;  /* 0x03242000070075a7 */ /* 0x000e24000800017f */
[----:B0-----:R-:W-:Y:S05]  /*d320*/  @!P0 BRA `(.L_x_262) ;  /* 0x0000003800dc8947 */ /* 0x001fea0003800000 */
.L_x_375:
[----:B------:R-:W-:Y:S05]  /*d330*/  BSYNC B0 ;  /* 0x0000000000007941 */ /* 0x000fea0003800000 */
.L_x_261:
[----:B------:R-:W-:-:S03]  /*d340*/  UMOV UR4, 0xffffffff ;  /* 0xffffffff00047882 */ /* 0x000fc60000000000 */
[----:B------:R-:W-:Y:S05]  /*d350*/  BRA.DIV UR4, `(.L_x_263) ;  /* 0x0000003a04e47947 */ /* 0x000fea000b800000 */
[----:B0-----:R-:W0:Y:S02]  /*d360*/  S2R R0, SR_TID.X ;  /* 0x0000000000007919 */ /* 0x001e240000002100 */
[----:B0-----:R-:W-:-:S04]  /*d370*/  SHF.R.U32.HI R0, RZ, 0x5, R0 ;  /* 0x00000005ff007819 */ /* 0x001fc80000011600 */
[----:B------:R-:W-:-:S05]  /*d380*/  LOP3.LUT R0, R0, 0x3, RZ, 0xc0, !PT ;  /* 0x0000000300007812 */ /* 0x000fca00078ec0ff */
[----:B------:R0:W3:Y:S02]  /*d390*/  SHFL.IDX PT, R14, R0, RZ, 0x1f ;  /* 0x00001fff000e7589 */ /* 0x0000e400000e0000 */
.L_x_378:
[----:B---3--:R-:W-:Y:S01]  /*d3a0*/  ISETP.NE.AND P0, PT, R14, RZ, PT ;  /* 0x000000ff0e00720c */ /* 0x008fe20003f05270 */
[----:B------:R-:W-:-:S12]  /*d3b0*/  BSSY B0, `(.L_x_264) ;  /* 0x0000024000007945 */ /* 0x000fd80003800000 */
[----:B------:R-:W-:Y:S05]  /*d3c0*/  @P0 BRA `(.L_x_265) ;  /* 0x0000000000880947 */ /* 0x000fea0003800000 */
[----:B------:R-:W-:-:S03]  /*d3d0*/  UMOV UR4, 0xffffffff ;  /* 0xffffffff00047882 */ /* 0x000fc60000000000 */
[----:B------:R-:W-:Y:S05]  /*d3e0*/  BRA.DIV UR4, `(.L_x_266) ;  /* 0x0000003a04f47947 */ /* 0x000fea000b800000 */
[----:B------:R-:W-:-:S13]  /*d3f0*/  ELECT P6, URZ, PT ;  /* 0x00000000003f782f */ /* 0x000fda00038c0000 */
.L_x_381:
[----:B------:R-:W-:Y:S05]  /*d400*/  @!P6 BRA `(.L_x_265) ;  /* 0x000000000078e947 */ /* 0x000fea0003800000 */
[----:B------:R-:W-:-:S06]  /*d410*/  ULOP3.LUT UR4, UR39, 0x2, URZ, 0xfc, !UPT ;  /* 0x0000000227047892 */ /* 0x000fcc000f8efc3f */
[----:B0-----:R-:W-:-:S05]  /*d420*/  IMAD.U32 R0, RZ, RZ, UR4 ;  /* 0x00000004ff007e24 */ /* 0x001fca000f8e00ff */
[----:B------:R-:W-:-:S13]  /*d430*/  ISETP.NE.AND P0, PT, R0, 0x3, PT ;  /* 0x000000030000780c */ /* 0x000fda0003f05270 */
[----:B------:R-:W-:Y:S05]  /*d440*/  @!P0 BRA `(.L_x_267) ;  /* 0x0000000000048947 */ /* 0x000fea0003800000 */
[----:B------:R-:W-:Y:S01]  /*d450*/  BPT.TRAP 0x1 ;  /* 0x000000040000795c */ /* 0x000fe20000300000 */
.L_x_267:
[----:B------:R-:W-:Y:S01]  /*d460*/  IMAD R5, R18, 0x8, R7 ;  /* 0x0000000812057824 */ /* 0x000fe200078e0207 */
[----:B------:R-:W-:Y:S01]  /*d470*/  SHF.L.U32 R0, R28, 0x1f, RZ ;  /* 0x0000001f1c007819 */ /* 0x000fe200000006ff */
[----:B------:R-:W-:-:S03]  /*d480*/  VIADD R18, R18, 0x1 ;  /* 0x0000000112127836 */ /* 0x000fc60000000000 */
[----:B------:R-:W0:Y:S02]  /*d490*/  SYNCS.PHASECHK.TRANS64.TRYWAIT P1, [R5+URZ+0x32440], R0 ;  /* 0x03244000050075a7 */ /* 0x000e24000802017f */
[----:B------:R-:W-:-:S04]  /*d4a0*/  ISETP.NE.AND P2, PT, R18, 0x2, PT ;  /* 0x000000021200780c */ /* 0x000fc80003f45270 */
[----:B------:R-:W-:Y:S01]  /*d4b0*/  SEL R3, RZ, 0x1, P2 ;  /* 0x00000001ff037807 */ /* 0x000fe20001000000 */
[----:B0-----:R-:W-:Y:S08]  /*d4c0*/  @!P1 BRA `(.L_x_268) ;  /* 0x0000003800dc9947 */ /* 0x001ff00003800000 */
.L_x_382:
[----:B------:R-:W-:Y:S02]  /*d4d0*/  SEL R18, R18, RZ, P2 ;  /* 0x000000ff12127207 */ /* 0x000fe40001000000 */
[----:B------:R-:W-:Y:S01]  /*d4e0*/  LOP3.LUT R2, R28, R3, RZ, 0x3c, !PT ;  /* 0x000000031c027212 */ /* 0x000fe200078e3cff */
[----:B------:R-:W-:Y:S06]  /*d4f0*/  @!P0 BRA `(.L_x_269) ;  /* 0x0000000000048947 */ /* 0x000fec0003800000 */
[----:B------:R-:W-:Y:S01]  /*d500*/  BPT.TRAP 0x1 ;  /* 0x000000040000795c */ /* 0x000fe20000300000 */
.L_x_269:
[----:B------:R-:W-:Y:S01]  /*d510*/  IMAD R3, R18, 0x8, R7 ;  /* 0x0000000812037824 */ /* 0x000fe200078e0207 */
[----:B------:R-:W-:-:S04]  /*d520*/  SHF.L.U32 R2, R2, 0x1f, RZ ;  /* 0x0000001f02027819 */ /* 0x000fc800000006ff */
[----:B------:R-:W3:Y:S02]  /*d530*/  SYNCS.PHASECHK.TRANS64.TRYWAIT P1, [R3+URZ+0x32440], R2 ;  /* 0x03244002030075a7 */ /* 0x000ee4000802017f */
[----:B---3--:R-:W-:Y:S05]  /*d540*/  @!P1 BRA `(.L_x_270) ;  /* 0x0000003800d09947 */ /* 0x008fea0003800000 */
.L_x_383:
[----:B------:R-:W-:Y:S05]  /*d550*/  @!P0 BRA `(.L_x_271) ;  /* 0x0000000000048947 */ /* 0x000fea0003800000 */
[----:B------:R-:W-:Y:S01]  /*d560*/  BPT.TRAP 0x1 ;  /* 0x000000040000795c */ /* 0x000fe20000300000 */
.L_x_271:
[----:B------:R-:W4:Y:S02]  /*d570*/  SYNCS.PHASECHK.TRANS64.TRYWAIT P1, [R5+URZ+0x32460], R0 ;  /* 0x03246000050075a7 */ /* 0x000f24000802017f */
[----:B----4-:R-:W-:Y:S05]  /*d580*/  @!P1 BRA `(.L_x_272) ;  /* 0x0000003800d49947 */ /* 0x010fea0003800000 */
.L_x_384:
[----:B------:R-:W-:Y:S05]  /*d590*/  @!P0 BRA `(.L_x_273) ;  /* 0x0000000000048947 */ /* 0x000fea0003800000 */
[----:B------:R-:W-:Y:S01]  /*d5a0*/  BPT.TRAP 0x1 ;  /* 0x000000040000795c */ /* 0x000fe20000300000 */
.L_x_273:
[----:B------:R0:W0:Y:S02]  /*d5b0*/  SYNCS.PHASECHK.TRANS64.TRYWAIT P0, [R3+URZ+0x32460], R2 ;  /* 0x03246002030075a7 */ /* 0x000024000800017f */
[----:B0-----:R-:W-:Y:S05]  /*d5c0*/  @!P0 NANOSLEEP.SYNCS 0x989680 ;  /* 0x009896800000895d */ /* 0x001fea0003900000 */
[----:B------:R-:W0:Y:S02]  /*d5d0*/  @!P0 SYNCS.PHASECHK.TRANS64 P0, [R3+URZ+0x32460], R2 ;  /* 0x03246002030085a7 */ /* 0x000e24000800007f */
[----:B0-----:R-:W-:Y:S05]  /*d5e0*/  @!P0 BRA `(.L_x_273) ;  /* 0xfffffffc00f08947 */ /* 0x001fea000383ffff */
.L_x_265:
[----:B------:R-:W-:Y:S05]  /*d5f0*/  BSYNC B0 ;  /* 0x0000000000007941 */ /* 0x000fea0003800000 */
.L_x_264:
[----:B------:R-:W-:Y:S05]  /*d600*/  EXIT ;  /* 0x000000000000794d */ /* 0x000fea0003800000 */
.L_x_190:
[----:B0-----:R-:W-:-:S04]  /*d610*/  IMAD.U32 R3, RZ, RZ, UR51 ;  /* 0x00000033ff037e24 */ /* 0x001fc8000f8e00ff */
[----:B------:R0:W1:Y:S03]  /*d620*/  SYNCS.PHASECHK.TRANS64.TRYWAIT P0, [R3+URZ+0x32400], R0 ;  /* 0x03240000030075a7 */ /* 0x000066000800017f */
[----:B-1----:R-:W-:Y:S05]  /*d630*/  @!P0 NANOSLEEP.SYNCS 0x989680 ;  /* 0x009896800000895d */ /* 0x002fea0003900000 */
[----:B------:R-:W1:Y:S02]  /*d640*/  @!P0 SYNCS.PHASECHK.TRANS64 P0, [R3+URZ+0x32400], R0 ;  /* 0x03240000030085a7 */ /* 0x000e64000800007f */
[----:B-1----:R-:W-:Y:S05]  /*d650*/  @!P0 BRA `(.L_x_190) ;  /* 0xfffffffc00ec8947 */ /* 0x002fea000383ffff */
[----:B------:R-:W-:Y:S05]  /*d660*/  BRA `(.L_x_274) ;  /* 0xffffff3800a47947 */ /* 0x000fea000383ffff */
.L_x_194:
[----:B-1----:R-:W-:-:S04]  /*d670*/  IMAD.U32 R4, RZ, RZ, UR27 ;  /* 0x0000001bff047e24 */ /* 0x002fc8000f8e00ff */
[----:B------:R1:W2:Y:S03]  /*d680*/  SYNCS.PHASECHK.TRANS64.TRYWAIT P1, [R4+URZ+0x32430], R3 ;  /* 0x03243003040075a7 */ /* 0x0002a6000802017f */
[----:B--2---:R-:W-:Y:S05]  /*d690*/  @!P1 NANOSLEEP.SYNCS 0x989680 ;  /* 0x009896800000995d */ /* 0x004fea0003900000 */
[----:B------:R-:W2:Y:S02]  /*d6a0*/  @!P1 SYNCS.PHASECHK.TRANS64 P1, [R4+URZ+0x32430], R3 ;  /* 0x03243003040095a7 */ /* 0x000ea4000802007f */
[----:B--2---:R-:W-:Y:S05]  /*d6b0*/  @!P1 BRA `(.L_x_194) ;  /* 0xfffffffc00ec9947 */ /* 0x004fea000383ffff */
[----:B------:R-:W-:Y:S05]  /*d6c0*/  BRA `(.L_x_193) ;  /* 0xffffff3800c87947 */ /* 0x000fea000383ffff */
.L_x_195:
[----:B--2---:R-:W-:-:S04]  /*d6d0*/  MOV R5, UR51 ;  /* 0x0000003300057c02 */ /* 0x004fc80008000f00 */
[----:B------:R2:W3:Y:S03]  /*d6e0*/  SYNCS.PHASECHK.TRANS64.TRYWAIT P1, [R5+URZ+0x32410], R0 ;  /* 0x03241000050075a7 */ /* 0x0004e6000802017f */
[----:B---3--:R-:W-:Y:S05]  /*d6f0*/  @!P1 NANOSLEEP.SYNCS 0x989680 ;  /* 0x009896800000995d */ /* 0x008fea0003900000 */
[----:B------:R-:W3:Y:S02]  /*d700*/  @!P1 SYNCS.PHASECHK.TRANS64 P1, [R5+URZ+0x32410], R0 ;  /* 0x03241000050095a7 */ /* 0x000ee4000802007f */
[----:B---3--:R-:W-:Y:S05]  /*d710*/  @!P1 BRA `(.L_x_195) ;  /* 0xfffffffc00ec9947 */ /* 0x008fea000383ffff */
[----:B------:R-:W-:Y:S05]  /*d720*/  BRA `(.L_x_275) ;  /* 0xffffff3c00487947 */ /* 0x000fea000383ffff */
.L_x_199:
[----:B--2---:R-:W-:-:S04]  /*d730*/  IMAD.U32 R0, RZ, RZ, UR27 ;  /* 0x0000001bff007e24 */ /* 0x004fc8000f8e00ff */
[----:B------:R2:W4:Y:S03]  /*d740*/  SYNCS.PHASECHK.TRANS64.TRYWAIT P1, [R0+URZ+0x32450], R3 ;  /* 0x03245003000075a7 */ /* 0x000526000802017f */
[----:B----4-:R-:W-:Y:S05]  /*d750*/  @!P1 NANOSLEEP.SYNCS 0x989680 ;  /* 0x009896800000995d */ /* 0x010fea0003900000 */
[----:B------:R-:W4:Y:S02]  /*d760*/  @!P1 SYNCS.PHASECHK.TRANS64 P1, [R0+URZ+0x32450], R3 ;  /* 0x03245003000095a7 */ /* 0x000f24000802007f */
[----:B----4-:R-:W-:Y:S05]  /*d770*/  @!P1 BRA `(.L_x_199) ;  /* 0xfffffffc00ec9947 */ /* 0x010fea000383ffff */
[----:B------:R-:W-:Y:S05]  /*d780*/  BRA `(.L_x_198) ;  /* 0xffffff3c00507947 */ /* 0x000fea000383ffff */
.L_x_206:
[----:B-1----:R-:W-:-:S04]  /*d790*/  IMAD.U32 R5, RZ, RZ, UR29 ;  /* 0x0000001dff057e24 */ /* 0x002fc8000f8e00ff */
[----:B------:R1:W2:Y:S03]  /*d7a0*/  SYNCS.PHASECHK.TRANS64.TRYWAIT P2, [R5+URZ+0x32430], R0 ;  /* 0x03243000050075a7 */ /* 0x0002a6000804017f */
[----:B--2---:R-:W-:Y:S05]  /*d7b0*/  @!P2 NANOSLEEP.SYNCS 0x989680 ;  /* 0x009896800000a95d */ /* 0x004fea0003900000 */
[----:B------:R-:W2:Y:S02]  /*d7c0*/  @!P2 SYNCS.PHASECHK.TRANS64 P2, [R5+URZ+0x32430], R0 ;  /* 0x032430000500a5a7 */ /* 0x000ea4000804007f */
[----:B--2---:R-:W-:Y:S05]  /*d7d0*/  @!P2 BRA `(.L_x_206) ;  /* 0xfffffffc00eca947 */ /* 0x004fea000383ffff */
[----:B------:R-:W-:Y:S05]  /*d7e0*/  BRA `(.L_x_205) ;  /* 0xffffff6000847947 */ /* 0x000fea000383ffff */
.L_x_210:
[----:B-1----:R-:W-:-:S04]  /*d7f0*/  IMAD.U32 R5, RZ, RZ, UR29 ;  /* 0x0000001dff057e24 */ /* 0x002fc8000f8e00ff */
[----:B------:R1:W3:Y:S03]  /*d800*/  SYNCS.PHASECHK.TRANS64.TRYWAIT P2, [R5+URZ+0x32450], R0 ;  /* 0x03245000050075a7 */ /* 0x0002e6000804017f */
[----:B---3--:R-:W-:Y:S05]  /*d810*/  @!P2 NANOSLEEP.SYNCS 0x989680 ;  /* 0x009896800000a95d */ /* 0x008fea0003900000 */
[----:B------:R-:W3:Y:S02]  /*d820*/  @!P2 SYNCS.PHASECHK.TRANS64 P2, [R5+URZ+0x32450], R0 ;  /* 0x032450000500a5a7 */ /* 0x000ee4000804007f */
[----:B---3--:R-:W-:Y:S05]  /*d830*/  @!P2 BRA `(.L_x_210) ;  /* 0xfffffffc00eca947 */ /* 0x008fea000383ffff */
[----:B------:R-:W-:Y:S05]  /*d840*/  BRA `(.L_x_209) ;  /* 0xffffff6000dc7947 */ /* 0x000fea000383ffff */
.L_x_227:
[----:B------:R-:W0:Y:S01]  /*d850*/  S2R R17, SR_TID.X ;  /* 0x0000000000117919 */ /* 0x000e220000002100 */
[----:B------:R-:W-:Y:S01]  /*d860*/  BSSY B0, `(.L_x_276) ;  /* 0x000000a000007945 */ /* 0x000fe20003800000 */
[----:B------:R-:W-:Y:S01]  /*d870*/  IMAD.MOV.U32 R12, RZ, RZ, RZ ;  /* 0x000000ffff0c7224 */ /* 0x000fe200078e00ff */
[----:B------:R-:W-:Y:S01]  /*d880*/  MOV R15, 0xffffffff ;  /* 0xffffffff000f7802 */ /* 0x000fe20000000f00 */
[----:B------:R-:W-:Y:S01]  /*d890*/  IMAD.MOV.U32 R11, RZ, RZ, 0x1f ;  /* 0x0000001fff0b7424 */ /* 0x000fe200078e00ff */
[----:B0-----:R-:W-:-:S04]  /*d8a0*/  SHF.R.U32.HI R17, RZ, 0x5, R17 ;  /* 0x00000005ff117819 */ /* 0x001fc80000011611 */
[----:B------:R-:W-:-:S05]  /*d8b0*/  LOP3.LUT R17, R17, 0x3, RZ, 0xc0, !PT ;  /* 0x0000000311117812 */ /* 0x000fca00078ec0ff */
[----:B------:R-:W-:-:S07]  /*d8c0*/  IMAD.MOV.U32 R13, RZ, RZ, R17 ;  /* 0x000000ffff0d7224 */ /* 0x000fce00078e0011 */
[----:B-1---5:R-:W-:Y:S05]  /*d8d0*/  WARPSYNC.COLLECTIVE R15, `(.L_x_277) ;  /* 0x000000000f087348 */ /* 0x022fea0003c00000 */
[----:B------:R0:W2:Y:S02]  /*d8e0*/  SHFL.IDX P6, R14, R13, R12, R11 ;  /* 0x0000000c0d0e7389 */ /* 0x0000a400000c000b */
[----:B012--5:R-:W-:Y:S01]  /*d8f0*/  ENDCOLLECTIVE ;  /* 0x000000000000791b */ /* 0x027fe20003800000 */
.L_x_277:
[----:B------:R-:W-:Y:S05]  /*d900*/  BSYNC B0 ;  /* 0x0000000000007941 */ /* 0x000fea0003800000 */
.L_x_276:
[----:B------:R-:W-:Y:S05]  /*d910*/  BRA `(.L_x_278) ;  /* 0xffffffc000bc7947 */ /* 0x000fea000383ffff */
.L_x_230:
[----:B0-----:R0:W1:Y:S02]  /*d920*/  SYNCS.PHASECHK.TRANS64.TRYWAIT P0, [R17+URZ+0x32440], R0 ;  /* 0x03244000110075a7 */ /* 0x001064000800017f */
[----:B-1----:R-:W-:Y:S05]  /*d930*/  @!P0 NANOSLEEP.SYNCS 0x989680 ;  /* 0x009896800000895d */ /* 0x002fea0003900000 */
[----:B------:R-:W1:Y:S02]  /*d940*/  @!P0 SYNCS.PHASECHK.TRANS64 P0, [R17+URZ+0x32440], R0 ;  /* 0x03244000110085a7 */ /* 0x000e64000800007f */
[----:B-1----:R-:W-:Y:S05]  /*d950*/  @!P0 BRA `(.L_x_230) ;  /* 0xfffffffc00f08947 */ /* 0x002fea000383ffff */
[----:B------:R-:W-:Y:S05]  /*d960*/  BRA `(.L_x_279) ;  /* 0xffffffc400407947 */ /* 0x000fea000383ffff */
.L_x_231:
[----:B------:R-:W-:Y:S01]  /*d970*/  BSSY B0, `(.L_x_280) ;  /* 0x0000008000007945 */ /* 0x000fe20003800000 */
[----:B------:R-:W-:Y:S02]  /*d980*/  IMAD.MOV.U32 R13, RZ, RZ, R5 ;  /* 0x000000ffff0d7224 */ /* 0x000fe400078e0005 */
[----:B------:R-:W-:Y:S02]  /*d990*/  IMAD.MOV.U32 R12, RZ, RZ, RZ ;  /* 0x000000ffff0c7224 */ /* 0x000fe400078e00ff */
[----:B------:R-:W-:Y:S02]  /*d9a0*/  IMAD.MOV.U32 R11, RZ, RZ, 0x181f ;  /* 0x0000181fff0b7424 */ /* 0x000fe400078e00ff */
[----:B------:R-:W-:-:S07]  /*d9b0*/  IMAD.MOV.U32 R15, RZ, RZ, -0x1 ;  /* 0xffffffffff0f7424 */ /* 0x000fce00078e00ff */
[----:B------:R-:W-:Y:S05]  /*d9c0*/  WARPSYNC.COLLECTIVE R15, `(.L_x_281) ;  /* 0x000000000f087348 */ /* 0x000fea0003c00000 */
[----:B------:R0:W1:Y:S02]  /*d9d0*/  SHFL.IDX P6, R14, R13, R12, R11 ;  /* 0x0000000c0d0e7389 */ /* 0x00006400000c000b */
[----:B01----:R-:W-:Y:S01]  /*d9e0*/  ENDCOLLECTIVE ;  /* 0x000000000000791b */ /* 0x003fe20003800000 */
.L_x_281:
[----:B------:R-:W-:Y:S05]  /*d9f0*/  BSYNC B0 ;  /* 0x0000000000007941 */ /* 0x000fea0003800000 */
.L_x_280:
[----:B------:R-:W-:Y:S01]  /*da00*/  IMAD.MOV.U32 R13, RZ, RZ, R0 ;  /* 0x000000ffff0d7224 */ /* 0x000fe200078e0000 */
[----:B------:R-:W-:Y:S01]  /*da10*/  MOV R12, RZ ;  /* 0x000000ff000c7202 */ /* 0x000fe20000000f00 */
[----:B------:R-:W-:Y:S01]  /*da20*/  IMAD.MOV.U32 R11, RZ, RZ, 0x181f ;  /* 0x0000181fff0b7424 */ /* 0x000fe200078e00ff */
[----:B------:R-:W-:Y:S01]  /*da30*/  ISETP.GE.AND P2, PT, R35, 0x1, PT ;  /* 0x000000012300780c */ /* 0x000fe20003f46270 */
[----:B------:R-:W-:Y:S02]  /*da40*/  IMAD.MOV.U32 R15, RZ, RZ, -0x1 ;  /* 0xffffffffff0f7424 */ /* 0x000fe400078e00ff */
[----:B------:R-:W-:-:S10]  /*da50*/  IMAD.MOV.U32 R3, RZ, RZ, R14 ;  /* 0x000000ffff037224 */ /* 0x000fd400078e000e */
[----:B------:R-:W-:Y:S05]  /*da60*/  WARPSYNC.COLLECTIVE R15, `(.L_x_282) ;  /* 0x000000000f087348 */ /* 0x000fea0003c00000 */
[----:B------:R0:W1:Y:S02]  /*da70*/  SHFL.IDX P6, R14, R13, R12, R11 ;  /* 0x0000000c0d0e7389 */ /* 0x00006400000c000b */
[----:B01----:R-:W-:Y:S01]  /*da80*/  ENDCOLLECTIVE ;  /* 0x000000000000791b */ /* 0x003fe20003800000 */
.L_x_282:
[----:B------:R-:W-:Y:S01]  /*da90*/  @P2 LEA R7, R4, UR37, 0x1 ;  /* 0x0000002504072c11 */ /* 0x000fe2000f8e08ff */
[----:B------:R-:W-:Y:S02]  /*daa0*/  IMAD.MOV.U32 R13, RZ, RZ, R5 ;  /* 0x000000ffff0d7224 */ /* 0x000fe400078e0005 */
[----:B------:R-:W-:Y:S01]  /*dab0*/  IMAD.MOV.U32 R12, RZ, RZ, 0x1 ;  /* 0x00000001ff0c7424 */ /* 0x000fe200078e00ff */
[----:B------:R-:W-:-:S13]  /*dac0*/  @P2 LEA R2, P0, R20, R14, 0x1 ;  /* 0x0000000e14022211 */ /* 0x000fda00078008ff */
[----:B------:R-:W-:Y:S05]  /*dad0*/  WARPSYNC.COLLECTIVE R15, `(.L_x_283) ;  /* 0x000000000f087348 */ /* 0x000fea0003c00000 */
[----:B------:R0:W1:Y:S02]  /*dae0*/  SHFL.IDX P6, R14, R13, R12, R11 ;  /* 0x0000000c0d0e7389 */ /* 0x00006400000c000b */
[----:B01----:R-:W-:Y:S01]  /*daf0*/  ENDCOLLECTIVE ;  /* 0x000000000000791b */ /* 0x003fe20003800000 */
.L_x_283:
[----:B------:R-:W-:-:S05]  /*db00*/  @P2 IMAD.X R3, RZ, RZ, R3, P0 ;  /* 0x000000ffff032224 */ /* 0x000fca00000e0603 */
[----:B------:R-:W-:Y:S01]  /*db10*/  @!PT LDS RZ, [RZ] ;  /* 0x00000000fffff984 */ /* 0x000fe20000000800 */
[----:B------:R-:W-:Y:S01]  /*db20*/  @!PT LDS RZ, [RZ] ;  /* 0x00000000fffff984 */ /* 0x000fe20000000800 */
[----:B------:R-:W-:Y:S01]  /*db30*/  @!PT LDS RZ, [RZ] ;  /* 0x00000000fffff984 */ /* 0x000fe20000000800 */
[----:B------:R0:W-:Y:S01]  /*db40*/  @P2 LDGSTS.E.BYPASS.LTC128B.128 [R7+0x1c400], desc[UR48][R2.64], !P1 ;  /* 0x1c40000002072fae */ /* 0x0001e2000c901d70 */
[----:B------:R-:W-:Y:S02]  /*db50*/  ISETP.GE.AND P2, PT, R35, 0x11, PT ;  /* 0x000000112300780c */ /* 0x000fe40003f46270 */
[----:B------:R-:W-:Y:S01]  /*db60*/  MOV R13, R0 ;  /* 0x00000000000d7202 */ /* 0x000fe20000000f00 */
[----:B------:R-:W-:-:S10]  /*db70*/  IMAD.MOV.U32 R6, RZ, RZ, R14 ;  /* 0x000000ffff067224 */ /* 0x000fd400078e000e */
[----:B0-----:R-:W-:Y:S05]  /*db80*/  WARPSYNC.COLLECTIVE R15, `(.L_x_284) ;  /* 0x000000000f087348 */ /* 0x001fea0003c00000 */
[----:B------:R1:W2:Y:S02]  /*db90*/  SHFL.IDX P6, R14, R13, R12, R11 ;  /* 0x0000000c0d0e7389 */ /* 0x0002a400000c000b */
[----:B012---:R-:W-:Y:S01]  /*dba0*/  ENDCOLLECTIVE ;  /* 0x000000000000791b */ /* 0x007fe20003800000 */
.L_x_284:
[----:B------:R-:W-:Y:S01]  /*dbb0*/  @P2 LEA R12, R4, UR37, 0x1 ;  /* 0x00000025040c2c11 */ /* 0x000fe2000f8e08ff */
[----:B------:R-:W-:Y:S01]  /*dbc0*/  IMAD.MOV.U32 R13, RZ, RZ, R5 ;  /* 0x000000ffff0d7224 */ /* 0x000fe200078e0005 */
        /* <DEDUP_REMOVED lines=14> */
.L_x_285:
[----:B------:R-:W-:Y:S01]  /*dcb0*/  IMAD.MOV.U32 R13, RZ, RZ, R0 ;  /* 0x000000ffff0d7224 */ /* 0x000fe200078e0000 */
[----:B------:R-:W-:-:S07]  /*dcc0*/  MOV R9, R14 ;  /* 0x0000000e00097202 */ /* 0x000fce0000000f00 */
[----:B------:R-:W-:Y:S05]  /*dcd0*/  WARPSYNC.COLLECTIVE R15, `(.L_x_286) ;  /* 0x000000000f087348 */ /* 0x000fea0003c00000 */
[----:B------:R0:W1:Y:S02]  /*dce0*/  SHFL.IDX P6, R14, R13, R12, R11 ;  /* 0x0000000c0d0e7389 */ /* 0x00006400000c000b */
[----:B01----:R-:W-:Y:S01]  /*dcf0*/  ENDCOLLECTIVE ;  /* 0x000000000000791b */ /* 0x003fe20003800000 */
.L_x_286:
        /* <DEDUP_REMOVED lines=16> */
.L_x_287:
[----:B------:R-:W-:Y:S01]  /*de00*/  IMAD.MOV.U32 R13, RZ, RZ, R0 ;  /* 0x000000ffff0d7224 */ /* 0x000fe200078e0000 */
[----:B------:R-:W-:-:S07]  /*de10*/  MOV R7, R14 ;  /* 0x0000000e00077202 */ /* 0x000fce0000000f00 */
[----:B------:R-:W-:Y:S05]  /*de20*/  WARPSYNC.COLLECTIVE R15, `(.L_x_288) ;  /* 0x000000000f087348 */ /* 0x000fea0003c00000 */
[----:B------:R0:W1:Y:S02]  /*de30*/  SHFL.IDX P6, R14, R13, R12, R11 ;  /* 0x0000000c0d0e7389 */ /* 0x00006400000c000b */
[----:B01----:R-:W-:Y:S01]  /*de40*/  ENDCOLLECTIVE ;  /* 0x000000000000791b */ /* 0x003fe20003800000 */
.L_x_288:
[----:B------:R-:W-:Y:S02]  /*de50*/  IMAD.MOV.U32 R13, RZ, RZ, R5 ;  /* 0x000000ffff0d7224 */ /* 0x000fe400078e0005 */
[----:B------:R-:W-:Y:S01]  /*de60*/  IMAD.MOV.U32 R12, RZ, RZ, 0x4 ;  /* 0x00000004ff0c7424 */ /* 0x000fe200078e00ff */
[----:B------:R-:W-:-:S13]  /*de70*/  @P2 LEA R8, P0, R20, R14, 0x1 ;  /* 0x0000000e14082211 */ /* 0x000fda00078008ff */
[----:B------:R-:W-:Y:S05]  /*de80*/  WARPSYNC.COLLECTIVE R15, `(.L_x_289) ;  /* 0x000000000f087348 */ /* 0x000fea0003c00000 */
[----:B------:R0:W1:Y:S02]  /*de90*/  SHFL.IDX P6, R14, R13, R12, R11 ;  /* 0x0000000c0d0e7389 */ /* 0x00006400000c000b */
[----:B01----:R-:W-:Y:S01]  /*dea0*/  ENDCOLLECTIVE ;  /* 0x000000000000791b */ /* 0x003fe20003800000 */
.L_x_289:
        /* <DEDUP_REMOVED lines=8> */
[----:B------:R-:W-:Y:S01]  /*df30*/  IMAD.MOV.U32 R13, RZ, RZ, R0 ;  /* 0x000000ffff0d7224 */ /* 0x000fe200078e0000 */
[----:B0-----:R-:W-:-:S11]  /*df40*/  MOV R2, R14 ;  /* 0x0000000e00027202 */ /* 0x001fd60000000f00 */
[----:B------:R-:W-:Y:S05]  /*df50*/  WARPSYNC.COLLECTIVE R15, `(.L_x_290) ;  /* 0x000000000f087348 */ /* 0x000fea0003c00000 */
[----:B------:R0:W1:Y:S02]  /*df60*/  SHFL.IDX P6, R14, R13, R12, R11 ;  /* 0x0000000c0d0e7389 */ /* 0x00006400000c000b */
[----:B01----:R-:W-:Y:S01]  /*df70*/  ENDCOLLECTIVE ;  /* 0x000000000000791b */ /* 0x003fe20003800000 */
.L_x_290:
[----:B------:R-:W-:Y:S01]  /*df80*/  @P2 LEA R7, R4, UR37, 0x1 ;  /* 0x0000002504072c11 */ /* 0x000fe2000f8e08ff */
[----:B------:R-:W-:Y:S02]  /*df90*/  IMAD.MOV.U32 R13, RZ, RZ, R5 ;  /* 0x000000ffff0d7224 */ /* 0x000fe400078e0005 */
[----:B------:R-:W-:Y:S01]  /*dfa0*/  IMAD.MOV.U32 R12, RZ, RZ, 0x5 ;  /* 0x00000005ff0c7424 */ /* 0x000fe200078e00ff */
[----:B------:R-:W-:-:S05]  /*dfb0*/  @P2 LEA R6, P0, R20, R14, 0x1 ;  /* 0x0000000e14062211 */ /* 0x000fca00078008ff */
[----:B------:R-:W-:Y:S02]  /*dfc0*/  @P2 IMAD.X R11, RZ, RZ, R2, P0 ;  /* 0x000000ffff0b2224 */ /* 0x000fe400000e0602 */
[----:B------:R-:W-:Y:S02]  /*dfd0*/  @P2 IMAD.MOV.U32 R2, RZ, RZ, R6 ;  /* 0x000000ffff022224 */ /* 0x000fe400078e0006 */
[----:B------:R-:W-:Y:S01]  /*dfe0*/  @P2 IMAD.MOV.U32 R3, RZ, RZ, R11 ;  /* 0x000000ffff032224 */ /* 0x000fe200078e000b */
[----:B------:R-:W-:-:S04]  /*dff0*/  MOV R11, 0x181f ;  /* 0x0000181f000b7802 */ /* 0x000fc80000000f00 */
[----:B------:R-:W-:Y:S01]  /*e000*/  @!PT LDS RZ, [RZ] ;  /* 0x00000000fffff984 */ /* 0x000fe20000000800 */
[----:B------:R-:W-:Y:S01]  /*e010*/  @!PT LDS RZ, [RZ] ;  /* 0x00000000fffff984 */ /* 0x000fe20000000800 */
[----:B------:R-:W-:Y:S01]  /*e020*/  @!PT LDS RZ, [RZ] ;  /* 0x00000000fffff984 */ /* 0x000fe20000000800 */
[----:B------:R0:W-:Y:S03]  /*e030*/  @P2 LDGSTS.E.BYPASS.LTC128B.128 [R7+0x1e400], desc[UR48][R2.64], !P1 ;  /* 0x1e40000002072fae */ /* 0x0001e6000c901d70 */
[----:B0-----:R-:W-:Y:S05]  /*e040*/  WARPSYNC.COLLECTIVE R15, `(.L_x_291) ;  /* 0x000000000f087348 */ /* 0x001fea0003c00000 */
[----:B------:R1:W2:Y:S02]  /*e050*/  SHFL.IDX P6, R14, R13, R12, R11 ;  /* 0x0000000c0d0e7389 */ /* 0x0002a400000c000b */
[----:B012---:R-:W-:Y:S01]  /*e060*/  ENDCOLLECTIVE ;  /* 0x000000000000791b */ /* 0x007fe20003800000 */
.L_x_291:
[----:B------:R-:W-:Y:S02]  /*e070*/  IMAD.MOV.U32 R13, RZ, RZ, R0 ;  /* 0x000000ffff0d7224 */ /* 0x000fe400078e0000 */
[----:B------:R-:W-:-:S07]  /*e080*/  IMAD.MOV.U32 R5, RZ, RZ, R14 ;  /* 0x000000ffff057224 */ /* 0x000fce00078e000e */
[----:B------:R-:W-:Y:S05]  /*e090*/  WARPSYNC.COLLECTIVE R15, `(.L_x_292) ;  /* 0x000000000f087348 */ /* 0x000fea0003c00000 */
[----:B------:R0:W1:Y:S02]  /*e0a0*/  SHFL.IDX P6, R14, R13, R12, R11 ;  /* 0x0000000c0d0e7389 */ /* 0x00006400000c000b */
[----:B01----:R-:W-:Y:S01]  /*e0b0*/  ENDCOLLECTIVE ;  /* 0x000000000000791b */ /* 0x003fe20003800000 */
.L_x_292:
[----:B------:R-:W-:Y:S05]  /*e0c0*/  BRA `(.L_x_293) ;  /* 0xffffffc000947947 */ /* 0x000fea000383ffff */
.L_x_235:
[----:B------:R-:W-:Y:S01]  /*e0d0*/  IMAD.MOV.U32 R13, RZ, RZ, R5 ;  /* 0x000000ffff0d7224 */ /* 0x000fe200078e0005 */
[----:B------:R-:W0:Y:S01]  /*e0e0*/  S2R R20, SR_TID.X ;  /* 0x0000000000147919 */ /* 0x000e220000002100 */
[----:B------:R-:W-:Y:S01]  /*e0f0*/  IMAD.MOV.U32 R12, RZ, RZ, RZ ;  /* 0x000000ffff0c7224 */ /* 0x000fe200078e00ff */
[----:B------:R-:W-:Y:S01]  /*e100*/  LEA R8, R27, UR37, 0x1 ;  /* 0x000000251b087c11 */ /* 0x000fe2000f8e08ff */
[----:B------:R-:W-:Y:S01]  /*e110*/  IMAD.MOV.U32 R11, RZ, RZ, 0x181f ;  /* 0x0000181fff0b7424 */ /* 0x000fe200078e00ff */
[----:B------:R-:W-:Y:S01]  /*e120*/  LOP3.LUT R16, R16, 0xfffff7ff, RZ, 0xc0, !PT ;  /* 0xfffff7ff10107812 */ /* 0x000fe200078ec0ff */
[----:B------:R-:W-:Y:S02]  /*e130*/  IMAD.MOV.U32 R15, RZ, RZ, -0x1 ;  /* 0xffffffffff0f7424 */ /* 0x000fe400078e00ff */
[----:B------:R-:W-:-:S07]  /*e140*/  IMAD.IADD R0, R36, 0x1, R0 ;  /* 0x0000000124007824 */ /* 0x000fce00078e0200 */
[----:B01----:R-:W-:Y:S05]  /*e150*/  WARPSYNC.COLLECTIVE R15, `(.L_x_294) ;  /* 0x000000000f087348 */ /* 0x003fea0003c00000 */
[----:B------:R2:W3:Y:S02]  /*e160*/  SHFL.IDX P6, R14, R13, R12, R11 ;  /* 0x0000000c0d0e7389 */ /* 0x0004e400000c000b */
[----:B0123--:R-:W-:Y:S01]  /*e170*/  ENDCOLLECTIVE ;  /* 0x000000000000791b */ /* 0x00ffe20003800000 */
.L_x_294:
[C---:B------:R-:W-:Y:S01]  /*e180*/  VIADD R6, R0.reuse, 0x10 ;  /* 0x0000001000067836 */ /* 0x040fe20000000000 */
[----:B------:R-:W-:Y:S01]  /*e190*/  ISETP.GE.AND P2, PT, R0, UR38, PT ;  /* 0x0000002600007c0c */ /* 0x000fe2000bf46270 */
[----:B------:R-:W-:-:S12]  /*e1a0*/  IMAD.MOV.U32 R13, RZ, RZ, R4 ;  /* 0x000000ffff0d7224 */ /* 0x000fd800078e0004 */
[----:B------:R-:W-:-:S04]  /*e1b0*/  @P2 LOP3.LUT R16, R16, 0x800, RZ, 0xfc, !PT ;  /* 0x0000080010102812 */ /* 0x000fc800078efcff */
[----:B------:R-:W-:Y:S01]  /*e1c0*/  LOP3.LUT R16, R16, 0xfffffbff, RZ, 0xc0, !PT ;  /* 0xfffffbff10107812 */ /* 0x000fe200078ec0ff */
[----:B------:R-:W-:Y:S01]  /*e1d0*/  IMAD.SHL.U32 R20, R20, 0x8, RZ ;  /* 0x0000000814147824 */ /* 0x000fe200078e00ff */
[----:B------:R-:W-:-:S07]  /*e1e0*/  MOV R3, R14 ;  /* 0x0000000e00037202 */ /* 0x000fce0000000f00 */
[----:B------:R-:W-:Y:S05]  /*e1f0*/  WARPSYNC.COLLECTIVE R15, `(.L_x_295) ;  /* 0x000000000f087348 */ /* 0x000fea0003c00000 */
[----:B------:R0:W1:Y:S02]  /*e200*/  SHFL.IDX P6, R14, R13, R12, R11 ;  /* 0x0000000c0d0e7389 */ /* 0x00006400000c000b */
[----:B01----:R-:W-:Y:S01]  /*e210*/  ENDCOLLECTIVE ;  /* 0x000000000000791b */ /* 0x003fe20003800000 */
.L_x_295:
[----:B------:R-:W-:Y:S02]  /*e220*/  LOP3.LUT R20, R20, 0x38, RZ, 0xc0, !PT ;  /* 0x0000003814147812 */ /* 0x000fe400078ec0ff */
[----:B------:R-:W-:Y:S02]  /*e230*/  MOV R13, R5 ;  /* 0x00000005000d7202 */ /* 0x000fe40000000f00 */
[----:B------:R-:W-:-:S05]  /*e240*/  @!P2 LEA R12, P0, R20, R14, 0x1 ;  /* 0x0000000e140ca211 */ /* 0x000fca00078008ff */
[----:B------:R-:W-:Y:S02]  /*e250*/  @!P2 IMAD.MOV.U32 R2, RZ, RZ, R12 ;  /* 0x000000ffff02a224 */ /* 0x000fe400078e000c */
[----:B------:R-:W-:Y:S02]  /*e260*/  IMAD.MOV.U32 R12, RZ, RZ, 0x1 ;  /* 0x00000001ff0c7424 */ /* 0x000fe400078e00ff */
[----:B------:R-:W-:-:S07]  /*e270*/  @!P2 IMAD.X R3, RZ, RZ, R3, P0 ;  /* 0x000000ffff03a224 */ /* 0x000fce00000e0603 */
[----:B------:R-:W-:Y:S05]  /*e280*/  WARPSYNC.COLLECTIVE R15, `(.L_x_296) ;  /* 0x000000000f087348 */ /* 0x000fea0003c00000 */
[----:B------:R0:W1:Y:S02]  /*e290*/  SHFL.IDX P6, R14, R13, R12, R11 ;  /* 0x0000000c0d0e7389 */ /* 0x00006400000c000b */
[----:B01----:R-:W-:Y:S01]  /*e2a0*/  ENDCOLLECTIVE ;  /* 0x000000000000791b */ /* 0x003fe20003800000 */
.L_x_296:
[----:B------:R-:W-:Y:S01]  /*e2b0*/  @!PT LDS RZ, [RZ] ;  /* 0x00000000fffff984 */ /* 0x000fe20000000800 */
[----:B------:R-:W-:Y:S01]  /*e2c0*/  @!PT LDS RZ, [RZ] ;  /* 0x00000000fffff984 */ /* 0x000fe20000000800 */
[----:B------:R-:W-:Y:S01]  /*e2d0*/  @!PT LDS RZ, [RZ] ;  /* 0x00000000fffff984 */ /* 0x000fe20000000800 */
[----:B------:R0:W-:Y:S01]  /*e2e0*/  @!P2 LDGSTS.E.BYPASS.LTC128B.128 [R8+0x18400], desc[UR48][R2.64], !P1 ;  /* 0x184000000208afae */ /* 0x0001e2000c901d70 */
[----:B------:R-:W-:Y:S01]  /*e2f0*/  ISETP.GE.AND P2, PT, R6, UR38, PT ;  /* 0x0000002606007c0c */ /* 0x000fe2000bf46270 */
[----:B------:R-:W-:Y:S02]  /*e300*/  VIADD R6, R0, 0x20 ;  /* 0x0000002000067836 */ /* 0x000fe40000000000 */
[----:B------:R-:W-:-:S10]  /*e310*/  IMAD.MOV.U32 R13, RZ, RZ, R4 ;  /* 0x000000ffff0d7224 */ /* 0x000fd400078e0004 */
[----:B------:R-:W-:-:S04]  /*e320*/  @P2 LOP3.LUT R16, R16, 0x400, RZ, 0xfc, !PT ;  /* 0x0000040010102812 */ /* 0x000fc800078efcff */
[----:B------:R-:W-:Y:S01]  /*e330*/  LOP3.LUT R16, R16, 0xfffffdff, RZ, 0xc0, !PT ;  /* 0xfffffdff10107812 */ /* 0x000fe200078ec0ff */
[----:B0-----:R-:W-:-:S07]  /*e340*/  IMAD.MOV.U32 R2, RZ, RZ, R14 ;  /* 0x000000ffff027224 */ /* 0x001fce00078e000e */
[----:B------:R-:W-:Y:S05]  /*e350*/  WARPSYNC.COLLECTIVE R15, `(.L_x_297) ;  /* 0x000000000f087348 */ /* 0x000fea0003c00000 */
[----:B------:R0:W1:Y:S02]  /*e360*/  SHFL.IDX P6, R14, R13, R12, R11 ;  /* 0x0000000c0d0e7389 */ /* 0x00006400000c000b */
[----:B01----:R-:W-:Y:S01]  /*e370*/  ENDCOLLECTIVE ;  /* 0x000000000000791b */ /* 0x003fe20003800000 */
.L_x_297:
[----:B------:R-:W-:Y:S02]  /*e380*/  IMAD.MOV.U32 R13, RZ, RZ, R5 ;  /* 0x000000ffff0d7224 */ /* 0x000fe400078e0005 */
[----:B------:R-:W-:Y:S02]  /*e390*/  IMAD.MOV.U32 R12, RZ, RZ, 0x2 ;  /* 0x00000002ff0c7424 */ /* 0x000fe400078e00ff */
[----:B------:R-:W-:-:S05]  /*e3a0*/  IMAD.MOV.U32 R10, RZ, RZ, R14 ;  /* 0x000000ffff0a7224 */ /* 0x000fca00078e000e */
[----:B------:R-:W-:-:S05]  /*e3b0*/  @!P2 LEA R10, P0, R20, R10, 0x1 ;  /* 0x0000000a140aa211 */ /* 0x000fca00078008ff */
[----:B------:R-:W-:Y:S02]  /*e3c0*/  @!P2 IMAD.X R11, RZ, RZ, R2, P0 ;  /* 0x000000ffff0ba224 */ /* 0x000fe400000e0602 */
[----:B------:R-:W-:Y:S01]  /*e3d0*/  @!P2 IMAD.MOV.U32 R2, RZ, RZ, R10 ;  /* 0x000000ffff02a224 */ /* 0x000fe200078e000a */
[----:B------:R-:W-:Y:S02]  /*e3e0*/  LEA R10, R27, UR37, 0x1 ;  /* 0x000000251b0a7c11 */ /* 0x000fe4000f8e08ff */
[----:B------:R-:W-:Y:S01]  /*e3f0*/  @!P2 MOV R3, R11 ;  /* 0x0000000b0003a202 */ /* 0x000fe20000000f00 */
[----:B------:R-:W-:-:S04]  /*e400*/  IMAD.MOV.U32 R11, RZ, RZ, 0x181f ;  /* 0x0000181fff0b7424 */ /* 0x000fc800078e00ff */
[----:B------:R-:W-:Y:S01]  /*e410*/  @!PT LDS RZ, [RZ] ;  /* 0x00000000fffff984 */ /* 0x000fe20000000800 */
[----:B------:R-:W-:Y:S01]  /*e420*/  @!PT LDS RZ, [RZ] ;  /* 0x00000000fffff984 */ /* 0x000fe20000000800 */
[----:B------:R-:W-:Y:S01]  /*e430*/  @!PT LDS RZ, [RZ] ;  /* 0x00000000fffff984 */ /* 0x000fe20000000800 */
[----:B------:R0:W-:Y:S01]  /*e440*/  @!P2 LDGSTS.E.BYPASS.LTC128B.128 [R10+0x18c00], desc[UR48][R2.64], !P1 ;  /* 0x18c00000020aafae */ /* 0x0001e2000c901d70 */
[----:B------:R-:W-:Y:S01]  /*e450*/  ISETP.GE.AND P2, PT, R6, UR38, PT ;  /* 0x0000002606007c0c */ /* 0x000fe2000bf46270 */
[----:B------:R-:W-:-:S12]  /*e460*/  VIADD R6, R0, 0x30 ;  /* 0x0000003000067836 */ /* 0x000fd80000000000 */
[----:B0-----:R-:W-:Y:S05]  /*e470*/  WARPSYNC.COLLECTIVE R15, `(.L_x_298) ;  /* 0x000000000f087348 */ /* 0x001fea0003c00000 */
[----:B------:R1:W2:Y:S02]  /*e480*/  SHFL.IDX P6, R14, R13, R12, R11 ;  /* 0x0000000c0d0e7389 */ /* 0x0002a400000c000b */
[----:B012---:R-:W-:Y:S01]  /*e490*/  ENDCOLLECTIVE ;  /* 0x000000000000791b */ /* 0x007fe20003800000 */
.L_x_298:
[----:B------:R-:W-:Y:S01]  /*e4a0*/  @P2 LOP3.LUT R16, R16, 0x200, RZ, 0xfc, !PT ;  /* 0x0000020010102812 */ /* 0x000fe200078efcff */
[----:B------:R-:W-:-:S03]  /*e4b0*/  IMAD.MOV.U32 R13, RZ, RZ, R4 ;  /* 0x000000ffff0d7224 */ /* 0x000fc600078e0004 */
[----:B------:R-:W-:Y:S01]  /*e4c0*/  LOP3.LUT R16, R16, 0xfffffeff, RZ, 0xc0, !PT ;  /* 0xfffffeff10107812 */ /* 0x000fe200078ec0ff */
[----:B------:R-:W-:-:S07]  /*e4d0*/  IMAD.MOV.U32 R8, RZ, RZ, R14 ;  /* 0x000000ffff087224 */ /* 0x000fce00078e000e */
[----:B------:R-:W-:Y:S05]  /*e4e0*/  WARPSYNC.COLLECTIVE R15, `(.L_x_299) ;  /* 0x000000000f087348 */ /* 0x000fea0003c00000 */
[----:B------:R0:W1:Y:S02]  /*e4f0*/  SHFL.IDX P6, R14, R13, R12, R11 ;  /* 0x0000000c0d0e7389 */ /* 0x00006400000c000b */
[----:B01----:R-:W-:Y:S01]  /*e500*/  ENDCOLLECTIVE ;  /* 0x000000000000791b */ /* 0x003fe20003800000 */
.L_x_299:
[----:B------:R-:W-:Y:S02]  /*e510*/  IMAD.MOV.U32 R13, RZ, RZ, R5 ;  /* 0x000000ffff0d7224 */ /* 0x000fe400078e0005 */
[----:B------:R-:W-:Y:S01]  /*e520*/  IMAD.MOV.U32 R12, RZ, RZ, 0x3 ;  /* 0x00000003ff0c7424 */ /* 0x000fe200078e00ff */
[----:B------:R-:W-:-:S07]  /*e530*/  MOV R9, R14 ;  /* 0x0000000e00097202 */ /* 0x000fce0000000f00 */
[----:B------:R-:W-:Y:S05]  /*e540*/  WARPSYNC.COLLECTIVE R15, `(.L_x_300) ;  /* 0x000000000f087348 */ /* 0x000fea0003c00000 */
[----:B------:R0:W1:Y:S02]  /*e550*/  SHFL.IDX P6, R14, R13, R12, R11 ;  /* 0x0000000c0d0e7389 */ /* 0x00006400000c000b */
[----:B01----:R-:W-:Y:S01]  /*e560*/  ENDCOLLECTIVE ;  /* 0x000000000000791b */ /* 0x003fe20003800000 */
.L_x_300:
[----:B------:R-:W-:-:S05]  /*e570*/  @!P2 LEA R9, P0, R20, R9, 0x1 ;  /* 0x000000091409a211 */ /* 0x000fca00078008ff */
[----:B------:R-:W-:Y:S02]  /*e580*/  @!P2 IMAD.X R8, RZ, RZ, R8, P0 ;  /* 0x000000ffff08a224 */ /* 0x000fe400000e0608 */
[----:B------:R-:W-:Y:S02]  /*e590*/  @!P2 IMAD.MOV.U32 R2, RZ, RZ, R9 ;  /* 0x000000ffff02a224 */ /* 0x000fe400078e0009 */
[----:B------:R-:W-:Y:S02]  /*e5a0*/  @!P2 IMAD.MOV.U32 R3, RZ, RZ, R8 ;  /* 0x000000ffff03a224 */ /* 0x000fe400078e0008 */
[----:B------:R-:W0:Y:S01]  /*e5b0*/  S2R R8, SR_TID.X ;  /* 0x0000000000087919 */ /* 0x000e220000002100 */
[----:B------:R-:W-:Y:S02]  /*e5c0*/  IMAD.MOV.U32 R13, RZ, RZ, R4 ;  /* 0x000000ffff0d7224 */ /* 0x000fe400078e0004 */
[----:B------:R-:W-:Y:S01]  /*e5d0*/  @!PT LDS RZ, [RZ] ;  /* 0x00000000fffff984 */ /* 0x000fe20000000800 */
[----:B------:R-:W-:Y:S01]  /*e5e0*/  @!PT LDS RZ, [RZ] ;  /* 0x00000000fffff984 */ /* 0x000fe20000000800 */
[----:B------:R-:W-:Y:S01]  /*e5f0*/  @!PT LDS RZ, [RZ] ;  /* 0x00000000fffff984 */ /* 0x000fe20000000800 */
[----:B------:R1:W-:Y:S01]  /*e600*/  @!P2 LDGSTS.E.BYPASS.LTC128B.128 [R10+0x19400], desc[UR48][R2.64], !P1 ;  /* 0x19400000020aafae */ /* 0x0003e2000c901d70 */
[----:B------:R-:W-:-:S02]  /*e610*/  ISETP.GE.AND P2, PT, R6, UR38, PT ;  /* 0x0000002606007c0c */ /* 0x000fc4000bf46270 */
[----:B------:R-:W-:-:S11]  /*e620*/  MOV R6, R14 ;  /* 0x0000000e00067202 */ /* 0x000fd60000000f00 */
[----:B01----:R-:W-:Y:S05]  /*e630*/  WARPSYNC.COLLECTIVE R15, `(.L_x_301) ;  /* 0x000000000f087348 */ /* 0x003fea0003c00000 */
[----:B------:R2:W3:Y:S02]  /*e640*/  SHFL.IDX P6, R14, R13, R12, R11 ;  /* 0x0000000c0d0e7389 */ /* 0x0004e400000c000b */
[----:B0123--:R-:W-:Y:S01]  /*e650*/  ENDCOLLECTIVE ;  /* 0x000000000000791b */ /* 0x00ffe20003800000 */
.L_x_301:
[----:B------:R-:W-:-:S04]  /*e660*/  @P2 LOP3.LUT R16, R16, 0x100, RZ, 0xfc, !PT ;  /* 0x0000010010102812 */ /* 0x000fc800078efcff */
[----:B------:R-:W-:Y:S01]  /*e670*/  LOP3.LUT R16, R16, 0xffffff7f, RZ, 0xc0, !PT ;  /* 0xffffff7f10107812 */ /* 0x000fe200078ec0ff */
[----:B------:R-:W-:Y:S02]  /*e680*/  IMAD.MOV.U32 R13, RZ, RZ, R5 ;  /* 0x000000ffff0d7224 */ /* 0x000fe400078e0005 */
[----:B------:R-:W-:Y:S02]  /*e690*/  IMAD.MOV.U32 R12, RZ, RZ, 0x4 ;  /* 0x00000004ff0c7424 */ /* 0x000fe400078e00ff */
[----:B------:R-:W-:Y:S02]  /*e6a0*/  IMAD.SHL.U32 R8, R8, 0x8, RZ ;  /* 0x0000000808087824 */ /* 0x000fe400078e00ff */
[----:B------:R-:W-:-:S03]  /*e6b0*/  IMAD.MOV.U32 R7, RZ, RZ, R14 ;  /* 0x000000ffff077224 */ /* 0x000fc600078e000e */
[----:B------:R-:W-:-:S07]  /*e6c0*/  LOP3.LUT R8, R8, 0x38, RZ, 0xc0, !PT ;  /* 0x0000003808087812 */ /* 0x000fce00078ec0ff */
[----:B------:R-:W-:Y:S05]  /*e6d0*/  WARPSYNC.COLLECTIVE R15, `(.L_x_302) ;  /* 0x000000000f087348 */ /* 0x000fea0003c00000 */
[----:B------:R0:W1:Y:S02]  /*e6e0*/  SHFL.IDX P6, R14, R13, R12, R11 ;  /* 0x0000000c0d0e7389 */ /* 0x00006400000c000b */
[----:B01----:R-:W-:Y:S01]  /*e6f0*/  ENDCOLLECTIVE ;  /* 0x000000000000791b */ /* 0x003fe20003800000 */
.L_x_302:
[----:B------:R-:W-:-:S05]  /*e700*/  @!P2 LEA R7, P0, R8, R7, 0x1 ;  /* 0x000000070807a211 */ /* 0x000fca00078008ff */
[----:B------:R-:W-:Y:S02]  /*e710*/  @!P2 IMAD.X R6, RZ, RZ, R6, P0 ;  /* 0x000000ffff06a224 */ /* 0x000fe400000e0606 */
[----:B------:R-:W-:Y:S02]  /*e720*/  @!P2 IMAD.MOV.U32 R2, RZ, RZ, R7 ;  /* 0x000000ffff02a224 */ /* 0x000fe400078e0007 */
[----:B------:R-:W-:Y:S01]  /*e730*/  @!P2 IMAD.MOV.U32 R3, RZ, RZ, R6 ;  /* 0x000000ffff03a224 */ /* 0x000fe200078e0006 */
[----:B------:R-:W-:Y:S01]  /*e740*/  IADD3 R6, R0, 0x40, RZ ;  /* 0x0000004000067810 */ /* 0x000fe20007ffe0ff */
[----:B------:R-:W-:-:S03]  /*e750*/  IMAD.MOV.U32 R13, RZ, RZ, R4 ;  /* 0x000000ffff0d7224 */ /* 0x000fc600078e0004 */
[----:B------:R-:W-:Y:S01]  /*e760*/  @!PT LDS RZ, [RZ] ;  /* 0x00000000fffff984 */ /* 0x000fe20000000800 */
[----:B------:R-:W-:Y:S01]  /*e770*/  @!PT LDS RZ, [RZ] ;  /* 0x00000000fffff984 */ /* 0x000fe20000000800 */
[----:B------:R-:W-:Y:S01]  /*e780*/  @!PT LDS RZ, [RZ] ;  /* 0x00000000fffff984 */ /* 0x000fe20000000800 */
[----:B------:R0:W-:Y:S01]  /*e790*/  @!P2 LDGSTS.E.BYPASS.LTC128B.128 [R10+0x19c00], desc[UR48][R2.64], !P1 ;  /* 0x19c00000020aafae */ /* 0x0001e2000c901d70 */
[----:B------:R-:W-:Y:S01]  /*e7a0*/  ISETP.GE.AND P2, PT, R6, UR38, PT ;  /* 0x0000002606007c0c */ /* 0x000fe2000bf46270 */
[----:B------:R-:W-:Y:S02]  /*e7b0*/  VIADD R6, R0, 0x50 ;  /* 0x0000005000067836 */ /* 0x000fe40000000000 */
[----:B0-----:R-:W-:-:S10]  /*e7c0*/  IMAD.MOV.U32 R2, RZ, RZ, R14 ;  /* 0x000000ffff027224 */ /* 0x001fd400078e000e */
[----:B------:R-:W-:Y:S05]  /*e7d0*/  WARPSYNC.COLLECTIVE R15, `(.L_x_303) ;  /* 0x000000000f087348 */ /* 0x000fea0003c00000 */
[----:B------:R0:W1:Y:S02]  /*e7e0*/  SHFL.IDX P6, R14, R13, R12, R11 ;  /* 0x0000000c0d0e7389 */ /* 0x00006400000c000b */
[----:B01----:R-:W-:Y:S01]  /*e7f0*/  ENDCOLLECTIVE ;  /* 0x000000000000791b */ /* 0x003fe20003800000 */
.L_x_303:
[----:B------:R-:W-:-:S04]  /*e800*/  @P2 LOP3.LUT R16, R16, 0x80, RZ, 0xfc, !PT ;  /* 0x0000008010102812 */ /* 0x000fc800078efcff */
[----:B------:R-:W-:Y:S01]  /*e810*/  LOP3.LUT R16, R16, 0xffffffbf, RZ, 0xc0, !PT ;  /* 0xffffffbf10107812 */ /* 0x000fe200078ec0ff */
[----:B------:R-:W-:Y:S01]  /*e820*/  IMAD.MOV.U32 R12, RZ, RZ, 0x5 ;  /* 0x00000005ff0c7424 */ /* 0x000fe200078e00ff */
[----:B------:R-:W-:-:S05]  /*e830*/  @!P2 LEA R14, P0, R8, R14, 0x1 ;  /* 0x0000000e080ea211 */ /* 0x000fca00078008ff */
[----:B------:R-:W-:Y:S02]  /*e840*/  @!P2 IMAD.X R13, RZ, RZ, R2, P0 ;  /* 0x000000ffff0da224 */ /* 0x000fe400000e0602 */
[----:B------:R-:W-:-:S03]  /*e850*/  @!P2 IMAD.MOV.U32 R2, RZ, RZ, R14 ;  /* 0x000000ffff02a224 */ /* 0x000fc600078e000e */
[----:B------:R-:W-:Y:S01]  /*e860*/  @!P2 MOV R3, R13 ;  /* 0x0000000d0003a202 */ /* 0x000fe20000000f00 */
[----:B------:R-:W-:-:S04]  /*e870*/  IMAD.MOV.U32 R13, RZ, RZ, R5 ;  /* 0x000000ffff0d7224 */ /* 0x000fc800078e0005 */
[----:B------:R-:W-:Y:S01]  /*e880*/  @!PT LDS RZ, [RZ] ;  /* 0x00000000fffff984 */ /* 0x000fe20000000800 */
[----:B------:R-:W-:Y:S01]  /*e890*/  @!PT LDS RZ, [RZ] ;  /* 0x00000000fffff984 */ /* 0x000fe20000000800 */
[----:B------:R-:W-:Y:S01]  /*e8a0*/  @!PT LDS RZ, [RZ] ;  /* 0x00000000fffff984 */ /* 0x000fe20000000800 */
[----:B------:R0:W-:Y:S01]  /*e8b0*/  @!P2 LDGSTS.E.BYPASS.LTC128B.128 [R10+0x1a400], desc[UR48][R2.64], !P1 ;  /* 0x1a400000020aafae */ /* 0x0001e2000c901d70 */
[----:B------:R-:W-:-:S13]  /*e8c0*/  ISETP.GE.AND P2, PT, R6, UR38, PT ;  /* 0x0000002606007c0c */ /* 0x000fda000bf46270 */
[----:B0-----:R-:W-:Y:S05]  /*e8d0*/  WARPSYNC.COLLECTIVE R15, `(.L_x_304) ;  /* 0x000000000f087348 */ /* 0x001fea0003c00000 */
[----:B------:R1:W2:Y:S02]  /*e8e0*/  SHFL.IDX P6, R14, R13, R12, R11 ;  /* 0x0000000c0d0e7389 */ /* 0x0002a400000c000b */
[----:B012---:R-:W-:Y:S01]  /*e8f0*/  ENDCOLLECTIVE ;  /* 0x000000000000791b */ /* 0x007fe20003800000 */
.L_x_304:
[----:B------:R-:W-:Y:S01]  /*e900*/  @P2 LOP3.LUT R16, R16, 0x40, RZ, 0xfc, !PT ;  /* 0x0000004010102812 */ /* 0x000fe200078efcff */
[----:B------:R-:W-:-:S03]  /*e910*/  IMAD.MOV.U32 R13, RZ, RZ, R4 ;  /* 0x000000ffff0d7224 */ /* 0x000fc600078e0004 */
[----:B------:R-:W-:Y:S01]  /*e920*/  LOP3.LUT R16, R16, 0xffffffdf, RZ, 0xc0, !PT ;  /* 0xffffffdf10107812 */ /* 0x000fe200078ec0ff */
[----:B------:R-:W-:-:S07]  /*e930*/  IMAD.MOV.U32 R2, RZ, RZ, R14 ;  /* 0x000000ffff027224 */ /* 0x000fce00078e000e */
[----:B------:R-:W-:Y:S05]  /*e940*/  WARPSYNC.COLLECTIVE R15, `(.L_x_305) ;  /* 0x000000000f087348 */ /* 0x000fea0003c00000 */
[----:B------:R0:W1:Y:S02]  /*e950*/  SHFL.IDX P6, R14, R13, R12, R11 ;  /* 0x0000000c0d0e7389 */ /* 0x00006400000c000b */
[----:B01----:R-:W-:Y:S01]  /*e960*/  ENDCOLLECTIVE ;  /* 0x000000000000791b */ /* 0x003fe20003800000 */
.L_x_305:
[----:B------:R-:W-:Y:S02]  /*e970*/  IMAD.MOV.U32 R13, RZ, RZ, R5 ;  /* 0x000000ffff0d7224 */ /* 0x000fe400078e0005 */
[----:B------:R-:W-:Y:S02]  /*e980*/  IMAD.MOV.U32 R12, RZ, RZ, 0x6 ;  /* 0x00000006ff0c7424 */ /* 0x000fe400078e00ff */
[----:B------:R-:W-:-:S07]  /*e990*/  IMAD.MOV.U32 R21, RZ, RZ, R14 ;  /* 0x000000ffff157224 */ /* 0x000fce00078e000e */
[----:B------:R-:W-:Y:S05]  /*e9a0*/  WARPSYNC.COLLECTIVE R15, `(.L_x_306) ;  /* 0x000000000f087348 */ /* 0x000fea0003c00000 */
[----:B------:R0:W1:Y:S02]  /*e9b0*/  SHFL.IDX P6, R14, R13, R12, R11 ;  /* 0x0000000c0d0e7389 */ /* 0x00006400000c000b */
[----:B01----:R-:W-:Y:S01]  /*e9c0*/  ENDCOLLECTIVE ;  /* 0x000000000000791b */ /* 0x003fe20003800000 */
.L_x_306:
[----:B------:R-:W-:-:S04]  /*e9d0*/  @!P2 LEA R21, P0, R8, R21, 0x1 ;  /* 0x000000150815a211 */ /* 0x000fc800078008ff */
[----:B------:R-:W-:Y:S01]  /*e9e0*/  @!P2 IADD3.X R20, RZ, R2, RZ, P0, !PT ;  /* 0x00000002ff14a210 */ /* 0x000fe200007fe4ff */
[----:B------:R-:W-:-:S04]  /*e9f0*/  @!P2 IMAD.MOV.U32 R2, RZ, RZ, R21 ;  /* 0x000000ffff02a224 */ /* 0x000fc800078e0015 */
[----:B------:R-:W-:Y:S02]  /*ea00*/  @!P2 IMAD.MOV.U32 R3, RZ, RZ, R20 ;  /* 0x000000ffff03a224 */ /* 0x000fe400078e0014 */
[----:B------:R-:W-:-:S03]  /*ea10*/  IMAD.MOV.U32 R13, RZ, RZ, R4 ;  /* 0x000000ffff0d7224 */ /* 0x000fc600078e0004 */
[----:B------:R-:W-:Y:S01]  /*ea20*/  @!PT LDS RZ, [RZ] ;  /* 0x00000000fffff984 */ /* 0x000fe20000000800 */
[----:B------:R-:W-:Y:S01]  /*ea30*/  @!PT LDS RZ, [RZ] ;  /* 0x00000000fffff984 */ /* 0x000fe20000000800 */
[----:B------:R-:W-:Y:S01]  /*ea40*/  @!PT LDS RZ, [RZ] ;  /* 0x00000000fffff984 */ /* 0x000fe20000000800 */
[----:B------:R0:W-:Y:S02]  /*ea50*/  @!P2 LDGSTS.E.BYPASS.LTC128B.128 [R10+0x1ac00], desc[UR48][R2.64], !P1 ;  /* 0x1ac00000020aafae */ /* 0x0001e4000c901d70 */
[----:B0-----:R-:W-:-:S07]  /*ea60*/  IMAD.MOV.U32 R2, RZ, RZ, R14 ;  /* 0x000000ffff027224 */ /* 0x001fce00078e000e */
[----:B------:R-:W-:Y:S05]  /*ea70*/  WARPSYNC.COLLECTIVE R15, `(.L_x_307) ;  /* 0x000000000f087348 */ /* 0x000fea0003c00000 */
[----:B------:R0:W1:Y:S02]  /*ea80*/  SHFL.IDX P6, R14, R13, R12, R11 ;  /* 0x0000000c0d0e7389 */ /* 0x00006400000c000b */
[----:B01----:R-:W-:Y:S01]  /*ea90*/  ENDCOLLECTIVE ;  /* 0x000000000000791b */ /* 0x003fe20003800000 */
.L_x_307:
[----:B------:R-:W-:-:S05]  /*eaa0*/  VIADD R3, R0, 0x60 ;  /* 0x0000006000037836 */ /* 0x000fca0000000000 */
[----:B------:R-:W-:Y:S01]  /*eab0*/  ISETP.GE.AND P2, PT, R3, UR38, PT ;  /* 0x0000002603007c0c */ /* 0x000fe2000bf46270 */
[----:B------:R-:W-:Y:S02]  /*eac0*/  IMAD.MOV.U32 R13, RZ, RZ, R5 ;  /* 0x000000ffff0d7224 */ /* 0x000fe400078e0005 */
[----:B------:R-:W-:-:S10]  /*ead0*/  IMAD.MOV.U32 R12, RZ, RZ, 0x7 ;  /* 0x00000007ff0c7424 */ /* 0x000fd400078e00ff */
[----:B------:R-:W-:Y:S02]  /*eae0*/  @P2 LOP3.LUT R16, R16, 0x20, RZ, 0xfc, !PT ;  /* 0x0000002010102812 */ /* 0x000fe400078efcff */
[----:B------:R-:W-:-:S04]  /*eaf0*/  MOV R15, R14 ;  /* 0x0000000e000f7202 */ /* 0x000fc80000000f00 */
[----:B------:R-:W-:-:S05]  /*eb00*/  @!P2 LEA R6, P0, R8, R15, 0x1 ;  /* 0x0000000f0806a211 */ /* 0x000fca00078008ff */
[----:B------:R-:W-:Y:S02]  /*eb10*/  @!P2 IMAD.X R15, RZ, RZ, R2, P0 ;  /* 0x000000ffff0fa224 */ /* 0x000fe400000e0602 */
[----:B------:R-:W-:Y:S02]  /*eb20*/  @!P2 IMAD.MOV.U32 R2, RZ, RZ, R6 ;  /* 0x000000ffff02a224 */ /* 0x000fe400078e0006 */
[----:B------:R-:W-:Y:S01]  /*eb30*/  @!P2 IMAD.MOV.U32 R3, RZ, RZ, R15 ;  /* 0x000000ffff03a224 */ /* 0x000fe200078e000f */
[----:B------:R-:W-:-:S04]  /*eb40*/  MOV R15, 0xffffffff ;  /* 0xffffffff000f7802 */ /* 0x000fc80000000f00 */
[----:B------:R-:W-:Y:S01]  /*eb50*/  @!PT LDS RZ, [RZ] ;  /* 0x00000000fffff984 */ /* 0x000fe20000000800 */
[----:B------:R-:W-:Y:S01]  /*eb60*/  @!PT LDS RZ, [RZ] ;  /* 0x00000000fffff984 */ /* 0x000fe20000000800 */
[----:B------:R-:W-:Y:S01]  /*eb70*/  @!PT LDS RZ, [RZ] ;  /* 0x00000000fffff984 */ /* 0x000fe20000000800 */
[----:B------:R0:W-:Y:S03]  /*eb80*/  @!P2 LDGSTS.E.BYPASS.LTC128B.128 [R10+0x1b400], desc[UR48][R2.64], !P1 ;  /* 0x1b400000020aafae */ /* 0x0001e6000c901d70 */
[----:B0-----:R-:W-:Y:S05]  /*eb90*/  WARPSYNC.COLLECTIVE R15, `(.L_x_308) ;  /* 0x000000000f087348 */ /* 0x001fea0003c00000 */
[----:B------:R1:W2:Y:S02]  /*eba0*/  SHFL.IDX P6, R14, R13, R12, R11 ;  /* 0x0000000c0d0e7389 */ /* 0x0002a400000c000b */
[----:B012---:R-:W-:Y:S01]  /*ebb0*/  ENDCOLLECTIVE ;  /* 0x000000000000791b */ /* 0x007fe20003800000 */
.L_x_308:
[----:B------:R-:W-:Y:S02]  /*ebc0*/  IMAD.MOV.U32 R13, RZ, RZ, R4 ;  /* 0x000000ffff0d7224 */ /* 0x000fe400078e0004 */
[----:B------:R-:W-:-:S07]  /*ebd0*/  IMAD.MOV.U32 R5, RZ, RZ, R14 ;  /* 0x000000ffff057224 */ /* 0x000fce00078e000e */
[----:B------:R-:W-:Y:S05]  /*ebe0*/  WARPSYNC.COLLECTIVE R15, `(.L_x_309) ;  /* 0x000000000f087348 */ /* 0x000fea0003c00000 */
[----:B------:R0:W1:Y:S02]  /*ebf0*/  SHFL.IDX P6, R14, R13, R12, R11 ;  /* 0x0000000c0d0e7389 */ /* 0x00006400000c000b */
[----:B01----:R-:W-:Y:S01]  /*ec00*/  ENDCOLLECTIVE ;  /* 0x000000000000791b */ /* 0x003fe20003800000 */
.L_x_309:
[----:B------:R-:W-:Y:S05]  /*ec10*/  BRA `(.L_x_310) ;  /* 0xffffffc000887947 */ /* 0x000fea000383ffff */
.L_x_237:
[----:B------:R-:W-:Y:S01]  /*ec20*/  BSSY B0, `(.L_x_311) ;  /* 0x0000008000007945 */ /* 0x000fe20003800000 */
[----:B------:R-:W-:Y:S02]  /*ec30*/  IMAD.MOV.U32 R13, RZ, RZ, R4 ;  /* 0x000000ffff0d7224 */ /* 0x000fe400078e0004 */
[----:B------:R-:W-:Y:S02]  /*ec40*/  IMAD.MOV.U32 R12, RZ, RZ, RZ ;  /* 0x000000ffff0c7224 */ /* 0x000fe400078e00ff */
[----:B------:R-:W-:Y:S02]  /*ec50*/  IMAD.MOV.U32 R11, RZ, RZ, 0x181f ;  /* 0x0000181fff0b7424 */ /* 0x000fe400078e00ff */
[----:B------:R-:W-:-:S07]  /*ec60*/  IMAD.MOV.U32 R15, RZ, RZ, -0x1 ;  /* 0xffffffffff0f7424 */ /* 0x000fce00078e00ff */
[----:B-----5:R-:W-:Y:S05]  /*ec70*/  WARPSYNC.COLLECTIVE R15, `(.L_x_312) ;  /* 0x000000000f087348 */ /* 0x020fea0003c00000 */
[----:B------:R0:W1:Y:S02]  /*ec80*/  SHFL.IDX P6, R14, R13, R12, R11 ;  /* 0x0000000c0d0e7389 */ /* 0x00006400000c000b */
[----:B01---5:R-:W-:Y:S01]  /*ec90*/  ENDCOLLECTIVE ;  /* 0x000000000000791b */ /* 0x023fe20003800000 */
.L_x_312:
[----:B------:R-:W-:Y:S05]  /*eca0*/  BSYNC B0 ;  /* 0x0000000000007941 */ /* 0x000fea0003800000 */
.L_x_311:
[----:B------:R-:W-:Y:S01]  /*ecb0*/  IMAD.MOV.U32 R13, RZ, RZ, R0 ;  /* 0x000000ffff0d7224 */ /* 0x000fe200078e0000 */
[----:B------:R-:W-:Y:S01]  /*ecc0*/  MOV R2, R14 ;  /* 0x0000000e00027202 */ /* 0x000fe20000000f00 */
[----:B------:R-:W-:Y:S01]  /*ecd0*/  IMAD.MOV.U32 R12, RZ, RZ, RZ ;  /* 0x000000ffff0c7224 */ /* 0x000fe200078e00ff */
[----:B------:R-:W-:Y:S01]  /*ece0*/  LOP3.LUT P2, RZ, R16, 0x800, RZ, 0xc0, !PT ;  /* 0x0000080010ff7812 */ /* 0x000fe2000784c0ff */
[----:B------:R-:W-:Y:S02]  /*ecf0*/  IMAD.MOV.U32 R11, RZ, RZ, 0x181f ;  /* 0x0000181fff0b7424 */ /* 0x000fe400078e00ff */
[----:B------:R-:W-:-:S10]  /*ed00*/  IMAD.MOV.U32 R15, RZ, RZ, -0x1 ;  /* 0xffffffffff0f7424 */ /* 0x000fd400078e00ff */
[----:B------:R-:W-:Y:S05]  /*ed10*/  WARPSYNC.COLLECTIVE R15, `(.L_x_313) ;  /* 0x000000000f087348 */ /* 0x000fea0003c00000 */
[----:B------:R0:W1:Y:S02]  /*ed20*/  SHFL.IDX P6, R14, R13, R12, R11 ;  /* 0x0000000c0d0e7389 */ /* 0x00006400000c000b */
[----:B01----:R-:W-:Y:S01]  /*ed30*/  ENDCOLLECTIVE ;  /* 0x000000000000791b */ /* 0x003fe20003800000 */
.L_x_313:
[----:B------:R-:W-:Y:S01]  /*ed40*/  MOV R13, R4 ;  /* 0x00000004000d7202 */ /* 0x000fe20000000f00 */
[----:B------:R-:W-:Y:S01]  /*ed50*/  IMAD.MOV.U32 R12, RZ, RZ, 0x1 ;  /* 0x00000001ff0c7424 */ /* 0x000fe200078e00ff */
[----:B------:R-:W-:-:S05]  /*ed60*/  @!P2 LEA R14, P0, R21, R14, 0x1 ;  /* 0x0000000e150ea211 */ /* 0x000fca00078008ff */
[----:B------:R-:W-:Y:S02]  /*ed70*/  @!P2 IMAD.X R3, RZ, RZ, R2, P0 ;  /* 0x000000ffff03a224 */ /* 0x000fe400000e0602 */
[----:B------:R-:W-:-:S07]  /*ed80*/  @!P2 IMAD.MOV.U32 R2, RZ, RZ, R14 ;  /* 0x000000ffff02a224 */ /* 0x000fce00078e000e */
[----:B------:R-:W-:Y:S05]  /*ed90*/  WARPSYNC.COLLECTIVE R15, `(.L_x_314) ;  /* 0x000000000f087348 */ /* 0x000fea0003c00000 */
[----:B------:R0:W1:Y:S02]  /*eda0*/  SHFL.IDX P6, R14, R13, R12, R11 ;  /* 0x0000000c0d0e7389 */ /* 0x00006400000c000b */
[----:B01----:R-:W-:Y:S01]  /*edb0*/  ENDCOLLECTIVE ;  /* 0x000000000000791b */ /* 0x003fe20003800000 */
.L_x_314:
[----:B------:R-:W-:Y:S01]  /*edc0*/  @!PT LDS RZ, [RZ] ;  /* 0x00000000fffff984 */ /* 0x000fe20000000800 */
[----:B------:R-:W-:Y:S01]  /*edd0*/  @!PT LDS RZ, [RZ] ;  /* 0x00000000fffff984 */ /* 0x000fe20000000800 */
[----:B------:R-:W-:Y:S01]  /*ede0*/  @!PT LDS RZ, [RZ] ;  /* 0x00000000fffff984 */ /* 0x000fe20000000800 */
[----:B------:R0:W-:Y:S04]  /*edf0*/  @!P2 LDGSTS.E.BYPASS.LTC128B.128 [R20+0x22400], desc[UR48][R2.64], !P5 ;  /* 0x224000000214afae */ /* 0x0001e8000e901d70 */
[----:B------:R0:W-:Y:S04]  /*ee00*/  @!P2 LDGSTS.E.BYPASS.LTC128B.128 [R20+0x26400], desc[UR48][R2.64+0x80], !P4 ;  /* 0x264000800214afae */ /* 0x0001e8000e101d70 */
[----:B------:R0:W-:Y:S01]  /*ee10*/  @!P2 LDGSTS.E.BYPASS.LTC128B.128 [R20+0x2a400], desc[UR48][R2.64+0x100], !P3 ;  /* 0x2a4001000214afae */ /* 0x0001e2000d901d70 */
[----:B------:R-:W-:-:S03]  /*ee20*/  IMAD.MOV.U32 R13, RZ, RZ, R0 ;  /* 0x000000ffff0d7224 */ /* 0x000fc600078e0000 */
[----:B------:R0:W-:Y:S01]  /*ee30*/  @!P2 LDGSTS.E.BYPASS.LTC128B.128 [R20+0x2e400], desc[UR48][R2.64+0x180], !P1 ;  /* 0x2e4001800214afae */ /* 0x0001e2000c901d70 */
[----:B------:R-:W-:Y:S01]  /*ee40*/  LOP3.LUT P2, RZ, R16, 0x200, RZ, 0xc0, !PT ;  /* 0x0000020010ff7812 */ /* 0x000fe2000784c0ff */
[----:B------:R-:W-:-:S12]  /*ee50*/  IMAD.MOV.U32 R5, RZ, RZ, R14 ;  /* 0x000000ffff057224 */ /* 0x000fd800078e000e */
[----:B0-----:R-:W-:Y:S05]  /*ee60*/  WARPSYNC.COLLECTIVE R15, `(.L_x_315) ;  /* 0x000000000f087348 */ /* 0x001fea0003c00000 */
[----:B------:R1:W2:Y:S02]  /*ee70*/  SHFL.IDX P6, R14, R13, R12, R11 ;  /* 0x0000000c0d0e7389 */ /* 0x0002a400000c000b */
[----:B012---:R-:W-:Y:S01]  /*ee80*/  ENDCOLLECTIVE ;  /* 0x000000000000791b */ /* 0x007fe20003800000 */
.L_x_315:
[----:B------:R-:W-:Y:S01]  /*ee90*/  MOV R13, R4 ;  /* 0x00000004000d7202 */ /* 0x000fe20000000f00 */
[----:B------:R-:W-:Y:S01]  /*eea0*/  IMAD.MOV.U32 R12, RZ, RZ, 0x2 ;  /* 0x00000002ff0c7424 */ /* 0x000fe200078e00ff */
[----:B------:R-:W-:-:S13]  /*eeb0*/  LOP3.LUT P6, RZ, R16, 0x400, RZ, 0xc0, !PT ;  /* 0x0000040010ff7812 */ /* 0x000fda00078cc0ff */
[----:B------:R-:W-:-:S05]  /*eec0*/  @!P6 LEA R14, P0, R21, R14, 0x1 ;  /* 0x0000000e150ee211 */ /* 0x000fca00078008ff */
[----:B------:R-:W-:Y:S02]  /*eed0*/  @!P6 IMAD.X R5, RZ, RZ, R5, P0 ;  /* 0x000000ffff05e224 */ /* 0x000fe400000e0605 */
[----:B------:R-:W-:Y:S02]  /*eee0*/  @!P6 IMAD.MOV.U32 R2, RZ, RZ, R14 ;  /* 0x000000ffff02e224 */ /* 0x000fe400078e000e */
[----:B------:R-:W-:-:S05]  /*eef0*/  @!P6 IMAD.MOV.U32 R3, RZ, RZ, R5 ;  /* 0x000000ffff03e224 */ /* 0x000fca00078e0005 */
[----:B------:R-:W-:Y:S01]  /*ef00*/  @!PT LDS RZ, [RZ] ;  /* 0x00000000fffff984 */ /* 0x000fe20000000800 */
[----:B------:R-:W-:Y:S01]  /*ef10*/  @!PT LDS RZ, [RZ] ;  /* 0x00000000fffff984 */ /* 0x000fe20000000800 */
[----:B------:R-:W-:Y:S01]  /*ef20*/  @!PT LDS RZ, [RZ] ;  /* 0x00000000fffff984 */ /* 0x000fe20000000800 */
[----:B------:R0:W-:Y:S04]  /*ef30*/  @!P6 LDGSTS.E.BYPASS.LTC128B.128 [R20+0x22c00], desc[UR48][R2.64], !P5 ;  /* 0x22c000000214efae */ /* 0x0001e8000e901d70 */
[----:B------:R0:W-:Y:S04]  /*ef40*/  @!P6 LDGSTS.E.BYPASS.LTC128B.128 [R20+0x26c00], desc[UR48][R2.64+0x80], !P4 ;  /* 0x26c000800214efae */ /* 0x0001e8000e101d70 */
[----:B------:R0:W-:Y:S04]  /*ef50*/  @!P6 LDGSTS.E.BYPASS.LTC128B.128 [R20+0x2ac00], desc[UR48][R2.64+0x100], !P3 ;  /* 0x2ac001000214efae */ /* 0x0001e8000d901d70 */
[----:B------:R0:W-:Y:S02]  /*ef60*/  @!P6 LDGSTS.E.BYPASS.LTC128B.128 [R20+0x2ec00], desc[UR48][R2.64+0x180], !P1 ;  /* 0x2ec001800214efae */ /* 0x0001e4000c901d70 */
[----:B0-----:R-:W-:Y:S05]  /*ef70*/  WARPSYNC.COLLECTIVE R15, `(.L_x_316) ;  /* 0x000000000f087348 */ /* 0x001fea0003c00000 */
[----:B------:R1:W2:Y:S02]  /*ef80*/  SHFL.IDX P6, R14, R13, R12, R11 ;  /* 0x0000000c0d0e7389 */ /* 0x0002a400000c000b */
[----:B012---:R-:W-:Y:S01]  /*ef90*/  ENDCOLLECTIVE ;  /* 0x000000000000791b */ /* 0x007fe20003800000 */
.L_x_316:
[----:B------:R-:W-:Y:S02]  /*efa0*/  IMAD.MOV.U32 R13, RZ, RZ, R0 ;  /* 0x000000ffff0d7224 */ /* 0x000fe400078e0000 */
[----:B------:R-:W-:-:S07]  /*efb0*/  IMAD.MOV.U32 R5, RZ, RZ, R14 ;  /* 0x000000ffff057224 */ /* 0x000fce00078e000e */
[----:B------:R-:W-:Y:S05]  /*efc0*/  WARPSYNC.COLLECTIVE R15, `(.L_x_317) ;  /* 0x000000000f087348 */ /* 0x000fea0003c00000 */
[----:B------:R0:W1:Y:S02]  /*efd0*/  SHFL.IDX P6, R14, R13, R12, R11 ;  /* 0x0000000c0d0e7389 */ /* 0x00006400000c000b */
[----:B01----:R-:W-:Y:S01]  /*efe0*/  ENDCOLLECTIVE ;  /* 0x000000000000791b */ /* 0x003fe20003800000 */
.L_x_317:
[----:B------:R-:W-:Y:S01]  /*eff0*/  MOV R13, R4 ;  /* 0x00000004000d7202 */ /* 0x000fe20000000f00 */
[----:B------:R-:W-:Y:S01]  /*f000*/  IMAD.MOV.U32 R12, RZ, RZ, 0x3 ;  /* 0x00000003ff0c7424 */ /* 0x000fe200078e00ff */
[----:B------:R-:W-:-:S05]  /*f010*/  @!P2 LEA R14, P0, R21, R14, 0x1 ;  /* 0x0000000e150ea211 */ /* 0x000fca00078008ff */
[----:B------:R-:W-:-:S08]  /*f020*/  @!P2 IMAD.MOV.U32 R2, RZ, RZ, R14 ;  /* 0x000000ffff02a224 */ /* 0x000fd000078e000e */
[----:B------:R-:W-:Y:S05]  /*f030*/  WARPSYNC.COLLECTIVE R15, `(.L_x_318) ;  /* 0x000000000f087348 */ /* 0x000fea0003c00000 */
[----:B------:R0:W1:Y:S02]  /*f040*/  SHFL.IDX P6, R14, R13, R12, R11 ;  /* 0x0000000c0d0e7389 */ /* 0x00006400000c000b */
[----:B01----:R-:W-:Y:S01]  /*f050*/  ENDCOLLECTIVE ;  /* 0x000000000000791b */ /* 0x003fe20003800000 */
.L_x_318:
[----:B------:R-:W-:-:S04]  /*f060*/  @!P2 IMAD.X R5, RZ, RZ, R5, P0 ;  /* 0x000000ffff05a224 */ /* 0x000fc800000e0605 */
[----:B------:R-:W-:-:S05]  /*f070*/  @!P2 IMAD.MOV.U32 R3, RZ, RZ, R5 ;  /* 0x000000ffff03a224 */ /* 0x000fca00078e0005 */
[----:B------:R-:W-:Y:S01]  /*f080*/  @!PT LDS RZ, [RZ] ;  /* 0x00000000fffff984 */ /* 0x000fe20000000800 */
[----:B------:R-:W-:Y:S01]  /*f090*/  @!PT LDS RZ, [RZ] ;  /* 0x00000000fffff984 */ /* 0x000fe20000000800 */
[----:B------:R-:W-:Y:S01]  /*f0a0*/  @!PT LDS RZ, [RZ] ;  /* 0x00000000fffff984 */ /* 0x000fe20000000800 */
[----:B------:R0:W-:Y:S01]  /*f0b0*/  @!P2 LDGSTS.E.BYPASS.LTC128B.128 [R20+0x23400], desc[UR48][R2.64], !P5 ;  /* 0x234000000214afae */ /* 0x0001e2000e901d70 */
[----:B------:R-:W-:-:S03]  /*f0c0*/  IMAD.MOV.U32 R13, RZ, RZ, R0 ;  /* 0x000000ffff0d7224 */ /* 0x000fc600078e0000 */
[----:B------:R0:W-:Y:S04]  /*f0d0*/  @!P2 LDGSTS.E.BYPASS.LTC128B.128 [R20+0x27400], desc[UR48][R2.64+0x80], !P4 ;  /* 0x274000800214afae */ /* 0x0001e8000e101d70 */
[----:B------:R0:W-:Y:S04]  /*f0e0*/  @!P2 LDGSTS.E.BYPASS.LTC128B.128 [R20+0x2b400], desc[UR48][R2.64+0x100], !P3 ;  /* 0x2b4001000214afae */ /* 0x0001e8000d901d70 */
[----:B------:R0:W-:Y:S01]  /*f0f0*/  @!P2 LDGSTS.E.BYPASS.LTC128B.128 [R20+0x2f400], desc[UR48][R2.64+0x180], !P1 ;  /* 0x2f4001800214afae */ /* 0x0001e2000c901d70 */
[----:B------:R-:W-:Y:S01]  /*f100*/  IMAD.MOV.U32 R5, RZ, RZ, R14 ;  /* 0x000000ffff057224 */ /* 0x000fe200078e000e */
[----:B------:R-:W-:-:S13]  /*f110*/  LOP3.LUT P2, RZ, R16, 0x80, RZ, 0xc0, !PT ;  /* 0x0000008010ff7812 */ /* 0x000fda000784c0ff */
[----:B0-----:R-:W-:Y:S05]  /*f120*/  WARPSYNC.COLLECTIVE R15, `(.L_x_319) ;  /* 0x000000000f087348 */ /* 0x001fea0003c00000 */
[----:B------:R1:W2:Y:S02]  /*f130*/  SHFL.IDX P6, R14, R13, R12, R11 ;  /* 0x0000000c0d0e7389 */ /* 0x0002a400000c000b */
[----:B012---:R-:W-:Y:S01]  /*f140*/  ENDCOLLECTIVE ;  /* 0x000000000000791b */ /* 0x007fe20003800000 */
.L_x_319:
        /* <DEDUP_REMOVED lines=17> */
.L_x_320:
[----:B------:R-:W-:Y:S02]  /*f260*/  IMAD.MOV.U32 R13, RZ, RZ, R0 ;  /* 0x000000ffff0d7224 */ /* 0x000fe400078e0000 */
[----:B------:R-:W-:-:S07]  /*f270*/  IMAD.MOV.U32 R5, RZ, RZ, R14 ;  /* 0x000000ffff057224 */ /* 0x000fce00078e000e */
[----:B------:R-:W-:Y:S05]  /*f280*/  WARPSYNC.COLLECTIVE R15, `(.L_x_321) ;  /* 0x000000000f087348 */ /* 0x000fea0003c00000 */
[----:B------:R0:W1:Y:S02]  /*f290*/  SHFL.IDX P6, R14, R13, R12, R11 ;  /* 0x0000000c0d0e7389 */ /* 0x00006400000c000b */
[----:B01----:R-:W-:Y:S01]  /*f2a0*/  ENDCOLLECTIVE ;  /* 0x000000000000791b */ /* 0x003fe20003800000 */
.L_x_321:
[----:B------:R-:W-:Y:S01]  /*f2b0*/  MOV R13, R4 ;  /* 0x00000004000d7202 */ /* 0x000fe20000000f00 */
[----:B------:R-:W-:Y:S01]  /*f2c0*/  IMAD.MOV.U32 R12, RZ, RZ, 0x5 ;  /* 0x00000005ff0c7424 */ /* 0x000fe200078e00ff */
[----:B------:R-:W-:-:S05]  /*f2d0*/  @!P2 LEA R14, P0, R21, R14, 0x1 ;  /* 0x0000000e150ea211 */ /* 0x000fca00078008ff */
[----:B------:R-:W-:-:S08]  /*f2e0*/  @!P2 IMAD.MOV.U32 R2, RZ, RZ, R14 ;  /* 0x000000ffff02a224 */ /* 0x000fd000078e000e */
[----:B------:R-:W-:Y:S05]  /*f2f0*/  WARPSYNC.COLLECTIVE R15, `(.L_x_322) ;  /* 0x000000000f087348 */ /* 0x000fea0003c00000 */
[----:B------:R0:W1:Y:S02]  /*f300*/  SHFL.IDX P6, R14, R13, R12, R11 ;  /* 0x0000000c0d0e7389 */ /* 0x00006400000c000b */
[----:B01----:R-:W-:Y:S01]  /*f310*/  ENDCOLLECTIVE ;  /* 0x000000000000791b */ /* 0x003fe20003800000 */
.L_x_322:
        /* <DEDUP_REMOVED lines=15> */
.L_x_323:
        /* <DEDUP_REMOVED lines=17> */
.L_x_324:
[----:B------:R-:W-:Y:S02]  /*f520*/  IMAD.MOV.U32 R13, RZ, RZ, R0 ;  /* 0x000000ffff0d7224 */ /* 0x000fe400078e0000 */
[----:B------:R-:W-:-:S07]  /*f530*/  IMAD.MOV.U32 R5, RZ, RZ, R14 ;  /* 0x000000ffff057224 */ /* 0x000fce00078e000e */
[----:B------:R-:W-:Y:S05]  /*f540*/  WARPSYNC.COLLECTIVE R15, `(.L_x_325) ;  /* 0x000000000f087348 */ /* 0x000fea0003c00000 */
[----:B------:R0:W1:Y:S02]  /*f550*/  SHFL.IDX P6, R14, R13, R12, R11 ;  /* 0x0000000c0d0e7389 */ /* 0x00006400000c000b */
[----:B01----:R-:W-:Y:S01]  /*f560*/  ENDCOLLECTIVE ;  /* 0x000000000000791b */ /* 0x003fe20003800000 */
.L_x_325:
[----:B------:R-:W-:Y:S01]  /*f570*/  MOV R13, R4 ;  /* 0x00000004000d7202 */ /* 0x000fe20000000f00 */
[----:B------:R-:W-:Y:S01]  /*f580*/  IMAD.MOV.U32 R12, RZ, RZ, 0x7 ;  /* 0x00000007ff0c7424 */ /* 0x000fe200078e00ff */
[----:B------:R-:W-:-:S05]  /*f590*/  @!P2 LEA R14, P0, R21, R14, 0x1 ;  /* 0x0000000e150ea211 */ /* 0x000fca00078008ff */
[----:B------:R-:W-:-:S08]  /*f5a0*/  @!P2 IMAD.MOV.U32 R2, RZ, RZ, R14 ;  /* 0x000000ffff02a224 */ /* 0x000fd000078e000e */
[----:B------:R-:W-:Y:S05]  /*f5b0*/  WARPSYNC.COLLECTIVE R15, `(.L_x_326) ;  /* 0x000000000f087348 */ /* 0x000fea0003c00000 */
[----:B------:R0:W1:Y:S02]  /*f5c0*/  SHFL.IDX P6, R14, R13, R12, R11 ;  /* 0x0000000c0d0e7389 */ /* 0x00006400000c000b */
[----:B01----:R-:W-:Y:S01]  /*f5d0*/  ENDCOLLECTIVE ;  /* 0x000000000000791b */ /* 0x003fe20003800000 */
.L_x_326:
        /* <DEDUP_REMOVED lines=10> */
[----:B------:R-:W-:-:S07]  /*f680*/  IMAD.MOV.U32 R5, RZ, RZ, R14 ;  /* 0x000000ffff057224 */ /* 0x000fce00078e000e */
[----:B0-----:R-:W-:Y:S05]  /*f690*/  WARPSYNC.COLLECTIVE R15, `(.L_x_327) ;  /* 0x000000000f087348 */ /* 0x001fea0003c00000 */
[----:B------:R1:W2:Y:S02]  /*f6a0*/  SHFL.IDX P6, R14, R13, R12, R11 ;  /* 0x0000000c0d0e7389 */ /* 0x0002a400000c000b */
[----:B012---:R-:W-:Y:S01]  /*f6b0*/  ENDCOLLECTIVE ;  /* 0x000000000000791b */ /* 0x007fe20003800000 */
.L_x_327:
[----:B------:R-:W-:Y:S05]  /*f6c0*/  BRA `(.L_x_328) ;  /* 0xffffffc0007c7947 */ /* 0x000fea000383ffff */
.L_x_239:
[----:B0-----:R-:W-:-:S04]  /*f6d0*/  IMAD.U32 R3, RZ, RZ, UR37 ;  /* 0x00000025ff037e24 */ /* 0x001fc8000f8e00ff */
[----:B------:R0:W1:Y:S03]  /*f6e0*/  SYNCS.PHASECHK.TRANS64.TRYWAIT P0, [R3+URZ+0x32420], R0 ;  /* 0x03242000030075a7 */ /* 0x000066000800017f */
[----:B-1----:R-:W-:Y:S05]  /*f6f0*/  @!P0 NANOSLEEP.SYNCS 0x989680 ;  /* 0x009896800000895d */ /* 0x002fea0003900000 */
[----:B------:R-:W1:Y:S02]  /*f700*/  @!P0 SYNCS.PHASECHK.TRANS64 P0, [R3+URZ+0x32420], R0 ;  /* 0x03242000030085a7 */ /* 0x000e64000800007f */
[----:B-1----:R-:W-:Y:S05]  /*f710*/  @!P0 BRA `(.L_x_239) ;  /* 0xfffffffc00ec8947 */ /* 0x002fea000383ffff */
[----:B------:R-:W-:Y:S05]  /*f720*/  BRA `(.L_x_329) ;  /* 0xffffffc000b87947 */ /* 0x000fea000383ffff */
.L_x_242:
[----:B0-----:R0:W1:Y:S02]  /*f730*/  SYNCS.PHASECHK.TRANS64.TRYWAIT P0, [R17+URZ+0x32460], R0 ;  /* 0x03246000110075a7 */ /* 0x001064000800017f */
[----:B-1----:R-:W-:Y:S05]  /*f740*/  @!P0 NANOSLEEP.SYNCS 0x989680 ;  /* 0x009896800000895d */ /* 0x002fea0003900000 */
[----:B------:R-:W1:Y:S02]  /*f750*/  @!P0 SYNCS.PHASECHK.TRANS64 P0, [R17+URZ+0x32460], R0 ;  /* 0x03246000110085a7 */ /* 0x000e64000800007f */
[----:B-1----:R-:W-:Y:S05]  /*f760*/  @!P0 BRA `(.L_x_242) ;  /* 0xfffffffc00f08947 */ /* 0x002fea000383ffff */
[----:B------:R-:W-:Y:S05]  /*f770*/  BRA `(.L_x_330) ;  /* 0xffffffc000c87947 */ /* 0x000fea000383ffff */
.L_x_243:
[----:B------:R-:W-:Y:S01]  /*f780*/  BSSY B0, `(.L_x_331) ;  /* 0x0000008000007945 */ /* 0x000fe20003800000 */
[----:B------:R-:W-:Y:S01]  /*f790*/  IMAD.MOV.U32 R13, RZ, RZ, R7 ;  /* 0x000000ffff0d7224 */ /* 0x000fe200078e0007 */
[----:B------:R-:W-:Y:S01]  /*f7a0*/  MOV R11, 0x181f ;  /* 0x0000181f000b7802 */ /* 0x000fe20000000f00 */
[----:B------:R-:W-:Y:S02]  /*f7b0*/  IMAD.MOV.U32 R12, RZ, RZ, RZ ;  /* 0x000000ffff0c7224 */ /* 0x000fe400078e00ff */
[----:B------:R-:W-:-:S07]  /*f7c0*/  IMAD.MOV.U32 R15, RZ, RZ, -0x1 ;  /* 0xffffffffff0f7424 */ /* 0x000fce00078e00ff */
[----:B------:R-:W-:Y:S05]  /*f7d0*/  WARPSYNC.COLLECTIVE R15, `(.L_x_332) ;  /* 0x000000000f087348 */ /* 0x000fea0003c00000 */
[----:B------:R0:W1:Y:S02]  /*f7e0*/  SHFL.IDX P6, R14, R13, R12, R11 ;  /* 0x0000000c0d0e7389 */ /* 0x00006400000c000b */
[----:B01----:R-:W-:Y:S01]  /*f7f0*/  ENDCOLLECTIVE ;  /* 0x000000000000791b */ /* 0x003fe20003800000 */
.L_x_332:
[----:B------:R-:W-:Y:S05]  /*f800*/  BSYNC B0 ;  /* 0x0000000000007941 */ /* 0x000fea0003800000 */
.L_x_331:
[----:B------:R-:W0:Y:S01]  /*f810*/  S2R R4, SR_TID.X ;  /* 0x0000000000047919 */ /* 0x000e220000002100 */
[----:B------:R-:W-:Y:S01]  /*f820*/  IMAD.MOV.U32 R13, RZ, RZ, R8 ;  /* 0x000000ffff0d7224 */ /* 0x000fe200078e0008 */
[----:B------:R-:W-:Y:S01]  /*f830*/  MOV R15, 0xffffffff ;  /* 0xffffffff000f7802 */ /* 0x000fe20000000f00 */
[----:B------:R-:W-:Y:S01]  /*f840*/  IMAD.MOV.U32 R12, RZ, RZ, RZ ;  /* 0x000000ffff0c7224 */ /* 0x000fe200078e00ff */
[C---:B------:R-:W-:Y:S01]  /*f850*/  LOP3.LUT P3, RZ, R29.reuse, 0x8000, RZ, 0xc0, !PT ;  /* 0x000080001dff7812 */ /* 0x040fe2000786c0ff */
[----:B------:R-:W-:Y:S01]  /*f860*/  IMAD.MOV.U32 R11, RZ, RZ, 0x181f ;  /* 0x0000181fff0b7424 */ /* 0x000fe200078e00ff */
[C---:B------:R-:W-:Y:S01]  /*f870*/  LOP3.LUT P2, RZ, R29.reuse, 0x1000, RZ, 0xc0, !PT ;  /* 0x000010001dff7812 */ /* 0x040fe2000784c0ff */
[----:B------:R-:W-:Y:S01]  /*f880*/  IMAD.MOV.U32 R3, RZ, RZ, R14 ;  /* 0x000000ffff037224 */ /* 0x000fe200078e000e */
[----:B------:R-:W-:-:S13]  /*f890*/  LOP3.LUT P1, RZ, R29, 0x80, RZ, 0xc0, !PT ;  /* 0x000000801dff7812 */ /* 0x000fda000782c0ff */
[----:B0-----:R-:W-:Y:S05]  /*f8a0*/  WARPSYNC.COLLECTIVE R15, `(.L_x_333) ;  /* 0x000000000f087348 */ /* 0x001fea0003c00000 */
[----:B------:R1:W2:Y:S02]  /*f8b0*/  SHFL.IDX P6, R14, R13, R12, R11 ;  /* 0x0000000c0d0e7389 */ /* 0x0002a400000c000b */
[----:B012---:R-:W-:Y:S01]  /*f8c0*/  ENDCOLLECTIVE ;  /* 0x000000000000791b */ /* 0x007fe20003800000 */
.L_x_333:
[----:B------:R-:W-:Y:S02]  /*f8d0*/  LOP3.LUT P4, RZ, R29, 0x4, RZ, 0xc0, !PT ;  /* 0x000000041dff7812 */ /* 0x000fe4000788c0ff */
        /* <DEDUP_REMOVED lines=9> */
.L_x_334:
[----:B------:R-:W-:-:S05]  /*f970*/  LOP3.LUT R4, R4, 0x38, RZ, 0xc0, !PT ;  /* 0x0000003804047812 */ /* 0x000fca00078ec0ff */
[----:B------:R-:W-:-:S05]  /*f980*/  IMAD.SHL.U32 R0, R4, 0x2, RZ ;  /* 0x0000000204007824 */ /* 0x000fca00078e00ff */
[----:B------:R-:W-:Y:S02]  /*f990*/  IADD3 R2, P0, R2, R0, RZ ;  /* 0x0000000002027210 */ /* 0x000fe40007f1e0ff */
[----:B------:R-:W-:-:S03]  /*f9a0*/  MOV R13, R8 ;  /* 0x00000008000d7202 */ /* 0x000fc60000000f00 */
[----:B------:R-:W-:-:S05]  /*f9b0*/  IMAD.X R3, RZ, RZ, R3, P0 ;  /* 0x000000ffff037224 */ /* 0x000fca00000e0603 */
        /* <DEDUP_REMOVED lines=15> */
.L_x_335:
[----:B------:R-:W-:Y:S02]  /*fab0*/  IMAD.MOV.U32 R13, RZ, RZ, R7 ;  /* 0x000000ffff0d7224 */ /* 0x000fe400078e0007 */
[----:B------:R-:W-:Y:S02]  /*fac0*/  IMAD.MOV.U32 R12, RZ, RZ, 0x2 ;  /* 0x00000002ff0c7424 */ /* 0x000fe400078e00ff */
[----:B------:R-:W-:-:S07]  /*fad0*/  IMAD.MOV.U32 R2, RZ, RZ, R14 ;  /* 0x000000ffff027224 */ /* 0x000fce00078e000e */
[----:B------:R-:W-:Y:S05]  /*fae0*/  WARPSYNC.COLLECTIVE R15, `(.L_x_336) ;  /* 0x000000000f087348 */ /* 0x000fea0003c00000 */
[----:B------:R0:W1:Y:S02]  /*faf0*/  SHFL.IDX P6, R14, R13, R12, R11 ;  /* 0x0000000c0d0e7389 */ /* 0x00006400000c000b */
[----:B01----:R-:W-:Y:S01]  /*fb00*/  ENDCOLLECTIVE ;  /* 0x000000000000791b */ /* 0x003fe20003800000 */
.L_x_336:
[----:B------:R-:W-:-:S05]  /*fb10*/  IADD3 R2, P0, R2, R0, RZ ;  /* 0x0000000002027210 */ /* 0x000fca0007f1e0ff */
[----:B------:R-:W-:-:S05]  /*fb20*/  IMAD.X R3, RZ, RZ, R3, P0 ;  /* 0x000000ffff037224 */ /* 0x000fca00000e0603 */
[----:B------:R-:W-:Y:S01]  /*fb30*/  @!PT LDS RZ, [RZ] ;  /* 0x00000000fffff984 */ /* 0x000fe20000000800 */
[----:B------:R-:W-:Y:S01]  /*fb40*/  @!PT LDS RZ, [RZ] ;  /* 0x00000000fffff984 */ /* 0x000fe20000000800 */
[----:B------:R-:W-:Y:S01]  /*fb50*/  @!PT LDS RZ, [RZ] ;  /* 0x00000000fffff984 */ /* 0x000fe20000000800 */
[----:B------:R-:W-:Y:S01]  /*fb60*/  LDGSTS.E.BYPASS.LTC128B.128 [R6+0xc00], desc[UR48][R2.64], !P3 ;  /* 0x00c0000002067fae */ /* 0x000fe2000d901d70 */
[----:B------:R-:W-:Y:S01]  /*fb70*/  IMAD.MOV.U32 R13, RZ, RZ, R8 ;  /* 0x000000ffff0d7224 */ /* 0x000fe200078e0008 */
[C---:B------:R-:W-:Y:S02]  /*fb80*/  LOP3.LUT P3, RZ, R29.reuse, 0x2000, RZ, 0xc0, !PT ;  /* 0x000020001dff7812 */ /* 0x040fe4000786c0ff */
        /* <DEDUP_REMOVED lines=10> */
.L_x_337:
[----:B------:R-:W-:Y:S02]  /*fc30*/  IMAD.MOV.U32 R13, RZ, RZ, R7 ;  /* 0x000000ffff0d7224 */ /* 0x000fe400078e0007 */
[----:B------:R-:W-:Y:S01]  /*fc40*/  IMAD.MOV.U32 R12, RZ, RZ, 0x3 ;  /* 0x00000003ff0c7424 */ /* 0x000fe200078e00ff */
[----:B------:R-:W-:-:S07]  /*fc50*/  MOV R2, R14 ;  /* 0x0000000e00027202 */ /* 0x000fce0000000f00 */
[----:B------:R-:W-:Y:S05]  /*fc60*/  WARPSYNC.COLLECTIVE R15, `(.L_x_338) ;  /* 0x000000000f087348 */ /* 0x000fea0003c00000 */
[----:B------:R0:W1:Y:S02]  /*fc70*/  SHFL.IDX P6, R14, R13, R12, R11 ;  /* 0x0000000c0d0e7389 */ /* 0x00006400000c000b */
[----:B01----:R-:W-:Y:S01]  /*fc80*/  ENDCOLLECTIVE ;  /* 0x000000000000791b */ /* 0x003fe20003800000 */
.L_x_338:
        /* <DEDUP_REMOVED lines=18> */
.L_x_339:
[----:B------:R-:W-:Y:S02]  /*fdb0*/  IMAD.MOV.U32 R13, RZ, RZ, R7 ;  /* 0x000000ffff0d7224 */ /* 0x000fe400078e0007 */
[----:B------:R-:W-:Y:S01]  /*fdc0*/  IMAD.MOV.U32 R12, RZ, RZ, 0x4 ;  /* 0x00000004ff0c7424 */ /* 0x000fe200078e00ff */
[----:B------:R-:W-:-:S07]  /*fdd0*/  MOV R2, R14 ;  /* 0x0000000e00027202 */ /* 0x000fce0000000f00 */
[----:B------:R-:W-:Y:S05]  /*fde0*/  WARPSYNC.COLLECTIVE R15, `(.L_x_340) ;  /* 0x000000000f087348 */ /* 0x000fea0003c00000 */
[----:B------:R0:W1:Y:S02]  /*fdf0*/  SHFL.IDX P6, R14, R13, R12, R11 ;  /* 0x0000000c0d0e7389 */ /* 0x00006400000c000b */
[----:B01----:R-:W-:Y:S01]  /*fe00*/  ENDCOLLECTIVE ;  /* 0x000000000000791b */ /* 0x003fe20003800000 */
.L_x_340:
        /* <DEDUP_REMOVED lines=17> */
.L_x_341:
[----:B------:R-:W-:Y:S02]  /*ff20*/  IMAD.MOV.U32 R13, RZ, RZ, R7 ;  /* 0x000000ffff0d7224 */ /* 0x000fe400078e0007 */
[----:B------:R-:W-:Y:S01]  /*ff30*/  IMAD.MOV.U32 R12, RZ, RZ, 0x5 ;  /* 0x00000005ff0c7424 */ /* 0x000fe200078e00ff */
[----:B------:R-:W-:-:S07]  /*ff40*/  MOV R2, R14 ;  /* 0x0000000e00027202 */ /* 0x000fce0000000f00 */
[----:B------:R-:W-:Y:S05]  /*ff50*/  WARPSYNC.COLLECTIVE R15, `(.L_x_342) ;  /* 0x000000000f087348 */ /* 0x000fea0003c00000 */
[----:B------:R0:W1:Y:S02]  /*ff60*/  SHFL.IDX P6, R14, R13, R12, R11 ;  /* 0x0000000c0d0e7389 */ /* 0x00006400000c000b */
[----:B01----:R-:W-:Y:S01]  /*ff70*/  ENDCOLLECTIVE ;  /* 0x000000000000791b */ /* 0x003fe20003800000 */
.L_x_342:
        /* <DEDUP_REMOVED lines=14> */
.L_x_343:
[----:B------:R-:W-:Y:S05]  /*10060*/  BRA `(.L_x_344) ;  /* 0xffffffc000887947 */ /* 0x000fea000383ffff */
.L_x_249:
[----:B0-----:R0:W1:Y:S02]  /*10070*/  SYNCS.PHASECHK.TRANS64.TRYWAIT P0, [R17+URZ+0x32440], R26 ;  /* 0x0324401a110075a7 */ /* 0x001064000800017f */
[----:B-1----:R-:W-:Y:S05]  /*10080*/  @!P0 NANOSLEEP.SYNCS 0x989680 ;  /* 0x009896800000895d */ /* 0x002fea0003900000 */
[----:B------:R-:W1:Y:S02]  /*10090*/  @!P0 SYNCS.PHASECHK.TRANS64 P0, [R17+URZ+0x32440], R26 ;  /* 0x0324401a110085a7 */ /* 0x000e64000800007f */
[----:B-1----:R-:W-:Y:S05]  /*100a0*/  @!P0 BRA `(.L_x_249) ;  /* 0xfffffffc00f08947 */ /* 0x002fea000383ffff */
[----:B------:R-:W-:Y:S05]  /*100b0*/  BRA `(.L_x_345) ;  /* 0xffffffc400947947 */ /* 0x000fea000383ffff */
.L_x_250:
        /* <DEDUP_REMOVED lines=8> */
.L_x_347:
[----:B------:R-:W-:Y:S05]  /*10140*/  BSYNC B1 ;  /* 0x0000000000017941 */ /* 0x000fea0003800000 */
.L_x_346:
        /* <DEDUP_REMOVED lines=9> */
.L_x_348:
[----:B------:R-:W-:Y:S02]  /*101e0*/  IMAD.MOV.U32 R13, RZ, RZ, R24 ;  /* 0x000000ffff0d7224 */ /* 0x000fe400078e0018 */
[----:B------:R-:W-:Y:S01]  /*101f0*/  IMAD.MOV.U32 R12, RZ, RZ, 0x1 ;  /* 0x00000001ff0c7424 */ /* 0x000fe200078e00ff */
[----:B------:R-:W-:-:S13]  /*10200*/  IADD3 R2, P0, R14, R0, RZ ;  /* 0x000000000e027210 */ /* 0x000fda0007f1e0ff */
[----:B------:R-:W-:Y:S05]  /*10210*/  WARPSYNC.COLLECTIVE R15, `(.L_x_349) ;  /* 0x000000000f087348 */ /* 0x000fea0003c00000 */
[----:B------:R0:W1:Y:S02]  /*10220*/  SHFL.IDX P6, R14, R13, R12, R11 ;  /* 0x0000000c0d0e7389 */ /* 0x00006400000c000b */
[----:B01----:R-:W-:Y:S01]  /*10230*/  ENDCOLLECTIVE ;  /* 0x000000000000791b */ /* 0x003fe20003800000 */
.L_x_349:
        /* <DEDUP_REMOVED lines=10> */
.L_x_350:
[----:B------:R-:W-:Y:S02]  /*102e0*/  IMAD.MOV.U32 R13, RZ, RZ, R24 ;  /* 0x000000ffff0d7224 */ /* 0x000fe400078e0018 */
[----:B------:R-:W-:Y:S01]  /*102f0*/  IMAD.MOV.U32 R12, RZ, RZ, 0x2 ;  /* 0x00000002ff0c7424 */ /* 0x000fe200078e00ff */
[----:B------:R-:W-:-:S13]  /*10300*/  IADD3 R2, P0, R14, R0, RZ ;  /* 0x000000000e027210 */ /* 0x000fda0007f1e0ff */
[----:B------:R-:W-:Y:S05]  /*10310*/  WARPSYNC.COLLECTIVE R15, `(.L_x_351) ;  /* 0x000000000f087348 */ /* 0x000fea0003c00000 */
[----:B------:R0:W1:Y:S02]  /*10320*/  SHFL.IDX P6, R14, R13, R12, R11 ;  /* 0x0000000c0d0e7389 */ /* 0x00006400000c000b */
[----:B01----:R-:W-:Y:S01]  /*10330*/  ENDCOLLECTIVE ;  /* 0x000000000000791b */ /* 0x003fe20003800000 */
.L_x_351:
        /* <DEDUP_REMOVED lines=10> */
.L_x_352:
[----:B------:R-:W-:Y:S02]  /*103e0*/  IMAD.MOV.U32 R13, RZ, RZ, R24 ;  /* 0x000000ffff0d7224 */ /* 0x000fe400078e0018 */
[----:B------:R-:W-:Y:S02]  /*103f0*/  IMAD.MOV.U32 R12, RZ, RZ, 0x3 ;  /* 0x00000003ff0c7424 */ /* 0x000fe400078e00ff */
[----:B------:R-:W-:-:S07]  /*10400*/  IMAD.MOV.U32 R10, RZ, RZ, R14 ;  /* 0x000000ffff0a7224 */ /* 0x000fce00078e000e */
[----:B------:R-:W-:Y:S05]  /*10410*/  WARPSYNC.COLLECTIVE R15, `(.L_x_353) ;  /* 0x000000000f087348 */ /* 0x000fea0003c00000 */
[----:B------:R0:W1:Y:S02]  /*10420*/  SHFL.IDX P6, R14, R13, R12, R11 ;  /* 0x0000000c0d0e7389 */ /* 0x00006400000c000b */
[----:B01----:R-:W-:Y:S01]  /*10430*/  ENDCOLLECTIVE ;  /* 0x000000000000791b */ /* 0x003fe20003800000 */
.L_x_353:
        /* <DEDUP_REMOVED lines=11> */
.L_x_354:
[----:B------:R-:W-:Y:S02]  /*104f0*/  IMAD.MOV.U32 R13, RZ, RZ, R24 ;  /* 0x000000ffff0d7224 */ /* 0x000fe400078e0018 */
[----:B------:R-:W-:Y:S02]  /*10500*/  IMAD.MOV.U32 R12, RZ, RZ, 0x4 ;  /* 0x00000004ff0c7424 */ /* 0x000fe400078e00ff */
[----:B------:R-:W-:-:S07]  /*10510*/  IMAD.MOV.U32 R2, RZ, RZ, R14 ;  /* 0x000000ffff027224 */ /* 0x000fce00078e000e */
[----:B------:R-:W-:Y:S05]  /*10520*/  WARPSYNC.COLLECTIVE R15, `(.L_x_355) ;  /* 0x000000000f087348 */ /* 0x000fea0003c00000 */
[----:B------:R0:W1:Y:S02]  /*10530*/  SHFL.IDX P6, R14, R13, R12, R11 ;  /* 0x0000000c0d0e7389 */ /* 0x00006400000c000b */
[----:B01----:R-:W-:Y:S01]  /*10540*/  ENDCOLLECTIVE ;  /* 0x000000000000791b */ /* 0x003fe20003800000 */
.L_x_355:
        /* <DEDUP_REMOVED lines=11> */
.L_x_356:
[----:B------:R-:W-:Y:S02]  /*10600*/  IMAD.MOV.U32 R13, RZ, RZ, R24 ;  /* 0x000000ffff0d7224 */ /* 0x000fe400078e0018 */
[----:B------:R-:W-:Y:S02]  /*10610*/  IMAD.MOV.U32 R12, RZ, RZ, 0x5 ;  /* 0x00000005ff0c7424 */ /* 0x000fe400078e00ff */
[----:B------:R-:W-:-:S07]  /*10620*/  IMAD.MOV.U32 R2, RZ, RZ, R14 ;  /* 0x000000ffff027224 */ /* 0x000fce00078e000e */
[----:B------:R-:W-:Y:S05]  /*10630*/  WARPSYNC.COLLECTIVE R15, `(.L_x_357) ;  /* 0x000000000f087348 */ /* 0x000fea0003c00000 */
[----:B------:R0:W1:Y:S02]  /*10640*/  SHFL.IDX P6, R14, R13, R12, R11 ;  /* 0x0000000c0d0e7389 */ /* 0x00006400000c000b */
[----:B01----:R-:W-:Y:S01]  /*10650*/  ENDCOLLECTIVE ;  /* 0x000000000000791b */ /* 0x003fe20003800000 */
.L_x_357:
        /* <DEDUP_REMOVED lines=11> */
.L_x_358:
[----:B------:R-:W-:Y:S05]  /*10710*/  BRA `(.L_x_359) ;  /* 0xffffffc000cc7947 */ /* 0x000fea000383ffff */
.L_x_255:
[----:B--2---:R2:W3:Y:S02]  /*10720*/  SYNCS.PHASECHK.TRANS64.TRYWAIT P0, [R17+URZ+0x32460], R26 ;  /* 0x0324601a110075a7 */ /* 0x0044e4000800017f */
[----:B---3--:R-:W-:Y:S05]  /*10730*/  @!P0 NANOSLEEP.SYNCS 0x989680 ;  /* 0x009896800000895d */ /* 0x008fea0003900000 */
[----:B------:R-:W3:Y:S02]  /*10740*/  @!P0 SYNCS.PHASECHK.TRANS64 P0, [R17+URZ+0x32460], R26 ;  /* 0x0324601a110085a7 */ /* 0x000ee4000800007f */
[----:B---3--:R-:W-:Y:S05]  /*10750*/  @!P0 BRA `(.L_x_255) ;  /* 0xfffffffc00f08947 */ /* 0x008fea000383ffff */
[----:B------:R-:W-:Y:S05]  /*10760*/  BRA `(.L_x_360) ;  /* 0xffffffc4001c7947 */ /* 0x000fea000383ffff */
.L_x_256:
        /* <DEDUP_REMOVED lines=8> */
.L_x_362:
[----:B------:R-:W-:Y:S05]  /*107f0*/  BSYNC B1 ;  /* 0x0000000000017941 */ /* 0x000fea0003800000 */
.L_x_361:
        /* <DEDUP_REMOVED lines=9> */
.L_x_363:
[----:B------:R-:W-:Y:S01]  /*10890*/  IMAD.MOV.U32 R13, RZ, RZ, R23 ;  /* 0x000000ffff0d7224 */ /* 0x000fe200078e0017 */
[----:B------:R-:W-:Y:S02]  /*108a0*/  MOV R12, 0x1 ;  /* 0x00000001000c7802 */ /* 0x000fe40000000f00 */
[----:B------:R-:W-:-:S13]  /*108b0*/  IADD3 R2, P0, R14, R0, RZ ;  /* 0x000000000e027210 */ /* 0x000fda0007f1e0ff */
[----:B------:R-:W-:Y:S05]  /*108c0*/  WARPSYNC.COLLECTIVE R15, `(.L_x_364) ;  /* 0x000000000f087348 */ /* 0x000fea0003c00000 */
[----:B------:R0:W1:Y:S02]  /*108d0*/  SHFL.IDX P6, R14, R13, R12, R11 ;  /* 0x0000000c0d0e7389 */ /* 0x00006400000c000b */
[----:B01----:R-:W-:Y:S01]  /*108e0*/  ENDCOLLECTIVE ;  /* 0x000000000000791b */ /* 0x003fe20003800000 */
.L_x_364:
        /* <DEDUP_REMOVED lines=13> */
.L_x_365:
[----:B------:R-:W-:Y:S02]  /*109c0*/  IMAD.MOV.U32 R13, RZ, RZ, R23 ;  /* 0x000000ffff0d7224 */ /* 0x000fe400078e0017 */
[----:B------:R-:W-:Y:S01]  /*109d0*/  IMAD.MOV.U32 R12, RZ, RZ, 0x2 ;  /* 0x00000002ff0c7424 */ /* 0x000fe200078e00ff */
[----:B------:R-:W-:-:S13]  /*109e0*/  IADD3 R2, P0, R14, R0, RZ ;  /* 0x000000000e027210 */ /* 0x000fda0007f1e0ff */
[----:B------:R-:W-:Y:S05]  /*109f0*/  WARPSYNC.COLLECTIVE R15, `(.L_x_366) ;  /* 0x000000000f087348 */ /* 0x000fea0003c00000 */
[----:B------:R0:W1:Y:S02]  /*10a00*/  SHFL.IDX P6, R14, R13, R12, R11 ;  /* 0x0000000c0d0e7389 */ /* 0x00006400000c000b */
[----:B01----:R-:W-:Y:S01]  /*10a10*/  ENDCOLLECTIVE ;  /* 0x000000000000791b */ /* 0x003fe20003800000 */
.L_x_366:
        /* <DEDUP_REMOVED lines=13> */
.L_x_367:
[----:B------:R-:W-:Y:S02]  /*10af0*/  IMAD.MOV.U32 R13, RZ, RZ, R23 ;  /* 0x000000ffff0d7224 */ /* 0x000fe400078e0017 */
[----:B------:R-:W-:Y:S01]  /*10b00*/  IMAD.MOV.U32 R12, RZ, RZ, 0x3 ;  /* 0x00000003ff0c7424 */ /* 0x000fe200078e00ff */
[----:B------:R-:W-:-:S13]  /*10b10*/  IADD3 R2, P0, R14, R0, RZ ;  /* 0x000000000e027210 */ /* 0x000fda0007f1e0ff */
[----:B------:R-:W-:Y:S05]  /*10b20*/  WARPSYNC.COLLECTIVE R15, `(.L_x_368) ;  /* 0x000000000f087348 */ /* 0x000fea0003c00000 */
[----:B------:R0:W1:Y:S02]  /*10b30*/  SHFL.IDX P6, R14, R13, R12, R11 ;  /* 0x0000000c0d0e7389 */ /* 0x00006400000c000b */
[----:B01----:R-:W-:Y:S01]  /*10b40*/  ENDCOLLECTIVE ;  /* 0x000000000000791b */ /* 0x003fe20003800000 */
.L_x_368:
        /* <DEDUP_REMOVED lines=13> */
.L_x_369:
[----:B------:R-:W-:Y:S02]  /*10c20*/  IMAD.MOV.U32 R13, RZ, RZ, R23 ;  /* 0x000000ffff0d7224 */ /* 0x000fe400078e0017 */
[----:B------:R-:W-:Y:S01]  /*10c30*/  IMAD.MOV.U32 R12, RZ, RZ, 0x4 ;  /* 0x00000004ff0c7424 */ /* 0x000fe200078e00ff */
[----:B------:R-:W-:-:S13]  /*10c40*/  IADD3 R2, P0, R14, R0, RZ ;  /* 0x000000000e027210 */ /* 0x000fda0007f1e0ff */
[----:B------:R-:W-:Y:S05]  /*10c50*/  WARPSYNC.COLLECTIVE R15, `(.L_x_370) ;  /* 0x000000000f087348 */ /* 0x000fea0003c00000 */
[----:B------:R0:W1:Y:S02]  /*10c60*/  SHFL.IDX P6, R14, R13, R12, R11 ;  /* 0x0000000c0d0e7389 */ /* 0x00006400000c000b */
[----:B01----:R-:W-:Y:S01]  /*10c70*/  ENDCOLLECTIVE ;  /* 0x000000000000791b */ /* 0x003fe20003800000 */
.L_x_370:
        /* <DEDUP_REMOVED lines=13> */
.L_x_371:
[----:B------:R-:W-:Y:S02]  /*10d50*/  IMAD.MOV.U32 R13, RZ, RZ, R23 ;  /* 0x000000ffff0d7224 */ /* 0x000fe400078e0017 */
[----:B------:R-:W-:Y:S01]  /*10d60*/  IMAD.MOV.U32 R12, RZ, RZ, 0x5 ;  /* 0x00000005ff0c7424 */ /* 0x000fe200078e00ff */
[----:B------:R-:W-:-:S07]  /*10d70*/  MOV R2, R14 ;  /* 0x0000000e00027202 */ /* 0x000fce0000000f00 */
[----:B------:R-:W-:Y:S05]  /*10d80*/  WARPSYNC.COLLECTIVE R15, `(.L_x_372) ;  /* 0x000000000f087348 */ /* 0x000fea0003c00000 */
[----:B------:R0:W1:Y:S02]  /*10d90*/  SHFL.IDX P6, R14, R13, R12, R11 ;  /* 0x0000000c0d0e7389 */ /* 0x00006400000c000b */
[----:B01----:R-:W-:Y:S01]  /*10da0*/  ENDCOLLECTIVE ;  /* 0x000000000000791b */ /* 0x003fe20003800000 */
.L_x_372:
        /* <DEDUP_REMOVED lines=14> */
.L_x_373:
[----:B------:R-:W-:Y:S05]  /*10e90*/  BRA `(.L_x_374) ;  /* 0xffffffc000647947 */ /* 0x000fea000383ffff */
.L_x_262:
[----:B0-----:R0:W3:Y:S02]  /*10ea0*/  SYNCS.PHASECHK.TRANS64.TRYWAIT P0, [R7+URZ+0x32420], R0 ;  /* 0x03242000070075a7 */ /* 0x0010e4000800017f */
[----:B---3--:R-:W-:Y:S05]  /*10eb0*/  @!P0 NANOSLEEP.SYNCS 0x989680 ;  /* 0x009896800000895d */ /* 0x008fea0003900000 */
[----:B------:R-:W3:Y:S02]  /*10ec0*/  @!P0 SYNCS.PHASECHK.TRANS64 P0, [R7+URZ+0x32420], R0 ;  /* 0x03242000070085a7 */ /* 0x000ee4000800007f */
[----:B---3--:R-:W-:Y:S05]  /*10ed0*/  @!P0 BRA `(.L_x_262) ;  /* 0xfffffffc00f08947 */ /* 0x008fea000383ffff */
[----:B------:R-:W-:Y:S05]  /*10ee0*/  BRA `(.L_x_375) ;  /* 0xffffffc400107947 */ /* 0x000fea000383ffff */
.L_x_263:
        /* <DEDUP_REMOVED lines=11> */
.L_x_377:
[----:B------:R-:W-:Y:S05]  /*10fa0*/  BSYNC B0 ;  /* 0x0000000000007941 */ /* 0x000fea0003800000 */
.L_x_376:
[----:B------:R-:W-:Y:S05]  /*10fb0*/  BRA `(.L_x_378) ;  /* 0xffffffc000f87947 */ /* 0x000fea000383ffff */
.L_x_266:
[----:B------:R-:W-:Y:S01]  /*10fc0*/  BSSY B1, `(.L_x_379) ;  /* 0x0000006000017945 */ /* 0x000fe20003800000 */
[----:B------:R-:W-:-:S07]  /*10fd0*/  IMAD.MOV.U32 R15, RZ, RZ, -0x1 ;  /* 0xffffffffff0f7424 */ /* 0x000fce00078e00ff */
[----:B012---:R-:W-:Y:S05]  /*10fe0*/  WARPSYNC.COLLECTIVE R15, `(.L_x_380) ;  /* 0x000000000f0c7348 */ /* 0x007fea0003c00000 */
[----:B------:R-:W-:Y:S02]  /*10ff0*/  ELECT P6, UR62, PT ;  /* 0x00000000003e782f */ /* 0x000fe400038c0000 */
[----:B------:R-:W-:Y:S01]  /*11000*/  MOV R14, UR62 ;  /* 0x0000003e000e7c02 */ /* 0x000fe20008000f00 */
[----:B012---:R-:W-:Y:S10]  /*11010*/  ENDCOLLECTIVE ;  /* 0x000000000000791b */ /* 0x007ff40003800000 */
.L_x_380:
[----:B------:R-:W-:Y:S05]  /*11020*/  BSYNC B1 ;  /* 0x0000000000017941 */ /* 0x000fea0003800000 */
.L_x_379:
[----:B------:R-:W-:Y:S05]  /*11030*/  BRA `(.L_x_381) ;  /* 0xffffffc000f07947 */ /* 0x000fea000383ffff */
.L_x_268:
[----:B0-----:R0:W3:Y:S02]  /*11040*/  SYNCS.PHASECHK.TRANS64.TRYWAIT P1, [R5+URZ+0x32440], R0 ;  /* 0x03244000050075a7 */ /* 0x0010e4000802017f */
[----:B---3--:R-:W-:Y:S05]  /*11050*/  @!P1 NANOSLEEP.SYNCS 0x989680 ;  /* 0x009896800000995d */ /* 0x008fea0003900000 */
[----:B------:R-:W3:Y:S02]  /*11060*/  @!P1 SYNCS.PHASECHK.TRANS64 P1, [R5+URZ+0x32440], R0 ;  /* 0x03244000050095a7 */ /* 0x000ee4000802007f */
[----:B---3--:R-:W-:Y:S05]  /*11070*/  @!P1 BRA `(.L_x_268) ;  /* 0xfffffffc00f09947 */ /* 0x008fea000383ffff */
[----:B------:R-:W-:Y:S05]  /*11080*/  BRA `(.L_x_382) ;  /* 0xffffffc400107947 */ /* 0x000fea000383ffff */
.L_x_270:
[----:B---3--:R3:W4:Y:S02]  /*11090*/  SYNCS.PHASECHK.TRANS64.TRYWAIT P1, [R3+URZ+0x32440], R2 ;  /* 0x03244002030075a7 */ /* 0x008724000802017f */
[----:B----4-:R-:W-:Y:S05]  /*110a0*/  @!P1 NANOSLEEP.SYNCS 0x989680 ;  /* 0x009896800000995d */ /* 0x010fea0003900000 */
[----:B------:R-:W4:Y:S02]  /*110b0*/  @!P1 SYNCS.PHASECHK.TRANS64 P1, [R3+URZ+0x32440], R2 ;  /* 0x03244002030095a7 */ /* 0x000f24000802007f */
[----:B----4-:R-:W-:Y:S05]  /*110c0*/  @!P1 BRA `(.L_x_270) ;  /* 0xfffffffc00f09947 */ /* 0x010fea000383ffff */
[----:B------:R-:W-:Y:S05]  /*110d0*/  BRA `(.L_x_383) ;  /* 0xffffffc4001c7947 */ /* 0x000fea000383ffff */
.L_x_272:
[----:B----4-:R4:W0:Y:S02]  /*110e0*/  SYNCS.PHASECHK.TRANS64.TRYWAIT P1, [R5+URZ+0x32460], R0 ;  /* 0x03246000050075a7 */ /* 0x010824000802017f */
[----:B0-----:R-:W-:Y:S05]  /*110f0*/  @!P1 NANOSLEEP.SYNCS 0x989680 ;  /* 0x009896800000995d */ /* 0x001fea0003900000 */
[----:B------:R-:W0:Y:S02]  /*11100*/  @!P1 SYNCS.PHASECHK.TRANS64 P1, [R5+URZ+0x32460], R0 ;  /* 0x03246000050095a7 */ /* 0x000e24000802007f */
[----:B0-----:R-:W-:Y:S05]  /*11110*/  @!P1 BRA `(.L_x_272) ;  /* 0xfffffffc00f09947 */ /* 0x001fea000383ffff */
[----:B------:R-:W-:Y:S05]  /*11120*/  BRA `(.L_x_384) ;  /* 0xffffffc400187947 */ /* 0x000fea000383ffff */
.L_x_385:
        /* <DEDUP_REMOVED lines=13> */
.L_x_6449:


//--------------------- .text._ZN7cutlass13device_kernelIN5flash11enable_sm90INS1_16FlashAttnFwdSm90INS1_25CollectiveMainloopFwdSm90ILi2EN4cute5tupleIJNS5_1CILi1EEES8_S8_EEENS6_IJNS7_ILi128EEENS7_ILi96EEENS7_ILi64EEEEEELi256ENS_10bfloat16_tEfNS_4arch4Sm90ELb0ELb0ELb1ELb1ELb1ELb0ELb0ELb1ELb0ELb1ELb0ELb0EEENS1_21CollectiveEpilogueFwdINS6_IJSA_NS7_ILi256EEESB_EEES9_SE_SG_Li256ELb1ELb1ELb0ELb0EEENS1_36VarlenDynamicPersistentTileSchedulerILi128ELi96ELi256ELi128ELb0ELb1ELb1ELb0ELb1ELb1EEEEEEEEEvNT_6ParamsE --------------------------
	.section	.text._ZN7cutlass13device_kernelIN5flash11enable_sm90INS1_16FlashAttnFwdSm90INS1_25CollectiveMainloopFwdSm90ILi2EN4cute5tupleIJNS5_1CILi1EEES8_S8_EEENS6_IJNS7_ILi128EEENS7_ILi96EEENS7_ILi64EEEEEELi256ENS_10bfloat16_tEfNS_4arch4Sm90ELb0ELb0ELb1ELb1ELb1ELb0ELb0ELb1ELb0ELb1ELb0ELb0EEENS1_21CollectiveEpilogueFwdINS6_IJSA_NS7_ILi256EEESB_EEES9_SE_SG_Li256ELb1ELb1ELb0ELb0EEENS1_36VarlenDynamicPersistentTileSchedulerILi128ELi96ELi256ELi128ELb0ELb1ELb1ELb0ELb1ELb1EEEEEEEEEvNT_6ParamsE,"ax",@progbits
	.align	128
.text._ZN7cutlass13device_kernelIN5flash11enable_sm90INS1_16FlashAttnFwdSm90INS1_25CollectiveMainloopFwdSm90ILi2EN4cute5tupleIJNS5_1CILi1EEES8_S8_EEENS6_IJNS7_ILi128EEENS7_ILi96EEENS7_ILi64EEEEEELi256ENS_10bfloat16_tEfNS_4arch4Sm90ELb0ELb0ELb1ELb1ELb1ELb0ELb0ELb1ELb0ELb1ELb0ELb0EEENS1_21CollectiveEpilogueFwdINS6_IJSA_NS7_ILi256EEESB_EEES9_SE_SG_Li256ELb1ELb1ELb0ELb0EEENS1_36VarlenDynamicPersistentTileSchedulerILi128ELi96ELi256ELi128ELb0ELb1ELb1ELb0ELb1ELb1EEEEEEEEEvNT_6ParamsE:
        .type           _ZN7cutlass13device_kernelIN5flash11enable_sm90INS1_16FlashAttnFwdSm90INS1_25CollectiveMainloopFwdSm90ILi2EN4cute5tupleIJNS5_1CILi1EEES8_S8_EEENS6_IJNS7_ILi128EEENS7_ILi96EEENS7_ILi64EEEEEELi256ENS_10bfloat16_tEfNS_4arch4Sm90ELb0ELb0ELb1ELb1ELb1ELb0ELb0ELb1ELb0ELb1ELb0ELb0EEENS1_21CollectiveEpilogueFwdINS6_IJSA_NS7_ILi256EEESB_EEES9_SE_SG_Li256ELb1ELb1ELb0ELb0EEENS1_36VarlenDynamicPersistentTileSchedulerILi128ELi96ELi256ELi128ELb0ELb1ELb1ELb0ELb1ELb1EEEEEEEEEvNT_6ParamsE,@function
        .size           _ZN7cutlass13device_kernelIN5flash11enable_sm90INS1_16FlashAttnFwdSm90INS1_25CollectiveMainloopFwdSm90ILi2EN4cute5tupleIJNS5_1CILi1EEES8_S8_EEENS6_IJNS7_ILi128EEENS7_ILi96EEENS7_ILi64EEEEEELi256ENS_10bfloat16_tEfNS_4arch4Sm90ELb0ELb0ELb1ELb1ELb1ELb0ELb0ELb1ELb0ELb1ELb0ELb0EEENS1_21CollectiveEpilogueFwdINS6_IJSA_NS7_ILi256EEESB_EEES9_SE_SG_Li256ELb1ELb1ELb0ELb0EEENS1_36VarlenDynamicPersistentTileSchedulerILi128ELi96ELi256ELi128ELb0ELb1ELb1ELb0ELb1ELb1EEEEEEEEEvNT_6ParamsE,(.L_x_6450 - _ZN7cutlass13device_kernelIN5flash11enable_sm90INS1_16FlashAttnFwdSm90INS1_25CollectiveMainloopFwdSm90ILi2EN4cute5tupleIJNS5_1CILi1EEES8_S8_EEENS6_IJNS7_ILi128EEENS7_ILi96EEENS7_ILi64EEEEEELi256ENS_10bfloat16_tEfNS_4arch4Sm90ELb0ELb0ELb1ELb1ELb1ELb0ELb0ELb1ELb0ELb1ELb0ELb0EEENS1_21CollectiveEpilogueFwdINS6_IJSA_NS7_ILi256EEESB_EEES9_SE_SG_Li256ELb1ELb1ELb0ELb0EEENS1_36VarlenDynamicPersistentTileSchedulerILi128ELi96ELi256ELi128ELb0ELb1ELb1ELb0ELb1ELb1EEEEEEEEEvNT_6ParamsE)
        .other          _ZN7cutlass13device_kernelIN5flash11enable_sm90INS1_16FlashAttnFwdSm90INS1_25CollectiveMainloopFwdSm90ILi2EN4cute5tupleIJNS5_1CILi1EEES8_S8_EEENS6_IJNS7_ILi128EEENS7_ILi96EEENS7_ILi64EEEEEELi256ENS_10bfloat16_tEfNS_4arch4Sm90ELb0ELb0ELb1ELb1ELb1ELb0ELb0ELb1ELb0ELb1ELb0ELb0EEENS1_21CollectiveEpilogueFwdINS6_IJSA_NS7_ILi256EEESB_EEES9_SE_SG_Li256ELb1ELb1ELb0ELb0EEENS1_36VarlenDynamicPersistentTileSchedulerILi128ELi96ELi256ELi128ELb0ELb1ELb1ELb0ELb1ELb1EEEEEEEEEvNT_6ParamsE,@"STO_CUDA_ENTRY STV_DEFAULT"
_ZN7cutlass13device_kernelIN5flash11enable_sm90INS1_16FlashAttnFwdSm90INS1_25CollectiveMainloopFwdSm90ILi2EN4cute5tupleIJNS5_1CILi1EEES8_S8_EEENS6_IJNS7_ILi128EEENS7_ILi96EEENS7_ILi64EEEEEELi256ENS_10bfloat16_tEfNS_4arch4Sm90ELb0ELb0ELb1ELb1ELb1ELb0ELb0ELb1ELb0ELb1ELb0ELb0EEENS1_21CollectiveEpilogueFwdINS6_IJSA_NS7_ILi256EEESB_EEES9_SE_SG_Li256ELb1ELb1ELb0ELb0EEENS1_36VarlenDynamicPersistentTileSchedulerILi128ELi96ELi256ELi128ELb0ELb1ELb1ELb0ELb1ELb1EEEEEEEEEvNT_6ParamsE:
        /* <DEDUP_REMOVED lines=45> */
.L_x_386:
        /* <DEDUP_REMOVED lines=22> */
.L_x_387:
        /* <DEDUP_REMOVED lines=18> */
.L_x_388:
        /* <DEDUP_REMOVED lines=22> */
.L_x_389:
        /* <DEDUP_REMOVED lines=23> */
.L_x_390:
        /* <DEDUP_REMOVED lines=8> */
.L_x_392:
[----:B------:R-:W-:-:S08]  /*08a0*/  NOP ;  /* 0x0000000000007918 */ /* 0x000fd00000000000 */
[----:B------:R-:W0:Y:S02]  /*08b0*/  USETMAXREG.TRY_ALLOC.CTAPOOL UP0, 0xe8 ;  /* 0x000000e8000079c8 */ /* 0x000e240008000600 */
[----:B0-----:R-:W-:-:S13]  /*08c0*/  PLOP3.LUT P0, PT, PT, PT, UP0, 0x80, 0x0 ;  /* 0x000000000000781c */ /* 0x001fda0003f0f008 */
[----:B------:R-:W-:Y:S05]  /*08d0*/  @!P0 BRA `(.L_x_392) ;  /* 0xfffffffc00f08947 */ /* 0x000fea000383ffff */
[----:B------:R-:W0:Y:S01]  /*08e0*/  S2R R0, SR_TID.X ;  /* 0x0000000000007919 */ /* 0x000e220000002100 */
[----:B------:R-:W1:Y:S01]  /*08f0*/  S2UR UR5, SR_CgaCtaId ;  /* 0x00000000000579c3 */ /* 0x000e620000008800 */
[----:B------:R-:W-:-:S07]  /*0900*/  UMOV UR4, 0x400 ;  /* 0x0000040000047882 */ /* 0x000fce0000000000 */
[----:B------:R-:W-:Y:S06]  /*0910*/  BAR.ARV 0x8, 0x180 ;  /* 0x0206000000007b1d */ /* 0x000fec0000002000 */
[----:B-1----:R-:W-:Y:S01]  /*0920*/  ULEA UR4, UR5, UR4, 0x18 ;  /* 0x0000000405047291 */ /* 0x002fe2000f8ec03f */
[----:B0-----:R-:W-:-:S04]  /*0930*/  SHF.R.U32.HI R0, RZ, 0x7, R0 ;  /* 0x00000007ff007819 */ /* 0x001fc80000011600 */
[----:B------:R-:W-:-:S13]  /*0940*/  ISETP.NE.AND P0, PT, R0, 0x1, PT ;  /* 0x000000010000780c */ /* 0x000fda0003f05270 */
[----:B------:R-:W-:Y:S08]  /*0950*/  @!P0 BAR.ARV 0x9, 0x100 ;  /* 0x0244000000008b1d */ /* 0x000ff00000002000 */
[----:B------:R-:W-:Y:S06]  /*0960*/  BAR.SYNC.DEFER_BLOCKING 0x5, 0x180 ;  /* 0x0146000000007b1d */ /* 0x000fec0000010000 */
[----:B------:R-:W0:Y:S01]  /*0970*/  LDS.128 R12, [UR4+0x228d0] ;  /* 0x0228d004ff0c7984 */ /* 0x000e220008000c00 */
[----:B------:R-:W-:Y:S01]  /*0980*/  ULDC UR4, c[0x0][0xc3c] ;  /* 0x00030f0000047ab9 */ /* 0x000fe20000000800 */
[----:B------:R-:W-:Y:S06]  /*0990*/  BAR.ARV 0x4, 0x180 ;  /* 0x0106000000007b1d */ /* 0x000fec0000002000 */
[----:B0-----:R-:W-:-:S13]  /*09a0*/  ISETP.GE.AND P0, PT, R15, UR4, PT ;  /* 0x000000040f007c0c */ /* 0x001fda000bf06270 */
[----:B------:R-:W-:Y:S05]  /*09b0*/  @P0 EXIT ;  /* 0x000000000000094d */ /* 0x000fea0003800000 */
[----:B------:R-:W0:Y:S01]  /*09c0*/  S2R R0, SR_TID.X ;  /* 0x0000000000007919 */ /* 0x000e220000002100 */
[----:B------:R-:W-:Y:S01]  /*09d0*/  R2UR UR5, R13 ;  /* 0x000000000d0572ca */ /* 0x000fe200000e0000 */
[----:B------:R-:W-:Y:S01]  /*09e0*/  ULOP3.LUT UR48, UR37, 0x1, URZ, 0xfc, !UPT ;  /* 0x0000000125307892 */ /* 0x000fe2000f8efc3f */
[----:B------:R-:W-:Y:S01]  /*09f0*/  R2UR UR6, R14 ;  /* 0x000000000e0672ca */ /* 0x000fe200000e0000 */
[----:B------:R-:W-:Y:S01]  /*0a00*/  UMOV UR47, URZ ;  /* 0x0000003f002f7c82 */ /* 0x000fe20008000000 */
[----:B------:R-:W-:Y:S01]  /*0a10*/  UMOV UR46, URZ ;  /* 0x0000003f002e7c82 */ /* 0x000fe20008000000 */
[----:B------:R-:W-:Y:S01]  /*0a20*/  UMOV UR36, URZ ;  /* 0x0000003f00247c82 */ /* 0x000fe20008000000 */
[----:B0-----:R-:W-:-:S05]  /*0a30*/  VIADD R209, R0, 0xffffff80 ;  /* 0xffffff8000d17836 */ /* 0x001fca0000000000 */
[----:B------:R-:W-:-:S04]  /*0a40*/  SHF.R.S32.HI R0, RZ, 0x1f, R209 ;  /* 0x0000001fff007819 */ /* 0x000fc800000114d1 */
[CC--:B------:R-:W-:Y:S02]  /*0a50*/  LEA.HI R3, R0.reuse, R209.reuse, RZ, 0x7 ;  /* 0x000000d100037211 */ /* 0x0c0fe400078f38ff */
[-C--:B------:R-:W-:Y:S02]  /*0a60*/  LEA.HI R4, R0, R209.reuse, RZ, 0x5 ;  /* 0x000000d100047211 */ /* 0x080fe400078f28ff */
[----:B------:R-:W-:Y:S02]  /*0a70*/  LOP3.LUT R2, R3, 0xffffff80, RZ, 0xc0, !PT ;  /* 0xffffff8003027812 */ /* 0x000fe400078ec0ff */
[----:B------:R-:W-:Y:S01]  /*0a80*/  SHF.R.S32.HI R200, RZ, 0x7, R3 ;  /* 0x00000007ffc87819 */ /* 0x000fe20000011403 */
[----:B------:R-:W-:Y:S02]  /*0a90*/  IMAD.SHL.U32 R6, R4, 0x20, RZ ;  /* 0x0000002004067824 */ /* 0x000fe400078e00ff */
[----:B------:R-:W-:Y:S01]  /*0aa0*/  IMAD.IADD R23, R209, 0x1, -R2 ;  /* 0x00000001d1177824 */ /* 0x000fe200078e0a02 */
[----:B------:R-:W-:-:S02]  /*0ab0*/  LEA.HI R2, R0, R209, RZ, 0x4 ;  /* 0x000000d100027211 */ /* 0x000fc400078f20ff */
[----:B------:R-:W-:Y:S02]  /*0ac0*/  LOP3.LUT R7, R6, 0xfffffc00, RZ, 0xc0, !PT ;  /* 0xfffffc0006077812 */ /* 0x000fe400078ec0ff */
[----:B------:R-:W-:Y:S02]  /*0ad0*/  SHF.R.S32.HI R8, RZ, 0x1f, R23 ;  /* 0x0000001fff087819 */ /* 0x000fe40000011417 */
[----:B------:R-:W-:Y:S02]  /*0ae0*/  SHF.R.S32.HI R5, RZ, 0x4, R2 ;  /* 0x00000004ff057819 */ /* 0x000fe40000011402 */
[----:B------:R-:W-:Y:S02]  /*0af0*/  LEA.HI R9, R8, R23, RZ, 0x2 ;  /* 0x0000001708097211 */ /* 0x000fe400078f10ff */
[----:B------:R-:W-:Y:S02]  /*0b00*/  LOP3.LUT R4, R2, 0x3fffff0, RZ, 0xc0, !PT ;  /* 0x03fffff002047812 */ /* 0x000fe400078ec0ff */
[----:B------:R-:W-:-:S02]  /*0b10*/  LEA.HI R6, R0, R209, RZ, 0x2 ;  /* 0x000000d100067211 */ /* 0x000fc400078f10ff */
[--C-:B------:R-:W-:Y:S01]  /*0b20*/  SHF.R.S32.HI R10, RZ, 0x2, R9.reuse ;  /* 0x00000002ff0a7819 */ /* 0x100fe20000011409 */
[----:B------:R-:W-:Y:S01]  /*0b30*/  IMAD.IADD R4, R209, 0x1, -R4 ;  /* 0x00000001d1047824 */ /* 0x000fe200078e0a04 */
[----:B------:R-:W-:Y:S02]  /*0b40*/  SHF.R.S32.HI R11, RZ, 0x1f, R9 ;  /* 0x0000001fff0b7819 */ /* 0x000fe40000011409 */
[----:B------:R-:W-:Y:S01]  /*0b50*/  LEA.HI R2, R2, R5, RZ, 0x1 ;  /* 0x0000000502027211 */ /* 0x000fe200078f08ff */
[----:B------:R-:W-:Y:S01]  /*0b60*/  IMAD R7, R4, 0x40, R7 ;  /* 0x0000004004077824 */ /* 0x000fe200078e0207 */
[----:B------:R-:W-:Y:S02]  /*0b70*/  LOP3.LUT R6, R6, 0xfffffffc, RZ, 0xc0, !PT ;  /* 0xfffffffc06067812 */ /* 0x000fe400078ec0ff */
[----:B------:R-:W-:Y:S02]  /*0b80*/  LEA.HI R11, R11, R10, RZ, 0x3 ;  /* 0x0000000a0b0b7211 */ /* 0x000fe400078f18ff */
[----:B------:R-:W-:Y:S01]  /*0b90*/  LEA.HI R0, R0, R209, RZ, 0x3 ;  /* 0x000000d100007211 */ /* 0x000fe200078f18ff */
[----:B------:R-:W-:Y:S01]  /*0ba0*/  IMAD.IADD R6, R209, 0x1, -R6 ;  /* 0x00000001d1067824 */ /* 0x000fe200078e0a06 */
[----:B------:R-:W-:-:S02]  /*0bb0*/  LOP3.LUT R2, R2, 0x1ffffffe, RZ, 0xc0, !PT ;  /* 0x1ffffffe02027812 */ /* 0x000fc400078ec0ff */
[----:B------:R-:W-:Y:S02]  /*0bc0*/  LOP3.LUT R11, R11, 0xfffffff8, RZ, 0xc0, !PT ;  /* 0xfffffff80b0b7812 */ /* 0x000fe400078ec0ff */
[----:B------:R-:W-:Y:S01]  /*0bd0*/  LEA.HI R8, R8, R23, RZ, 0x5 ;  /* 0x0000001708087211 */ /* 0x000fe200078f28ff */
[----:B------:R-:W-:Y:S01]  /*0be0*/  IMAD.IADD R2, R5, 0x1, -R2 ;  /* 0x0000000105027824 */ /* 0x000fe200078e0a02 */
[----:B------:R-:W-:Y:S01]  /*0bf0*/  LEA.HI R3, R3, R200, RZ, 0x1 ;  /* 0x000000c803037211 */ /* 0x000fe200078f08ff */
[----:B------:R-:W-:Y:S01]  /*0c00*/  IMAD.IADD R11, R10, 0x1, -R11 ;  /* 0x000000010a0b7824 */ /* 0x000fe200078e0a0b */
[----:B------:R-:W-:Y:S01]  /*0c10*/  LOP3.LUT R4, R0, 0xfffffff8, RZ, 0xc0, !PT ;  /* 0xfffffff800047812 */ /* 0x000fe200078ec0ff */
[----:B------:R-:W-:Y:S01]  /*0c20*/  IMAD R204, R2, 0x8, R7 ;  /* 0x0000000802cc7824 */ /* 0x000fe200078e0207 */
[----:B------:R-:W-:Y:S01]  /*0c30*/  SHF.R.S32.HI R8, RZ, 0x5, R8 ;  /* 0x00000005ff087819 */ /* 0x000fe20000011408 */
[----:B------:R-:W-:Y:S01]  /*0c40*/  IMAD.MOV.U32 R7, RZ, RZ, R15 ;  /* 0x000000ffff077224 */ /* 0x000fe200078e000f */
[----:B------:R-:W-:Y:S01]  /*0c50*/  LEA.HI R5, R6, R6, RZ, 0x1 ;  /* 0x0000000606057211 */ /* 0x000fe200078f08ff */
[----:B------:R-:W-:Y:S01]  /*0c60*/  IMAD.IADD R19, R209, 0x1, -R4 ;  /* 0x00000001d1137824 */ /* 0x000fe200078e0a04 */
[----:B------:R-:W-:Y:S01]  /*0c70*/  LOP3.LUT R3, R3, 0x3fffffe, RZ, 0xc0, !PT ;  /* 0x03fffffe03037812 */ /* 0x000fe200078ec0ff */
[----:B------:R-:W-:Y:S01]  /*0c80*/  IMAD R8, R8, 0x10, R11 ;  /* 0x0000001008087824 */ /* 0x000fe200078e020b */
[----:B------:R-:W-:Y:S01]  /*0c90*/  LOP3.LUT R5, R5, 0x1ffffffe, RZ, 0xc0, !PT ;  /* 0x1ffffffe05057812 */ /* 0x000fe200078ec0ff */
[----:B------:R-:W-:Y:S01]  /*0ca0*/  IMAD.SHL.U32 R2, R19, 0x8, RZ ;  /* 0x0000000813027824 */ /* 0x000fe200078e00ff */
[----:B------:R-:W-:-:S02]  /*0cb0*/  IADD3 R3, R200, -R3, RZ ;  /* 0x80000003c8037210 */ /* 0x000fc40007ffe0ff */
[----:B------:R-:W-:Y:S01]  /*0cc0*/  LOP3.LUT R202, R9, 0x7ffffffc, RZ, 0xc0, !PT ;  /* 0x7ffffffc09ca7812 */ /* 0x000fe200078ec0ff */
[----:B------:R-:W-:Y:S01]  /*0cd0*/  IMAD.IADD R6, R6, 0x1, -R5 ;  /* 0x0000000106067824 */ /* 0x000fe200078e0a05 */
[----:B------:R-:W-:Y:S01]  /*0ce0*/  SHF.R.S32.HI R22, RZ, 0x3, R0 ;  /* 0x00000003ff167819 */ /* 0x000fe20000011400 */
[----:B------:R-:W-:Y:S01]  /*0cf0*/  IMAD R201, R3, 0x40, R8 ;  /* 0x0000004003c97824 */ /* 0x000fe200078e0208 */
[----:B------:R-:W-:Y:S01]  /*0d00*/  SHF.R.S32.HI R208, RZ, 0x1f, R2 ;  /* 0x0000001fffd07819 */ /* 0x000fe20000011402 */
[C---:B------:R-:W-:Y:S02]  /*0d10*/  VIADD R17, R2.reuse, 0x40 ;  /* 0x0000004002117836 */ /* 0x040fe40000000000 */
[----:B------:R-:W-:Y:S01]  /*0d20*/  VIADD R16, R2, 0x80 ;  /* 0x0000008002107836 */ /* 0x000fe20000000000 */
[----:B------:R-:W-:Y:S01]  /*0d30*/  LEA R203, R6, R201, 0x3 ;  /* 0x000000c906cb7211 */ /* 0x000fe200078e18ff */
[----:B------:R-:W-:Y:S01]  /*0d40*/  VIADD R18, R2, 0xc0 ;  /* 0x000000c002127836 */ /* 0x000fe20000000000 */
[----:B------:R-:W-:Y:S01]  /*0d50*/  SHF.R.S32.HI R207, RZ, 0x1f, R17 ;  /* 0x0000001fffcf7819 */ /* 0x000fe20000011411 */
[----:B------:R-:W-:Y:S01]  /*0d60*/  IMAD.IADD R202, R23, 0x1, -R202 ;  /* 0x0000000117ca7824 */ /* 0x000fe200078e0aca */
[----:B------:R-:W-:-:S02]  /*0d70*/  SHF.R.S32.HI R206, RZ, 0x1f, R16 ;  /* 0x0000001fffce7819 */ /* 0x000fc40000011410 */
[----:B------:R-:W-:-:S07]  /*0d80*/  SHF.R.S32.HI R205, RZ, 0x1f, R18 ;  /* 0x0000001fffcd7819 */ /* 0x000fce0000011412 */
.L_x_438:
[----:B012---:R-:W0:Y:S01]  /*0d90*/  LDC.64 R4, c[0x0][0xc88] ;  /* 0x00032200ff047b82 */ /* 0x007e220000000a00 */
[----:B------:R-:W-:Y:S01]  /*0da0*/  ULDC.64 UR8, c[0x0][0xa28] ;  /* 0x00028a0000087ab9 */ /* 0x000fe20000000a00 */
[----:B------:R-:W-:Y:S01]  /*0db0*/  ULDC.64 UR10, c[0x0][0xa20] ;  /* 0x00028800000a7ab9 */ /* 0x000fe20000000a00 */
[----:B------:R-:W-:Y:S01]  /*0dc0*/  ULDC UR4, c[0x0][0x424] ;  /* 0x0001090000047ab9 */ /* 0x000fe20000000800 */
[----:B0-----:R-:W-:-:S06]  /*0dd0*/  IMAD.WIDE R4, R7, 0x4, R4 ;  /* 0x0000000407047825 */ /* 0x001fcc00078e0204 */
[----:B------:R-:W2:Y:S01]  /*0de0*/  LDG.E R4, desc[UR50][R4.64] ;  /* 0x0000003204047981 */ /* 0x000ea2000c1e1900 */
[----:B------:R-:W-:Y:S02]  /*0df0*/  UISETP.NE.U32.AND UP0, UPT, UR8, URZ, UPT ;  /* 0x0000003f0800728c */ /* 0x000fe4000bf05070 */
[----:B------:R-:W-:Y:S02]  /*0e00*/  UISETP.NE.U32.AND UP1, UPT, UR10, URZ, UPT ;  /* 0x0000003f0a00728c */ /* 0x000fe4000bf25070 */
[----:B------:R-:W-:Y:S02]  /*0e10*/  UISETP.NE.AND.EX UP0, UPT, UR9, URZ, UPT, UP0 ;  /* 0x0000003f0900728c */ /* 0x000fe4000bf05300 */
[----:B------:R-:W-:-:S04]  /*0e20*/  UISETP.NE.AND.EX UP1, UPT, UR11, URZ, UPT, UP1 ;  /* 0x0000003f0b00728c */ /* 0x000fc8000bf25310 */
[----:B------:R-:W-:Y:S02]  /*0e30*/  PLOP3.LUT P0, PT, PT, PT, UP0, 0x80, 0x0 ;  /* 0x000000000000781c */ /* 0x000fe40003f0f008 */
[----:B------:R-:W-:Y:S02]  /*0e40*/  PLOP3.LUT P1, PT, PT, PT, UP1, 0x80, 0x0 ;  /* 0x000000000000781c */ /* 0x000fe40003f2f018 */
[----:B--2---:R-:W-:-:S13]  /*0e50*/  R2UR UR38, R4 ;  /* 0x00000000042672ca */ /* 0x004fda00000e0000 */
[----:B------:R-:W-:Y:S02]  /*0e60*/  USHF.R.S32.HI UR39, URZ, 0x1f, UR38 ;  /* 0x0000001f3f277899 */ /* 0x000fe40008011426 */
[----:B------:R-:W-:Y:S02]  /*0e70*/  @UP0 ULEA UR8, UP2, UR38, UR8, 0x2 ;  /* 0x0000000826080291 */ /* 0x000fe4000f84103f */
[----:B------:R-:W-:Y:S02]  /*0e80*/  @UP1 ULEA UR10, UP3, UR38, UR10, 0x2 ;  /* 0x0000000a260a1291 */ /* 0x000fe4000f86103f */
[----:B------:R-:W-:Y:S02]  /*0e90*/  @UP0 ULEA.HI.X UR9, UR38, UR9, UR39, 0x2, UP2 ;  /* 0x0000000926090291 */ /* 0x000fe400090f1427 */
[----:B------:R-:W-:Y:S01]  /*0ea0*/  @UP1 ULEA.HI.X UR11, UR38, UR11, UR39, 0x2, UP3 ;  /* 0x0000000b260b1291 */ /* 0x000fe200098f1427 */
[----:B------:R-:W-:Y:S02]  /*0eb0*/  IMAD.U32 R4, RZ, RZ, UR8 ;  /* 0x00000008ff047e24 */ /* 0x000fe4000f8e00ff */
[----:B----4-:R-:W-:-:S02]  /*0ec0*/  IMAD.U32 R6, RZ, RZ, UR10 ;  /* 0x0000000aff067e24 */ /* 0x010fc4000f8e00ff */
[----:B------:R-:W-:Y:S01]  /*0ed0*/  IMAD.U32 R5, RZ, RZ, UR9 ;  /* 0x00000009ff057e24 */ /* 0x000fe2000f8e00ff */
[----:B------:R-:W-:Y:S01]  /*0ee0*/  ULDC.64 UR8, c[0x0][0x418] ;  /* 0x0001060000087ab9 */ /* 0x000fe20000000a00 */
[----:B------:R-:W-:-:S03]  /*0ef0*/  IMAD.U32 R7, RZ, RZ, UR11 ;  /* 0x0000000bff077e24 */ /* 0x000fc6000f8e00ff */
[----:B------:R-:W2:Y:S04]  /*0f00*/  @P0 LDG.E R4, desc[UR50][R4.64] ;  /* 0x0000003204040981 */ /* 0x000ea8000c1e1900 */
[----:B---3--:R-:W3:Y:S01]  /*0f10*/  @P1 LDG.E R6, desc[UR50][R6.64] ;  /* 0x0000003206061981 */ /* 0x008ee2000c1e1900 */
[----:B------:R-:W-:Y:S01]  /*0f20*/  UISETP.NE.U32.AND UP0, UPT, UR8, URZ, UPT ;  /* 0x0000003f0800728c */ /* 0x000fe2000bf05070 */
[----:B------:R-:W-:Y:S01]  /*0f30*/  CS2R R8, SRZ ;  /* 0x0000000000087805 */ /* 0x000fe2000001ff00 */
[----:B------:R-:W-:Y:S01]  /*0f40*/  UMOV UR40, UR5 ;  /* 0x0000000500287c82 */ /* 0x000fe20008000000 */
[----:B------:R-:W-:Y:S01]  /*0f50*/  ULDC UR5, c[0x0][0x2f0] ;  /* 0x0000bc0000057ab9 */ /* 0x000fe20000000800 */
[----:B------:R-:W-:Y:S01]  /*0f60*/  UISETP.NE.AND.EX UP0, UPT, UR9, URZ, UPT, UP0 ;  /* 0x0000003f0900728c */ /* 0x000fe2000bf05300 */
[----:B------:R-:W-:Y:S01]  /*0f70*/  IMAD.MOV.U32 R0, RZ, RZ, RZ ;  /* 0x000000ffff007224 */ /* 0x000fe200078e00ff */
[----:B------:R-:W-:Y:S01]  /*0f80*/  UMOV UR42, URZ ;  /* 0x0000003f002a7c82 */ /* 0x000fe20008000000 */
[----:B------:R-:W-:Y:S01]  /*0f90*/  UMOV UR41, UR6 ;  /* 0x0000000600297c82 */ /* 0x000fe20008000000 */
[----:B------:R-:W-:Y:S01]  /*0fa0*/  USEL UR4, UR4, 0x1, UP0 ;  /* 0x0000000104047887 */ /* 0x000fe20008000000 */
[----:B------:R-:W-:Y:S01]  /*0fb0*/  IMAD.MOV.U32 R150, RZ, RZ, RZ ;  /* 0x000000ffff967224 */ /* 0x000fe200078e00ff */
[----:B------:R-:W-:-:S02]  /*0fc0*/  CS2R R148, SRZ ;  /* 0x0000000000947805 */ /* 0x000fc4000001ff00 */
[----:B------:R-:W-:Y:S01]  /*0fd0*/  CS2R R146, SRZ ;  /* 0x0000000000927805 */ /* 0x000fe2000001ff00 */
[----:B------:R-:W-:Y:S01]  /*0fe0*/  UIMAD UR4, UR4, UR5, URZ ;  /* 0x00000005040472a4 */ /* 0x000fe2000f8e023f */
[----:B------:R-:W-:Y:S02]  /*0ff0*/  CS2R R144, SRZ ;  /* 0x0000000000907805 */ /* 0x000fe4000001ff00 */
[----:B------:R-:W-:Y:S02]  /*1000*/  CS2R R142, SRZ ;  /* 0x00000000008e7805 */ /* 0x000fe4000001ff00 */
[----:B------:R-:W-:Y:S02]  /*1010*/  CS2R R140, SRZ ;  /* 0x00000000008c7805 */ /* 0x000fe4000001ff00 */
[----:B------:R-:W-:Y:S02]  /*1020*/  CS2R R138, SRZ ;  /* 0x00000000008a7805 */ /* 0x000fe4000001ff00 */
[----:B------:R-:W-:-:S02]  /*1030*/  CS2R R136, SRZ ;  /* 0x0000000000887805 */ /* 0x000fc4000001ff00 */
[----:B------:R-:W-:Y:S02]  /*1040*/  CS2R R134, SRZ ;  /* 0x0000000000867805 */ /* 0x000fe4000001ff00 */
        /* <DEDUP_REMOVED lines=8> */
[----:B------:R-:W-:Y:S01]  /*10d0*/  CS2R R116, SRZ ;  /* 0x0000000000747805 */ /* 0x000fe2000001ff00 */
[----:B------:R-:W-:Y:S01]  /*10e0*/  IMAD.MOV.U32 R174, RZ, RZ, RZ ;  /* 0x000000ffffae7224 */ /* 0x000fe200078e00ff */
        /* <DEDUP_REMOVED lines=36> */
[----:B------:R-:W-:Y:S02]  /*1330*/  IMAD.MOV.U32 R160, RZ, RZ, RZ ;  /* 0x000000ffffa07224 */ /* 0x000fe400078e00ff */
[----:B------:R-:W-:Y:S01]  /*1340*/  IMAD.MOV.U32 R41, RZ, RZ, RZ ;  /* 0x000000ffff297224 */ /* 0x000fe200078e00ff */
[----:B--2---:R-:W-:-:S02]  /*1350*/  @P0 R2UR UR42, R4 ;  /* 0x00000000042a02ca */ /* 0x004fc400000e0000 */
[----:B------:R-:W-:Y:S02]  /*1360*/  PLOP3.LUT P0, PT, PT, PT, PT, 0x80, 0x0 ;  /* 0x000000000000781c */ /* 0x000fe40003f0f070 */
[----:B---3--:R-:W-:Y:S01]  /*1370*/  @P1 R2UR UR4, R6 ;  /* 0x00000000060412ca */ /* 0x008fe200000e0000 */
[----:B------:R-:W-:-:S14]  /*1380*/  @P1 BRA `(.L_x_393) ;  /* 0x0000000000341947 */ /* 0x000fdc0003800000 */
[----:B------:R-:W-:Y:S02]  /*1390*/  ULDC.64 UR6, c[0x0][0xa08] ;  /* 0x0002820000067ab9 */ /* 0x000fe40000000a00 */
[----:B------:R-:W-:-:S04]  /*13a0*/  ISETP.NE.U32.AND P1, PT, RZ, UR6, PT ;  /* 0x00000006ff007c0c */ /* 0x000fc8000bf25070 */
[----:B------:R-:W-:-:S13]  /*13b0*/  ISETP.NE.AND.EX P1, PT, RZ, UR7, PT, P1 ;  /* 0x00000007ff007c0c */ /* 0x000fda000bf25310 */
[----:B------:R-:W-:Y:S05]  /*13c0*/  @!P1 BRA `(.L_x_393) ;  /* 0x0000000000249947 */ /* 0x000fea0003800000 */
[----:B------:R-:W-:Y:S02]  /*13d0*/  ULDC.64 UR4, c[0x0][0xa08] ;  /* 0x0002820000047ab9 */ /* 0x000fe40000000a00 */
[----:B------:R-:W-:-:S06]  /*13e0*/  UIMAD.WIDE UR4, UR38, 0x4, UR4 ;  /* 0x00000004260478a5 */ /* 0x000fcc000f8e0204 */
[----:B------:R-:W-:Y:S01]  /*13f0*/  IMAD.U32 R4, RZ, RZ, UR4 ;  /* 0x00000004ff047e24 */ /* 0x000fe2000f8e00ff */
[----:B------:R-:W-:-:S05]  /*1400*/  MOV R5, UR5 ;  /* 0x0000000500057c02 */ /* 0x000fca0008000f00 */
[----:B------:R-:W2:Y:S04]  /*1410*/  LDG.E R6, desc[UR50][R4.64] ;  /* 0x0000003204067981 */ /* 0x000ea8000c1e1900 */
[----:B------:R-:W3:Y:S01]  /*1420*/  LDG.E R3, desc[UR50][R4.64+0x4] ;  /* 0x0000043204037981 */ /* 0x000ee2000c1e1900 */
[----:B--2---:R-:W-:Y:S02]  /*1430*/  R2UR UR4, R6 ;  /* 0x00000000060472ca */ /* 0x004fe400000e0000 */
[----:B---3--:R-:W-:-:S13]  /*1440*/  R2UR UR5, R3 ;  /* 0x00000000030572ca */ /* 0x008fda00000e0000 */
[----:B------:R-:W-:-:S12]  /*1450*/  UIADD3 UR4, -UR4, UR5, URZ ;  /* 0x0000000504047290 */ /* 0x000fd8000fffe13f */
.L_x_393:
[----:B------:R-:W-:Y:S01]  /*1460*/  UIADD3 UR42, -UR42, UR4, URZ ;  /* 0x000000042a2a7290 */ /* 0x000fe2000fffe13f */
[----:B------:R-:W-:Y:S01]  /*1470*/  IMAD.MOV.U32 R40, RZ, RZ, RZ ;  /* 0x000000ffff287224 */ /* 0x000fe200078e00ff */
[----:B------:R-:W-:Y:S01]  /*1480*/  CS2R R34, SRZ ;  /* 0x0000000000227805 */ /* 0x000fe2000001ff00 */
[----:B------:R-:W-:Y:S01]  /*1490*/  IMAD.MOV.U32 R161, RZ, RZ, RZ ;  /* 0x000000ffffa17224 */ /* 0x000fe200078e00ff */
[----:B------:R-:W-:Y:S01]  /*14a0*/  UISETP.GE.AND UP0, UPT, UR42, 0x1, UPT ;  /* 0x000000012a00788c */ /* 0x000fe2000bf06270 */
[----:B------:R-:W-:Y:S01]  /*14b0*/  CS2R R36, SRZ ;  /* 0x0000000000247805 */ /* 0x000fe2000001ff00 */
[----:B------:R-:W-:Y:S01]  /*14c0*/  UIADD3 UR4, UR42, 0x5f, URZ ;  /* 0x0000005f2a047890 */ /* 0x000fe2000fffe03f */
[----:B------:R-:W-:Y:S02]  /*14d0*/  CS2R R162, SRZ ;  /* 0x0000000000a27805 */ /* 0x000fe4000001ff00 */
[----:B------:R-:W-:Y:S01]  /*14e0*/  CS2R R32, SRZ ;  /* 0x0000000000207805 */ /* 0x000fe2000001ff00 */
[----:B------:R-:W-:Y:S01]  /*14f0*/  IMAD.MOV.U32 R10, RZ, RZ, RZ ;  /* 0x000000ffff0a7224 */ /* 0x000fe200078e00ff */
[----:B------:R-:W-:Y:S01]  /*1500*/  PLOP3.LUT P1, PT, PT, PT, UP0, 0x80, 0x0 ;  /* 0x000000000000781c */ /* 0x000fe20003f2f008 */
[----:B------:R-:W-:Y:S01]  /*1510*/  UIMAD.WIDE UR4, UR4, 0x2aaaaaab, URZ ;  /* 0x2aaaaaab040478a5 */ /* 0x000fe2000f8e023f */
[----:B------:R-:W-:-:S02]  /*1520*/  CS2R R26, SRZ ;  /* 0x00000000001a7805 */ /* 0x000fc4000001ff00 */
[----:B------:R-:W-:Y:S02]  /*1530*/  CS2R R28, SRZ ;  /* 0x00000000001c7805 */ /* 0x000fe4000001ff00 */
[----:B------:R-:W-:Y:S01]  /*1540*/  CS2R R24, SRZ ;  /* 0x0000000000187805 */ /* 0x000fe2000001ff00 */
[----:B------:R-:W-:-:S04]  /*1550*/  USHF.R.U32.HI UR43, URZ, 0x1f, UR5 ;  /* 0x0000001f3f2b7899 */ /* 0x000fc80008011605 */
[----:B------:R-:W-:Y:S02]  /*1560*/  ULEA.HI.SX32 UR43, UR5, UR43, 0x1c ;  /* 0x0000002b052b7291 */ /* 0x000fe4000f8fe23f */
[----:B------:R-:W-:Y:S10]  /*1570*/  @!P1 BRA `(.L_x_394) ;  /* 0x00000050001c9947 */ /* 0x000ff40003800000 */
[----:B------:R-:W0:Y:S01]  /*1580*/  SHFL.IDX PT, R0, R200, RZ, 0x1f ;  /* 0x00001fffc8007589 */ /* 0x000e2200000e0000 */
[----:B------:R-:W1:Y:S01]  /*1590*/  S2UR UR44, SR_CgaCtaId ;  /* 0x00000000002c79c3 */ /* 0x000e620000008800 */
[----:B------:R-:W-:Y:S01]  /*15a0*/  UMOV UR45, 0x400 ;  /* 0x00000400002d7882 */ /* 0x000fe20000000000 */
[----:B0-----:R-:W-:Y:S01]  /*15b0*/  R2UR UR4, R0 ;  /* 0x00000000000472ca */ /* 0x001fe200000e0000 */
[----:B-1----:R-:W-:-:S04]  /*15c0*/  ULEA UR45, UR44, UR45, 0x18 ;  /* 0x0000002d2c2d7291 */ /* 0x002fc8000f8ec03f */
[----:B------:R-:W-:-:S04]  /*15d0*/  UIADD3 UR6, UR45, 0x18400, URZ ;  /* 0x000184002d067890 */ /* 0x000fc8000fffe03f */
[----:B------:R-:W-:-:S04]  /*15e0*/  ULOP3.LUT UP0, URZ, UR6, 0x1bf, URZ, 0xc0, !UPT ;  /* 0x000001bf063f7892 */ /* 0x000fc8000f80c03f */
[----:B------:R-:W-:Y:S02]  /*15f0*/  ULEA.HI UR5, UR4, UR4, URZ, 0x1 ;  /* 0x0000000404057291 */ /* 0x000fe4000f8f083f */
[----:B------:R-:W-:Y:S02]  /*1600*/  PLOP3.LUT P0, PT, PT, PT, UP0, 0x80, 0x0 ;  /* 0x000000000000781c */ /* 0x000fe40003f0f008 */
[----:B------:R-:W-:-:S04]  /*1610*/  ULOP3.LUT UR5, UR5, 0x1e, URZ, 0xc0, !UPT ;  /* 0x0000001e05057892 */ /* 0x000fc8000f8ec03f */
[----:B------:R-:W-:-:S04]  /*1620*/  UIADD3 UR5, UR4, -UR5, URZ ;  /* 0x8000000504057290 */ /* 0x000fc8000fffe03f */
[----:B------:R-:W-:-:S04]  /*1630*/  ULEA UR5, UR5, UR6, 0xd ;  /* 0x0000000605057291 */ /* 0x000fc8000f8e683f */
[----:B------:R-:W-:-:S04]  /*1640*/  USHF.R.U32.HI UR5, URZ, 0x4, UR5 ;  /* 0x000000043f057899 */ /* 0x000fc80008011605 */
[----:B------:R-:W-:Y:S01]  /*1650*/  ULOP3.LUT UR49, UR5, 0x3fff, URZ, 0xc0, !UPT ;  /* 0x00003fff05317892 */ /* 0x000fe2000f8ec03f */
[----:B------:R-:W-:Y:S11]  /*1660*/  @!P0 BRA `(.L_x_395) ;  /* 0x0000000000408947 */ /* 0x000ff60003800000 */
        /* <DEDUP_REMOVED lines=16> */
.L_x_395:
[----:B------:R-:W-:Y:S01]  /*1770*/  ULEA.HI UR4, UR47, UR47, URZ, 0x1 ;  /* 0x0000002f2f047291 */ /* 0x000fe2000f8f083f */
[----:B------:R-:W0:Y:S03]  /*1780*/  S2R R20, SR_TID.X ;  /* 0x0000000000147919 */ /* 0x000e260000002100 */
[----:B------:R-:W-:-:S04]  /*1790*/  ULOP3.LUT UR4, UR4, 0xfffffffe, URZ, 0xc0, !UPT ;  /* 0xfffffffe04047892 */ /* 0x000fc8000f8ec03f */
[----:B------:R-:W-:-:S06]  /*17a0*/  UIADD3 UR4, UR47, -UR4, URZ ;  /* 0x800000042f047290 */ /* 0x000fcc000fffe03f */
[----:B------:R-:W-:-:S05]  /*17b0*/  IMAD.U32 R0, RZ, RZ, UR4 ;  /* 0x00000004ff007e24 */ /* 0x000fca000f8e00ff */
[----:B------:R-:W-:-:S04]  /*17c0*/  SHF.L.U32 R0, R0, 0x1f, RZ ;  /* 0x0000001f00007819 */ /* 0x000fc800000006ff */
[----:B------:R-:W1:Y:S01]  /*17d0*/  SYNCS.PHASECHK.TRANS64.TRYWAIT P0, [UR45+0x22800], R0 ;  /* 0x02280000ff0075a7 */ /* 0x000e62000800016d */
[----:B0-----:R-:W-:-:S05]  /*17e0*/  SHF.R.U32.HI R20, RZ, 0x7, R20 ;  /* 0x00000007ff147819 */ /* 0x001fca0000011614 */
[----:B------:R-:W-:Y:S01]  /*17f0*/  VIADD R7, R20, 0x8 ;  /* 0x0000000814077836 */ /* 0x000fe20000000000 */
[----:B-1----:R-:W-:Y:S06]  /*1800*/  @!P0 BRA `(.L_x_396) ;  /* 0x000000cc00948947 */ /* 0x002fec0003800000 */
.L_x_523:
[----:B0-----:R-:W-:Y:S01]  /*1810*/  IMAD.U32 R0, RZ, RZ, UR48 ;  /* 0x00000030ff007e24 */ /* 0x001fe2000f8e00ff */
[----:B------:R-:W-:Y:S05]  /*1820*/  WARPSYNC.ALL ;  /* 0x0000000000007948 */ /* 0x000fea0003800000 */
[----:B------:R0:W-:Y:S01]  /*1830*/  BAR.SYNC.DEFER_BLOCKING R7, 0x100 ;  /* 0x000400070000751d */ /* 0x0001e20000010000 */
[----:B------:R-:W-:-:S13]  /*1840*/  ISETP.NE.AND P0, PT, R0, 0x3, PT ;  /* 0x000000030000780c */ /* 0x000fda0003f05270 */
[----:B0-----:R-:W-:Y:S05]  /*1850*/  @!P0 BRA `(.L_x_397) ;  /* 0x0000000000048947 */ /* 0x001fea0003800000 */
[----:B------:R-:W-:Y:S01]  /*1860*/  BPT.TRAP 0x1 ;  /* 0x000000040000795c */ /* 0x000fe20000300000 */
.L_x_397:
[----:B------:R-:W-:Y:S01]  /*1870*/  ULEA UR22, UR36, UR45, 0x3 ;  /* 0x0000002d24167291 */ /* 0x000fe2000f8e183f */
[----:B------:R-:W-:-:S05]  /*1880*/  IMAD.U32 R8, RZ, RZ, UR46 ;  /* 0x0000002eff087e24 */ /* 0x000fca000f8e00ff */
[----:B------:R-:W-:-:S04]  /*1890*/  SHF.L.U32 R8, R8, 0x1f, RZ ;  /* 0x0000001f08087819 */ /* 0x000fc800000006ff */
[----:B------:R0:W1:Y:S01]  /*18a0*/  SYNCS.PHASECHK.TRANS64.TRYWAIT P1, [UR22+0x22830], R8 ;  /* 0x02283008ff0075a7 */ /* 0x0000620008020156 */
[----:B------:R-:W-:Y:S05]  /*18b0*/  @!P0 BRA `(.L_x_398) ;  /* 0x0000000000048947 */ /* 0x000fea0003800000 */
[----:B------:R-:W-:Y:S01]  /*18c0*/  BPT.TRAP 0x1 ;  /* 0x000000040000795c */ /* 0x000fe20000300000 */
.L_x_398:
[----:B-1----:R-:W-:Y:S05]  /*18d0*/  @P1 BRA `(.L_x_399) ;  /* 0x0000000000081947 */ /* 0x002fea0003800000 */
[----:B------:R-:W1:Y:S02]  /*18e0*/  SYNCS.PHASECHK.TRANS64.TRYWAIT P1, [UR22+0x22830], R8 ;  /* 0x02283008ff0075a7 */ /* 0x000e640008020156 */
[----:B-1----:R-:W-:Y:S05]  /*18f0*/  @!P1 BRA `(.L_x_400) ;  /* 0x000000cc00709947 */ /* 0x002fea0003800000 */
.L_x_399:
        /* <DEDUP_REMOVED lines=38> */
.L_x_401:
        /* <DEDUP_REMOVED lines=11> */
[----:B-1----:R-:W-:-:S02]  /*1c10*/  IMAD.U32 R3, RZ, RZ, UR6 ;  /* 0x00000006ff037e24 */ /* 0x002fc4000f8e00ff */
[----:B------:R-:W-:Y:S01]  /*1c20*/  FMUL.FTZ R27, R27, UR7 ;  /* 0x000000071b1b7c20 */ /* 0x000fe20008410000 */
[----:B------:R-:W-:Y:S01]  /*1c30*/  FMUL.FTZ R36, R36, UR7 ;  /* 0x0000000724247c20 */ /* 0x000fe20008410000 */
[----:B------:R-:W-:Y:S01]  /*1c40*/  FMUL.FTZ R30, R30, UR7 ;  /* 0x000000071e1e7c20 */ /* 0x000fe20008410000 */
[----:B------:R-:W-:Y:S01]  /*1c50*/  IMAD R3, R202, -0x2, R3 ;  /* 0xfffffffeca037824 */ /* 0x000fe200078e0203 */
[----:B------:R-:W1:Y:S01]  /*1c60*/  MUFU.TANH R25, R25 ;  /* 0x0000001900197308 */ /* 0x000e620000002400 */
[----:B------:R-:W-:Y:S01]  /*1c70*/  FMUL.FTZ R37, R37, UR7 ;  /* 0x0000000725257c20 */ /* 0x000fe20008410000 */
[----:B------:R-:W-:Y:S01]  /*1c80*/  FMUL.FTZ R31, R31, UR7 ;  /* 0x000000071f1f7c20 */ /* 0x000fe20008410000 */
[----:B------:R-:W-:Y:S01]  /*1c90*/  FMUL.FTZ R40, R40, UR7 ;  /* 0x0000000728287c20 */ /* 0x000fe20008410000 */
[C---:B------:R-:W-:Y:S01]  /*1ca0*/  ISETP.GT.AND P6, PT, R3.reuse, RZ, PT ;  /* 0x000000ff0300720c */ /* 0x040fe20003fc4270 */
[----:B------:R-:W-:Y:S01]  /*1cb0*/  FMUL.FTZ R34, R34, UR7 ;  /* 0x0000000722227c20 */ /* 0x000fe20008410000 */
[----:B------:R-:W-:Y:S01]  /*1cc0*/  ISETP.GT.AND P5, PT, R3, 0x1, PT ;  /* 0x000000010300780c */ /* 0x000fe20003fa4270 */
[----:B------:R-:W-:Y:S01]  /*1cd0*/  FMUL.FTZ R41, R41, UR7 ;  /* 0x0000000729297c20 */ /* 0x000fe20008410000 */
[----:B------:R-:W4:Y:S01]  /*1ce0*/  MUFU.TANH R28, R28 ;  /* 0x0000001c001c7308 */ /* 0x000f220000002400 */
[----:B------:R-:W-:Y:S01]  /*1cf0*/  ISETP.GT.AND P4, PT, R3, 0x8, PT ;  /* 0x000000080300780c */ /* 0x000fe20003f84270 */
[----:B------:R-:W-:Y:S01]  /*1d00*/  FMUL.FTZ R35, R35, UR7 ;  /* 0x0000000723237c20 */ /* 0x000fe20008410000 */
[----:B---3--:R-:W-:Y:S01]  /*1d10*/  FSEL R24, R24, -INF , P6 ;  /* 0xff80000018187808 */ /* 0x008fe20003000000 */
[----:B------:R-:W-:Y:S01]  /*1d20*/  FMUL.FTZ R44, R44, UR7 ;  /* 0x000000072c2c7c20 */ /* 0x000fe20008410000 */
[C---:B------:R-:W-:Y:S01]  /*1d30*/  ISETP.GT.AND P3, PT, R3.reuse, 0x9, PT ;  /* 0x000000090300780c */ /* 0x040fe20003f64270 */
[----:B------:R-:W-:Y:S01]  /*1d40*/  FMUL.FTZ R38, R38, UR7 ;  /* 0x0000000726267c20 */ /* 0x000fe20008410000 */
[----:B------:R-:W-:Y:S01]  /*1d50*/  ISETP.GT.AND P2, PT, R3, 0x10, PT ;  /* 0x000000100300780c */ /* 0x000fe20003f44270 */
[----:B------:R-:W3:Y:S01]  /*1d60*/  MUFU.TANH R29, R29 ;  /* 0x0000001d001d7308 */ /* 0x000ee20000002400 */
[----:B-1----:R-:W-:Y:S01]  /*1d70*/  FSEL R25, R25, -INF , P5 ;  /* 0xff80000019197808 */ /* 0x002fe20002800000 */
[----:B------:R-:W-:Y:S01]  /*1d80*/  FMUL.FTZ R45, R45, UR7 ;  /* 0x000000072d2d7c20 */ /* 0x000fe20008410000 */
[----:B------:R-:W-:Y:S01]  /*1d90*/  ISETP.GT.AND P1, PT, R3, 0x11, PT ;  /* 0x000000110300780c */ /* 0x000fe20003f24270 */
[----:B------:R-:W-:Y:S01]  /*1da0*/  FMUL.FTZ R39, R39, UR7 ;  /* 0x0000000727277c20 */ /* 0x000fe20008410000 */
[----:B------:R-:W-:Y:S01]  /*1db0*/  FMNMX.FTZ R9, R24, R25, !PT ;  /* 0x0000001918097209 */ /* 0x000fe20007810000 */
[----:B------:R-:W-:Y:S01]  /*1dc0*/  FMUL.FTZ R48, R48, UR7 ;  /* 0x0000000730307c20 */ /* 0x000fe20008410000 */
[----:B------:R-:W-:Y:S01]  /*1dd0*/  FMUL.FTZ R42, R42, UR7 ;  /* 0x000000072a2a7c20 */ /* 0x000fe20008410000 */
        /* <DEDUP_REMOVED lines=204> */
[----:B-1----:R-:W-:Y:S01]  /*2aa0*/  FADD.FTZ R13, R24, R25 ;  /* 0x00000019180d7221 */ /* 0x002fe20000010000 */
[--C-:B------:R-:W-:Y:S01]  /*2ab0*/  FFMA.FTZ R61, R61, UR10, -R10.reuse ;  /* 0x0000000a3d3d7c23 */ /* 0x100fe2000801080a */
[----:B------:R-:W-:Y:S01]  /*2ac0*/  FMNMX.FTZ R9, R51, R4, !PT ;  /* 0x0000000433097209 */ /* 0x000fe20007810000 */
[--C-:B------:R-:W-:Y:S01]  /*2ad0*/  FFMA.FTZ R64, R64, UR10, -R10.reuse ;  /* 0x0000000a40407c23 */ /* 0x100fe2000801080a */
[--C-:B------:R-:W-:Y:S01]  /*2ae0*/  FFMA.FTZ R65, R65, UR10, -R10.reuse ;  /* 0x0000000a41417c23 */ /* 0x100fe2000801080a */
[--C-:B------:R-:W-:Y:S01]  /*2af0*/  FFMA.FTZ R68, R68, UR10, -R10.reuse ;  /* 0x0000000a44447c23 */ /* 0x100fe2000801080a */
[----:B------:R-:W-:Y:S01]  /*2b00*/  FMNMX.FTZ R4, R54, R9, !PT ;  /* 0x0000000936047209 */ /* 0x000fe20007810000 */
[----:B------:R-:W-:Y:S01]  /*2b10*/  MUFU.EX2 R32, R32 ;  /* 0x0000002000207308 */ /* 0x000fe20000000800 */
[----:B------:R-:W-:Y:S01]  /*2b20*/  FFMA.FTZ R10, R69, UR10, -R10 ;  /* 0x0000000a450a7c23 */ /* 0x000fe2000801080a */
        /* <DEDUP_REMOVED lines=52> */
[----:B------:R1:W3:Y:S01]  /*2e70*/  MUFU.EX2 R12, R6 ;  /* 0x00000006000c7308 */ /* 0x0002e20000000800 */
[--C-:B------:R-:W-:Y:S01]  /*2e80*/  FFMA.FTZ R54, R54, UR10, -R11.reuse ;  /* 0x0000000a36367c23 */ /* 0x100fe2000801080b */
[--C-:B------:R-:W-:Y:S01]  /*2e90*/  FFMA.FTZ R55, R55, UR10, -R11.reuse ;  /* 0x0000000a37377c23 */ /* 0x100fe2000801080b */
[--C-:B------:R-:W-:Y:S01]  /*2ea0*/  FFMA.FTZ R58, R58, UR10, -R11.reuse ;  /* 0x0000000a3a3a7c23 */ /* 0x100fe2000801080b */
[--C-:B------:R-:W-:Y:S01]  /*2eb0*/  FFMA.FTZ R59, R59, UR10, -R11.reuse ;  /* 0x0000000a3b3b7c23 */ /* 0x100fe2000801080b */
[--C-:B------:R-:W-:Y:S01]  /*2ec0*/  FFMA.FTZ R62, R62, UR10, -R11.reuse ;  /* 0x0000000a3e3e7c23 */ /* 0x100fe2000801080b */
[--C-:B------:R-:W-:Y:S01]  /*2ed0*/  FFMA.FTZ R63, R63, UR10, -R11.reuse ;  /* 0x0000000a3f3f7c23 */ /* 0x100fe2000801080b */
[----:B------:R-:W-:Y:S01]  /*2ee0*/  FFMA.FTZ R66, R66, UR10, -R11 ;  /* 0x0000000a42427c23 */ /* 0x000fe2000801080b */
[----:B------:R-:W4:Y:S01]  /*2ef0*/  MUFU.EX2 R30, R30 ;  /* 0x0000001e001e7308 */ /* 0x000f220000000800 */
[----:B-1----:R-:W-:Y:S01]  /*2f00*/  FADD.FTZ R6, R28, R13 ;  /* 0x0000000d1c067221 */ /* 0x002fe20000010000 */
[--C-:B------:R-:W-:Y:S01]  /*2f10*/  FFMA.FTZ R67, R67, UR10, -R11.reuse ;  /* 0x0000000a43437c23 */ /* 0x100fe2000801080b */
[--C-:B------:R-:W-:Y:S01]  /*2f20*/  FFMA.FTZ R70, R70, UR10, -R11.reuse ;  /* 0x0000000a46467c23 */ /* 0x100fe2000801080b */
[----:B------:R-:W-:Y:S01]  /*2f30*/  FFMA.FTZ R11, R71, UR10, -R11 ;  /* 0x0000000a470b7c23 */ /* 0x000fe2000801080b */
[----:B------:R-:W-:-:S03]  /*2f40*/  FADD.FTZ R13, R29, R6 ;  /* 0x000000061d0d7221 */ /* 0x000fc60000010000 */
[----:B------:R-:W1:Y:S01]  /*2f50*/  MUFU.EX2 R31, R31 ;  /* 0x0000001f001f7308 */ /* 0x000e620000000800 */
[----:B------:R-:W-:Y:S01]  /*2f60*/  FADD.FTZ R6, R32, R13 ;  /* 0x0000000d20067221 */ /* 0x000fe20000010000 */
[----:B---3--:R-:W-:Y:S01]  /*2f70*/  FADD.FTZ R13, R5, R12 ;  /* 0x0000000c050d7221 */ /* 0x008fe20000010000 */
[----:B------:R-:W-:Y:S02]  /*2f80*/  F2FP.BF16.F32.PACK_AB R153, R12, R5 ;  /* 0x000000050c99723e */ /* 0x000fe400000010ff */
[----:B------:R-:W-:-:S03]  /*2f90*/  FADD.FTZ R15, R33, R6 ;  /* 0x00000006210f7221 */ /* 0x000fc60000010000 */
[----:B------:R-:W3:Y:S01]  /*2fa0*/  MUFU.EX2 R34, R34 ;  /* 0x0000002200227308 */ /* 0x000ee20000000800 */
[----:B----4-:R-:W-:Y:S01]  /*2fb0*/  FADD.FTZ R6, R30, R13 ;  /* 0x0000000d1e067221 */ /* 0x010fe20000010000 */
[----:B------:R-:W-:-:S04]  /*2fc0*/  FADD.FTZ R10, R36, R15 ;  /* 0x0000000f240a7221 */ /* 0x000fc80000010000 */
[----:B------:R-:W-:Y:S02]  /*2fd0*/  FADD.FTZ R15, R37, R10 ;  /* 0x0000000a250f7221 */ /* 0x000fe40000010000 */
[----:B------:R-:W4:Y:S01]  /*2fe0*/  MUFU.EX2 R35, R35 ;  /* 0x0000002300237308 */ /* 0x000f220000000800 */
[C---:B-1----:R-:W-:Y:S01]  /*2ff0*/  FADD.FTZ R13, R31.reuse, R6 ;  /* 0x000000061f0d7221 */ /* 0x042fe20000010000 */
[----:B------:R-:W-:Y:S01]  /*3000*/  FADD.FTZ R10, R40, R15 ;  /* 0x0000000f280a7221 */ /* 0x000fe20000010000 */
[----:B------:R-:W-:-:S03]  /*3010*/  F2FP.BF16.F32.PACK_AB R155, R31, R30 ;  /* 0x0000001e1f9b723e */ /* 0x000fc600000010ff */
[----:B------:R-:W-:Y:S02]  /*3020*/  FADD.FTZ R15, R41, R10 ;  /* 0x0000000a290f7221 */ /* 0x000fe40000010000 */
        /* <DEDUP_REMOVED lines=58> */
[----:B-1----:R-:W-:Y:S01]  /*33d0*/  FADD.FTZ R10, R68, R15 ;  /* 0x0000000f440a7221 */ /* 0x002fe20000010000 */
[----:B------:R-:W-:-:S06]  /*33e0*/  F2FP.BF16.F32.PACK_AB R174, R9, R68 ;  /* 0x0000004409ae723e */ /* 0x000fcc00000010ff */
[----:B------:R-:W1:Y:S01]  /*33f0*/  MUFU.EX2 R67, R67 ;  /* 0x0000004300437308 */ /* 0x000e620000000800 */
[----:B---3--:R-:W-:Y:S01]  /*3400*/  FADD.FTZ R13, R63, R6 ;  /* 0x000000063f0d7221 */ /* 0x008fe20000010000 */
[----:B------:R-:W-:Y:S01]  /*3410*/  FADD.FTZ R6, R9, R10 ;  /* 0x0000000a09067221 */ /* 0x000fe20000010000 */
[----:B------:R-:W-:-:S05]  /*3420*/  F2FP.BF16.F32.PACK_AB R171, R63, R62 ;  /* 0x0000003e3fab723e */ /* 0x000fca00000010ff */
[----:B------:R-:W3:Y:S01]  /*3430*/  MUFU.EX2 R70, R70 ;  /* 0x0000004600467308 */ /* 0x000ee20000000800 */
[----:B----4-:R-:W-:-:S07]  /*3440*/  FADD.FTZ R10, R66, R13 ;  /* 0x0000000d420a7221 */ /* 0x010fce0000010000 */
[----:B------:R-:W4:Y:S01]  /*3450*/  MUFU.EX2 R11, R11 ;  /* 0x0000000b000b7308 */ /* 0x000f220000000800 */
[C---:B-1----:R-:W-:Y:S01]  /*3460*/  FADD.FTZ R5, R67.reuse, R10 ;  /* 0x0000000a43057221 */ /* 0x042fe20000010000 */
[----:B------:R-:W-:-:S03]  /*3470*/  F2FP.BF16.F32.PACK_AB R173, R67, R66 ;  /* 0x0000004243ad723e */ /* 0x000fc600000010ff */
[----:B---3--:R-:W-:-:S04]  /*3480*/  FADD.FTZ R10, R70, R5 ;  /* 0x00000005460a7221 */ /* 0x008fc80000010000 */
[C---:B----4-:R-:W-:Y:S01]  /*3490*/  FADD.FTZ R5, R11.reuse, R10 ;  /* 0x0000000a0b057221 */ /* 0x050fe20000010000 */
[----:B------:R-:W-:Y:S01]  /*34a0*/  F2FP.BF16.F32.PACK_AB R175, R11, R70 ;  /* 0x000000460baf723e */ /* 0x000fe200000010ff */
[----:B------:R-:W-:Y:S06]  /*34b0*/  @!P0 BRA `(.L_x_402) ;  /* 0x0000000000048947 */ /* 0x000fec0003800000 */
[----:B------:R-:W-:Y:S01]  /*34c0*/  BPT.TRAP 0x1 ;  /* 0x000000040000795c */ /* 0x000fe20000300000 */
.L_x_402:
[----:B------:R1:W3:Y:S01]  /*34d0*/  SYNCS.PHASECHK.TRANS64.TRYWAIT P1, [UR22+0x22850], R8 ;  /* 0x02285008ff0075a7 */ /* 0x0002e20008020156 */
[----:B------:R-:W-:Y:S05]  /*34e0*/  @!P0 BRA `(.L_x_403) ;  /* 0x0000000000048947 */ /* 0x000fea0003800000 */
[----:B------:R-:W-:Y:S01]  /*34f0*/  BPT.TRAP 0x1 ;  /* 0x000000040000795c */ /* 0x000fe20000300000 */
.L_x_403:
[----:B---3--:R-:W-:Y:S05]  /*3500*/  @P1 BRA `(.L_x_404) ;  /* 0x0000000000081947 */ /* 0x008fea0003800000 */
[----:B------:R-:W3:Y:S02]  /*3510*/  SYNCS.PHASECHK.TRANS64.TRYWAIT P1, [UR22+0x22850], R8 ;  /* 0x02285008ff0075a7 */ /* 0x000ee40008020156 */
[----:B---3--:R-:W-:Y:S05]  /*3520*/  @!P1 BRA `(.L_x_405) ;  /* 0x000000b0007c9947 */ /* 0x008fea0003800000 */
.L_x_404:
        /* <DEDUP_REMOVED lines=43> */
.L_x_406:
[----:B------:R-:W4:Y:S01]  /*37e0*/  S2UR UR6, SR_CgaCtaId ;  /* 0x00000000000679c3 */ /* 0x000f220000008800 */
[----:B------:R-:W-:Y:S02]  /*37f0*/  UISETP.GE.AND UP0, UPT, UR42, 0x61, UPT ;  /* 0x000000612a00788c */ /* 0x000fe4000bf06270 */
[----:B------:R-:W-:-:S04]  /*3800*/  UIADD3 UR22, UR22, 0x22860, URZ ;  /* 0x0002286016167890 */ /* 0x000fc8000fffe03f */
[----:B------:R-:W-:Y:S01]  /*3810*/  PLOP3.LUT P1, PT, PT, PT, UP0, 0x80, 0x0 ;  /* 0x000000000000781c */ /* 0x000fe20003f2f008 */
[----:B----4-:R-:W-:-:S09]  /*3820*/  UPRMT UR22, UR6, 0x654, UR22 ;  /* 0x0000065406167896 */ /* 0x010fd20008000016 */
[----:B------:R-:W-:Y:S03]  /*3830*/  SYNCS.ARRIVE.TRANS64.RED.A1T0 RZ, [UR22], RZ ;  /* 0x000000ffffff79a7 */ /* 0x000fe60008100416 */
[----:B------:R-:W-:Y:S05]  /*3840*/  @!P1 BRA `(.L_x_407) ;  /* 0x0000002000dc9947 */ /* 0x000fea0003800000 */
[----:B---3--:R-:W-:Y:S01]  /*3850*/  IMAD.MOV.U32 R9, RZ, RZ, R4 ;  /* 0x000000ffff097224 */ /* 0x008fe200078e0004 */
[----:B------:R-:W-:Y:S01]  /*3860*/  UIADD3 UR43, UR43, -0x2, URZ ;  /* 0xfffffffe2b2b7890 */ /* 0x000fe2000fffe03f */
[----:B01----:R-:W-:Y:S01]  /*3870*/  IMAD.MOV.U32 R8, RZ, RZ, R3 ;  /* 0x000000ffff087224 */ /* 0x003fe200078e0003 */
[----:B------:R-:W-:Y:S01]  /*3880*/  ULDC UR25, c[0x0][0x9d8] ;  /* 0x0002760000197ab9 */ /* 0x000fe20000000800 */
[----:B------:R-:W-:-:S09]  /*3890*/  ULDC UR22, c[0x0][0x988] ;  /* 0x0002620000167ab9 */ /* 0x000fd20000000800 */
.L_x_418:
        /* <DEDUP_REMOVED lines=8> */
[----:B01----:R-:W-:Y:S11]  /*3920*/  @!P0 BRA `(.L_x_408) ;  /* 0x0000000000048947 */ /* 0x003ff60003800000 */
[----:B------:R-:W-:Y:S01]  /*3930*/  BPT.TRAP 0x1 ;  /* 0x000000040000795c */ /* 0x000fe20000300000 */
.L_x_408:
        /* <DEDUP_REMOVED lines=9> */
.L_x_409:
[----:B-1----:R-:W-:Y:S05]  /*39d0*/  @P2 BRA `(.L_x_410) ;  /* 0x0000000000082947 */ /* 0x002fea0003800000 */
[----:B------:R-:W1:Y:S02]  /*39e0*/  SYNCS.PHASECHK.TRANS64.TRYWAIT P2, [UR24+0x22830], R7 ;  /* 0x02283007ff0075a7 */ /* 0x000e640008040158 */
[----:B-1----:R-:W-:Y:S05]  /*39f0*/  @!P2 BRA `(.L_x_411) ;  /* 0x000000ac0060a947 */ /* 0x002fea0003800000 */
.L_x_410:
[----:B------:R-:W-:Y:S01]  /*3a00*/  UIMAD UR6, UR36, 0x300, UR20 ;  /* 0x00000300240678a4 */ /* 0x000fe2000f8e0214 */
[----:B------:R-:W-:Y:S01]  /*3a10*/  WARPGROUP.ARRIVE ;  /* 0x00000000000079c5 */ /* 0x000fe20000000000 */
[----:B------:R-:W-:Y:S01]  /*3a20*/  UMOV UR7, 0x40000040 ;  /* 0x4000004000077882 */ /* 0x000fe20000000000 */
[----:B------:R-:W-:Y:S01]  /*3a30*/  UMOV UR11, 0x40000040 ;  /* 0x40000040000b7882 */ /* 0x000fe20000000000 */
[----:B------:R-:W-:-:S03]  /*3a40*/  UIADD3 UR10, UR6, 0x2, URZ ;  /* 0x00000002060a7890 */ /* 0x000fc6000fffe03f */
[----:B-1----:R-:W1:Y:S01]  /*3a50*/  S2R R0, SR_TID.X ;  /* 0x0000000000007919 */ /* 0x002e620000002100 */
[----:B------:R-:W-:Y:S01]  /*3a60*/  UIADD3 UR14, UR6, 0x4, URZ ;  /* 0x00000004060e7890 */ /* 0x000fe2000fffe03f */
[----:B------:R-:W-:Y:S01]  /*3a70*/  UMOV UR15, 0x40000040 ;  /* 0x40000040000f7882 */ /* 0x000fe20000000000 */
[----:B------:R-:W-:Y:S01]  /*3a80*/  HGMMA.64x96x16.F32.BF16 R152, gdesc[UR4], RZ, !UPT, gsb0 ;  /* 0x01600000049879f0 */ /* 0x000fe2000c0018ff */
[----:B------:R-:W-:Y:S01]  /*3a90*/  UIADD3 UR18, UR6, 0x6, URZ ;  /* 0x0000000606127890 */ /* 0x000fe2000fffe03f */
[----:B------:R-:W-:Y:S01]  /*3aa0*/  UMOV UR19, 0x40000040 ;  /* 0x4000004000137882 */ /* 0x000fe20000000000 */
[----:B-1----:R-:W-:-:S04]  /*3ab0*/  SHF.R.U32.HI R211, RZ, 0x7, R0 ;  /* 0x00000007ffd37819 */ /* 0x002fc80000011600 */
        /* <DEDUP_REMOVED lines=14> */
.L_x_412:
        /* <DEDUP_REMOVED lines=15> */
[----:B------:R-:W-:Y:S01]  /*3c90*/  FMUL.FTZ R154, R163, UR25 ;  /* 0x00000019a39a7c20 */ /* 0x000fe20008410000 */
[----:B------:R-:W-:Y:S01]  /*3ca0*/  FMUL.FTZ R163, R172, UR25 ;  /* 0x00000019aca37c20 */ /* 0x000fe20008410000 */
[----:B------:R-:W-:Y:S01]  /*3cb0*/  FMUL.FTZ R161, R169, UR25 ;  /* 0x00000019a9a17c20 */ /* 0x000fe20008410000 */
[----:B------:R-:W-:Y:S01]  /*3cc0*/  FMUL.FTZ R165, R173, UR25 ;  /* 0x00000019ada57c20 */ /* 0x000fe20008410000 */
[----:B------:R-:W-:Y:S01]  /*3cd0*/  FMUL.FTZ R164, R174, UR25 ;  /* 0x00000019aea47c20 */ /* 0x000fe20008410000 */
[----:B------:R-:W-:Y:S01]  /*3ce0*/  FMUL.FTZ R156, R166, UR25 ;  /* 0x00000019a69c7c20 */ /* 0x000fe20008410000 */
[----:B------:R-:W-:Y:S01]  /*3cf0*/  FMUL.FTZ R166, R176, UR25 ;  /* 0x00000019b0a67c20 */ /* 0x000fe20008410000 */
[----:B------:R-:W4:Y:S01]  /*3d00*/  MUFU.TANH R13, R13 ;  /* 0x0000000d000d7308 */ /* 0x000f220000002400 */
        /* <DEDUP_REMOVED lines=13> */
[----:B------:R-:W-:Y:S01]  /*3de0*/  UMOV UR10, UR22 ;  /* 0x00000016000a7c82 */ /* 0x000fe20008000000 */
[----:B------:R-:W-:Y:S01]  /*3df0*/  FMUL.FTZ R175, R175, UR25 ;  /* 0x00000019afaf7c20 */ /* 0x000fe20008410000 */
[----:B------:R-:W3:Y:S01]  /*3e00*/  MUFU.TANH R21, R21 ;  /* 0x0000001500157308 */ /* 0x000ee20000002400 */
[----:B----4-:R-:W-:Y:S01]  /*3e10*/  FMNMX.FTZ R3, R13, R170, !PT ;  /* 0x000000aa0d037209 */ /* 0x010fe20007810000 */
        /* <DEDUP_REMOVED lines=11> */
[----:B------:R-:W-:-:S03]  /*3ed0*/  UIADD3 UR6, UR24, 0x22840, URZ ;  /* 0x0002284018067890 */ /* 0x000fc6000fffe03f */
[----:B------:R-:W2:Y:S01]  /*3ee0*/  MUFU.TANH R155, R155 ;  /* 0x0000009b009b7308 */ /* 0x000ea20000002400 */
[----:B---3--:R-:W-:Y:S01]  /*3ef0*/  FMNMX.FTZ R172, R21, R172, !PT ;  /* 0x000000ac15ac7209 */ /* 0x008fe20007810000 */
[----:B------:R-:W-:-:S06]  /*3f00*/  UPRMT UR6, UR23, 0x654, UR6 ;  /* 0x0000065417067896 */ /* 0x000fcc0008000006 */
[----:B------:R-:W3:Y:S01]  /*3f10*/  MUFU.TANH R157, R157 ;  /* 0x0000009d009d7308 */ /* 0x000ee20000002400 */
[----:B----4-:R-:W-:Y:S02]  /*3f20*/  FMNMX.FTZ R172, R153, R172, !PT ;  /* 0x000000ac99ac7209 */ /* 0x010fe40007810000 */
[----:B------:R-:W-:Y:S05]  /*3f30*/  SYNCS.ARRIVE.TRANS64.RED.A1T0 RZ, [UR6], RZ ;  /* 0x000000ffffff79a7 */ /* 0x000fea0008100406 */
[----:B------:R-:W4:Y:S01]  /*3f40*/  MUFU.TANH R159, R159 ;  /* 0x0000009f009f7308 */ /* 0x000f220000002400 */
[----:B--2---:R-:W-:Y:S01]  /*3f50*/  FMNMX.FTZ R174, R155, R172, !PT ;  /* 0x000000ac9bae7209 */ /* 0x004fe20007810000 */
[----:B------:R-:W-:-:S06]  /*3f60*/  FMUL.FTZ R172, R188, UR25 ;  /* 0x00000019bcac7c20 */ /* 0x000fcc0008410000 */
[----:B------:R-:W2:Y:S01]  /*3f70*/  MUFU.TANH R161, R161 ;  /* 0x000000a100a17308 */ /* 0x000ea20000002400 */
[----:B---3--:R-:W-:-:S07]  /*3f80*/  FMNMX.FTZ R174, R157, R174, !PT ;  /* 0x000000ae9dae7209 */ /* 0x008fce0007810000 */
[----:B------:R-:W3:Y:S01]  /*3f90*/  MUFU.TANH R163, R163 ;  /* 0x000000a300a37308 */ /* 0x000ee20000002400 */
[----:B----4-:R-:W-:-:S07]  /*3fa0*/  FMNMX.FTZ R174, R159, R174, !PT ;  /* 0x000000ae9fae7209 */ /* 0x010fce0007810000 */
[----:B------:R-:W4:Y:S01]  /*3fb0*/  MUFU.TANH R165, R165 ;  /* 0x000000a500a57308 */ /* 0x000f220000002400 */
[----:B--2---:R-:W-:-:S07]  /*3fc0*/  FMNMX.FTZ R174, R161, R174, !PT ;  /* 0x000000aea1ae7209 */ /* 0x004fce0007810000 */
[----:B------:R-:W2:Y:S01]  /*3fd0*/  MUFU.TANH R166, R166 ;  /* 0x000000a600a67308 */ /* 0x000ea20000002400 */
[----:B---3--:R-:W-:Y:S01]  /*3fe0*/  FMNMX.FTZ R176, R163, R174, !PT ;  /* 0x000000aea3b07209 */ /* 0x008fe20007810000 */
[----:B------:R-:W-:-:S06]  /*3ff0*/  FMUL.FTZ R174, R192, UR25 ;  /* 0x00000019c0ae7c20 */ /* 0x000fcc0008410000 */
[----:B------:R-:W3:Y:S01]  /*4000*/  MUFU.TANH R167, R167 ;  /* 0x000000a700a77308 */ /* 0x000ee20000002400 */
[----:B----4-:R-:W-:Y:S01]  /*4010*/  FMNMX.FTZ R3, R165, R176, !PT ;  /* 0x000000b0a5037209 */ /* 0x010fe20007810000 */
[----:B------:R-:W-:-:S06]  /*4020*/  FMUL.FTZ R176, R193, UR25 ;  /* 0x00000019c1b07c20 */ /* 0x000fcc0008410000 */
[----:B------:R-:W4:Y:S01]  /*4030*/  MUFU.TANH R168, R168 ;  /* 0x000000a800a87308 */ /* 0x000f220000002400 */
[----:B--2---:R-:W-:-:S07]  /*4040*/  FMNMX.FTZ R180, R166, R3, !PT ;  /* 0x00000003a6b47209 */ /* 0x004fce0007810000 */
[----:B------:R-:W2:Y:S01]  /*4050*/  MUFU.TANH R169, R169 ;  /* 0x000000a900a97308 */ /* 0x000ea20000002400 */
[----:B---3--:R-:W-:-:S07]  /*4060*/  FMNMX.FTZ R3, R167, R180, !PT ;  /* 0x000000b4a7037209 */ /* 0x008fce0007810000 */
[----:B------:R-:W3:Y:S01]  /*4070*/  MUFU.TANH R170, R170 ;  /* 0x000000aa00aa7308 */ /* 0x000ee20000002400 */
[----:B----4-:R-:W-:-:S07]  /*4080*/  FMNMX.FTZ R180, R168, R3, !PT ;  /* 0x00000003a8b47209 */ /* 0x010fce0007810000 */
        /* <DEDUP_REMOVED lines=17> */
[----:B------:R-:W-:Y:S01]  /*41a0*/  FMUL.FTZ R184, R186, UR25 ;  /* 0x00000019bab87c20 */ /* 0x000fe20008410000 */
[----:B------:R-:W-:Y:S01]  /*41b0*/  FMUL.FTZ R186, R190, UR25 ;  /* 0x00000019beba7c20 */ /* 0x000fe20008410000 */
[----:B------:R-:W-:-:S04]  /*41c0*/  FMUL.FTZ R190, R198, UR25 ;  /* 0x00000019c6be7c20 */ /* 0x000fc80008410000 */
[----:B------:R-:W3:Y:S01]  /*41d0*/  MUFU.TANH R12, R12 ;  /* 0x0000000c000c7308 */ /* 0x000ee20000002400 */
[----:B----4-:R-:W-:-:S05]  /*41e0*/  FMNMX.FTZ R3, R180, R3, !PT ;  /* 0x00000003b4037209 */ /* 0x010fca0007810000 */
[----:B------:R-:W4:Y:S02]  /*41f0*/  SHFL.BFLY PT, R188, R3, 0x2, 0x1f ;  /* 0x0c401f0003bc7f89 */ /* 0x000f2400000e0000 */
[----:B------:R-:W5:Y:S01]  /*4200*/  MUFU.TANH R15, R15 ;  /* 0x0000000f000f7308 */ /* 0x000f620000002400 */
[----:B--2---:R-:W-:-:S07]  /*4210*/  FMNMX.FTZ R193, R10, R9, !PT ;  /* 0x000000090ac17209 */ /* 0x004fce0007810000 */
[----:B------:R-:W2:Y:S08]  /*4220*/  MUFU.TANH R20, R20 ;  /* 0x0000001400147308 */ /* 0x000eb00000002400 */
[----:B------:R-:W0:Y:S01]  /*4230*/  MUFU.TANH R152, R152 ;  /* 0x0000009800987308 */ /* 0x000e220000002400 */
[----:B----4-:R-:W-:Y:S01]  /*4240*/  FMNMX.FTZ R177, R3, R188, !PT ;  /* 0x000000bc03b17209 */ /* 0x010fe20007810000 */
[----:B------:R-:W-:-:S06]  /*4250*/  FMUL.FTZ R188, R194, UR25 ;  /* 0x00000019c2bc7c20 */ /* 0x000fcc0008410000 */
[----:B------:R-:W4:Y:S01]  /*4260*/  MUFU.TANH R154, R154 ;  /* 0x0000009a009a7308 */ /* 0x000f220000002400 */
[----:B------:R-:W1:Y:S07]  /*4270*/  SHFL.BFLY PT, R192, R177, 0x1, 0x1f ;  /* 0x0c201f00b1c07f89 */ /* 0x000e6e00000e0000 */
[----:B------:R-:W4:Y:S08]  /*4280*/  MUFU.TANH R156, R156 ;  /* 0x0000009c009c7308 */ /* 0x000f300000002400 */
[----:B------:R-:W4:Y:S08]  /*4290*/  MUFU.TANH R158, R158 ;  /* 0x0000009e009e7308 */ /* 0x000f300000002400 */
[----:B------:R-:W4:Y:S01]  /*42a0*/  MUFU.TANH R160, R160 ;  /* 0x000000a000a07308 */ /* 0x000f220000002400 */
[----:B-1----:R-:W-:-:S05]  /*42b0*/  FMNMX.FTZ R3, R177, R192, !PT ;  /* 0x000000c0b1037209 */ /* 0x002fca0007810000 */
[C---:B------:R-:W-:Y:S01]  /*42c0*/  FADD.FTZ R8, -R3.reuse, R8 ;  /* 0x0000000803087221 */ /* 0x040fe20000010100 */
[----:B------:R-:W-:Y:S01]  /*42d0*/  FMUL.FTZ R212, R3, UR10 ;  /* 0x0000000a03d47c20 */ /* 0x000fe20008410000 */
[----:B------:R-:W1:Y:S02]  /*42e0*/  MUFU.TANH R162, R162 ;  /* 0x000000a200a27308 */ /* 0x000e640000002400 */
[----:B------:R-:W-:Y:S01]  /*42f0*/  FMUL.FTZ R177, R8, UR10 ;  /* 0x0000000a08b17c20 */ /* 0x000fe20008410000 */
[----:B---3--:R-:W-:Y:S01]  /*4300*/  FMNMX.FTZ R8, R12, R193, !PT ;  /* 0x000000c10c087209 */ /* 0x008fe20007810000 */
[--C-:B------:R-:W-:Y:S01]  /*4310*/  FFMA.FTZ R192, R11, UR10, -R212.reuse ;  /* 0x0000000a0bc07c23 */ /* 0x100fe200080108d4 */
[--C-:B------:R-:W-:Y:S01]  /*4320*/  FFMA.FTZ R195, R4, UR10, -R212.reuse ;  /* 0x0000000a04c37c23 */ /* 0x100fe200080108d4 */
[--C-:B------:R-:W-:Y:S01]  /*4330*/  FFMA.FTZ R194, R153, UR10, -R212.reuse ;  /* 0x0000000a99c27c23 */ /* 0x100fe200080108d4 */
[----:B-----5:R-:W-:Y:S01]  /*4340*/  FMNMX.FTZ R11, R15, R8, !PT ;  /* 0x000000080f0b7209 */ /* 0x020fe20007810000 */
[----:B------:R-:W3:Y:S01]  /*4350*/  MUFU.TANH R164, R164 ;  /* 0x000000a400a47308 */ /* 0x000ee20000002400 */
[--C-:B------:R-:W-:Y:S01]  /*4360*/  FFMA.FTZ R198, R165, UR10, -R212.reuse ;  /* 0x0000000aa5c67c23 */ /* 0x100fe200080108d4 */
[--C-:B------:R-:W-:Y:S01]  /*4370*/  FFMA.FTZ R210, R14, UR10, -R212.reuse ;  /* 0x0000000a0ed27c23 */ /* 0x100fe200080108d4 */
[----:B--2---:R-:W-:Y:S01]  /*4380*/  FMNMX.FTZ R11, R20, R11, !PT ;  /* 0x0000000b140b7209 */ /* 0x004fe20007810000 */
[--C-:B------:R-:W-:Y:S01]  /*4390*/  FFMA.FTZ R165, R167, UR10, -R212.reuse ;  /* 0x0000000aa7a57c23 */ /* 0x100fe200080108d4 */
[--C-:B------:R-:W-:Y:S01]  /*43a0*/  FFMA.FTZ R14, R155, UR10, -R212.reuse ;  /* 0x0000000a9b0e7c23 */ /* 0x100fe200080108d4 */
[--C-:B------:R-:W-:Y:S01]  /*43b0*/  FFMA.FTZ R167, R169, UR10, -R212.reuse ;  /* 0x0000000aa9a77c23 */ /* 0x100fe200080108d4 */
[----:B0-----:R-:W-:Y:S01]  /*43c0*/  FMNMX.FTZ R11, R152, R11, !PT ;  /* 0x0000000b980b7209 */ /* 0x001fe20007810000 */
[----:B------:R-:W0:Y:S01]  /*43d0*/  MUFU.TANH R175, R175 ;  /* 0x000000af00af7308 */ /* 0x000e220000002400 */
[--C-:B------:R-:W-:Y:S01]  /*43e0*/  FFMA.FTZ R169, R171, UR10, -R212.reuse ;  /* 0x0000000aaba97c23 */ /* 0x100fe200080108d4 */
[--C-:B------:R-:W-:Y:S01]  /*43f0*/  FFMA.FTZ R171, R173, UR10, -R212.reuse ;  /* 0x0000000aadab7c23 */ /* 0x100fe200080108d4 */
[----:B----4-:R-:W-:Y:S01]  /*4400*/  FMNMX.FTZ R11, R154, R11, !PT ;  /* 0x0000000b9a0b7209 */ /* 0x010fe20007810000 */
[--C-:B------:R-:W-:Y:S01]  /*4410*/  FFMA.FTZ R173, R176, UR10, -R212.reuse ;  /* 0x0000000ab0ad7c23 */ /* 0x100fe200080108d4 */
[--C-:B------:R-:W-:Y:S01]  /*4420*/  FFMA.FTZ R197, R13, UR10, -R212.reuse ;  /* 0x0000000a0dc57c23 */ /* 0x100fe200080108d4 */
[--C-:B------:R-:W-:Y:S01]  /*4430*/  FFMA.FTZ R21, R21, UR10, -R212.reuse ;  /* 0x0000000a15157c23 */ /* 0x100fe200080108d4 */
[----:B------:R-:W-:Y:S01]  /*4440*/  FMNMX.FTZ R11, R156, R11, !PT ;  /* 0x0000000b9c0b7209 */ /* 0x000fe20007810000 */
[----:B------:R-:W2:Y:S01]  /*4450*/  MUFU.TANH R178, R178 ;  /* 0x000000b200b27308 */ /* 0x000ea20000002400 */
[--C-:B------:R-:W-:Y:S01]  /*4460*/  FFMA.FTZ R193, R157, UR10, -R212.reuse ;  /* 0x0000000a9dc17c23 */ /* 0x100fe200080108d4 */
[--C-:B------:R-:W-:Y:S01]  /*4470*/  FFMA.FTZ R13, R159, UR10, -R212.reuse ;  /* 0x0000000a9f0d7c23 */ /* 0x100fe200080108d4 */
[----:B------:R-:W-:Y:S01]  /*4480*/  FMNMX.FTZ R11, R158, R11, !PT ;  /* 0x0000000b9e0b7209 */ /* 0x000fe20007810000 */
[--C-:B------:R-:W-:Y:S01]  /*4490*/  FFMA.FTZ R180, R180, UR10, -R212.reuse ;  /* 0x0000000ab4b47c23 */ /* 0x100fe200080108d4 */
[--C-:B------:R-:W-:Y:S01]  /*44a0*/  FFMA.FTZ R8, R166, UR10, -R212.reuse ;  /* 0x0000000aa6087c23 */ /* 0x100fe200080108d4 */
[--C-:B------:R-:W-:Y:S01]  /*44b0*/  FFMA.FTZ R166, R168, UR10, -R212.reuse ;  /* 0x0000000aa8a67c23 */ /* 0x100fe200080108d4 */
[----:B------:R-:W-:Y:S01]  /*44c0*/  FMNMX.FTZ R11, R160, R11, !PT ;  /* 0x0000000ba00b7209 */ /* 0x000fe20007810000 */
[----:B------:R-:W4:Y:S01]  /*44d0*/  MUFU.TANH R179, R179 ;  /* 0x000000b300b37308 */ /* 0x000f220000002400 */
[--C-:B------:R-:W-:Y:S01]  /*44e0*/  FFMA.FTZ R168, R170, UR10, -R212.reuse ;  /* 0x0000000aaaa87c23 */ /* 0x100fe200080108d4 */
[--C-:B------:R-:W-:Y:S01]  /*44f0*/  FFMA.FTZ R170, R172, UR10, -R212.reuse ;  /* 0x0000000aacaa7c23 */ /* 0x100fe200080108d4 */
[----:B-1----:R-:W-:Y:S01]  /*4500*/  FMNMX.FTZ R11, R162, R11, !PT ;  /* 0x0000000ba20b7209 */ /* 0x002fe20007810000 */
[--C-:B------:R-:W-:Y:S01]  /*4510*/  FFMA.FTZ R172, R174, UR10, -R212.reuse ;  /* 0x0000000aaeac7c23 */ /* 0x100fe200080108d4 */
[--C-:B------:R-:W-:Y:S01]  /*4520*/  FFMA.FTZ R174, R181, UR10, -R212.reuse ;  /* 0x0000000ab5ae7c23 */ /* 0x100fe200080108d4 */
[----:B------:R-:W-:Y:S01]  /*4530*/  FFMA.FTZ R196, R161, UR10, -R212 ;  /* 0x0000000aa1c47c23 */ /* 0x000fe200080108d4 */
[----:B---3--:R-:W-:Y:S01]  /*4540*/  FMNMX.FTZ R4, R164, R11, !PT ;  /* 0x0000000ba4047209 */ /* 0x008fe20007810000 */
[----:B------:R-:W1:Y:S03]  /*4550*/  MUFU.TANH R182, R182 ;  /* 0x000000b600b67308 */ /* 0x000e660000002400 */
[----:B0-----:R-:W-:-:S04]  /*4560*/  FMNMX.FTZ R11, R175, R4, !PT ;  /* 0x00000004af0b7209 */ /* 0x001fc80007810000 */
[----:B--2---:R-:W-:Y:S01]  /*4570*/  FMNMX.FTZ R4, R178, R11, !PT ;  /* 0x0000000bb2047209 */ /* 0x004fe20007810000 */
[----:B------:R-:W0:Y:S03]  /*4580*/  MUFU.TANH R183, R183 ;  /* 0x000000b700b77308 */ /* 0x000e260000002400 */
[----:B----4-:R-:W-:-:S05]  /*4590*/  FMNMX.FTZ R11, R179, R4, !PT ;  /* 0x00000004b30b7209 */ /* 0x010fca0007810000 */
[----:B------:R-:W2:Y:S01]  /*45a0*/  MUFU.TANH R184, R184 ;  /* 0x000000b800b87308 */ /* 0x000ea20000002400 */
[----:B-1----:R-:W-:-:S07]  /*45b0*/  FMNMX.FTZ R4, R182, R11, !PT ;  /* 0x0000000bb6047209 */ /* 0x002fce0007810000 */
[----:B------:R-:W1:Y:S01]  /*45c0*/  MUFU.TANH R185, R185 ;  /* 0x000000b900b97308 */ /* 0x000e620000002400 */
[----:B0-----:R-:W-:-:S07]  /*45d0*/  FMNMX.FTZ R11, R183, R4, !PT ;  /* 0x00000004b70b7209 */ /* 0x001fce0007810000 */
[----:B------:R-:W0:Y:S01]  /*45e0*/  MUFU.TANH R186, R186 ;  /* 0x000000ba00ba7308 */ /* 0x000e220000002400 */
[----:B--2---:R-:W-:-:S07]  /*45f0*/  FMNMX.FTZ R4, R184, R11, !PT ;  /* 0x0000000bb8047209 */ /* 0x004fce0007810000 */
[----:B------:R-:W2:Y:S01]  /*4600*/  MUFU.TANH R187, R187 ;  /* 0x000000bb00bb7308 */ /* 0x000ea20000002400 */
[----:B-1----:R-:W-:-:S07]  /*4610*/  FMNMX.FTZ R11, R185, R4, !PT ;  /* 0x00000004b90b7209 */ /* 0x002fce0007810000 */
[----:B------:R-:W1:Y:S01]  /*4620*/  MUFU.TANH R188, R188 ;  /* 0x000000bc00bc7308 */ /* 0x000e620000002400 */
[----:B0-----:R-:W-:-:S07]  /*4630*/  FMNMX.FTZ R4, R186, R11, !PT ;  /* 0x0000000bba047209 */ /* 0x001fce0007810000 */
[----:B------:R-:W0:Y:S01]  /*4640*/  MUFU.TANH R189, R189 ;  /* 0x000000bd00bd7308 */ /* 0x000e220000002400 */
[----:B--2---:R-:W-:-:S07]  /*4650*/  FMNMX.FTZ R11, R187, R4, !PT ;  /* 0x00000004bb0b7209 */ /* 0x004fce0007810000 */
[----:B------:R-:W2:Y:S01]  /*4660*/  MUFU.TANH R190, R190 ;  /* 0x000000be00be7308 */ /* 0x000ea20000002400 */
[----:B-1----:R-:W-:Y:S01]  /*4670*/  FMNMX.FTZ R4, R188, R11, !PT ;  /* 0x0000000bbc047209 */ /* 0x002fe20007810000 */
[----:B------:R-:W-:-:S06]  /*4680*/  FFMA.FTZ R11, R163, UR10, -R212 ;  /* 0x0000000aa30b7c23 */ /* 0x000fcc00080108d4 */
[----:B------:R-:W1:Y:S01]  /*4690*/  MUFU.TANH R191, R191 ;  /* 0x000000bf00bf7308 */ /* 0x000e620000002400 */
[----:B0-----:R-:W-:-:S07]  /*46a0*/  FMNMX.FTZ R153, R189, R4, !PT ;  /* 0x00000004bd997209 */ /* 0x001fce0007810000 */
[----:B------:R-:W0:Y:S01]  /*46b0*/  MUFU.EX2 R177, R177 ;  /* 0x000000b100b17308 */ /* 0x000e220000000800 */
[----:B--2---:R-:W-:-:S07]  /*46c0*/  FMNMX.FTZ R4, R190, R153, !PT ;  /* 0x00000099be047209 */ /* 0x004fce0007810000 */
[----:B------:R-:W2:Y:S01]  /*46d0*/  MUFU.EX2 R192, R192 ;  /* 0x000000c000c07308 */ /* 0x000ea20000000800 */
[----:B-1----:R-:W-:-:S05]  /*46e0*/  FMNMX.FTZ R4, R191, R4, !PT ;  /* 0x00000004bf047209 */ /* 0x002fca0007810000 */
[----:B------:R-:W1:Y:S02]  /*46f0*/  SHFL.BFLY PT, R153, R4, 0x2, 0x1f ;  /* 0x0c401f0004997f89 */ /* 0x000e6400000e0000 */
[----:B------:R-:W3:Y:S01]  /*4700*/  MUFU.EX2 R195, R195 ;  /* 0x000000c300c37308 */ /* 0x000ee20000000800 */
[-C--:B0-----:R-:W-:Y:S01]  /*4710*/  FMUL.FTZ R24, R24, R177.reuse ;  /* 0x000000b118187220 */ /* 0x081fe20000410000 */
[-C--:B------:R-:W-:Y:S01]  /*4720*/  FMUL.FTZ R25, R25, R177.reuse ;  /* 0x000000b119197220 */ /* 0x080fe20000410000 */
[-C--:B------:R-:W-:Y:S01]  /*4730*/  FMUL.FTZ R28, R28, R177.reuse ;  /* 0x000000b11c1c7220 */ /* 0x080fe20000410000 */
[-C--:B------:R-:W-:Y:S01]  /*4740*/  FMUL.FTZ R29, R29, R177.reuse ;  /* 0x000000b11d1d7220 */ /* 0x080fe20000410000 */
[-C--:B------:R-:W-:Y:S01]  /*4750*/  FMUL.FTZ R32, R32, R177.reuse ;  /* 0x000000b120207220 */ /* 0x080fe20000410000 */
[-C--:B------:R-:W-:Y:S01]  /*4760*/  FMUL.FTZ R33, R33, R177.reuse ;  /* 0x000000b121217220 */ /* 0x080fe20000410000 */
[-C--:B------:R-:W-:Y:S01]  /*4770*/  FMUL.FTZ R36, R36, R177.reuse ;  /* 0x000000b124247220 */ /* 0x080fe20000410000 */
[----:B------:R-:W0:Y:S01]  /*4780*/  MUFU.EX2 R197, R197 ;  /* 0x000000c500c57308 */ /* 0x000e220000000800 */
[----:B--2---:R-:W-:Y:S01]  /*4790*/  FFMA.FTZ R6, R177, R6, R192 ;  /* 0x00000006b1067223 */ /* 0x004fe200000100c0 */
[-C--:B------:R-:W-:Y:S01]  /*47a0*/  FMUL.FTZ R37, R37, R177.reuse ;  /* 0x000000b125257220 */ /* 0x080fe20000410000 */
[-C--:B------:R-:W-:Y:S01]  /*47b0*/  FMUL.FTZ R40, R40, R177.reuse ;  /* 0x000000b128287220 */ /* 0x080fe20000410000 */
[-C--:B------:R-:W-:Y:S01]  /*47c0*/  FMUL.FTZ R41, R41, R177.reuse ;  /* 0x000000b129297220 */ /* 0x080fe20000410000 */
[-C--:B------:R-:W-:Y:S01]  /*47d0*/  FMUL.FTZ R44, R44, R177.reuse ;  /* 0x000000b12c2c7220 */ /* 0x080fe20000410000 */
[-C--:B------:R-:W-:Y:S01]  /*47e0*/  FMUL.FTZ R45, R45, R177.reuse ;  /* 0x000000b12d2d7220 */ /* 0x080fe20000410000 */
[-C--:B------:R-:W-:Y:S01]  /*47f0*/  FMUL.FTZ R48, R48, R177.reuse ;  /* 0x000000b130307220 */ /* 0x080fe20000410000 */
[----:B------:R-:W2:Y:S01]  /*4800*/  MUFU.EX2 R210, R210 ;  /* 0x000000d200d27308 */ /* 0x000ea20000000800 */
[----:B---3--:R-:W-:Y:S01]  /*4810*/  FADD.FTZ R6, R195, R6 ;  /* 0x00000006c3067221 */ /* 0x008fe20000010000 */
[-C--:B------:R-:W-:Y:S01]  /*4820*/  FMUL.FTZ R49, R49, R177.reuse ;  /* 0x000000b131317220 */ /* 0x080fe20000410000 */
[-C--:B------:R-:W-:Y:S01]  /*4830*/  FMUL.FTZ R52, R52, R177.reuse ;  /* 0x000000b134347220 */ /* 0x080fe20000410000 */
[-C--:B------:R-:W-:Y:S01]  /*4840*/  FMUL.FTZ R53, R53, R177.reuse ;  /* 0x000000b135357220 */ /* 0x080fe20000410000 */
[----:B------:R-:W-:Y:S01]  /*4850*/  FMUL.FTZ R56, R56, R177 ;  /* 0x000000b138387220 */ /* 0x000fe20000410000 */
[----:B-1----:R-:W-:Y:S01]  /*4860*/  FMNMX.FTZ R153, R4, R153, !PT ;  /* 0x0000009904997209 */ /* 0x002fe20007810000 */
[-C--:B------:R-:W-:Y:S01]  /*4870*/  FMUL.FTZ R57, R57, R177.reuse ;  /* 0x000000b139397220 */ /* 0x080fe20000410000 */
[----:B------:R-:W1:Y:S01]  /*4880*/  MUFU.EX2 R21, R21 ;  /* 0x0000001500157308 */ /* 0x000e620000000800 */
[----:B0-----:R-:W-:Y:S01]  /*4890*/  FADD.FTZ R181, R197, R6 ;  /* 0x00000006c5b57221 */ /* 0x001fe20000010000 */
[-C--:B------:R-:W-:Y:S01]  /*48a0*/  FMUL.FTZ R60, R60, R177.reuse ;  /* 0x000000b13c3c7220 */ /* 0x080fe20000410000 */
[----:B------:R-:W0:Y:S01]  /*48b0*/  SHFL.BFLY PT, R4, R153, 0x1, 0x1f ;  /* 0x0c201f0099047f89 */ /* 0x000e2200000e0000 */
        /* <DEDUP_REMOVED lines=23> */
[----:B0-----:R-:W-:Y:S01]  /*4a30*/  FMNMX.FTZ R4, R153, R4, !PT ;  /* 0x0000000499047209 */ /* 0x001fe20007810000 */
[-C--:B------:R-:W-:Y:S01]  /*4a40*/  FMUL.FTZ R101, R101, R177.reuse ;  /* 0x000000b165657220 */ /* 0x080fe20000410000 */
[-C--:B------:R-:W-:Y:S01]  /*4a50*/  FMUL.FTZ R104, R104, R177.reuse ;  /* 0x000000b168687220 */ /* 0x080fe20000410000 */
[-C--:B------:R-:W-:Y:S01]  /*4a60*/  FMUL.FTZ R105, R105, R177.reuse ;  /* 0x000000b169697220 */ /* 0x080fe20000410000 */
[-C--:B------:R-:W-:Y:S01]  /*4a70*/  FMUL.FTZ R108, R108, R177.reuse ;  /* 0x000000b16c6c7220 */ /* 0x080fe20000410000 */
[C---:B------:R-:W-:Y:S01]  /*4a80*/  FADD.FTZ R153, -R4.reuse, R9 ;  /* 0x0000000904997221 */ /* 0x040fe20000010100 */
[----:B------:R-:W-:Y:S01]  /*4a90*/  FMUL.FTZ R155, R4, UR10 ;  /* 0x0000000a049b7c20 */ /* 0x000fe20008410000 */
[----:B------:R0:W-:Y:S01]  /*4aa0*/  MUFU.EX2 R9, R180 ;  /* 0x000000b400097308 */ /* 0x0001e20000000800 */
[----:B------:R-:W-:Y:S01]  /*4ab0*/  FMUL.FTZ R109, R109, R177 ;  /* 0x000000b16d6d7220 */ /* 0x000fe20000410000 */
[----:B------:R-:W-:Y:S01]  /*4ac0*/  FMUL.FTZ R176, R153, UR10 ;  /* 0x0000000a99b07c20 */ /* 0x000fe20008410000 */
        /* <DEDUP_REMOVED lines=12> */
[--C-:B0-----:R-:W-:Y:S01]  /*4b90*/  FFMA.FTZ R180, R158, UR10, -R155.reuse ;  /* 0x0000000a9eb47c23 */ /* 0x101fe2000801089b */
[----:B------:R-:W0:Y:S01]  /*4ba0*/  MUFU.EX2 R153, R153 ;  /* 0x0000009900997308 */ /* 0x000e220000000800 */
[----:B------:R-:W-:Y:S01]  /*4bb0*/  FFMA.FTZ R161, R160, UR10, -R155 ;  /* 0x0000000aa0a17c23 */ /* 0x000fe2000801089b */
[----:B--2---:R-:W-:Y:S01]  /*4bc0*/  FADD.FTZ R154, R210, R181 ;  /* 0x000000b5d29a7221 */ /* 0x004fe20000010000 */
[--C-:B------:R-:W-:Y:S01]  /*4bd0*/  FFMA.FTZ R162, R162, UR10, -R155.reuse ;  /* 0x0000000aa2a27c23 */ /* 0x100fe2000801089b */
[--C-:B------:R-:W-:Y:S01]  /*4be0*/  FFMA.FTZ R6, R183, UR10, -R155.reuse ;  /* 0x0000000ab7067c23 */ /* 0x100fe2000801089b */
[--C-:B------:R-:W-:Y:S01]  /*4bf0*/  FFMA.FTZ R182, R182, UR10, -R155.reuse ;  /* 0x0000000ab6b67c23 */ /* 0x100fe2000801089b */
[----:B-1----:R-:W-:Y:S01]  /*4c00*/  FADD.FTZ R183, R21, R154 ;  /* 0x0000009a15b77221 */ /* 0x002fe20000010000 */
[--C-:B------:R-:W-:Y:S01]  /*4c10*/  FFMA.FTZ R185, R185, UR10, -R155.reuse ;  /* 0x0000000ab9b97c23 */ /* 0x100fe2000801089b */
[----:B------:R-:W1:Y:S01]  /*4c20*/  MUFU.EX2 R10, R10 ;  /* 0x0000000a000a7308 */ /* 0x000e620000000800 */
[----:B------:R-:W-:Y:S01]  /*4c30*/  FFMA.FTZ R181, R186, UR10, -R155 ;  /* 0x0000000abab57c23 */ /* 0x000fe2000801089b */
[----:B---3--:R-:W-:Y:S01]  /*4c40*/  FADD.FTZ R183, R194, R183 ;  /* 0x000000b7c2b77221 */ /* 0x008fe20000010000 */
[--C-:B------:R-:W-:Y:S01]  /*4c50*/  FFMA.FTZ R187, R187, UR10, -R155.reuse ;  /* 0x0000000abbbb7c23 */ /* 0x100fe2000801089b */
[--C-:B------:R-:W-:Y:S01]  /*4c60*/  FFMA.FTZ R188, R188, UR10, -R155.reuse ;  /* 0x0000000abcbc7c23 */ /* 0x100fe2000801089b */
[----:B------:R-:W-:Y:S01]  /*4c70*/  FFMA.FTZ R189, R189, UR10, -R155 ;  /* 0x0000000abdbd7c23 */ /* 0x000fe2000801089b */
[----:B----4-:R-:W-:Y:S01]  /*4c80*/  FADD.FTZ R154, R14, R183 ;  /* 0x000000b70e9a7221 */ /* 0x010fe20000010000 */
[----:B------:R-:W-:Y:S01]  /*4c90*/  FFMA.FTZ R190, R190, UR10, -R155 ;  /* 0x0000000abebe7c23 */ /* 0x000fe2000801089b */
[----:B------:R-:W2:Y:S01]  /*4ca0*/  MUFU.EX2 R12, R12 ;  /* 0x0000000c000c7308 */ /* 0x000ea20000000800 */
[----:B0-----:R-:W-:Y:S01]  /*4cb0*/  FFMA.FTZ R179, R176, R5, R153 ;  /* 0x00000005b0b37223 */ /* 0x001fe20000010099 */
[----:B------:R-:W-:Y:S01]  /*4cc0*/  FADD.FTZ R154, R193, R154 ;  /* 0x0000009ac19a7221 */ /* 0x000fe20000010000 */
[----:B------:R-:W-:Y:S01]  /*4cd0*/  FFMA.FTZ R191, R191, UR10, -R155 ;  /* 0x0000000abfbf7c23 */ /* 0x000fe2000801089b */
[-C--:B------:R-:W-:Y:S01]  /*4ce0*/  FMUL.FTZ R112, R112, R177.reuse ;  /* 0x000000b170707220 */ /* 0x080fe20000410000 */
[-C--:B------:R-:W-:Y:S01]  /*4cf0*/  FMUL.FTZ R113, R113, R177.reuse ;  /* 0x000000b171717220 */ /* 0x080fe20000410000 */
[-C--:B------:R-:W-:Y:S01]  /*4d00*/  FMUL.FTZ R116, R116, R177.reuse ;  /* 0x000000b174747220 */ /* 0x080fe20000410000 */
[----:B------:R-:W-:Y:S01]  /*4d10*/  FMUL.FTZ R117, R117, R177 ;  /* 0x000000b175757220 */ /* 0x000fe20000410000 */
[----:B------:R-:W0:Y:S01]  /*4d20*/  MUFU.EX2 R15, R15 ;  /* 0x0000000f000f7308 */ /* 0x000e220000000800 */
[C---:B-1----:R-:W-:Y:S01]  /*4d30*/  FADD.FTZ R179, R10.reuse, R179 ;  /* 0x000000b30ab37221 */ /* 0x042fe20000010000 */
[----:B------:R-:W-:Y:S01]  /*4d40*/  F2FP.BF16.F32.PACK_AB R153, R10, R153 ;  /* 0x000000990a99723e */ /* 0x000fe200000010ff */
[-C--:B------:R-:W-:Y:S01]  /*4d50*/  FMUL.FTZ R120, R120, R177.reuse ;  /* 0x000000b178787220 */ /* 0x080fe20000410000 */
[-C--:B------:R-:W-:Y:S01]  /*4d60*/  FMUL.FTZ R121, R121, R177.reuse ;  /* 0x000000b179797220 */ /* 0x080fe20000410000 */
[-C--:B------:R-:W-:Y:S01]  /*4d70*/  FMUL.FTZ R124, R124, R177.reuse ;  /* 0x000000b17c7c7220 */ /* 0x080fe20000410000 */
[-C--:B------:R-:W-:Y:S01]  /*4d80*/  FMUL.FTZ R125, R125, R177.reuse ;  /* 0x000000b17d7d7220 */ /* 0x080fe20000410000 */
[-C--:B------:R-:W-:Y:S01]  /*4d90*/  FMUL.FTZ R128, R128, R177.reuse ;  /* 0x000000b180807220 */ /* 0x080fe20000410000 */
[----:B------:R-:W1:Y:S01]  /*4da0*/  MUFU.EX2 R157, R157 ;  /* 0x0000009d009d7308 */ /* 0x000e620000000800 */
[----:B--2---:R-:W-:Y:S01]  /*4db0*/  FADD.FTZ R152, R12, R179 ;  /* 0x000000b30c987221 */ /* 0x004fe20000010000 */
[----:B------:R-:W-:Y:S01]  /*4dc0*/  FFMA.FTZ R179, R184, UR10, -R155 ;  /* 0x0000000ab8b37c23 */ /* 0x000fe2000801089b */
[-C--:B------:R-:W-:Y:S01]  /*4dd0*/  FMUL.FTZ R129, R129, R177.reuse ;  /* 0x000000b181817220 */ /* 0x080fe20000410000 */
[-C--:B------:R-:W-:Y:S01]  /*4de0*/  FMUL.FTZ R132, R132, R177.reuse ;  /* 0x000000b184847220 */ /* 0x080fe20000410000 */
[-C--:B------:R-:W-:Y:S01]  /*4df0*/  FMUL.FTZ R133, R133, R177.reuse ;  /* 0x000000b185857220 */ /* 0x080fe20000410000 */
[-C--:B------:R-:W-:Y:S01]  /*4e00*/  FMUL.FTZ R136, R136, R177.reuse ;  /* 0x000000b188887220 */ /* 0x080fe20000410000 */
[-C--:B------:R-:W-:Y:S01]  /*4e10*/  FMUL.FTZ R137, R137, R177.reuse ;  /* 0x000000b189897220 */ /* 0x080fe20000410000 */
[----:B------:R-:W2:Y:S01]  /*4e20*/  MUFU.EX2 R20, R20 ;  /* 0x0000001400147308 */ /* 0x000ea20000000800 */
[----:B0-----:R-:W-:Y:S01]  /*4e30*/  FADD.FTZ R152, R15, R152 ;  /* 0x000000980f987221 */ /* 0x001fe20000010000 */
[-C--:B------:R-:W-:Y:S01]  /*4e40*/  FMUL.FTZ R140, R140, R177.reuse ;  /* 0x000000b18c8c7220 */ /* 0x080fe20000410000 */
[-C--:B------:R-:W-:Y:S01]  /*4e50*/  FMUL.FTZ R141, R141, R177.reuse ;  /* 0x000000b18d8d7220 */ /* 0x080fe20000410000 */
[-C--:B------:R-:W-:Y:S01]  /*4e60*/  FMUL.FTZ R144, R144, R177.reuse ;  /* 0x000000b190907220 */ /* 0x080fe20000410000 */
[-C--:B------:R-:W-:Y:S01]  /*4e70*/  FMUL.FTZ R145, R145, R177.reuse ;  /* 0x000000b191917220 */ /* 0x080fe20000410000 */
[-C--:B------:R-:W-:Y:S01]  /*4e80*/  FMUL.FTZ R148, R148, R177.reuse ;  /* 0x000000b194947220 */ /* 0x080fe20000410000 */
[----:B------:R-:W-:Y:S01]  /*4e90*/  FMUL.FTZ R149, R149, R177 ;  /* 0x000000b195957220 */ /* 0x000fe20000410000 */
[----:B------:R-:W0:Y:S01]  /*4ea0*/  MUFU.EX2 R159, R159 ;  /* 0x0000009f009f7308 */ /* 0x000e220000000800 */
        /* <DEDUP_REMOVED lines=24> */
[C---:B-1----:R-:W-:Y:S01]  /*5030*/  FADD.FTZ R152, R180.reuse, R183 ;  /* 0x000000b7b4987221 */ /* 0x042fe20000010000 */
[----:B------:R-:W-:Y:S01]  /*5040*/  F2FP.BF16.F32.PACK_AB R159, R180, R159 ;  /* 0x0000009fb49f723e */ /* 0x000fe200000010ff */
[-C--:B------:R-:W-:Y:S01]  /*5050*/  FMUL.FTZ R59, R59, R176.reuse ;  /* 0x000000b03b3b7220 */ /* 0x080fe20000410000 */
[-C--:B------:R-:W-:Y:S01]  /*5060*/  FMUL.FTZ R62, R62, R176.reuse ;  /* 0x000000b03e3e7220 */ /* 0x080fe20000410000 */
[-C--:B------:R-:W-:Y:S01]  /*5070*/  FMUL.FTZ R63, R63, R176.reuse ;  /* 0x000000b03f3f7220 */ /* 0x080fe20000410000 */
[-C--:B------:R-:W-:Y:S01]  /*5080*/  FMUL.FTZ R66, R66, R176.reuse ;  /* 0x000000b042427220 */ /* 0x080fe20000410000 */
[----:B------:R-:W-:Y:S01]  /*5090*/  FMUL.FTZ R67, R67, R176 ;  /* 0x000000b043437220 */ /* 0x000fe20000410000 */
[----:B------:R-:W1:Y:S01]  /*50a0*/  MUFU.EX2 R162, R162 ;  /* 0x000000a200a27308 */ /* 0x000e620000000800 */
[----:B--2---:R-:W-:Y:S01]  /*50b0*/  FADD.FTZ R155, R161, R152 ;  /* 0x00000098a19b7221 */ /* 0x004fe20000010000 */
        /* <DEDUP_REMOVED lines=8> */
[----:B------:R-:W-:Y:S01]  /*5140*/  F2FP.BF16.F32.PACK_AB R154, R210, R197 ;  /* 0x000000c5d29a723e */ /* 0x000fe200000010ff */
[-C--:B------:R-:W-:Y:S01]  /*5150*/  FMUL.FTZ R79, R79, R176.reuse ;  /* 0x000000b04f4f7220 */ /* 0x080fe20000410000 */
[-C--:B------:R-:W-:Y:S01]  /*5160*/  FMUL.FTZ R82, R82, R176.reuse ;  /* 0x000000b052527220 */ /* 0x080fe20000410000 */
[-C--:B------:R-:W-:Y:S01]  /*5170*/  FMUL.FTZ R83, R83, R176.reuse ;  /* 0x000000b053537220 */ /* 0x080fe20000410000 */
[-C--:B------:R-:W-:Y:S01]  /*5180*/  FMUL.FTZ R86, R86, R176.reuse ;  /* 0x000000b056567220 */ /* 0x080fe20000410000 */
[----:B------:R-:W-:Y:S01]  /*5190*/  FMUL.FTZ R87, R87, R176 ;  /* 0x000000b057577220 */ /* 0x000fe20000410000 */
[----:B------:R-:W-:Y:S01]  /*51a0*/  MUFU.EX2 R163, R163 ;  /* 0x000000a300a37308 */ /* 0x000fe20000000800 */
[----:B-1----:R-:W-:Y:S01]  /*51b0*/  FADD.FTZ R158, R162, R155 ;  /* 0x0000009ba29e7221 */ /* 0x002fe20000010000 */
[----:B------:R-:W-:Y:S01]  /*51c0*/  F2FP.BF16.F32.PACK_AB R155, R15, R12 ;  /* 0x0000000c0f9b723e */ /* 0x000fe200000010ff */
[-C--:B------:R-:W-:Y:S01]  /*51d0*/  FMUL.FTZ R90, R90, R176.reuse ;  /* 0x000000b05a5a7220 */ /* 0x080fe20000410000 */
[----:B------:R-:W-:Y:S01]  /*51e0*/  F2FP.BF16.F32.PACK_AB R161, R162, R161 ;  /* 0x000000a1a2a1723e */ /* 0x000fe200000010ff */
        /* <DEDUP_REMOVED lines=21> */
[----:B------:R-:W-:Y:S01]  /*5340*/  F2FP.BF16.F32.PACK_AB R156, R194, R21 ;  /* 0x00000015c29c723e */ /* 0x000fe200000010ff */
        /* <DEDUP_REMOVED lines=18> */
[----:B------:R-:W-:-:S03]  /*5470*/  FMUL.FTZ R151, R151, R176 ;  /* 0x000000b097977220 */ /* 0x000fc60000410000 */
[----:B------:R-:W-:Y:S08]  /*5480*/  MUFU.EX2 R178, R178 ;  /* 0x000000b200b27308 */ /* 0x000ff00000000800 */
[----:B------:R-:W1:Y:S01]  /*5490*/  MUFU.EX2 R165, R165 ;  /* 0x000000a500a57308 */ /* 0x000e620000000800 */
[----:B0-----:R-:W-:-:S07]  /*54a0*/  FADD.FTZ R160, R8, R183 ;  /* 0x000000b708a07221 */ /* 0x001fce0000010000 */
[----:B------:R-:W0:Y:S08]  /*54b0*/  MUFU.EX2 R5, R182 ;  /* 0x000000b600057308 */ /* 0x000e300000000800 */
[----:B------:R2:W-:Y:S01]  /*54c0*/  MUFU.EX2 R182, R185 ;  /* 0x000000b900b67308 */ /* 0x0005e20000000800 */
[----:B-1----:R-:W-:Y:S01]  /*54d0*/  FADD.FTZ R21, R165, R160 ;  /* 0x000000a0a5157221 */ /* 0x002fe20000010000 */
[----:B------:R-:W-:-:S06]  /*54e0*/  F2FP.BF16.F32.PACK_AB R160, R196, R13 ;  /* 0x0000000dc4a0723e */ /* 0x000fcc00000010ff */
[----:B------:R-:W1:Y:S01]  /*54f0*/  MUFU.EX2 R166, R166 ;  /* 0x000000a600a67308 */ /* 0x000e620000000800 */
[----:B--2---:R-:W-:Y:S01]  /*5500*/  FADD.FTZ R185, R163, R158 ;  /* 0x0000009ea3b97221 */ /* 0x004fe20000010000 */
[----:B------:R-:W-:Y:S02]  /*5510*/  F2FP.BF16.F32.PACK_AB R158, R193, R14 ;  /* 0x0000000ec19e723e */ /* 0x000fe400000010ff */
[C---:B------:R-:W-:Y:S01]  /*5520*/  F2FP.BF16.F32.PACK_AB R163, R164.reuse, R163 ;  /* 0x000000a3a4a3723e */ /* 0x040fe200000010ff */
[----:B------:R-:W-:Y:S01]  /*5530*/  FADD.FTZ R12, R164, R185 ;  /* 0x000000b9a40c7221 */ /* 0x000fe20000010000 */
[----:B------:R-:W-:Y:S02]  /*5540*/  F2FP.BF16.F32.PACK_AB R164, R165, R8 ;  /* 0x00000008a5a4723e */ /* 0x000fe400000010ff */
[----:B------:R-:W2:Y:S01]  /*5550*/  MUFU.EX2 R6, R6 ;  /* 0x0000000600067308 */ /* 0x000ea20000000800 */
[----:B------:R-:W-:Y:S01]  /*5560*/  FADD.FTZ R15, R175, R12 ;  /* 0x0000000caf0f7221 */ /* 0x000fe20000010000 */
[----:B------:R-:W-:-:S03]  /*5570*/  F2FP.BF16.F32.PACK_AB R165, R178, R175 ;  /* 0x000000afb2a5723e */ /* 0x000fc600000010ff */
[----:B------:R-:W-:-:S03]  /*5580*/  FADD.FTZ R12, R178, R15 ;  /* 0x0000000fb20c7221 */ /* 0x000fc60000010000 */
[----:B------:R-:W3:Y:S01]  /*5590*/  MUFU.EX2 R167, R167 ;  /* 0x000000a700a77308 */ /* 0x000ee20000000800 */
[----:B0-----:R-:W-:Y:S01]  /*55a0*/  FADD.FTZ R13, R5, R12 ;  /* 0x0000000c050d7221 */ /* 0x001fe20000010000 */
[----:B-1----:R-:W-:-:S06]  /*55b0*/  FADD.FTZ R14, R166, R21 ;  /* 0x00000015a60e7221 */ /* 0x002fcc0000010000 */
[----:B------:R-:W0:Y:S01]  /*55c0*/  MUFU.EX2 R179, R179 ;  /* 0x000000b300b37308 */ /* 0x000e220000000800 */
[----:B--2---:R-:W-:-:S07]  /*55d0*/  FADD.FTZ R12, R6, R13 ;  /* 0x0000000d060c7221 */ /* 0x004fce0000010000 */
[----:B------:R-:W1:Y:S01]  /*55e0*/  MUFU.EX2 R168, R168 ;  /* 0x000000a800a87308 */ /* 0x000e620000000800 */
[C---:B---3--:R-:W-:Y:S01]  /*55f0*/  FADD.FTZ R15, R167.reuse, R14 ;  /* 0x0000000ea70f7221 */ /* 0x048fe20000010000 */
[----:B------:R-:W-:Y:S02]  /*5600*/  F2FP.BF16.F32.PACK_AB R166, R167, R166 ;  /* 0x000000a6a7a6723e */ /* 0x000fe400000010ff */
[----:B------:R-:W-:-:S04]  /*5610*/  F2FP.BF16.F32.PACK_AB R167, R6, R5 ;  /* 0x0000000506a7723e */ /* 0x000fc800000010ff */
[----:B------:R-:W2:Y:S01]  /*5620*/  MUFU.EX2 R169, R169 ;  /* 0x000000a900a97308 */ /* 0x000ea20000000800 */
[----:B0-----:R-:W-:-:S04]  /*5630*/  FADD.FTZ R11, R179, R12 ;  /* 0x0000000cb30b7221 */ /* 0x001fc80000010000 */
[----:B------:R-:W-:-:S03]  /*5640*/  FADD.FTZ R8, R182, R11 ;  /* 0x0000000bb6087221 */ /* 0x000fc60000010000 */
[----:B------:R-:W0:Y:S01]  /*5650*/  MUFU.EX2 R181, R181 ;  /* 0x000000b500b57308 */ /* 0x000e220000000800 */
[----:B-1----:R-:W-:-:S07]  /*5660*/  FADD.FTZ R14, R168, R15 ;  /* 0x0000000fa80e7221 */ /* 0x002fce0000010000 */
[----:B------:R-:W1:Y:S01]  /*5670*/  MUFU.EX2 R170, R170 ;  /* 0x000000aa00aa7308 */ /* 0x000e620000000800 */
[C---:B--2---:R-:W-:Y:S01]  /*5680*/  FADD.FTZ R13, R169.reuse, R14 ;  /* 0x0000000ea90d7221 */ /* 0x044fe20000010000 */
[----:B------:R-:W-:Y:S02]  /*5690*/  F2FP.BF16.F32.PACK_AB R168, R169, R168 ;  /* 0x000000a8a9a8723e */ /* 0x000fe400000010ff */
[----:B------:R-:W-:-:S04]  /*56a0*/  F2FP.BF16.F32.PACK_AB R169, R182, R179 ;  /* 0x000000b3b6a9723e */ /* 0x000fc800000010ff */
[----:B------:R-:W2:Y:S01]  /*56b0*/  MUFU.EX2 R10, R187 ;  /* 0x000000bb000a7308 */ /* 0x000ea20000000800 */
[----:B0-----:R-:W-:-:S07]  /*56c0*/  FADD.FTZ R11, R181, R8 ;  /* 0x00000008b50b7221 */ /* 0x001fce0000010000 */
[----:B------:R-:W0:Y:S01]  /*56d0*/  MUFU.EX2 R171, R171 ;  /* 0x000000ab00ab7308 */ /* 0x000e220000000800 */
[----:B-1----:R-:W-:-:S07]  /*56e0*/  FADD.FTZ R12, R170, R13 ;  /* 0x0000000daa0c7221 */ /* 0x002fce0000010000 */
[----:B------:R-:W1:Y:S01]  /*56f0*/  MUFU.EX2 R188, R188 ;  /* 0x000000bc00bc7308 */ /* 0x000e620000000800 */
[----:B--2---:R-:W-:-:S07]  /*5700*/  FADD.FTZ R11, R10, R11 ;  /* 0x0000000b0a0b7221 */ /* 0x004fce0000010000 */
[----:B------:R-:W2:Y:S01]  /*5710*/  MUFU.EX2 R172, R172 ;  /* 0x000000ac00ac7308 */ /* 0x000ea20000000800 */
[C---:B0-----:R-:W-:Y:S01]  /*5720*/  FADD.FTZ R5, R171.reuse, R12 ;  /* 0x0000000cab057221 */ /* 0x041fe20000010000 */
[----:B------:R-:W-:Y:S02]  /*5730*/  F2FP.BF16.F32.PACK_AB R170, R171, R170 ;  /* 0x000000aaabaa723e */ /* 0x000fe400000010ff */
[----:B------:R-:W-:-:S04]  /*5740*/  F2FP.BF16.F32.PACK_AB R171, R10, R181 ;  /* 0x000000b50aab723e */ /* 0x000fc800000010ff */
[----:B------:R-:W0:Y:S01]  /*5750*/  MUFU.EX2 R189, R189 ;  /* 0x000000bd00bd7308 */ /* 0x000e220000000800 */
[----:B-1----:R-:W-:-:S07]  /*5760*/  FADD.FTZ R8, R188, R11 ;  /* 0x0000000bbc087221 */ /* 0x002fce0000010000 */
[----:B------:R-:W1:Y:S01]  /*5770*/  MUFU.EX2 R173, R173 ;  /* 0x000000ad00ad7308 */ /* 0x000e620000000800 */
[----:B--2---:R-:W-:-:S07]  /*5780*/  FADD.FTZ R6, R172, R5 ;  /* 0x00000005ac067221 */ /* 0x004fce0000010000 */
[----:B------:R-:W2:Y:S01]  /*5790*/  MUFU.EX2 R190, R190 ;  /* 0x000000be00be7308 */ /* 0x000ea20000000800 */
[----:B0-----:R-:W-:-:S07]  /*57a0*/  FADD.FTZ R11, R189, R8 ;  /* 0x00000008bd0b7221 */ /* 0x001fce0000010000 */
[----:B------:R-:W0:Y:S01]  /*57b0*/  MUFU.EX2 R174, R174 ;  /* 0x000000ae00ae7308 */ /* 0x000e220000000800 */
[C---:B-1----:R-:W-:Y:S01]  /*57c0*/  FADD.FTZ R5, R173.reuse, R6 ;  /* 0x00000006ad057221 */ /* 0x042fe20000010000 */
[----:B------:R-:W-:Y:S02]  /*57d0*/  F2FP.BF16.F32.PACK_AB R172, R173, R172 ;  /* 0x000000acadac723e */ /* 0x000fe400000010ff */
[----:B------:R-:W-:-:S04]  /*57e0*/  F2FP.BF16.F32.PACK_AB R173, R189, R188 ;  /* 0x000000bcbdad723e */ /* 0x000fc800000010ff */
[----:B------:R-:W1:Y:S01]  /*57f0*/  MUFU.EX2 R175, R191 ;  /* 0x000000bf00af7308 */ /* 0x000e620000000800 */
[----:B--2---:R-:W-:Y:S01]  /*5800*/  FADD.FTZ R8, R190, R11 ;  /* 0x0000000bbe087221 */ /* 0x004fe20000010000 */
[----:B0-----:R-:W-:Y:S01]  /*5810*/  FADD.FTZ R6, R174, R5 ;  /* 0x00000005ae067221 */ /* 0x001fe20000010000 */
[----:B------:R-:W-:-:S03]  /*5820*/  F2FP.BF16.F32.PACK_AB R174, R9, R174 ;  /* 0x000000ae09ae723e */ /* 0x000fc600000010ff */
[----:B------:R-:W-:Y:S01]  /*5830*/  FADD.FTZ R6, R9, R6 ;  /* 0x0000000609067221 */ /* 0x000fe20000010000 */
[C---:B-1----:R-:W-:Y:S01]  /*5840*/  FADD.FTZ R5, R175.reuse, R8 ;  /* 0x00000008af057221 */ /* 0x042fe20000010000 */
[----:B------:R-:W-:Y:S01]  /*5850*/  F2FP.BF16.F32.PACK_AB R175, R175, R190 ;  /* 0x000000beafaf723e */ /* 0x000fe200000010ff */
[----:B------:R-:W-:Y:S06]  /*5860*/  @!P0 BRA `(.L_x_413) ;  /* 0x0000000000048947 */ /* 0x000fec0003800000 */
[----:B------:R-:W-:Y:S01]  /*5870*/  BPT.TRAP 0x1 ;  /* 0x000000040000795c */ /* 0x000fe20000300000 */
.L_x_413:
[----:B------:R0:W1:Y:S01]  /*5880*/  SYNCS.PHASECHK.TRANS64.TRYWAIT P2, [UR24+0x22850], R7 ;  /* 0x02285007ff0075a7 */ /* 0x0000620008040158 */
[----:B------:R-:W-:Y:S05]  /*5890*/  @!P0 BRA `(.L_x_414) ;  /* 0x0000000000048947 */ /* 0x000fea0003800000 */
[----:B------:R-:W-:Y:S01]  /*58a0*/  BPT.TRAP 0x1 ;  /* 0x000000040000795c */ /* 0x000fe20000300000 */
.L_x_414:
[----:B------:R-:W-:Y:S01]  /*58b0*/  IADD3 R8, R211, 0x8, RZ ;  /* 0x00000008d3087810 */ /* 0x000fe20007ffe0ff */
[----:B-1----:R-:W-:Y:S06]  /*58c0*/  @P2 BRA `(.L_x_415) ;  /* 0x0000000000082947 */ /* 0x002fec0003800000 */
[----:B------:R-:W1:Y:S02]  /*58d0*/  SYNCS.PHASECHK.TRANS64.TRYWAIT P2, [UR24+0x22850], R7 ;  /* 0x02285007ff0075a7 */ /* 0x000e640008040158 */
[----:B-1----:R-:W-:Y:S05]  /*58e0*/  @!P2 BRA `(.L_x_416) ;  /* 0x0000008c00bca947 */ /* 0x002fea0003800000 */
.L_x_415:
        /* <DEDUP_REMOVED lines=37> */
[----:B--2---:R-:W-:Y:S05]  /*5b40*/  @!P0 BRA `(.L_x_417) ;  /* 0x0000000000048947 */ /* 0x004fea0003800000 */
[----:B------:R-:W-:Y:S01]  /*5b50*/  BPT.TRAP 0x1 ;  /* 0x000000040000795c */ /* 0x000fe20000300000 */
.L_x_417:
[----:B------:R-:W-:Y:S01]  /*5b60*/  UIADD3 UR24, UR24, 0x22860, URZ ;  /* 0x0002286018187890 */ /* 0x000fe2000fffe03f */
[----:B------:R-:W-:Y:S02]  /*5b70*/  IMAD.MOV.U32 R9, RZ, RZ, R4 ;  /* 0x000000ffff097224 */ /* 0x000fe400078e0004 */
[----:B------:R-:W-:Y:S01]  /*5b80*/  IMAD.MOV.U32 R8, RZ, RZ, R3 ;  /* 0x000000ffff087224 */ /* 0x000fe200078e0003 */
[----:B------:R-:W-:-:S09]  /*5b90*/  UPRMT UR24, UR23, 0x654, UR24 ;  /* 0x0000065417187896 */ /* 0x000fd20008000018 */
[----:B------:R-:W-:Y:S01]  /*5ba0*/  SYNCS.ARRIVE.TRANS64.RED.A1T0 RZ, [UR24], RZ ;  /* 0x000000ffffff79a7 */ /* 0x000fe20008100418 */
[----:B------:R-:W-:Y:S05]  /*5bb0*/  @P1 BRA `(.L_x_418) ;  /* 0xffffffdc00381947 */ /* 0x000fea000383ffff */
.L_x_407:
[----:B01----:R-:W0:Y:S01]  /*5bc0*/  SHFL.BFLY PT, R7, R6, 0x2, 0x1f ;  /* 0x0c401f0006077f89 */ /* 0x003e2200000e0000 */
[----:B------:R-:W-:Y:S01]  /*5bd0*/  UIADD3 UR36, UR36, 0x1, URZ ;  /* 0x0000000124247890 */ /* 0x000fe2000fffe03f */
[----:B------:R-:W-:Y:S01]  /*5be0*/  IMAD.U32 R14, RZ, RZ, UR10 ;  /* 0x0000000aff0e7e24 */ /* 0x000fe2000f8e00ff */
[----:B------:R2:W-:Y:S06]  /*5bf0*/  BAR.ARV R0, 0x100 ;  /* 0x000400000000751d */ /* 0x0005ec0000002000 */
[----:B------:R-:W-:Y:S02]  /*5c00*/  UISETP.NE.AND UP0, UPT, UR36, 0x2, UPT ;  /* 0x000000022400788c */ /* 0x000fe4000bf05270 */
[----:B------:R-:W-:Y:S06]  /*5c10*/  BAR.ARV 0x8, 0x180 ;  /* 0x0206000000007b1d */ /* 0x000fec0000002000 */
[----:B--2---:R-:W-:Y:S01]  /*5c20*/  IMAD.MOV.U32 R0, RZ, RZ, RZ ;  /* 0x000000ffff007224 */ /* 0x004fe200078e00ff */
[----:B------:R-:W-:Y:S01]  /*5c30*/  USEL UR4, URZ, 0x1, UP0 ;  /* 0x000000013f047887 */ /* 0x000fe20008000000 */
[----:B------:R-:W1:Y:S01]  /*5c40*/  SHFL.BFLY PT, R10, R5, 0x2, 0x1f ;  /* 0x0c401f00050a7f89 */ /* 0x000e6200000e0000 */
[----:B------:R-:W-:Y:S01]  /*5c50*/  PLOP3.LUT P0, PT, PT, PT, PT, 0x8, 0x0 ;  /* 0x000000000000781c */ /* 0x000fe20003f0e170 */
[----:B------:R-:W-:Y:S01]  /*5c60*/  UIADD3 UR47, UR47, 0x1, URZ ;  /* 0x000000012f2f7890 */ /* 0x000fe2000fffe03f */
[----:B0-----:R-:W-:Y:S01]  /*5c70*/  FADD.FTZ R7, R7, R6 ;  /* 0x0000000607077221 */ /* 0x001fe20000010000 */
[----:B------:R-:W-:Y:S01]  /*5c80*/  IMAD.U32 R6, RZ, RZ, UR10 ;  /* 0x0000000aff067e24 */ /* 0x000fe2000f8e00ff */
[----:B------:R-:W-:-:S02]  /*5c90*/  USEL UR36, UR36, URZ, UP0 ;  /* 0x0000003f24247287 */ /* 0x000fc40008000000 */
[----:B------:R-:W-:Y:S01]  /*5ca0*/  ULOP3.LUT UR46, UR46, UR4, URZ, 0x3c, !UPT ;  /* 0x000000042e2e7292 */ /* 0x000fe2000f8e3c3f */
[----:B---3--:R-:W0:Y:S01]  /*5cb0*/  SHFL.BFLY PT, R8, R7, 0x1, 0x1f ;  /* 0x0c201f0007087f89 */ /* 0x008e2200000e0000 */
[----:B-1----:R-:W-:-:S05]  /*5cc0*/  FADD.FTZ R10, R10, R5 ;  /* 0x000000050a0a7221 */ /* 0x002fca0000010000 */
[----:B------:R-:W1:Y:S01]  /*5cd0*/  SHFL.BFLY PT, R9, R10, 0x1, 0x1f ;  /* 0x0c201f000a097f89 */ /* 0x000e6200000e0000 */
[----:B0-----:R-:W-:Y:S01]  /*5ce0*/  FADD.FTZ R11, R7, R8 ;  /* 0x00000008070b7221 */ /* 0x001fe20000010000 */
[----:B------:R-:W-:-:S04]  /*5cf0*/  IMAD.MOV.U32 R8, RZ, RZ, RZ ;  /* 0x000000ffff087224 */ /* 0x000fc800078e00ff */
[----:B------:R-:W-:-:S13]  /*5d00*/  FSETP.NE.FTZ.AND P1, PT, R11, RZ, PT ;  /* 0x000000ff0b00720b */ /* 0x000fda0003f35000 */
[----:B------:R-:W0:Y:S01]  /*5d10*/  @P1 MUFU.LG2 R5, R11 ;  /* 0x0000000b00051308 */ /* 0x000e220000000c00 */
[----:B------:R-:W-:Y:S01]  /*5d20*/  @P1 FMUL.FTZ R6, R6, 0.69314718246459960938 ;  /* 0x3f31721806061820 */ /* 0x000fe20000410000 */
[----:B-1----:R-:W-:Y:S01]  /*5d30*/  FADD.FTZ R12, R10, R9 ;  /* 0x000000090a0c7221 */ /* 0x002fe20000010000 */
[----:B------:R-:W-:-:S04]  /*5d40*/  IMAD.MOV.U32 R9, RZ, RZ, -0x800000 ;  /* 0xff800000ff097424 */ /* 0x000fc800078e00ff */
[----:B------:R-:W-:Y:S01]  /*5d50*/  FSETP.NE.FTZ.AND P2, PT, R12, RZ, PT ;  /* 0x000000ff0c00720b */ /* 0x000fe20003f55000 */
[----:B------:R-:W1:Y:S01]  /*5d60*/  @P1 MUFU.RCP R8, R11 ;  /* 0x0000000b00081308 */ /* 0x000e620000001000 */
[----:B0-----:R-:W-:-:S11]  /*5d70*/  @P1 FMUL.FTZ R5, R5, 0.69314718246459960938 ;  /* 0x3f31721805051820 */ /* 0x001fd60000410000 */
[----:B------:R-:W0:Y:S01]  /*5d80*/  @P2 MUFU.LG2 R7, R12 ;  /* 0x0000000c00072308 */ /* 0x000e220000000c00 */
[----:B------:R-:W-:Y:S01]  /*5d90*/  @P2 FMUL.FTZ R14, R14, 0.69314718246459960938 ;  /* 0x3f3172180e0e2820 */ /* 0x000fe20000410000 */
[----:B------:R-:W-:Y:S01]  /*5da0*/  @P1 FFMA.FTZ R9, R6, R3, R5 ;  /* 0x0000000306091223 */ /* 0x000fe20000010005 */
[-C--:B-1----:R-:W-:Y:S01]  /*5db0*/  FMUL.FTZ R24, R24, R8.reuse ;  /* 0x0000000818187220 */ /* 0x082fe20000410000 */
[-C--:B------:R-:W-:Y:S01]  /*5dc0*/  FMUL.FTZ R25, R25, R8.reuse ;  /* 0x0000000819197220 */ /* 0x080fe20000410000 */
[----:B------:R-:W-:-:S03]  /*5dd0*/  FMUL.FTZ R28, R28, R8 ;  /* 0x000000081c1c7220 */ /* 0x000fc60000410000 */
[----:B------:R-:W1:Y:S01]  /*5de0*/  @P2 MUFU.RCP R0, R12 ;  /* 0x0000000c00002308 */ /* 0x000e620000001000 */
        /* <DEDUP_REMOVED lines=8> */
[----:B0-----:R-:W-:Y:S01]  /*5e70*/  @P2 FMUL.FTZ R7, R7, 0.69314718246459960938 ;  /* 0x3f31721807072820 */ /* 0x001fe20000410000 */
[-C--:B------:R-:W-:Y:S01]  /*5e80*/  FMUL.FTZ R45, R45, R8.reuse ;  /* 0x000000082d2d7220 */ /* 0x080fe20000410000 */
[-C--:B------:R-:W-:Y:S01]  /*5e90*/  FMUL.FTZ R48, R48, R8.reuse ;  /* 0x0000000830307220 */ /* 0x080fe20000410000 */
[-C--:B------:R-:W-:Y:S01]  /*5ea0*/  FMUL.FTZ R49, R49, R8.reuse ;  /* 0x0000000831317220 */ /* 0x080fe20000410000 */
[-C--:B------:R-:W-:Y:S01]  /*5eb0*/  FMUL.FTZ R52, R52, R8.reuse ;  /* 0x0000000834347220 */ /* 0x080fe20000410000 */
[-C--:B------:R-:W-:Y:S01]  /*5ec0*/  FMUL.FTZ R53, R53, R8.reuse ;  /* 0x0000000835357220 */ /* 0x080fe20000410000 */
[-C--:B------:R-:W-:Y:S01]  /*5ed0*/  FMUL.FTZ R56, R56, R8.reuse ;  /* 0x0000000838387220 */ /* 0x080fe20000410000 */
[----:B------:R-:W-:Y:S01]  /*5ee0*/  FMUL.FTZ R57, R57, R8 ;  /* 0x0000000839397220 */ /* 0x000fe20000410000 */
[----:B-1----:R-:W-:Y:S01]  /*5ef0*/  FMUL.FTZ R152, R75, R0 ;  /* 0x000000004b987220 */ /* 0x002fe20000410000 */
        /* <DEDUP_REMOVED lines=46> */
[-C--:B------:R-:W-:Y:S01]  /*61e0*/  FMUL.FTZ R163, R27, R0.reuse ;  /* 0x000000001ba37220 */ /* 0x080fe20000410000 */
[-C--:B------:R-:W-:Y:S01]  /*61f0*/  FMUL.FTZ R162, R35, R0.reuse ;  /* 0x0000000023a27220 */ /* 0x080fe20000410000 */
[-C--:B------:R-:W-:Y:S01]  /*6200*/  FMUL.FTZ R160, R43, R0.reuse ;  /* 0x000000002ba07220 */ /* 0x080fe20000410000 */
[-C--:B------:R-:W-:Y:S01]  /*6210*/  FMUL.FTZ R158, R51, R0.reuse ;  /* 0x00000000339e7220 */ /* 0x080fe20000410000 */
[-C--:B------:R-:W-:Y:S01]  /*6220*/  FMUL.FTZ R156, R59, R0.reuse ;  /* 0x000000003b9c7220 */ /* 0x080fe20000410000 */
[-C--:B------:R-:W-:Y:S01]  /*6230*/  FMUL.FTZ R154, R67, R0.reuse ;  /* 0x00000000439a7220 */ /* 0x080fe20000410000 */
[----:B------:R-:W-:Y:S01]  /*6240*/  FMUL.FTZ R75, R79, R0 ;  /* 0x000000004f4b7220 */ /* 0x000fe20000410000 */
[----:B------:R-:W-:-:S02]  /*6250*/  IMAD.MOV.U32 R8, RZ, RZ, -0x800000 ;  /* 0xff800000ff087424 */ /* 0x000fc400078e00ff */
        /* <DEDUP_REMOVED lines=56> */
[----:B------:R-:W-:-:S07]  /*65e0*/  @P2 FFMA.FTZ R8, R14, R4, R7 ;  /* 0x000000040e082223 */ /* 0x000fce0000010007 */
.L_x_394:
[----:B------:R-:W0:Y:S01]  /*65f0*/  S2R R4, SR_CgaCtaId ;  /* 0x0000000000047919 */ /* 0x000e220000008800 */
[----:B------:R-:W-:Y:S01]  /*6600*/  MOV R3, 0x400 ;  /* 0x0000040000037802 */ /* 0x000fe20000000f00 */
[----:B------:R-:W-:Y:S01]  /*6610*/  BSSY B0, `(.L_x_419) ;  /* 0x00002db000007945 */ /* 0x000fe20003800000 */
[----:B------:R-:W-:Y:S02]  /*6620*/  BAR.SYNC.DEFER_BLOCKING 0x5, 0x180 ;  /* 0x0146000000007b1d */ /* 0x000fe40000010000 */
[----:B0-----:R-:W-:-:S05]  /*6630*/  LEA R3, R4, R3, 0x18 ;  /* 0x0000000304037211 */ /* 0x001fca00078ec0ff */
[----:B------:R-:W0:Y:S02]  /*6640*/  LDS.128 R4, [R3+0x228d0] ;  /* 0x0228d00003047984 */ /* 0x000e240000000c00 */
[----:B0-----:R-:W-:Y:S02]  /*6650*/  R2UR UR5, R5 ;  /* 0x00000000050572ca */ /* 0x001fe400000e0000 */
[----:B------:R-:W-:Y:S01]  /*6660*/  R2UR UR6, R6 ;  /* 0x00000000060672ca */ /* 0x000fe200000e0000 */
[----:B------:R-:W-:Y:S06]  /*6670*/  BAR.ARV 0x4, 0x180 ;  /* 0x0106000000007b1d */ /* 0x000fec0000002000 */
[----:B------:R-:W-:Y:S08]  /*6680*/  @P0 BRA `(.L_x_420) ;  /* 0x0000001c00e40947 */ /* 0x000ff00003800000 */
[----:B------:R-:W0:Y:S01]  /*6690*/  S2R R6, SR_SWINHI ;  /* 0x0000000000067919 */ /* 0x000e220000002f00 */
[----:B------:R-:W-:Y:S01]  /*66a0*/  F2FP.BF16.F32.PACK_AB R24, R25, R24 ;  /* 0x000000181918723e */ /* 0x000fe200000010ff */
[----:B------:R-:W-:Y:S01]  /*66b0*/  ULDC.64 UR8, c[0x0][0xc00] ;  /* 0x0003000000087ab9 */ /* 0x000fe20000000a00 */
[----:B------:R-:W-:Y:S01]  /*66c0*/  F2FP.BF16.F32.PACK_AB R25, R163, R26 ;  /* 0x0000001aa319723e */ /* 0x000fe200000010ff */
[----:B------:R-:W-:Y:S01]  /*66d0*/  UISETP.NE.U32.AND UP0, UPT, UR8, URZ, UPT ;  /* 0x0000003f0800728c */ /* 0x000fe2000bf05070 */
[----:B------:R-:W-:Y:S01]  /*66e0*/  F2FP.BF16.F32.PACK_AB R32, R33, R32 ;  /* 0x000000202120723e */ /* 0x000fe200000010ff */
[----:B------:R-:W-:Y:S01]  /*66f0*/  USHF.L.U32 UR10, UR38, 0x2, URZ ;  /* 0x00000002260a7899 */ /* 0x000fe2000800063f */
[----:B------:R-:W-:Y:S01]  /*6700*/  F2FP.BF16.F32.PACK_AB R26, R29, R28 ;  /* 0x0000001c1d1a723e */ /* 0x000fe200000010ff */
[----:B------:R-:W-:Y:S01]  /*6710*/  UISETP.NE.AND.EX UP0, UPT, UR9, URZ, UPT, UP0 ;  /* 0x0000003f0900728c */ /* 0x000fe2000bf05300 */
[----:B------:R-:W-:Y:S01]  /*6720*/  F2FP.BF16.F32.PACK_AB R27, R10, R27 ;  /* 0x0000001b0a1b723e */ /* 0x000fe200000010ff */
[----:B------:R-:W-:Y:S01]  /*6730*/  USHF.L.U64.HI UR11, UR38, 0x2, UR39 ;  /* 0x00000002260b7899 */ /* 0x000fe20008010227 */
[----:B------:R-:W-:Y:S01]  /*6740*/  F2FP.BF16.F32.PACK_AB R33, R162, R34 ;  /* 0x00000022a221723e */ /* 0x000fe200000010ff */
[----:B------:R-:W-:Y:S01]  /*6750*/  UIADD3 UR4, UP1, UR10, UR8, URZ ;  /* 0x000000080a047290 */ /* 0x000fe2000ff3e03f */
[----:B------:R-:W-:-:S02]  /*6760*/  F2FP.BF16.F32.PACK_AB R40, R41, R40 ;  /* 0x000000282928723e */ /* 0x000fc400000010ff */
[----:B------:R-:W-:Y:S01]  /*6770*/  F2FP.BF16.F32.PACK_AB R34, R37, R36 ;  /* 0x000000242522723e */ /* 0x000fe200000010ff */
[----:B------:R-:W-:Y:S01]  /*6780*/  UIADD3.X UR7, UR11, UR9, URZ, UP1, !UPT ;  /* 0x000000090b077290 */ /* 0x000fe20008ffe43f */
[----:B------:R-:W-:Y:S02]  /*6790*/  F2FP.BF16.F32.PACK_AB R35, R161, R35 ;  /* 0x00000023a123723e */ /* 0x000fe400000010ff */
[----:B------:R-:W-:Y:S01]  /*67a0*/  F2FP.BF16.F32.PACK_AB R41, R160, R42 ;  /* 0x0000002aa029723e */ /* 0x000fe200000010ff */
[----:B------:R-:W-:Y:S01]  /*67b0*/  ULDC.64 UR8, c[0x0][0xc08] ;  /* 0x0003020000087ab9 */ /* 0x000fe20000000a00 */
[----:B------:R-:W-:Y:S02]  /*67c0*/  F2FP.BF16.F32.PACK_AB R48, R49, R48 ;  /* 0x000000303130723e */ /* 0x000fe400000010ff */
[----:B------:R-:W-:Y:S02]  /*67d0*/  F2FP.BF16.F32.PACK_AB R42, R45, R44 ;  /* 0x0000002c2d2a723e */ /* 0x000fe400000010ff */
[----:B------:R-:W-:-:S02]  /*67e0*/  F2FP.BF16.F32.PACK_AB R43, R159, R43 ;  /* 0x0000002b9f2b723e */ /* 0x000fc400000010ff */
[----:B------:R-:W-:Y:S02]  /*67f0*/  F2FP.BF16.F32.PACK_AB R49, R158, R50 ;  /* 0x000000329e31723e */ /* 0x000fe400000010ff */
[----:B------:R-:W-:Y:S02]  /*6800*/  F2FP.BF16.F32.PACK_AB R56, R57, R56 ;  /* 0x000000383938723e */ /* 0x000fe400000010ff */
[----:B------:R-:W-:Y:S02]  /*6810*/  F2FP.BF16.F32.PACK_AB R50, R53, R52 ;  /* 0x000000343532723e */ /* 0x000fe400000010ff */
[----:B------:R-:W-:Y:S02]  /*6820*/  MOV R4, R3 ;  /* 0x0000000300047202 */ /* 0x000fe40000000f00 */
[----:B0-----:R-:W-:Y:S02]  /*6830*/  MOV R5, R6 ;  /* 0x0000000600057202 */ /* 0x001fe40000000f00 */
[----:B------:R-:W-:-:S02]  /*6840*/  F2FP.BF16.F32.PACK_AB R51, R157, R51 ;  /* 0x000000339d33723e */ /* 0x000fc400000010ff */
[----:B------:R-:W-:Y:S01]  /*6850*/  F2FP.BF16.F32.PACK_AB R57, R156, R58 ;  /* 0x0000003a9c39723e */ /* 0x000fe200000010ff */
[----:B------:R-:W-:Y:S01]  /*6860*/  IMAD.WIDE R114, R204, 0x2, R4 ;  /* 0x00000002cc727825 */ /* 0x000fe200078e0204 */
[----:B------:R-:W-:Y:S02]  /*6870*/  F2FP.BF16.F32.PACK_AB R64, R65, R64 ;  /* 0x000000404140723e */ /* 0x000fe400000010ff */
[----:B------:R-:W-:Y:S02]  /*6880*/  F2FP.BF16.F32.PACK_AB R58, R61, R60 ;  /* 0x0000003c3d3a723e */ /* 0x000fe400000010ff */
[C---:B------:R-:W-:Y:S02]  /*6890*/  IADD3 R175, P1, R114.reuse, 0x20, RZ ;  /* 0x0000002072af7810 */ /* 0x040fe40007f3e0ff */
[C---:B------:R-:W-:Y:S02]  /*68a0*/  IADD3 R177, P0, R114.reuse, 0x40, RZ ;  /* 0x0000004072b17810 */ /* 0x040fe40007f1e0ff */
[C---:B------:R-:W-:Y:S01]  /*68b0*/  IADD3 R179, P4, R114.reuse, 0x60, RZ ;  /* 0x0000006072b37810 */ /* 0x040fe20007f9e0ff */
[--C-:B------:R-:W-:Y:S01]  /*68c0*/  IMAD.X R13, RZ, RZ, R115.reuse, P1 ;  /* 0x000000ffff0d7224 */ /* 0x100fe200008e0673 */
[C---:B------:R-:W-:Y:S01]  /*68d0*/  LOP3.LUT R11, R114.reuse, 0x380, RZ, 0xc0, !PT ;  /* 0x00000380720b7812 */ /* 0x040fe200078ec0ff */
[----:B------:R-:W-:Y:S01]  /*68e0*/  IMAD.X R15, RZ, RZ, R115, P0 ;  /* 0x000000ffff0f7224 */ /* 0x000fe200000e0673 */
[----:B------:R-:W-:-:S02]  /*68f0*/  IADD3 R181, P3, R114, 0x4000, RZ ;  /* 0x0000400072b57810 */ /* 0x000fc40007f7e0ff */
[C---:B------:R-:W-:Y:S02]  /*6900*/  IADD3 R183, P6, R114.reuse, 0x4020, RZ ;  /* 0x0000402072b77810 */ /* 0x040fe40007fde0ff */
[C---:B------:R-:W-:Y:S01]  /*6910*/  IADD3 R185, P5, R114.reuse, 0x4040, RZ ;  /* 0x0000404072b97810 */ /* 0x040fe20007fbe0ff */
[--C-:B------:R-:W-:Y:S01]  /*6920*/  IMAD.X R31, RZ, RZ, R115.reuse, P3 ;  /* 0x000000ffff1f7224 */ /* 0x100fe200018e0673 */
[C---:B------:R-:W-:Y:S01]  /*6930*/  IADD3 R187, P2, R114.reuse, 0x4060, RZ ;  /* 0x0000406072bb7810 */ /* 0x040fe20007f5e0ff */
[--C-:B------:R-:W-:Y:S01]  /*6940*/  IMAD.X R39, RZ, RZ, R115.reuse, P6 ;  /* 0x000000ffff277224 */ /* 0x100fe200030e0673 */
[----:B------:R-:W-:Y:S01]  /*6950*/  IADD3 R189, P1, R114, 0x8000, RZ ;  /* 0x0000800072bd7810 */ /* 0x000fe20007f3e0ff */
[--C-:B------:R-:W-:Y:S01]  /*6960*/  IMAD.X R47, RZ, RZ, R115.reuse, P5 ;  /* 0x000000ffff2f7224 */ /* 0x100fe200028e0673 */
[----:B------:R-:W-:Y:S01]  /*6970*/  LOP3.LUT R12, R175, 0x380, RZ, 0xc0, !PT ;  /* 0x00000380af0c7812 */ /* 0x000fe200078ec0ff */
[--C-:B------:R-:W-:Y:S01]  /*6980*/  IMAD.X R55, RZ, RZ, R115.reuse, P2 ;  /* 0x000000ffff377224 */ /* 0x100fe200010e0673 */
[----:B------:R-:W-:Y:S01]  /*6990*/  LOP3.LUT R14, R177, 0x380, RZ, 0xc0, !PT ;  /* 0x00000380b10e7812 */ /* 0x000fe200078ec0ff */
[----:B------:R-:W-:Y:S01]  /*69a0*/  IMAD.X R63, RZ, RZ, R115, P1 ;  /* 0x000000ffff3f7224 */ /* 0x000fe200008e0673 */
[----:B------:R-:W-:-:S02]  /*69b0*/  LOP3.LUT R20, R179, 0x380, RZ, 0xc0, !PT ;  /* 0x00000380b3147812 */ /* 0x000fc400078ec0ff */
[----:B------:R-:W-:Y:S02]  /*69c0*/  SHF.R.U64 R11, R11, 0x3, RZ ;  /* 0x000000030b0b7819 */ /* 0x000fe400000012ff */
[----:B------:R-:W-:Y:S02]  /*69d0*/  LOP3.LUT R30, R181, 0x380, RZ, 0xc0, !PT ;  /* 0x00000380b51e7812 */ /* 0x000fe400078ec0ff */
[----:B------:R-:W-:Y:S02]  /*69e0*/  IADD3 R191, P0, R114, 0x8020, RZ ;  /* 0x0000802072bf7810 */ /* 0x000fe40007f1e0ff */
[----:B------:R-:W-:Y:S02]  /*69f0*/  IADD3.X R21, RZ, R115, RZ, P4, !PT ;  /* 0x00000073ff157210 */ /* 0x000fe400027fe4ff */
[----:B------:R-:W-:Y:S01]  /*6a00*/  SHF.R.U64 R12, R12, 0x3, RZ ;  /* 0x000000030c0c7819 */ /* 0x000fe200000012ff */
[----:B------:R-:W-:Y:S01]  /*6a10*/  IMAD.X R71, RZ, RZ, R115, P0 ;  /* 0x000000ffff477224 */ /* 0x000fe200000e0673 */
[----:B------:R-:W-:-:S02]  /*6a20*/  LOP3.LUT R38, R183, 0x380, RZ, 0xc0, !PT ;  /* 0x00000380b7267812 */ /* 0x000fc400078ec0ff */
[----:B------:R-:W-:Y:S02]  /*6a30*/  IADD3 R193, P4, R114, 0x8040, RZ ;  /* 0x0000804072c17810 */ /* 0x000fe40007f9e0ff */
[----:B------:R-:W-:Y:S02]  /*6a40*/  SHF.R.U64 R14, R14, 0x3, RZ ;  /* 0x000000030e0e7819 */ /* 0x000fe400000012ff */
[----:B------:R-:W-:Y:S01]  /*6a50*/  LOP3.LUT R46, R185, 0x380, RZ, 0xc0, !PT ;  /* 0x00000380b92e7812 */ /* 0x000fe200078ec0ff */
[--C-:B------:R-:W-:Y:S01]  /*6a60*/  IMAD.X R95, RZ, RZ, R115.reuse, P4 ;  /* 0x000000ffff5f7224 */ /* 0x100fe200020e0673 */
[C---:B------:R-:W-:Y:S02]  /*6a70*/  IADD3 R195, P3, R114.reuse, 0x8060, RZ ;  /* 0x0000806072c37810 */ /* 0x040fe40007f7e0ff */
[C---:B------:R-:W-:Y:S02]  /*6a80*/  IADD3 R197, P6, R114.reuse, 0xc000, RZ ;  /* 0x0000c00072c57810 */ /* 0x040fe40007fde0ff */
[C---:B------:R-:W-:Y:S01]  /*6a90*/  IADD3 R6, P5, R114.reuse, 0xc020, RZ ;  /* 0x0000c02072067810 */ /* 0x040fe20007fbe0ff */
[--C-:B------:R-:W-:Y:S01]  /*6aa0*/  IMAD.X R99, RZ, RZ, R115.reuse, P3 ;  /* 0x000000ffff637224 */ /* 0x100fe200018e0673 */
[C---:B------:R-:W-:Y:S01]  /*6ab0*/  IADD3 R110, P2, R114.reuse, 0xc040, RZ ;  /* 0x0000c040726e7810 */ /* 0x040fe20007f5e0ff */
[--C-:B------:R-:W-:Y:S01]  /*6ac0*/  IMAD.X R103, RZ, RZ, R115.reuse, P6 ;  /* 0x000000ffff677224 */ /* 0x100fe200030e0673 */
[----:B------:R-:W-:Y:S01]  /*6ad0*/  IADD3 R151, P1, R114, 0xc060, RZ ;  /* 0x0000c06072977810 */ /* 0x000fe20007f3e0ff */
[----:B------:R-:W-:Y:S01]  /*6ae0*/  IMAD.X R107, RZ, RZ, R115, P5 ;  /* 0x000000ffff6b7224 */ /* 0x000fe200028e0673 */
[----:B------:R-:W-:-:S02]  /*6af0*/  SHF.R.U64 R20, R20, 0x3, RZ ;  /* 0x0000000314147819 */ /* 0x000fc400000012ff */
[----:B------:R-:W-:Y:S02]  /*6b00*/  LOP3.LUT R54, R187, 0x380, RZ, 0xc0, !PT ;  /* 0x00000380bb367812 */ /* 0x000fe400078ec0ff */
[----:B------:R-:W-:Y:S01]  /*6b10*/  LOP3.LUT R114, R11, R114, RZ, 0x3c, !PT ;  /* 0x000000720b727212 */ /* 0x000fe200078e3cff */
[----:B------:R-:W-:Y:S01]  /*6b20*/  IMAD.X R11, RZ, RZ, R115, P1 ;  /* 0x000000ffff0b7224 */ /* 0x000fe200008e0673 */
[----:B------:R-:W-:Y:S02]  /*6b30*/  SHF.R.U64 R30, R30, 0x3, RZ ;  /* 0x000000031e1e7819 */ /* 0x000fe400000012ff */
[----:B------:R-:W-:Y:S02]  /*6b40*/  LOP3.LUT R62, R189, 0x380, RZ, 0xc0, !PT ;  /* 0x00000380bd3e7812 */ /* 0x000fe400078ec0ff */
[----:B------:R-:W-:Y:S02]  /*6b50*/  LOP3.LUT R12, R12, R175, RZ, 0x3c, !PT ;  /* 0x000000af0c0c7212 */ /* 0x000fe400078e3cff */
[----:B------:R-:W-:-:S02]  /*6b60*/  SHF.R.U64 R38, R38, 0x3, RZ ;  /* 0x0000000326267819 */ /* 0x000fc400000012ff */
[----:B------:R-:W-:Y:S02]  /*6b70*/  LOP3.LUT R70, R191, 0x380, RZ, 0xc0, !PT ;  /* 0x00000380bf467812 */ /* 0x000fe400078ec0ff */
[----:B------:R-:W-:Y:S02]  /*6b80*/  LOP3.LUT R14, R14, R177, RZ, 0x3c, !PT ;  /* 0x000000b10e0e7212 */ /* 0x000fe400078e3cff */
        /* <DEDUP_REMOVED lines=8> */
[----:B------:R-:W-:Y:S01]  /*6c10*/  MOV R114, R114 ;  /* 0x0000007200727202 */ /* 0x000fe20000000f00 */
[----:B------:R-:W-:Y:S01]  /*6c20*/  BAR.SYNC.DEFER_BLOCKING 0x1, 0x100 ;  /* 0x0044000000007b1d */ /* 0x000fe20000010000 */
[----:B------:R-:W-:-:S02]  /*6c30*/  IADD3.X R111, RZ, R115, RZ, P2, !PT ;  /* 0x00000073ff6f7210 */ /* 0x000fc400017fe4ff */
[----:B------:R-:W-:Y:S02]  /*6c40*/  LOP3.LUT R38, R38, R183, RZ, 0x3c, !PT ;  /* 0x000000b726267212 */ /* 0x000fe400078e3cff */
[----:B------:R-:W-:Y:S02]  /*6c50*/  SHF.R.U64 R70, R70, 0x3, RZ ;  /* 0x0000000346467819 */ /* 0x000fe400000012ff */
[----:B------:R-:W-:Y:S02]  /*6c60*/  LOP3.LUT R106, R6, 0x380, RZ, 0xc0, !PT ;  /* 0x00000380066a7812 */ /* 0x000fe400078ec0ff */
[----:B------:R-:W-:Y:S02]  /*6c70*/  MOV R12, R12 ;  /* 0x0000000c000c7202 */ /* 0x000fe40000000f00 */
[----:B------:R-:W-:Y:S02]  /*6c80*/  LOP3.LUT R46, R46, R185, RZ, 0x3c, !PT ;  /* 0x000000b92e2e7212 */ /* 0x000fe400078e3cff */
[----:B------:R-:W-:-:S02]  /*6c90*/  SHF.R.U64 R94, R94, 0x3, RZ ;  /* 0x000000035e5e7819 */ /* 0x000fc400000012ff */
[----:B------:R-:W-:Y:S02]  /*6ca0*/  LOP3.LUT R115, R110, 0x380, RZ, 0xc0, !PT ;  /* 0x000003806e737812 */ /* 0x000fe400078ec0ff */
[----:B------:R-:W-:Y:S02]  /*6cb0*/  MOV R14, R14 ;  /* 0x0000000e000e7202 */ /* 0x000fe40000000f00 */
[----:B------:R-:W-:Y:S02]  /*6cc0*/  LOP3.LUT R54, R54, R187, RZ, 0x3c, !PT ;  /* 0x000000bb36367212 */ /* 0x000fe400078e3cff */
[----:B------:R-:W-:Y:S02]  /*6cd0*/  SHF.R.U64 R98, R98, 0x3, RZ ;  /* 0x0000000362627819 */ /* 0x000fe400000012ff */
[----:B------:R-:W-:Y:S01]  /*6ce0*/  LOP3.LUT R163, R151, 0x380, RZ, 0xc0, !PT ;  /* 0x0000038097a37812 */ /* 0x000fe200078ec0ff */
[----:B------:R-:W-:Y:S01]  /*6cf0*/  STSM.16.M88.4 [R114], R24 ;  /* 0x0000001872007844 */ /* 0x000fe20000000200 */
[----:B------:R-:W-:-:S02]  /*6d00*/  MOV R20, R20 ;  /* 0x0000001400147202 */ /* 0x000fc40000000f00 */
[----:B------:R-:W-:Y:S01]  /*6d10*/  LOP3.LUT R62, R62, R189, RZ, 0x3c, !PT ;  /* 0x000000bd3e3e7212 */ /* 0x000fe200078e3cff */
[----:B------:R-:W-:Y:S01]  /*6d20*/  STSM.16.M88.4 [R12], R32 ;  /* 0x000000200c007844 */ /* 0x000fe20000000200 */
[----:B------:R-:W-:Y:S02]  /*6d30*/  SHF.R.U64 R102, R102, 0x3, RZ ;  /* 0x0000000366667819 */ /* 0x000fe400000012ff */
[----:B------:R-:W-:Y:S01]  /*6d40*/  MOV R30, R30 ;  /* 0x0000001e001e7202 */ /* 0x000fe20000000f00 */
[----:B------:R-:W-:Y:S01]  /*6d50*/  STSM.16.M88.4 [R14], R40 ;  /* 0x000000280e007844 */ /* 0x000fe20000000200 */
[----:B------:R-:W-:Y:S02]  /*6d60*/  F2FP.BF16.F32.PACK_AB R59, R155, R59 ;  /* 0x0000003b9b3b723e */ /* 0x000fe400000010ff */
[----:B------:R-:W-:Y:S01]  /*6d70*/  F2FP.BF16.F32.PACK_AB R65, R154, R66 ;  /* 0x000000429a41723e */ /* 0x000fe200000010ff */
[----:B------:R-:W-:Y:S01]  /*6d80*/  STSM.16.M88.4 [R20], R48 ;  /* 0x0000003014007844 */ /* 0x000fe20000000200 */
[----:B------:R-:W-:-:S02]  /*6d90*/  F2FP.BF16.F32.PACK_AB R72, R73, R72 ;  /* 0x000000484948723e */ /* 0x000fc400000010ff */
[----:B------:R-:W-:Y:S01]  /*6da0*/  LOP3.LUT R70, R70, R191, RZ, 0x3c, !PT ;  /* 0x000000bf46467212 */ /* 0x000fe200078e3cff */
[----:B------:R-:W-:Y:S01]  /*6db0*/  STSM.16.M88.4 [R30], R56 ;  /* 0x000000381e007844 */ /* 0x000fe20000000200 */
[----:B------:R-:W-:Y:S02]  /*6dc0*/  SHF.R.U64 R29, R106, 0x3, RZ ;  /* 0x000000036a1d7819 */ /* 0x000fe400000012ff */
[----:B------:R-:W-:Y:S02]  /*6dd0*/  MOV R38, R38 ;  /* 0x0000002600267202 */ /* 0x000fe40000000f00 */
[----:B------:R-:W-:Y:S02]  /*6de0*/  F2FP.BF16.F32.PACK_AB R66, R69, R68 ;  /* 0x000000444542723e */ /* 0x000fe400000010ff */
[----:B------:R-:W-:Y:S02]  /*6df0*/  F2FP.BF16.F32.PACK_AB R67, R153, R67 ;  /* 0x000000439943723e */ /* 0x000fe400000010ff */
[----:B------:R-:W-:-:S02]  /*6e00*/  F2FP.BF16.F32.PACK_AB R73, R152, R74 ;  /* 0x0000004a9849723e */ /* 0x000fc400000010ff */
[----:B------:R-:W-:Y:S01]  /*6e10*/  F2FP.BF16.F32.PACK_AB R80, R81, R80 ;  /* 0x000000505150723e */ /* 0x000fe200000010ff */
[----:B------:R-:W-:Y:S01]  /*6e20*/  STSM.16.M88.4 [R38], R64 ;  /* 0x0000004026007844 */ /* 0x000fe20000000200 */
[----:B------:R-:W-:Y:S02]  /*6e30*/  LOP3.LUT R94, R94, R193, RZ, 0x3c, !PT ;  /* 0x000000c15e5e7212 */ /* 0x000fe400078e3cff */
[----:B------:R-:W-:Y:S02]  /*6e40*/  SHF.R.U64 R115, R115, 0x3, RZ ;  /* 0x0000000373737819 */ /* 0x000fe400000012ff */
[----:B------:R-:W-:Y:S02]  /*6e50*/  MOV R46, R46 ;  /* 0x0000002e002e7202 */ /* 0x000fe40000000f00 */
[----:B------:R-:W-:Y:S02]  /*6e60*/  F2FP.BF16.F32.PACK_AB R74, R77, R76 ;  /* 0x0000004c4d4a723e */ /* 0x000fe400000010ff */
[----:B------:R-:W-:-:S02]  /*6e70*/  F2FP.BF16.F32.PACK_AB R75, R75, R78 ;  /* 0x0000004e4b4b723e */ /* 0x000fc400000010ff */
[----:B------:R-:W-:Y:S02]  /*6e80*/  F2FP.BF16.F32.PACK_AB R81, R83, R82 ;  /* 0x000000525351723e */ /* 0x000fe400000010ff */
[----:B------:R-:W-:Y:S01]  /*6e90*/  LOP3.LUT R98, R98, R195, RZ, 0x3c, !PT ;  /* 0x000000c362627212 */ /* 0x000fe200078e3cff */
[----:B------:R-:W-:Y:S01]  /*6ea0*/  STSM.16.M88.4 [R46], R72 ;  /* 0x000000482e007844 */ /* 0x000fe20000000200 */
[----:B------:R-:W-:Y:S02]  /*6eb0*/  SHF.R.U64 R28, R163, 0x3, RZ ;  /* 0x00000003a31c7819 */ /* 0x000fe400000012ff */
[----:B------:R-:W-:Y:S02]  /*6ec0*/  MOV R54, R54 ;  /* 0x0000003600367202 */ /* 0x000fe40000000f00 */
[----:B------:R-:W-:Y:S02]  /*6ed0*/  F2FP.BF16.F32.PACK_AB R82, R85, R84 ;  /* 0x000000545552723e */ /* 0x000fe400000010ff */
[----:B------:R-:W-:-:S02]  /*6ee0*/  F2FP.BF16.F32.PACK_AB R83, R87, R86 ;  /* 0x000000565753723e */ /* 0x000fc400000010ff */
[----:B------:R-:W-:Y:S02]  /*6ef0*/  LOP3.LUT R102, R102, R197, RZ, 0x3c, !PT ;  /* 0x000000c566667212 */ /* 0x000fe400078e3cff */
[----:B------:R-:W-:Y:S01]  /*6f00*/  MOV R62, R62 ;  /* 0x0000003e003e7202 */ /* 0x000fe20000000f00 */
[----:B------:R0:W-:Y:S01]  /*6f10*/  STSM.16.M88.4 [R54], R80 ;  /* 0x0000005036007844 */ /* 0x0001e20000000200 */
[----:B------:R-:W-:Y:S02]  /*6f20*/  F2FP.BF16.F32.PACK_AB R76, R89, R88 ;  /* 0x00000058594c723e */ /* 0x000fe400000010ff */
[----:B------:R-:W-:Y:S02]  /*6f30*/  F2FP.BF16.F32.PACK_AB R77, R91, R90 ;  /* 0x0000005a5b4d723e */ /* 0x000fe400000010ff */
[----:B------:R-:W-:Y:S02]  /*6f40*/  F2FP.BF16.F32.PACK_AB R78, R93, R92 ;  /* 0x0000005c5d4e723e */ /* 0x000fe400000010ff */
[----:B------:R-:W-:-:S02]  /*6f50*/  F2FP.BF16.F32.PACK_AB R79, R164, R79 ;  /* 0x0000004fa44f723e */ /* 0x000fc400000010ff */
[----:B------:R-:W-:Y:S02]  /*6f60*/  F2FP.BF16.F32.PACK_AB R165, R166, R165 ;  /* 0x000000a5a6a5723e */ /* 0x000fe400000010ff */
[----:B------:R-:W-:Y:S01]  /*6f70*/  LOP3.LUT R106, R29, R6, RZ, 0x3c, !PT ;  /* 0x000000061d6a7212 */ /* 0x000fe200078e3cff */
[----:B------:R-:W-:Y:S01]  /*6f80*/  STSM.16.M88.4 [R62], R76 ;  /* 0x0000004c3e007844 */ /* 0x000fe20000000200 */
[----:B------:R-:W-:Y:S02]  /*6f90*/  MOV R70, R70 ;  /* 0x0000004600467202 */ /* 0x000fe40000000f00 */
[----:B------:R-:W-:Y:S02]  /*6fa0*/  F2FP.BF16.F32.PACK_AB R164, R97, R96 ;  /* 0x0000006061a4723e */ /* 0x000fe400000010ff */
[----:B------:R-:W-:Y:S02]  /*6fb0*/  F2FP.BF16.F32.PACK_AB R167, R168, R167 ;  /* 0x000000a7a8a7723e */ /* 0x000fe400000010ff */
[----:B------:R-:W-:-:S02]  /*6fc0*/  F2FP.BF16.F32.PACK_AB R169, R170, R169 ;  /* 0x000000a9aaa9723e */ /* 0x000fc400000010ff */
[----:B------:R-:W-:Y:S02]  /*6fd0*/  F2FP.BF16.F32.PACK_AB R171, R172, R171 ;  /* 0x000000abacab723e */ /* 0x000fe400000010ff */
[----:B------:R-:W-:Y:S02]  /*6fe0*/  F2FP.BF16.F32.PACK_AB R112, R113, R112 ;  /* 0x000000707170723e */ /* 0x000fe400000010ff */
[----:B------:R-:W-:Y:S02]  /*6ff0*/  F2FP.BF16.F32.PACK_AB R120, R121, R120 ;  /* 0x000000787978723e */ /* 0x000fe400000010ff */
[----:B------:R-:W-:Y:S02]  /*7000*/  F2FP.BF16.F32.PACK_AB R128, R129, R128 ;  /* 0x000000808180723e */ /* 0x000fe400000010ff */
[----:B------:R-:W-:Y:S02]  /*7010*/  F2FP.BF16.F32.PACK_AB R136, R137, R136 ;  /* 0x000000888988723e */ /* 0x000fe400000010ff */
[----:B------:R-:W-:Y:S01]  /*7020*/  F2FP.BF16.F32.PACK_AB R144, R145, R144 ;  /* 0x000000909190723e */ /* 0x000fe200000010ff */
[----:B------:R-:W-:Y:S01]  /*7030*/  UISETP.NE.U32.AND UP1, UPT, UR8, URZ, UPT ;  /* 0x0000003f0800728c */ /* 0x000fe2000bf25070 */
[----:B------:R-:W-:Y:S01]  /*7040*/  F2FP.BF16.F32.PACK_AB R166, R101, R100 ;  /* 0x0000006465a6723e */ /* 0x000fe200000010ff */
[----:B0-----:R-:W0:Y:S01]  /*7050*/  LDC R81, c[0x0][0xbe8] ;  /* 0x0002fa00ff517b82 */ /* 0x001e220000000800 */
[----:B------:R-:W-:-:S02]  /*7060*/  LOP3.LUT R110, R115, R110, RZ, 0x3c, !PT ;  /* 0x0000006e736e7212 */ /* 0x000fc400078e3cff */
[----:B------:R-:W-:Y:S01]  /*7070*/  MOV R94, R94 ;  /* 0x0000005e005e7202 */ /* 0x000fe20000000f00 */
[----:B------:R-:W-:Y:S01]  /*7080*/  STSM.16.M88.4 [R70], R164 ;  /* 0x000000a446007844 */ /* 0x000fe20000000200 */
[----:B------:R-:W-:Y:S02]  /*7090*/  F2FP.BF16.F32.PACK_AB R168, R105, R104 ;  /* 0x0000006869a8723e */ /* 0x000fe400000010ff */
[----:B------:R-:W-:Y:S02]  /*70a0*/  F2FP.BF16.F32.PACK_AB R170, R109, R108 ;  /* 0x0000006c6daa723e */ /* 0x000fe400000010ff */
[----:B------:R-:W-:Y:S02]  /*70b0*/  LOP3.LUT R10, R28, R151, RZ, 0x3c, !PT ;  /* 0x000000971c0a7212 */ /* 0x000fe400078e3cff */
[----:B------:R-:W-:Y:S01]  /*70c0*/  MOV R98, R98 ;  /* 0x0000006200627202 */ /* 0x000fe20000000f00 */
[----:B------:R-:W-:Y:S01]  /*70d0*/  STSM.16.M88.4 [R94], R168 ;  /* 0x000000a85e007844 */ /* 0x000fe20000000200 */
[----:B------:R-:W-:-:S02]  /*70e0*/  F2FP.BF16.F32.PACK_AB R113, R174, R173 ;  /* 0x000000adae71723e */ /* 0x000fc400000010ff */
[----:B------:R-:W-:Y:S02]  /*70f0*/  F2FP.BF16.F32.PACK_AB R114, R117, R116 ;  /* 0x000000747572723e */ /* 0x000fe400000010ff */
[----:B------:R-:W-:Y:S02]  /*7100*/  F2FP.BF16.F32.PACK_AB R115, R119, R118 ;  /* 0x000000767773723e */ /* 0x000fe400000010ff */
[----:B------:R-:W-:Y:S02]  /*7110*/  F2FP.BF16.F32.PACK_AB R121, R123, R122 ;  /* 0x0000007a7b79723e */ /* 0x000fe400000010ff */
[----:B------:R-:W-:Y:S01]  /*7120*/  MOV R102, R102 ;  /* 0x0000006600667202 */ /* 0x000fe20000000f00 */
[----:B------:R-:W-:Y:S01]  /*7130*/  STSM.16.M88.4 [R98], R112 ;  /* 0x0000007062007844 */ /* 0x000fe20000000200 */
[----:B------:R-:W-:Y:S02]  /*7140*/  F2FP.BF16.F32.PACK_AB R122, R125, R124 ;  /* 0x0000007c7d7a723e */ /* 0x000fe400000010ff */
[----:B------:R-:W-:-:S02]  /*7150*/  F2FP.BF16.F32.PACK_AB R123, R127, R126 ;  /* 0x0000007e7f7b723e */ /* 0x000fc400000010ff */
[----:B------:R-:W-:Y:S02]  /*7160*/  F2FP.BF16.F32.PACK_AB R129, R131, R130 ;  /* 0x000000828381723e */ /* 0x000fe400000010ff */
[----:B------:R-:W-:Y:S01]  /*7170*/  MOV R106, R106 ;  /* 0x0000006a006a7202 */ /* 0x000fe20000000f00 */
[----:B------:R-:W-:Y:S01]  /*7180*/  STSM.16.M88.4 [R102], R120 ;  /* 0x0000007866007844 */ /* 0x000fe20000000200 */
[----:B------:R-:W-:Y:S02]  /*7190*/  F2FP.BF16.F32.PACK_AB R130, R133, R132 ;  /* 0x000000848582723e */ /* 0x000fe400000010ff */
[----:B------:R-:W-:Y:S02]  /*71a0*/  F2FP.BF16.F32.PACK_AB R131, R135, R134 ;  /* 0x000000868783723e */ /* 0x000fe400000010ff */
[----:B------:R-:W-:Y:S02]  /*71b0*/  F2FP.BF16.F32.PACK_AB R137, R139, R138 ;  /* 0x0000008a8b89723e */ /* 0x000fe400000010ff */
[----:B------:R-:W-:Y:S01]  /*71c0*/  MOV R110, R110 ;  /* 0x0000006e006e7202 */ /* 0x000fe20000000f00 */
[----:B------:R-:W-:Y:S01]  /*71d0*/  STSM.16.M88.4 [R106], R128 ;  /* 0x000000806a007844 */ /* 0x000fe20000000200 */
[----:B------:R-:W-:-:S02]  /*71e0*/  F2FP.BF16.F32.PACK_AB R138, R141, R140 ;  /* 0x0000008c8d8a723e */ /* 0x000fc400000010ff */
[----:B------:R-:W-:Y:S02]  /*71f0*/  F2FP.BF16.F32.PACK_AB R139, R143, R142 ;  /* 0x0000008e8f8b723e */ /* 0x000fe400000010ff */
[----:B------:R-:W-:Y:S02]  /*7200*/  F2FP.BF16.F32.PACK_AB R145, R147, R146 ;  /* 0x000000929391723e */ /* 0x000fe400000010ff */
[----:B------:R-:W-:Y:S01]  /*7210*/  MOV R6, R10 ;  /* 0x0000000a00067202 */ /* 0x000fe20000000f00 */
[----:B------:R-:W-:Y:S01]  /*7220*/  STSM.16.M88.4 [R110], R136 ;  /* 0x000000886e007844 */ /* 0x000fe20000000200 */
[----:B------:R-:W-:Y:S01]  /*7230*/  F2FP.BF16.F32.PACK_AB R146, R149, R148 ;  /* 0x000000949592723e */ /* 0x000fe200000010ff */
[----:B------:R-:W-:Y:S01]  /*7240*/  IMAD.U32 R10, RZ, RZ, UR4 ;  /* 0x00000004ff0a7e24 */ /* 0x000fe2000f8e00ff */
[----:B------:R-:W-:Y:S01]  /*7250*/  F2FP.BF16.F32.PACK_AB R147, R0, R150 ;  /* 0x000000960093723e */ /* 0x000fe200000010ff */
[----:B------:R-:W-:Y:S01]  /*7260*/  IMAD.U32 R11, RZ, RZ, UR7 ;  /* 0x00000007ff0b7e24 */ /* 0x000fe2000f8e00ff */
[----:B------:R-:W-:-:S03]  /*7270*/  PLOP3.LUT P0, PT, PT, PT, UP0, 0x80, 0x0 ;  /* 0x000000000000781c */ /* 0x000fc60003f0f008 */
[----:B------:R1:W-:Y:S01]  /*7280*/  STSM.16.M88.4 [R6], R144 ;  /* 0x0000009006007844 */ /* 0x0003e20000000200 */
[----:B------:R-:W-:Y:S09]  /*7290*/  BAR.SYNC.DEFER_BLOCKING 0x1, 0x100 ;  /* 0x0044000000007b1d */ /* 0x000ff20000010000 */
[----:B------:R-:W2:Y:S01]  /*72a0*/  @P0 LDG.E R0, desc[UR50][R10.64] ;  /* 0x000000320a000981 */ /* 0x000ea2000c1e1900 */
[----:B------:R-:W-:Y:S01]  /*72b0*/  UISETP.NE.AND.EX UP1, UPT, UR9, URZ, UPT, UP1 ;  /* 0x0000003f0900728c */ /* 0x000fe2000bf25310 */
[----:B0-----:R-:W-:Y:S01]  /*72c0*/  ISETP.NE.AND P1, PT, R81, 0x1, PT ;  /* 0x000000015100780c */ /* 0x001fe20003f25270 */
[----:B------:R-:W-:Y:S01]  /*72d0*/  ULDC UR7, c[0x0][0xa88] ;  /* 0x0002a20000077ab9 */ /* 0x000fe20000000800 */
[----:B------:R-:W-:Y:S01]  /*72e0*/  UMOV UR4, URZ ;  /* 0x0000003f00047c82 */ /* 0x000fe20008000000 */
[----:B-1----:R-:W-:-:S02]  /*72f0*/  IMAD.U32 R6, RZ, RZ, UR40 ;  /* 0x00000028ff067e24 */ /* 0x002fc4000f8e00ff */
[----:B------:R-:W-:-:S05]  /*7300*/  PLOP3.LUT P2, PT, PT, PT, UP1, 0x80, 0x0 ;  /* 0x000000000000781c */ /* 0x000fca0003f4f018 */
[----:B------:R-:W-:-:S03]  /*7310*/  @UP1 UIADD3 UR8, UP2, UR10, UR8, URZ ;  /* 0x000000080a081290 */ /* 0x000fc6000ff5e03f */
[----:B------:R-:W0:Y:S01]  /*7320*/  @P1 LDC R12, c[0x0][0xbec] ;  /* 0x0002fb00ff0c1b82 */ /* 0x000e220000000800 */
[----:B------:R-:W-:Y:S02]  /*7330*/  @UP1 UIADD3.X UR9, UR11, UR9, URZ, UP2, !UPT ;  /* 0x000000090b091290 */ /* 0x000fe400097fe43f */
[----:B------:R-:W-:-:S04]  /*7340*/  IMAD.U32 R14, RZ, RZ, UR8 ;  /* 0x00000008ff0e7e24 */ /* 0x000fc8000f8e00ff */
[----:B------:R-:W-:Y:S01]  /*7350*/  IMAD.U32 R15, RZ, RZ, UR9 ;  /* 0x00000009ff0f7e24 */ /* 0x000fe2000f8e00ff */
[----:B------:R-:W1:Y:S01]  /*7360*/  @P1 LDC R13, c[0x0][0xbf0] ;  /* 0x0002fc00ff0d1b82 */ /* 0x000e620000000800 */
[----:B--2---:R-:W-:Y:S01]  /*7370*/  @P0 R2UR UR4, R0 ;  /* 0x00000000000402ca */ /* 0x004fe200000e0000 */
[----:B------:R-:W-:-:S06]  /*7380*/  IMAD.U32 R0, RZ, RZ, UR7 ;  /* 0x00000007ff007e24 */ /* 0x000fcc000f8e00ff */
[----:B------:R2:W5:Y:S01]  /*7390*/  @P2 LDG.E R0, desc[UR50][R14.64] ;  /* 0x000000320e002981 */ /* 0x000562000c1e1900 */
[----:B01----:R-:W-:Y:S07]  /*73a0*/  @P2 BRA `(.L_x_421) ;  /* 0x0000000000102947 */ /* 0x003fee0003800000 */
[----:B------:R-:W-:Y:S05]  /*73b0*/  @!P0 BRA `(.L_x_421) ;  /* 0x00000000000c8947 */ /* 0x000fea0003800000 */
[----:B--2---:R-:W2:Y:S04]  /*73c0*/  LDG.E R15, desc[UR50][R10.64] ;  /* 0x000000320a0f7981 */ /* 0x004ea8000c1e1900 */
[----:B-----5:R-:W2:Y:S02]  /*73d0*/  LDG.E R0, desc[UR50][R10.64+0x4] ;  /* 0x000004320a007981 */ /* 0x020ea4000c1e1900 */
[----:B--2---:R-:W-:-:S07]  /*73e0*/  IMAD.IADD R0, R0, 0x1, -R15 ;  /* 0x0000000100007824 */ /* 0x004fce00078e0a0f */
.L_x_421:
[----:B------:R-:W-:Y:S01]  /*73f0*/  USHF.R.S32.HI UR14, URZ, 0x1f, UR41 ;  /* 0x0000001f3f0e7899 */ /* 0x000fe20008011429 */
[----:B--2---:R-:W-:Y:S01]  /*7400*/  IMAD R15, R6, 0x80, R203 ;  /* 0x00000080060f7824 */ /* 0x004fe200078e02cb */
[----:B------:R-:W-:Y:S01]  /*7410*/  ULDC.64 UR12, c[0x0][0xb90] ;  /* 0x0002e400000c7ab9 */ /* 0x000fe20000000a00 */
[----:B------:R-:W-:Y:S01]  /*7420*/  USHF.R.S32.HI UR11, URZ, 0x1f, UR4 ;  /* 0x0000001f3f0b7899 */ /* 0x000fe20008011404 */
[----:B------:R-:W-:Y:S01]  /*7430*/  LEA R11, R22, R2, 0x6 ;  /* 0x00000002160b7211 */ /* 0x000fe200078e30ff */
[----:B------:R-:W-:Y:S01]  /*7440*/  UIMAD UR7, UR14, UR12, URZ ;  /* 0x0000000c0e0772a4 */ /* 0x000fe2000f8e023f */
[----:B------:R-:W-:Y:S01]  /*7450*/  @P1 IMAD.HI.U32 R6, R15, R12, RZ ;  /* 0x0000000c0f061227 */ /* 0x000fe200078e00ff */
[----:B------:R-:W-:Y:S01]  /*7460*/  UMOV UR10, UR4 ;  /* 0x00000004000a7c82 */ /* 0x000fe20008000000 */
[----:B------:R-:W-:Y:S01]  /*7470*/  USEL UR39, UR39, URZ, !UP0 ;  /* 0x0000003f27277287 */ /* 0x000fe2000c000000 */
[----:B------:R-:W0:Y:S01]  /*7480*/  @P1 LDC R83, c[0x0][0xbf0] ;  /* 0x0002fc00ff531b82 */ /* 0x000e220000000800 */
[----:B------:R-:W-:Y:S01]  /*7490*/  UIMAD.WIDE.U32 UR8, UR41, UR12, UR10 ;  /* 0x0000000c290872a5 */ /* 0x000fe2000f8e000a */
[----:B------:R-:W-:Y:S01]  /*74a0*/  IMAD.MOV.U32 R10, RZ, RZ, R15 ;  /* 0x000000ffff0a7224 */ /* 0x000fe200078e000f */
[----:B------:R-:W-:Y:S01]  /*74b0*/  UIMAD UR7, UR41, UR13, UR7 ;  /* 0x0000000d290772a4 */ /* 0x000fe2000f8e0207 */
[----:B------:R-:W-:Y:S01]  /*74c0*/  @P1 SHF.R.U32.HI R10, RZ, R13, R6 ;  /* 0x0000000dff0a1219 */ /* 0x000fe20000011606 */
[----:B------:R-:W-:Y:S01]  /*74d0*/  USEL UR38, UR38, URZ, !UP0 ;  /* 0x0000003f26267287 */ /* 0x000fe2000c000000 */
[----:B------:R-:W-:Y:S01]  /*74e0*/  IMAD.WIDE R4, R11, 0x2, R4 ;  /* 0x000000020b047825 */ /* 0x000fe200078e0204 */
[----:B------:R-:W-:Y:S01]  /*74f0*/  ULDC.64 UR12, c[0x0][0xb98] ;  /* 0x0002e600000c7ab9 */ /* 0x000fe20000000a00 */
[----:B------:R-:W-:-:S02]  /*7500*/  UIADD3 UR9, UR9, UR7, URZ ;  /* 0x0000000709097290 */ /* 0x000fc4000fffe03f */
[----:B------:R-:W-:Y:S01]  /*7510*/  UIMAD UR7, UR39, UR12, URZ ;  /* 0x0000000c270772a4 */ /* 0x000fe2000f8e023f */
[--C-:B------:R-:W-:Y:S01]  /*7520*/  IMAD.MOV R6, RZ, RZ, -R10.reuse ;  /* 0x000000ffff067224 */ /* 0x100fe200078e0a0a */
[----:B------:R-:W-:Y:S01]  /*7530*/  UIMAD.WIDE.U32 UR8, UR38, UR12, UR8 ;  /* 0x0000000c260872a5 */ /* 0x000fe2000f8e0008 */
[----:B------:R-:W-:Y:S01]  /*7540*/  IADD3 R37, P2, R4, 0x5000, RZ ;  /* 0x0000500004257810 */ /* 0x000fe20007f5e0ff */
[----:B------:R-:W-:Y:S01]  /*7550*/  UIMAD UR7, UR38, UR13, UR7 ;  /* 0x0000000d260772a4 */ /* 0x000fe2000f8e0207 */
[----:B------:R-:W-:Y:S01]  /*7560*/  IMAD R13, R81, R6, R15 ;  /* 0x00000006510d7224 */ /* 0x000fe200078e020f */
[----:B------:R-:W-:Y:S01]  /*7570*/  SHF.R.S32.HI R6, RZ, 0x1f, R10 ;  /* 0x0000001fff067819 */ /* 0x000fe2000001140a */
[----:B------:R-:W-:Y:S01]  /*7580*/  IMAD.U32 R26, RZ, RZ, UR40 ;  /* 0x00000028ff1a7e24 */ /* 0x000fe2000f8e00ff */
[----:B------:R-:W-:Y:S01]  /*7590*/  IADD3 R10, P0, R10, UR8, RZ ;  /* 0x000000080a0a7c10 */ /* 0x000fe2000ff1e0ff */
[----:B-----5:R-:W-:Y:S01]  /*75a0*/  IMAD R85, R0, R81, RZ ;  /* 0x0000005100557224 */ /* 0x020fe200078e02ff */
[C---:B------:R-:W-:Y:S01]  /*75b0*/  IADD3 R25, P5, R4.reuse, 0x1000, RZ ;  /* 0x0000100004197810 */ /* 0x040fe20007fbe0ff */
[----:B------:R-:W-:Y:S01]  /*75c0*/  IMAD.U32 R11, RZ, RZ, UR7 ;  /* 0x00000007ff0b7e24 */ /* 0x000fe2000f8e00ff */
[----:B------:R-:W-:Y:S01]  /*75d0*/  IADD3 R29, P4, R4, 0x2000, RZ ;  /* 0x00002000041d7810 */ /* 0x000fe20007f9e0ff */
[----:B------:R-:W-:Y:S01]  /*75e0*/  IMAD R26, R26, 0x80, R201 ;  /* 0x000000801a1a7824 */ /* 0x000fe200078e02c9 */
[----:B------:R-:W-:Y:S01]  /*75f0*/  IADD3 R57, P3, R4, 0x4000, RZ ;  /* 0x0000400004397810 */ /* 0x000fe20007f7e0ff */
[----:B------:R-:W-:Y:S01]  /*7600*/  ULDC.64 UR12, c[0x0][0xaa0] ;  /* 0x0002a800000c7ab9 */ /* 0x000fe20000000a00 */
[----:B------:R-:W-:Y:S01]  /*7610*/  IADD3.X R11, R6, UR9, R11, P0, !PT ;  /* 0x00000009060b7c10 */ /* 0x000fe200087fe40b */
[----:B------:R-:W-:Y:S01]  /*7620*/  ULDC.64 UR8, c[0x0][0xb88] ;  /* 0x0002e20000087ab9 */ /* 0x000fe20000000a00 */
[----:B------:R-:W-:-:S02]  /*7630*/  SHF.R.S32.HI R6, RZ, 0x1f, R13 ;  /* 0x0000001fff067819 */ /* 0x000fc4000001140d */
[----:B------:R-:W-:Y:S01]  /*7640*/  IADD3 R33, P0, R4, 0x3000, RZ ;  /* 0x0000300004217810 */ /* 0x000fe20007f1e0ff */
[----:B------:R-:W-:Y:S01]  /*7650*/  IMAD.WIDE.U32 R10, R13, UR8, R10 ;  /* 0x000000080d0a7c25 */ /* 0x000fe2000f8e000a */
[----:B------:R-:W-:Y:S02]  /*7660*/  LOP3.LUT R36, R37, 0x380, RZ, 0xc0, !PT ;  /* 0x0000038025247812 */ /* 0x000fe400078ec0ff */
[----:B------:R-:W-:Y:S01]  /*7670*/  LOP3.LUT R32, R33, 0x380, RZ, 0xc0, !PT ;  /* 0x0000038021207812 */ /* 0x000fe200078ec0ff */
[----:B------:R-:W-:Y:S01]  /*7680*/  IMAD R6, R6, UR8, RZ ;  /* 0x0000000806067c24 */ /* 0x000fe2000f8e02ff */
[----:B------:R-:W-:Y:S02]  /*7690*/  LOP3.LUT R24, R25, 0x380, RZ, 0xc0, !PT ;  /* 0x0000038019187812 */ /* 0x000fe400078ec0ff */
[----:B------:R-:W-:Y:S01]  /*76a0*/  SHF.R.U64 R32, R32, 0x3, RZ ;  /* 0x0000000320207819 */ /* 0x000fe200000012ff */
[----:B------:R-:W-:Y:S01]  /*76b0*/  IMAD R15, R13, UR9, R6 ;  /* 0x000000090d0f7c24 */ /* 0x000fe2000f8e0206 */
[----:B------:R-:W-:Y:S01]  /*76c0*/  LOP3.LUT R28, R29, 0x380, RZ, 0xc0, !PT ;  /* 0x000003801d1c7812 */ /* 0x000fe200078ec0ff */
[----:B------:R-:W-:Y:S01]  /*76d0*/  ULDC.64 UR8, c[0x0][0xb50] ;  /* 0x0002d40000087ab9 */ /* 0x000fe20000000a00 */
[----:B------:R-:W-:Y:S01]  /*76e0*/  LOP3.LUT R56, R57, 0x380, RZ, 0xc0, !PT ;  /* 0x0000038039387812 */ /* 0x000fe200078ec0ff */
[----:B------:R-:W-:Y:S01]  /*76f0*/  IMAD.IADD R11, R11, 0x1, R15 ;  /* 0x000000010b0b7824 */ /* 0x000fe200078e020f */
[----:B------:R-:W-:Y:S01]  /*7700*/  LEA R12, P6, R10, UR8, 0x2 ;  /* 0x000000080a0c7c11 */ /* 0x000fe2000f8c10ff */
[----:B------:R-:W-:Y:S01]  /*7710*/  VIADD R6, R26, 0x8 ;  /* 0x000000081a067836 */ /* 0x000fe20000000000 */
[----:B------:R-:W-:Y:S01]  /*7720*/  LOP3.LUT R32, R32, R33, RZ, 0x3c, !PT ;  /* 0x0000002120207212 */ /* 0x000fe200078e3cff */
[----:B------:R-:W-:Y:S01]  /*7730*/  IMAD.X R33, RZ, RZ, R5, P0 ;  /* 0x000000ffff217224 */ /* 0x000fe200000e0605 */
[----:B------:R-:W-:Y:S01]  /*7740*/  SHF.R.U64 R36, R36, 0x3, RZ ;  /* 0x0000000324247819 */ /* 0x000fe200000012ff */
[----:B------:R-:W-:Y:S01]  /*7750*/  SHFL.IDX PT, R20, R12, RZ, 0x1c1f ;  /* 0x001c1fff0c147589 */ /* 0x000fe200000e0000 */
[----:B------:R-:W-:-:S02]  /*7760*/  SHF.R.U64 R24, R24, 0x3, RZ ;  /* 0x0000000318187819 */ /* 0x000fc400000012ff */
[----:B------:R-:W-:Y:S01]  /*7770*/  SHF.R.U64 R28, R28, 0x3, RZ ;  /* 0x000000031c1c7819 */ /* 0x000fe200000012ff */
[----:B------:R-:W-:Y:S01]  /*7780*/  SHFL.IDX PT, R50, R12, 0x1, 0x1c1f ;  /* 0x003c1f000c327f89 */ /* 0x000fe200000e0000 */
[----:B------:R-:W-:Y:S02]  /*7790*/  SHF.R.U64 R56, R56, 0x3, RZ ;  /* 0x0000000338387819 */ /* 0x000fe400000012ff */
[----:B------:R-:W-:Y:S02]  /*77a0*/  IADD3 R61, P0, R4, 0x9000, RZ ;  /* 0x00009000043d7810 */ /* 0x000fe40007f1e0ff */
[----:B------:R-:W-:Y:S02]  /*77b0*/  LEA.HI.X R14, R10, UR9, R11, 0x2, P6 ;  /* 0x000000090a0e7c11 */ /* 0x000fe4000b0f140b */
        /* <DEDUP_REMOVED lines=8> */
[----:B------:R-:W-:Y:S01]  /*7840*/  LOP3.LUT R60, R61, 0x380, RZ, 0xc0, !PT ;  /* 0x000003803d3c7812 */ /* 0x000fe200078ec0ff */
[----:B------:R-:W1:Y:S01]  /*7850*/  SHFL.IDX PT, R21, R14, RZ, 0x1c1f ;  /* 0x001c1fff0e157589 */ /* 0x000e6200000e0000 */
[----:B------:R-:W-:-:S02]  /*7860*/  IADD3 R49, P2, R4, 0xb000, RZ ;  /* 0x0000b00004317810 */ /* 0x000fc40007f5e0ff */
[C---:B------:R-:W-:Y:S01]  /*7870*/  IADD3 R41, P6, R4.reuse, 0x6000, RZ ;  /* 0x0000600004297810 */ /* 0x040fe20007fde0ff */
[----:B------:R-:W2:Y:S01]  /*7880*/  SHFL.IDX PT, R51, R14, 0x1, 0x1c1f ;  /* 0x003c1f000e337f89 */ /* 0x000ea200000e0000 */
[C---:B------:R-:W-:Y:S02]  /*7890*/  IADD3 R45, P5, R4.reuse, 0x7000, RZ ;  /* 0x00007000042d7810 */ /* 0x040fe40007fbe0ff */
[C---:B------:R-:W-:Y:S02]  /*78a0*/  IADD3 R69, P4, R4.reuse, 0x8000, RZ ;  /* 0x0000800004457810 */ /* 0x040fe40007f9e0ff */
[----:B------:R-:W-:Y:S02]  /*78b0*/  IADD3 R11, P3, R4, 0xa000, RZ ;  /* 0x0000a000040b7810 */ /* 0x000fe40007f7e0ff */
[----:B------:R-:W-:Y:S02]  /*78c0*/  SHF.R.U64 R60, R60, 0x3, RZ ;  /* 0x000000033c3c7819 */ /* 0x000fe400000012ff */
[----:B------:R-:W-:-:S02]  /*78d0*/  LOP3.LUT R48, R49, 0x380, RZ, 0xc0, !PT ;  /* 0x0000038031307812 */ /* 0x000fc400078ec0ff */
[----:B------:R-:W-:Y:S02]  /*78e0*/  LOP3.LUT R40, R41, 0x380, RZ, 0xc0, !PT ;  /* 0x0000038029287812 */ /* 0x000fe400078ec0ff */
[----:B------:R-:W-:Y:S02]  /*78f0*/  LOP3.LUT R44, R45, 0x380, RZ, 0xc0, !PT ;  /* 0x000003802d2c7812 */ /* 0x000fe400078ec0ff */
[----:B------:R-:W-:Y:S02]  /*7900*/  LOP3.LUT R68, R69, 0x380, RZ, 0xc0, !PT ;  /* 0x0000038045447812 */ /* 0x000fe400078ec0ff */
[----:B------:R-:W-:Y:S02]  /*7910*/  LOP3.LUT R10, R11, 0x380, RZ, 0xc0, !PT ;  /* 0x000003800b0a7812 */ /* 0x000fe400078ec0ff */
[----:B------:R-:W-:Y:S01]  /*7920*/  LOP3.LUT R60, R60, R61, RZ, 0x3c, !PT ;  /* 0x0000003d3c3c7212 */ /* 0x000fe200078e3cff */
[----:B------:R-:W-:Y:S01]  /*7930*/  IMAD.X R61, RZ, RZ, R5, P0 ;  /* 0x000000ffff3d7224 */ /* 0x000fe200000e0605 */
[----:B------:R-:W-:-:S02]  /*7940*/  SHF.R.U64 R48, R48, 0x3, RZ ;  /* 0x0000000330307819 */ /* 0x000fc400000012ff */
[----:B------:R-:W-:Y:S02]  /*7950*/  SHF.R.U64 R40, R40, 0x3, RZ ;  /* 0x0000000328287819 */ /* 0x000fe400000012ff */
[----:B------:R-:W-:Y:S02]  /*7960*/  SHF.R.U64 R44, R44, 0x3, RZ ;  /* 0x000000032c2c7819 */ /* 0x000fe400000012ff */
[----:B------:R-:W-:Y:S02]  /*7970*/  SHF.R.U64 R68, R68, 0x3, RZ ;  /* 0x0000000344447819 */ /* 0x000fe400000012ff */
[----:B------:R-:W-:Y:S02]  /*7980*/  SHF.R.U64 R10, R10, 0x3, RZ ;  /* 0x000000030a0a7819 */ /* 0x000fe400000012ff */
[----:B------:R-:W-:Y:S02]  /*7990*/  LOP3.LUT P0, RZ, R23, 0x3, RZ, 0xc0, !PT ;  /* 0x0000000317ff7812 */ /* 0x000fe4000780c0ff */
[----:B------:R-:W-:Y:S01]  /*79a0*/  LOP3.LUT R48, R48, R49, RZ, 0x3c, !PT ;  /* 0x0000003130307212 */ /* 0x000fe200078e3cff */
[--C-:B------:R-:W-:Y:S01]  /*79b0*/  IMAD.X R49, RZ, RZ, R5.reuse, P2 ;  /* 0x000000ffff317224 */ /* 0x100fe200010e0605 */
[----:B------:R-:W-:Y:S01]  /*79c0*/  LOP3.LUT R40, R40, R41, RZ, 0x3c, !PT ;  /* 0x0000002928287212 */ /* 0x000fe200078e3cff */
[--C-:B------:R-:W-:Y:S01]  /*79d0*/  IMAD.X R41, RZ, RZ, R5.reuse, P6 ;  /* 0x000000ffff297224 */ /* 0x100fe200030e0605 */
[----:B------:R-:W-:Y:S01]  /*79e0*/  LOP3.LUT R44, R44, R45, RZ, 0x3c, !PT ;  /* 0x0000002d2c2c7212 */ /* 0x000fe200078e3cff */
[----:B------:R-:W-:Y:S01]  /*79f0*/  IMAD.X R45, RZ, RZ, R5, P5 ;  /* 0x000000ffff2d7224 */ /* 0x000fe200028e0605 */
[----:B------:R-:W-:-:S02]  /*7a00*/  LOP3.LUT R68, R68, R69, RZ, 0x3c, !PT ;  /* 0x0000004544447212 */ /* 0x000fc400078e3cff */
[----:B------:R-:W-:Y:S01]  /*7a10*/  LOP3.LUT R10, R10, R11, RZ, 0x3c, !PT ;  /* 0x0000000b0a0a7212 */ /* 0x000fe200078e3cff */
[----:B------:R-:W-:Y:S01]  /*7a20*/  IMAD.X R11, RZ, RZ, R5, P3 ;  /* 0x000000ffff0b7224 */ /* 0x000fe200018e0605 */
[----:B------:R-:W-:Y:S02]  /*7a30*/  ISETP.GE.OR P2, PT, R26, R85, P0 ;  /* 0x000000551a00720c */ /* 0x000fe40000746670 */
[----:B------:R-:W-:Y:S02]  /*7a40*/  IADD3.X R69, RZ, R5, RZ, P4, !PT ;  /* 0x00000005ff457210 */ /* 0x000fe400027fe4ff */
[----:B------:R-:W-:Y:S02]  /*7a50*/  ISETP.GE.OR P0, PT, R6, R85, P0 ;  /* 0x000000550600720c */ /* 0x000fe40000706670 */
[C---:B------:R-:W-:Y:S02]  /*7a60*/  IADD3 R77, P6, R4.reuse, 0xc000, RZ ;  /* 0x0000c000044d7810 */ /* 0x040fe40007fde0ff */
[----:B------:R-:W-:-:S02]  /*7a70*/  IADD3 R73, P5, R4, 0xd000, RZ ;  /* 0x0000d00004497810 */ /* 0x000fc40007fbe0ff */
[C---:B------:R-:W-:Y:S02]  /*7a80*/  IADD3 R65, P4, R4.reuse, 0xe000, RZ ;  /* 0x0000e00004417810 */ /* 0x040fe40007f9e0ff */
[C---:B------:R-:W-:Y:S01]  /*7a90*/  LOP3.LUT R15, R4.reuse, 0x380, RZ, 0xc0, !PT ;  /* 0x00000380040f7812 */ /* 0x040fe200078ec0ff */
[----:B-1----:R1:W-:Y:S01]  /*7aa0*/  @!P2 ST.E desc[UR50][R20.64], R9 ;  /* 0x000000091400a985 */ /* 0x0023e2000c101932 */
[----:B------:R-:W-:Y:S02]  /*7ab0*/  IADD3 R13, P3, R4, 0xf000, RZ ;  /* 0x0000f000040d7810 */ /* 0x000fe40007f7e0ff */
[----:B------:R-:W-:Y:S01]  /*7ac0*/  LOP3.LUT R76, R77, 0x380, RZ, 0xc0, !PT ;  /* 0x000003804d4c7812 */ /* 0x000fe200078ec0ff */
[----:B--2---:R2:W-:Y:S01]  /*7ad0*/  @!P0 ST.E desc[UR50][R50.64], R8 ;  /* 0x0000000832008985 */ /* 0x0045e2000c101932 */
[----:B------:R-:W-:Y:S01]  /*7ae0*/  LOP3.LUT R72, R73, 0x380, RZ, 0xc0, !PT ;  /* 0x0000038049487812 */ /* 0x000fe200078ec0ff */
[----:B------:R-:W-:Y:S01]  /*7af0*/  IMAD.X R53, RZ, RZ, R5, P3 ;  /* 0x000000ffff357224 */ /* 0x000fe200018e0605 */
[----:B------:R-:W-:Y:S01]  /*7b00*/  LOP3.LUT R64, R65, 0x380, RZ, 0xc0, !PT ;  /* 0x0000038041407812 */ /* 0x000fe200078ec0ff */
[----:B------:R-:W-:Y:S01]  /*7b10*/  UIMAD UR7, UR11, UR12, URZ ;  /* 0x0000000c0b0772a4 */ /* 0x000fe2000f8e023f */
[----:B------:R-:W-:Y:S01]  /*7b20*/  SHF.R.U64 R15, R15, 0x3, RZ ;  /* 0x000000030f0f7819 */ /* 0x000fe200000012ff */
[----:B------:R-:W-:Y:S01]  /*7b30*/  UIMAD.WIDE.U32 UR8, UR4, UR12, URZ ;  /* 0x0000000c040872a5 */ /* 0x000fe2000f8e003f */
[----:B------:R-:W-:Y:S01]  /*7b40*/  LOP3.LUT R0, R13, 0x380, RZ, 0xc0, !PT ;  /* 0x000003800d007812 */ /* 0x000fe200078ec0ff */
[----:B------:R-:W-:Y:S01]  /*7b50*/  ULDC.64 UR10, c[0x0][0xae8] ;  /* 0x0002ba00000a7ab9 */ /* 0x000fe20000000a00 */
[----:B------:R-:W-:Y:S01]  /*7b60*/  SHF.R.U64 R76, R76, 0x3, RZ ;  /* 0x000000034c4c7819 */ /* 0x000fe200000012ff */
[----:B-1----:R-:W-:Y:S01]  /*7b70*/  IMAD.U32 R21, RZ, RZ, UR40 ;  /* 0x00000028ff157e24 */ /* 0x002fe2000f8e00ff */
[----:B------:R-:W-:Y:S01]  /*7b80*/  SHF.R.U64 R72, R72, 0x3, RZ ;  /* 0x0000000348487819 */ /* 0x000fe200000012ff */
[----:B------:R-:W5:Y:S01]  /*7b90*/  LD.E.128 R24, desc[UR50][R24.64] ;  /* 0x0000003218187980 */ /* 0x000f62000c101d00 */
[----:B------:R-:W-:-:S02]  /*7ba0*/  SHF.R.U64 R64, R64, 0x3, RZ ;  /* 0x0000000340407819 */ /* 0x000fc400000012ff */
[----:B------:R-:W-:Y:S01]  /*7bb0*/  LOP3.LUT R4, R15, R4, RZ, 0x3c, !PT ;  /* 0x000000040f047212 */ /* 0x000fe200078e3cff */
[----:B------:R-:W5:Y:S01]  /*7bc0*/  LD.E.128 R28, desc[UR50][R28.64] ;  /* 0x000000321c1c7980 */ /* 0x000f62000c101d00 */
[----:B------:R-:W-:Y:S02]  /*7bd0*/  SHF.R.U64 R0, R0, 0x3, RZ ;  /* 0x0000000300007819 */ /* 0x000fe400000012ff */
[----:B------:R-:W-:Y:S01]  /*7be0*/  LOP3.LUT R76, R76, R77, RZ, 0x3c, !PT ;  /* 0x0000004d4c4c7212 */ /* 0x000fe200078e3cff */
[--C-:B------:R-:W-:Y:S01]  /*7bf0*/  IMAD.X R77, RZ, RZ, R5.reuse, P6 ;  /* 0x000000ffff4d7224 */ /* 0x100fe200030e0605 */
[----:B------:R-:W-:Y:S01]  /*7c00*/  LOP3.LUT R72, R72, R73, RZ, 0x3c, !PT ;  /* 0x0000004948487212 */ /* 0x000fe200078e3cff */
[--C-:B------:R-:W-:Y:S01]  /*7c10*/  IMAD.X R73, RZ, RZ, R5.reuse, P5 ;  /* 0x000000ffff497224 */ /* 0x100fe200028e0605 */
[----:B------:R-:W-:Y:S01]  /*7c20*/  LOP3.LUT R64, R64, R65, RZ, 0x3c, !PT ;  /* 0x0000004140407212 */ /* 0x000fe200078e3cff */
[----:B------:R-:W-:Y:S01]  /*7c30*/  IMAD.X R65, RZ, RZ, R5, P4 ;  /* 0x000000ffff417224 */ /* 0x000fe200020e0605 */
[----:B------:R-:W-:Y:S01]  /*7c40*/  LOP3.LUT R52, R0, R13, RZ, 0x3c, !PT ;  /* 0x0000000d00347212 */ /* 0x000fe200078e3cff */
[----:B------:R-:W-:Y:S01]  /*7c50*/  UIMAD UR7, UR4, UR13, UR7 ;  /* 0x0000000d040772a4 */ /* 0x000fe2000f8e0207 */
[----:B------:R1:W5:Y:S01]  /*7c60*/  LD.E.128 R12, desc[UR50][R4.64] ;  /* 0x00000032040c7980 */ /* 0x000362000c101d00 */
[----:B------:R-:W-:-:S03]  /*7c70*/  LEA R0, R19, R22, 0x5 ;  /* 0x0000001613007211 */ /* 0x000fc600078e28ff */
[----:B------:R-:W5:Y:S04]  /*7c80*/  LD.E.128 R32, desc[UR50][R32.64] ;  /* 0x0000003220207980 */ /* 0x000f68000c101d00 */
[----:B------:R-:W5:Y:S01]  /*7c90*/  LD.E.128 R56, desc[UR50][R56.64] ;  /* 0x0000003238387980 */ /* 0x000f62000c101d00 */
[----:B-1----:R-:W1:Y:S01]  /*7ca0*/  @P1 LDC R5, c[0x0][0xbec] ;  /* 0x0002fb00ff051b82 */ /* 0x002e620000000800 */
[----:B------:R-:W-:Y:S02]  /*7cb0*/  UIADD3 UR9, UR9, UR7, URZ ;  /* 0x0000000709097290 */ /* 0x000fe4000fffe03f */
[----:B------:R-:W5:Y:S01]  /*7cc0*/  LD.E.128 R36, desc[UR50][R36.64] ;  /* 0x0000003224247980 */ /* 0x000f62000c101d00 */
[----:B------:R-:W-:Y:S01]  /*7cd0*/  UIMAD UR4, UR14, UR10, URZ ;  /* 0x0000000a0e0472a4 */ /* 0x000fe2000f8e023f */
[----:B------:R-:W-:Y:S01]  /*7ce0*/  IMAD R20, R21, 0x80, R0 ;  /* 0x0000008015147824 */ /* 0x000fe200078e0200 */
[----:B------:R-:W-:Y:S01]  /*7cf0*/  UIMAD.WIDE.U32 UR8, UR41, UR10, UR8 ;  /* 0x0000000a290872a5 */ /* 0x000fe2000f8e0008 */
[----:B------:R-:W5:Y:S01]  /*7d00*/  LD.E.128 R40, desc[UR50][R40.64] ;  /* 0x0000003228287980 */ /* 0x000f62000c101d00 */
[----:B------:R-:W-:-:S03]  /*7d10*/  UIMAD UR4, UR41, UR11, UR4 ;  /* 0x0000000b290472a4 */ /* 0x000fc6000f8e0204 */
[----:B------:R-:W-:Y:S01]  /*7d20*/  ULDC.64 UR10, c[0x0][0xaf0] ;  /* 0x0002bc00000a7ab9 */ /* 0x000fe20000000a00 */
[----:B------:R-:W-:Y:S01]  /*7d30*/  UIADD3 UR9, UR9, UR4, URZ ;  /* 0x0000000409097290 */ /* 0x000fe2000fffe03f */
[----:B------:R-:W5:Y:S01]  /*7d40*/  LD.E.128 R44, desc[UR50][R44.64] ;  /* 0x000000322c2c7980 */ /* 0x000f62000c101d00 */
[----:B------:R-:W-:Y:S01]  /*7d50*/  UIMAD UR4, UR39, UR10, URZ ;  /* 0x0000000a270472a4 */ /* 0x000fe2000f8e023f */
[----:B------:R-:W-:Y:S01]  /*7d60*/  IMAD.MOV.U32 R21, RZ, RZ, R20 ;  /* 0x000000ffff157224 */ /* 0x000fe200078e0014 */
[----:B------:R-:W-:Y:S01]  /*7d70*/  UIMAD.WIDE.U32 UR8, UR38, UR10, UR8 ;  /* 0x0000000a260872a5 */ /* 0x000fe2000f8e0008 */
[----:B------:R-:W5:Y:S01]  /*7d80*/  LD.E.128 R68, desc[UR50][R68.64] ;  /* 0x0000003244447980 */ /* 0x000f62000c101d00 */
[----:B------:R-:W-:-:S03]  /*7d90*/  UIMAD UR4, UR38, UR11, UR4 ;  /* 0x0000000b260472a4 */ /* 0x000fc6000f8e0204 */
[----:B------:R-:W5:Y:S01]  /*7da0*/  LD.E.128 R60, desc[UR50][R60.64] ;  /* 0x000000323c3c7980 */ /* 0x000f62000c101d00 */
[----:B-1----:R-:W-:-:S03]  /*7db0*/  @P1 IMAD.HI.U32 R0, R20, R5, RZ ;  /* 0x0000000514001227 */ /* 0x002fc600078e00ff */
[----:B--2---:R-:W5:Y:S02]  /*7dc0*/  LD.E.128 R8, desc[UR50][R10.64] ;  /* 0x000000320a087980 */ /* 0x004f64000c101d00 */
[----:B0-----:R-:W-:Y:S01]  /*7dd0*/  @P1 SHF.R.U32.HI R21, RZ, R83, R0 ;  /* 0x00000053ff151219 */ /* 0x001fe20000011600 */
[----:B------:R-:W-:Y:S01]  /*7de0*/  UIADD3 UR4, UR9, UR4, URZ ;  /* 0x0000000409047290 */ /* 0x000fe2000fffe03f */
[----:B------:R-:W-:Y:S01]  /*7df0*/  IMAD.U32 R4, RZ, RZ, UR8 ;  /* 0x00000008ff047e24 */ /* 0x000fe2000f8e00ff */
[----:B------:R-:W5:Y:S01]  /*7e00*/  LD.E.128 R48, desc[UR50][R48.64] ;  /* 0x0000003230307980 */ /* 0x000f62000c101d00 */
[--C-:B------:R-:W-:Y:S01]  /*7e10*/  SHF.R.S32.HI R0, RZ, 0x1f, R21.reuse ;  /* 0x0000001fff007819 */ /* 0x100fe20000011415 */
[----:B------:R-:W-:Y:S02]  /*7e20*/  IMAD.MOV R6, RZ, RZ, -R21 ;  /* 0x000000ffff067224 */ /* 0x000fe400078e0a15 */
[----:B------:R-:W-:Y:S01]  /*7e30*/  IMAD.U32 R5, RZ, RZ, UR9 ;  /* 0x00000009ff057e24 */ /* 0x000fe2000f8e00ff */
[----:B------:R-:W-:Y:S01]  /*7e40*/  ULDC.64 UR8, c[0x0][0xae0] ;  /* 0x0002b80000087ab9 */ /* 0x000fe20000000a00 */
[----:B------:R-:W-:Y:S01]  /*7e50*/  IMAD R81, R81, R6, R20 ;  /* 0x0000000651517224 */ /* 0x000fe200078e0214 */
[----:B------:R-:W5:Y:S01]  /*7e60*/  LD.E.128 R76, desc[UR50][R76.64] ;  /* 0x000000324c4c7980 */ /* 0x000f62000c101d00 */
[----:B------:R-:W-:-:S02]  /*7e70*/  IMAD R0, R0, UR8, RZ ;  /* 0x0000000800007c24 */ /* 0x000fc4000f8e02ff */
[----:B------:R-:W-:Y:S01]  /*7e80*/  IMAD.U32 R5, RZ, RZ, UR4 ;  /* 0x00000004ff057e24 */ /* 0x000fe2000f8e00ff */
[----:B------:R-:W5:Y:S01]  /*7e90*/  LD.E.128 R72, desc[UR50][R72.64] ;  /* 0x0000003248487980 */ /* 0x000f62000c101d00 */
[----:B------:R-:W-:-:S03]  /*7ea0*/  IMAD R83, R21, UR9, R0 ;  /* 0x0000000915537c24 */ /* 0x000fc6000f8e0200 */
[----:B------:R-:W5:Y:S01]  /*7eb0*/  LD.E.128 R64, desc[UR50][R64.64] ;  /* 0x0000003240407980 */ /* 0x000f62000c101d00 */
[----:B------:R-:W-:-:S03]  /*7ec0*/  SHF.R.S32.HI R0, RZ, 0x1f, R81 ;  /* 0x0000001fff007819 */ /* 0x000fc60000011451 */
[----:B------:R-:W5:Y:S01]  /*7ed0*/  LD.E.128 R52, desc[UR50][R52.64] ;  /* 0x0000003234347980 */ /* 0x000f62000c101d00 */
[----:B------:R-:W-:Y:S01]  /*7ee0*/  IMAD.WIDE.U32 R4, R21, UR8, R4 ;  /* 0x0000000815047c25 */ /* 0x000fe2000f8e0004 */
[----:B------:R-:W-:Y:S01]  /*7ef0*/  ULDC.64 UR8, c[0x0][0xad8] ;  /* 0x0002b60000087ab9 */ /* 0x000fe20000000a00 */
[----:B------:R-:W-:Y:S01]  /*7f00*/  @!PT LDS RZ, [RZ] ;  /* 0x00000000fffff984 */ /* 0x000fe20000000800 */
[----:B------:R-:W-:Y:S01]  /*7f10*/  @!PT LDS RZ, [RZ] ;  /* 0x00000000fffff984 */ /* 0x000fe20000000800 */
[----:B------:R-:W-:Y:S01]  /*7f20*/  @!PT LDS RZ, [RZ] ;  /* 0x00000000fffff984 */ /* 0x000fe20000000800 */
[----:B------:R-:W-:Y:S01]  /*7f30*/  @!PT LDS RZ, [RZ] ;  /* 0x00000000fffff984 */ /* 0x000fe20000000800 */
[----:B------:R0:W-:Y:S06]  /*7f40*/  MEMBAR.ALL.CTA ;  /* 0x0000000000007992 */ /* 0x0001ec0000008000 */
[----:B0-----:R-:W0:Y:S01]  /*7f50*/  FENCE.VIEW.ASYNC.S ;  /* 0x00000000000073c6 */ /* 0x001e220000000000 */
[----:B------:R-:W-:-:S02]  /*7f60*/  IMAD.U32 R87, RZ, RZ, UR40 ;  /* 0x00000028ff577e24 */ /* 0x000fc4000f8e00ff */
[----:B------:R-:W-:Y:S02]  /*7f70*/  IMAD.IADD R5, R5, 0x1, R83 ;  /* 0x0000000105057824 */ /* 0x000fe400078e0253 */
[----:B------:R-:W-:Y:S02]  /*7f80*/  IMAD R6, R0, UR8, RZ ;  /* 0x0000000800067c24 */ /* 0x000fe4000f8e02ff */
[----:B------:R-:W-:Y:S02]  /*7f90*/  IMAD R86, R87, 0x80, R22 ;  /* 0x0000008057567824 */ /* 0x000fe400078e0216 */
[C---:B------:R-:W-:Y:S02]  /*7fa0*/  IMAD R21, R81.reuse, UR9, R6 ;  /* 0x0000000951157c24 */ /* 0x040fe4000f8e0206 */
[----:B------:R-:W-:Y:S01]  /*7fb0*/  IMAD.WIDE.U32 R4, R81, UR8, R4 ;  /* 0x0000000851047c25 */ /* 0x000fe2000f8e0004 */
[----:B------:R-:W-:Y:S01]  /*7fc0*/  ISETP.GE.AND P2, PT, R86, R85, PT ;  /* 0x000000555600720c */ /* 0x000fe20003f46270 */
[----:B------:R-:W-:-:S02]  /*7fd0*/  ULDC.64 UR8, c[0x0][0xa80] ;  /* 0x0002a00000087ab9 */ /* 0x000fc40000000a00 */
[----:B------:R-:W-:Y:S01]  /*7fe0*/  VIADD R3, R3, 0x22820 ;  /* 0x0002282003037836 */ /* 0x000fe20000000000 */
[----:B------:R-:W-:Y:S01]  /*7ff0*/  LEA R6, P3, R4, UR8, 0x1 ;  /* 0x0000000804067c11 */ /* 0x000fe2000f8608ff */
[----:B------:R-:W-:Y:S01]  /*8000*/  IMAD.IADD R5, R5, 0x1, R21 ;  /* 0x0000000105057824 */ /* 0x000fe200078e0215 */
[----:B------:R-:W-:Y:S02]  /*8010*/  IADD3 R0, R86, 0x20, RZ ;  /* 0x0000002056007810 */ /* 0x000fe40007ffe0ff */
[----:B------:R-:W-:Y:S02]  /*8020*/  PRMT R3, RZ, 0x654, R3 ;  /* 0x00000654ff037816 */ /* 0x000fe40000000003 */
[----:B------:R-:W-:Y:S02]  /*8030*/  LEA.HI.X R84, R4, UR9, R5, 0x1, P3 ;  /* 0x0000000904547c11 */ /* 0x000fe400098f0c05 */
[-C--:B------:R-:W-:Y:S01]  /*8040*/  ISETP.GE.AND P1, PT, R0, R85.reuse, PT ;  /* 0x000000550000720c */ /* 0x080fe20003f26270 */
[----:B------:R-:W-:Y:S01]  /*8050*/  VIADD R0, R86, 0x40 ;  /* 0x0000004056007836 */ /* 0x000fe20000000000 */
[----:B0-----:R0:W-:Y:S01]  /*8060*/  SYNCS.ARRIVE.TRANS64.RED.A1T0 RZ, [R3+URZ], RZ ;  /* 0x000000ff03ff79a7 */ /* 0x0011e2000810043f */
[----:B------:R1:W2:Y:S01]  /*8070*/  SHFL.IDX PT, R83, R6, RZ, 0x181f ;  /* 0x00181fff06537589 */ /* 0x0002a200000e0000 */
[----:B------:R-:W-:Y:S02]  /*8080*/  BSSY B1, `(.L_x_422) ;  /* 0x0000015000017945 */ /* 0x000fe40003800000 */
[----:B------:R-:W-:Y:S01]  /*8090*/  ISETP.GE.AND P0, PT, R0, R85, PT ;  /* 0x000000550000720c */ /* 0x000fe20003f06270 */
[----:B0-----:R1:W0:Y:S01]  /*80a0*/  SHFL.IDX PT, R3, R84, RZ, 0x181f ;  /* 0x00181fff54037589 */ /* 0x00122200000e0000 */
[----:B------:R-:W-:Y:S11]  /*80b0*/  @P2 BRA `(.L_x_423) ;  /* 0x0000000000442947 */ /* 0x000ff60003800000 */
[----:B------:R-:W-:Y:S02]  /*80c0*/  ULDC UR4, c[0x0][0xac8] ;  /* 0x0002b20000047ab9 */ /* 0x000fe40000000800 */
[----:B------:R-:W-:Y:S02]  /*80d0*/  ISETP.GE.AND P5, PT, R2, UR4, PT ;  /* 0x0000000402007c0c */ /* 0x000fe4000bfa6270 */
[----:B------:R-:W-:Y:S02]  /*80e0*/  ISETP.GE.AND P4, PT, R17, UR4, PT ;  /* 0x0000000411007c0c */ /* 0x000fe4000bf86270 */
[----:B------:R-:W-:Y:S02]  /*80f0*/  ISETP.GE.AND P3, PT, R16, UR4, PT ;  /* 0x0000000410007c0c */ /* 0x000fe4000bf66270 */
[----:B------:R-:W-:-:S07]  /*8100*/  ISETP.GE.AND P2, PT, R18, UR4, PT ;  /* 0x0000000412007c0c */ /* 0x000fce000bf46270 */
[----:B--2---:R-:W-:-:S04]  /*8110*/  @!P5 LEA R4, P6, R2, R83, 0x1 ;  /* 0x000000530204d211 */ /* 0x004fc800078c08ff */
[----:B0-----:R-:W-:Y:S02]  /*8120*/  @!P5 LEA.HI.X R5, R2, R3, R208, 0x1, P6 ;  /* 0x000000030205d211 */ /* 0x001fe400030f0cd0 */
[----:B------:R-:W-:-:S03]  /*8130*/  @!P4 LEA R20, P6, R17, R83, 0x1 ;  /* 0x000000531114c211 */ /* 0x000fc600078c08ff */
[----:B-----5:R3:W-:Y:S01]  /*8140*/  @!P5 ST.E.128 desc[UR50][R4.64], R12 ;  /* 0x0000000c0400d985 */ /* 0x0207e2000c101d32 */
[----:B------:R-:W-:Y:S02]  /*8150*/  @!P4 LEA.HI.X R21, R17, R3, R207, 0x1, P6 ;  /* 0x000000031115c211 */ /* 0x000fe400030f0ccf */
[----:B------:R-:W-:-:S03]  /*8160*/  @!P3 LEA R80, P6, R16, R83, 0x1 ;  /* 0x000000531050b211 */ /* 0x000fc600078c08ff */
[----:B------:R3:W-:Y:S01]  /*8170*/  @!P4 ST.E.128 desc[UR50][R20.64], R56 ;  /* 0x000000381400c985 */ /* 0x0007e2000c101d32 */
[----:B------:R-:W-:Y:S02]  /*8180*/  @!P3 LEA.HI.X R81, R16, R3, R206, 0x1, P6 ;  /* 0x000000031051b211 */ /* 0x000fe400030f0cce */
[----:B------:R-:W-:-:S03]  /*8190*/  @!P2 LEA R82, P6, R18, R83, 0x1 ;  /* 0x000000531252a211 */ /* 0x000fc600078c08ff */
[----:B------:R3:W-:Y:S01]  /*81a0*/  @!P3 ST.E.128 desc[UR50][R80.64], R68 ;  /* 0x000000445000b985 */ /* 0x0007e2000c101d32 */
[----:B------:R-:W-:-:S05]  /*81b0*/  @!P2 LEA.HI.X R83, R18, R3, R205, 0x1, P6 ;  /* 0x000000031253a211 */ /* 0x000fca00030f0ccd */
[----:B------:R3:W-:Y:S04]  /*81c0*/  @!P2 ST.E.128 desc[UR50][R82.64], R76 ;  /* 0x0000004c5200a985 */ /* 0x0007e8000c101d32 */
.L_x_423:
[----:B------:R-:W-:Y:S05]  /*81d0*/  BSYNC B1 ;  /* 0x0000000000017941 */ /* 0x000fea0003800000 */
.L_x_422:
[----:B0-----:R0:W4:Y:S01]  /*81e0*/  SHFL.IDX PT, R3, R84, 0x1, 0x181f ;  /* 0x00381f0054037f89 */ /* 0x00112200000e0000 */
[----:B------:R-:W-:Y:S03]  /*81f0*/  BSSY B1, `(.L_x_424) ;  /* 0x0000014000017945 */ /* 0x000fe60003800000 */
[----:B---3--:R0:W3:Y:S01]  /*8200*/  SHFL.IDX PT, R21, R6, 0x1, 0x181f ;  /* 0x00381f0006157f89 */ /* 0x0080e200000e0000 */
[----:B------:R-:W-:Y:S05]  /*8210*/  @P1 BRA `(.L_x_425) ;  /* 0x0000000000441947 */ /* 0x000fea0003800000 */
[----:B------:R-:W-:Y:S02]  /*8220*/  ULDC UR4, c[0x0][0xac8] ;  /* 0x0002b20000047ab9 */ /* 0x000fe40000000800 */
[----:B------:R-:W-:Y:S02]  /*8230*/  ISETP.GE.AND P4, PT, R2, UR4, PT ;  /* 0x0000000402007c0c */ /* 0x000fe4000bf86270 */
[----:B------:R-:W-:Y:S02]  /*8240*/  ISETP.GE.AND P3, PT, R17, UR4, PT ;  /* 0x0000000411007c0c */ /* 0x000fe4000bf66270 */
[----:B------:R-:W-:Y:S02]  /*8250*/  ISETP.GE.AND P2, PT, R16, UR4, PT ;  /* 0x0000000410007c0c */ /* 0x000fe4000bf46270 */
[----:B------:R-:W-:-:S07]  /*8260*/  ISETP.GE.AND P1, PT, R18, UR4, PT ;  /* 0x0000000412007c0c */ /* 0x000fce000bf26270 */
[CC--:B---3--:R-:W-:Y:S02]  /*8270*/  @!P4 LEA R4, P6, R2.reuse, R21.reuse, 0x1 ;  /* 0x000000150204c211 */ /* 0x0c8fe400078c08ff */
[C---:B-----5:R-:W-:Y:S02]  /*8280*/  @!P3 LEA R12, P5, R17.reuse, R21, 0x1 ;  /* 0x00000015110cb211 */ /* 0x060fe400078a08ff */
[----:B----4-:R-:W-:Y:S02]  /*8290*/  @!P4 LEA.HI.X R5, R2, R3, R208, 0x1, P6 ;  /* 0x000000030205c211 */ /* 0x010fe400030f0cd0 */
[----:B------:R-:W-:Y:S02]  /*82a0*/  @!P2 LEA R14, P6, R16, R21, 0x1 ;  /* 0x00000015100ea211 */ /* 0x000fe400078c08ff */
[----:B------:R-:W-:Y:S01]  /*82b0*/  @!P3 LEA.HI.X R13, R17, R3, R207, 0x1, P5 ;  /* 0x00000003110db211 */ /* 0x000fe200028f0ccf */
[----:B------:R3:W-:Y:S01]  /*82c0*/  @!P4 ST.E.128 desc[UR50][R4.64], R24 ;  /* 0x000000180400c985 */ /* 0x0007e2000c101d32 */
[----:B------:R-:W-:-:S02]  /*82d0*/  @!P1 LEA R20, P5, R18, R21, 0x1 ;  /* 0x0000001512149211 */ /* 0x000fc400078a08ff */
[-C--:B------:R-:W-:Y:S01]  /*82e0*/  @!P2 LEA.HI.X R15, R16, R3.reuse, R206, 0x1, P6 ;  /* 0x00000003100fa211 */ /* 0x080fe200030f0cce */
[----:B------:R3:W-:Y:S01]  /*82f0*/  @!P3 ST.E.128 desc[UR50][R12.64], R36 ;  /* 0x000000240c00b985 */ /* 0x0007e2000c101d32 */
[----:B------:R-:W-:-:S03]  /*8300*/  @!P1 LEA.HI.X R21, R18, R3, R205, 0x1, P5 ;  /* 0x0000000312159211 */ /* 0x000fc600028f0ccd */
[----:B------:R3:W-:Y:S04]  /*8310*/  @!P2 ST.E.128 desc[UR50][R14.64], R60 ;  /* 0x0000003c0e00a985 */ /* 0x0007e8000c101d32 */
[----:B------:R3:W-:Y:S02]  /*8320*/  @!P1 ST.E.128 desc[UR50][R20.64], R72 ;  /* 0x0000004814009985 */ /* 0x0007e4000c101d32 */
.L_x_425:
[----:B------:R-:W-:Y:S05]  /*8330*/  BSYNC B1 ;  /* 0x0000000000017941 */ /* 0x000fea0003800000 */
.L_x_424:
[----:B----4-:R4:W0:Y:S01]  /*8340*/  SHFL.IDX PT, R3, R84, 0x2, 0x181f ;  /* 0x00581f0054037f89 */ /* 0x01082200000e0000 */
        /* <DEDUP_REMOVED lines=8> */
[-C--:B---3--:R-:W-:Y:S02]  /*83d0*/  @!P3 LEA R4, P6, R2, R21.reuse, 0x1 ;  /* 0x000000150204b211 */ /* 0x088fe400078c08ff */
[CC--:B-----5:R-:W-:Y:S02]  /*83e0*/  @!P2 LEA R12, P5, R17.reuse, R21.reuse, 0x1 ;  /* 0x00000015110ca211 */ /* 0x0e0fe400078a08ff */
[----:B------:R-:W-:Y:S02]  /*83f0*/  @!P1 LEA R14, P4, R16, R21, 0x1 ;  /* 0x00000015100e9211 */ /* 0x000fe400078808ff */
[----:B0-----:R-:W-:Y:S02]  /*8400*/  @!P3 LEA.HI.X R5, R2, R3, R208, 0x1, P6 ;  /* 0x000000030205b211 */ /* 0x001fe400030f0cd0 */
[----:B------:R-:W-:Y:S02]  /*8410*/  @!P0 LEA R20, P6, R18, R21, 0x1 ;  /* 0x0000001512148211 */ /* 0x000fe400078c08ff */
[-C--:B------:R-:W-:Y:S01]  /*8420*/  @!P2 LEA.HI.X R13, R17, R3.reuse, R207, 0x1, P5 ;  /* 0x00000003110da211 */ /* 0x080fe200028f0ccf */
[----:B------:R0:W-:Y:S01]  /*8430*/  @!P3 ST.E.128 desc[UR50][R4.64], R28 ;  /* 0x0000001c0400b985 */ /* 0x0001e2000c101d32 */
[----:B------:R-:W-:-:S02]  /*8440*/  @!P1 LEA.HI.X R15, R16, R3, R206, 0x1, P4 ;  /* 0x00000003100f9211 */ /* 0x000fc400020f0cce */
[----:B------:R-:W-:Y:S01]  /*8450*/  @!P0 LEA.HI.X R21, R18, R3, R205, 0x1, P6 ;  /* 0x0000000312158211 */ /* 0x000fe200030f0ccd */
[----:B------:R0:W-:Y:S04]  /*8460*/  @!P2 ST.E.128 desc[UR50][R12.64], R40 ;  /* 0x000000280c00a985 */ /* 0x0001e8000c101d32 */
[----:B------:R0:W-:Y:S04]  /*8470*/  @!P1 ST.E.128 desc[UR50][R14.64], R8 ;  /* 0x000000080e009985 */ /* 0x0001e8000c101d32 */
[----:B------:R0:W-:Y:S02]  /*8480*/  @!P0 ST.E.128 desc[UR50][R20.64], R64 ;  /* 0x0000004014008985 */ /* 0x0001e4000c101d32 */
.L_x_427:
[----:B------:R-:W-:Y:S05]  /*8490*/  BSYNC B1 ;  /* 0x0000000000017941 */ /* 0x000fea0003800000 */
.L_x_426:
[----:B------:R-:W-:Y:S01]  /*84a0*/  VIADD R0, R86, 0x60 ;  /* 0x0000006056007836 */ /* 0x000fe20000000000 */
[----:B0-----:R0:W0:Y:S04]  /*84b0*/  SHFL.IDX PT, R3, R84, 0x3, 0x181f ;  /* 0x00781f0054037f89 */ /* 0x00102800000e0000 */
[----:B------:R-:W-:Y:S01]  /*84c0*/  ISETP.GE.AND P0, PT, R0, R85, PT ;  /* 0x000000550000720c */ /* 0x000fe20003f06270 */
[----:B-----5:R0:W0:-:S12]  /*84d0*/  SHFL.IDX PT, R13, R6, 0x3, 0x181f ;  /* 0x00781f00060d7f89 */ /* 0x02001800000e0000 */
[----:B------:R-:W-:Y:S05]  /*84e0*/  @P0 BRA `(.L_x_428) ;  /* 0x0000000c00b40947 */ /* 0x000fea0003800000 */
[----:B------:R-:W-:Y:S02]  /*84f0*/  ULDC UR4, c[0x0][0xac8] ;  /* 0x0002b20000047ab9 */ /* 0x000fe40000000800 */
[----:B------:R-:W-:Y:S02]  /*8500*/  ISETP.GE.AND P3, PT, R2, UR4, PT ;  /* 0x0000000402007c0c */ /* 0x000fe4000bf66270 */
[----:B------:R-:W-:Y:S02]  /*8510*/  ISETP.GE.AND P4, PT, R17, UR4, PT ;  /* 0x0000000411007c0c */ /* 0x000fe4000bf86270 */
[----:B------:R-:W-:-:S09]  /*8520*/  ISETP.GE.AND P5, PT, R16, UR4, PT ;  /* 0x0000000410007c0c */ /* 0x000fd2000bfa6270 */
[-C--:B0-----:R-:W-:Y:S02]  /*8530*/  @!P3 LEA R4, P0, R2, R13.reuse, 0x1 ;  /* 0x0000000d0204b211 */ /* 0x081fe400078008ff */
[CC--:B------:R-:W-:Y:S02]  /*8540*/  @!P4 LEA R8, P1, R17.reuse, R13.reuse, 0x1 ;  /* 0x0000000d1108c211 */ /* 0x0c0fe400078208ff */
[----:B------:R-:W-:Y:S02]  /*8550*/  @!P5 LEA R10, P2, R16, R13, 0x1 ;  /* 0x0000000d100ad211 */ /* 0x000fe400078408ff */
[-C--:B------:R-:W-:Y:S02]  /*8560*/  @!P3 LEA.HI.X R5, R2, R3.reuse, R208, 0x1, P0 ;  /* 0x000000030205b211 */ /* 0x080fe400000f0cd0 */
[-C--:B------:R-:W-:Y:S02]  /*8570*/  @!P4 LEA.HI.X R9, R17, R3.reuse, R207, 0x1, P1 ;  /* 0x000000031109c211 */ /* 0x080fe400008f0ccf */
[----:B------:R-:W-:Y:S01]  /*8580*/  @!P5 LEA.HI.X R11, R16, R3, R206, 0x1, P2 ;  /* 0x00000003100bd211 */ /* 0x000fe200010f0cce */
[----:B------:R0:W-:Y:S01]  /*8590*/  @!P3 ST.E.128 desc[UR50][R4.64], R32 ;  /* 0x000000200400b985 */ /* 0x0001e2000c101d32 */
[----:B------:R-:W-:-:S03]  /*85a0*/  ISETP.GE.AND P0, PT, R18, UR4, PT ;  /* 0x0000000412007c0c */ /* 0x000fc6000bf06270 */
[----:B------:R0:W-:Y:S04]  /*85b0*/  @!P4 ST.E.128 desc[UR50][R8.64], R44 ;  /* 0x0000002c0800c985 */ /* 0x0001e8000c101d32 */
[----:B------:R0:W-:Y:S06]  /*85c0*/  @!P5 ST.E.128 desc[UR50][R10.64], R48 ;  /* 0x000000300a00d985 */ /* 0x0001ec000c101d32 */
[----:B------:R-:W-:Y:S05]  /*85d0*/  @P0 BRA `(.L_x_428) ;  /* 0x0000000c00780947 */ /* 0x000fea0003800000 */
[----:B0-----:R-:W-:-:S04]  /*85e0*/  LEA R4, P0, R18, R13, 0x1 ;  /* 0x0000000d12047211 */ /* 0x001fc800078008ff */
[----:B------:R-:W-:-:S05]  /*85f0*/  LEA.HI.X R5, R18, R3, R205, 0x1, P0 ;  /* 0x0000000312057211 */ /* 0x000fca00000f0ccd */
[----:B------:R0:W-:Y:S01]  /*8600*/  ST.E.128 desc[UR50][R4.64], R52 ;  /* 0x0000003404007985 */ /* 0x0001e2000c101d32 */
[----:B------:R-:W-:Y:S05]  /*8610*/  BRA `(.L_x_428) ;  /* 0x0000000c00687947 */ /* 0x000fea0003800000 */
.L_x_420:
[----:B------:R-:W-:Y:S01]  /*8620*/  ULDC.64 UR8, c[0x0][0xc00] ;  /* 0x0003000000087ab9 */ /* 0x000fe20000000a00 */
[----:B------:R-:W-:Y:S01]  /*8630*/  ULDC UR4, c[0x0][0xa88] ;  /* 0x0002a20000047ab9 */ /* 0x000fe20000000800 */
[----:B------:R-:W-:Y:S01]  /*8640*/  UISETP.NE.U32.AND UP0, UPT, UR8, URZ, UPT ;  /* 0x0000003f0800728c */ /* 0x000fe2000bf05070 */
[----:B------:R-:W0:Y:S03]  /*8650*/  LDC R13, c[0x0][0xbe8] ;  /* 0x0002fa00ff0d7b82 */ /* 0x000e260000000800 */
[----:B------:R-:W-:-:S03]  /*8660*/  UISETP.NE.AND.EX UP0, UPT, UR9, URZ, UPT, UP0 ;  /* 0x0000003f0900728c */ /* 0x000fc6000bf05300 */
[----:B------:R-:W-:Y:S02]  /*8670*/  ULDC.64 UR8, c[0x0][0xc00] ;  /* 0x0003000000087ab9 */ /* 0x000fe40000000a00 */
[----:B------:R-:W-:Y:S01]  /*8680*/  UIMAD.WIDE UR8, UR38, 0x4, UR8 ;  /* 0x00000004260878a5 */ /* 0x000fe2000f8e0208 */
[----:B------:R-:W-:-:S05]  /*8690*/  PLOP3.LUT P2, PT, PT, PT, UP0, 0x80, 0x0 ;  /* 0x000000000000781c */ /* 0x000fca0003f4f008 */
[----:B------:R-:W-:Y:S02]  /*86a0*/  IMAD.U32 R4, RZ, RZ, UR8 ;  /* 0x00000008ff047e24 */ /* 0x000fe4000f8e00ff */
[----:B------:R-:W-:Y:S01]  /*86b0*/  IMAD.U32 R5, RZ, RZ, UR9 ;  /* 0x00000009ff057e24 */ /* 0x000fe2000f8e00ff */
[----:B------:R-:W-:Y:S02]  /*86c0*/  ULDC.64 UR8, c[0x0][0xc08] ;  /* 0x0003020000087ab9 */ /* 0x000fe40000000a00 */
[----:B------:R-:W-:-:S03]  /*86d0*/  UISETP.NE.U32.AND UP1, UPT, UR8, URZ, UPT ;  /* 0x0000003f0800728c */ /* 0x000fc6000bf25070 */
[----:B------:R-:W2:Y:S01]  /*86e0*/  @P2 LDG.E R3, desc[UR50][R4.64] ;  /* 0x0000003204032981 */ /* 0x000ea2000c1e1900 */
[----:B------:R-:W-:Y:S01]  /*86f0*/  UISETP.NE.AND.EX UP1, UPT, UR9, URZ, UPT, UP1 ;  /* 0x0000003f0900728c */ /* 0x000fe2000bf25310 */
[----:B------:R-:W-:-:S05]  /*8700*/  IMAD.U32 R0, RZ, RZ, UR4 ;  /* 0x00000004ff007e24 */ /* 0x000fca000f8e00ff */
[----:B------:R-:W-:-:S05]  /*8710*/  PLOP3.LUT P3, PT, PT, PT, UP1, 0x80, 0x0 ;  /* 0x000000000000781c */ /* 0x000fca0003f6f018 */
[----:B------:R-:W-:Y:S02]  /*8720*/  @UP1 ULDC.64 UR8, c[0x0][0xc08] ;  /* 0x0003020000081ab9 */ /* 0x000fe40000000a00 */
[----:B------:R-:W-:-:S06]  /*8730*/  @UP1 UIMAD.WIDE UR8, UR38, 0x4, UR8 ;  /* 0x00000004260818a5 */ /* 0x000fcc000f8e0208 */
[----:B------:R-:W-:Y:S02]  /*8740*/  IMAD.U32 R8, RZ, RZ, UR8 ;  /* 0x00000008ff087e24 */ /* 0x000fe4000f8e00ff */
[----:B------:R-:W-:-:S05]  /*8750*/  IMAD.U32 R9, RZ, RZ, UR9 ;  /* 0x00000009ff097e24 */ /* 0x000fca000f8e00ff */
[----:B------:R1:W5:Y:S01]  /*8760*/  @P3 LDG.E R0, desc[UR50][R8.64] ;  /* 0x0000003208003981 */ /* 0x000362000c1e1900 */
[----:B0-----:R-:W-:Y:S01]  /*8770*/  ISETP.NE.AND P0, PT, R13, 0x1, PT ;  /* 0x000000010d00780c */ /* 0x001fe20003f05270 */
[----:B------:R-:W-:Y:S01]  /*8780*/  UMOV UR4, URZ ;  /* 0x0000003f00047c82 */ /* 0x000fe20008000000 */
[----:B------:R-:W-:Y:S01]  /*8790*/  USHF.R.S32.HI UR11, URZ, 0x1f, UR41 ;  /* 0x0000001f3f0b7899 */ /* 0x000fe20008011429 */
[----:B------:R-:W-:-:S10]  /*87a0*/  ISETP.GE.AND P1, PT, R209, 0x80, PT ;  /* 0x00000080d100780c */ /* 0x000fd40003f26270 */
[----:B------:R-:W0:Y:S01]  /*87b0*/  @P0 LDC R11, c[0x0][0xbec] ;  /* 0x0002fb00ff0b0b82 */ /* 0x000e220000000800 */
[----:B--2---:R-:W-:-:S13]  /*87c0*/  @P2 R2UR UR4, R3 ;  /* 0x00000000030422ca */ /* 0x004fda00000e0000 */
[----:B------:R-:W-:Y:S01]  /*87d0*/  USHF.R.S32.HI UR10, URZ, 0x1f, UR4 ;  /* 0x0000001f3f0a7899 */ /* 0x000fe20008011404 */
[----:B01----:R-:W-:Y:S11]  /*87e0*/  @P3 BRA `(.L_x_429) ;  /* 0x0000000000103947 */ /* 0x003ff60003800000 */
[----:B------:R-:W-:Y:S05]  /*87f0*/  @!P2 BRA `(.L_x_429) ;  /* 0x00000000000ca947 */ /* 0x000fea0003800000 */
[----:B------:R-:W2:Y:S04]  /*8800*/  LDG.E R3, desc[UR50][R4.64] ;  /* 0x0000003204037981 */ /* 0x000ea8000c1e1900 */
[----:B-----5:R-:W2:Y:S02]  /*8810*/  LDG.E R0, desc[UR50][R4.64+0x4] ;  /* 0x0000043204007981 */ /* 0x020ea4000c1e1900 */
[----:B--2---:R-:W-:-:S07]  /*8820*/  IMAD.IADD R0, R0, 0x1, -R3 ;  /* 0x0000000100007824 */ /* 0x004fce00078e0a03 */
.L_x_429:
[----:B------:R-:W-:Y:S01]  /*8830*/  USEL UR38, UR38, URZ, !UP0 ;  /* 0x0000003f26267287 */ /* 0x000fe2000c000000 */
[----:B------:R-:W-:Y:S01]  /*8840*/  BSSY B1, `(.L_x_430) ;  /* 0x000002d000017945 */ /* 0x000fe20003800000 */
[----:B------:R-:W-:-:S03]  /*8850*/  USEL UR39, UR39, URZ, !UP0 ;  /* 0x0000003f27277287 */ /* 0x000fc6000c000000 */
[----:B------:R-:W-:Y:S09]  /*8860*/  @P1 BRA `(.L_x_431) ;  /* 0x0000000000a81947 */ /* 0x000ff20003800000 */
[----:B------:R-:W0:Y:S01]  /*8870*/  S2R R4, SR_TID.X ;  /* 0x0000000000047919 */ /* 0x000e220000002100 */
[----:B------:R-:W1:Y:S01]  /*8880*/  LDC R6, c[0x0][0xbe8] ;  /* 0x0002fa00ff067b82 */ /* 0x000e620000000800 */
[----:B------:R-:W-:-:S05]  /*8890*/  MOV R3, UR40 ;  /* 0x0000002800037c02 */ /* 0x000fca0008000f00 */
[----:B0-----:R-:W-:Y:S02]  /*88a0*/  IMAD R3, R3, 0x80, R4 ;  /* 0x0000008003037824 */ /* 0x001fe400078e0204 */
[----:B-1---5:R-:W-:Y:S02]  /*88b0*/  IMAD R4, R0, R6, RZ ;  /* 0x0000000600047224 */ /* 0x022fe400078e02ff */
[----:B------:R-:W-:-:S05]  /*88c0*/  VIADD R5, R3, 0xffffff80 ;  /* 0xffffff8003057836 */ /* 0x000fca0000000000 */
[----:B------:R-:W-:-:S13]  /*88d0*/  ISETP.GE.AND P1, PT, R5, R4, PT ;  /* 0x000000040500720c */ /* 0x000fda0003f26270 */
[----:B------:R-:W-:Y:S05]  /*88e0*/  @P1 BRA `(.L_x_431) ;  /* 0x0000000000881947 */ /* 0x000fea0003800000 */
[----:B------:R-:W-:Y:S01]  /*88f0*/  ISETP.NE.AND P1, PT, R6, 0x1, PT ;  /* 0x000000010600780c */ /* 0x000fe20003f25270 */
[----:B------:R-:W-:Y:S01]  /*8900*/  ULDC.64 UR12, c[0x0][0xb90] ;  /* 0x0002e400000c7ab9 */ /* 0x000fe20000000a00 */
[----:B------:R-:W-:Y:S01]  /*8910*/  UMOV UR8, UR4 ;  /* 0x0000000400087c82 */ /* 0x000fe20008000000 */
[----:B------:R-:W-:Y:S01]  /*8920*/  UIMAD UR7, UR11, UR12, URZ ;  /* 0x0000000c0b0772a4 */ /* 0x000fe2000f8e023f */
[----:B------:R-:W-:Y:S02]  /*8930*/  UMOV UR9, UR10 ;  /* 0x0000000a00097c82 */ /* 0x000fe40008000000 */
[----:B------:R-:W-:Y:S02]  /*8940*/  UIMAD.WIDE.U32 UR8, UR41, UR12, UR8 ;  /* 0x0000000c290872a5 */ /* 0x000fe4000f8e0008 */
[----:B------:R-:W-:-:S03]  /*8950*/  UIMAD UR7, UR41, UR13, UR7 ;  /* 0x0000000d290772a4 */ /* 0x000fc6000f8e0207 */
[----:B------:R-:W-:Y:S02]  /*8960*/  ULDC.64 UR12, c[0x0][0xb98] ;  /* 0x0002e600000c7ab9 */ /* 0x000fe40000000a00 */
[----:B------:R-:W0:Y:S01]  /*8970*/  @P1 LDC R4, c[0x0][0xbec] ;  /* 0x0002fb00ff041b82 */ /* 0x000e220000000800 */
[----:B------:R-:W-:Y:S02]  /*8980*/  UIADD3 UR9, UR9, UR7, URZ ;  /* 0x0000000709097290 */ /* 0x000fe4000fffe03f */
[----:B------:R-:W-:Y:S02]  /*8990*/  UIMAD UR7, UR39, UR12, URZ ;  /* 0x0000000c270772a4 */ /* 0x000fe4000f8e023f */
[----:B------:R-:W-:Y:S02]  /*89a0*/  UIMAD.WIDE.U32 UR8, UR38, UR12, UR8 ;  /* 0x0000000c260872a5 */ /* 0x000fe4000f8e0008 */
[----:B------:R-:W-:Y:S01]  /*89b0*/  UIMAD UR7, UR38, UR13, UR7 ;  /* 0x0000000d260772a4 */ /* 0x000fe2000f8e0207 */
[----:B------:R-:W1:Y:S02]  /*89c0*/  @P1 LDC R8, c[0x0][0xbf0] ;  /* 0x0002fc00ff081b82 */ /* 0x000e640000000800 */
[----:B------:R-:W-:Y:S01]  /*89d0*/  ULDC.64 UR12, c[0x0][0xb88] ;  /* 0x0002e200000c7ab9 */ /* 0x000fe20000000a00 */
[----:B0-----:R-:W-:-:S04]  /*89e0*/  @P1 IMAD.HI.U32 R3, R5, R4, RZ ;  /* 0x0000000405031227 */ /* 0x001fc800078e00ff */
[----:B------:R-:W-:Y:S01]  /*89f0*/  IMAD.MOV.U32 R4, RZ, RZ, R5 ;  /* 0x000000ffff047224 */ /* 0x000fe200078e0005 */
[----:B-1----:R-:W-:Y:S01]  /*8a00*/  @P1 SHF.R.U32.HI R4, RZ, R8, R3 ;  /* 0x00000008ff041219 */ /* 0x002fe20000011603 */
[----:B------:R-:W-:-:S04]  /*8a10*/  IMAD.U32 R8, RZ, RZ, UR7 ;  /* 0x00000007ff087e24 */ /* 0x000fc8000f8e00ff */
[----:B------:R-:W-:-:S04]  /*8a20*/  IMAD.MOV R3, RZ, RZ, -R4 ;  /* 0x000000ffff037224 */ /* 0x000fc800078e0a04 */
[----:B------:R-:W-:Y:S01]  /*8a30*/  IMAD R3, R6, R3, R5 ;  /* 0x0000000306037224 */ /* 0x000fe200078e0205 */
[----:B------:R-:W-:Y:S02]  /*8a40*/  SHF.R.S32.HI R5, RZ, 0x1f, R4 ;  /* 0x0000001fff057819 */ /* 0x000fe40000011404 */
[----:B------:R-:W-:Y:S02]  /*8a50*/  IADD3 R4, P1, R4, UR8, RZ ;  /* 0x0000000804047c10 */ /* 0x000fe4000ff3e0ff */
[----:B------:R-:W-:Y:S02]  /*8a60*/  SHF.R.S32.HI R6, RZ, 0x1f, R3 ;  /* 0x0000001fff067819 */ /* 0x000fe40000011403 */
[----:B------:R-:W-:Y:S01]  /*8a70*/  IADD3.X R5, R5, UR9, R8, P1, !PT ;  /* 0x0000000905057c10 */ /* 0x000fe20008ffe408 */
[----:B------:R-:W-:Y:S02]  /*8a80*/  ULDC.64 UR8, c[0x0][0xb50] ;  /* 0x0002d40000087ab9 */ /* 0x000fe40000000a00 */
[----:B------:R-:W-:-:S02]  /*8a90*/  IMAD R6, R6, UR12, RZ ;  /* 0x0000000c06067c24 */ /* 0x000fc4000f8e02ff */
[----:B------:R-:W-:-:S04]  /*8aa0*/  IMAD.WIDE.U32 R4, R3, UR12, R4 ;  /* 0x0000000c03047c25 */ /* 0x000fc8000f8e0004 */
[----:B------:R-:W-:Y:S01]  /*8ab0*/  IMAD R9, R3, UR13, R6 ;  /* 0x0000000d03097c24 */ /* 0x000fe2000f8e0206 */
[----:B------:R-:W-:-:S03]  /*8ac0*/  LEA R8, P1, R4, UR8, 0x2 ;  /* 0x0000000804087c11 */ /* 0x000fc6000f8210ff */
[----:B------:R-:W-:-:S05]  /*8ad0*/  IMAD.IADD R3, R5, 0x1, R9 ;  /* 0x0000000105037824 */ /* 0x000fca00078e0209 */
[----:B------:R-:W-:Y:S01]  /*8ae0*/  LEA.HI.X R9, R4, UR9, R3, 0x2, P1 ;  /* 0x0000000904097c11 */ /* 0x000fe200088f1403 */
[----:B------:R-:W-:-:S05]  /*8af0*/  IMAD.MOV.U32 R3, RZ, RZ, -0x800000 ;  /* 0xff800000ff037424 */ /* 0x000fca00078e00ff */
[----:B------:R0:W-:Y:S02]  /*8b00*/  STG.E desc[UR50][R8.64], R3 ;  /* 0x0000000308007986 */ /* 0x0001e4000c101932 */
.L_x_431:
[----:B------:R-:W-:Y:S05]  /*8b10*/  BSYNC B1 ;  /* 0x0000000000017941 */ /* 0x000fea0003800000 */
.L_x_430:
[----:B------:R-:W1:Y:S01]  /*8b20*/  @P0 LDC R5, c[0x0][0xbf0] ;  /* 0x0002fc00ff050b82 */ /* 0x000e620000000800 */
[----:B------:R-:W-:Y:S01]  /*8b30*/  ULDC.64 UR12, c[0x0][0xaa0] ;  /* 0x0002a800000c7ab9 */ /* 0x000fe20000000a00 */
[----:B0-----:R-:W-:Y:S01]  /*8b40*/  IMAD R3, R19, 0x20, R22 ;  /* 0x0000002013037824 */ /* 0x001fe200078e0216 */
[----:B------:R-:W-:Y:S01]  /*8b50*/  UIMAD UR7, UR10, UR12, URZ ;  /* 0x0000000c0a0772a4 */ /* 0x000fe2000f8e023f */
[----:B------:R-:W-:Y:S01]  /*8b60*/  IMAD.U32 R8, RZ, RZ, UR40 ;  /* 0x00000028ff087e24 */ /* 0x000fe2000f8e00ff */
[----:B------:R-:W-:Y:S01]  /*8b70*/  UIMAD.WIDE.U32 UR8, UR4, UR12, URZ ;  /* 0x0000000c040872a5 */ /* 0x000fe2000f8e003f */
[----:B------:R-:W-:Y:S01]  /*8b80*/  IMAD.U32 R15, RZ, RZ, UR40 ;  /* 0x00000028ff0f7e24 */ /* 0x000fe2000f8e00ff */
[----:B------:R-:W-:Y:S01]  /*8b90*/  UIMAD UR7, UR4, UR13, UR7 ;  /* 0x0000000d040772a4 */ /* 0x000fe2000f8e0207 */
[----:B------:R-:W-:Y:S01]  /*8ba0*/  IMAD R8, R8, 0x80, R3 ;  /* 0x0000008008087824 */ /* 0x000fe200078e0203 */
[----:B------:R-:W-:Y:S01]  /*8bb0*/  BSSY B1, `(.L_x_432) ;  /* 0x000003e000017945 */ /* 0x000fe20003800000 */
[----:B------:R-:W-:Y:S01]  /*8bc0*/  ULDC.64 UR12, c[0x0][0xae8] ;  /* 0x0002ba00000c7ab9 */ /* 0x000fe20000000a00 */
[----:B------:R-:W-:Y:S01]  /*8bd0*/  UIADD3 UR9, UR9, UR7, URZ ;  /* 0x0000000709097290 */ /* 0x000fe2000fffe03f */
[----:B------:R-:W-:Y:S01]  /*8be0*/  @P0 IMAD.HI.U32 R4, R8, R11, RZ ;  /* 0x0000000b08040227 */ /* 0x000fe200078e00ff */
[----:B------:R-:W-:Y:S01]  /*8bf0*/  UIMAD UR4, UR11, UR12, URZ ;  /* 0x0000000c0b0472a4 */ /* 0x000fe2000f8e023f */
[----:B------:R-:W-:Y:S01]  /*8c00*/  MOV R3, R8 ;  /* 0x0000000800037202 */ /* 0x000fe20000000f00 */
[----:B------:R-:W-:-:S02]  /*8c10*/  UIMAD.WIDE.U32 UR8, UR41, UR12, UR8 ;  /* 0x0000000c290872a5 */ /* 0x000fc4000f8e0008 */
[----:B------:R-:W-:Y:S01]  /*8c20*/  UIMAD UR4, UR41, UR13, UR4 ;  /* 0x0000000d290472a4 */ /* 0x000fe2000f8e0204 */
[----:B------:R-:W-:-:S03]  /*8c30*/  ULDC.64 UR10, c[0x0][0xaf0] ;  /* 0x0002bc00000a7ab9 */ /* 0x000fc60000000a00 */
[----:B------:R-:W-:Y:S02]  /*8c40*/  UIADD3 UR9, UR9, UR4, URZ ;  /* 0x0000000409097290 */ /* 0x000fe4000fffe03f */
[----:B------:R-:W-:Y:S01]  /*8c50*/  UIMAD UR4, UR39, UR10, URZ ;  /* 0x0000000a270472a4 */ /* 0x000fe2000f8e023f */
[----:B-1----:R-:W-:Y:S01]  /*8c60*/  @P0 SHF.R.U32.HI R3, RZ, R5, R4 ;  /* 0x00000005ff030219 */ /* 0x002fe20000011604 */
[----:B------:R-:W-:Y:S02]  /*8c70*/  UIMAD.WIDE.U32 UR8, UR38, UR10, UR8 ;  /* 0x0000000a260872a5 */ /* 0x000fe4000f8e0008 */
[----:B------:R-:W-:Y:S01]  /*8c80*/  UIMAD UR4, UR38, UR11, UR4 ;  /* 0x0000000b260472a4 */ /* 0x000fe2000f8e0204 */
[--C-:B------:R-:W-:Y:S01]  /*8c90*/  SHF.R.S32.HI R4, RZ, 0x1f, R3.reuse ;  /* 0x0000001fff047819 */ /* 0x100fe20000011403 */
[----:B------:R-:W-:Y:S01]  /*8ca0*/  IMAD.MOV R9, RZ, RZ, -R3 ;  /* 0x000000ffff097224 */ /* 0x000fe200078e0a03 */
[----:B------:R-:W-:Y:S01]  /*8cb0*/  ULDC.64 UR10, c[0x0][0xae0] ;  /* 0x0002b800000a7ab9 */ /* 0x000fe20000000a00 */
[----:B------:R-:W-:-:S02]  /*8cc0*/  UIADD3 UR4, UR9, UR4, URZ ;  /* 0x0000000409047290 */ /* 0x000fc4000fffe03f */
[----:B------:R-:W-:Y:S02]  /*8cd0*/  IMAD.U32 R5, RZ, RZ, UR9 ;  /* 0x00000009ff057e24 */ /* 0x000fe4000f8e00ff */
[----:B------:R-:W-:Y:S02]  /*8ce0*/  IMAD R6, R4, UR10, RZ ;  /* 0x0000000a04067c24 */ /* 0x000fe4000f8e02ff */
[----:B------:R-:W-:Y:S01]  /*8cf0*/  IMAD.U32 R4, RZ, RZ, UR8 ;  /* 0x00000008ff047e24 */ /* 0x000fe2000f8e00ff */
[----:B------:R-:W-:Y:S01]  /*8d00*/  ULDC.64 UR8, c[0x0][0xad8] ;  /* 0x0002b60000087ab9 */ /* 0x000fe20000000a00 */
[----:B------:R-:W-:Y:S02]  /*8d10*/  IMAD.U32 R5, RZ, RZ, UR4 ;  /* 0x00000004ff057e24 */ /* 0x000fe4000f8e00ff */
[----:B------:R-:W-:Y:S02]  /*8d20*/  IMAD R9, R13, R9, R8 ;  /* 0x000000090d097224 */ /* 0x000fe400078e0208 */
[----:B------:R-:W-:-:S02]  /*8d30*/  IMAD R11, R3, UR11, R6 ;  /* 0x0000000b030b7c24 */ /* 0x000fc4000f8e0206 */
[----:B------:R-:W-:Y:S01]  /*8d40*/  IMAD.WIDE.U32 R4, R3, UR10, R4 ;  /* 0x0000000a03047c25 */ /* 0x000fe2000f8e0004 */
[----:B------:R-:W-:-:S03]  /*8d50*/  SHF.R.S32.HI R3, RZ, 0x1f, R9 ;  /* 0x0000001fff037819 */ /* 0x000fc60000011409 */
[----:B------:R-:W-:Y:S02]  /*8d60*/  IMAD.IADD R5, R5, 0x1, R11 ;  /* 0x0000000105057824 */ /* 0x000fe400078e020b */
[----:B------:R-:W-:Y:S02]  /*8d70*/  IMAD R6, R3, UR8, RZ ;  /* 0x0000000803067c24 */ /* 0x000fe4000f8e02ff */
[----:B------:R-:W-:Y:S02]  /*8d80*/  IMAD R8, R15, 0x80, R22 ;  /* 0x000000800f087824 */ /* 0x000fe400078e0216 */
[----:B-----5:R-:W-:Y:S02]  /*8d90*/  IMAD R13, R0, R13, RZ ;  /* 0x0000000d000d7224 */ /* 0x020fe400078e02ff */
[C---:B------:R-:W-:Y:S02]  /*8da0*/  IMAD R3, R9.reuse, UR9, R6 ;  /* 0x0000000909037c24 */ /* 0x040fe4000f8e0206 */
[----:B------:R-:W-:Y:S01]  /*8db0*/  IMAD.WIDE.U32 R4, R9, UR8, R4 ;  /* 0x0000000809047c25 */ /* 0x000fe2000f8e0004 */
[----:B------:R-:W-:Y:S01]  /*8dc0*/  ISETP.GE.AND P2, PT, R8, R13, PT ;  /* 0x0000000d0800720c */ /* 0x000fe20003f46270 */
[----:B------:R-:W-:-:S02]  /*8dd0*/  ULDC.64 UR8, c[0x0][0xa80] ;  /* 0x0002a00000087ab9 */ /* 0x000fc40000000a00 */
[----:B------:R-:W-:Y:S01]  /*8de0*/  IMAD.IADD R3, R5, 0x1, R3 ;  /* 0x0000000105037824 */ /* 0x000fe200078e0203 */
[----:B------:R-:W-:Y:S01]  /*8df0*/  LEA R6, P3, R4, UR8, 0x1 ;  /* 0x0000000804067c11 */ /* 0x000fe2000f8608ff */
[----:B------:R-:W-:-:S03]  /*8e00*/  VIADD R0, R8, 0x20 ;  /* 0x0000002008007836 */ /* 0x000fc60000000000 */
[----:B------:R-:W-:Y:S01]  /*8e10*/  LEA.HI.X R3, R4, UR9, R3, 0x1, P3 ;  /* 0x0000000904037c11 */ /* 0x000fe200098f0c03 */
[----:B------:R0:W1:Y:S01]  /*8e20*/  SHFL.IDX PT, R9, R6, RZ, 0x181f ;  /* 0x00181fff06097589 */ /* 0x00006200000e0000 */
[-C--:B------:R-:W-:Y:S01]  /*8e30*/  ISETP.GE.AND P1, PT, R0, R13.reuse, PT ;  /* 0x0000000d0000720c */ /* 0x080fe20003f26270 */
[----:B------:R-:W-:Y:S02]  /*8e40*/  VIADD R0, R8, 0x40 ;  /* 0x0000004008007836 */ /* 0x000fe40000000000 */
[----:B------:R0:W2:Y:S03]  /*8e50*/  SHFL.IDX PT, R5, R3, RZ, 0x181f ;  /* 0x00181fff03057589 */ /* 0x0000a600000e0000 */
[----:B------:R-:W-:Y:S01]  /*8e60*/  ISETP.GE.AND P0, PT, R0, R13, PT ;  /* 0x0000000d0000720c */ /* 0x000fe20003f06270 */
[----:B------:R-:W-:-:S12]  /*8e70*/  @P2 BRA `(.L_x_433) ;  /* 0x0000000000442947 */ /* 0x000fd80003800000 */
[----:B------:R-:W-:Y:S02]  /*8e80*/  ULDC UR4, c[0x0][0xac8] ;  /* 0x0002b20000047ab9 */ /* 0x000fe40000000800 */
[----:B------:R-:W-:Y:S02]  /*8e90*/  ISETP.GE.AND P5, PT, R2, UR4, PT ;  /* 0x0000000402007c0c */ /* 0x000fe4000bfa6270 */
[----:B------:R-:W-:Y:S02]  /*8ea0*/  ISETP.GE.AND P4, PT, R17, UR4, PT ;  /* 0x0000000411007c0c */ /* 0x000fe4000bf86270 */
[----:B------:R-:W-:Y:S02]  /*8eb0*/  ISETP.GE.AND P3, PT, R16, UR4, PT ;  /* 0x0000000410007c0c */ /* 0x000fe4000bf66270 */
[----:B------:R-:W-:-:S07]  /*8ec0*/  ISETP.GE.AND P2, PT, R18, UR4, PT ;  /* 0x0000000412007c0c */ /* 0x000fce000bf46270 */
[----:B-1----:R-:W-:-:S04]  /*8ed0*/  @!P5 LEA R10, P6, R2, R9, 0x1 ;  /* 0x00000009020ad211 */ /* 0x002fc800078c08ff */
[----:B--2---:R-:W-:Y:S02]  /*8ee0*/  @!P5 LEA.HI.X R11, R2, R5, R208, 0x1, P6 ;  /* 0x00000005020bd211 */ /* 0x004fe400030f0cd0 */
[----:B------:R-:W-:-:S03]  /*8ef0*/  @!P4 LEA R14, P6, R17, R9, 0x1 ;  /* 0x00000009110ec211 */ /* 0x000fc600078c08ff */
[----:B------:R3:W-:Y:S01]  /*8f00*/  @!P5 ST.E.128 desc[UR50][R10.64], RZ ;  /* 0x000000ff0a00d985 */ /* 0x0007e2000c101d32 */
[----:B------:R-:W-:Y:S02]  /*8f10*/  @!P4 LEA.HI.X R15, R17, R5, R207, 0x1, P6 ;  /* 0x00000005110fc211 */ /* 0x000fe400030f0ccf */
[----:B------:R-:W-:-:S03]  /*8f20*/  @!P3 LEA R20, P6, R16, R9, 0x1 ;  /* 0x000000091014b211 */ /* 0x000fc600078c08ff */
[----:B------:R3:W-:Y:S01]  /*8f30*/  @!P4 ST.E.128 desc[UR50][R14.64], RZ ;  /* 0x000000ff0e00c985 */ /* 0x0007e2000c101d32 */
[----:B------:R-:W-:Y:S02]  /*8f40*/  @!P3 LEA.HI.X R21, R16, R5, R206, 0x1, P6 ;  /* 0x000000051015b211 */ /* 0x000fe400030f0cce */
[----:B------:R-:W-:-:S03]  /*8f50*/  @!P2 LEA R4, P6, R18, R9, 0x1 ;  /* 0x000000091204a211 */ /* 0x000fc600078c08ff */
[----:B------:R3:W-:Y:S01]  /*8f60*/  @!P3 ST.E.128 desc[UR50][R20.64], RZ ;  /* 0x000000ff1400b985 */ /* 0x0007e2000c101d32 */
[----:B------:R-:W-:-:S05]  /*8f70*/  @!P2 LEA.HI.X R5, R18, R5, R205, 0x1, P6 ;  /* 0x000000051205a211 */ /* 0x000fca00030f0ccd */
[----:B------:R3:W-:Y:S04]  /*8f80*/  @!P2 ST.E.128 desc[UR50][R4.64], RZ ;  /* 0x000000ff0400a985 */ /* 0x0007e8000c101d32 */
.L_x_433:
[----:B------:R-:W-:Y:S05]  /*8f90*/  BSYNC B1 ;  /* 0x0000000000017941 */ /* 0x000fea0003800000 */
.L_x_432:
[----:B--23--:R2:W3:Y:S01]  /*8fa0*/  SHFL.IDX PT, R5, R3, 0x1, 0x181f ;  /* 0x00381f0003057f89 */ /* 0x00c4e200000e0000 */
[----:B------:R-:W-:Y:S03]  /*8fb0*/  BSSY B1, `(.L_x_434) ;  /* 0x0000014000017945 */ /* 0x000fe60003800000 */
[----:B-1----:R2:W1:Y:S01]  /*8fc0*/  SHFL.IDX PT, R9, R6, 0x1, 0x181f ;  /* 0x00381f0006097f89 */ /* 0x00246200000e0000 */
[----:B------:R-:W-:Y:S05]  /*8fd0*/  @P1 BRA `(.L_x_435) ;  /* 0x0000000000441947 */ /* 0x000fea0003800000 */
[----:B------:R-:W-:Y:S02]  /*8fe0*/  ULDC UR4, c[0x0][0xac8] ;  /* 0x0002b20000047ab9 */ /* 0x000fe40000000800 */
[----:B------:R-:W-:Y:S02]  /*8ff0*/  ISETP.GE.AND P4, PT, R2, UR4, PT ;  /* 0x0000000402007c0c */ /* 0x000fe4000bf86270 */
[----:B------:R-:W-:Y:S02]  /*9000*/  ISETP.GE.AND P3, PT, R17, UR4, PT ;  /* 0x0000000411007c0c */ /* 0x000fe4000bf66270 */
[----:B------:R-:W-:Y:S02]  /*9010*/  ISETP.GE.AND P2, PT, R16, UR4, PT ;  /* 0x0000000410007c0c */ /* 0x000fe4000bf46270 */
[----:B------:R-:W-:-:S07]  /*9020*/  ISETP.GE.AND P1, PT, R18, UR4, PT ;  /* 0x0000000412007c0c */ /* 0x000fce000bf26270 */
[CC--:B-1----:R-:W-:Y:S02]  /*9030*/  @!P4 LEA R10, P6, R2.reuse, R9.reuse, 0x1 ;  /* 0x00000009020ac211 */ /* 0x0c2fe400078c08ff */
[C---:B------:R-:W-:Y:S02]  /*9040*/  @!P3 LEA R14, P5, R17.reuse, R9, 0x1 ;  /* 0x00000009110eb211 */ /* 0x040fe400078a08ff */
[----:B---3--:R-:W-:Y:S02]  /*9050*/  @!P4 LEA.HI.X R11, R2, R5, R208, 0x1, P6 ;  /* 0x00000005020bc211 */ /* 0x008fe400030f0cd0 */
[----:B------:R-:W-:Y:S02]  /*9060*/  @!P2 LEA R20, P6, R16, R9, 0x1 ;  /* 0x000000091014a211 */ /* 0x000fe400078c08ff */
[----:B------:R-:W-:Y:S01]  /*9070*/  @!P3 LEA.HI.X R15, R17, R5, R207, 0x1, P5 ;  /* 0x00000005110fb211 */ /* 0x000fe200028f0ccf */
[----:B------:R4:W-:Y:S01]  /*9080*/  @!P4 ST.E.128 desc[UR50][R10.64], RZ ;  /* 0x000000ff0a00c985 */ /* 0x0009e2000c101d32 */
[----:B------:R-:W-:-:S02]  /*9090*/  @!P1 LEA R4, P5, R18, R9, 0x1 ;  /* 0x0000000912049211 */ /* 0x000fc400078a08ff */
[-C--:B------:R-:W-:Y:S01]  /*90a0*/  @!P2 LEA.HI.X R21, R16, R5.reuse, R206, 0x1, P6 ;  /* 0x000000051015a211 */ /* 0x080fe200030f0cce */
[----:B------:R4:W-:Y:S01]  /*90b0*/  @!P3 ST.E.128 desc[UR50][R14.64], RZ ;  /* 0x000000ff0e00b985 */ /* 0x0009e2000c101d32 */
[----:B------:R-:W-:-:S03]  /*90c0*/  @!P1 LEA.HI.X R5, R18, R5, R205, 0x1, P5 ;  /* 0x0000000512059211 */ /* 0x000fc600028f0ccd */
[----:B------:R4:W-:Y:S04]  /*90d0*/  @!P2 ST.E.128 desc[UR50][R20.64], RZ ;  /* 0x000000ff1400a985 */ /* 0x0009e8000c101d32 */
[----:B------:R4:W-:Y:S02]  /*90e0*/  @!P1 ST.E.128 desc[UR50][R4.64], RZ ;  /* 0x000000ff04009985 */ /* 0x0009e4000c101d32 */
.L_x_435:
[----:B------:R-:W-:Y:S05]  /*90f0*/  BSYNC B1 ;  /* 0x0000000000017941 */ /* 0x000fea0003800000 */
.L_x_434:
[----:B---34-:R3:W4:Y:S01]  /*9100*/  SHFL.IDX PT, R5, R3, 0x2, 0x181f ;  /* 0x00581f0003057f89 */ /* 0x01872200000e0000 */
        /* <DEDUP_REMOVED lines=8> */
[-C--:B-1----:R-:W-:Y:S02]  /*9190*/  @!P3 LEA R10, P6, R2, R9.reuse, 0x1 ;  /* 0x00000009020ab211 */ /* 0x082fe400078c08ff */
[CC--:B------:R-:W-:Y:S02]  /*91a0*/  @!P2 LEA R14, P5, R17.reuse, R9.reuse, 0x1 ;  /* 0x00000009110ea211 */ /* 0x0c0fe400078a08ff */
[----:B------:R-:W-:Y:S02]  /*91b0*/  @!P1 LEA R20, P4, R16, R9, 0x1 ;  /* 0x0000000910149211 */ /* 0x000fe400078808ff */
[----:B----4-:R-:W-:Y:S02]  /*91c0*/  @!P3 LEA.HI.X R11, R2, R5, R208, 0x1, P6 ;  /* 0x00000005020bb211 */ /* 0x010fe400030f0cd0 */
[----:B------:R-:W-:Y:S02]  /*91d0*/  @!P0 LEA R4, P6, R18, R9, 0x1 ;  /* 0x0000000912048211 */ /* 0x000fe400078c08ff */
[-C--:B------:R-:W-:Y:S01]  /*91e0*/  @!P2 LEA.HI.X R15, R17, R5.reuse, R207, 0x1, P5 ;  /* 0x00000005110fa211 */ /* 0x080fe200028f0ccf */
[----:B------:R1:W-:Y:S01]  /*91f0*/  @!P3 ST.E.128 desc[UR50][R10.64], RZ ;  /* 0x000000ff0a00b985 */ /* 0x0003e2000c101d32 */
[----:B------:R-:W-:-:S02]  /*9200*/  @!P1 LEA.HI.X R21, R16, R5, R206, 0x1, P4 ;  /* 0x0000000510159211 */ /* 0x000fc400020f0cce */
[----:B------:R-:W-:Y:S01]  /*9210*/  @!P0 LEA.HI.X R5, R18, R5, R205, 0x1, P6 ;  /* 0x0000000512058211 */ /* 0x000fe200030f0ccd */
[----:B------:R1:W-:Y:S04]  /*9220*/  @!P2 ST.E.128 desc[UR50][R14.64], RZ ;  /* 0x000000ff0e00a985 */ /* 0x0003e8000c101d32 */
[----:B------:R1:W-:Y:S04]  /*9230*/  @!P1 ST.E.128 desc[UR50][R20.64], RZ ;  /* 0x000000ff14009985 */ /* 0x0003e8000c101d32 */
[----:B------:R1:W-:Y:S02]  /*9240*/  @!P0 ST.E.128 desc[UR50][R4.64], RZ ;  /* 0x000000ff04008985 */ /* 0x0003e4000c101d32 */
.L_x_437:
[----:B------:R-:W-:Y:S05]  /*9250*/  BSYNC B1 ;  /* 0x0000000000017941 */ /* 0x000fea0003800000 */
.L_x_436:
[----:B------:R-:W-:Y:S01]  /*9260*/  IADD3 R0, R8, 0x60, RZ ;  /* 0x0000006008007810 */ /* 0x000fe20007ffe0ff */
[----:B0-23--:R-:W0:Y:S03]  /*9270*/  SHFL.IDX PT, R3, R3, 0x3, 0x181f ;  /* 0x00781f0003037f89 */ /* 0x00de2600000e0000 */
[----:B------:R-:W-:Y:S01]  /*9280*/  ISETP.GE.AND P0, PT, R0, R13, PT ;  /* 0x0000000d0000720c */ /* 0x000fe20003f06270 */
[----:B-1--4-:R1:W2:-:S12]  /*9290*/  SHFL.IDX PT, R5, R6, 0x3, 0x181f ;  /* 0x00781f0006057f89 */ /* 0x01229800000e0000 */
[----:B-1----:R-:W-:Y:S05]  /*92a0*/  @P0 BRA `(.L_x_428) ;  /* 0x0000000000440947 */ /* 0x002fea0003800000 */
[----:B------:R-:W-:Y:S02]  /*92b0*/  ULDC UR4, c[0x0][0xac8] ;  /* 0x0002b20000047ab9 */ /* 0x000fe40000000800 */
[----:B------:R-:W-:Y:S02]  /*92c0*/  ISETP.GE.AND P3, PT, R2, UR4, PT ;  /* 0x0000000402007c0c */ /* 0x000fe4000bf66270 */
[----:B------:R-:W-:Y:S02]  /*92d0*/  ISETP.GE.AND P2, PT, R17, UR4, PT ;  /* 0x0000000411007c0c */ /* 0x000fe4000bf46270 */
[----:B------:R-:W-:Y:S02]  /*92e0*/  ISETP.GE.AND P1, PT, R16, UR4, PT ;  /* 0x0000000410007c0c */ /* 0x000fe4000bf26270 */
[----:B------:R-:W-:-:S07]  /*92f0*/  ISETP.GE.AND P0, PT, R18, UR4, PT ;  /* 0x0000000412007c0c */ /* 0x000fce000bf06270 */
[-C--:B--2---:R-:W-:Y:S02]  /*9300*/  @!P3 LEA R8, P6, R2, R5.reuse, 0x1 ;  /* 0x000000050208b211 */ /* 0x084fe400078c08ff */
[CC--:B------:R-:W-:Y:S02]  /*9310*/  @!P2 LEA R10, P5, R17.reuse, R5.reuse, 0x1 ;  /* 0x00000005110aa211 */ /* 0x0c0fe400078a08ff */
[----:B------:R-:W-:Y:S02]  /*9320*/  @!P1 LEA R12, P4, R16, R5, 0x1 ;  /* 0x00000005100c9211 */ /* 0x000fe400078808ff */
[----:B0-----:R-:W-:Y:S02]  /*9330*/  @!P3 LEA.HI.X R9, R2, R3, R208, 0x1, P6 ;  /* 0x000000030209b211 */ /* 0x001fe400030f0cd0 */
        /* <DEDUP_REMOVED lines=8> */
.L_x_428:
[----:B------:R-:W-:Y:S05]  /*93c0*/  BSYNC B0 ;  /* 0x0000000000007941 */ /* 0x000fea0003800000 */
.L_x_419:
[----:B------:R-:W-:Y:S02]  /*93d0*/  ULDC UR4, c[0x0][0xc3c] ;  /* 0x00030f0000047ab9 */ /* 0x000fe40000000800 */
[----:B------:R-:W-:-:S13]  /*93e0*/  ISETP.GE.AND P0, PT, R7, UR4, PT ;  /* 0x0000000407007c0c */ /* 0x000fda000bf06270 */
[----:B------:R-:W-:Y:S05]  /*93f0*/  @!P0 BRA `(.L_x_438) ;  /* 0xffffff7800648947 */ /* 0x000fea000383ffff */
[----:B------:R-:W-:Y:S05]  /*9400*/  EXIT ;  /* 0x000000000000794d */ /* 0x000fea0003800000 */
.L_x_391:
[----:B------:R-:W-:-:S08]  /*9410*/  NOP ;  /* 0x0000000000007918 */ /* 0x000fd00000000000 */
[----:B------:R-:W0:-:S00]  /*9420*/  USETMAXREG.DEALLOC.CTAPOOL 0x28 ;  /* 0x00000028000079c8 */ /* 0x000e0000080e0500 */
[----:B0-----:R-:W-:Y:S02]  /*9430*/  LOP3.LUT R0, R0, 0x3, RZ, 0xc0, !PT ;  /* 0x0000000300007812 */ /* 0x001fe400078ec0ff */
[----:B------:R-:W-:-:S04]  /*9440*/  LOP3.LUT R23, R23, 0xfffffdff, RZ, 0xc0, !PT ;  /* 0xfffffdff17177812 */ /* 0x000fc800078ec0ff */
[----:B------:R-:W0:Y:S02]  /*9450*/  SHFL.IDX PT, R0, R0, RZ, 0x1f ;  /* 0x00001fff00007589 */ /* 0x000e2400000e0000 */
[----:B0-----:R-:W-:Y:S01]  /*9460*/  ISETP.NE.AND P0, PT, R0, RZ, PT ;  /* 0x000000ff0000720c */ /* 0x001fe20003f05270 */
[----:B------:R-:W-:-:S12]  /*9470*/  IMAD.MOV.U32 R0, RZ, RZ, RZ ;  /* 0x000000ffff007224 */ /* 0x000fd800078e00ff */
[----:B------:R-:W-:Y:S01]  /*9480*/  @P0 LOP3.LUT R23, R23, 0x200, RZ, 0xfc, !PT ;  /* 0x0000020017170812 */ /* 0x000fe200078efcff */
[----:B------:R-:W-:Y:S06]  /*9490*/  @!P0 BRA `(.L_x_439) ;  /* 0x00000000001c8947 */ /* 0x000fec0003800000 */
[----:B------:R-:W0:Y:S08]  /*94a0*/  S2UR UR5, SR_CgaCtaId ;  /* 0x00000000000579c3 */ /* 0x000e300000008800 */
[----:B------:R-:W-:Y:S06]  /*94b0*/  BAR.SYNC.DEFER_BLOCKING 0x5, 0x180 ;  /* 0x0146000000007b1d */ /* 0x000fec0000010000 */
[----:B------:R-:W-:-:S02]  /*94c0*/  UMOV UR4, 0x400 ;  /* 0x0000040000047882 */ /* 0x000fc40000000000 */
[----:B0-----:R-:W-:-:S09]  /*94d0*/  ULEA UR4, UR5, UR4, 0x18 ;  /* 0x0000000405047291 */ /* 0x001fd2000f8ec03f */
[----:B------:R-:W1:Y:S01]  /*94e0*/  LDS.128 R16, [UR4+0x228d0] ;  /* 0x0228d004ff107984 */ /* 0x000e620008000c00 */
[----:B------:R-:W-:Y:S06]  /*94f0*/  BAR.ARV 0x4, 0x180 ;  /* 0x0106000000007b1d */ /* 0x000fec0000002000 */
[----:B------:R-:W-:Y:S05]  /*9500*/  BRA `(.L_x_440) ;  /* 0x0000000800007947 */ /* 0x000fea0003800000 */
.L_x_439:
[----:B------:R-:W0:Y:S01]  /*9510*/  S2R R2, SR_TID.X ;  /* 0x0000000000027919 */ /* 0x000e220000002100 */
[----:B------:R-:W-:Y:S01]  /*9520*/  ULDC UR4, c[0x0][0xc3c] ;  /* 0x00030f0000047ab9 */ /* 0x000fe20000000800 */
[----:B------:R-:W1:Y:S01]  /*9530*/  S2UR UR6, SR_CTAID.X ;  /* 0x00000000000679c3 */ /* 0x000e620000002500 */
[----:B------:R-:W-:Y:S01]  /*9540*/  ULDC UR5, c[0x0][0xc38] ;  /* 0x00030e0000057ab9 */ /* 0x000fe20000000800 */
[----:B0-----:R-:W-:-:S04]  /*9550*/  LOP3.LUT R5, R2, 0x1f, RZ, 0xc0, !PT ;  /* 0x0000001f02057812 */ /* 0x001fc800078ec0ff */
[----:B------:R-:W-:-:S04]  /*9560*/  ISETP.NE.AND P0, PT, R5, 0x1f, PT ;  /* 0x0000001f0500780c */ /* 0x000fc80003f05270 */
[----:B------:R-:W-:-:S13]  /*9570*/  ISETP.GE.OR P1, PT, R5, UR4, !P0 ;  /* 0x0000000405007c0c */ /* 0x000fda000c726670 */
[----:B------:R-:W0:Y:S02]  /*9580*/  @!P1 LDC.64 R2, c[0x0][0xc80] ;  /* 0x00032000ff029b82 */ /* 0x000e240000000a00 */
[----:B0-----:R-:W-:-:S05]  /*9590*/  @!P1 IMAD.WIDE.U32 R2, R5, 0x4, R2 ;  /* 0x0000000405029825 */ /* 0x001fca00078e0002 */
[----:B------:R-:W2:Y:S01]  /*95a0*/  @!P1 LDG.E R0, desc[UR50][R2.64] ;  /* 0x0000003202009981 */ /* 0x000ea2000c1e1900 */
[C---:B------:R-:W-:Y:S01]  /*95b0*/  ISETP.NE.AND P1, PT, R5.reuse, RZ, PT ;  /* 0x000000ff0500720c */ /* 0x040fe20003f25270 */
[----:B------:R-:W-:Y:S01]  /*95c0*/  UMOV UR4, URZ ;  /* 0x0000003f00047c82 */ /* 0x000fe20008000000 */
[C---:B------:R-:W-:Y:S01]  /*95d0*/  ISETP.GE.U32.AND P2, PT, R5.reuse, 0x2, PT ;  /* 0x000000020500780c */ /* 0x040fe20003f46070 */
[----:B------:R-:W-:Y:S01]  /*95e0*/  IMAD.MOV.U32 R16, RZ, RZ, RZ ;  /* 0x000000ffff107224 */ /* 0x000fe200078e00ff */
[C---:B------:R-:W-:Y:S02]  /*95f0*/  ISETP.GE.U32.AND P3, PT, R5.reuse, 0x4, PT ;  /* 0x000000040500780c */ /* 0x040fe40003f66070 */
[C---:B------:R-:W-:Y:S02]  /*9600*/  ISETP.GE.U32.AND P4, PT, R5.reuse, 0x8, PT ;  /* 0x000000080500780c */ /* 0x040fe40003f86070 */
[----:B------:R-:W-:Y:S01]  /*9610*/  ISETP.GE.U32.AND P5, PT, R5, 0x10, PT ;  /* 0x000000100500780c */ /* 0x000fe20003fa6070 */
[----:B--2---:R-:W0:Y:S02]  /*9620*/  SHFL.UP PT, R4, R0, 0x1, RZ ;  /* 0x0420000000047989 */ /* 0x004e2400000e00ff */
[----:B0-----:R-:W-:-:S05]  /*9630*/  SEL R7, R4, RZ, P1 ;  /* 0x000000ff04077207 */ /* 0x001fca0000800000 */
[----:B------:R-:W-:-:S05]  /*9640*/  IMAD.IADD R7, R0, 0x1, R7 ;  /* 0x0000000100077824 */ /* 0x000fca00078e0207 */
[----:B------:R-:W0:Y:S02]  /*9650*/  SHFL.UP PT, R4, R7, 0x2, RZ ;  /* 0x0440000007047989 */ /* 0x000e2400000e00ff */
        /* <DEDUP_REMOVED lines=11> */
[----:B------:R-:W0:Y:S02]  /*9710*/  SHFL.IDX PT, R4, R7, 0x1f, 0x1f ;  /* 0x03e01f0007047f89 */ /* 0x000e2400000e0000 */
[----:B0-----:R-:W-:-:S04]  /*9720*/  IMAD R4, R4, UR5, RZ ;  /* 0x0000000504047c24 */ /* 0x001fc8000f8e02ff */
[----:B------:R-:W-:Y:S01]  /*9730*/  IMAD.MOV.U32 R3, RZ, RZ, R4 ;  /* 0x000000ffff037224 */ /* 0x000fe200078e0004 */
[----:B-1----:R-:W-:-:S13]  /*9740*/  ISETP.GT.AND P6, PT, R4, UR6, PT ;  /* 0x0000000604007c0c */ /* 0x002fda000bfc4270 */
[----:B------:R-:W-:Y:S05]  /*9750*/  @P6 BRA `(.L_x_441) ;  /* 0x0000000000946947 */ /* 0x000fea0003800000 */
[----:B------:R-:W-:Y:S01]  /*9760*/  IMAD.MOV.U32 R4, RZ, RZ, R3 ;  /* 0x000000ffff047224 */ /* 0x000fe200078e0003 */
[----:B------:R-:W-:Y:S01]  /*9770*/  UMOV UR4, URZ ;  /* 0x0000003f00047c82 */ /* 0x000fe20008000000 */
[----:B------:R-:W-:-:S05]  /*9780*/  ULDC UR5, c[0x0][0xc38] ;  /* 0x00030e0000057ab9 */ /* 0x000fca0000000800 */
.L_x_445:
[----:B------:R-:W0:Y:S01]  /*9790*/  LDC R2, c[0x0][0xc3c] ;  /* 0x00030f00ff027b82 */ /* 0x000e220000000800 */
[----:B------:R-:W-:-:S06]  /*97a0*/  UIADD3 UR4, UR4, 0x1f, URZ ;  /* 0x0000001f04047890 */ /* 0x000fcc000fffe03f */
[----:B0-----:R-:W-:-:S13]  /*97b0*/  ISETP.LE.AND P6, PT, R2, UR4, PT ;  /* 0x0000000402007c0c */ /* 0x001fda000bfc3270 */
[----:B------:R-:W-:Y:S05]  /*97c0*/  @P6 BRA `(.L_x_442) ;  /* 0x0000000400246947 */ /* 0x000fea0003800000 */
[----:B------:R-:W-:Y:S01]  /*97d0*/  VIADD R7, R5, UR4 ;  /* 0x0000000405077c36 */ /* 0x000fe20008000000 */
[----:B------:R-:W-:Y:S01]  /*97e0*/  BSSY B0, `(.L_x_443) ;  /* 0x0000007000007945 */ /* 0x000fe20003800000 */
[----:B------:R-:W-:-:S03]  /*97f0*/  MOV R0, RZ ;  /* 0x000000ff00007202 */ /* 0x000fc60000000f00 */
[----:B------:R-:W-:-:S13]  /*9800*/  ISETP.GE.OR P6, PT, R7, R2, !P0 ;  /* 0x000000020700720c */ /* 0x000fda00047c6670 */
[----:B------:R-:W-:Y:S05]  /*9810*/  @P6 BRA `(.L_x_444) ;  /* 0x00000000000c6947 */ /* 0x000fea0003800000 */
[----:B------:R-:W0:Y:S02]  /*9820*/  LDC.64 R2, c[0x0][0xc80] ;  /* 0x00032000ff027b82 */ /* 0x000e240000000a00 */
[----:B0-----:R-:W-:-:S05]  /*9830*/  IMAD.WIDE R2, R7, 0x4, R2 ;  /* 0x0000000407027825 */ /* 0x001fca00078e0202 */
[----:B------:R0:W5:Y:S02]  /*9840*/  LDG.E R0, desc[UR50][R2.64] ;  /* 0x0000003202007981 */ /* 0x000164000c1e1900 */
.L_x_444:
[----:B------:R-:W-:Y:S05]  /*9850*/  BSYNC B0 ;  /* 0x0000000000007941 */ /* 0x000fea0003800000 */
.L_x_443:
[----:B0----5:R-:W0:Y:S02]  /*9860*/  SHFL.UP PT, R2, R0, 0x1, RZ ;  /* 0x0420000000027989 */ /* 0x021e2400000e00ff */
        /* <DEDUP_REMOVED lines=16> */
[----:B------:R-:W-:-:S05]  /*9970*/  IMAD.IADD R4, R3, 0x1, R4 ;  /* 0x0000000103047824 */ /* 0x000fca00078e0204 */
[----:B------:R-:W-:-:S13]  /*9980*/  ISETP.GT.AND P6, PT, R4, UR6, PT ;  /* 0x0000000604007c0c */ /* 0x000fda000bfc4270 */
[----:B------:R-:W-:Y:S05]  /*9990*/  @!P6 BRA `(.L_x_445) ;  /* 0xfffffffc007ce947 */ /* 0x000fea000383ffff */
[----:B------:R-:W-:-:S07]  /*99a0*/  IMAD.MOV.U32 R7, RZ, RZ, R9 ;  /* 0x000000ffff077224 */ /* 0x000fce00078e0009 */
.L_x_441:
[----:B------:R-:W-:-:S04]  /*99b0*/  IMAD.IADD R8, R4, 0x1, -R3 ;  /* 0x0000000104087824 */ /* 0x000fc800078e0a03 */
[----:B------:R-:W-:-:S05]  /*99c0*/  IMAD R2, R7, UR5, R8 ;  /* 0x0000000507027c24 */ /* 0x000fca000f8e0208 */
[----:B------:R-:W-:-:S13]  /*99d0*/  ISETP.GT.AND P0, PT, R2, UR6, PT ;  /* 0x0000000602007c0c */ /* 0x000fda000bf04270 */
[----:B------:R-:W-:-:S04]  /*99e0*/  VOTE.ANY R4, PT, !P0 ;  /* 0x0000000000047806 */ /* 0x000fc800040e0100 */
[----:B------:R-:W0:Y:S01]  /*99f0*/  POPC R19, R4 ;  /* 0x0000000400137309 */ /* 0x000e220000000000 */
[----:B------:R-:W-:Y:S01]  /*9a00*/  ISETP.NE.AND P0, PT, R4, RZ, PT ;  /* 0x000000ff0400720c */ /* 0x000fe20003f05270 */
[----:B0-----:R-:W0:Y:S02]  /*9a10*/  SHFL.IDX PT, R10, R0, R19, 0x1f ;  /* 0x00001f13000a7589 */ /* 0x001e2400000e0000 */
[----:B0-----:R-:W-:-:S04]  /*9a20*/  IABS R9, R10 ;  /* 0x0000000a00097213 */ /* 0x001fc80000000000 */
[----:B------:R-:W0:Y:S08]  /*9a30*/  I2F.RP R6, R9 ;  /* 0x0000000900067306 */ /* 0x000e300000209400 */
[----:B0-----:R-:W0:Y:S02]  /*9a40*/  MUFU.RCP R6, R6 ;  /* 0x0000000600067308 */ /* 0x001e240000001000 */
[----:B0-----:R-:W-:-:S06]  /*9a50*/  VIADD R2, R6, 0xffffffe ;  /* 0x0ffffffe06027836 */ /* 0x001fcc0000000000 */
[----:B------:R0:W1:Y:S01]  /*9a60*/  F2I.FTZ.U32.TRUNC.NTZ R3, R2 ;  /* 0x0000000200037305 */ /* 0x000062000021f000 */
[----:B------:R-:W-:Y:S05]  /*9a70*/  @!P0 BRA `(.L_x_446) ;  /* 0x0000000000088947 */ /* 0x000fea0003800000 */
[----:B------:R-:W-:-:S06]  /*9a80*/  IADD3 R16, R19, -0x1, RZ ;  /* 0xffffffff13107810 */ /* 0x000fcc0007ffe0ff */
[----:B------:R2:W3:Y:S02]  /*9a90*/  SHFL.IDX PT, R16, R7, R16, 0x1f ;  /* 0x00001f1007107589 */ /* 0x0004e400000e0000 */
.L_x_446:
[----:B---3--:R-:W-:Y:S01]  /*9aa0*/  IMAD R16, R16, UR5, R8 ;  /* 0x0000000510107c24 */ /* 0x008fe2000f8e0208 */
[----:B0-----:R-:W-:Y:S01]  /*9ab0*/  IABS R2, R10 ;  /* 0x0000000a00027213 */ /* 0x001fe20000000000 */
[----:B-1----:R-:W-:Y:S02]  /*9ac0*/  IMAD.MOV R0, RZ, RZ, -R3 ;  /* 0x000000ffff007224 */ /* 0x002fe400078e0a03 */
[----:B------:R-:W-:Y:S01]  /*9ad0*/  VIADD R19, R19, UR4 ;  /* 0x0000000413137c36 */ /* 0x000fe20008000000 */
[----:B------:R-:W-:Y:S01]  /*9ae0*/  IADD3 R11, -R16, UR6, RZ ;  /* 0x00000006100b7c10 */ /* 0x000fe2000fffe1ff */
[----:B------:R-:W-:Y:S02]  /*9af0*/  IMAD.MOV R4, RZ, RZ, -R2 ;  /* 0x000000ffff047224 */ /* 0x000fe400078e0a02 */
[----:B--2---:R-:W-:Y:S01]  /*9b00*/  IMAD R7, R0, R9, RZ ;  /* 0x0000000900077224 */ /* 0x004fe200078e02ff */
[----:B------:R-:W-:Y:S01]  /*9b10*/  IABS R0, R11 ;  /* 0x0000000b00007213 */ /* 0x000fe20000000000 */
[----:B------:R-:W-:-:S04]  /*9b20*/  IMAD.MOV.U32 R2, RZ, RZ, RZ ;  /* 0x000000ffff027224 */ /* 0x000fc800078e00ff */
[----:B------:R-:W-:-:S04]  /*9b30*/  IMAD.HI.U32 R2, R3, R7, R2 ;  /* 0x0000000703027227 */ /* 0x000fc800078e0002 */
[----:B------:R-:W-:Y:S02]  /*9b40*/  IMAD.MOV.U32 R3, RZ, RZ, R0 ;  /* 0x000000ffff037224 */ /* 0x000fe400078e0000 */
[----:B------:R-:W-:Y:S02]  /*9b50*/  IMAD.MOV.U32 R0, RZ, RZ, R4 ;  /* 0x000000ffff007224 */ /* 0x000fe400078e0004 */
[----:B------:R-:W-:-:S04]  /*9b60*/  IMAD.HI.U32 R2, R2, R3, RZ ;  /* 0x0000000302027227 */ /* 0x000fc800078e00ff */
[----:B------:R-:W-:-:S05]  /*9b70*/  IMAD R0, R2, R0, R3 ;  /* 0x0000000002007224 */ /* 0x000fca00078e0203 */
[----:B------:R-:W-:-:S13]  /*9b80*/  ISETP.GT.U32.AND P1, PT, R9, R0, PT ;  /* 0x000000000900720c */ /* 0x000fda0003f24070 */
[----:B------:R-:W-:Y:S02]  /*9b90*/  @!P1 IMAD.IADD R0, R0, 0x1, -R9 ;  /* 0x0000000100009824 */ /* 0x000fe400078e0a09 */
[----:B------:R-:W-:Y:S01]  /*9ba0*/  @!P1 VIADD R2, R2, 0x1 ;  /* 0x0000000102029836 */ /* 0x000fe20000000000 */
[----:B------:R-:W-:Y:S02]  /*9bb0*/  ISETP.NE.AND P1, PT, R10, RZ, PT ;  /* 0x000000ff0a00720c */ /* 0x000fe40003f25270 */
[----:B------:R-:W-:Y:S02]  /*9bc0*/  ISETP.GE.U32.AND P0, PT, R0, R9, PT ;  /* 0x000000090000720c */ /* 0x000fe40003f06070 */
[----:B------:R-:W-:-:S04]  /*9bd0*/  LOP3.LUT R0, R11, R10, RZ, 0x3c, !PT ;  /* 0x0000000a0b007212 */ /* 0x000fc800078e3cff */
[----:B------:R-:W-:-:S07]  /*9be0*/  ISETP.GE.AND P2, PT, R0, RZ, PT ;  /* 0x000000ff0000720c */ /* 0x000fce0003f46270 */
[----:B------:R-:W-:-:S06]  /*9bf0*/  @P0 VIADD R2, R2, 0x1 ;  /* 0x0000000102020836 */ /* 0x000fcc0000000000 */
[----:B------:R-:W-:Y:S01]  /*9c00*/  @!P2 IMAD.MOV R2, RZ, RZ, -R2 ;  /* 0x000000ffff02a224 */ /* 0x000fe200078e0a02 */
[----:B------:R-:W-:-:S04]  /*9c10*/  @!P1 LOP3.LUT R2, RZ, R10, RZ, 0x33, !PT ;  /* 0x0000000aff029212 */ /* 0x000fc800078e33ff */
[----:B------:R-:W-:Y:S01]  /*9c20*/  IADD3 R17, -R2, RZ, RZ ;  /* 0x000000ff02117210 */ /* 0x000fe20007ffe1ff */
[----:B------:R-:W-:-:S04]  /*9c30*/  IMAD.MOV.U32 R18, RZ, RZ, R2 ;  /* 0x000000ffff127224 */ /* 0x000fc800078e0002 */
[----:B------:R-:W-:Y:S01]  /*9c40*/  IMAD R17, R10, R17, R11 ;  /* 0x000000110a117224 */ /* 0x000fe200078e020b */
[----:B------:R-:W-:Y:S06]  /*9c50*/  BRA `(.L_x_447) ;  /* 0x0000000000147947 */ /* 0x000fec0003800000 */
.L_x_442:
[----:B------:R-:W-:Y:S01]  /*9c60*/  ULDC UR4, c[0x0][0xc3c] ;  /* 0x00030f0000047ab9 */ /* 0x000fe20000000800 */
[----:B------:R-:W-:Y:S02]  /*9c70*/  IMAD.MOV.U32 R17, RZ, RZ, RZ ;  /* 0x000000ffff117224 */ /* 0x000fe400078e00ff */
[----:B------:R-:W-:Y:S02]  /*9c80*/  IMAD.U32 R16, RZ, RZ, UR6 ;  /* 0x00000006ff107e24 */ /* 0x000fe4000f8e00ff */
[----:B------:R-:W-:Y:S02]  /*9c90*/  IMAD.MOV.U32 R18, RZ, RZ, RZ ;  /* 0x000000ffff127224 */ /* 0x000fe400078e00ff */
[----:B------:R-:W-:-:S07]  /*9ca0*/  IMAD.U32 R19, RZ, RZ, UR4 ;  /* 0x00000004ff137e24 */ /* 0x000fce000f8e00ff */
.L_x_447:
[----:B------:R-:W-:-:S13]  /*9cb0*/  ISETP.NE.AND P0, PT, R5, RZ, PT ;  /* 0x000000ff0500720c */ /* 0x000fda0003f05270 */
[----:B------:R-:W0:Y:S01]  /*9cc0*/  @!P0 S2R R3, SR_CgaCtaId ;  /* 0x0000000000038919 */ /* 0x000e220000008800 */
[----:B------:R-:W-:-:S04]  /*9cd0*/  @!P0 MOV R0, 0x400 ;  /* 0x0000040000008802 */ /* 0x000fc80000000f00 */
[----:B0-----:R-:W-:-:S05]  /*9ce0*/  @!P0 LEA R0, R3, R0, 0x18 ;  /* 0x0000000003008211 */ /* 0x001fca00078ec0ff */
[----:B------:R0:W-:Y:S01]  /*9cf0*/  @!P0 STS.128 [R0+0x228d0], R16 ;  /* 0x0228d01000008388 */ /* 0x0001e20000000c00 */
[----:B------:R-:W-:Y:S06]  /*9d00*/  BAR.ARV 0x5, 0x180 ;  /* 0x0146000000007b1d */ /* 0x000fec0000002000 */
.L_x_440:
[----:B------:R2:W-:Y:S01]  /*9d10*/  STL [R1+0x24], RZ ;  /* 0x000024ff01007387 */ /* 0x0005e20000100800 */
[----:B------:R-:W-:Y:S01]  /*9d20*/  ULDC UR4, c[0x0][0xc3c] ;  /* 0x00030f0000047ab9 */ /* 0x000fe20000000800 */
[----:B------:R-:W-:Y:S01]  /*9d30*/  IMAD.MOV.U32 R26, RZ, RZ, 0x1 ;  /* 0x00000001ff1a7424 */ /* 0x000fe200078e00ff */
[----:B-1----:R-:W-:Y:S01]  /*9d40*/  ISETP.GE.AND P0, PT, R19, UR4, PT ;  /* 0x0000000413007c0c */ /* 0x002fe2000bf06270 */
[----:B------:R-:W-:-:S12]  /*9d50*/  IMAD.MOV.U32 R24, RZ, RZ, RZ ;  /* 0x000000ffff187224 */ /* 0x000fd800078e00ff */
[----:B--2---:R-:W-:Y:S05]  /*9d60*/  @P0 BRA `(.L_x_448) ;  /* 0x0000004400540947 */ /* 0x004fea0003800000 */
[----:B------:R-:W1:Y:S01]  /*9d70*/  S2R R4, SR_TID.X ;  /* 0x0000000000047919 */ /* 0x000e620000002100 */
[----:B------:R-:W2:Y:S01]  /*9d80*/  S2UR UR5, SR_CgaCtaId ;  /* 0x00000000000579c3 */ /* 0x000ea20000008800 */
[----:B------:R-:W-:Y:S01]  /*9d90*/  UMOV UR4, 0x400 ;  /* 0x0000040000047882 */ /* 0x000fe20000000000 */
[----:B------:R-:W-:Y:S01]  /*9da0*/  BSSY B8, `(.L_x_448) ;  /* 0x0000451000087945 */ /* 0x000fe20003800000 */
[----:B------:R3:W-:Y:S01]  /*9db0*/  STL [R1+0x24], RZ ;  /* 0x000024ff01007387 */ /* 0x0007e20000100800 */
[----:B------:R-:W-:Y:S01]  /*9dc0*/  IMAD.MOV.U32 R26, RZ, RZ, 0x1 ;  /* 0x00000001ff1a7424 */ /* 0x000fe200078e00ff */
[----:B------:R-:W-:Y:S01]  /*9dd0*/  ULOP3.LUT UR36, UR37, 0x2, URZ, 0xfc, !UPT ;  /* 0x0000000225247892 */ /* 0x000fe2000f8efc3f */
[----:B------:R-:W-:Y:S01]  /*9de0*/  IMAD.MOV.U32 R24, RZ, RZ, RZ ;  /* 0x000000ffff187224 */ /* 0x000fe200078e00ff */
[----:B------:R-:W-:Y:S01]  /*9df0*/  ULDC UR38, c[0x0][0xc] ;  /* 0x0000030000267ab9 */ /* 0x000fe20000000800 */
[----:B--2---:R-:W-:-:S06]  /*9e00*/  ULEA UR4, UR5, UR4, 0x18 ;  /* 0x0000000405047291 */ /* 0x004fcc000f8ec03f */
[----:B------:R-:W-:Y:S01]  /*9e10*/  IMAD.U32 R22, RZ, RZ, UR4 ;  /* 0x00000004ff167e24 */ /* 0x000fe2000f8e00ff */
[C---:B-1----:R-:W-:Y:S01]  /*9e20*/  LOP3.LUT R3, R4.reuse, 0x7f, RZ, 0xc0, !PT ;  /* 0x0000007f04037812 */ /* 0x042fe200078ec0ff */
[----:B0-----:R-:W-:-:S05]  /*9e30*/  IMAD.SHL.U32 R0, R4, 0x8, RZ ;  /* 0x0000000804007824 */ /* 0x001fca00078e00ff */
[----:B------:R-:W-:-:S04]  /*9e40*/  LOP3.LUT R2, R0, 0x1f8, RZ, 0xc0, !PT ;  /* 0x000001f800027812 */ /* 0x000fc800078ec0ff */
[----:B------:R-:W-:Y:S02]  /*9e50*/  LOP3.LUT R29, R2, 0x38, R4, 0x78, !PT ;  /* 0x00000038021d7812 */ /* 0x000fe400078e7804 */
[----:B------:R-:W-:Y:S02]  /*9e60*/  SHF.L.U32 R2, R4, 0x4, RZ ;  /* 0x0000000404027819 */ /* 0x000fe400000006ff */
[----:B------:R-:W-:Y:S02]  /*9e70*/  SHF.R.U32.HI R4, RZ, 0x3, R3 ;  /* 0x00000003ff047819 */ /* 0x000fe40000011603 */
[----:B------:R-:W-:Y:S02]  /*9e80*/  LOP3.LUT R29, R29, 0x200, R0, 0xf8, !PT ;  /* 0x000002001d1d7812 */ /* 0x000fe400078ef800 */
[----:B------:R-:W-:Y:S02]  /*9e90*/  LOP3.LUT R3, R0, 0x38, RZ, 0xc0, !PT ;  /* 0x0000003800037812 */ /* 0x000fe400078ec0ff */
[----:B------:R-:W-:Y:S01]  /*9ea0*/  LOP3.LUT R0, R4, 0x70, R2, 0xf8, !PT ;  /* 0x0000007004007812 */ /* 0x000fe200078ef802 */
[----:B------:R-:W-:Y:S01]  /*9eb0*/  IMAD R37, R29, 0x2, R22 ;  /* 0x000000021d257824 */ /* 0x000fe200078e0216 */
[----:B------:R-:W-:-:S02]  /*9ec0*/  LOP3.LUT R4, R3, 0x40, RZ, 0xfc, !PT ;  /* 0x0000004003047812 */ /* 0x000fc400078efcff */
[C---:B------:R-:W-:Y:S02]  /*9ed0*/  LOP3.LUT R2, R3.reuse, 0x80, RZ, 0xfc, !PT ;  /* 0x0000008003027812 */ /* 0x040fe400078efcff */
[----:B---3--:R-:W-:-:S07]  /*9ee0*/  LOP3.LUT R0, R3, 0xc0, RZ, 0xfc, !PT ;  /* 0x000000c003007812 */ /* 0x008fce00078efcff */
.L_x_509:
[----:B0-----:R-:W0:Y:S02]  /*9ef0*/  LDC.64 R2, c[0x0][0xc88] ;  /* 0x00032200ff027b82 */ /* 0x001e240000000a00 */
[----:B0-----:R-:W-:-:S05]  /*9f00*/  IMAD.WIDE R2, R19, 0x4, R2 ;  /* 0x0000000413027825 */ /* 0x001fca00078e0202 */
[----:B--2---:R-:W2:Y:S01]  /*9f10*/  LDG.E R25, desc[UR50][R2.64] ;  /* 0x0000003202197981 */ /* 0x004ea2000c1e1900 */
[----:B------:R-:W-:Y:S05]  /*9f20*/  YIELD ;  /* 0x0000000000007946 */ /* 0x000fea0003800000 */
[----:B------:R-:W-:Y:S01]  /*9f30*/  ULDC.64 UR4, c[0x0][0xa28] ;  /* 0x00028a0000047ab9 */ /* 0x000fe20000000a00 */
[----:B------:R-:W-:Y:S01]  /*9f40*/  IMAD.MOV.U32 R30, RZ, RZ, RZ ;  /* 0x000000ffff1e7224 */ /* 0x000fe200078e00ff */
[----:B------:R-:W-:Y:S01]  /*9f50*/  ISETP.NE.U32.AND P0, PT, RZ, UR4, PT ;  /* 0x00000004ff007c0c */ /* 0x000fe2000bf05070 */
[----:B------:R-:W-:-:S03]  /*9f60*/  ULDC.64 UR6, c[0x0][0xa18] ;  /* 0x0002860000067ab9 */ /* 0x000fc60000000a00 */
[----:B------:R-:W-:Y:S02]  /*9f70*/  ISETP.NE.AND.EX P0, PT, RZ, UR5, PT, P0 ;  /* 0x00000005ff007c0c */ /* 0x000fe4000bf05300 */
[----:B--2---:R-:W-:-:S11]  /*9f80*/  SHF.R.S32.HI R0, RZ, 0x1f, R25 ;  /* 0x0000001fff007819 */ /* 0x004fd60000011419 */
[C---:B------:R-:W-:Y:S01]  /*9f90*/  @P0 LEA R2, P1, R25.reuse, UR4, 0x2 ;  /* 0x0000000419020c11 */ /* 0x040fe2000f8210ff */
[C---:B------:R-:W-:Y:S01]  /*9fa0*/  IMAD.SHL.U32 R27, R25.reuse, 0x4, RZ ;  /* 0x00000004191b7824 */ /* 0x040fe200078e00ff */
[C-C-:B------:R-:W-:Y:S01]  /*9fb0*/  SHF.L.U64.HI R31, R25.reuse, 0x2, R0.reuse ;  /* 0x00000002191f7819 */ /* 0x140fe20000010200 */
[----:B------:R0:W-:Y:S01]  /*9fc0*/  STL [R1+0x4], R0 ;  /* 0x0000040001007387 */ /* 0x0001e20000100800 */
[----:B------:R-:W-:Y:S01]  /*9fd0*/  @P0 LEA.HI.X R3, R25, UR5, R0, 0x2, P1 ;  /* 0x0000000519030c11 */ /* 0x000fe200088f1400 */
[----:B------:R-:W-:-:S04]  /*9fe0*/  ULDC.64 UR4, c[0x0][0xa00] ;  /* 0x0002800000047ab9 */ /* 0x000fc80000000a00 */
[----:B-1----:R1:W5:Y:S01]  /*9ff0*/  @P0 LDG.E R30, desc[UR50][R2.64] ;  /* 0x00000032021e0981 */ /* 0x002362000c1e1900 */
[----:B------:R-:W-:Y:S02]  /*a000*/  ISETP.NE.U32.AND P0, PT, RZ, UR4, PT ;  /* 0x00000004ff007c0c */ /* 0x000fe4000bf05070 */
[----:B------:R-:W-:Y:S01]  /*a010*/  LOP3.LUT R23, R23, 0xfffffeff, RZ, 0xc0, !PT ;  /* 0xfffffeff17177812 */ /* 0x000fe200078ec0ff */
[----:B0-----:R-:W-:Y:S01]  /*a020*/  IMAD.MOV.U32 R0, RZ, RZ, RZ ;  /* 0x000000ffff007224 */ /* 0x001fe200078e00ff */
[----:B------:R-:W-:Y:S02]  /*a030*/  ISETP.NE.AND.EX P2, PT, RZ, UR5, PT, P0 ;  /* 0x00000005ff007c0c */ /* 0x000fe4000bf45300 */
[----:B------:R-:W-:Y:S02]  /*a040*/  ISETP.NE.U32.AND P0, PT, RZ, UR6, PT ;  /* 0x00000006ff007c0c */ /* 0x000fe4000bf05070 */
[----:B-1----:R-:W-:Y:S02]  /*a050*/  IADD3 R2, P1, R27, UR4, RZ ;  /* 0x000000041b027c10 */ /* 0x002fe4000ff3e0ff */
[----:B------:R-:W-:-:S02]  /*a060*/  ISETP.NE.AND.EX P0, PT, RZ, UR7, PT, P0 ;  /* 0x00000007ff007c0c */ /* 0x000fc4000bf05300 */
[----:B------:R-:W-:Y:S01]  /*a070*/  IADD3.X R3, R31, UR5, RZ, P1, !PT ;  /* 0x000000051f037c10 */ /* 0x000fe20008ffe4ff */
[----:B------:R-:W-:-:S04]  /*a080*/  ULDC.64 UR4, c[0x0][0x418] ;  /* 0x0001060000047ab9 */ /* 0x000fc80000000a00 */
[----:B------:R-:W-:Y:S01]  /*a090*/  @P2 LOP3.LUT R23, R23, 0x100, RZ, 0xfc, !PT ;  /* 0x0000010017172812 */ /* 0x000fe200078efcff */
[----:B------:R-:W2:Y:S05]  /*a0a0*/  @P2 LDG.E R0, desc[UR50][R2.64] ;  /* 0x0000003202002981 */ /* 0x000eaa000c1e1900 */
[----:B------:R-:W-:-:S04]  /*a0b0*/  @P0 IADD3 R4, P1, R27, UR6, RZ ;  /* 0x000000061b040c10 */ /* 0x000fc8000ff3e0ff */
[----:B------:R-:W-:Y:S01]  /*a0c0*/  @P0 IADD3.X R5, R31, UR7, RZ, P1, !PT ;  /* 0x000000071f050c10 */ /* 0x000fe20008ffe4ff */
[----:B--2---:R0:W-:Y:S04]  /*a0d0*/  STL [R1], R0 ;  /* 0x0000000001007387 */ /* 0x0041e80000100800 */
[----:B0-----:R-:W2:Y:S01]  /*a0e0*/  @P0 LDG.E R0, desc[UR50][R4.64] ;  /* 0x0000003204000981 */ /* 0x001ea2000c1e1900 */
[----:B------:R-:W-:-:S03]  /*a0f0*/  UISETP.NE.U32.AND UP0, UPT, UR4, URZ, UPT ;  /* 0x0000003f0400728c */ /* 0x000fc6000bf05070 */
[----:B------:R-:W-:Y:S01]  /*a100*/  ULDC UR4, c[0x0][0x424] ;  /* 0x0001090000047ab9 */ /* 0x000fe20000000800 */
[----:B------:R-:W-:-:S03]  /*a110*/  UISETP.NE.AND.EX UP0, UPT, UR5, URZ, UPT, UP0 ;  /* 0x0000003f0500728c */ /* 0x000fc6000bf05300 */
[----:B------:R-:W-:Y:S01]  /*a120*/  ULDC UR5, c[0x0][0x2f0] ;  /* 0x0000bc0000057ab9 */ /* 0x000fe20000000800 */
[----:B------:R-:W-:-:S04]  /*a130*/  USEL UR4, UR4, 0x1, UP0 ;  /* 0x0000000104047887 */ /* 0x000fc80008000000 */
[----:B------:R-:W-:-:S06]  /*a140*/  UIMAD UR4, UR4, UR5, URZ ;  /* 0x00000005040472a4 */ /* 0x000fcc000f8e023f */
[----:B------:R-:W-:Y:S01]  /*a150*/  IMAD.U32 R7, RZ, RZ, UR4 ;  /* 0x00000004ff077e24 */ /* 0x000fe2000f8e00ff */
[----:B--2---:R0:W-:Y:S01]  /*a160*/  @P0 STL [R1+0x8], R0 ;  /* 0x0000080001000387 */ /* 0x0041e20000100800 */
[----:B---3--:R-:W-:Y:S05]  /*a170*/  @P0 BRA `(.L_x_449) ;  /* 0x0000000000200947 */ /* 0x008fea0003800000 */
[----:B------:R-:W-:Y:S02]  /*a180*/  ULDC UR4, c[0x0][0x288] ;  /* 0x0000a20000047ab9 */ /* 0x000fe40000000800 */
[----:B0-----:R-:W-:-:S05]  /*a190*/  IMAD.U32 R0, RZ, RZ, UR4 ;  /* 0x00000004ff007e24 */ /* 0x001fca000f8e00ff */
[----:B------:R1:W-:Y:S01]  /*a1a0*/  STL [R1+0x8], R0 ;  /* 0x0000080001007387 */ /* 0x0003e20000100800 */
[----:B------:R-:W-:Y:S05]  /*a1b0*/  @!P2 BRA `(.L_x_449) ;  /* 0x000000000010a947 */ /* 0x000fea0003800000 */
[----:B------:R-:W2:Y:S04]  /*a1c0*/  LDG.E R5, desc[UR50][R2.64] ;  /* 0x0000003202057981 */ /* 0x000ea8000c1e1900 */
[----:B-1----:R-:W2:Y:S02]  /*a1d0*/  LDG.E R0, desc[UR50][R2.64+0x4] ;  /* 0x0000043202007981 */ /* 0x002ea4000c1e1900 */
[----:B--2---:R-:W-:-:S05]  /*a1e0*/  IADD3 R0, -R5, R0, RZ ;  /* 0x0000000005007210 */ /* 0x004fca0007ffe1ff */
[----:B------:R2:W-:Y:S02]  /*a1f0*/  STL [R1+0x8], R0 ;  /* 0x0000080001007387 */ /* 0x0005e40000100800 */
.L_x_449:
[----:B------:R-:W-:Y:S01]  /*a200*/  ULDC.64 UR4, c[0x0][0xa20] ;  /* 0x0002880000047ab9 */ /* 0x000fe20000000a00 */
[----:B------:R-:W-:Y:S01]  /*a210*/  IMAD.MOV.U32 R28, RZ, RZ, R25 ;  /* 0x000000ffff1c7224 */ /* 0x000fe200078e0019 */
[----:B------:R-:W-:-:S04]  /*a220*/  ISETP.NE.U32.AND P0, PT, RZ, UR4, PT ;  /* 0x00000004ff007c0c */ /* 0x000fc8000bf05070 */
[----:B------:R-:W-:-:S13]  /*a230*/  ISETP.NE.AND.EX P0, PT, RZ, UR5, PT, P0 ;  /* 0x00000005ff007c0c */ /* 0x000fda000bf05300 */
[----:B------:R-:W-:Y:S05]  /*a240*/  @!P0 BRA `(.L_x_450) ;  /* 0x0000000000108947 */ /* 0x000fea0003800000 */
[----:B------:R-:W-:-:S04]  /*a250*/  IADD3 R2, P0, R27, UR4, RZ ;  /* 0x000000041b027c10 */ /* 0x000fc8000ff1e0ff */
[----:B------:R-:W-:-:S05]  /*a260*/  IADD3.X R3, R31, UR5, RZ, P0, !PT ;  /* 0x000000051f037c10 */ /* 0x000fca00087fe4ff */
[----:B------:R3:W5:Y:S01]  /*a270*/  LDG.E R7, desc[UR50][R2.64] ;  /* 0x0000003202077981 */ /* 0x000762000c1e1900 */
[----:B------:R-:W-:Y:S05]  /*a280*/  BRA `(.L_x_451) ;  /* 0x0000000000247947 */ /* 0x000fea0003800000 */
.L_x_450:
[----:B------:R-:W-:Y:S02]  /*a290*/  ULDC.64 UR4, c[0x0][0xa08] ;  /* 0x0002820000047ab9 */ /* 0x000fe40000000a00 */
[----:B------:R-:W-:-:S04]  /*a2a0*/  ISETP.NE.U32.AND P0, PT, RZ, UR4, PT ;  /* 0x00000004ff007c0c */ /* 0x000fc8000bf05070 */
[----:B------:R-:W-:-:S13]  /*a2b0*/  ISETP.NE.AND.EX P0, PT, RZ, UR5, PT, P0 ;  /* 0x00000005ff007c0c */ /* 0x000fda000bf05300 */
[----:B------:R-:W-:Y:S05]  /*a2c0*/  @!P0 BRA `(.L_x_451) ;  /* 0x0000000000148947 */ /* 0x000fea0003800000 */
[----:B------:R-:W3:Y:S02]  /*a2d0*/  LDC.64 R2, c[0x0][0xa08] ;  /* 0x00028200ff027b82 */ /* 0x000ee40000000a00 */
[----:B---3--:R-:W-:-:S05]  /*a2e0*/  IMAD.WIDE R2, R28, 0x4, R2 ;  /* 0x000000041c027825 */ /* 0x008fca00078e0202 */
[----:B------:R-:W3:Y:S04]  /*a2f0*/  LDG.E R7, desc[UR50][R2.64] ;  /* 0x0000003202077981 */ /* 0x000ee8000c1e1900 */
[----:B012---:R-:W3:Y:S02]  /*a300*/  LDG.E R0, desc[UR50][R2.64+0x4] ;  /* 0x0000043202007981 */ /* 0x007ee4000c1e1900 */
[----:B---3--:R-:W-:-:S07]  /*a310*/  IMAD.IADD R7, R0, 0x1, -R7 ;  /* 0x0000000100077824 */ /* 0x008fce00078e0a07 */
.L_x_451:
[----:B-----5:R-:W-:Y:S01]  /*a320*/  IMAD.IADD R36, R7, 0x1, -R30 ;  /* 0x0000000107247824 */ /* 0x020fe200078e0a1e */
[----:B------:R-:W-:Y:S03]  /*a330*/  BSSY B7, `(.L_x_452) ;  /* 0x0000359000077945 */ /* 0x000fe60003800000 */
[C---:B012---:R-:W-:Y:S01]  /*a340*/  VIADD R0, R36.reuse, 0x5f ;  /* 0x0000005f24007836 */ /* 0x047fe20000000000 */
[----:B------:R-:W-:-:S03]  /*a350*/  ISETP.GT.AND P0, PT, R36, RZ, PT ;  /* 0x000000ff2400720c */ /* 0x000fc60003f04270 */
[----:B------:R-:W-:-:S05]  /*a360*/  IMAD.HI R0, R0, 0x2aaaaaab, RZ ;  /* 0x2aaaaaab00007827 */ /* 0x000fca00078e02ff */
[----:B---3--:R-:W-:-:S04]  /*a370*/  SHF.R.U32.HI R3, RZ, 0x1f, R0 ;  /* 0x0000001fff037819 */ /* 0x008fc80000011600 */
[----:B------:R-:W-:-:S05]  /*a380*/  LEA.HI.SX32 R33, R0, R3, 0x1c ;  /* 0x0000000300217211 */ /* 0x000fca00078fe2ff */
[----:B------:R0:W-:Y:S01]  /*a390*/  STL [R1+0x28], R33 ;  /* 0x0000282101007387 */ /* 0x0001e20000100800 */
[----:B------:R-:W-:Y:S05]  /*a3a0*/  @P0 BRA `(.L_x_453) ;  /* 0x0000000000440947 */ /* 0x000fea0003800000 */
[----:B------:R-:W1:Y:S02]  /*a3b0*/  S2R R2, SR_TID.X ;  /* 0x0000000000027919 */ /* 0x000e640000002100 */
[----:B-1----:R-:W-:-:S04]  /*a3c0*/  LOP3.LUT R2, R2, 0x7f, RZ, 0xc0, !PT ;  /* 0x0000007f02027812 */ /* 0x002fc800078ec0ff */
[----:B------:R-:W-:-:S13]  /*a3d0*/  ISETP.NE.AND P0, PT, R2, RZ, PT ;  /* 0x000000ff0200720c */ /* 0x000fda0003f05270 */
[----:B------:R-:W-:Y:S05]  /*a3e0*/  @P0 BRA `(.L_x_454) ;  /* 0x0000003400340947 */ /* 0x000fea0003800000 */
[----:B------:R-:W1:Y:S01]  /*a3f0*/  S2R R5, SR_LANEID ;  /* 0x0000000000057919 */ /* 0x000e620000000000 */
[----:B------:R-:W-:Y:S01]  /*a400*/  VOTEU.ANY UR4, UPT, PT ;  /* 0x0000000000047886 */ /* 0x000fe200038e0100 */
[----:B------:R-:W2:Y:S01]  /*a410*/  LDC.64 R2, c[0x0][0xc60] ;  /* 0x00031800ff027b82 */ /* 0x000ea20000000a00 */
[----:B------:R-:W1:Y:S02]  /*a420*/  FLO.U32 R0, UR4 ;  /* 0x0000000400007d00 */ /* 0x000e6400080e0000 */
[----:B-1----:R-:W-:-:S06]  /*a430*/  ISETP.EQ.U32.AND P0, PT, R0, R5, PT ;  /* 0x000000050000720c */ /* 0x002fcc0003f02070 */
[----:B------:R-:W2:Y:S07]  /*a440*/  POPC R5, UR4 ;  /* 0x0000000400057d09 */ /* 0x000eae0008000000 */
[----:B--2---:R-:W2:Y:S01]  /*a450*/  @P0 ATOMG.E.ADD.STRONG.GPU PT, R3, desc[UR50][R2.64], R5 ;  /* 0x00000005020309a8 */ /* 0x004ea200081ee1f2 */
[----:B------:R-:W1:Y:S02]  /*a460*/  S2R R4, SR_LTMASK ;  /* 0x0000000000047919 */ /* 0x000e640000003900 */
[----:B-1----:R-:W-:-:S04]  /*a470*/  LOP3.LUT R4, R4, UR4, RZ, 0xc0, !PT ;  /* 0x0000000404047c12 */ /* 0x002fc8000f8ec0ff */
[----:B------:R-:W1:Y:S01]  /*a480*/  POPC R7, R4 ;  /* 0x0000000400077309 */ /* 0x000e620000000000 */
[----:B--2---:R-:W1:Y:S02]  /*a490*/  SHFL.IDX PT, R0, R3, R0, 0x1f ;  /* 0x00001f0003007589 */ /* 0x004e6400000e0000 */
[----:B-1----:R-:W-:Y:S01]  /*a4a0*/  IADD3 R16, R0, UR38, R7 ;  /* 0x0000002600107c10 */ /* 0x002fe2000fffe007 */
[----:B------:R-:W-:Y:S06]  /*a4b0*/  BRA `(.L_x_454) ;  /* 0x0000003400007947 */ /* 0x000fec0003800000 */
.L_x_453:
[----:B------:R-:W-:Y:S01]  /*a4c0*/  VIADD R0, R22, 0x1c400 ;  /* 0x0001c40016007836 */ /* 0x000fe20000000000 */
[----:B------:R-:W-:Y:S04]  /*a4d0*/  BSSY B6, `(.L_x_455) ;  /* 0x0000013000067945 */ /* 0x000fe80003800000 */
[----:B------:R-:W-:-:S13]  /*a4e0*/  LOP3.LUT P0, RZ, R0, 0x3ff, RZ, 0xc0, !PT ;  /* 0x000003ff00ff7812 */ /* 0x000fda000780c0ff */
[----:B------:R-:W-:Y:S05]  /*a4f0*/  @!P0 BRA `(.L_x_456) ;  /* 0x0000000000408947 */ /* 0x000fea0003800000 */
[----:B------:R-:W-:Y:S01]  /*a500*/  MOV R2, 0x0 ;  /* 0x0000000000027802 */ /* 0x000fe20000000f00 */
[----:B------:R-:W-:Y:S01]  /*a510*/  ULDC.64 UR6, c[0x4][0x98] ;  /* 0x0100260000067ab9 */ /* 0x000fe20000000a00 */
[----:B------:R-:W-:Y:S01]  /*a520*/  ULDC.64 UR8, c[0x4][0xa0] ;  /* 0x0100280000087ab9 */ /* 0x000fe20000000a00 */
[----:B------:R-:W-:Y:S01]  /*a530*/  ULDC.64 UR4, c[0x4][0x8] ;  /* 0x0100020000047ab9 */ /* 0x000fe20000000a00 */
[----:B------:R-:W-:Y:S01]  /*a540*/  IMAD.U32 R4, RZ, RZ, UR6 ;  /* 0x00000006ff047e24 */ /* 0x000fe2000f8e00ff */
[----:B------:R-:W-:Y:S01]  /*a550*/  MOV R10, UR4 ;  /* 0x00000004000a7c02 */ /* 0x000fe20008000f00 */
[----:B------:R-:W1:Y:S01]  /*a560*/  LDC.64 R2, c[0x4][R2] ;  /* 0x0100000002027b82 */ /* 0x000e620000000a00 */
        /* <DEDUP_REMOVED lines=9> */
.L_x_456:
[----:B------:R-:W-:Y:S05]  /*a600*/  BSYNC B6 ;  /* 0x0000000000067941 */ /* 0x000fea0003800000 */
.L_x_455:
        /* <DEDUP_REMOVED lines=8> */
[----:B------:R1:W2:Y:S01]  /*a690*/  LDC.64 R2, c[0x4][R32] ;  /* 0x0100000020027b82 */ /* 0x0002a20000000a00 */
[----:B------:R-:W-:Y:S01]  /*a6a0*/  IMAD.U32 R4, RZ, RZ, UR6 ;  /* 0x00000006ff047e24 */ /* 0x000fe2000f8e00ff */
[----:B------:R-:W-:Y:S01]  /*a6b0*/  MOV R10, UR4 ;  /* 0x00000004000a7c02 */ /* 0x000fe20008000f00 */
[----:B------:R-:W-:Y:S02]  /*a6c0*/  IMAD.U32 R5, RZ, RZ, UR7 ;  /* 0x00000007ff057e24 */ /* 0x000fe4000f8e00ff */
[----:B------:R-:W-:Y:S02]  /*a6d0*/  IMAD.U32 R6, RZ, RZ, UR8 ;  /* 0x00000008ff067e24 */ /* 0x000fe4000f8e00ff */
[----:B------:R-:W-:-:S02]  /*a6e0*/  IMAD.U32 R7, RZ, RZ, UR9 ;  /* 0x00000009ff077e24 */ /* 0x000fc4000f8e00ff */
[----:B------:R-:W-:Y:S02]  /*a6f0*/  IMAD.U32 R11, RZ, RZ, UR5 ;  /* 0x00000005ff0b7e24 */ /* 0x000fe4000f8e00ff */
[----:B------:R-:W-:Y:S02]  /*a700*/  IMAD.MOV.U32 R8, RZ, RZ, 0x70 ;  /* 0x00000070ff087424 */ /* 0x000fe400078e00ff */
[----:B------:R-:W-:Y:S02]  /*a710*/  IMAD.MOV.U32 R12, RZ, RZ, 0x1 ;  /* 0x00000001ff0c7424 */ /* 0x000fe400078e00ff */
[----:B-1----:R-:W-:-:S07]  /*a720*/  IMAD.MOV.U32 R13, RZ, RZ, RZ ;  /* 0x000000ffff0d7224 */ /* 0x002fce00078e00ff */
[----:B------:R-:W-:-:S07]  /*a730*/  LEPC R20, `(.L_x_459) ;  /* 0x000000001014794e */ /* 0x000fce0000000000 */
[----:B0-2---:R-:W-:Y:S05]  /*a740*/  CALL.ABS.NOINC R2 ;  /* 0x0000000002007343 */ /* 0x005fea0003c00000 */
.L_x_459:
[----:B------:R0:W1:Y:S01]  /*a750*/  LDC.64 R2, c[0x4][R32] ;  /* 0x0100000020027b82 */ /* 0x0000620000000a00 */
[----:B------:R-:W-:Y:S01]  /*a760*/  ULDC.64 UR6, c[0x4][0x98] ;  /* 0x0100260000067ab9 */ /* 0x000fe20000000a00 */
[----:B------:R-:W-:Y:S01]  /*a770*/  ULDC.64 UR8, c[0x4][0xa0] ;  /* 0x0100280000087ab9 */ /* 0x000fe20000000a00 */
[----:B------:R-:W-:Y:S01]  /*a780*/  ULDC.64 UR4, c[0x4][0x18] ;  /* 0x0100060000047ab9 */ /* 0x000fe20000000a00 */
        /* <DEDUP_REMOVED lines=8> */
[----:B0-----:R-:W-:-:S07]  /*a810*/  IMAD.MOV.U32 R13, RZ, RZ, RZ ;  /* 0x000000ffff0d7224 */ /* 0x001fce00078e00ff */
[----:B------:R-:W-:-:S07]  /*a820*/  LEPC R20, `(.L_x_458) ;  /* 0x000000001014794e */ /* 0x000fce0000000000 */
[----:B-1----:R-:W-:Y:S05]  /*a830*/  CALL.ABS.NOINC R2 ;  /* 0x0000000002007343 */ /* 0x002fea0003c00000 */
.L_x_458:
[----:B------:R-:W-:Y:S05]  /*a840*/  BSYNC B6 ;  /* 0x0000000000067941 */ /* 0x000fea0003800000 */
.L_x_457:
[----:B------:R-:W-:Y:S01]  /*a850*/  ULDC.64 UR4, c[0x0][0x9f8] ;  /* 0x00027e0000047ab9 */ /* 0x000fe20000000a00 */
[----:B------:R-:W1:Y:S01]  /*a860*/  S2R R20, SR_TID.X ;  /* 0x0000000000147919 */ /* 0x000e620000002100 */
[----:B------:R-:W-:Y:S01]  /*a870*/  ISETP.NE.U32.AND P0, PT, RZ, UR4, PT ;  /* 0x00000004ff007c0c */ /* 0x000fe2000bf05070 */
[----:B------:R-:W2:Y:S03]  /*a880*/  LDC R9, c[0x0][0x430] ;  /* 0x00010c00ff097b82 */ /* 0x000ea60000000800 */
[----:B------:R-:W-:-:S13]  /*a890*/  ISETP.NE.AND.EX P0, PT, RZ, UR5, PT, P0 ;  /* 0x00000005ff007c0c */ /* 0x000fda000bf05300 */
[----:B------:R-:W-:Y:S01]  /*a8a0*/  @P0 IADD3 R2, P1, R27, UR4, RZ ;  /* 0x000000041b020c10 */ /* 0x000fe2000ff3e0ff */
[----:B------:R-:W3:Y:S01]  /*a8b0*/  S2R R21, SR_TID.X ;  /* 0x0000000000157919 */ /* 0x000ee20000002100 */
[----:B------:R-:W-:Y:S01]  /*a8c0*/  VIADD R8, R33, 0xffffffff ;  /* 0xffffffff21087836 */ /* 0x000fe20000000000 */
[----:B------:R-:W-:Y:S01]  /*a8d0*/  ULDC UR4, c[0x0][0x320] ;  /* 0x0000c80000047ab9 */ /* 0x000fe20000000800 */
[----:B------:R-:W-:-:S05]  /*a8e0*/  @P0 IADD3.X R3, R31, UR5, RZ, P1, !PT ;  /* 0x000000051f030c10 */ /* 0x000fca0008ffe4ff */
[----:B------:R4:W4:Y:S01]  /*a8f0*/  @P0 LDG.E R28, desc[UR50][R2.64] ;  /* 0x00000032021c0981 */ /* 0x000922000c1e1900 */
[----:B--2---:R-:W-:Y:S02]  /*a900*/  ISETP.NE.AND P2, PT, R9, 0x1, PT ;  /* 0x000000010900780c */ /* 0x004fe40003f45270 */
[----:B------:R-:W-:Y:S02]  /*a910*/  LOP3.LUT R23, R23, 0xffffff7f, RZ, 0xc0, !PT ;  /* 0xffffff7f17177812 */ /* 0x000fe400078ec0ff */
[----:B-1----:R-:W-:Y:S02]  /*a920*/  LOP3.LUT R20, R20, 0x7f, RZ, 0xc0, !PT ;  /* 0x0000007f14147812 */ /* 0x002fe400078ec0ff */
[----:B------:R-:W-:Y:S02]  /*a930*/  MOV R34, RZ ;  /* 0x000000ff00227202 */ /* 0x000fe40000000f00 */
[----:B------:R-:W-:-:S05]  /*a940*/  SHF.R.U32.HI R32, RZ, 0x3, R20 ;  /* 0x00000003ff207819 */ /* 0x000fca0000011614 */
[----:B------:R-:W1:Y:S01]  /*a950*/  @P2 LDC R4, c[0x0][0x434] ;  /* 0x00010d00ff042b82 */ /* 0x000e620000000800 */
[----:B------:R-:W-:-:S07]  /*a960*/  @P2 LOP3.LUT R23, R23, 0x80, RZ, 0xfc, !PT ;  /* 0x0000008017172812 */ /* 0x000fce00078efcff */
[----:B------:R-:W2:Y:S01]  /*a970*/  @P2 LDC R5, c[0x0][0x438] ;  /* 0x00010e00ff052b82 */ /* 0x000ea20000000800 */
[----:B---3--:R-:W-:-:S05]  /*a980*/  IMAD.SHL.U32 R20, R21, 0x10, RZ ;  /* 0x0000001015147824 */ /* 0x008fca00078e00ff */
[----:B------:R-:W-:Y:S02]  /*a990*/  LOP3.LUT R20, R32, 0x70, R20, 0xf8, !PT ;  /* 0x0000007020147812 */ /* 0x000fe400078ef814 */
[----:B------:R-:W3:Y:S03]  /*a9a0*/  S2R R32, SR_TID.X ;  /* 0x0000000000207919 */ /* 0x000ee60000002100 */
[----:B------:R-:W-:-:S05]  /*a9b0*/  IMAD R35, R8, 0x60, R20 ;  /* 0x0000006008237824 */ /* 0x000fca00078e0214 */
[C---:B------:R-:W-:Y:S01]  /*a9c0*/  ISETP.GE.AND P0, PT, R35.reuse, R36, PT ;  /* 0x000000242300720c */ /* 0x040fe20003f06270 */
[----:B------:R-:W-:-:S03]  /*a9d0*/  IMAD.IADD R35, R35, 0x1, R30 ;  /* 0x0000000123237824 */ /* 0x000fc600078e021e */
[----:B------:R-:W-:Y:S01]  /*a9e0*/  ISETP.GT.U32.OR P0, PT, R20, 0x5f, P0 ;  /* 0x0000005f1400780c */ /* 0x000fe20000704470 */
[----:B-1----:R-:W-:-:S04]  /*a9f0*/  @P2 IMAD.HI.U32 R4, R35, R4, RZ ;  /* 0x0000000423042227 */ /* 0x002fc800078e00ff */
[----:B------:R-:W-:Y:S01]  /*aa00*/  IMAD.MOV.U32 R0, RZ, RZ, R35 ;  /* 0x000000ffff007224 */ /* 0x000fe200078e0023 */
[----:B--2---:R-:W-:-:S07]  /*aa10*/  @P2 SHF.R.U32.HI R0, RZ, R5, R4 ;  /* 0x00000005ff002219 */ /* 0x004fce0000011604 */
[----:B------:R-:W1:Y:S01]  /*aa20*/  @!P0 LDC.64 R4, c[0x0][0x428] ;  /* 0x00010a00ff048b82 */ /* 0x000e620000000a00 */
[--C-:B----4-:R-:W-:Y:S01]  /*aa30*/  @!P0 SHF.R.S32.HI R3, RZ, 0x1f, R0.reuse ;  /* 0x0000001fff038819 */ /* 0x110fe20000011400 */
[----:B------:R-:W-:-:S06]  /*aa40*/  @!P0 IMAD.MOV.U32 R2, RZ, RZ, R0 ;  /* 0x000000ffff028224 */ /* 0x000fcc00078e0000 */
[----:B------:R-:W2:Y:S01]  /*aa50*/  @!P0 LDC.64 R6, c[0x0][0x418] ;  /* 0x00010600ff068b82 */ /* 0x000ea20000000a00 */
[----:B---3--:R-:W-:-:S05]  /*aa60*/  IMAD.SHL.U32 R32, R32, 0x8, RZ ;  /* 0x0000000820207824 */ /* 0x008fca00078e00ff */
[----:B------:R-:W-:-:S04]  /*aa70*/  LOP3.LUT R32, R32, 0x38, RZ, 0xc0, !PT ;  /* 0x0000003820207812 */ /* 0x000fc800078ec0ff */
[----:B------:R-:W-:-:S04]  /*aa80*/  LOP3.LUT R11, R32, 0x40, RZ, 0xfc, !PT ;  /* 0x00000040200b7812 */ /* 0x000fc800078efcff */
[----:B------:R-:W-:Y:S02]  /*aa90*/  ISETP.GE.AND P3, PT, R11, UR4, PT ;  /* 0x000000040b007c0c */ /* 0x000fe4000bf66270 */
[C---:B------:R-:W-:Y:S02]  /*aaa0*/  LOP3.LUT R10, R32.reuse, 0x80, RZ, 0xfc, !PT ;  /* 0x00000080200a7812 */ /* 0x040fe400078efcff */
[----:B------:R-:W-:Y:S01]  /*aab0*/  LOP3.LUT R23, R23, 0xfffffff7, RZ, 0xc0, !PT ;  /* 0xfffffff717177812 */ /* 0x000fe200078ec0ff */
[----:B------:R-:W-:Y:S01]  /*aac0*/  IMAD.MOV R0, RZ, RZ, -R0 ;  /* 0x000000ffff007224 */ /* 0x000fe200078e0a00 */
[----:B------:R-:W-:-:S07]  /*aad0*/  ISETP.GE.AND P2, PT, R32, UR4, PT ;  /* 0x0000000420007c0c */ /* 0x000fce000bf46270 */
[----:B------:R-:W-:Y:S01]  /*aae0*/  @P3 LOP3.LUT R23, R23, 0x8, RZ, 0xfc, !PT ;  /* 0x0000000817173812 */ /* 0x000fe200078efcff */
[----:B------:R-:W-:-:S03]  /*aaf0*/  IMAD R35, R9, R0, R35 ;  /* 0x0000000009237224 */ /* 0x000fc600078e0223 */
[----:B------:R-:W-:Y:S02]  /*ab00*/  LOP3.LUT R23, R23, 0xffffffef, RZ, 0xc0, !PT ;  /* 0xffffffef17177812 */ /* 0x000fe400078ec0ff */
[----:B------:R-:W-:Y:S02]  /*ab10*/  LOP3.LUT R9, R32, 0xc0, RZ, 0xfc, !PT ;  /* 0x000000c020097812 */ /* 0x000fe400078efcff */
[----:B------:R-:W-:Y:S01]  /*ab20*/  LOP3.LUT R23, R23, 0xfffffffb, RZ, 0xc0, !PT ;  /* 0xfffffffb17177812 */ /* 0x000fe200078ec0ff */
[----:B------:R-:W-:Y:S01]  /*ab30*/  UMOV UR5, 0xffffffff ;  /* 0xffffffff00057882 */ /* 0x000fe20000000000 */
[----:B------:R-:W-:Y:S01]  /*ab40*/  SHF.R.S32.HI R31, RZ, 0x1f, R28 ;  /* 0x0000001fff1f7819 */ /* 0x000fe2000001141c */
[----:B-1----:R-:W-:-:S04]  /*ab50*/  @!P0 IMAD.WIDE.U32 R2, R28, R4, R2 ;  /* 0x000000041c028225 */ /* 0x002fc800078e0002 */
[----:B------:R-:W-:Y:S01]  /*ab60*/  @!P0 IMAD R4, R31, R4, RZ ;  /* 0x000000041f048224 */ /* 0x000fe200078e02ff */
[----:B--2---:R-:W-:-:S03]  /*ab70*/  @!P0 LEA R6, P1, R2, R6, 0x2 ;  /* 0x0000000602068211 */ /* 0x004fc600078210ff */
[----:B------:R-:W-:-:S04]  /*ab80*/  @!P0 IMAD R5, R28, R5, R4 ;  /* 0x000000051c058224 */ /* 0x000fc800078e0204 */
[----:B------:R-:W-:-:S05]  /*ab90*/  @!P0 IMAD.IADD R5, R3, 0x1, R5 ;  /* 0x0000000103058824 */ /* 0x000fca00078e0205 */
[----:B------:R-:W-:Y:S02]  /*aba0*/  @!P0 LEA.HI.X R7, R2, R7, R5, 0x2, P1 ;  /* 0x0000000702078211 */ /* 0x000fe400008f1405 */
[----:B------:R-:W-:-:S03]  /*abb0*/  ISETP.GE.AND P1, PT, R10, UR4, PT ;  /* 0x000000040a007c0c */ /* 0x000fc6000bf26270 */
[----:B------:R1:W5:Y:S01]  /*abc0*/  @!P0 LDG.E R34, desc[UR50][R6.64] ;  /* 0x0000003206228981 */ /* 0x000362000c1e1900 */
[----:B------:R-:W-:-:S09]  /*abd0*/  ISETP.GE.AND P0, PT, R9, UR4, PT ;  /* 0x0000000409007c0c */ /* 0x000fd2000bf06270 */
[----:B------:R-:W-:-:S04]  /*abe0*/  @P1 LOP3.LUT R23, R23, 0x4, RZ, 0xfc, !PT ;  /* 0x0000000417171812 */ /* 0x000fc800078efcff */
[----:B------:R-:W-:-:S04]  /*abf0*/  @P2 LOP3.LUT R23, R23, 0x10, RZ, 0xfc, !PT ;  /* 0x0000001017172812 */ /* 0x000fc800078efcff */
[----:B------:R-:W-:-:S04]  /*ac00*/  LOP3.LUT R23, R23, 0xfffffffd, RZ, 0xc0, !PT ;  /* 0xfffffffd17177812 */ /* 0x000fc800078ec0ff */
[----:B------:R-:W-:Y:S01]  /*ac10*/  @P0 LOP3.LUT R23, R23, 0x2, RZ, 0xfc, !PT ;  /* 0x0000000217170812 */ /* 0x000fe200078efcff */
[----:B-1----:R-:W-:Y:S06]  /*ac20*/  BRA.DIV UR5, `(.L_x_460) ;  /* 0x0000003e05047947 */ /* 0x002fec000b800000 */
.L_x_526:
[----:B------:R-:W-:Y:S01]  /*ac30*/  IMAD.U32 R0, RZ, RZ, UR36 ;  /* 0x00000024ff007e24 */ /* 0x000fe2000f8e00ff */
[----:B------:R-:W-:Y:S02]  /*ac40*/  ISETP.GT.U32.AND P1, PT, R20, 0x5f, PT ;  /* 0x0000005f1400780c */ /* 0x000fe40003f24070 */
[----:B------:R-:W-:Y:S02]  /*ac50*/  LOP3.LUT R23, R23, 0xffffffbf, RZ, 0xc0, !PT ;  /* 0xffffffbf17177812 */ /* 0x000fe400078ec0ff */
[----:B------:R-:W-:Y:S02]  /*ac60*/  ISETP.NE.AND P0, PT, R0, 0x3, PT ;  /* 0x000000030000780c */ /* 0x000fe40003f05270 */
[----:B------:R-:W-:Y:S02]  /*ac70*/  SHF.R.S32.HI R27, RZ, 0x1f, R18 ;  /* 0x0000001fff1b7819 */ /* 0x000fe40000011412 */
[----:B------:R-:W-:-:S09]  /*ac80*/  SEL R6, RZ, 0x1, P2 ;  /* 0x00000001ff067807 */ /* 0x000fd20001000000 */
[----:B------:R-:W-:-:S04]  /*ac90*/  @P0 LOP3.LUT R23, R23, 0x40, RZ, 0xfc, !PT ;  /* 0x0000004017170812 */ /* 0x000fc800078efcff */
[----:B------:R-:W-:-:S04]  /*aca0*/  LOP3.LUT R23, R23, 0xffffffdf, RZ, 0xc0, !PT ;  /* 0xffffffdf17177812 */ /* 0x000fc800078ec0ff */
[----:B------:R-:W-:Y:S01]  /*acb0*/  @P1 LOP3.LUT R23, R23, 0x20, RZ, 0xfc, !PT ;  /* 0x0000002017171812 */ /* 0x000fe200078efcff */
[----:B------:R-:W-:Y:S06]  /*acc0*/  @!P0 BRA `(.L_x_461) ;  /* 0x0000000000048947 */ /* 0x000fec0003800000 */
[----:B------:R-:W-:Y:S01]  /*acd0*/  BPT.TRAP 0x1 ;  /* 0x000000040000795c */ /* 0x000fe20000300000 */
.L_x_461:
[----:B0-----:R-:W-:Y:S01]  /*ace0*/  IMAD R33, R24, 0x8, R22 ;  /* 0x0000000818217824 */ /* 0x001fe200078e0216 */
[----:B------:R-:W-:Y:S01]  /*acf0*/  SHF.L.U32 R0, R26, 0x1f, RZ ;  /* 0x0000001f1a007819 */ /* 0x000fe200000006ff */
[----:B------:R-:W-:Y:S03]  /*ad00*/  BSSY B0, `(.L_x_462) ;  /* 0x0000003000007945 */ /* 0x000fe60003800000 */
[----:B------:R-:W0:Y:S02]  /*ad10*/  SYNCS.PHASECHK.TRANS64.TRYWAIT P0, [R33+URZ+0x22840], R0 ;  /* 0x02284000210075a7 */ /* 0x000e24000800017f */
[----:B0-----:R-:W-:Y:S05]  /*ad20*/  @!P0 BRA `(.L_x_463) ;  /* 0x0000003800f48947 */ /* 0x001fea0003800000 */
.L_x_527:
[----:B------:R-:W-:Y:S05]  /*ad30*/  BSYNC B0 ;  /* 0x0000000000007941 */ /* 0x000fea0003800000 */
.L_x_462:
[----:B0-----:R-:W-:Y:S01]  /*ad40*/  SHF.R.S32.HI R0, RZ, 0x1f, R35 ;  /* 0x0000001fff007819 */ /* 0x001fe20000011423 */
[----:B------:R-:W-:Y:S01]  /*ad50*/  ULDC.64 UR4, c[0x0][0x300] ;  /* 0x0000c00000047ab9 */ /* 0x000fe20000000a00 */
[----:B-----5:R-:W-:Y:S01]  /*ad60*/  SHF.R.S32.HI R4, RZ, 0x1f, R34 ;  /* 0x0000001fff047819 */ /* 0x020fe20000011422 */
[----:B------:R-:W-:Y:S01]  /*ad70*/  IMAD.WIDE.U32 R2, R35, UR4, RZ ;  /* 0x0000000423027c25 */ /* 0x000fe2000f8e00ff */
[----:B------:R-:W-:Y:S01]  /*ad80*/  LOP3.LUT R23, R23, 0xfffffffe, RZ, 0xc0, !PT ;  /* 0xfffffffe17177812 */ /* 0x000fe200078ec0ff */
[----:B------:R0:W-:Y:S02]  /*ad90*/  STL [R1+0x1c], R0 ;  /* 0x00001c0001007387 */ /* 0x0001e40000100800 */
[----:B------:R-:W-:Y:S02]  /*ada0*/  IMAD R32, R8, -0x60, R36 ;  /* 0xffffffa008207824 */ /* 0x000fe400078e0224 */
[----:B------:R1:W-:Y:S01]  /*adb0*/  STL [R1+0x20], R4 ;  /* 0x0000200401007387 */ /* 0x0003e20000100800 */
[----:B0-----:R-:W-:-:S04]  /*adc0*/  IMAD R0, R0, UR4, RZ ;  /* 0x0000000400007c24 */ /* 0x001fc8000f8e02ff */
[----:B------:R-:W-:Y:S01]  /*add0*/  IMAD R0, R35, UR5, R0 ;  /* 0x0000000523007c24 */ /* 0x000fe2000f8e0200 */
[----:B------:R-:W-:-:S03]  /*ade0*/  ULDC.64 UR4, c[0x0][0x310] ;  /* 0x0000c40000047ab9 */ /* 0x000fc60000000a00 */
[----:B------:R-:W-:Y:S02]  /*adf0*/  IMAD.IADD R3, R3, 0x1, R0 ;  /* 0x0000000103037824 */ /* 0x000fe400078e0200 */
[----:B------:R-:W-:Y:S02]  /*ae00*/  IMAD R0, R4, UR4, RZ ;  /* 0x0000000404007c24 */ /* 0x000fe4000f8e02ff */
[----:B-1----:R-:W0:Y:S01]  /*ae10*/  S2R R4, SR_TID.X ;  /* 0x0000000000047919 */ /* 0x002e220000002100 */
[----:B------:R-:W-:-:S04]  /*ae20*/  IMAD.WIDE.U32 R2, R34, UR4, R2 ;  /* 0x0000000422027c25 */ /* 0x000fc8000f8e0002 */
[----:B------:R-:W-:Y:S01]  /*ae30*/  IMAD R0, R34, UR5, R0 ;  /* 0x0000000522007c24 */ /* 0x000fe2000f8e0200 */
[----:B------:R-:W-:-:S03]  /*ae40*/  ULDC.64 UR4, c[0x0][0x308] ;  /* 0x0000c20000047ab9 */ /* 0x000fc60000000a00 */
[----:B------:R-:W-:Y:S02]  /*ae50*/  IMAD.IADD R3, R3, 0x1, R0 ;  /* 0x0000000103037824 */ /* 0x000fe400078e0200 */
[----:B------:R-:W-:Y:S02]  /*ae60*/  IMAD R0, R27, UR4, RZ ;  /* 0x000000041b007c24 */ /* 0x000fe4000f8e02ff */
[----:B------:R-:W-:-:S04]  /*ae70*/  IMAD.WIDE.U32 R2, R18, UR4, R2 ;  /* 0x0000000412027c25 */ /* 0x000fc8000f8e0002 */
[----:B------:R-:W-:Y:S01]  /*ae80*/  IMAD R0, R18, UR5, R0 ;  /* 0x0000000512007c24 */ /* 0x000fe2000f8e0200 */
[----:B------:R-:W-:Y:S01]  /*ae90*/  ULDC.64 UR4, c[0x0][0x2e8] ;  /* 0x0000ba0000047ab9 */ /* 0x000fe20000000a00 */
[----:B0-----:R-:W-:Y:S02]  /*aea0*/  LOP3.LUT R5, R4, 0x7f, RZ, 0xc0, !PT ;  /* 0x0000007f04057812 */ /* 0x001fe400078ec0ff */
[----:B------:R-:W-:Y:S01]  /*aeb0*/  IMAD.IADD R4, R3, 0x1, R0 ;  /* 0x0000000103047824 */ /* 0x000fe200078e0200 */
[C---:B------:R-:W-:Y:S01]  /*aec0*/  LEA R0, P0, R2.reuse, UR4, 0x1 ;  /* 0x0000000402007c11 */ /* 0x040fe2000f8008ff */
[----:B------:R-:W-:Y:S01]  /*aed0*/  ULDC UR4, c[0x0][0x2f4] ;  /* 0x0000bd0000047ab9 */ /* 0x000fe20000000800 */
[----:B------:R-:W-:Y:S02]  /*aee0*/  SHF.R.U32.HI R7, RZ, 0x3, R5 ;  /* 0x00000003ff077819 */ /* 0x000fe40000011605 */
[----:B------:R-:W0:Y:S01]  /*aef0*/  S2R R5, SR_TID.X ;  /* 0x0000000000057919 */ /* 0x000e220000002100 */
[----:B------:R-:W-:Y:S01]  /*af00*/  LEA.HI.X R4, R2, UR5, R4, 0x1, P0 ;  /* 0x0000000502047c11 */ /* 0x000fe200080f0c04 */
[----:B------:R-:W-:Y:S01]  /*af10*/  UMOV UR5, 0xffffffff ;  /* 0xffffffff00057882 */ /* 0x000fe20000000000 */
[----:B------:R-:W-:-:S05]  /*af20*/  IMAD.IADD R32, R32, 0x1, -R7 ;  /* 0x0000000120207824 */ /* 0x000fca00078e0a07 */
[----:B------:R-:W-:Y:S01]  /*af30*/  ISETP.GE.AND P0, PT, R32, 0x1, PT ;  /* 0x000000012000780c */ /* 0x000fe20003f06270 */
[----:B0-----:R-:W-:Y:S02]  /*af40*/  IMAD.SHL.U32 R9, R5, 0x8, RZ ;  /* 0x0000000805097824 */ /* 0x001fe400078e00ff */
[----:B------:R-:W-:-:S03]  /*af50*/  IMAD R5, R24, 0x1800, R29 ;  /* 0x0000180018057824 */ /* 0x000fc600078e021d */
[----:B------:R-:W-:-:S04]  /*af60*/  LOP3.LUT R9, R9, 0x38, RZ, 0xc0, !PT ;  /* 0x0000003809097812 */ /* 0x000fc800078ec0ff */
[----:B------:R-:W-:-:S13]  /*af70*/  ISETP.GE.AND P2, PT, R9, UR4, PT ;  /* 0x0000000409007c0c */ /* 0x000fda000bf46270 */
[----:B------:R-:W-:Y:S01]  /*af80*/  @P2 LOP3.LUT R23, R23, 0x1, RZ, 0xfc, !PT ;  /* 0x0000000117172812 */ /* 0x000fe200078efcff */
[----:B------:R-:W-:Y:S06]  /*af90*/  BRA.DIV UR5, `(.L_x_464) ;  /* 0x0000003a056c7947 */ /* 0x000fec000b800000 */
[----:B------:R-:W0:Y:S01]  /*afa0*/  SHFL.IDX PT, R3, R0, RZ, 0x181f ;  /* 0x00181fff00037589 */ /* 0x000e2200000e0000 */
[----:B------:R-:W-:-:S03]  /*afb0*/  @P0 IMAD R7, R5, 0x2, R22 ;  /* 0x0000000205070824 */ /* 0x000fc600078e0216 */
[----:B------:R-:W1:Y:S01]  /*afc0*/  SHFL.IDX PT, R2, R4, RZ, 0x181f ;  /* 0x00181fff04027589 */ /* 0x000e6200000e0000 */
[----:B0-----:R-:W-:-:S04]  /*afd0*/  @P0 LEA R3, P1, R9, R3, 0x1 ;  /* 0x0000000309030211 */ /* 0x001fc800078208ff */
[----:B-1----:R-:W-:-:S04]  /*afe0*/  @P0 IADD3.X R2, RZ, R2, RZ, P1, !PT ;  /* 0x00000002ff020210 */ /* 0x002fc80000ffe4ff */
[----:B------:R-:W-:-:S04]  /*aff0*/  @P0 LOP3.LUT R3, R3, R2, RZ, 0x3c, !PT ;  /* 0x0000000203030212 */ /* 0x000fc800078e3cff */
[----:B------:R-:W-:-:S04]  /*b000*/  @P0 LOP3.LUT R2, R3, R2, RZ, 0x3c, !PT ;  /* 0x0000000203020212 */ /* 0x000fc800078e3cff */
[----:B------:R-:W-:-:S05]  /*b010*/  @P0 LOP3.LUT R3, R3, R2, RZ, 0x3c, !PT ;  /* 0x0000000203030212 */ /* 0x000fca00078e3cff */
[----:B------:R-:W-:Y:S01]  /*b020*/  @!PT LDS RZ, [RZ] ;  /* 0x00000000fffff984 */ /* 0x000fe20000000800 */
[----:B------:R0:W-:Y:S01]  /*b030*/  @P0 LDGSTS.E.BYPASS.LTC128B.128 [R7+0x1c400], desc[UR50][R2.64], !P2 ;  /* 0x1c40000002070fae */ /* 0x0001e2000d101d72 */
[----:B------:R-:W-:-:S03]  /*b040*/  ISETP.GE.AND P0, PT, R32, 0x11, PT ;  /* 0x000000112000780c */ /* 0x000fc60003f06270 */
[----:B0-----:R-:W0:Y:S10]  /*b050*/  SHFL.IDX PT, R3, R0, 0x1, 0x181f ;  /* 0x00381f0000037f89 */ /* 0x001e3400000e0000 */
[----:B------:R-:W-:Y:S01]  /*b060*/  @P0 IMAD R7, R5, 0x2, R22 ;  /* 0x0000000205070824 */ /* 0x000fe200078e0216 */
[----:B------:R-:W1:Y:S01]  /*b070*/  SHFL.IDX PT, R2, R4, 0x1, 0x181f ;  /* 0x00381f0004027f89 */ /* 0x000e6200000e0000 */
[----:B0-----:R-:W-:-:S05]  /*b080*/  @P0 LEA R3, P1, R9, R3, 0x1 ;  /* 0x0000000309030211 */ /* 0x001fca00078208ff */
[----:B-1----:R-:W-:-:S05]  /*b090*/  @P0 IMAD.X R2, RZ, RZ, R2, P1 ;  /* 0x000000ffff020224 */ /* 0x002fca00008e0602 */
[----:B------:R-:W-:-:S04]  /*b0a0*/  @P0 LOP3.LUT R3, R3, R2, RZ, 0x3c, !PT ;  /* 0x0000000203030212 */ /* 0x000fc800078e3cff */
[----:B------:R-:W-:-:S04]  /*b0b0*/  @P0 LOP3.LUT R2, R3, R2, RZ, 0x3c, !PT ;  /* 0x0000000203020212 */ /* 0x000fc800078e3cff */
[----:B------:R-:W-:-:S05]  /*b0c0*/  @P0 LOP3.LUT R3, R3, R2, RZ, 0x3c, !PT ;  /* 0x0000000203030212 */ /* 0x000fca00078e3cff */
        /* <DEDUP_REMOVED lines=24> */
[----:B------:R-:W1:Y:S04]  /*b250*/  SHFL.IDX PT, R2, R4, 0x4, 0x181f ;  /* 0x00981f0004027f89 */ /* 0x000e6800000e0000 */
[----:B------:R-:W2:Y:S04]  /*b260*/  SHFL.IDX PT, R4, R4, 0x5, 0x181f ;  /* 0x00b81f0004047f89 */ /* 0x000ea800000e0000 */
[----:B------:R-:W3:Y:S01]  /*b270*/  SHFL.IDX PT, R0, R0, 0x5, 0x181f ;  /* 0x00b81f0000007f89 */ /* 0x000ee200000e0000 */
[----:B0-----:R-:W-:-:S05]  /*b280*/  @P0 LEA R3, P1, R9, R3, 0x1 ;  /* 0x0000000309030211 */ /* 0x001fca00078208ff */
[----:B-1----:R-:W-:-:S05]  /*b290*/  @P0 IMAD.X R2, RZ, RZ, R2, P1 ;  /* 0x000000ffff020224 */ /* 0x002fca00008e0602 */
[----:B------:R-:W-:-:S04]  /*b2a0*/  @P0 LOP3.LUT R3, R3, R2, RZ, 0x3c, !PT ;  /* 0x0000000203030212 */ /* 0x000fc800078e3cff */
[----:B------:R-:W-:-:S04]  /*b2b0*/  @P0 LOP3.LUT R2, R3, R2, RZ, 0x3c, !PT ;  /* 0x0000000203020212 */ /* 0x000fc800078e3cff */
[----:B------:R-:W-:-:S05]  /*b2c0*/  @P0 LOP3.LUT R3, R3, R2, RZ, 0x3c, !PT ;  /* 0x0000000203030212 */ /* 0x000fca00078e3cff */
[----:B--23--:R1:W-:Y:S02]  /*b2d0*/  @P0 LDGSTS.E.BYPASS.LTC128B.128 [R7+0x1e400], desc[UR50][R2.64], !P2 ;  /* 0x1e40000002070fae */ /* 0x00c3e4000d101d72 */
.L_x_541:
[----:B------:R-:W-:-:S13]  /*b2e0*/  ISETP.GE.AND P0, PT, R32, 0x51, PT ;  /* 0x000000512000780c */ /* 0x000fda0003f06270 */
[----:B01----:R-:W-:Y:S01]  /*b2f0*/  @P0 LEA R2, P1, R9, R0, 0x1 ;  /* 0x0000000009020211 */ /* 0x003fe200078208ff */
[----:B------:R-:W-:-:S03]  /*b300*/  @P0 IMAD R5, R5, 0x2, R22 ;  /* 0x0000000205050824 */ /* 0x000fc600078e0216 */
[----:B------:R-:W-:-:S05]  /*b310*/  @P0 IADD3.X R3, RZ, R4, RZ, P1, !PT ;  /* 0x00000004ff030210 */ /* 0x000fca0000ffe4ff */
[----:B------:R-:W-:Y:S01]  /*b320*/  @!PT LDS RZ, [RZ] ;  /* 0x00000000fffff984 */ /* 0x000fe20000000800 */
[----:B------:R-:W-:Y:S01]  /*b330*/  @!PT LDS RZ, [RZ] ;  /* 0x00000000fffff984 */ /* 0x000fe20000000800 */
[----:B------:R-:W-:Y:S01]  /*b340*/  @!PT LDS RZ, [RZ] ;  /* 0x00000000fffff984 */ /* 0x000fe20000000800 */
[----:B------:R0:W-:Y:S01]  /*b350*/  @P0 LDGSTS.E.BYPASS.LTC128B.128 [R5+0x1ec00], desc[UR50][R2.64], !P2 ;  /* 0x1ec0000002050fae */ /* 0x0001e2000d101d72 */
[----:B------:R-:W-:Y:S01]  /*b360*/  PLOP3.LUT P0, PT, PT, PT, PT, 0x80, 0x0 ;  /* 0x000000000000781c */ /* 0x000fe20003f0f070 */
[----:B------:R-:W-:-:S12]  /*b370*/  NOP ;  /* 0x0000000000007918 */ /* 0x000fd80000000000 */
.L_x_465:
        /* <DEDUP_REMOVED lines=11> */
.L_x_466:
[----:B------:R1:W5:Y:S01]  /*b430*/  LDL.LU R4, [R1+0x4] ;  /* 0x0000040001047983 */ /* 0x0003620000300800 */
[C---:B------:R-:W-:Y:S01]  /*b440*/  LOP3.LUT P3, RZ, R23.reuse, 0x8, RZ, 0xc0, !PT ;  /* 0x0000000817ff7812 */ /* 0x040fe2000786c0ff */
[----:B------:R1:W-:Y:S02]  /*b450*/  SYNCS.ARRIVE.TRANS64.A1T0 RZ, [R33+URZ+0x22830], RZ ;  /* 0x022830ff21ff79a7 */ /* 0x0003e4000810003f */
[----:B0-----:R1:W5:Y:S01]  /*b460*/  LDL.LU R3, [R1] ;  /* 0x0000000001037983 */ /* 0x0013620000300800 */
[----:B------:R-:W-:-:S13]  /*b470*/  LOP3.LUT P2, RZ, R23, 0x4, RZ, 0xc0, !PT ;  /* 0x0000000417ff7812 */ /* 0x000fda000784c0ff */
[----:B------:R-:W-:Y:S05]  /*b480*/  WARPSYNC.ALL ;  /* 0x0000000000007948 */ /* 0x000fea0003800000 */
[----:B------:R-:W-:Y:S01]  /*b490*/  BAR.SYNC.DEFER_BLOCKING 0x8, 0x180 ;  /* 0x0206000000007b1d */ /* 0x000fe20000010000 */
[C---:B------:R-:W-:Y:S02]  /*b4a0*/  LOP3.LUT P1, RZ, R23.reuse, 0x100, RZ, 0xc0, !PT ;  /* 0x0000010017ff7812 */ /* 0x040fe4000782c0ff */
[----:B------:R-:W-:Y:S02]  /*b4b0*/  LOP3.LUT P0, RZ, R23, 0x2, RZ, 0xc0, !PT ;  /* 0x0000000217ff7812 */ /* 0x000fe4000780c0ff */
[----:B------:R-:W-:Y:S01]  /*b4c0*/  SEL R0, RZ, 0x2, P3 ;  /* 0x00000002ff007807 */ /* 0x000fe20001800000 */
[----:B------:R-:W-:Y:S01]  /*b4d0*/  ULDC.64 UR4, c[0x0][0x298] ;  /* 0x0000a60000047ab9 */ /* 0x000fe20000000a00 */
[----:B------:R-:W-:Y:S01]  /*b4e0*/  SEL R2, RZ, 0x4, P2 ;  /* 0x00000004ff027807 */ /* 0x000fe20001000000 */
[----:B------:R-:W-:Y:S01]  /*b4f0*/  BSSY B6, `(.L_x_467) ;  /* 0x0000022000067945 */ /* 0x000fe20003800000 */
[----:B------:R-:W-:-:S02]  /*b500*/  SEL R5, R25, RZ, !P1 ;  /* 0x000000ff19057207 */ /* 0x000fc40004800000 */
[----:B------:R-:W-:Y:S02]  /*b510*/  IADD3 R0, R2, R0, R6 ;  /* 0x0000000002007210 */ /* 0x000fe40007ffe006 */
[----:B------:R-:W-:Y:S01]  /*b520*/  SEL R25, RZ, 0x8, P0 ;  /* 0x00000008ff197807 */ /* 0x000fe20000000000 */
[----:B------:R0:W-:Y:S04]  /*b530*/  STL [R1+0x18], R5 ;  /* 0x0000180501007387 */ /* 0x0001e80000100800 */
[----:B------:R-:W-:Y:S01]  /*b540*/  IMAD.IADD R25, R0, 0x1, R25 ;  /* 0x0000000100197824 */ /* 0x000fe200078e0219 */
[----:B-----5:R-:W-:Y:S02]  /*b550*/  SEL R2, R4, RZ, !P1 ;  /* 0x000000ff04027207 */ /* 0x020fe40004800000 */
[----:B------:R-:W-:Y:S01]  /*b560*/  SHF.R.S32.HI R0, RZ, 0x1f, R3 ;  /* 0x0000001fff007819 */ /* 0x000fe20000011403 */
[----:B0-----:R-:W-:-:S02]  /*b570*/  IMAD.WIDE.U32 R4, R3, UR4, RZ ;  /* 0x0000000403047c25 */ /* 0x001fc4000f8e00ff */
[----:B------:R0:W-:Y:S02]  /*b580*/  STL [R1+0x4], R2 ;  /* 0x0000040201007387 */ /* 0x0001e40000100800 */
[----:B------:R-:W-:Y:S02]  /*b590*/  IMAD R0, R0, UR4, RZ ;  /* 0x0000000400007c24 */ /* 0x000fe4000f8e02ff */
[----:B------:R2:W-:Y:S02]  /*b5a0*/  STL.64 [R1+0x10], R4 ;  /* 0x0000100401007387 */ /* 0x0005e40000100a00 */
[----:B------:R-:W-:Y:S02]  /*b5b0*/  IMAD R0, R3, UR5, R0 ;  /* 0x0000000503007c24 */ /* 0x000fe4000f8e0200 */
[----:B0-----:R-:W-:Y:S02]  /*b5c0*/  VIADD R2, R22, 0x18400 ;  /* 0x0001840016027836 */ /* 0x001fe40000000000 */
[----:B------:R-:W-:-:S03]  /*b5d0*/  IMAD.IADD R0, R5, 0x1, R0 ;  /* 0x0000000105007824 */ /* 0x000fc600078e0200 */
[----:B------:R-:W-:Y:S02]  /*b5e0*/  LOP3.LUT P0, RZ, R2, 0x3ff, RZ, 0xc0, !PT ;  /* 0x000003ff02ff7812 */ /* 0x000fe4000780c0ff */
[----:B------:R2:W-:Y:S11]  /*b5f0*/  STL [R1], R0 ;  /* 0x0000000001007387 */ /* 0x0005f60000100800 */
[----:B--2---:R-:W-:Y:S05]  /*b600*/  @!P0 BRA `(.L_x_468) ;  /* 0x0000000000408947 */ /* 0x004fea0003800000 */
[----:B------:R-:W-:Y:S01]  /*b610*/  MOV R2, 0x0 ;  /* 0x0000000000027802 */ /* 0x000fe20000000f00 */
        /* <DEDUP_REMOVED lines=15> */
.L_x_468:
[----:B------:R-:W-:Y:S05]  /*b710*/  BSYNC B6 ;  /* 0x0000000000067941 */ /* 0x000fea0003800000 */
.L_x_467:
[----:B------:R-:W2:Y:S01]  /*b720*/  LDL.LU R20, [R1] ;  /* 0x0000000001147983 */ /* 0x000ea20000300800 */
[----:B------:R-:W0:Y:S01]  /*b730*/  LDC R7, c[0x0][0x448] ;  /* 0x00011200ff077b82 */ /* 0x000e220000000800 */
[----:B------:R-:W-:Y:S02]  /*b740*/  ULDC.64 UR4, c[0x0][0x2d8] ;  /* 0x0000b60000047ab9 */ /* 0x000fe40000000a00 */
[----:B------:R-:W2:Y:S04]  /*b750*/  LDL.LU.64 R2, [R1+0x10] ;  /* 0x0000100001027983 */ /* 0x000ea80000300a00 */
[----:B------:R-:W3:Y:S04]  /*b760*/  LDL.LU R4, [R1+0x4] ;  /* 0x0000040001047983 */ /* 0x000ee80000300800 */
[----:B------:R-:W4:Y:S01]  /*b770*/  LDL.LU R21, [R1+0x18] ;  /* 0x0000180001157983 */ /* 0x000f220000300800 */
[----:B------:R-:W-:-:S02]  /*b780*/  IMAD R0, R27, UR4, RZ ;  /* 0x000000041b007c24 */ /* 0x000fc4000f8e02ff */
[----:B------:R-:W-:Y:S01]  /*b790*/  IMAD.SHL.U32 R17, R17, 0x80, RZ ;  /* 0x0000008011117824 */ /* 0x000fe200078e00ff */
[----:B------:R0:W5:Y:S01]  /*b7a0*/  LDL R10, [R1+0x8] ;  /* 0x00000800010a7983 */ /* 0x0001620000100800 */
[----:B------:R-:W-:Y:S01]  /*b7b0*/  IMAD R0, R18, UR5, R0 ;  /* 0x0000000512007c24 */ /* 0x000fe2000f8e0200 */
[----:B0-----:R-:W-:Y:S01]  /*b7c0*/  ISETP.NE.AND P0, PT, R7, 0x1, PT ;  /* 0x000000010700780c */ /* 0x001fe20003f05270 */
[----:B------:R-:W0:Y:S02]  /*b7d0*/  S2R R9, SR_TID.X ;  /* 0x0000000000097919 */ /* 0x000e240000002100 */
[----:B0-----:R-:W-:-:S05]  /*b7e0*/  IMAD.SHL.U32 R8, R9, 0x8, RZ ;  /* 0x0000000809087824 */ /* 0x001fca00078e00ff */
[----:B------:R-:W-:Y:S01]  /*b7f0*/  LOP3.LUT R8, R8, 0x38, RZ, 0xc0, !PT ;  /* 0x0000003808087812 */ /* 0x000fe200078ec0ff */
[----:B--2---:R-:W-:Y:S02]  /*b800*/  IMAD.MOV.U32 R3, RZ, RZ, R20 ;  /* 0x000000ffff037224 */ /* 0x004fe400078e0014 */
[----:B------:R-:W0:Y:S01]  /*b810*/  S2R R20, SR_TID.X ;  /* 0x0000000000147919 */ /* 0x000e220000002100 */
[----:B------:R-:W-:Y:S01]  /*b820*/  IMAD.WIDE.U32 R2, R18, UR4, R2 ;  /* 0x0000000412027c25 */ /* 0x000fe2000f8e0002 */
[----:B------:R-:W-:-:S03]  /*b830*/  ULDC.64 UR4, c[0x0][0x2e0] ;  /* 0x0000b80000047ab9 */ /* 0x000fc60000000a00 */
[----:B------:R-:W-:Y:S02]  /*b840*/  IMAD.IADD R3, R3, 0x1, R0 ;  /* 0x0000000103037824 */ /* 0x000fe400078e0200 */
[----:B---3--:R-:W-:Y:S02]  /*b850*/  IMAD R0, R4, UR4, RZ ;  /* 0x0000000404007c24 */ /* 0x008fe4000f8e02ff */
[C---:B----4-:R-:W-:Y:S01]  /*b860*/  IMAD.WIDE.U32 R2, R21.reuse, UR4, R2 ;  /* 0x0000000415027c25 */ /* 0x050fe2000f8e0002 */
[----:B------:R-:W2:Y:S03]  /*b870*/  @P0 LDC R4, c[0x0][0x44c] ;  /* 0x00011300ff040b82 */ /* 0x000ea60000000800 */
[----:B------:R-:W-:Y:S01]  /*b880*/  IMAD R0, R21, UR5, R0 ;  /* 0x0000000515007c24 */ /* 0x000fe2000f8e0200 */
[----:B------:R-:W-:-:S03]  /*b890*/  ULDC.64 UR4, c[0x0][0x2d0] ;  /* 0x0000b40000047ab9 */ /* 0x000fc60000000a00 */
[----:B------:R-:W-:Y:S02]  /*b8a0*/  IMAD.IADD R3, R3, 0x1, R0 ;  /* 0x0000000103037824 */ /* 0x000fe400078e0200 */
[----:B------:R-:W3:Y:S01]  /*b8b0*/  @P0 LDC R0, c[0x0][0x450] ;  /* 0x00011400ff000b82 */ /* 0x000ee20000000800 */
[C---:B0-----:R-:W-:Y:S01]  /*b8c0*/  LOP3.LUT R21, R20.reuse, 0x7f, RZ, 0xc0, !PT ;  /* 0x0000007f14157812 */ /* 0x041fe200078ec0ff */
[----:B------:R-:W-:-:S03]  /*b8d0*/  IMAD.SHL.U32 R20, R20, 0x10, RZ ;  /* 0x0000001014147824 */ /* 0x000fc600078e00ff */
[----:B------:R-:W-:-:S04]  /*b8e0*/  SHF.R.U32.HI R21, RZ, 0x3, R21 ;  /* 0x00000003ff157819 */ /* 0x000fc80000011615 */
[----:B------:R-:W-:-:S04]  /*b8f0*/  LOP3.LUT R20, R21, 0x70, R20, 0xf8, !PT ;  /* 0x0000007015147812 */ /* 0x000fc800078ef814 */
[----:B------:R-:W-:-:S05]  /*b900*/  LOP3.LUT R5, R20, R17, RZ, 0xfc, !PT ;  /* 0x0000001114057212 */ /* 0x000fca00078efcff */
[----:B--2---:R-:W-:Y:S01]  /*b910*/  @P0 IMAD.HI.U32 R6, R5, R4, RZ ;  /* 0x0000000405060227 */ /* 0x004fe200078e00ff */
[----:B------:R-:W-:-:S04]  /*b920*/  MOV R4, R5 ;  /* 0x0000000500047202 */ /* 0x000fc80000000f00 */
[----:B---3--:R-:W-:-:S05]  /*b930*/  @P0 SHF.R.U32.HI R4, RZ, R0, R6 ;  /* 0x00000000ff040219 */ /* 0x008fca0000011606 */
[----:B------:R-:W-:-:S04]  /*b940*/  IMAD.MOV R0, RZ, RZ, -R4 ;  /* 0x000000ffff007224 */ /* 0x000fc800078e0a04 */
[----:B------:R-:W-:Y:S01]  /*b950*/  IMAD R0, R7, R0, R5 ;  /* 0x0000000007007224 */ /* 0x000fe200078e0205 */
[----:B------:R-:W-:Y:S01]  /*b960*/  SHF.R.S32.HI R5, RZ, 0x1f, R4 ;  /* 0x0000001fff057819 */ /* 0x000fe20000011404 */
[----:B------:R-:W-:-:S04]  /*b970*/  IMAD.WIDE.U32 R2, R4, UR4, R2 ;  /* 0x0000000404027c25 */ /* 0x000fc8000f8e0002 */
        /* <DEDUP_REMOVED lines=11> */
[----:B------:R-:W-:Y:S01]  /*ba30*/  ULDC UR4, c[0x0][0x2b8] ;  /* 0x0000ae0000047ab9 */ /* 0x000fe20000000800 */
[----:B------:R-:W-:-:S03]  /*ba40*/  LOP3.LUT R20, R9, 0x7f, RZ, 0xc0, !PT ;  /* 0x0000007f09147812 */ /* 0x000fc600078ec0ff */
[----:B------:R-:W-:Y:S01]  /*ba50*/  LEA.HI.X R4, R2, UR5, R4, 0x1, P0 ;  /* 0x0000000502047c11 */ /* 0x000fe200080f0c04 */
[----:B------:R-:W-:Y:S01]  /*ba60*/  UMOV UR5, 0xffffffff ;  /* 0xffffffff00057882 */ /* 0x000fe20000000000 */
[----:B------:R-:W-:Y:S02]  /*ba70*/  ISETP.GE.AND P1, PT, R8, UR4, PT ;  /* 0x0000000408007c0c */ /* 0x000fe4000bf26270 */
[----:B------:R-:W-:Y:S01]  /*ba80*/  SHF.R.U32.HI R9, RZ, 0x3, R20 ;  /* 0x00000003ff097819 */ /* 0x000fe20000011614 */
[----:B------:R-:W-:Y:S10]  /*ba90*/  BRA.DIV UR5, `(.L_x_469) ;  /* 0x0000003605ac7947 */ /* 0x000ff4000b800000 */
[----:B------:R-:W0:Y:S01]  /*baa0*/  SHFL.IDX PT, R3, R0, RZ, 0x181f ;  /* 0x00181fff00037589 */ /* 0x000e2200000e0000 */
[----:B-----5:R-:W-:Y:S02]  /*bab0*/  IMAD R5, R10, R7, RZ ;  /* 0x000000070a057224 */ /* 0x020fe400078e02ff */
[----:B------:R-:W-:Y:S01]  /*bac0*/  IMAD.IADD R17, R9, 0x1, R17 ;  /* 0x0000000109117824 */ /* 0x000fe200078e0211 */
[----:B------:R-:W2:Y:S03]  /*bad0*/  SHFL.IDX PT, R2, R4, RZ, 0x181f ;  /* 0x00181fff04027589 */ /* 0x000ea600000e0000 */
[C---:B------:R-:W-:Y:S01]  /*bae0*/  VIADD R6, R17.reuse, 0x10 ;  /* 0x0000001011067836 */ /* 0x040fe20000000000 */
[----:B------:R-:W-:-:S13]  /*baf0*/  ISETP.GE.AND P0, PT, R17, R5, PT ;  /* 0x000000051100720c */ /* 0x000fda0003f06270 */
[----:B0-----:R-:W-:-:S05]  /*bb00*/  @!P0 LEA R3, P2, R8, R3, 0x1 ;  /* 0x0000000308038211 */ /* 0x001fca00078408ff */
[----:B--2---:R-:W-:-:S05]  /*bb10*/  @!P0 IMAD.X R2, RZ, RZ, R2, P2 ;  /* 0x000000ffff028224 */ /* 0x004fca00010e0602 */
[----:B------:R-:W-:-:S04]  /*bb20*/  @!P0 LOP3.LUT R3, R3, R2, RZ, 0x3c, !PT ;  /* 0x0000000203038212 */ /* 0x000fc800078e3cff */
[----:B------:R-:W-:-:S04]  /*bb30*/  @!P0 LOP3.LUT R2, R3, R2, RZ, 0x3c, !PT ;  /* 0x0000000203028212 */ /* 0x000fc800078e3cff */
[----:B------:R-:W-:-:S05]  /*bb40*/  @!P0 LOP3.LUT R3, R3, R2, RZ, 0x3c, !PT ;  /* 0x0000000203038212 */ /* 0x000fca00078e3cff */
[----:B------:R-:W-:Y:S01]  /*bb50*/  @!PT LDS RZ, [RZ] ;  /* 0x00000000fffff984 */ /* 0x000fe20000000800 */
[----:B------:R0:W-:Y:S01]  /*bb60*/  @!P0 LDGSTS.E.BYPASS.LTC128B.128 [R37+0x18400], desc[UR50][R2.64], !P1 ;  /* 0x1840000002258fae */ /* 0x0001e2000c901d72 */
[----:B------:R-:W-:Y:S01]  /*bb70*/  ISETP.GE.AND P0, PT, R6, R5, PT ;  /* 0x000000050600720c */ /* 0x000fe20003f06270 */
[----:B------:R-:W-:Y:S02]  /*bb80*/  VIADD R6, R17, 0x20 ;  /* 0x0000002011067836 */ /* 0x000fe40000000000 */
[----:B0-----:R-:W0:Y:S04]  /*bb90*/  SHFL.IDX PT, R3, R0, 0x1, 0x181f ;  /* 0x00381f0000037f89 */ /* 0x001e2800000e0000 */
[----:B------:R-:W2:Y:S06]  /*bba0*/  SHFL.IDX PT, R2, R4, 0x1, 0x181f ;  /* 0x00381f0004027f89 */ /* 0x000eac00000e0000 */
[----:B0-----:R-:W-:-:S05]  /*bbb0*/  @!P0 LEA R3, P2, R8, R3, 0x1 ;  /* 0x0000000308038211 */ /* 0x001fca00078408ff */
[----:B--2---:R-:W-:-:S05]  /*bbc0*/  @!P0 IMAD.X R2, RZ, RZ, R2, P2 ;  /* 0x000000ffff028224 */ /* 0x004fca00010e0602 */
[----:B------:R-:W-:-:S04]  /*bbd0*/  @!P0 LOP3.LUT R3, R3, R2, RZ, 0x3c, !PT ;  /* 0x0000000203038212 */ /* 0x000fc800078e3cff */
[----:B------:R-:W-:-:S04]  /*bbe0*/  @!P0 LOP3.LUT R2, R3, R2, RZ, 0x3c, !PT ;  /* 0x0000000203028212 */ /* 0x000fc800078e3cff */
[----:B------:R-:W-:-:S05]  /*bbf0*/  @!P0 LOP3.LUT R3, R3, R2, RZ, 0x3c, !PT ;  /* 0x0000000203038212 */ /* 0x000fca00078e3cff */
[----:B------:R0:W-:Y:S01]  /*bc00*/  @!P0 LDGSTS.E.BYPASS.LTC128B.128 [R37+0x18c00], desc[UR50][R2.64], !P1 ;  /* 0x18c0000002258fae */ /* 0x0001e2000c901d72 */
[----:B------:R-:W-:Y:S01]  /*bc10*/  ISETP.GE.AND P0, PT, R6, R5, PT ;  /* 0x000000050600720c */ /* 0x000fe20003f06270 */
[----:B------:R-:W-:Y:S02]  /*bc20*/  VIADD R6, R17, 0x30 ;  /* 0x0000003011067836 */ /* 0x000fe40000000000 */
[----:B0-----:R-:W0:Y:S04]  /*bc30*/  SHFL.IDX PT, R3, R0, 0x2, 0x181f ;  /* 0x00581f0000037f89 */ /* 0x001e2800000e0000 */
[----:B------:R-:W2:Y:S06]  /*bc40*/  SHFL.IDX PT, R2, R4, 0x2, 0x181f ;  /* 0x00581f0004027f89 */ /* 0x000eac00000e0000 */
[----:B0-----:R-:W-:-:S04]  /*bc50*/  @!P0 LEA R3, P2, R8, R3, 0x1 ;  /* 0x0000000308038211 */ /* 0x001fc800078408ff */
[----:B--2---:R-:W-:-:S04]  /*bc60*/  @!P0 IADD3.X R2, RZ, R2, RZ, P2, !PT ;  /* 0x00000002ff028210 */ /* 0x004fc800017fe4ff */
        /* <DEDUP_REMOVED lines=34> */
[----:B------:R-:W-:-:S03]  /*be90*/  ISETP.GE.AND P0, PT, R6, R5, PT ;  /* 0x000000050600720c */ /* 0x000fc60003f06270 */
[----:B0-----:R-:W0:Y:S04]  /*bea0*/  SHFL.IDX PT, R3, R0, 0x6, 0x181f ;  /* 0x00d81f0000037f89 */ /* 0x001e2800000e0000 */
[----:B------:R-:W2:Y:S04]  /*beb0*/  SHFL.IDX PT, R2, R4, 0x6, 0x181f ;  /* 0x00d81f0004027f89 */ /* 0x000ea800000e0000 */
[----:B------:R-:W3:Y:S04]  /*bec0*/  SHFL.IDX PT, R4, R4, 0x7, 0x181f ;  /* 0x00f81f0004047f89 */ /* 0x000ee800000e0000 */
[----:B------:R-:W4:Y:S01]  /*bed0*/  SHFL.IDX PT, R0, R0, 0x7, 0x181f ;  /* 0x00f81f0000007f89 */ /* 0x000f2200000e0000 */
[----:B0-----:R-:W-:-:S05]  /*bee0*/  @!P0 LEA R3, P2, R8, R3, 0x1 ;  /* 0x0000000308038211 */ /* 0x001fca00078408ff */
[----:B--2---:R-:W-:-:S05]  /*bef0*/  @!P0 IMAD.X R2, RZ, RZ, R2, P2 ;  /* 0x000000ffff028224 */ /* 0x004fca00010e0602 */
[----:B------:R-:W-:-:S04]  /*bf00*/  @!P0 LOP3.LUT R3, R3, R2, RZ, 0x3c, !PT ;  /* 0x0000000203038212 */ /* 0x000fc800078e3cff */
[----:B------:R-:W-:-:S04]  /*bf10*/  @!P0 LOP3.LUT R2, R3, R2, RZ, 0x3c, !PT ;  /* 0x0000000203028212 */ /* 0x000fc800078e3cff */
[----:B------:R-:W-:-:S05]  /*bf20*/  @!P0 LOP3.LUT R3, R3, R2, RZ, 0x3c, !PT ;  /* 0x0000000203038212 */ /* 0x000fca00078e3cff */
[----:B---34-:R0:W-:Y:S02]  /*bf30*/  @!P0 LDGSTS.E.BYPASS.LTC128B.128 [R37+0x1b400], desc[UR50][R2.64], !P1 ;  /* 0x1b40000002258fae */ /* 0x0181e4000c901d72 */
.L_x_558:
[----:B------:R-:W-:-:S05]  /*bf40*/  VIADD R17, R17, 0x70 ;  /* 0x0000007011117836 */ /* 0x000fca0000000000 */
[----:B------:R-:W-:-:S13]  /*bf50*/  ISETP.GE.AND P0, PT, R17, R5, PT ;  /* 0x000000051100720c */ /* 0x000fda0003f06270 */
[----:B0-2---:R-:W-:-:S04]  /*bf60*/  @!P0 LEA R2, P2, R8, R0, 0x1 ;  /* 0x0000000008028211 */ /* 0x005fc800078408ff */
[----:B------:R-:W-:-:S05]  /*bf70*/  @!P0 IADD3.X R3, RZ, R4, RZ, P2, !PT ;  /* 0x00000004ff038210 */ /* 0x000fca00017fe4ff */
[----:B------:R-:W-:Y:S01]  /*bf80*/  @!PT LDS RZ, [RZ] ;  /* 0x00000000fffff984 */ /* 0x000fe20000000800 */
[----:B------:R-:W-:Y:S01]  /*bf90*/  @!PT LDS RZ, [RZ] ;  /* 0x00000000fffff984 */ /* 0x000fe20000000800 */
[----:B------:R-:W-:Y:S01]  /*bfa0*/  @!PT LDS RZ, [RZ] ;  /* 0x00000000fffff984 */ /* 0x000fe20000000800 */
[----:B------:R0:W-:Y:S01]  /*bfb0*/  @!P0 LDGSTS.E.BYPASS.LTC128B.128 [R37+0x1bc00], desc[UR50][R2.64], !P1 ;  /* 0x1bc0000002258fae */ /* 0x0001e2000c901d72 */
[----:B------:R-:W-:Y:S01]  /*bfc0*/  PLOP3.LUT P0, PT, PT, PT, PT, 0x80, 0x0 ;  /* 0x000000000000781c */ /* 0x000fe20003f0f070 */
[----:B------:R-:W-:-:S12]  /*bfd0*/  NOP ;  /* 0x0000000000007918 */ /* 0x000fd80000000000 */
.L_x_470:
[----:B------:R-:W-:Y:S02]  /*bfe0*/  PLOP3.LUT P1, PT, P1, P0, PT, 0xa2, 0x0 ;  /* 0x000000000000781c */ /* 0x000fe40000f21472 */
[----:B------:R-:W-:-:S08]  /*bff0*/  @P0 R2UR P1, UR4, R22 ;  /* 0x00000000160402ca */ /* 0x000fd00000020000 */
[----:B------:R-:W-:-:S05]  /*c000*/  @P0 PLOP3.LUT P0, PT, P1, PT, PT, 0x80, 0x0 ;  /* 0x000000000000081c */ /* 0x000fca0000f0f070 */
[----:B------:R-:W-:Y:S01]  /*c010*/  @!P1 SYNCS.ARRIVE.TRANS64.RED.A0T1 RZ, [UR4+0x22800], RZ ;  /* 0x022800ffffff99a7 */ /* 0x000fe20008200404 */
[----:B------:R-:W-:Y:S07]  /*c020*/  @!P1 ARRIVES.LDGSTSBAR.64.TRANSCNT [UR4+0x22800] ;  /* 0x02280000ff0099b0 */ /* 0x000fee0008000a84 */
[----:B------:R-:W-:Y:S05]  /*c030*/  @P0 BRA.U.ANY `(.L_x_470) ;  /* 0xfffffffd00e80947 */ /* 0x000fea000393ffff */
[----:B0-----:R-:W2:Y:S02]  /*c040*/  LDL.LU R2, [R1+0x24] ;  /* 0x0000240001027983 */ /* 0x001ea40000300800 */
[----:B--2---:R-:W-:-:S05]  /*c050*/  VIADD R2, R2, 0x1 ;  /* 0x0000000102027836 */ /* 0x004fca0000000000 */
[----:B------:R0:W-:Y:S01]  /*c060*/  STL [R1+0x24], R2 ;  /* 0x0000240201007387 */ /* 0x0001e20000100800 */
[----:B------:R-:W-:-:S04]  /*c070*/  LEA.HI R0, R2, R2, RZ, 0x1 ;  /* 0x0000000202007211 */ /* 0x000fc800078f08ff */
[----:B------:R-:W-:-:S05]  /*c080*/  LOP3.LUT R0, R0, 0xfffffffe, RZ, 0xc0, !PT ;  /* 0xfffffffe00007812 */ /* 0x000fca00078ec0ff */
[----:B------:R-:W-:-:S05]  /*c090*/  IMAD.IADD R0, R2, 0x1, -R0 ;  /* 0x0000000102007824 */ /* 0x000fca00078e0a00 */
[----:B------:R-:W-:Y:S01]  /*c0a0*/  SHF.L.U32 R3, R0, 0x1f, RZ ;  /* 0x0000001f00037819 */ /* 0x000fe200000006ff */
[----:B------:R-:W-:Y:S01]  /*c0b0*/  NOP ;  /* 0x0000000000007918 */ /* 0x000fe20000000000 */
[----:B------:R0:W-:Y:S01]  /*c0c0*/  SYNCS.ARRIVE.TRANS64.A1T0 RZ, [R22+URZ+0x22800], RZ ;  /* 0x022800ff16ff79a7 */ /* 0x0001e2000810003f */
[----:B------:R-:W-:Y:S01]  /*c0d0*/  BSSY B0, `(.L_x_471) ;  /* 0x0000003000007945 */ /* 0x000fe20003800000 */
[----:B------:R-:W2:Y:S03]  /*c0e0*/  SYNCS.PHASECHK.TRANS64.TRYWAIT P0, [R22+URZ+0x22820], R3 ;  /* 0x02282003160075a7 */ /* 0x000ea6000800017f */
[----:B0-2---:R-:W-:Y:S05]  /*c0f0*/  @!P0 BRA `(.L_x_472) ;  /* 0x0000003800b88947 */ /* 0x005fea0003800000 */
.L_x_559:
[----:B------:R-:W-:Y:S05]  /*c100*/  BSYNC B0 ;  /* 0x0000000000007941 */ /* 0x000fea0003800000 */
.L_x_471:
[----:B------:R-:W-:-:S05]  /*c110*/  IMAD.U32 R0, RZ, RZ, UR36 ;  /* 0x00000024ff007e24 */ /* 0x000fca000f8e00ff */
[----:B------:R-:W-:-:S13]  /*c120*/  ISETP.NE.AND P0, PT, R0, 0x3, PT ;  /* 0x000000030000780c */ /* 0x000fda0003f05270 */
[----:B------:R-:W-:Y:S05]  /*c130*/  @!P0 BRA `(.L_x_473) ;  /* 0x0000000000048947 */ /* 0x000fea0003800000 */
[----:B------:R-:W-:Y:S01]  /*c140*/  BPT.TRAP 0x1 ;  /* 0x000000040000795c */ /* 0x000fe20000300000 */
.L_x_473:
[----:B------:R-:W-:Y:S01]  /*c150*/  SHF.L.U32 R0, R26, 0x1f, RZ ;  /* 0x0000001f1a007819 */ /* 0x000fe200000006ff */
[----:B------:R-:W-:Y:S03]  /*c160*/  BSSY B0, `(.L_x_474) ;  /* 0x0000003000007945 */ /* 0x000fe60003800000 */
[----:B------:R-:W2:Y:S02]  /*c170*/  SYNCS.PHASECHK.TRANS64.TRYWAIT P0, [R33+URZ+0x22860], R0 ;  /* 0x02286000210075a7 */ /* 0x000ea4000800017f */
[----:B--2---:R-:W-:Y:S05]  /*c180*/  @!P0 BRA `(.L_x_475) ;  /* 0x0000003800a88947 */ /* 0x004fea0003800000 */
.L_x_560:
[----:B------:R-:W-:Y:S05]  /*c190*/  BSYNC B0 ;  /* 0x0000000000007941 */ /* 0x000fea0003800000 */
.L_x_474:
[----:B------:R-:W2:Y:S01]  /*c1a0*/  LDL.LU R2, [R1+0x1c] ;  /* 0x00001c0001027983 */ /* 0x000ea20000300800 */
[----:B------:R-:W-:-:S03]  /*c1b0*/  ULDC.64 UR4, c[0x0][0x328] ;  /* 0x0000ca0000047ab9 */ /* 0x000fc60000000a00 */
[----:B------:R-:W3:Y:S01]  /*c1c0*/  LDL.LU R4, [R1+0x20] ;  /* 0x0000200001047983 */ /* 0x000ee20000300800 */
[----:B--2---:R-:W-:Y:S02]  /*c1d0*/  IMAD R0, R2, UR4, RZ ;  /* 0x0000000402007c24 */ /* 0x004fe4000f8e02ff */
[----:B0-----:R-:W-:-:S04]  /*c1e0*/  IMAD.WIDE.U32 R2, R35, UR4, RZ ;  /* 0x0000000423027c25 */ /* 0x001fc8000f8e00ff */
[----:B------:R-:W-:Y:S01]  /*c1f0*/  IMAD R5, R35, UR5, R0 ;  /* 0x0000000523057c24 */ /* 0x000fe2000f8e0200 */
[----:B------:R-:W-:-:S03]  /*c200*/  ULDC.64 UR4, c[0x0][0x338] ;  /* 0x0000ce0000047ab9 */ /* 0x000fc60000000a00 */
[----:B------:R-:W-:Y:S02]  /*c210*/  IMAD.IADD R3, R3, 0x1, R5 ;  /* 0x0000000103037824 */ /* 0x000fe400078e0205 */
[----:B---3--:R-:W-:Y:S02]  /*c220*/  IMAD R5, R4, UR4, RZ ;  /* 0x0000000404057c24 */ /* 0x008fe4000f8e02ff */
[----:B------:R-:W-:-:S04]  /*c230*/  IMAD.WIDE.U32 R2, R34, UR4, R2 ;  /* 0x0000000422027c25 */ /* 0x000fc8000f8e0002 */
[----:B------:R-:W-:Y:S01]  /*c240*/  IMAD R5, R34, UR5, R5 ;  /* 0x0000000522057c24 */ /* 0x000fe2000f8e0205 */
[----:B------:R-:W-:Y:S01]  /*c250*/  ULDC.64 UR4, c[0x0][0x330] ;  /* 0x0000cc0000047ab9 */ /* 0x000fe20000000a00 */
[----:B------:R-:W-:Y:S02]  /*c260*/  IMAD R4, R24, 0x6000, R29 ;  /* 0x0000600018047824 */ /* 0x000fe400078e021d */
[----:B------:R-:W-:Y:S02]  /*c270*/  IMAD.IADD R3, R3, 0x1, R5 ;  /* 0x0000000103037824 */ /* 0x000fe400078e0205 */
[----:B------:R-:W-:Y:S02]  /*c280*/  IMAD R5, R27, UR4, RZ ;  /* 0x000000041b057c24 */ /* 0x000fe4000f8e02ff */
[----:B------:R-:W-:-:S04]  /*c290*/  IMAD.WIDE.U32 R2, R18, UR4, R2 ;  /* 0x0000000412027c25 */ /* 0x000fc8000f8e0002 */
[----:B------:R-:W-:Y:S01]  /*c2a0*/  IMAD R5, R18, UR5, R5 ;  /* 0x0000000512057c24 */ /* 0x000fe2000f8e0205 */
[----:B------:R-:W-:-:S03]  /*c2b0*/  ULDC.64 UR4, c[0x0][0x318] ;  /* 0x0000c60000047ab9 */ /* 0x000fc60000000a00 */
[----:B------:R-:W-:Y:S01]  /*c2c0*/  IMAD.IADD R3, R3, 0x1, R5 ;  /* 0x0000000103037824 */ /* 0x000fe200078e0205 */
[----:B------:R-:W-:Y:S01]  /*c2d0*/  LEA R5, P0, R2, UR4, 0x1 ;  /* 0x0000000402057c11 */ /* 0x000fe2000f8008ff */
[----:B------:R-:W-:-:S03]  /*c2e0*/  UMOV UR4, 0xffffffff ;  /* 0xffffffff00047882 */ /* 0x000fc60000000000 */
[----:B------:R-:W-:Y:S01]  /*c2f0*/  LEA.HI.X R6, R2, UR5, R3, 0x1, P0 ;  /* 0x0000000502067c11 */ /* 0x000fe200080f0c03 */
[----:B------:R-:W-:Y:S08]  /*c300*/  BRA.DIV UR4, `(.L_x_476) ;  /* 0x0000003a045c7947 */ /* 0x000ff0000b800000 */
[----:B------:R-:W0:Y:S01]  /*c310*/  S2R R2, SR_TID.X ;  /* 0x0000000000027919 */ /* 0x000e220000002100 */
[----:B------:R-:W-:Y:S02]  /*c320*/  LOP3.LUT R7, R25, 0x1, RZ, 0xc0, !PT ;  /* 0x0000000119077812 */ /* 0x000fe400078ec0ff */
[----:B------:R-:W-:Y:S01]  /*c330*/  LEA R4, R4, R22, 0x1 ;  /* 0x0000001604047211 */ /* 0x000fe200078e08ff */
[----:B------:R-:W2:Y:S01]  /*c340*/  SHFL.IDX PT, R14, R5, RZ, 0x181f ;  /* 0x00181fff050e7589 */ /* 0x000ea200000e0000 */
[----:B------:R-:W-:Y:S02]  /*c350*/  ISETP.NE.U32.AND P3, PT, R7, 0x1, PT ;  /* 0x000000010700780c */ /* 0x000fe40003f65070 */
[C---:B------:R-:W-:Y:S01]  /*c360*/  LOP3.LUT P2, RZ, R25.reuse, 0x2, RZ, 0xc0, !PT ;  /* 0x0000000219ff7812 */ /* 0x040fe2000784c0ff */
[----:B------:R-:W3:Y:S01]  /*c370*/  SHFL.IDX PT, R3, R6, RZ, 0x181f ;  /* 0x00181fff06037589 */ /* 0x000ee200000e0000 */
[----:B------:R-:W-:Y:S01]  /*c380*/  LOP3.LUT P1, RZ, R25, 0x4, RZ, 0xc0, !PT ;  /* 0x0000000419ff7812 */ /* 0x000fe2000782c0ff */
[----:B0-----:R-:W-:-:S05]  /*c390*/  IMAD.SHL.U32 R2, R2, 0x8, RZ ;  /* 0x0000000802027824 */ /* 0x001fca00078e00ff */
[----:B------:R-:W-:-:S05]  /*c3a0*/  LOP3.LUT R2, R2, 0x38, RZ, 0xc0, !PT ;  /* 0x0000003802027812 */ /* 0x000fca00078ec0ff */
[----:B------:R-:W-:-:S05]  /*c3b0*/  IMAD.SHL.U32 R0, R2, 0x2, RZ ;  /* 0x0000000202007824 */ /* 0x000fca00078e00ff */
[----:B--2---:R-:W-:Y:S02]  /*c3c0*/  IADD3 R2, P0, R14, R0, RZ ;  /* 0x000000000e027210 */ /* 0x004fe40007f1e0ff */
[----:B------:R-:W0:Y:S03]  /*c3d0*/  SHFL.IDX PT, R14, R5, 0x1, 0x181f ;  /* 0x00381f00050e7f89 */ /* 0x000e2600000e0000 */
[----:B---3--:R-:W-:Y:S01]  /*c3e0*/  IMAD.X R3, RZ, RZ, R3, P0 ;  /* 0x000000ffff037224 */ /* 0x008fe200000e0603 */
[----:B------:R-:W-:-:S13]  /*c3f0*/  ISETP.LT.OR P0, PT, R32, 0x1, P3 ;  /* 0x000000012000780c */ /* 0x000fda0001f01670 */
[----:B------:R-:W-:Y:S01]  /*c400*/  LDGSTS.E.BYPASS.LTC128B.128 [R4+0x400], desc[UR50][R2.64], !P0 ;  /* 0x0040000002047fae */ /* 0x000fe2000c101d72 */
[----:B------:R-:W-:-:S13]  /*c410*/  ISETP.LT.OR P0, PT, R32, 0x1, !P2 ;  /* 0x000000012000780c */ /* 0x000fda0005701670 */
[----:B------:R-:W-:Y:S01]  /*c420*/  LDGSTS.E.BYPASS.LTC128B.128 [R4+0x3400], desc[UR50][R2.64+0x80], !P0 ;  /* 0x0340008002047fae */ /* 0x000fe2000c101d72 */
[----:B------:R-:W-:-:S13]  /*c430*/  ISETP.LT.OR P0, PT, R32, 0x1, !P1 ;  /* 0x000000012000780c */ /* 0x000fda0004f01670 */
[----:B------:R-:W-:Y:S01]  /*c440*/  LDGSTS.E.BYPASS.LTC128B.128 [R4+0x6400], desc[UR50][R2.64+0x100], !P0 ;  /* 0x0640010002047fae */ /* 0x000fe2000c101d72 */
[----:B------:R-:W-:-:S04]  /*c450*/  LOP3.LUT P0, RZ, R25, 0x8, RZ, 0xc0, !PT ;  /* 0x0000000819ff7812 */ /* 0x000fc8000780c0ff */
[----:B------:R-:W-:-:S13]  /*c460*/  ISETP.LT.OR P4, PT, R32, 0x1, !P0 ;  /* 0x000000012000780c */ /* 0x000fda0004781670 */
[----:B------:R2:W-:Y:S04]  /*c470*/  LDGSTS.E.BYPASS.LTC128B.128 [R4+0x9400], desc[UR50][R2.64+0x180], !P4 ;  /* 0x0940018002047fae */ /* 0x0005e8000e101d72 */
[----:B--2---:R-:W2:Y:S01]  /*c480*/  SHFL.IDX PT, R3, R6, 0x1, 0x181f ;  /* 0x00381f0006037f89 */ /* 0x004ea200000e0000 */
[----:B0-----:R-:W-:-:S03]  /*c490*/  IADD3 R2, P4, R14, R0, RZ ;  /* 0x000000000e027210 */ /* 0x001fc60007f9e0ff */
[----:B------:R-:W0:Y:S02]  /*c4a0*/  SHFL.IDX PT, R14, R5, 0x2, 0x181f ;  /* 0x00581f00050e7f89 */ /* 0x000e2400000e0000 */
[----:B--2---:R-:W-:Y:S01]  /*c4b0*/  IMAD.X R3, RZ, RZ, R3, P4 ;  /* 0x000000ffff037224 */ /* 0x004fe200020e0603 */
[----:B------:R-:W-:-:S13]  /*c4c0*/  ISETP.LT.OR P4, PT, R32, 0x11, P3 ;  /* 0x000000112000780c */ /* 0x000fda0001f81670 */
[----:B------:R-:W-:Y:S01]  /*c4d0*/  LDGSTS.E.BYPASS.LTC128B.128 [R4+0xc00], desc[UR50][R2.64], !P4 ;  /* 0x00c0000002047fae */ /* 0x000fe2000e101d72 */
[----:B------:R-:W-:-:S13]  /*c4e0*/  ISETP.LT.OR P4, PT, R32, 0x11, !P2 ;  /* 0x000000112000780c */ /* 0x000fda0005781670 */
[----:B------:R-:W-:Y:S01]  /*c4f0*/  LDGSTS.E.BYPASS.LTC128B.128 [R4+0x3c00], desc[UR50][R2.64+0x80], !P4 ;  /* 0x03c0008002047fae */ /* 0x000fe2000e101d72 */
[----:B------:R-:W-:-:S13]  /*c500*/  ISETP.LT.OR P4, PT, R32, 0x11, !P1 ;  /* 0x000000112000780c */ /* 0x000fda0004f81670 */
[----:B------:R-:W-:Y:S01]  /*c510*/  LDGSTS.E.BYPASS.LTC128B.128 [R4+0x6c00], desc[UR50][R2.64+0x100], !P4 ;  /* 0x06c0010002047fae */ /* 0x000fe2000e101d72 */
[----:B------:R-:W-:-:S13]  /*c520*/  ISETP.LT.OR P4, PT, R32, 0x11, !P0 ;  /* 0x000000112000780c */ /* 0x000fda0004781670 */
[----:B------:R2:W-:Y:S01]  /*c530*/  LDGSTS.E.BYPASS.LTC128B.128 [R4+0x9c00], desc[UR50][R2.64+0x180], !P4 ;  /* 0x09c0018002047fae */ /* 0x0005e2000e101d72 */
[----:B0-----:R-:W-:-:S03]  /*c540*/  IADD3 R8, P4, R14, R0, RZ ;  /* 0x000000000e087210 */ /* 0x001fc60007f9e0ff */
[----:B------:R-:W-:Y:S04]  /*c550*/  SHFL.IDX PT, R14, R5, 0x3, 0x181f ;  /* 0x00781f00050e7f89 */ /* 0x000fe800000e0000 */
[----:B--2---:R-:W0:Y:S02]  /*c560*/  SHFL.IDX PT, R3, R6, 0x2, 0x181f ;  /* 0x00581f0006037f89 */ /* 0x004e2400000e0000 */
[----:B0-----:R-:W-:Y:S01]  /*c570*/  IMAD.X R9, RZ, RZ, R3, P4 ;  /* 0x000000ffff097224 */ /* 0x001fe200020e0603 */
[----:B------:R-:W-:Y:S01]  /*c580*/  ISETP.LT.OR P4, PT, R32, 0x21, P3 ;  /* 0x000000212000780c */ /* 0x000fe20001f81670 */
[----:B------:R-:W0:-:S12]  /*c590*/  SHFL.IDX PT, R3, R6, 0x3, 0x181f ;  /* 0x00781f0006037f89 */ /* 0x000e1800000e0000 */
[----:B------:R-:W-:Y:S01]  /*c5a0*/  LDGSTS.E.BYPASS.LTC128B.128 [R4+0x1400], desc[UR50][R8.64], !P4 ;  /* 0x0140000008047fae */ /* 0x000fe2000e101d72 */
[----:B------:R-:W-:-:S13]  /*c5b0*/  ISETP.LT.OR P4, PT, R32, 0x21, !P2 ;  /* 0x000000212000780c */ /* 0x000fda0005781670 */
[----:B------:R-:W-:Y:S01]  /*c5c0*/  LDGSTS.E.BYPASS.LTC128B.128 [R4+0x4400], desc[UR50][R8.64+0x80], !P4 ;  /* 0x0440008008047fae */ /* 0x000fe2000e101d72 */
[----:B------:R-:W-:-:S13]  /*c5d0*/  ISETP.LT.OR P4, PT, R32, 0x21, !P1 ;  /* 0x000000212000780c */ /* 0x000fda0004f81670 */
[----:B------:R-:W-:Y:S01]  /*c5e0*/  LDGSTS.E.BYPASS.LTC128B.128 [R4+0x7400], desc[UR50][R8.64+0x100], !P4 ;  /* 0x0740010008047fae */ /* 0x000fe2000e101d72 */
[----:B------:R-:W-:-:S13]  /*c5f0*/  ISETP.LT.OR P4, PT, R32, 0x21, !P0 ;  /* 0x000000212000780c */ /* 0x000fda0004781670 */
[----:B------:R-:W-:Y:S01]  /*c600*/  LDGSTS.E.BYPASS.LTC128B.128 [R4+0xa400], desc[UR50][R8.64+0x180], !P4 ;  /* 0x0a40018008047fae */ /* 0x000fe2000e101d72 */
[----:B------:R-:W-:-:S03]  /*c610*/  IADD3 R2, P4, R14, R0, RZ ;  /* 0x000000000e027210 */ /* 0x000fc60007f9e0ff */
[----:B------:R-:W2:Y:S02]  /*c620*/  SHFL.IDX PT, R14, R5, 0x4, 0x181f ;  /* 0x00981f00050e7f89 */ /* 0x000ea400000e0000 */
[----:B0-----:R-:W-:Y:S01]  /*c630*/  IMAD.X R3, RZ, RZ, R3, P4 ;  /* 0x000000ffff037224 */ /* 0x001fe200020e0603 */
[----:B------:R-:W-:-:S13]  /*c640*/  ISETP.LT.OR P4, PT, R32, 0x31, P3 ;  /* 0x000000312000780c */ /* 0x000fda0001f81670 */
[----:B------:R-:W-:Y:S01]  /*c650*/  LDGSTS.E.BYPASS.LTC128B.128 [R4+0x1c00], desc[UR50][R2.64], !P4 ;  /* 0x01c0000002047fae */ /* 0x000fe2000e101d72 */
[----:B------:R-:W-:-:S13]  /*c660*/  ISETP.LT.OR P4, PT, R32, 0x31, !P2 ;  /* 0x000000312000780c */ /* 0x000fda0005781670 */
[----:B------:R-:W-:Y:S01]  /*c670*/  LDGSTS.E.BYPASS.LTC128B.128 [R4+0x4c00], desc[UR50][R2.64+0x80], !P4 ;  /* 0x04c0008002047fae */ /* 0x000fe2000e101d72 */
[----:B------:R-:W-:-:S13]  /*c680*/  ISETP.LT.OR P4, PT, R32, 0x31, !P1 ;  /* 0x000000312000780c */ /* 0x000fda0004f81670 */
[----:B------:R-:W-:Y:S01]  /*c690*/  LDGSTS.E.BYPASS.LTC128B.128 [R4+0x7c00], desc[UR50][R2.64+0x100], !P4 ;  /* 0x07c0010002047fae */ /* 0x000fe2000e101d72 */
[----:B------:R-:W-:-:S13]  /*c6a0*/  ISETP.LT.OR P4, PT, R32, 0x31, !P0 ;  /* 0x000000312000780c */ /* 0x000fda0004781670 */
[----:B------:R0:W-:Y:S04]  /*c6b0*/  LDGSTS.E.BYPASS.LTC128B.128 [R4+0xac00], desc[UR50][R2.64+0x180], !P4 ;  /* 0x0ac0018002047fae */ /* 0x0001e8000e101d72 */
[----:B0-----:R-:W0:Y:S01]  /*c6c0*/  SHFL.IDX PT, R3, R6, 0x4, 0x181f ;  /* 0x00981f0006037f89 */ /* 0x001e2200000e0000 */
[----:B--2---:R-:W-:-:S03]  /*c6d0*/  IADD3 R2, P4, R14, R0, RZ ;  /* 0x000000000e027210 */ /* 0x004fc60007f9e0ff */
[----:B------:R-:W2:Y:S04]  /*c6e0*/  SHFL.IDX PT, R6, R6, 0x5, 0x181f ;  /* 0x00b81f0006067f89 */ /* 0x000ea800000e0000 */
[----:B------:R3:W4:Y:S01]  /*c6f0*/  SHFL.IDX PT, R14, R5, 0x5, 0x181f ;  /* 0x00b81f00050e7f89 */ /* 0x00072200000e0000 */
[----:B0-----:R-:W-:Y:S01]  /*c700*/  IMAD.X R3, RZ, RZ, R3, P4 ;  /* 0x000000ffff037224 */ /* 0x001fe200020e0603 */
[----:B------:R-:W-:-:S13]  /*c710*/  ISETP.LT.OR P4, PT, R32, 0x41, P3 ;  /* 0x000000412000780c */ /* 0x000fda0001f81670 */
[----:B------:R3:W-:Y:S01]  /*c720*/  LDGSTS.E.BYPASS.LTC128B.128 [R4+0x2400], desc[UR50][R2.64], !P4 ;  /* 0x0240000002047fae */ /* 0x0007e2000e101d72 */
[----:B------:R-:W-:-:S13]  /*c730*/  ISETP.LT.OR P4, PT, R32, 0x41, !P2 ;  /* 0x000000412000780c */ /* 0x000fda0005781670 */
[----:B------:R3:W-:Y:S01]  /*c740*/  LDGSTS.E.BYPASS.LTC128B.128 [R4+0x5400], desc[UR50][R2.64+0x80], !P4 ;  /* 0x0540008002047fae */ /* 0x0007e2000e101d72 */
[----:B------:R-:W-:-:S13]  /*c750*/  ISETP.LT.OR P4, PT, R32, 0x41, !P1 ;  /* 0x000000412000780c */ /* 0x000fda0004f81670 */
[----:B------:R3:W-:Y:S01]  /*c760*/  LDGSTS.E.BYPASS.LTC128B.128 [R4+0x8400], desc[UR50][R2.64+0x100], !P4 ;  /* 0x0840010002047fae */ /* 0x0007e2000e101d72 */
[----:B------:R-:W-:-:S13]  /*c770*/  ISETP.LT.OR P4, PT, R32, 0x41, !P0 ;  /* 0x000000412000780c */ /* 0x000fda0004781670 */
[----:B--2-4-:R3:W-:Y:S02]  /*c780*/  LDGSTS.E.BYPASS.LTC128B.128 [R4+0xb400], desc[UR50][R2.64+0x180], !P4 ;  /* 0x0b40018002047fae */ /* 0x0147e4000e101d72 */
.L_x_574:
[C---:B------:R-:W-:Y:S02]  /*c790*/  ISETP.LT.OR P3, PT, R32.reuse, 0x51, P3 ;  /* 0x000000512000780c */ /* 0x040fe40001f61670 */
[C---:B------:R-:W-:Y:S02]  /*c7a0*/  ISETP.LT.OR P2, PT, R32.reuse, 0x51, !P2 ;  /* 0x000000512000780c */ /* 0x040fe40005741670 */
[----:B------:R-:W-:Y:S02]  /*c7b0*/  ISETP.LT.OR P1, PT, R32, 0x51, !P1 ;  /* 0x000000512000780c */ /* 0x000fe40004f21670 */
[----:B0--3--:R-:W-:Y:S02]  /*c7c0*/  IADD3 R2, P4, R14, R0, RZ ;  /* 0x000000000e027210 */ /* 0x009fe40007f9e0ff */
[----:B------:R-:W-:-:S03]  /*c7d0*/  ISETP.LT.OR P0, PT, R32, 0x51, !P0 ;  /* 0x000000512000780c */ /* 0x000fc60004701670 */
[----:B------:R-:W-:-:S05]  /*c7e0*/  IMAD.X R3, RZ, RZ, R6, P4 ;  /* 0x000000ffff037224 */ /* 0x000fca00020e0606 */
[----:B------:R-:W-:Y:S01]  /*c7f0*/  @!PT LDS RZ, [RZ] ;  /* 0x00000000fffff984 */ /* 0x000fe20000000800 */
[----:B------:R-:W-:Y:S01]  /*c800*/  @!PT LDS RZ, [RZ] ;  /* 0x00000000fffff984 */ /* 0x000fe20000000800 */
[----:B------:R-:W-:Y:S01]  /*c810*/  @!PT LDS RZ, [RZ] ;  /* 0x00000000fffff984 */ /* 0x000fe20000000800 */
[----:B------:R0:W-:Y:S04]  /*c820*/  LDGSTS.E.BYPASS.LTC128B.128 [R4+0x2c00], desc[UR50][R2.64], !P3 ;  /* 0x02c0000002047fae */ /* 0x0001e8000d901d72 */
[----:B------:R0:W-:Y:S04]  /*c830*/  LDGSTS.E.BYPASS.LTC128B.128 [R4+0x5c00], desc[UR50][R2.64+0x80], !P2 ;  /* 0x05c0008002047fae */ /* 0x0001e8000d101d72 */
[----:B------:R0:W-:Y:S04]  /*c840*/  LDGSTS.E.BYPASS.LTC128B.128 [R4+0x8c00], desc[UR50][R2.64+0x100], !P1 ;  /* 0x08c0010002047fae */ /* 0x0001e8000c901d72 */
[----:B------:R0:W-:Y:S01]  /*c850*/  LDGSTS.E.BYPASS.LTC128B.128 [R4+0xbc00], desc[UR50][R2.64+0x180], !P0 ;  /* 0x0bc0018002047fae */ /* 0x0001e2000c101d72 */
[----:B------:R-:W-:Y:S01]  /*c860*/  PLOP3.LUT P0, PT, PT, PT, PT, 0x80, 0x0 ;  /* 0x000000000000781c */ /* 0x000fe20003f0f070 */
[----:B------:R-:W-:-:S12]  /*c870*/  NOP ;  /* 0x0000000000007918 */ /* 0x000fd80000000000 */
.L_x_477:
        /* <DEDUP_REMOVED lines=11> */
.L_x_478:
[----:B------:R-:W-:Y:S01]  /*c930*/  ISETP.GE.AND P0, PT, R36, 0x61, PT ;  /* 0x000000612400780c */ /* 0x000fe20003f06270 */
[----:B------:R0:W-:Y:S01]  /*c940*/  SYNCS.ARRIVE.TRANS64.A1T0 RZ, [R33+URZ+0x22850], RZ ;  /* 0x022850ff21ff79a7 */ /* 0x0001e2000810003f */
[----:B------:R-:W-:Y:S11]  /*c950*/  BSSY B0, `(.L_x_479) ;  /* 0x00000df000007945 */ /* 0x000ff60003800000 */
[----:B0-----:R-:W-:Y:S05]  /*c960*/  @!P0 BRA `(.L_x_480) ;  /* 0x0000000c00748947 */ /* 0x001fea0003800000 */
[----:B------:R-:W2:Y:S02]  /*c970*/  LDL.LU R2, [R1+0x28] ;  /* 0x0000280001027983 */ /* 0x000ea40000300800 */
[----:B--2---:R-:W-:-:S07]  /*c980*/  VIADD R21, R2, 0xfffffffe ;  /* 0xfffffffe02157836 */ /* 0x004fce0000000000 */
.L_x_493:
[----:B0-----:R-:W0:Y:S01]  /*c990*/  S2R R2, SR_TID.X ;  /* 0x0000000000027919 */ /* 0x001e220000002100 */
[----:B------:R-:W-:Y:S02]  /*c9a0*/  IMAD R8, R21, 0x60, R30 ;  /* 0x0000006015087824 */ /* 0x000fe400078e021e */
[----:B------:R-:W-:Y:S01]  /*c9b0*/  VIADD R24, R24, 0x1 ;  /* 0x0000000118187836 */ /* 0x000fe20000000000 */
[C---:B0-----:R-:W-:Y:S01]  /*c9c0*/  LOP3.LUT R3, R2.reuse, 0x7f, RZ, 0xc0, !PT ;  /* 0x0000007f02037812 */ /* 0x041fe200078ec0ff */
[----:B------:R-:W-:-:S03]  /*c9d0*/  IMAD.SHL.U32 R2, R2, 0x10, RZ ;  /* 0x0000001002027824 */ /* 0x000fc600078e00ff */
[----:B------:R-:W-:Y:S02]  /*c9e0*/  SHF.R.U32.HI R4, RZ, 0x3, R3 ;  /* 0x00000003ff047819 */ /* 0x000fe40000011603 */
[----:B------:R-:W0:Y:S02]  /*c9f0*/  LDC R3, c[0x0][0x430] ;  /* 0x00010c00ff037b82 */ /* 0x000e240000000800 */
[----:B------:R-:W-:-:S04]  /*ca00*/  LOP3.LUT R2, R4, 0x70, R2, 0xf8, !PT ;  /* 0x0000007004027812 */ /* 0x000fc800078ef802 */
[C---:B------:R-:W-:Y:S01]  /*ca10*/  ISETP.GT.U32.AND P1, PT, R2.reuse, 0x5f, PT ;  /* 0x0000005f0200780c */ /* 0x040fe20003f24070 */
[----:B------:R-:W-:-:S05]  /*ca20*/  IMAD.IADD R8, R2, 0x1, R8 ;  /* 0x0000000102087824 */ /* 0x000fca00078e0208 */
[----:B------:R-:W-:-:S07]  /*ca30*/  MOV R9, R8 ;  /* 0x0000000800097202 */ /* 0x000fce0000000f00 */
[----:B--2---:R-:W2:Y:S01]  /*ca40*/  @!P1 LDC.64 R4, c[0x0][0x428] ;  /* 0x00010a00ff049b82 */ /* 0x004ea20000000a00 */
[----:B0-----:R-:W-:-:S13]  /*ca50*/  ISETP.NE.AND P0, PT, R3, 0x1, PT ;  /* 0x000000010300780c */ /* 0x001fda0003f05270 */
[----:B------:R-:W0:Y:S08]  /*ca60*/  @P0 LDC R3, c[0x0][0x434] ;  /* 0x00010d00ff030b82 */ /* 0x000e300000000800 */
[----:B------:R-:W3:Y:S01]  /*ca70*/  @P0 LDC R7, c[0x0][0x438] ;  /* 0x00010e00ff070b82 */ /* 0x000ee20000000800 */
[----:B0-----:R-:W-:-:S05]  /*ca80*/  @P0 IMAD.HI.U32 R2, R8, R3, RZ ;  /* 0x0000000308020227 */ /* 0x001fca00078e00ff */
[----:B---3--:R-:W-:Y:S01]  /*ca90*/  @P0 SHF.R.U32.HI R9, RZ, R7, R2 ;  /* 0x00000007ff090219 */ /* 0x008fe20000011602 */
[----:B--2---:R-:W-:Y:S01]  /*caa0*/  @!P1 IMAD R2, R31, R4, RZ ;  /* 0x000000041f029224 */ /* 0x004fe200078e02ff */
[----:B------:R-:W0:Y:S02]  /*cab0*/  @!P1 LDC.64 R6, c[0x0][0x418] ;  /* 0x00010600ff069b82 */ /* 0x000e240000000a00 */
[--C-:B------:R-:W-:Y:S01]  /*cac0*/  @!P1 SHF.R.S32.HI R3, RZ, 0x1f, R9.reuse ;  /* 0x0000001fff039819 */ /* 0x100fe20000011409 */
[----:B------:R-:W-:Y:S02]  /*cad0*/  @!P1 IMAD R5, R28, R5, R2 ;  /* 0x000000051c059224 */ /* 0x000fe400078e0202 */
[----:B------:R-:W-:-:S04]  /*cae0*/  @!P1 IMAD.MOV.U32 R2, RZ, RZ, R9 ;  /* 0x000000ffff029224 */ /* 0x000fc800078e0009 */
[----:B------:R-:W-:-:S04]  /*caf0*/  @!P1 IMAD.WIDE.U32 R2, R28, R4, R2 ;  /* 0x000000041c029225 */ /* 0x000fc800078e0002 */
[----:B------:R-:W-:Y:S02]  /*cb00*/  @!P1 IMAD.IADD R3, R5, 0x1, R3 ;  /* 0x0000000105039824 */ /* 0x000fe400078e0203 */
[----:B------:R-:W-:Y:S02]  /*cb10*/  IMAD.MOV.U32 R4, RZ, RZ, RZ ;  /* 0x000000ffff047224 */ /* 0x000fe400078e00ff */
[----:B------:R-:W-:Y:S01]  /*cb20*/  IMAD.U32 R10, RZ, RZ, UR36 ;  /* 0x00000024ff0a7e24 */ /* 0x000fe2000f8e00ff */
[----:B0-----:R-:W-:-:S04]  /*cb30*/  @!P1 LEA R6, P0, R2, R6, 0x2 ;  /* 0x0000000602069211 */ /* 0x001fc800078010ff */
[----:B------:R-:W-:Y:S01]  /*cb40*/  @!P1 LEA.HI.X R7, R2, R7, R3, 0x2, P0 ;  /* 0x0000000702079211 */ /* 0x000fe200000f1403 */
[----:B------:R-:W-:Y:S01]  /*cb50*/  IMAD.MOV R5, RZ, RZ, -R9 ;  /* 0x000000ffff057224 */ /* 0x000fe200078e0a09 */
[----:B------:R-:W-:-:S03]  /*cb60*/  ISETP.NE.AND P0, PT, R24, 0x2, PT ;  /* 0x000000021800780c */ /* 0x000fc60003f05270 */
[----:B------:R0:W5:Y:S01]  /*cb70*/  @!P1 LDG.E R4, desc[UR50][R6.64] ;  /* 0x0000003206049981 */ /* 0x000162000c1e1900 */
[----:B------:R-:W-:Y:S01]  /*cb80*/  ISETP.NE.AND P1, PT, R10, 0x3, PT ;  /* 0x000000030a00780c */ /* 0x000fe20003f25270 */
[----:B------:R-:W-:Y:S05]  /*cb90*/  YIELD ;  /* 0x0000000000007946 */ /* 0x000fea0003800000 */
[----:B------:R-:W-:Y:S01]  /*cba0*/  ULDC UR4, c[0x0][0x430] ;  /* 0x00010c0000047ab9 */ /* 0x000fe20000000800 */
[----:B------:R-:W-:Y:S01]  /*cbb0*/  IMAD.MOV.U32 R2, RZ, RZ, R21 ;  /* 0x000000ffff027224 */ /* 0x000fe200078e0015 */
[----:B------:R-:W-:Y:S01]  /*cbc0*/  SEL R3, RZ, 0x1, P0 ;  /* 0x00000001ff037807 */ /* 0x000fe20000000000 */
[----:B------:R-:W-:Y:S01]  /*cbd0*/  IMAD R5, R5, UR4, R8 ;  /* 0x0000000405057c24 */ /* 0x000fe2000f8e0208 */
[----:B------:R-:W-:Y:S01]  /*cbe0*/  SEL R24, R24, RZ, P0 ;  /* 0x000000ff18187207 */ /* 0x000fe20000000000 */
[----:B------:R-:W-:Y:S01]  /*cbf0*/  VIADD R21, R21, 0xffffffff ;  /* 0xffffffff15157836 */ /* 0x000fe20000000000 */
[----:B------:R-:W-:-:S02]  /*cc00*/  LOP3.LUT R26, R26, R3, RZ, 0x3c, !PT ;  /* 0x000000031a1a7212 */ /* 0x000fc400078e3cff */
[----:B------:R-:W-:Y:S01]  /*cc10*/  ISETP.GT.AND P2, PT, R2, RZ, PT ;  /* 0x000000ff0200720c */ /* 0x000fe20003f44270 */
[----:B0-----:R-:W-:-:S12]  /*cc20*/  @!P1 BRA `(.L_x_481) ;  /* 0x0000000000049947 */ /* 0x001fd80003800000 */
[----:B------:R-:W-:Y:S01]  /*cc30*/  BPT.TRAP 0x1 ;  /* 0x000000040000795c */ /* 0x000fe20000300000 */
.L_x_481:
[----:B------:R-:W-:Y:S01]  /*cc40*/  IMAD R10, R24, 0x8, R22 ;  /* 0x00000008180a7824 */ /* 0x000fe200078e0216 */
[----:B------:R-:W-:Y:S01]  /*cc50*/  SHF.L.U32 R20, R26, 0x1f, RZ ;  /* 0x0000001f1a147819 */ /* 0x000fe200000006ff */
[----:B------:R-:W-:Y:S01]  /*cc60*/  BSSY B1, `(.L_x_482) ;  /* 0x0000004000017945 */ /* 0x000fe20003800000 */
[----:B------:R-:W-:Y:S02]  /*cc70*/  SHF.R.S32.HI R9, RZ, 0x1f, R5 ;  /* 0x0000001fff097819 */ /* 0x000fe40000011405 */
[----:B------:R-:W0:Y:S02]  /*cc80*/  SYNCS.PHASECHK.TRANS64.TRYWAIT P0, [R10+URZ+0x22840], R20 ;  /* 0x022840140a0075a7 */ /* 0x000e24000800017f */
[----:B0-----:R-:W-:Y:S05]  /*cc90*/  @!P0 BRA `(.L_x_483) ;  /* 0x0000003800408947 */ /* 0x001fea0003800000 */
.L_x_575:
[----:B------:R-:W-:Y:S05]  /*cca0*/  BSYNC B1 ;  /* 0x0000000000017941 */ /* 0x000fea0003800000 */
.L_x_482:
[----:B------:R-:W-:Y:S01]  /*ccb0*/  ULDC.64 UR4, c[0x0][0x300] ;  /* 0x0000c00000047ab9 */ /* 0x000fe20000000a00 */
[----:B-----5:R-:W-:Y:S01]  /*ccc0*/  SHF.R.S32.HI R17, RZ, 0x1f, R4 ;  /* 0x0000001fff117819 */ /* 0x020fe20000011404 */
[----:B------:R-:W-:Y:S01]  /*ccd0*/  IMAD R2, R9, UR4, RZ ;  /* 0x0000000409027c24 */ /* 0x000fe2000f8e02ff */
[----:B------:R-:W-:-:S03]  /*cce0*/  LOP3.LUT P1, RZ, R23, 0x1, RZ, 0xc0, !PT ;  /* 0x0000000117ff7812 */ /* 0x000fc6000782c0ff */
        /* <DEDUP_REMOVED lines=9> */
[----:B------:R-:W-:Y:S02]  /*cd80*/  IMAD R7, R27, UR4, RZ ;  /* 0x000000041b077c24 */ /* 0x000fe4000f8e02ff */
[----:B------:R-:W-:-:S04]  /*cd90*/  IMAD.WIDE.U32 R2, R18, UR4, R2 ;  /* 0x0000000412027c25 */ /* 0x000fc8000f8e0002 */
[----:B------:R-:W-:Y:S01]  /*cda0*/  IMAD R6, R18, UR5, R7 ;  /* 0x0000000512067c24 */ /* 0x000fe2000f8e0207 */
[----:B------:R-:W-:Y:S01]  /*cdb0*/  ULDC.64 UR4, c[0x0][0x2e8] ;  /* 0x0000ba0000047ab9 */ /* 0x000fe20000000a00 */
[----:B------:R-:W-:Y:S02]  /*cdc0*/  IMAD R7, R24, 0x1800, R29 ;  /* 0x0000180018077824 */ /* 0x000fe400078e021d */
[----:B------:R-:W-:Y:S01]  /*cdd0*/  IMAD.IADD R3, R6, 0x1, R3 ;  /* 0x0000000106037824 */ /* 0x000fe200078e0203 */
[----:B------:R-:W-:Y:S01]  /*cde0*/  LEA R6, P0, R2, UR4, 0x1 ;  /* 0x0000000402067c11 */ /* 0x000fe2000f8008ff */
[----:B------:R-:W-:-:S03]  /*cdf0*/  UMOV UR4, 0xffffffff ;  /* 0xffffffff00047882 */ /* 0x000fc60000000000 */
[----:B------:R-:W-:Y:S01]  /*ce00*/  LEA.HI.X R8, R2, UR5, R3, 0x1, P0 ;  /* 0x0000000502087c11 */ /* 0x000fe200080f0c03 */
[----:B------:R-:W-:Y:S08]  /*ce10*/  BRA.DIV UR4, `(.L_x_484) ;  /* 0x0000003604f47947 */ /* 0x000ff0000b800000 */
[----:B------:R-:W2:Y:S01]  /*ce20*/  SHFL.IDX PT, R2, R6, RZ, 0x181f ;  /* 0x00181fff06027589 */ /* 0x000ea200000e0000 */
[----:B------:R-:W-:-:S03]  /*ce30*/  IMAD R7, R7, 0x2, R22 ;  /* 0x0000000207077824 */ /* 0x000fc600078e0216 */
[----:B------:R-:W3:Y:S04]  /*ce40*/  SHFL.IDX PT, R3, R8, RZ, 0x181f ;  /* 0x00181fff08037589 */ /* 0x000ee800000e0000 */
[----:B------:R-:W-:Y:S01]  /*ce50*/  SHFL.IDX PT, R14, R6, 0x5, 0x181f ;  /* 0x00b81f00060e7f89 */ /* 0x000fe200000e0000 */
[----:B--2---:R-:W-:-:S05]  /*ce60*/  IADD3 R2, P0, R2, R0, RZ ;  /* 0x0000000002027210 */ /* 0x004fca0007f1e0ff */
[----:B---3--:R-:W-:-:S05]  /*ce70*/  IMAD.X R3, RZ, RZ, R3, P0 ;  /* 0x000000ffff037224 */ /* 0x008fca00000e0603 */
[----:B------:R2:W-:Y:S04]  /*ce80*/  LDGSTS.E.BYPASS.LTC128B.128 [R7+0x1c400], desc[UR50][R2.64], !P1 ;  /* 0x1c40000002077fae */ /* 0x0005e8000c901d72 */
[----:B--2---:R-:W2:Y:S04]  /*ce90*/  SHFL.IDX PT, R2, R6, 0x1, 0x181f ;  /* 0x00381f0006027f89 */ /* 0x004ea800000e0000 */
[----:B------:R-:W3:Y:S01]  /*cea0*/  SHFL.IDX PT, R3, R8, 0x1, 0x181f ;  /* 0x00381f0008037f89 */ /* 0x000ee200000e0000 */
        /* <DEDUP_REMOVED lines=14> */
[----:B------:R-:W3:Y:S04]  /*cf90*/  SHFL.IDX PT, R3, R8, 0x4, 0x181f ;  /* 0x00981f0008037f89 */ /* 0x000ee800000e0000 */
[----:B------:R-:W4:Y:S01]  /*cfa0*/  SHFL.IDX PT, R8, R8, 0x5, 0x181f ;  /* 0x00b81f0008087f89 */ /* 0x000f2200000e0000 */
[----:B--2---:R-:W-:-:S05]  /*cfb0*/  IADD3 R2, P0, R2, R0, RZ ;  /* 0x0000000002027210 */ /* 0x004fca0007f1e0ff */
[----:B---3--:R-:W-:-:S05]  /*cfc0*/  IMAD.X R3, RZ, RZ, R3, P0 ;  /* 0x000000ffff037224 */ /* 0x008fca00000e0603 */
[----:B----4-:R2:W-:Y:S03]  /*cfd0*/  LDGSTS.E.BYPASS.LTC128B.128 [R7+0x1e400], desc[UR50][R2.64], !P1 ;  /* 0x1e40000002077fae */ /* 0x0105e6000c901d72 */
.L_x_589:
[----:B--2---:R-:W-:-:S05]  /*cfe0*/  IADD3 R2, P0, R14, R0, RZ ;  /* 0x000000000e027210 */ /* 0x004fca0007f1e0ff */
[----:B------:R-:W-:Y:S01]  /*cff0*/  IMAD.X R3, RZ, RZ, R8, P0 ;  /* 0x000000ffff037224 */ /* 0x000fe200000e0608 */
[----:B------:R-:W-:-:S04]  /*d000*/  PLOP3.LUT P0, PT, PT, PT, PT, 0x80, 0x0 ;  /* 0x000000000000781c */ /* 0x000fc80003f0f070 */
[----:B------:R-:W-:Y:S01]  /*d010*/  @!PT LDS RZ, [RZ] ;  /* 0x00000000fffff984 */ /* 0x000fe20000000800 */
[----:B------:R-:W-:Y:S01]  /*d020*/  @!PT LDS RZ, [RZ] ;  /* 0x00000000fffff984 */ /* 0x000fe20000000800 */
[----:B------:R-:W-:Y:S01]  /*d030*/  @!PT LDS RZ, [RZ] ;  /* 0x00000000fffff984 */ /* 0x000fe20000000800 */
[----:B------:R2:W-:Y:S01]  /*d040*/  LDGSTS.E.BYPASS.LTC128B.128 [R7+0x1ec00], desc[UR50][R2.64], !P1 ;  /* 0x1ec0000002077fae */ /* 0x0005e2000c901d72 */
[----:B------:R-:W-:-:S08]  /*d050*/  NOP ;  /* 0x0000000000007918 */ /* 0x000fd00000000000 */
.L_x_485:
[----:B------:R-:W-:Y:S02]  /*d060*/  PLOP3.LUT P1, PT, P1, P0, PT, 0xa2, 0x0 ;  /* 0x000000000000781c */ /* 0x000fe40000f21472 */
[----:B------:R-:W-:-:S08]  /*d070*/  @P0 R2UR P1, UR4, R10 ;  /* 0x000000000a0402ca */ /* 0x000fd00000020000 */
[----:B------:R-:W-:-:S05]  /*d080*/  @P0 PLOP3.LUT P0, PT, P1, PT, PT, 0x80, 0x0 ;  /* 0x000000000000081c */ /* 0x000fca0000f0f070 */
[----:B------:R-:W-:Y:S01]  /*d090*/  @!P1 SYNCS.ARRIVE.TRANS64.RED.A0T1 RZ, [UR4+0x22830], RZ ;  /* 0x022830ffffff99a7 */ /* 0x000fe20008200404 */
[----:B------:R-:W-:Y:S07]  /*d0a0*/  @!P1 ARRIVES.LDGSTSBAR.64.TRANSCNT [UR4+0x22830] ;  /* 0x02283000ff0099b0 */ /* 0x000fee0008000a84 */
[----:B------:R-:W-:Y:S05]  /*d0b0*/  @P0 BRA.U.ANY `(.L_x_485) ;  /* 0xfffffffd00e80947 */ /* 0x000fea000393ffff */
[----:B------:R-:W-:Y:S01]  /*d0c0*/  NOP ;  /* 0x0000000000007918 */ /* 0x000fe20000000000 */
[----:B--2---:R-:W-:-:S04]  /*d0d0*/  MOV R2, UR36 ;  /* 0x0000002400027c02 */ /* 0x004fc80008000f00 */
[----:B------:R-:W-:-:S13]  /*d0e0*/  ISETP.NE.AND P3, PT, R2, 0x3, PT ;  /* 0x000000030200780c */ /* 0x000fda0003f65270 */
[----:B------:R-:W-:Y:S05]  /*d0f0*/  @!P3 BRA `(.L_x_486) ;  /* 0x000000000004b947 */ /* 0x000fea0003800000 */
[----:B------:R-:W-:Y:S01]  /*d100*/  BPT.TRAP 0x1 ;  /* 0x000000040000795c */ /* 0x000fe20000300000 */
.L_x_486:
[----:B------:R2:W-:Y:S01]  /*d110*/  SYNCS.ARRIVE.TRANS64.A1T0 RZ, [R10+URZ+0x22830], RZ ;  /* 0x022830ff0aff79a7 */ /* 0x0005e2000810003f */
[----:B------:R-:W-:Y:S05]  /*d120*/  @!P3 BRA `(.L_x_487) ;  /* 0x000000000004b947 */ /* 0x000fea0003800000 */
[----:B------:R-:W-:Y:S01]  /*d130*/  BPT.TRAP 0x1 ;  /* 0x000000040000795c */ /* 0x000fe20000300000 */
.L_x_487:
[----:B------:R-:W3:Y:S01]  /*d140*/  SYNCS.PHASECHK.TRANS64.TRYWAIT P0, [R10+URZ+0x22860], R20 ;  /* 0x022860140a0075a7 */ /* 0x000ee2000800017f */
[----:B------:R-:W-:Y:S04]  /*d150*/  BSSY B1, `(.L_x_488) ;  /* 0x0000002000017945 */ /* 0x000fe80003800000 */
[----:B---3--:R-:W-:Y:S05]  /*d160*/  @!P0 BRA `(.L_x_489) ;  /* 0x0000003800c08947 */ /* 0x008fea0003800000 */
.L_x_590:
[----:B------:R-:W-:Y:S05]  /*d170*/  BSYNC B1 ;  /* 0x0000000000017941 */ /* 0x000fea0003800000 */
.L_x_488:
[----:B------:R-:W-:Y:S01]  /*d180*/  ULDC.64 UR4, c[0x0][0x328] ;  /* 0x0000ca0000047ab9 */ /* 0x000fe20000000a00 */
[----:B------:R-:W-:Y:S01]  /*d190*/  LOP3.LUT P5, RZ, R23, 0x10, RZ, 0xc0, !PT ;  /* 0x0000001017ff7812 */ /* 0x000fe200078ac0ff */
[----:B------:R-:W-:Y:S01]  /*d1a0*/  IMAD R2, R9, UR4, RZ ;  /* 0x0000000409027c24 */ /* 0x000fe2000f8e02ff */
[C---:B------:R-:W-:Y:S01]  /*d1b0*/  LOP3.LUT P4, RZ, R23.reuse, 0x8, RZ, 0xc0, !PT ;  /* 0x0000000817ff7812 */ /* 0x040fe2000788c0ff */
[----:B0--3--:R-:W-:Y:S01]  /*d1c0*/  IMAD R20, R24, 0x6000, R29 ;  /* 0x0000600018147824 */ /* 0x009fe200078e021d */
[----:B------:R-:W-:Y:S01]  /*d1d0*/  LOP3.LUT P3, RZ, R23, 0x4, RZ, 0xc0, !PT ;  /* 0x0000000417ff7812 */ /* 0x000fe2000786c0ff */
[----:B------:R-:W-:Y:S01]  /*d1e0*/  IMAD R7, R5, UR5, R2 ;  /* 0x0000000505077c24 */ /* 0x000fe2000f8e0202 */
        /* <DEDUP_REMOVED lines=18> */
[----:B------:R-:W0:Y:S01]  /*d310*/  SHFL.IDX PT, R14, R17, RZ, 0x181f ;  /* 0x00181fff110e7589 */ /* 0x000e2200000e0000 */
[----:B------:R-:W-:-:S03]  /*d320*/  IMAD R20, R20, 0x2, R22 ;  /* 0x0000000214147824 */ /* 0x000fc600078e0216 */
[----:B------:R-:W3:Y:S04]  /*d330*/  SHFL.IDX PT, R3, R25, RZ, 0x181f ;  /* 0x00181fff19037589 */ /* 0x000ee800000e0000 */
[----:B------:R-:W-:Y:S04]  /*d340*/  SHFL.IDX PT, R4, R25, 0x1, 0x181f ;  /* 0x00381f0019047f89 */ /* 0x000fe800000e0000 */
[----:B------:R-:W-:Y:S04]  /*d350*/  SHFL.IDX PT, R8, R17, 0x2, 0x181f ;  /* 0x00581f0011087f89 */ /* 0x000fe800000e0000 */
[----:B------:R-:W-:Y:S01]  /*d360*/  SHFL.IDX PT, R5, R25, 0x3, 0x181f ;  /* 0x00781f0019057f89 */ /* 0x000fe200000e0000 */
[----:B0-----:R-:W-:-:S03]  /*d370*/  IADD3 R2, P0, R14, R0, RZ ;  /* 0x000000000e027210 */ /* 0x001fc60007f1e0ff */
[----:B------:R-:W0:Y:S02]  /*d380*/  SHFL.IDX PT, R14, R17, 0x1, 0x181f ;  /* 0x00381f00110e7f89 */ /* 0x000e2400000e0000 */
[----:B---3--:R-:W-:-:S05]  /*d390*/  IMAD.X R3, RZ, RZ, R3, P0 ;  /* 0x000000ffff037224 */ /* 0x008fca00000e0603 */
[----:B------:R-:W-:Y:S04]  /*d3a0*/  LDGSTS.E.BYPASS.LTC128B.128 [R20+0x400], desc[UR50][R2.64], !P5 ;  /* 0x0040000002147fae */ /* 0x000fe8000e901d72 */
[----:B------:R-:W-:Y:S04]  /*d3b0*/  LDGSTS.E.BYPASS.LTC128B.128 [R20+0x3400], desc[UR50][R2.64+0x80], !P4 ;  /* 0x0340008002147fae */ /* 0x000fe8000e101d72 */
[----:B------:R-:W-:Y:S04]  /*d3c0*/  LDGSTS.E.BYPASS.LTC128B.128 [R20+0x6400], desc[UR50][R2.64+0x100], !P3 ;  /* 0x0640010002147fae */ /* 0x000fe8000d901d72 */
[----:B------:R3:W-:Y:S01]  /*d3d0*/  LDGSTS.E.BYPASS.LTC128B.128 [R20+0x9400], desc[UR50][R2.64+0x180], !P1 ;  /* 0x0940018002147fae */ /* 0x0007e2000c901d72 */
[----:B0-----:R-:W-:-:S03]  /*d3e0*/  IADD3 R6, P0, R14, R0, RZ ;  /* 0x000000000e067210 */ /* 0x001fc60007f1e0ff */
[----:B------:R-:W-:Y:S02]  /*d3f0*/  SHFL.IDX PT, R14, R17, 0x3, 0x181f ;  /* 0x00781f00110e7f89 */ /* 0x000fe400000e0000 */
[----:B------:R-:W-:Y:S01]  /*d400*/  IMAD.X R7, RZ, RZ, R4, P0 ;  /* 0x000000ffff077224 */ /* 0x000fe200000e0604 */
[-C--:B------:R-:W-:Y:S01]  /*d410*/  IADD3 R8, P0, R8, R0.reuse, RZ ;  /* 0x0000000008087210 */ /* 0x080fe20007f1e0ff */
[----:B------:R-:W0:Y:S04]  /*d420*/  SHFL.IDX PT, R4, R25, 0x2, 0x181f ;  /* 0x00581f0019047f89 */ /* 0x000e2800000e0000 */
[----:B---3--:R-:W-:Y:S04]  /*d430*/  SHFL.IDX PT, R3, R25, 0x4, 0x181f ;  /* 0x00981f0019037f89 */ /* 0x008fe800000e0000 */
[----:B------:R3:W-:Y:S04]  /*d440*/  LDGSTS.E.BYPASS.LTC128B.128 [R20+0xc00], desc[UR50][R6.64], !P5 ;  /* 0x00c0000006147fae */ /* 0x0007e8000e901d72 */
[----:B------:R3:W-:Y:S04]  /*d450*/  LDGSTS.E.BYPASS.LTC128B.128 [R20+0x3c00], desc[UR50][R6.64+0x80], !P4 ;  /* 0x03c0008006147fae */ /* 0x0007e8000e101d72 */
[----:B------:R3:W-:Y:S04]  /*d460*/  LDGSTS.E.BYPASS.LTC128B.128 [R20+0x6c00], desc[UR50][R6.64+0x100], !P3 ;  /* 0x06c0010006147fae */ /* 0x0007e8000d901d72 */
[----:B------:R3:W-:Y:S01]  /*d470*/  LDGSTS.E.BYPASS.LTC128B.128 [R20+0x9c00], desc[UR50][R6.64+0x180], !P1 ;  /* 0x09c0018006147fae */ /* 0x0007e2000c901d72 */
[----:B0-----:R-:W-:Y:S01]  /*d480*/  IMAD.X R9, RZ, RZ, R4, P0 ;  /* 0x000000ffff097224 */ /* 0x001fe200000e0604 */
[----:B------:R-:W-:-:S02]  /*d490*/  IADD3 R4, P0, R14, R0, RZ ;  /* 0x000000000e047210 */ /* 0x000fc40007f1e0ff */
[----:B------:R-:W-:Y:S04]  /*d4a0*/  SHFL.IDX PT, R25, R25, 0x5, 0x181f ;  /* 0x00b81f0019197f89 */ /* 0x000fe800000e0000 */
[----:B------:R-:W0:Y:S01]  /*d4b0*/  SHFL.IDX PT, R14, R17, 0x4, 0x181f ;  /* 0x00981f00110e7f89 */ /* 0x000e2200000e0000 */
[----:B------:R-:W-:-:S03]  /*d4c0*/  IMAD.X R5, RZ, RZ, R5, P0 ;  /* 0x000000ffff057224 */ /* 0x000fc600000e0605 */
[----:B------:R3:W-:Y:S04]  /*d4d0*/  LDGSTS.E.BYPASS.LTC128B.128 [R20+0x1400], desc[UR50][R8.64], !P5 ;  /* 0x0140000008147fae */ /* 0x0007e8000e901d72 */
[----:B------:R3:W-:Y:S04]  /*d4e0*/  LDGSTS.E.BYPASS.LTC128B.128 [R20+0x4400], desc[UR50][R8.64+0x80], !P4 ;  /* 0x0440008008147fae */ /* 0x0007e8000e101d72 */
[----:B------:R3:W-:Y:S04]  /*d4f0*/  LDGSTS.E.BYPASS.LTC128B.128 [R20+0x7400], desc[UR50][R8.64+0x100], !P3 ;  /* 0x0740010008147fae */ /* 0x0007e8000d901d72 */
[----:B------:R3:W-:Y:S04]  /*d500*/  LDGSTS.E.BYPASS.LTC128B.128 [R20+0xa400], desc[UR50][R8.64+0x180], !P1 ;  /* 0x0a40018008147fae */ /* 0x0007e8000c901d72 */
[----:B------:R3:W-:Y:S01]  /*d510*/  LDGSTS.E.BYPASS.LTC128B.128 [R20+0x1c00], desc[UR50][R4.64], !P5 ;  /* 0x01c0000004147fae */ /* 0x0007e2000e901d72 */
[----:B0-----:R-:W-:-:S03]  /*d520*/  IADD3 R2, P0, R14, R0, RZ ;  /* 0x000000000e027210 */ /* 0x001fc60007f1e0ff */
[----:B------:R3:W-:Y:S02]  /*d530*/  LDGSTS.E.BYPASS.LTC128B.128 [R20+0x4c00], desc[UR50][R4.64+0x80], !P4 ;  /* 0x04c0008004147fae */ /* 0x0007e4000e101d72 */
[----:B------:R-:W-:Y:S02]  /*d540*/  IMAD.X R3, RZ, RZ, R3, P0 ;  /* 0x000000ffff037224 */ /* 0x000fe400000e0603 */
[----:B------:R3:W-:Y:S04]  /*d550*/  LDGSTS.E.BYPASS.LTC128B.128 [R20+0x7c00], desc[UR50][R4.64+0x100], !P3 ;  /* 0x07c0010004147fae */ /* 0x0007e8000d901d72 */
[----:B------:R3:W-:Y:S04]  /*d560*/  LDGSTS.E.BYPASS.LTC128B.128 [R20+0xac00], desc[UR50][R4.64+0x180], !P1 ;  /* 0x0ac0018004147fae */ /* 0x0007e8000c901d72 */
[----:B------:R3:W-:Y:S04]  /*d570*/  LDGSTS.E.BYPASS.LTC128B.128 [R20+0x2400], desc[UR50][R2.64], !P5 ;  /* 0x0240000002147fae */ /* 0x0007e8000e901d72 */
[----:B------:R3:W-:Y:S04]  /*d580*/  LDGSTS.E.BYPASS.LTC128B.128 [R20+0x5400], desc[UR50][R2.64+0x80], !P4 ;  /* 0x0540008002147fae */ /* 0x0007e8000e101d72 */
[----:B------:R3:W-:Y:S04]  /*d590*/  LDGSTS.E.BYPASS.LTC128B.128 [R20+0x8400], desc[UR50][R2.64+0x100], !P3 ;  /* 0x0840010002147fae */ /* 0x0007e8000d901d72 */
[----:B------:R3:W-:Y:S04]  /*d5a0*/  LDGSTS.E.BYPASS.LTC128B.128 [R20+0xb400], desc[UR50][R2.64+0x180], !P1 ;  /* 0x0b40018002147fae */ /* 0x0007e8000c901d72 */
[----:B------:R3:W0:Y:S02]  /*d5b0*/  SHFL.IDX PT, R14, R17, 0x5, 0x181f ;  /* 0x00b81f00110e7f89 */ /* 0x00062400000e0000 */
.L_x_604:
[----:B0--3--:R-:W-:-:S04]  /*d5c0*/  IADD3 R2, P0, R14, R0, RZ ;  /* 0x000000000e027210 */ /* 0x009fc80007f1e0ff */
        /* <DEDUP_REMOVED lines=10> */
.L_x_491:
        /* <DEDUP_REMOVED lines=11> */
.L_x_492:
[----:B------:R0:W-:Y:S01]  /*d720*/  SYNCS.ARRIVE.TRANS64.A1T0 RZ, [R10+URZ+0x22850], RZ ;  /* 0x022850ff0aff79a7 */ /* 0x0001e2000810003f */
[----:B------:R-:W-:Y:S05]  /*d730*/  @P2 BRA `(.L_x_493) ;  /* 0xfffffff000942947 */ /* 0x000fea000383ffff */
.L_x_480:
[----:B------:R-:W-:Y:S05]  /*d740*/  BSYNC B0 ;  /* 0x0000000000007941 */ /* 0x000fea0003800000 */
.L_x_479:
[----:B------:R-:W3:Y:S01]  /*d750*/  S2R R2, SR_TID.X ;  /* 0x0000000000027919 */ /* 0x000ee20000002100 */
[----:B------:R-:W-:Y:S01]  /*d760*/  VIADD R24, R24, 0x1 ;  /* 0x0000000118187836 */ /* 0x000fe20000000000 */
[----:B------:R-:W-:Y:S04]  /*d770*/  BSSY B0, `(.L_x_494) ;  /* 0x0000012000007945 */ /* 0x000fe80003800000 */
[----:B------:R-:W-:-:S04]  /*d780*/  ISETP.NE.AND P0, PT, R24, 0x2, PT ;  /* 0x000000021800780c */ /* 0x000fc80003f05270 */
[----:B------:R-:W-:Y:S02]  /*d790*/  SEL R5, RZ, 0x1, P0 ;  /* 0x00000001ff057807 */ /* 0x000fe40000000000 */
[----:B---3--:R-:W-:-:S04]  /*d7a0*/  LOP3.LUT R2, R2, 0x7f, RZ, 0xc0, !PT ;  /* 0x0000007f02027812 */ /* 0x008fc800078ec0ff */
[----:B------:R-:W-:-:S13]  /*d7b0*/  ISETP.NE.AND P1, PT, R2, RZ, PT ;  /* 0x000000ff0200720c */ /* 0x000fda0003f25270 */
[----:B------:R-:W-:Y:S05]  /*d7c0*/  @P1 BRA `(.L_x_495) ;  /* 0x0000000000301947 */ /* 0x000fea0003800000 */
[----:B------:R-:W3:Y:S01]  /*d7d0*/  S2R R7, SR_LANEID ;  /* 0x0000000000077919 */ /* 0x000ee20000000000 */
[----:B------:R-:W-:Y:S01]  /*d7e0*/  VOTEU.ANY UR4, UPT, PT ;  /* 0x0000000000047886 */ /* 0x000fe200038e0100 */
[----:B------:R-:W4:Y:S01]  /*d7f0*/  LDC.64 R2, c[0x0][0xc60] ;  /* 0x00031800ff027b82 */ /* 0x000f220000000a00 */
[----:B------:R-:W3:Y:S02]  /*d800*/  FLO.U32 R0, UR4 ;  /* 0x0000000400007d00 */ /* 0x000ee400080e0000 */
[----:B---3--:R-:W-:-:S06]  /*d810*/  ISETP.EQ.U32.AND P1, PT, R0, R7, PT ;  /* 0x000000070000720c */ /* 0x008fcc0003f22070 */
[----:B------:R-:W4:Y:S07]  /*d820*/  POPC R7, UR4 ;  /* 0x0000000400077d09 */ /* 0x000f2e0008000000 */
[----:B----4-:R-:W3:Y:S01]  /*d830*/  @P1 ATOMG.E.ADD.STRONG.GPU PT, R3, desc[UR50][R2.64], R7 ;  /* 0x00000007020319a8 */ /* 0x010ee200081ee1f2 */
[----:B------:R-:W4:Y:S02]  /*d840*/  S2R R4, SR_LTMASK ;  /* 0x0000000000047919 */ /* 0x000f240000003900 */
[----:B----4-:R-:W-:-:S04]  /*d850*/  LOP3.LUT R4, R4, UR4, RZ, 0xc0, !PT ;  /* 0x0000000404047c12 */ /* 0x010fc8000f8ec0ff */
[----:B------:R-:W4:Y:S01]  /*d860*/  POPC R9, R4 ;  /* 0x0000000400097309 */ /* 0x000f220000000000 */
[----:B---3--:R-:W4:Y:S02]  /*d870*/  SHFL.IDX PT, R0, R3, R0, 0x1f ;  /* 0x00001f0003007589 */ /* 0x008f2400000e0000 */
[----:B----4-:R-:W-:-:S07]  /*d880*/  IADD3 R16, R0, UR38, R9 ;  /* 0x0000002600107c10 */ /* 0x010fce000fffe009 */
.L_x_495:
[----:B------:R-:W-:Y:S05]  /*d890*/  BSYNC B0 ;  /* 0x0000000000007941 */ /* 0x000fea0003800000 */
.L_x_494:
[----:B------:R-:W-:Y:S02]  /*d8a0*/  SEL R24, R24, RZ, P0 ;  /* 0x000000ff18187207 */ /* 0x000fe40000000000 */
[----:B------:R-:W-:-:S07]  /*d8b0*/  LOP3.LUT R26, R26, R5, RZ, 0x3c, !PT ;  /* 0x000000051a1a7212 */ /* 0x000fce00078e3cff */
.L_x_454:
[----:B------:R-:W-:Y:S05]  /*d8c0*/  BSYNC B7 ;  /* 0x0000000000077941 */ /* 0x000fea0003800000 */
.L_x_452:
[----:B------:R-:W-:-:S13]  /*d8d0*/  LOP3.LUT P0, RZ, R23, 0x200, RZ, 0xc0, !PT ;  /* 0x0000020017ff7812 */ /* 0x000fda000780c0ff */
[----:B------:R-:W-:Y:S05]  /*d8e0*/  @!P0 BRA `(.L_x_496) ;  /* 0x0000000000248947 */ /* 0x000fea0003800000 */
[----:B------:R-:W-:Y:S05]  /*d8f0*/  WARPSYNC.ALL ;  /* 0x0000000000007948 */ /* 0x000fea0003800000 */
[----:B------:R-:W3:Y:S08]  /*d900*/  S2UR UR5, SR_CgaCtaId ;  /* 0x00000000000579c3 */ /* 0x000ef00000008800 */
[----:B------:R-:W-:Y:S06]  /*d910*/  BAR.SYNC.DEFER_BLOCKING 0x5, 0x180 ;  /* 0x0146000000007b1d */ /* 0x000fec0000010000 */
[----:B------:R-:W-:-:S02]  /*d920*/  UMOV UR4, 0x400 ;  /* 0x0000040000047882 */ /* 0x000fc40000000000 */
[----:B---3--:R-:W-:-:S06]  /*d930*/  ULEA UR4, UR5, UR4, 0x18 ;  /* 0x0000000405047291 */ /* 0x008fcc000f8ec03f */
[----:B------:R-:W-:-:S05]  /*d940*/  IMAD.U32 R22, RZ, RZ, UR4 ;  /* 0x00000004ff167e24 */ /* 0x000fca000f8e00ff */
[----:B------:R3:W4:Y:S01]  /*d950*/  LDS.128 R16, [R22+0x228d0] ;  /* 0x0228d00016107984 */ /* 0x0007220000000c00 */
[----:B------:R-:W-:Y:S06]  /*d960*/  BAR.ARV 0x4, 0x180 ;  /* 0x0106000000007b1d */ /* 0x000fec0000002000 */
[----:B------:R-:W-:Y:S05]  /*d970*/  BRA `(.L_x_497) ;  /* 0x0000000800407947 */ /* 0x000fea0003800000 */
.L_x_496:
[----:B------:R-:W3:Y:S01]  /*d980*/  S2R R0, SR_TID.X ;  /* 0x0000000000007919 */ /* 0x000ee20000002100 */
[----:B------:R-:W-:Y:S01]  /*d990*/  UMOV UR4, 0xffffffff ;  /* 0xffffffff00047882 */ /* 0x000fe20000000000 */
[----:B---3--:R-:W-:-:S04]  /*d9a0*/  LOP3.LUT R8, R0, 0x1f, RZ, 0xc0, !PT ;  /* 0x0000001f00087812 */ /* 0x008fc800078ec0ff */
[----:B------:R-:W-:Y:S01]  /*d9b0*/  ISETP.NE.AND P0, PT, R8, 0x1f, PT ;  /* 0x0000001f0800780c */ /* 0x000fe20003f05270 */
[----:B------:R-:W-:-:S12]  /*d9c0*/  BRA.DIV UR4, `(.L_x_498) ;  /* 0x0000003a04887947 */ /* 0x000fd8000b800000 */
[----:B------:R-:W-:Y:S01]  /*d9d0*/  IMAD.IADD R5, R19, 0x1, R8 ;  /* 0x0000000113057824 */ /* 0x000fe200078e0208 */
[----:B------:R-:W-:-:S04]  /*d9e0*/  ULDC UR4, c[0x0][0xc3c] ;  /* 0x00030f0000047ab9 */ /* 0x000fc80000000800 */
[----:B------:R-:W-:-:S13]  /*d9f0*/  ISETP.GE.OR P1, PT, R5, UR4, !P0 ;  /* 0x0000000405007c0c */ /* 0x000fda000c726670 */
[----:B------:R-:W3:Y:S02]  /*da00*/  @!P1 LDC.64 R2, c[0x0][0xc80] ;  /* 0x00032000ff029b82 */ /* 0x000ee40000000a00 */
[----:B---3--:R-:W-:-:S06]  /*da10*/  @!P1 IMAD.WIDE R2, R5, 0x4, R2 ;  /* 0x0000000405029825 */ /* 0x008fcc00078e0202 */
[----:B------:R-:W3:Y:S01]  /*da20*/  @!P1 LDG.E R2, desc[UR50][R2.64] ;  /* 0x0000003202029981 */ /* 0x000ee2000c1e1900 */
[----:B------:R-:W-:Y:S01]  /*da30*/  IMAD.MOV.U32 R4, RZ, RZ, RZ ;  /* 0x000000ffff047224 */ /* 0x000fe200078e00ff */
[C---:B------:R-:W-:Y:S02]  /*da40*/  ISETP.GE.U32.AND P2, PT, R8.reuse, 0x2, PT ;  /* 0x000000020800780c */ /* 0x040fe40003f46070 */
[C---:B------:R-:W-:Y:S01]  /*da50*/  ISETP.GE.U32.AND P3, PT, R8.reuse, 0x4, PT ;  /* 0x000000040800780c */ /* 0x040fe20003f66070 */
[----:B------:R-:W-:Y:S01]  /*da60*/  SHFL.IDX PT, R0, R16, 0x1, 0x1f ;  /* 0x00201f0010007f89 */ /* 0x000fe200000e0000 */
[C---:B------:R-:W-:Y:S02]  /*da70*/  ISETP.GE.U32.AND P4, PT, R8.reuse, 0x8, PT ;  /* 0x000000080800780c */ /* 0x040fe40003f86070 */
[C---:B------:R-:W-:Y:S01]  /*da80*/  ISETP.GE.U32.AND P5, PT, R8.reuse, 0x10, PT ;  /* 0x000000100800780c */ /* 0x040fe20003fa6070 */
[----:B---3--:R-:W-:Y:S01]  /*da90*/  @!P1 IMAD.MOV.U32 R4, RZ, RZ, R2 ;  /* 0x000000ffff049224 */ /* 0x008fe200078e0002 */
[----:B------:R-:W-:-:S04]  /*daa0*/  ISETP.NE.AND P1, PT, R8, RZ, PT ;  /* 0x000000ff0800720c */ /* 0x000fc80003f25270 */
[----:B------:R-:W3:Y:S02]  /*dab0*/  SHFL.UP PT, R14, R4, 0x1, RZ ;  /* 0x04200000040e7989 */ /* 0x000ee400000e00ff */
[----:B---3--:R-:W-:-:S05]  /*dac0*/  SEL R5, R14, RZ, P1 ;  /* 0x000000ff0e057207 */ /* 0x008fca0000800000 */
[----:B------:R-:W-:Y:S02]  /*dad0*/  IMAD.IADD R6, R4, 0x1, R5 ;  /* 0x0000000104067824 */ /* 0x000fe400078e0205 */
[----:B------:R-:W-:Y:S04]  /*dae0*/  SHFL.IDX PT, R5, R16, RZ, 0x1f ;  /* 0x00001fff10057589 */ /* 0x000fe800000e0000 */
[----:B------:R-:W3:Y:S02]  /*daf0*/  SHFL.UP PT, R14, R6, 0x2, RZ ;  /* 0x04400000060e7989 */ /* 0x000ee400000e00ff */
[----:B---3--:R-:W-:-:S05]  /*db00*/  SEL R7, R14, RZ, P2 ;  /* 0x000000ff0e077207 */ /* 0x008fca0001000000 */
[----:B------:R-:W-:-:S05]  /*db10*/  IMAD.IADD R7, R6, 0x1, R7 ;  /* 0x0000000106077824 */ /* 0x000fca00078e0207 */
[----:B------:R-:W3:Y:S02]  /*db20*/  SHFL.UP PT, R14, R7, 0x4, RZ ;  /* 0x04800000070e7989 */ /* 0x000ee400000e00ff */
[----:B---3--:R-:W-:-:S05]  /*db30*/  SEL R2, R14, RZ, P3 ;  /* 0x000000ff0e027207 */ /* 0x008fca0001800000 */
[----:B------:R-:W-:-:S05]  /*db40*/  IMAD.IADD R2, R7, 0x1, R2 ;  /* 0x0000000107027824 */ /* 0x000fca00078e0202 */
[----:B------:R-:W3:Y:S02]  /*db50*/  SHFL.UP PT, R14, R2, 0x8, RZ ;  /* 0x05000000020e7989 */ /* 0x000ee400000e00ff */
[----:B---3--:R-:W-:-:S04]  /*db60*/  SEL R3, R14, RZ, P4 ;  /* 0x000000ff0e037207 */ /* 0x008fc80002000000 */
[----:B------:R-:W-:-:S05]  /*db70*/  IADD3 R3, R2, R3, RZ ;  /* 0x0000000302037210 */ /* 0x000fca0007ffe0ff */
[----:B------:R-:W3:Y:S02]  /*db80*/  SHFL.UP PT, R14, R3, 0x10, RZ ;  /* 0x06000000030e7989 */ /* 0x000ee400000e00ff */
[----:B---3--:R-:W-:-:S05]  /*db90*/  SEL R6, R14, RZ, P5 ;  /* 0x000000ff0e067207 */ /* 0x008fca0002800000 */
[----:B------:R-:W-:-:S05]  /*dba0*/  IMAD.IADD R6, R3, 0x1, R6 ;  /* 0x0000000103067824 */ /* 0x000fca00078e0206 */
[----:B------:R3:W4:Y:S02]  /*dbb0*/  SHFL.IDX PT, R14, R6, 0x1f, 0x1f ;  /* 0x03e01f00060e7f89 */ /* 0x00072400000e0000 */
.L_x_614:
[----:B------:R-:W-:Y:S02]  /*dbc0*/  ULDC UR4, c[0x0][0xc38] ;  /* 0x00030e0000047ab9 */ /* 0x000fe40000000800 */
[----:B------:R-:W-:-:S04]  /*dbd0*/  IMAD.U32 R7, RZ, RZ, UR4 ;  /* 0x00000004ff077e24 */ /* 0x000fc8000f8e00ff */
[----:B----4-:R-:W-:-:S04]  /*dbe0*/  IMAD R3, R14, R7, RZ ;  /* 0x000000070e037224 */ /* 0x010fc800078e02ff */
[----:B------:R-:W-:-:S05]  /*dbf0*/  IMAD.IADD R8, R0, 0x1, R3 ;  /* 0x0000000100087824 */ /* 0x000fca00078e0203 */
[----:B------:R-:W-:-:S13]  /*dc00*/  ISETP.GT.AND P6, PT, R8, R5, PT ;  /* 0x000000050800720c */ /* 0x000fda0003fc4270 */
[----:B------:R-:W-:Y:S05]  /*dc10*/  @P6 BRA `(.L_x_499) ;  /* 0x00000000009c6947 */ /* 0x000fea0003800000 */
.L_x_504:
[----:B------:R-:W4:Y:S01]  /*dc20*/  LDC R0, c[0x0][0xc3c] ;  /* 0x00030f00ff007b82 */ /* 0x000f220000000800 */
[----:B------:R-:W-:-:S05]  /*dc30*/  VIADD R19, R19, 0x1f ;  /* 0x0000001f13137836 */ /* 0x000fca0000000000 */
[----:B----4-:R-:W-:-:S13]  /*dc40*/  ISETP.GE.AND P6, PT, R19, R0, PT ;  /* 0x000000001300720c */ /* 0x010fda0003fc6270 */
[----:B0-----:R-:W-:Y:S05]  /*dc50*/  @P6 BRA `(.L_x_500) ;  /* 0x0000000400446947 */ /* 0x001fea0003800000 */
[----:B------:R-:W4:Y:S01]  /*dc60*/  S2R R2, SR_TID.X ;  /* 0x0000000000027919 */ /* 0x000f220000002100 */
[----:B------:R-:W-:Y:S01]  /*dc70*/  BSSY B0, `(.L_x_501) ;  /* 0x0000009000007945 */ /* 0x000fe20003800000 */
[----:B------:R-:W-:Y:S01]  /*dc80*/  IMAD.MOV.U32 R4, RZ, RZ, RZ ;  /* 0x000000ffff047224 */ /* 0x000fe200078e00ff */
[----:B----4-:R-:W-:-:S05]  /*dc90*/  LOP3.LUT R2, R2, 0x1f, RZ, 0xc0, !PT ;  /* 0x0000001f02027812 */ /* 0x010fca00078ec0ff */
[----:B------:R-:W-:-:S05]  /*dca0*/  IMAD.IADD R7, R19, 0x1, R2 ;  /* 0x0000000113077824 */ /* 0x000fca00078e0202 */
[----:B------:R-:W-:-:S13]  /*dcb0*/  ISETP.GE.OR P6, PT, R7, R0, !P0 ;  /* 0x000000000700720c */ /* 0x000fda00047c6670 */
[----:B------:R-:W-:Y:S05]  /*dcc0*/  @P6 BRA `(.L_x_502) ;  /* 0x00000000000c6947 */ /* 0x000fea0003800000 */
[----:B------:R-:W4:Y:S02]  /*dcd0*/  LDC.64 R2, c[0x0][0xc80] ;  /* 0x00032000ff027b82 */ /* 0x000f240000000a00 */
[----:B----4-:R-:W-:-:S05]  /*dce0*/  IMAD.WIDE R2, R7, 0x4, R2 ;  /* 0x0000000407027825 */ /* 0x010fca00078e0202 */
[----:B------:R4:W5:Y:S02]  /*dcf0*/  LDG.E R4, desc[UR50][R2.64] ;  /* 0x0000003202047981 */ /* 0x000964000c1e1900 */
.L_x_502:
[----:B------:R-:W-:Y:S05]  /*dd00*/  BSYNC B0 ;  /* 0x0000000000007941 */ /* 0x000fea0003800000 */
.L_x_501:
[----:B------:R-:W-:-:S03]  /*dd10*/  UMOV UR4, 0xffffffff ;  /* 0xffffffff00047882 */ /* 0x000fc60000000000 */
[----:B------:R-:W-:Y:S05]  /*dd20*/  BRA.DIV UR4, `(.L_x_503) ;  /* 0x0000003a04d47947 */ /* 0x000fea000b800000 */
[----:B-----5:R-:W0:Y:S02]  /*dd30*/  SHFL.UP PT, R14, R4, 0x1, RZ ;  /* 0x04200000040e7989 */ /* 0x020e2400000e00ff */
[----:B0-----:R-:W-:-:S05]  /*dd40*/  SEL R13, R14, RZ, P1 ;  /* 0x000000ff0e0d7207 */ /* 0x001fca0000800000 */
[----:B------:R-:W-:-:S05]  /*dd50*/  IMAD.IADD R13, R4, 0x1, R13 ;  /* 0x00000001040d7824 */ /* 0x000fca00078e020d */
[----:B------:R-:W0:Y:S02]  /*dd60*/  SHFL.UP PT, R14, R13, 0x2, RZ ;  /* 0x044000000d0e7989 */ /* 0x000e2400000e00ff */
[----:B0-----:R-:W-:-:S05]  /*dd70*/  SEL R0, R14, RZ, P2 ;  /* 0x000000ff0e007207 */ /* 0x001fca0001000000 */
[----:B------:R-:W-:-:S05]  /*dd80*/  IMAD.IADD R0, R13, 0x1, R0 ;  /* 0x000000010d007824 */ /* 0x000fca00078e0200 */
[----:B------:R-:W4:Y:S02]  /*dd90*/  SHFL.UP PT, R14, R0, 0x4, RZ ;  /* 0x04800000000e7989 */ /* 0x000f2400000e00ff */
[----:B----4-:R-:W-:-:S05]  /*dda0*/  SEL R3, R14, RZ, P3 ;  /* 0x000000ff0e037207 */ /* 0x010fca0001800000 */
[----:B------:R-:W-:-:S05]  /*ddb0*/  IMAD.IADD R2, R0, 0x1, R3 ;  /* 0x0000000100027824 */ /* 0x000fca00078e0203 */
[----:B------:R-:W0:Y:S02]  /*ddc0*/  SHFL.UP PT, R14, R2, 0x8, RZ ;  /* 0x05000000020e7989 */ /* 0x000e2400000e00ff */
[----:B0-----:R-:W-:-:S04]  /*ddd0*/  SEL R3, R14, RZ, P4 ;  /* 0x000000ff0e037207 */ /* 0x001fc80002000000 */
[----:B------:R-:W-:-:S05]  /*dde0*/  IADD3 R3, R2, R3, RZ ;  /* 0x0000000302037210 */ /* 0x000fca0007ffe0ff */
[----:B------:R-:W3:Y:S02]  /*ddf0*/  SHFL.UP PT, R14, R3, 0x10, RZ ;  /* 0x06000000030e7989 */ /* 0x000ee400000e00ff */
[----:B---3--:R-:W-:-:S05]  /*de00*/  SEL R6, R14, RZ, P5 ;  /* 0x000000ff0e067207 */ /* 0x008fca0002800000 */
[----:B------:R-:W-:-:S05]  /*de10*/  IMAD.IADD R6, R3, 0x1, R6 ;  /* 0x0000000103067824 */ /* 0x000fca00078e0206 */
[----:B------:R0:W3:Y:S02]  /*de20*/  SHFL.IDX PT, R14, R6, 0x1f, 0x1f ;  /* 0x03e01f00060e7f89 */ /* 0x0000e400000e0000 */
.L_x_622:
[----:B------:R-:W-:Y:S02]  /*de30*/  ULDC UR4, c[0x0][0xc38] ;  /* 0x00030e0000047ab9 */ /* 0x000fe40000000800 */
[----:B------:R-:W-:-:S04]  /*de40*/  IMAD.U32 R7, RZ, RZ, UR4 ;  /* 0x00000004ff077e24 */ /* 0x000fc8000f8e00ff */
[----:B---3--:R-:W-:-:S04]  /*de50*/  IMAD R3, R14, R7, RZ ;  /* 0x000000070e037224 */ /* 0x008fc800078e02ff */
[----:B------:R-:W-:-:S05]  /*de60*/  IMAD.IADD R8, R3, 0x1, R8 ;  /* 0x0000000103087824 */ /* 0x000fca00078e0208 */
[----:B------:R-:W-:-:S13]  /*de70*/  ISETP.GT.AND P6, PT, R8, R5, PT ;  /* 0x000000050800720c */ /* 0x000fda0003fc4270 */
[----:B------:R-:W-:Y:S05]  /*de80*/  @!P6 BRA `(.L_x_504) ;  /* 0xfffffffc0064e947 */ /* 0x000fea000383ffff */
.L_x_499:
[----:B------:R-:W-:Y:S01]  /*de90*/  IMAD.IADD R8, R8, 0x1, -R3 ;  /* 0x0000000108087824 */ /* 0x000fe200078e0a03 */
[----:B------:R-:W-:-:S03]  /*dea0*/  UMOV UR4, 0xffffffff ;  /* 0xffffffff00047882 */ /* 0x000fc60000000000 */
[----:B------:R-:W-:-:S05]  /*deb0*/  IMAD R0, R6, R7, R8 ;  /* 0x0000000706007224 */ /* 0x000fca00078e0208 */
[----:B------:R-:W-:Y:S01]  /*dec0*/  ISETP.GT.AND P6, PT, R0, R5, PT ;  /* 0x000000050000720c */ /* 0x000fe20003fc4270 */
[----:B------:R-:W-:-:S12]  /*ded0*/  BRA.DIV UR4, `(.L_x_505) ;  /* 0x0000003e04247947 */ /* 0x000fd8000b800000 */
[----:B------:R-:W-:-:S04]  /*dee0*/  VOTE.ANY R2, PT, !P6 ;  /* 0x0000000000027806 */ /* 0x000fc800070e0100 */
[----:B------:R-:W4:Y:S02]  /*def0*/  POPC R0, R2 ;  /* 0x0000000200007309 */ /* 0x000f240000000000 */
[----:B----4-:R4:W0:Y:S02]  /*df00*/  SHFL.IDX PT, R4, R4, R0, 0x1f ;  /* 0x00001f0004047589 */ /* 0x01082400000e0000 */
.L_x_626:
[----:B------:R-:W-:Y:S01]  /*df10*/  ISETP.NE.AND P0, PT, R2, RZ, PT ;  /* 0x000000ff0200720c */ /* 0x000fe20003f05270 */
[----:B------:R-:W-:-:S12]  /*df20*/  IMAD.MOV.U32 R14, RZ, RZ, RZ ;  /* 0x000000ffff0e7224 */ /* 0x000fd800078e00ff */
[----:B------:R-:W-:Y:S05]  /*df30*/  @!P0 BRA `(.L_x_506) ;  /* 0x0000000000108947 */ /* 0x000fea0003800000 */
[----:B------:R-:W-:Y:S01]  /*df40*/  UMOV UR4, 0xffffffff ;  /* 0xffffffff00047882 */ /* 0x000fe20000000000 */
[----:B------:R-:W-:Y:S02]  /*df50*/  VIADD R12, R0, 0xffffffff ;  /* 0xffffffff000c7836 */ /* 0x000fe40000000000 */
[----:B------:R-:W-:Y:S05]  /*df60*/  BRA.DIV UR4, `(.L_x_507) ;  /* 0x0000003e04487947 */ /* 0x000fea000b800000 */
[----:B------:R0:W0:Y:S02]  /*df70*/  SHFL.IDX PT, R14, R6, R12, 0x1f ;  /* 0x00001f0c060e7589 */ /* 0x00002400000e0000 */
.L_x_506:
[----:B0--3--:R-:W-:Y:S01]  /*df80*/  IABS R6, R4 ;  /* 0x0000000400067213 */ /* 0x009fe20000000000 */
[----:B------:R-:W-:Y:S02]  /*df90*/  IMAD R16, R14, R7, R8 ;  /* 0x000000070e107224 */ /* 0x000fe400078e0208 */
[----:B------:R-:W-:Y:S01]  /*dfa0*/  IMAD.IADD R19, R0, 0x1, R19 ;  /* 0x0000000100137824 */ /* 0x000fe200078e0213 */
[----:B------:R-:W0:Y:S08]  /*dfb0*/  I2F.RP R9, R6 ;  /* 0x0000000600097306 */ /* 0x000e300000209400 */
[----:B0-----:R-:W0:Y:S02]  /*dfc0*/  MUFU.RCP R9, R9 ;  /* 0x0000000900097308 */ /* 0x001e240000001000 */
[----:B0-----:R-:W-:-:S06]  /*dfd0*/  VIADD R2, R9, 0xffffffe ;  /* 0x0ffffffe09027836 */ /* 0x001fcc0000000000 */
[----:B------:R0:W3:Y:S02]  /*dfe0*/  F2I.FTZ.U32.TRUNC.NTZ R3, R2 ;  /* 0x0000000200037305 */ /* 0x0000e4000021f000 */
[----:B0-----:R-:W-:Y:S02]  /*dff0*/  IMAD.MOV.U32 R2, RZ, RZ, RZ ;  /* 0x000000ffff027224 */ /* 0x001fe400078e00ff */
[----:B---3--:R-:W-:-:S04]  /*e000*/  IMAD.MOV R7, RZ, RZ, -R3 ;  /* 0x000000ffff077224 */ /* 0x008fc800078e0a03 */
[----:B------:R-:W-:-:S04]  /*e010*/  IMAD R7, R7, R6, RZ ;  /* 0x0000000607077224 */ /* 0x000fc800078e02ff */
[----:B------:R-:W-:Y:S01]  /*e020*/  IMAD.HI.U32 R3, R3, R7, R2 ;  /* 0x0000000703037227 */ /* 0x000fe200078e0002 */
[----:B------:R-:W-:Y:S02]  /*e030*/  IADD3 R7, R5, -R16, RZ ;  /* 0x8000001005077210 */ /* 0x000fe40007ffe0ff */
[----:B------:R-:W-:Y:S02]  /*e040*/  IABS R5, R4 ;  /* 0x0000000400057213 */ /* 0x000fe40000000000 */
[----:B------:R-:W-:-:S03]  /*e050*/  IABS R2, R7 ;  /* 0x0000000700027213 */ /* 0x000fc60000000000 */
[----:B------:R-:W-:Y:S02]  /*e060*/  IMAD.MOV R5, RZ, RZ, -R5 ;  /* 0x000000ffff057224 */ /* 0x000fe400078e0a05 */
[----:B------:R-:W-:-:S04]  /*e070*/  IMAD.HI.U32 R3, R3, R2, RZ ;  /* 0x0000000203037227 */ /* 0x000fc800078e00ff */
[----:B------:R-:W-:Y:S01]  /*e080*/  IMAD R5, R3, R5, R2 ;  /* 0x0000000503057224 */ /* 0x000fe200078e0202 */
[----:B------:R-:W-:-:S04]  /*e090*/  LOP3.LUT R2, R7, R4, RZ, 0x3c, !PT ;  /* 0x0000000407027212 */ /* 0x000fc800078e3cff */
[----:B------:R-:W-:Y:S02]  /*e0a0*/  ISETP.GT.U32.AND P1, PT, R6, R5, PT ;  /* 0x000000050600720c */ /* 0x000fe40003f24070 */
[----:B------:R-:W-:-:S11]  /*e0b0*/  ISETP.GE.AND P2, PT, R2, RZ, PT ;  /* 0x000000ff0200720c */ /* 0x000fd60003f46270 */
[----:B------:R-:W-:Y:S02]  /*e0c0*/  @!P1 IMAD.IADD R5, R5, 0x1, -R6 ;  /* 0x0000000105059824 */ /* 0x000fe400078e0a06 */
[----:B------:R-:W-:Y:S01]  /*e0d0*/  @!P1 VIADD R3, R3, 0x1 ;  /* 0x0000000103039836 */ /* 0x000fe20000000000 */
[----:B------:R-:W-:Y:S02]  /*e0e0*/  ISETP.NE.AND P1, PT, R4, RZ, PT ;  /* 0x000000ff0400720c */ /* 0x000fe40003f25270 */
[----:B------:R-:W-:-:S13]  /*e0f0*/  ISETP.GE.U32.AND P0, PT, R5, R6, PT ;  /* 0x000000060500720c */ /* 0x000fda0003f06070 */
[----:B------:R-:W-:-:S04]  /*e100*/  @P0 VIADD R3, R3, 0x1 ;  /* 0x0000000103030836 */ /* 0x000fc80000000000 */
[----:B------:R-:W-:Y:S01]  /*e110*/  @!P2 IMAD.MOV R3, RZ, RZ, -R3 ;  /* 0x000000ffff03a224 */ /* 0x000fe200078e0a03 */
[----:B------:R-:W-:-:S05]  /*e120*/  @!P1 LOP3.LUT R3, RZ, R4, RZ, 0x33, !PT ;  /* 0x00000004ff039212 */ /* 0x000fca00078e33ff */
[--C-:B------:R-:W-:Y:S02]  /*e130*/  IMAD.MOV R17, RZ, RZ, -R3.reuse ;  /* 0x000000ffff117224 */ /* 0x100fe400078e0a03 */
[----:B------:R-:W-:Y:S02]  /*e140*/  IMAD.MOV.U32 R18, RZ, RZ, R3 ;  /* 0x000000ffff127224 */ /* 0x000fe400078e0003 */
[----:B------:R-:W-:Y:S01]  /*e150*/  IMAD R17, R4, R17, R7 ;  /* 0x0000001104117224 */ /* 0x000fe200078e0207 */
[----:B------:R-:W-:Y:S06]  /*e160*/  BRA `(.L_x_508) ;  /* 0x00000000001c7947 */ /* 0x000fec0003800000 */
.L_x_500:
[----:B------:R-:W-:Y:S01]  /*e170*/  UMOV UR4, URZ ;  /* 0x0000003f00047c82 */ /* 0x000fe20008000000 */
[----:B------:R-:W-:Y:S01]  /*e180*/  UMOV UR5, URZ ;  /* 0x0000003f00057c82 */ /* 0x000fe20008000000 */
[----:B------:R-:W-:Y:S01]  /*e190*/  ULDC UR6, c[0x0][0xc3c] ;  /* 0x00030f0000067ab9 */ /* 0x000fe20000000800 */
[----:B------:R-:W-:Y:S01]  /*e1a0*/  IMAD.MOV.U32 R16, RZ, RZ, R5 ;  /* 0x000000ffff107224 */ /* 0x000fe200078e0005 */
[----:B------:R-:W-:Y:S01]  /*e1b0*/  MOV R17, UR4 ;  /* 0x0000000400117c02 */ /* 0x000fe20008000f00 */
[----:B------:R-:W-:Y:S02]  /*e1c0*/  IMAD.U32 R18, RZ, RZ, UR5 ;  /* 0x00000005ff127e24 */ /* 0x000fe4000f8e00ff */
[----:B------:R-:W-:-:S07]  /*e1d0*/  IMAD.U32 R19, RZ, RZ, UR6 ;  /* 0x00000006ff137e24 */ /* 0x000fce000f8e00ff */
.L_x_508:
[----:B----4-:R-:W4:Y:S01]  /*e1e0*/  S2R R0, SR_TID.X ;  /* 0x0000000000007919 */ /* 0x010f220000002100 */
[----:B------:R-:W-:Y:S05]  /*e1f0*/  WARPSYNC.ALL ;  /* 0x0000000000007948 */ /* 0x000fea0003800000 */
[----:B------:R-:W-:Y:S01]  /*e200*/  BAR.SYNC.DEFER_BLOCKING 0x4, 0x180 ;  /* 0x0106000000007b1d */ /* 0x000fe20000010000 */
[----:B----4-:R-:W-:-:S04]  /*e210*/  LOP3.LUT R0, R0, 0x1f, RZ, 0xc0, !PT ;  /* 0x0000001f00007812 */ /* 0x010fc800078ec0ff */
[----:B------:R-:W-:-:S13]  /*e220*/  ISETP.NE.AND P0, PT, R0, RZ, PT ;  /* 0x000000ff0000720c */ /* 0x000fda0003f05270 */
[----:B------:R-:W4:Y:S01]  /*e230*/  @!P0 S2R R3, SR_CgaCtaId ;  /* 0x0000000000038919 */ /* 0x000f220000008800 */
[----:B------:R-:W-:-:S04]  /*e240*/  @!P0 MOV R0, 0x400 ;  /* 0x0000040000008802 */ /* 0x000fc80000000f00 */
[----:B----4-:R-:W-:-:S05]  /*e250*/  @!P0 LEA R22, R3, R0, 0x18 ;  /* 0x0000000003168211 */ /* 0x010fca00078ec0ff */
[----:B------:R4:W-:Y:S01]  /*e260*/  @!P0 STS.128 [R22+0x228d0], R16 ;  /* 0x0228d01016008388 */ /* 0x0009e20000000c00 */
[----:B------:R-:W-:Y:S06]  /*e270*/  BAR.ARV 0x5, 0x180 ;  /* 0x0146000000007b1d */ /* 0x000fec0000002000 */
.L_x_497:
[----:B------:R-:W-:Y:S02]  /*e280*/  ULDC UR4, c[0x0][0xc3c] ;  /* 0x00030f0000047ab9 */ /* 0x000fe40000000800 */
[----:B----4-:R-:W-:-:S13]  /*e290*/  ISETP.GE.AND P0, PT, R19, UR4, PT ;  /* 0x0000000413007c0c */ /* 0x010fda000bf06270 */
[----:B------:R-:W-:Y:S05]  /*e2a0*/  @!P0 BRA `(.L_x_509) ;  /* 0xffffffbc00108947 */ /* 0x000fea000383ffff */
[----:B------:R-:W-:Y:S05]  /*e2b0*/  BSYNC B8 ;  /* 0x0000000000087941 */ /* 0x000fea0003800000 */
.L_x_448:
[----:B0-----:R-:W4:Y:S01]  /*e2c0*/  LDL.LU R0, [R1+0x24] ;  /* 0x0000240001007983 */ /* 0x001f220000300800 */
[----:B------:R-:W-:Y:S01]  /*e2d0*/  BSSY B0, `(.L_x_510) ;  /* 0x000000b000007945 */ /* 0x000fe20003800000 */
[----:B------:R-:W0:Y:S01]  /*e2e0*/  S2R R5, SR_CgaCtaId ;  /* 0x0000000000057919 */ /* 0x000e220000008800 */
[----:B----4-:R-:W-:-:S05]  /*e2f0*/  VIADD R0, R0, 0x1 ;  /* 0x0000000100007836 */ /* 0x010fca0000000000 */
[----:B------:R-:W-:-:S04]  /*e300*/  LEA.HI R2, R0, R0, RZ, 0x1 ;  /* 0x0000000000027211 */ /* 0x000fc800078f08ff */
[----:B------:R-:W-:Y:S02]  /*e310*/  LOP3.LUT R3, R2, 0xfffffffe, RZ, 0xc0, !PT ;  /* 0xfffffffe02037812 */ /* 0x000fe400078ec0ff */
[----:B------:R-:W-:-:S03]  /*e320*/  MOV R2, 0x400 ;  /* 0x0000040000027802 */ /* 0x000fc60000000f00 */
[----:B------:R-:W-:Y:S01]  /*e330*/  IMAD.IADD R0, R0, 0x1, -R3 ;  /* 0x0000000100007824 */ /* 0x000fe200078e0a03 */
[----:B0-----:R-:W-:-:S04]  /*e340*/  LEA R7, R5, R2, 0x18 ;  /* 0x0000000205077211 */ /* 0x001fc800078ec0ff */
[----:B------:R-:W-:-:S04]  /*e350*/  SHF.L.U32 R0, R0, 0x1f, RZ ;  /* 0x0000001f00007819 */ /* 0x000fc800000006ff */
[----:B------:R-:W0:Y:S02]  /*e360*/  SYNCS.PHASECHK.TRANS64.TRYWAIT P0, [R7+URZ+0x22820], R0 ;  /* 0x02282000070075a7 */ /* 0x000e24000800017f */
[----:B0-----:R-:W-:Y:S05]  /*e370*/  @!P0 BRA `(.L_x_511) ;  /* 0x0000003800688947 */ /* 0x001fea0003800000 */
.L_x_629:
[----:B------:R-:W-:Y:S05]  /*e380*/  BSYNC B0 ;  /* 0x0000000000007941 */ /* 0x000fea0003800000 */
.L_x_510:
[----:B------:R-:W-:-:S03]  /*e390*/  UMOV UR4, 0xffffffff ;  /* 0xffffffff00047882 */ /* 0x000fc60000000000 */
[----:B------:R-:W-:Y:S05]  /*e3a0*/  BRA.DIV UR4, `(.L_x_512) ;  /* 0x0000003a04707947 */ /* 0x000fea000b800000 */
[----:B0-----:R-:W0:Y:S02]  /*e3b0*/  S2R R0, SR_TID.X ;  /* 0x0000000000007919 */ /* 0x001e240000002100 */
[----:B0-----:R-:W-:-:S04]  /*e3c0*/  SHF.R.U32.HI R0, RZ, 0x5, R0 ;  /* 0x00000005ff007819 */ /* 0x001fc80000011600 */
[----:B------:R-:W-:-:S05]  /*e3d0*/  LOP3.LUT R0, R0, 0x3, RZ, 0xc0, !PT ;  /* 0x0000000300007812 */ /* 0x000fca00078ec0ff */
[----:B------:R0:W4:Y:S02]  /*e3e0*/  SHFL.IDX PT, R14, R0, RZ, 0x1f ;  /* 0x00001fff000e7589 */ /* 0x00012400000e0000 */
.L_x_632:
[----:B----4-:R-:W-:Y:S01]  /*e3f0*/  ISETP.NE.AND P0, PT, R14, RZ, PT ;  /* 0x000000ff0e00720c */ /* 0x010fe20003f05270 */
[----:B------:R-:W-:-:S12]  /*e400*/  BSSY B0, `(.L_x_513) ;  /* 0x0000024000007945 */ /* 0x000fd80003800000 */
[----:B------:R-:W-:Y:S05]  /*e410*/  @P0 BRA `(.L_x_514) ;  /* 0x0000000000880947 */ /* 0x000fea0003800000 */
[----:B------:R-:W-:-:S03]  /*e420*/  UMOV UR4, 0xffffffff ;  /* 0xffffffff00047882 */ /* 0x000fc60000000000 */
[----:B------:R-:W-:Y:S05]  /*e430*/  BRA.DIV UR4, `(.L_x_515) ;  /* 0x0000003a04807947 */ /* 0x000fea000b800000 */
[----:B------:R-:W-:-:S13]  /*e440*/  ELECT P6, URZ, PT ;  /* 0x00000000003f782f */ /* 0x000fda00038c0000 */
.L_x_635:
[----:B------:R-:W-:Y:S05]  /*e450*/  @!P6 BRA `(.L_x_514) ;  /* 0x000000000078e947 */ /* 0x000fea0003800000 */
[----:B------:R-:W-:-:S06]  /*e460*/  ULOP3.LUT UR4, UR37, 0x2, URZ, 0xfc, !UPT ;  /* 0x0000000225047892 */ /* 0x000fcc000f8efc3f */
[----:B0-----:R-:W-:-:S05]  /*e470*/  IMAD.U32 R0, RZ, RZ, UR4 ;  /* 0x00000004ff007e24 */ /* 0x001fca000f8e00ff */
[----:B------:R-:W-:-:S13]  /*e480*/  ISETP.NE.AND P0, PT, R0, 0x3, PT ;  /* 0x000000030000780c */ /* 0x000fda0003f05270 */
[----:B------:R-:W-:Y:S05]  /*e490*/  @!P0 BRA `(.L_x_516) ;  /* 0x0000000000048947 */ /* 0x000fea0003800000 */
[----:B------:R-:W-:Y:S01]  /*e4a0*/  BPT.TRAP 0x1 ;  /* 0x000000040000795c */ /* 0x000fe20000300000 */
.L_x_516:
[----:B------:R-:W-:Y:S01]  /*e4b0*/  IMAD R5, R24, 0x8, R7 ;  /* 0x0000000818057824 */ /* 0x000fe200078e0207 */
[----:B------:R-:W-:Y:S01]  /*e4c0*/  SHF.L.U32 R0, R26, 0x1f, RZ ;  /* 0x0000001f1a007819 */ /* 0x000fe200000006ff */
[----:B------:R-:W-:-:S03]  /*e4d0*/  VIADD R24, R24, 0x1 ;  /* 0x0000000118187836 */ /* 0x000fc60000000000 */
[----:B------:R-:W0:Y:S02]  /*e4e0*/  SYNCS.PHASECHK.TRANS64.TRYWAIT P1, [R5+URZ+0x22840], R0 ;  /* 0x02284000050075a7 */ /* 0x000e24000802017f */
[----:B------:R-:W-:-:S04]  /*e4f0*/  ISETP.NE.AND P2, PT, R24, 0x2, PT ;  /* 0x000000021800780c */ /* 0x000fc80003f45270 */
[----:B------:R-:W-:Y:S01]  /*e500*/  SEL R3, RZ, 0x1, P2 ;  /* 0x00000001ff037807 */ /* 0x000fe20001000000 */
[----:B0-----:R-:W-:Y:S08]  /*e510*/  @!P1 BRA `(.L_x_517) ;  /* 0x0000003800689947 */ /* 0x001ff00003800000 */
.L_x_636:
[----:B------:R-:W-:Y:S02]  /*e520*/  SEL R24, R24, RZ, P2 ;  /* 0x000000ff18187207 */ /* 0x000fe40001000000 */
[----:B------:R-:W-:Y:S01]  /*e530*/  LOP3.LUT R2, R26, R3, RZ, 0x3c, !PT ;  /* 0x000000031a027212 */ /* 0x000fe200078e3cff */
[----:B------:R-:W-:Y:S06]  /*e540*/  @!P0 BRA `(.L_x_518) ;  /* 0x0000000000048947 */ /* 0x000fec0003800000 */
[----:B------:R-:W-:Y:S01]  /*e550*/  BPT.TRAP 0x1 ;  /* 0x000000040000795c */ /* 0x000fe20000300000 */
.L_x_518:
[----:B------:R-:W-:Y:S01]  /*e560*/  IMAD R3, R24, 0x8, R7 ;  /* 0x0000000818037824 */ /* 0x000fe200078e0207 */
[----:B------:R-:W-:-:S04]  /*e570*/  SHF.L.U32 R2, R2, 0x1f, RZ ;  /* 0x0000001f02027819 */ /* 0x000fc800000006ff */
[----:B------:R-:W4:Y:S02]  /*e580*/  SYNCS.PHASECHK.TRANS64.TRYWAIT P1, [R3+URZ+0x22840], R2 ;  /* 0x02284002030075a7 */ /* 0x000f24000802017f */
[----:B----4-:R-:W-:Y:S05]  /*e590*/  @!P1 BRA `(.L_x_519) ;  /* 0x00000038005c9947 */ /* 0x010fea0003800000 */
.L_x_637:
[----:B------:R-:W-:Y:S05]  /*e5a0*/  @!P0 BRA `(.L_x_520) ;  /* 0x0000000000048947 */ /* 0x000fea0003800000 */
[----:B------:R-:W-:Y:S01]  /*e5b0*/  BPT.TRAP 0x1 ;  /* 0x000000040000795c */ /* 0x000fe20000300000 */
.L_x_520:
[----:B------:R-:W5:Y:S02]  /*e5c0*/  SYNCS.PHASECHK.TRANS64.TRYWAIT P1, [R5+URZ+0x22860], R0 ;  /* 0x02286000050075a7 */ /* 0x000f64000802017f */
[----:B-----5:R-:W-:Y:S05]  /*e5d0*/  @!P1 BRA `(.L_x_521) ;  /* 0x0000003800609947 */ /* 0x020fea0003800000 */
.L_x_638:
[----:B------:R-:W-:Y:S05]  /*e5e0*/  @!P0 BRA `(.L_x_522) ;  /* 0x0000000000048947 */ /* 0x000fea0003800000 */
[----:B------:R-:W-:Y:S01]  /*e5f0*/  BPT.TRAP 0x1 ;  /* 0x000000040000795c */ /* 0x000fe20000300000 */
.L_x_522:
[----:B------:R0:W0:Y:S02]  /*e600*/  SYNCS.PHASECHK.TRANS64.TRYWAIT P0, [R3+URZ+0x22860], R2 ;  /* 0x02286002030075a7 */ /* 0x000024000800017f */
[----:B0-----:R-:W-:Y:S05]  /*e610*/  @!P0 NANOSLEEP.SYNCS 0x989680 ;  /* 0x009896800000895d */ /* 0x001fea0003900000 */
[----:B------:R-:W0:Y:S02]  /*e620*/  @!P0 SYNCS.PHASECHK.TRANS64 P0, [R3+URZ+0x22860], R2 ;  /* 0x02286002030085a7 */ /* 0x000e24000800007f */
[----:B0-----:R-:W-:Y:S05]  /*e630*/  @!P0 BRA `(.L_x_522) ;  /* 0xfffffffc00f08947 */ /* 0x001fea000383ffff */
.L_x_514:
[----:B------:R-:W-:Y:S05]  /*e640*/  BSYNC B0 ;  /* 0x0000000000007941 */ /* 0x000fea0003800000 */
.L_x_513:
[----:B------:R-:W-:Y:S05]  /*e650*/  EXIT ;  /* 0x000000000000794d */ /* 0x000fea0003800000 */
.L_x_396:
[----:B0-----:R-:W-:-:S04]  /*e660*/  IMAD.U32 R3, RZ, RZ, UR45 ;  /* 0x0000002dff037e24 */ /* 0x001fc8000f8e00ff */
[----:B------:R0:W1:Y:S03]  /*e670*/  SYNCS.PHASECHK.TRANS64.TRYWAIT P0, [R3+URZ+0x22800], R0 ;  /* 0x02280000030075a7 */ /* 0x000066000800017f */
[----:B-1----:R-:W-:Y:S05]  /*e680*/  @!P0 NANOSLEEP.SYNCS 0x989680 ;  /* 0x009896800000895d */ /* 0x002fea0003900000 */
[----:B------:R-:W1:Y:S02]  /*e690*/  @!P0 SYNCS.PHASECHK.TRANS64 P0, [R3+URZ+0x22800], R0 ;  /* 0x02280000030085a7 */ /* 0x000e64000800007f */
[----:B-1----:R-:W-:Y:S05]  /*e6a0*/  @!P0 BRA `(.L_x_396) ;  /* 0xfffffffc00ec8947 */ /* 0x002fea000383ffff */
[----:B------:R-:W-:Y:S05]  /*e6b0*/  BRA `(.L_x_523) ;  /* 0xffffff3000547947 */ /* 0x000fea000383ffff */
.L_x_400:
[----:B-1----:R-:W-:-:S04]  /*e6c0*/  MOV R3, UR22 ;  /* 0x0000001600037c02 */ /* 0x002fc80008000f00 */
[----:B------:R1:W2:Y:S03]  /*e6d0*/  SYNCS.PHASECHK.TRANS64.TRYWAIT P1, [R3+URZ+0x22830], R8 ;  /* 0x02283008030075a7 */ /* 0x0002a6000802017f */
[----:B--2---:R-:W-:Y:S05]  /*e6e0*/  @!P1 NANOSLEEP.SYNCS 0x989680 ;  /* 0x009896800000995d */ /* 0x004fea0003900000 */
[----:B------:R-:W2:Y:S02]  /*e6f0*/  @!P1 SYNCS.PHASECHK.TRANS64 P1, [R3+URZ+0x22830], R8 ;  /* 0x02283008030095a7 */ /* 0x000ea4000802007f */
[----:B--2---:R-:W-:Y:S05]  /*e700*/  @!P1 BRA `(.L_x_400) ;  /* 0xfffffffc00ec9947 */ /* 0x004fea000383ffff */
[----:B------:R-:W-:Y:S05]  /*e710*/  BRA `(.L_x_399) ;  /* 0xffffff3000787947 */ /* 0x000fea000383ffff */
.L_x_405:
[----:B---3--:R-:W-:-:S04]  /*e720*/  IMAD.U32 R9, RZ, RZ, UR22 ;  /* 0x00000016ff097e24 */ /* 0x008fc8000f8e00ff */
[----:B------:R3:W4:Y:S03]  /*e730*/  SYNCS.PHASECHK.TRANS64.TRYWAIT P1, [R9+URZ+0x22850], R8 ;  /* 0x02285008090075a7 */ /* 0x000726000802017f */
[----:B----4-:R-:W-:Y:S05]  /*e740*/  @!P1 NANOSLEEP.SYNCS 0x989680 ;  /* 0x009896800000995d */ /* 0x010fea0003900000 */
[----:B------:R-:W4:Y:S02]  /*e750*/  @!P1 SYNCS.PHASECHK.TRANS64 P1, [R9+URZ+0x22850], R8 ;  /* 0x02285008090095a7 */ /* 0x000f24000802007f */
[----:B----4-:R-:W-:Y:S05]  /*e760*/  @!P1 BRA `(.L_x_405) ;  /* 0xfffffffc00ec9947 */ /* 0x010fea000383ffff */
[----:B------:R-:W-:Y:S05]  /*e770*/  BRA `(.L_x_404) ;  /* 0xffffff4c006c7947 */ /* 0x000fea000383ffff */
.L_x_411:
[----:B-1----:R-:W-:-:S04]  /*e780*/  IMAD.U32 R0, RZ, RZ, UR24 ;  /* 0x00000018ff007e24 */ /* 0x002fc8000f8e00ff */
[----:B------:R1:W2:Y:S03]  /*e790*/  SYNCS.PHASECHK.TRANS64.TRYWAIT P2, [R0+URZ+0x22830], R7 ;  /* 0x02283007000075a7 */ /* 0x0002a6000804017f */
[----:B--2---:R-:W-:Y:S05]  /*e7a0*/  @!P2 NANOSLEEP.SYNCS 0x989680 ;  /* 0x009896800000a95d */ /* 0x004fea0003900000 */
[----:B------:R-:W2:Y:S02]  /*e7b0*/  @!P2 SYNCS.PHASECHK.TRANS64 P2, [R0+URZ+0x22830], R7 ;  /* 0x022830070000a5a7 */ /* 0x000ea4000804007f */
[----:B--2---:R-:W-:Y:S05]  /*e7c0*/  @!P2 BRA `(.L_x_411) ;  /* 0xfffffffc00eca947 */ /* 0x004fea000383ffff */
[----:B------:R-:W-:Y:S05]  /*e7d0*/  BRA `(.L_x_410) ;  /* 0xffffff5000887947 */ /* 0x000fea000383ffff */
.L_x_416:
[----:B-1----:R-:W-:-:S04]  /*e7e0*/  IMAD.U32 R10, RZ, RZ, UR24 ;  /* 0x00000018ff0a7e24 */ /* 0x002fc8000f8e00ff */
[----:B------:R1:W2:Y:S03]  /*e7f0*/  SYNCS.PHASECHK.TRANS64.TRYWAIT P2, [R10+URZ+0x22850], R7 ;  /* 0x022850070a0075a7 */ /* 0x0002a6000804017f */
[----:B--2---:R-:W-:Y:S05]  /*e800*/  @!P2 NANOSLEEP.SYNCS 0x989680 ;  /* 0x009896800000a95d */ /* 0x004fea0003900000 */
[----:B------:R-:W2:Y:S02]  /*e810*/  @!P2 SYNCS.PHASECHK.TRANS64 P2, [R10+URZ+0x22850], R7 ;  /* 0x022850070a00a5a7 */ /* 0x000ea4000804007f */
[----:B--2---:R-:W-:Y:S05]  /*e820*/  @!P2 BRA `(.L_x_416) ;  /* 0xfffffffc00eca947 */ /* 0x004fea000383ffff */
[----:B------:R-:W-:Y:S05]  /*e830*/  BRA `(.L_x_415) ;  /* 0xffffff70002c7947 */ /* 0x000fea000383ffff */
.L_x_460:
[----:B------:R-:W-:Y:S01]  /*e840*/  SHF.R.U32.HI R9, RZ, 0x5, R21 ;  /* 0x00000005ff097819 */ /* 0x000fe20000011615 */
[----:B------:R-:W-:Y:S01]  /*e850*/  BSSY B0, `(.L_x_524) ;  /* 0x0000009000007945 */ /* 0x000fe20003800000 */
[----:B------:R-:W-:Y:S02]  /*e860*/  IMAD.MOV.U32 R12, RZ, RZ, RZ ;  /* 0x000000ffff0c7224 */ /* 0x000fe400078e00ff */
[----:B------:R-:W-:Y:S01]  /*e870*/  LOP3.LUT R9, R9, 0x3, RZ, 0xc0, !PT ;  /* 0x0000000309097812 */ /* 0x000fe200078ec0ff */
[----:B------:R-:W-:Y:S02]  /*e880*/  IMAD.MOV.U32 R11, RZ, RZ, 0x1f ;  /* 0x0000001fff0b7424 */ /* 0x000fe400078e00ff */
[----:B------:R-:W-:Y:S02]  /*e890*/  IMAD.MOV.U32 R15, RZ, RZ, -0x1 ;  /* 0xffffffffff0f7424 */ /* 0x000fe400078e00ff */
[----:B------:R-:W-:-:S07]  /*e8a0*/  IMAD.MOV.U32 R13, RZ, RZ, R9 ;  /* 0x000000ffff0d7224 */ /* 0x000fce00078e0009 */
[----:B0----5:R-:W-:Y:S05]  /*e8b0*/  WARPSYNC.COLLECTIVE R15, `(.L_x_525) ;  /* 0x000000000f087348 */ /* 0x021fea0003c00000 */
[----:B------:R1:W2:Y:S02]  /*e8c0*/  SHFL.IDX P6, R14, R13, R12, R11 ;  /* 0x0000000c0d0e7389 */ /* 0x0002a400000c000b */
[----:B012--5:R-:W-:Y:S01]  /*e8d0*/  ENDCOLLECTIVE ;  /* 0x000000000000791b */ /* 0x027fe20003800000 */
.L_x_525:
[----:B------:R-:W-:Y:S05]  /*e8e0*/  BSYNC B0 ;  /* 0x0000000000007941 */ /* 0x000fea0003800000 */
.L_x_524:
[----:B------:R-:W-:Y:S05]  /*e8f0*/  BRA `(.L_x_526) ;  /* 0xffffffc000cc7947 */ /* 0x000fea000383ffff */
.L_x_463:
[----:B0-----:R0:W1:Y:S02]  /*e900*/  SYNCS.PHASECHK.TRANS64.TRYWAIT P0, [R33+URZ+0x22840], R0 ;  /* 0x02284000210075a7 */ /* 0x001064000800017f */
[----:B-1----:R-:W-:Y:S05]  /*e910*/  @!P0 NANOSLEEP.SYNCS 0x989680 ;  /* 0x009896800000895d */ /* 0x002fea0003900000 */
[----:B------:R-:W1:Y:S02]  /*e920*/  @!P0 SYNCS.PHASECHK.TRANS64 P0, [R33+URZ+0x22840], R0 ;  /* 0x02284000210085a7 */ /* 0x000e64000800007f */
[----:B-1----:R-:W-:Y:S05]  /*e930*/  @!P0 BRA `(.L_x_463) ;  /* 0xfffffffc00f08947 */ /* 0x002fea000383ffff */
[----:B------:R-:W-:Y:S05]  /*e940*/  BRA `(.L_x_527) ;  /* 0xffffffc000f87947 */ /* 0x000fea000383ffff */
.L_x_464:
        /* <DEDUP_REMOVED lines=8> */
.L_x_529:
[----:B------:R-:W-:Y:S05]  /*e9d0*/  BSYNC B0 ;  /* 0x0000000000007941 */ /* 0x000fea0003800000 */
.L_x_528:
[----:B------:R-:W-:Y:S02]  /*e9e0*/  IMAD.MOV.U32 R13, RZ, RZ, R0 ;  /* 0x000000ffff0d7224 */ /* 0x000fe400078e0000 */
[----:B------:R-:W-:Y:S02]  /*e9f0*/  IMAD.MOV.U32 R12, RZ, RZ, RZ ;  /* 0x000000ffff0c7224 */ /* 0x000fe400078e00ff */
[----:B------:R-:W-:Y:S02]  /*ea00*/  IMAD.MOV.U32 R11, RZ, RZ, 0x181f ;  /* 0x0000181fff0b7424 */ /* 0x000fe400078e00ff */
[----:B------:R-:W-:Y:S02]  /*ea10*/  IMAD.MOV.U32 R15, RZ, RZ, -0x1 ;  /* 0xffffffffff0f7424 */ /* 0x000fe400078e00ff */
[----:B------:R-:W-:Y:S02]  /*ea20*/  IMAD.MOV.U32 R2, RZ, RZ, R14 ;  /* 0x000000ffff027224 */ /* 0x000fe400078e000e */
[----:B------:R-:W-:-:S07]  /*ea30*/  @P0 IMAD R7, R5, 0x2, R22 ;  /* 0x0000000205070824 */ /* 0x000fce00078e0216 */
[----:B------:R-:W-:Y:S05]  /*ea40*/  WARPSYNC.COLLECTIVE R15, `(.L_x_530) ;  /* 0x000000000f087348 */ /* 0x000fea0003c00000 */
[----:B------:R0:W1:Y:S02]  /*ea50*/  SHFL.IDX P6, R14, R13, R12, R11 ;  /* 0x0000000c0d0e7389 */ /* 0x00006400000c000b */
[----:B01----:R-:W-:Y:S01]  /*ea60*/  ENDCOLLECTIVE ;  /* 0x000000000000791b */ /* 0x003fe20003800000 */
.L_x_530:
[----:B------:R-:W-:Y:S01]  /*ea70*/  MOV R13, R4 ;  /* 0x00000004000d7202 */ /* 0x000fe20000000f00 */
[----:B------:R-:W-:Y:S02]  /*ea80*/  IMAD.MOV.U32 R12, RZ, RZ, 0x1 ;  /* 0x00000001ff0c7424 */ /* 0x000fe400078e00ff */
[----:B------:R-:W-:-:S07]  /*ea90*/  IMAD.MOV.U32 R3, RZ, RZ, R14 ;  /* 0x000000ffff037224 */ /* 0x000fce00078e000e */
[----:B------:R-:W-:Y:S05]  /*eaa0*/  WARPSYNC.COLLECTIVE R15, `(.L_x_531) ;  /* 0x000000000f087348 */ /* 0x000fea0003c00000 */
[----:B------:R0:W1:Y:S02]  /*eab0*/  SHFL.IDX P6, R14, R13, R12, R11 ;  /* 0x0000000c0d0e7389 */ /* 0x00006400000c000b */
[----:B01----:R-:W-:Y:S01]  /*eac0*/  ENDCOLLECTIVE ;  /* 0x000000000000791b */ /* 0x003fe20003800000 */
.L_x_531:
[----:B------:R-:W-:-:S05]  /*ead0*/  @P0 LEA R3, P1, R9, R3, 0x1 ;  /* 0x0000000309030211 */ /* 0x000fca00078208ff */
[----:B------:R-:W-:-:S05]  /*eae0*/  @P0 IMAD.X R2, RZ, RZ, R2, P1 ;  /* 0x000000ffff020224 */ /* 0x000fca00008e0602 */
[----:B------:R-:W-:Y:S01]  /*eaf0*/  @P0 LOP3.LUT R3, R3, R2, RZ, 0x3c, !PT ;  /* 0x0000000203030212 */ /* 0x000fe200078e3cff */
[----:B------:R-:W-:-:S03]  /*eb00*/  IMAD.MOV.U32 R13, RZ, RZ, R0 ;  /* 0x000000ffff0d7224 */ /* 0x000fc600078e0000 */
[----:B------:R-:W-:-:S04]  /*eb10*/  @P0 LOP3.LUT R2, R3, R2, RZ, 0x3c, !PT ;  /* 0x0000000203020212 */ /* 0x000fc800078e3cff */
[----:B------:R-:W-:-:S05]  /*eb20*/  @P0 LOP3.LUT R3, R3, R2, RZ, 0x3c, !PT ;  /* 0x0000000203030212 */ /* 0x000fca00078e3cff */
[----:B------:R-:W-:Y:S01]  /*eb30*/  @!PT LDS RZ, [RZ] ;  /* 0x00000000fffff984 */ /* 0x000fe20000000800 */
[----:B------:R-:W-:Y:S01]  /*eb40*/  @!PT LDS RZ, [RZ] ;  /* 0x00000000fffff984 */ /* 0x000fe20000000800 */
[----:B------:R-:W-:Y:S01]  /*eb50*/  @!PT LDS RZ, [RZ] ;  /* 0x00000000fffff984 */ /* 0x000fe20000000800 */
[----:B------:R0:W-:Y:S01]  /*eb60*/  @P0 LDGSTS.E.BYPASS.LTC128B.128 [R7+0x1c400], desc[UR50][R2.64], !P2 ;  /* 0x1c40000002070fae */ /* 0x0001e2000d101d72 */
[----:B------:R-:W-:Y:S01]  /*eb70*/  ISETP.GE.AND P0, PT, R32, 0x11, PT ;  /* 0x000000112000780c */ /* 0x000fe20003f06270 */
[----:B0-----:R-:W-:-:S12]  /*eb80*/  IMAD.MOV.U32 R2, RZ, RZ, R14 ;  /* 0x000000ffff027224 */ /* 0x001fd800078e000e */
[----:B------:R-:W-:Y:S05]  /*eb90*/  WARPSYNC.COLLECTIVE R15, `(.L_x_532) ;  /* 0x000000000f087348 */ /* 0x000fea0003c00000 */
[----:B------:R0:W1:Y:S02]  /*eba0*/  SHFL.IDX P6, R14, R13, R12, R11 ;  /* 0x0000000c0d0e7389 */ /* 0x00006400000c000b */
[----:B01----:R-:W-:Y:S01]  /*ebb0*/  ENDCOLLECTIVE ;  /* 0x000000000000791b */ /* 0x003fe20003800000 */
.L_x_532:
[----:B------:R-:W-:Y:S02]  /*ebc0*/  @P0 IMAD R7, R5, 0x2, R22 ;  /* 0x0000000205070824 */ /* 0x000fe400078e0216 */
[----:B------:R-:W-:Y:S02]  /*ebd0*/  IMAD.MOV.U32 R13, RZ, RZ, R4 ;  /* 0x000000ffff0d7224 */ /* 0x000fe400078e0004 */
[----:B------:R-:W-:Y:S02]  /*ebe0*/  IMAD.MOV.U32 R12, RZ, RZ, 0x2 ;  /* 0x00000002ff0c7424 */ /* 0x000fe400078e00ff */
[----:B------:R-:W-:-:S07]  /*ebf0*/  IMAD.MOV.U32 R3, RZ, RZ, R14 ;  /* 0x000000ffff037224 */ /* 0x000fce00078e000e */
[----:B------:R-:W-:Y:S05]  /*ec00*/  WARPSYNC.COLLECTIVE R15, `(.L_x_533) ;  /* 0x000000000f087348 */ /* 0x000fea0003c00000 */
[----:B------:R0:W1:Y:S02]  /*ec10*/  SHFL.IDX P6, R14, R13, R12, R11 ;  /* 0x0000000c0d0e7389 */ /* 0x00006400000c000b */
[----:B01----:R-:W-:Y:S01]  /*ec20*/  ENDCOLLECTIVE ;  /* 0x000000000000791b */ /* 0x003fe20003800000 */
.L_x_533:
[----:B------:R-:W-:-:S05]  /*ec30*/  @P0 LEA R3, P1, R9, R3, 0x1 ;  /* 0x0000000309030211 */ /* 0x000fca00078208ff */
[----:B------:R-:W-:-:S05]  /*ec40*/  @P0 IMAD.X R2, RZ, RZ, R2, P1 ;  /* 0x000000ffff020224 */ /* 0x000fca00008e0602 */
[----:B------:R-:W-:Y:S02]  /*ec50*/  @P0 LOP3.LUT R3, R3, R2, RZ, 0x3c, !PT ;  /* 0x0000000203030212 */ /* 0x000fe400078e3cff */
[----:B------:R-:W-:Y:S02]  /*ec60*/  MOV R13, R0 ;  /* 0x00000000000d7202 */ /* 0x000fe40000000f00 */
        /* <DEDUP_REMOVED lines=11> */
.L_x_534:
[----:B------:R-:W-:Y:S02]  /*ed20*/  @P0 IMAD R7, R5, 0x2, R22 ;  /* 0x0000000205070824 */ /* 0x000fe400078e0216 */
[----:B------:R-:W-:Y:S02]  /*ed30*/  IMAD.MOV.U32 R13, RZ, RZ, R4 ;  /* 0x000000ffff0d7224 */ /* 0x000fe400078e0004 */
[----:B------:R-:W-:Y:S02]  /*ed40*/  IMAD.MOV.U32 R12, RZ, RZ, 0x3 ;  /* 0x00000003ff0c7424 */ /* 0x000fe400078e00ff */
[----:B------:R-:W-:-:S07]  /*ed50*/  IMAD.MOV.U32 R3, RZ, RZ, R14 ;  /* 0x000000ffff037224 */ /* 0x000fce00078e000e */
[----:B------:R-:W-:Y:S05]  /*ed60*/  WARPSYNC.COLLECTIVE R15, `(.L_x_535) ;  /* 0x000000000f087348 */ /* 0x000fea0003c00000 */
[----:B------:R0:W1:Y:S02]  /*ed70*/  SHFL.IDX P6, R14, R13, R12, R11 ;  /* 0x0000000c0d0e7389 */ /* 0x00006400000c000b */
[----:B01----:R-:W-:Y:S01]  /*ed80*/  ENDCOLLECTIVE ;  /* 0x000000000000791b */ /* 0x003fe20003800000 */
.L_x_535:
        /* <DEDUP_REMOVED lines=15> */
.L_x_536:
[----:B------:R-:W-:Y:S01]  /*ee80*/  @P0 LEA R7, R5, R22, 0x1 ;  /* 0x0000001605070211 */ /* 0x000fe200078e08ff */
[----:B------:R-:W-:Y:S02]  /*ee90*/  IMAD.MOV.U32 R13, RZ, RZ, R4 ;  /* 0x000000ffff0d7224 */ /* 0x000fe400078e0004 */
[----:B------:R-:W-:Y:S02]  /*eea0*/  IMAD.MOV.U32 R12, RZ, RZ, 0x4 ;  /* 0x00000004ff0c7424 */ /* 0x000fe400078e00ff */
[----:B------:R-:W-:-:S07]  /*eeb0*/  IMAD.MOV.U32 R3, RZ, RZ, R14 ;  /* 0x000000ffff037224 */ /* 0x000fce00078e000e */
[----:B------:R-:W-:Y:S05]  /*eec0*/  WARPSYNC.COLLECTIVE R15, `(.L_x_537) ;  /* 0x000000000f087348 */ /* 0x000fea0003c00000 */
[----:B------:R0:W1:Y:S02]  /*eed0*/  SHFL.IDX P6, R14, R13, R12, R11 ;  /* 0x0000000c0d0e7389 */ /* 0x00006400000c000b */
[----:B01----:R-:W-:Y:S01]  /*eee0*/  ENDCOLLECTIVE ;  /* 0x000000000000791b */ /* 0x003fe20003800000 */
.L_x_537:
        /* <DEDUP_REMOVED lines=15> */
.L_x_538:
[----:B------:R-:W-:Y:S02]  /*efe0*/  @P0 IMAD R7, R5, 0x2, R22 ;  /* 0x0000000205070824 */ /* 0x000fe400078e0216 */
[----:B------:R-:W-:Y:S02]  /*eff0*/  IMAD.MOV.U32 R13, RZ, RZ, R4 ;  /* 0x000000ffff0d7224 */ /* 0x000fe400078e0004 */
[----:B------:R-:W-:Y:S02]  /*f000*/  IMAD.MOV.U32 R12, RZ, RZ, 0x5 ;  /* 0x00000005ff0c7424 */ /* 0x000fe400078e00ff */
[----:B------:R-:W-:-:S07]  /*f010*/  IMAD.MOV.U32 R3, RZ, RZ, R14 ;  /* 0x000000ffff037224 */ /* 0x000fce00078e000e */
[----:B------:R-:W-:Y:S05]  /*f020*/  WARPSYNC.COLLECTIVE R15, `(.L_x_539) ;  /* 0x000000000f087348 */ /* 0x000fea0003c00000 */
[----:B------:R0:W1:Y:S02]  /*f030*/  SHFL.IDX P6, R14, R13, R12, R11 ;  /* 0x0000000c0d0e7389 */ /* 0x00006400000c000b */
[----:B01----:R-:W-:Y:S01]  /*f040*/  ENDCOLLECTIVE ;  /* 0x000000000000791b */ /* 0x003fe20003800000 */
.L_x_539:
[----:B------:R-:W-:-:S05]  /*f050*/  @P0 LEA R3, P1, R9, R3, 0x1 ;  /* 0x0000000309030211 */ /* 0x000fca00078208ff */
[----:B------:R-:W-:-:S05]  /*f060*/  @P0 IMAD.X R2, RZ, RZ, R2, P1 ;  /* 0x000000ffff020224 */ /* 0x000fca00008e0602 */
[----:B------:R-:W-:Y:S01]  /*f070*/  @P0 LOP3.LUT R3, R3, R2, RZ, 0x3c, !PT ;  /* 0x0000000203030212 */ /* 0x000fe200078e3cff */
[----:B------:R-:W-:-:S03]  /*f080*/  IMAD.MOV.U32 R13, RZ, RZ, R0 ;  /* 0x000000ffff0d7224 */ /* 0x000fc600078e0000 */
[----:B------:R-:W-:-:S04]  /*f090*/  @P0 LOP3.LUT R2, R3, R2, RZ, 0x3c, !PT ;  /* 0x0000000203020212 */ /* 0x000fc800078e3cff */
[----:B------:R-:W-:Y:S02]  /*f0a0*/  @P0 LOP3.LUT R3, R3, R2, RZ, 0x3c, !PT ;  /* 0x0000000203030212 */ /* 0x000fe400078e3cff */
[----:B------:R-:W-:-:S07]  /*f0b0*/  MOV R4, R14 ;  /* 0x0000000e00047202 */ /* 0x000fce0000000f00 */
[----:B------:R-:W-:Y:S05]  /*f0c0*/  WARPSYNC.COLLECTIVE R15, `(.L_x_540) ;  /* 0x000000000f087348 */ /* 0x000fea0003c00000 */
[----:B------:R0:W1:Y:S02]  /*f0d0*/  SHFL.IDX P6, R14, R13, R12, R11 ;  /* 0x0000000c0d0e7389 */ /* 0x00006400000c000b */
[----:B01----:R-:W-:Y:S01]  /*f0e0*/  ENDCOLLECTIVE ;  /* 0x000000000000791b */ /* 0x003fe20003800000 */
.L_x_540:
[----:B------:R-:W-:Y:S01]  /*f0f0*/  @!PT LDS RZ, [RZ] ;  /* 0x00000000fffff984 */ /* 0x000fe20000000800 */
[----:B------:R-:W-:Y:S01]  /*f100*/  @!PT LDS RZ, [RZ] ;  /* 0x00000000fffff984 */ /* 0x000fe20000000800 */
[----:B------:R-:W-:Y:S01]  /*f110*/  @!PT LDS RZ, [RZ] ;  /* 0x00000000fffff984 */ /* 0x000fe20000000800 */
[----:B------:R0:W-:Y:S01]  /*f120*/  @P0 LDGSTS.E.BYPASS.LTC128B.128 [R7+0x1e400], desc[UR50][R2.64], !P2 ;  /* 0x1e40000002070fae */ /* 0x0001e2000d101d72 */
[----:B------:R-:W-:Y:S01]  /*f130*/  IMAD.MOV.U32 R0, RZ, RZ, R14 ;  /* 0x000000ffff007224 */ /* 0x000fe200078e000e */
[----:B------:R-:W-:Y:S06]  /*f140*/  BRA `(.L_x_541) ;  /* 0xffffffc000647947 */ /* 0x000fec000383ffff */
.L_x_469:
[----:B------:R-:W-:Y:S01]  /*f150*/  IMAD.MOV.U32 R13, RZ, RZ, R4 ;  /* 0x000000ffff0d7224 */ /* 0x000fe200078e0004 */
[----:B------:R-:W-:Y:S01]  /*f160*/  IADD3 R17, R9, R17, RZ ;  /* 0x0000001109117210 */ /* 0x000fe20007ffe0ff */
[----:B------:R-:W-:Y:S02]  /*f170*/  IMAD.MOV.U32 R12, RZ, RZ, RZ ;  /* 0x000000ffff0c7224 */ /* 0x000fe400078e00ff */
[----:B------:R-:W-:Y:S02]  /*f180*/  IMAD.MOV.U32 R11, RZ, RZ, 0x181f ;  /* 0x0000181fff0b7424 */ /* 0x000fe400078e00ff */
[----:B------:R-:W-:Y:S02]  /*f190*/  IMAD.MOV.U32 R15, RZ, RZ, -0x1 ;  /* 0xffffffffff0f7424 */ /* 0x000fe400078e00ff */
[----:B-----5:R-:W-:Y:S02]  /*f1a0*/  IMAD R5, R10, R7, RZ ;  /* 0x000000070a057224 */ /* 0x020fe400078e02ff */
[----:B------:R-:W-:-:S07]  /*f1b0*/  VIADD R6, R17, 0x10 ;  /* 0x0000001011067836 */ /* 0x000fce0000000000 */
[----:B-1----:R-:W-:Y:S05]  /*f1c0*/  WARPSYNC.COLLECTIVE R15, `(.L_x_542) ;  /* 0x000000000f087348 */ /* 0x002fea0003c00000 */
[----:B------:R0:W2:Y:S02]  /*f1d0*/  SHFL.IDX P6, R14, R13, R12, R11 ;  /* 0x0000000c0d0e7389 */ /* 0x0000a400000c000b */
[----:B012---:R-:W-:Y:S01]  /*f1e0*/  ENDCOLLECTIVE ;  /* 0x000000000000791b */ /* 0x007fe20003800000 */
.L_x_542:
[----:B------:R-:W-:Y:S01]  /*f1f0*/  ISETP.GE.AND P0, PT, R17, R5, PT ;  /* 0x000000051100720c */ /* 0x000fe20003f06270 */
[----:B------:R-:W-:Y:S02]  /*f200*/  IMAD.MOV.U32 R13, RZ, RZ, R0 ;  /* 0x000000ffff0d7224 */ /* 0x000fe400078e0000 */
[----:B------:R-:W-:-:S10]  /*f210*/  IMAD.MOV.U32 R2, RZ, RZ, R14 ;  /* 0x000000ffff027224 */ /* 0x000fd400078e000e */
[----:B------:R-:W-:Y:S05]  /*f220*/  WARPSYNC.COLLECTIVE R15, `(.L_x_543) ;  /* 0x000000000f087348 */ /* 0x000fea0003c00000 */
[----:B------:R0:W1:Y:S02]  /*f230*/  SHFL.IDX P6, R14, R13, R12, R11 ;  /* 0x0000000c0d0e7389 */ /* 0x00006400000c000b */
[----:B01----:R-:W-:Y:S01]  /*f240*/  ENDCOLLECTIVE ;  /* 0x000000000000791b */ /* 0x003fe20003800000 */
.L_x_543:
[----:B------:R-:W-:Y:S02]  /*f250*/  IMAD.MOV.U32 R13, RZ, RZ, R4 ;  /* 0x000000ffff0d7224 */ /* 0x000fe400078e0004 */
[----:B------:R-:W-:Y:S02]  /*f260*/  IMAD.MOV.U32 R12, RZ, RZ, 0x1 ;  /* 0x00000001ff0c7424 */ /* 0x000fe400078e00ff */
[----:B------:R-:W-:-:S07]  /*f270*/  IMAD.MOV.U32 R3, RZ, RZ, R14 ;  /* 0x000000ffff037224 */ /* 0x000fce00078e000e */
[----:B------:R-:W-:Y:S05]  /*f280*/  WARPSYNC.COLLECTIVE R15, `(.L_x_544) ;  /* 0x000000000f087348 */ /* 0x000fea0003c00000 */
[----:B------:R0:W1:Y:S02]  /*f290*/  SHFL.IDX P6, R14, R13, R12, R11 ;  /* 0x0000000c0d0e7389 */ /* 0x00006400000c000b */
[----:B01----:R-:W-:Y:S01]  /*f2a0*/  ENDCOLLECTIVE ;  /* 0x000000000000791b */ /* 0x003fe20003800000 */
.L_x_544:
[----:B------:R-:W-:-:S05]  /*f2b0*/  @!P0 LEA R3, P2, R8, R3, 0x1 ;  /* 0x0000000308038211 */ /* 0x000fca00078408ff */
[----:B------:R-:W-:-:S05]  /*f2c0*/  @!P0 IMAD.X R2, RZ, RZ, R2, P2 ;  /* 0x000000ffff028224 */ /* 0x000fca00010e0602 */
[----:B------:R-:W-:Y:S01]  /*f2d0*/  @!P0 LOP3.LUT R3, R3, R2, RZ, 0x3c, !PT ;  /* 0x0000000203038212 */ /* 0x000fe200078e3cff */
[----:B------:R-:W-:-:S03]  /*f2e0*/  IMAD.MOV.U32 R13, RZ, RZ, R0 ;  /* 0x000000ffff0d7224 */ /* 0x000fc600078e0000 */
[----:B------:R-:W-:-:S04]  /*f2f0*/  @!P0 LOP3.LUT R2, R3, R2, RZ, 0x3c, !PT ;  /* 0x0000000203028212 */ /* 0x000fc800078e3cff */
[----:B------:R-:W-:-:S05]  /*f300*/  @!P0 LOP3.LUT R3, R3, R2, RZ, 0x3c, !PT ;  /* 0x0000000203038212 */ /* 0x000fca00078e3cff */
[----:B------:R-:W-:Y:S01]  /*f310*/  @!PT LDS RZ, [RZ] ;  /* 0x00000000fffff984 */ /* 0x000fe20000000800 */
[----:B------:R-:W-:Y:S01]  /*f320*/  @!PT LDS RZ, [RZ] ;  /* 0x00000000fffff984 */ /* 0x000fe20000000800 */
[----:B------:R-:W-:Y:S01]  /*f330*/  @!PT LDS RZ, [RZ] ;  /* 0x00000000fffff984 */ /* 0x000fe20000000800 */
[----:B------:R0:W-:Y:S01]  /*f340*/  @!P0 LDGSTS.E.BYPASS.LTC128B.128 [R37+0x18400], desc[UR50][R2.64], !P1 ;  /* 0x1840000002258fae */ /* 0x0001e2000c901d72 */
[----:B------:R-:W-:Y:S01]  /*f350*/  ISETP.GE.AND P0, PT, R6, R5, PT ;  /* 0x000000050600720c */ /* 0x000fe20003f06270 */
[----:B0-----:R-:W-:-:S12]  /*f360*/  IMAD.MOV.U32 R2, RZ, RZ, R14 ;  /* 0x000000ffff027224 */ /* 0x001fd800078e000e */
[----:B------:R-:W-:Y:S05]  /*f370*/  WARPSYNC.COLLECTIVE R15, `(.L_x_545) ;  /* 0x000000000f087348 */ /* 0x000fea0003c00000 */
[----:B------:R0:W1:Y:S02]  /*f380*/  SHFL.IDX P6, R14, R13, R12, R11 ;  /* 0x0000000c0d0e7389 */ /* 0x00006400000c000b */
[----:B01----:R-:W-:Y:S01]  /*f390*/  ENDCOLLECTIVE ;  /* 0x000000000000791b */ /* 0x003fe20003800000 */
.L_x_545:
[----:B------:R-:W-:Y:S01]  /*f3a0*/  MOV R13, R4 ;  /* 0x00000004000d7202 */ /* 0x000fe20000000f00 */
[----:B------:R-:W-:Y:S02]  /*f3b0*/  IMAD.MOV.U32 R12, RZ, RZ, 0x2 ;  /* 0x00000002ff0c7424 */ /* 0x000fe400078e00ff */
[----:B------:R-:W-:-:S07]  /*f3c0*/  IMAD.MOV.U32 R3, RZ, RZ, R14 ;  /* 0x000000ffff037224 */ /* 0x000fce00078e000e */
[----:B------:R-:W-:Y:S05]  /*f3d0*/  WARPSYNC.COLLECTIVE R15, `(.L_x_546) ;  /* 0x000000000f087348 */ /* 0x000fea0003c00000 */
[----:B------:R0:W1:Y:S02]  /*f3e0*/  SHFL.IDX P6, R14, R13, R12, R11 ;  /* 0x0000000c0d0e7389 */ /* 0x00006400000c000b */
[----:B01----:R-:W-:Y:S01]  /*f3f0*/  ENDCOLLECTIVE ;  /* 0x000000000000791b */ /* 0x003fe20003800000 */
.L_x_546:
        /* <DEDUP_REMOVED lines=9> */
[----:B------:R0:W-:Y:S02]  /*f490*/  @!P0 LDGSTS.E.BYPASS.LTC128B.128 [R37+0x18c00], desc[UR50][R2.64], !P1 ;  /* 0x18c0000002258fae */ /* 0x0001e4000c901d72 */
[----:B0-----:R-:W-:-:S05]  /*f4a0*/  VIADD R2, R17, 0x20 ;  /* 0x0000002011027836 */ /* 0x001fca0000000000 */
[----:B------:R-:W-:Y:S01]  /*f4b0*/  ISETP.GE.AND P0, PT, R2, R5, PT ;  /* 0x000000050200720c */ /* 0x000fe20003f06270 */
[----:B------:R-:W-:-:S12]  /*f4c0*/  IMAD.MOV.U32 R2, RZ, RZ, R14 ;  /* 0x000000ffff027224 */ /* 0x000fd800078e000e */
[----:B------:R-:W-:Y:S05]  /*f4d0*/  WARPSYNC.COLLECTIVE R15, `(.L_x_547) ;  /* 0x000000000f087348 */ /* 0x000fea0003c00000 */
[----:B------:R0:W1:Y:S02]  /*f4e0*/  SHFL.IDX P6, R14, R13, R12, R11 ;  /* 0x0000000c0d0e7389 */ /* 0x00006400000c000b */
[----:B01----:R-:W-:Y:S01]  /*f4f0*/  ENDCOLLECTIVE ;  /* 0x000000000000791b */ /* 0x003fe20003800000 */
.L_x_547:
[----:B------:R-:W-:Y:S02]  /*f500*/  IMAD.MOV.U32 R13, RZ, RZ, R4 ;  /* 0x000000ffff0d7224 */ /* 0x000fe400078e0004 */
[----:B------:R-:W-:Y:S02]  /*f510*/  IMAD.MOV.U32 R12, RZ, RZ, 0x3 ;  /* 0x00000003ff0c7424 */ /* 0x000fe400078e00ff */
[----:B------:R-:W-:-:S07]  /*f520*/  IMAD.MOV.U32 R3, RZ, RZ, R14 ;  /* 0x000000ffff037224 */ /* 0x000fce00078e000e */
[----:B------:R-:W-:Y:S05]  /*f530*/  WARPSYNC.COLLECTIVE R15, `(.L_x_548) ;  /* 0x000000000f087348 */ /* 0x000fea0003c00000 */
[----:B------:R0:W1:Y:S02]  /*f540*/  SHFL.IDX P6, R14, R13, R12, R11 ;  /* 0x0000000c0d0e7389 */ /* 0x00006400000c000b */
[----:B01----:R-:W-:Y:S01]  /*f550*/  ENDCOLLECTIVE ;  /* 0x000000000000791b */ /* 0x003fe20003800000 */
.L_x_548:
[----:B------:R-:W-:-:S05]  /*f560*/  @!P0 LEA R3, P2, R8, R3, 0x1 ;  /* 0x0000000308038211 */ /* 0x000fca00078408ff */
[----:B------:R-:W-:-:S05]  /*f570*/  @!P0 IMAD.X R2, RZ, RZ, R2, P2 ;  /* 0x000000ffff028224 */ /* 0x000fca00010e0602 */
[----:B------:R-:W-:Y:S02]  /*f580*/  @!P0 LOP3.LUT R3, R3, R2, RZ, 0x3c, !PT ;  /* 0x0000000203038212 */ /* 0x000fe400078e3cff */
[----:B------:R-:W-:Y:S02]  /*f590*/  MOV R13, R0 ;  /* 0x00000000000d7202 */ /* 0x000fe40000000f00 */
        /* <DEDUP_REMOVED lines=12> */
.L_x_549:
[----:B------:R-:W-:Y:S02]  /*f660*/  IMAD.MOV.U32 R13, RZ, RZ, R4 ;  /* 0x000000ffff0d7224 */ /* 0x000fe400078e0004 */
[----:B------:R-:W-:Y:S02]  /*f670*/  IMAD.MOV.U32 R12, RZ, RZ, 0x4 ;  /* 0x00000004ff0c7424 */ /* 0x000fe400078e00ff */
[----:B------:R-:W-:-:S07]  /*f680*/  IMAD.MOV.U32 R3, RZ, RZ, R14 ;  /* 0x000000ffff037224 */ /* 0x000fce00078e000e */
[----:B------:R-:W-:Y:S05]  /*f690*/  WARPSYNC.COLLECTIVE R15, `(.L_x_550) ;  /* 0x000000000f087348 */ /* 0x000fea0003c00000 */
[----:B------:R0:W1:Y:S02]  /*f6a0*/  SHFL.IDX P6, R14, R13, R12, R11 ;  /* 0x0000000c0d0e7389 */ /* 0x00006400000c000b */
[----:B01----:R-:W-:Y:S01]  /*f6b0*/  ENDCOLLECTIVE ;  /* 0x000000000000791b */ /* 0x003fe20003800000 */
.L_x_550:
        /* <DEDUP_REMOVED lines=16> */
.L_x_551:
[----:B------:R-:W-:Y:S02]  /*f7c0*/  IMAD.MOV.U32 R13, RZ, RZ, R4 ;  /* 0x000000ffff0d7224 */ /* 0x000fe400078e0004 */
[----:B------:R-:W-:Y:S02]  /*f7d0*/  IMAD.MOV.U32 R12, RZ, RZ, 0x5 ;  /* 0x00000005ff0c7424 */ /* 0x000fe400078e00ff */
[----:B------:R-:W-:-:S07]  /*f7e0*/  IMAD.MOV.U32 R3, RZ, RZ, R14 ;  /* 0x000000ffff037224 */ /* 0x000fce00078e000e */
[----:B------:R-:W-:Y:S05]  /*f7f0*/  WARPSYNC.COLLECTIVE R15, `(.L_x_552) ;  /* 0x000000000f087348 */ /* 0x000fea0003c00000 */
[----:B------:R0:W1:Y:S02]  /*f800*/  SHFL.IDX P6, R14, R13, R12, R11 ;  /* 0x0000000c0d0e7389 */ /* 0x00006400000c000b */
[----:B01----:R-:W-:Y:S01]  /*f810*/  ENDCOLLECTIVE ;  /* 0x000000000000791b */ /* 0x003fe20003800000 */
.L_x_552:
        /* <DEDUP_REMOVED lines=10> */
[----:B0-----:R-:W-:-:S04]  /*f8c0*/  IADD3 R2, R17, 0x50, RZ ;  /* 0x0000005011027810 */ /* 0x001fc80007ffe0ff */
[----:B------:R-:W-:Y:S01]  /*f8d0*/  ISETP.GE.AND P0, PT, R2, R5, PT ;  /* 0x000000050200720c */ /* 0x000fe20003f06270 */
[----:B------:R-:W-:-:S12]  /*f8e0*/  IMAD.MOV.U32 R2, RZ, RZ, R14 ;  /* 0x000000ffff027224 */ /* 0x000fd800078e000e */
[----:B------:R-:W-:Y:S05]  /*f8f0*/  WARPSYNC.COLLECTIVE R15, `(.L_x_553) ;  /* 0x000000000f087348 */ /* 0x000fea0003c00000 */
[----:B------:R0:W1:Y:S02]  /*f900*/  SHFL.IDX P6, R14, R13, R12, R11 ;  /* 0x0000000c0d0e7389 */ /* 0x00006400000c000b */
[----:B01----:R-:W-:Y:S01]  /*f910*/  ENDCOLLECTIVE ;  /* 0x000000000000791b */ /* 0x003fe20003800000 */
.L_x_553:
[----:B------:R-:W-:Y:S02]  /*f920*/  IMAD.MOV.U32 R13, RZ, RZ, R4 ;  /* 0x000000ffff0d7224 */ /* 0x000fe400078e0004 */
[----:B------:R-:W-:Y:S02]  /*f930*/  IMAD.MOV.U32 R12, RZ, RZ, 0x6 ;  /* 0x00000006ff0c7424 */ /* 0x000fe400078e00ff */
[----:B------:R-:W-:-:S07]  /*f940*/  IMAD.MOV.U32 R3, RZ, RZ, R14 ;  /* 0x000000ffff037224 */ /* 0x000fce00078e000e */
[----:B------:R-:W-:Y:S05]  /*f950*/  WARPSYNC.COLLECTIVE R15, `(.L_x_554) ;  /* 0x000000000f087348 */ /* 0x000fea0003c00000 */
[----:B------:R0:W1:Y:S02]  /*f960*/  SHFL.IDX P6, R14, R13, R12, R11 ;  /* 0x0000000c0d0e7389 */ /* 0x00006400000c000b */
[----:B01----:R-:W-:Y:S01]  /*f970*/  ENDCOLLECTIVE ;  /* 0x000000000000791b */ /* 0x003fe20003800000 */
.L_x_554:
        /* <DEDUP_REMOVED lines=11> */
[----:B------:R-:W-:Y:S02]  /*fa30*/  ISETP.GE.AND P0, PT, R2, R5, PT ;  /* 0x000000050200720c */ /* 0x000fe40003f06270 */
[----:B------:R-:W-:-:S11]  /*fa40*/  MOV R2, R14 ;  /* 0x0000000e00027202 */ /* 0x000fd60000000f00 */
[----:B------:R-:W-:Y:S05]  /*fa50*/  WARPSYNC.COLLECTIVE R15, `(.L_x_555) ;  /* 0x000000000f087348 */ /* 0x000fea0003c00000 */
[----:B------:R0:W1:Y:S02]  /*fa60*/  SHFL.IDX P6, R14, R13, R12, R11 ;  /* 0x0000000c0d0e7389 */ /* 0x00006400000c000b */
[----:B01----:R-:W-:Y:S01]  /*fa70*/  ENDCOLLECTIVE ;  /* 0x000000000000791b */ /* 0x003fe20003800000 */
.L_x_555:
[----:B------:R-:W-:Y:S02]  /*fa80*/  IMAD.MOV.U32 R13, RZ, RZ, R4 ;  /* 0x000000ffff0d7224 */ /* 0x000fe400078e0004 */
[----:B------:R-:W-:Y:S02]  /*fa90*/  IMAD.MOV.U32 R12, RZ, RZ, 0x7 ;  /* 0x00000007ff0c7424 */ /* 0x000fe400078e00ff */
[----:B------:R-:W-:-:S07]  /*faa0*/  IMAD.MOV.U32 R3, RZ, RZ, R14 ;  /* 0x000000ffff037224 */ /* 0x000fce00078e000e */
[----:B------:R-:W-:Y:S05]  /*fab0*/  WARPSYNC.COLLECTIVE R15, `(.L_x_556) ;  /* 0x000000000f087348 */ /* 0x000fea0003c00000 */
[----:B------:R0:W1:Y:S02]  /*fac0*/  SHFL.IDX P6, R14, R13, R12, R11 ;  /* 0x0000000c0d0e7389 */ /* 0x00006400000c000b */
[----:B01----:R-:W-:Y:S01]  /*fad0*/  ENDCOLLECTIVE ;  /* 0x000000000000791b */ /* 0x003fe20003800000 */
.L_x_556:
[----:B------:R-:W-:-:S05]  /*fae0*/  @!P0 LEA R3, P2, R8, R3, 0x1 ;  /* 0x0000000308038211 */ /* 0x000fca00078408ff */
[----:B------:R-:W-:-:S05]  /*faf0*/  @!P0 IMAD.X R2, RZ, RZ, R2, P2 ;  /* 0x000000ffff028224 */ /* 0x000fca00010e0602 */
[----:B------:R-:W-:Y:S01]  /*fb00*/  @!P0 LOP3.LUT R3, R3, R2, RZ, 0x3c, !PT ;  /* 0x0000000203038212 */ /* 0x000fe200078e3cff */
[----:B------:R-:W-:-:S03]  /*fb10*/  IMAD.MOV.U32 R13, RZ, RZ, R0 ;  /* 0x000000ffff0d7224 */ /* 0x000fc600078e0000 */
[----:B------:R-:W-:-:S04]  /*fb20*/  @!P0 LOP3.LUT R2, R3, R2, RZ, 0x3c, !PT ;  /* 0x0000000203028212 */ /* 0x000fc800078e3cff */
[----:B------:R-:W-:Y:S01]  /*fb30*/  @!P0 LOP3.LUT R3, R3, R2, RZ, 0x3c, !PT ;  /* 0x0000000203038212 */ /* 0x000fe200078e3cff */
[----:B------:R-:W-:-:S07]  /*fb40*/  IMAD.MOV.U32 R4, RZ, RZ, R14 ;  /* 0x000000ffff047224 */ /* 0x000fce00078e000e */
[----:B------:R-:W-:Y:S05]  /*fb50*/  WARPSYNC.COLLECTIVE R15, `(.L_x_557) ;  /* 0x000000000f087348 */ /* 0x000fea0003c00000 */
[----:B------:R0:W1:Y:S02]  /*fb60*/  SHFL.IDX P6, R14, R13, R12, R11 ;  /* 0x0000000c0d0e7389 */ /* 0x00006400000c000b */
[----:B01----:R-:W-:Y:S01]  /*fb70*/  ENDCOLLECTIVE ;  /* 0x000000000000791b */ /* 0x003fe20003800000 */
.L_x_557:
[----:B------:R-:W-:Y:S01]  /*fb80*/  @!PT LDS RZ, [RZ] ;  /* 0x00000000fffff984 */ /* 0x000fe20000000800 */
[----:B------:R-:W-:Y:S01]  /*fb90*/  @!PT LDS RZ, [RZ] ;  /* 0x00000000fffff984 */ /* 0x000fe20000000800 */
[----:B------:R-:W-:Y:S01]  /*fba0*/  @!PT LDS RZ, [RZ] ;  /* 0x00000000fffff984 */ /* 0x000fe20000000800 */
[----:B------:R2:W-:Y:S01]  /*fbb0*/  @!P0 LDGSTS.E.BYPASS.LTC128B.128 [R37+0x1b400], desc[UR50][R2.64], !P1 ;  /* 0x1b40000002258fae */ /* 0x0005e2000c901d72 */
[----:B------:R-:W-:Y:S01]  /*fbc0*/  IMAD.MOV.U32 R0, RZ, RZ, R14 ;  /* 0x000000ffff007224 */ /* 0x000fe200078e000e */
[----:B------:R-:W-:Y:S06]  /*fbd0*/  BRA `(.L_x_558) ;  /* 0xffffffc000d87947 */ /* 0x000fec000383ffff */
.L_x_472:
[----:B0-----:R0:W2:Y:S02]  /*fbe0*/  SYNCS.PHASECHK.TRANS64.TRYWAIT P0, [R22+URZ+0x22820], R3 ;  /* 0x02282003160075a7 */ /* 0x0010a4000800017f */
[----:B--2---:R-:W-:Y:S05]  /*fbf0*/  @!P0 NANOSLEEP.SYNCS 0x989680 ;  /* 0x009896800000895d */ /* 0x004fea0003900000 */
[----:B------:R-:W2:Y:S02]  /*fc00*/  @!P0 SYNCS.PHASECHK.TRANS64 P0, [R22+URZ+0x22820], R3 ;  /* 0x02282003160085a7 */ /* 0x000ea4000800007f */
[----:B--2---:R-:W-:Y:S05]  /*fc10*/  @!P0 BRA `(.L_x_472) ;  /* 0xfffffffc00f08947 */ /* 0x004fea000383ffff */
[----:B------:R-:W-:Y:S05]  /*fc20*/  BRA `(.L_x_559) ;  /* 0xffffffc400347947 */ /* 0x000fea000383ffff */
.L_x_475:
[----:B--2---:R2:W3:Y:S02]  /*fc30*/  SYNCS.PHASECHK.TRANS64.TRYWAIT P0, [R33+URZ+0x22860], R0 ;  /* 0x02286000210075a7 */ /* 0x0044e4000800017f */
[----:B---3--:R-:W-:Y:S05]  /*fc40*/  @!P0 NANOSLEEP.SYNCS 0x989680 ;  /* 0x009896800000895d */ /* 0x008fea0003900000 */
[----:B------:R-:W3:Y:S02]  /*fc50*/  @!P0 SYNCS.PHASECHK.TRANS64 P0, [R33+URZ+0x22860], R0 ;  /* 0x02286000210085a7 */ /* 0x000ee4000800007f */
[----:B---3--:R-:W-:Y:S05]  /*fc60*/  @!P0 BRA `(.L_x_475) ;  /* 0xfffffffc00f08947 */ /* 0x008fea000383ffff */
[----:B------:R-:W-:Y:S05]  /*fc70*/  BRA `(.L_x_560) ;  /* 0xffffffc400447947 */ /* 0x000fea000383ffff */
.L_x_476:
[----:B------:R-:W-:Y:S01]  /*fc80*/  BSSY B0, `(.L_x_561) ;  /* 0x0000008000007945 */ /* 0x000fe20003800000 */
[----:B------:R-:W-:Y:S01]  /*fc90*/  IMAD.MOV.U32 R13, RZ, RZ, R6 ;  /* 0x000000ffff0d7224 */ /* 0x000fe200078e0006 */
[----:B------:R-:W-:Y:S01]  /*fca0*/  MOV R12, RZ ;  /* 0x000000ff000c7202 */ /* 0x000fe20000000f00 */
[----:B------:R-:W-:Y:S02]  /*fcb0*/  IMAD.MOV.U32 R11, RZ, RZ, 0x181f ;  /* 0x0000181fff0b7424 */ /* 0x000fe400078e00ff */
[----:B------:R-:W-:-:S07]  /*fcc0*/  IMAD.MOV.U32 R15, RZ, RZ, -0x1 ;  /* 0xffffffffff0f7424 */ /* 0x000fce00078e00ff */
[----:B-1----:R-:W-:Y:S05]  /*fcd0*/  WARPSYNC.COLLECTIVE R15, `(.L_x_562) ;  /* 0x000000000f087348 */ /* 0x002fea0003c00000 */
[----:B------:R0:W2:Y:S02]  /*fce0*/  SHFL.IDX P6, R14, R13, R12, R11 ;  /* 0x0000000c0d0e7389 */ /* 0x0000a400000c000b */
[----:B012---:R-:W-:Y:S01]  /*fcf0*/  ENDCOLLECTIVE ;  /* 0x000000000000791b */ /* 0x007fe20003800000 */
.L_x_562:
[----:B------:R-:W-:Y:S05]  /*fd00*/  BSYNC B0 ;  /* 0x0000000000007941 */ /* 0x000fea0003800000 */
.L_x_561:
[----:B------:R-:W0:Y:S01]  /*fd10*/  S2R R7, SR_TID.X ;  /* 0x0000000000077919 */ /* 0x000e220000002100 */
[----:B------:R-:W-:Y:S01]  /*fd20*/  IMAD.MOV.U32 R13, RZ, RZ, R5 ;  /* 0x000000ffff0d7224 */ /* 0x000fe200078e0005 */
[C---:B------:R-:W-:Y:S01]  /*fd30*/  LOP3.LUT P2, RZ, R25.reuse, 0x2, RZ, 0xc0, !PT ;  /* 0x0000000219ff7812 */ /* 0x040fe2000784c0ff */
[----:B------:R-:W-:Y:S01]  /*fd40*/  IMAD.MOV.U32 R12, RZ, RZ, RZ ;  /* 0x000000ffff0c7224 */ /* 0x000fe200078e00ff */
[----:B------:R-:W-:Y:S01]  /*fd50*/  LOP3.LUT P1, RZ, R25, 0x4, RZ, 0xc0, !PT ;  /* 0x0000000419ff7812 */ /* 0x000fe2000782c0ff */
[----:B------:R-:W-:Y:S02]  /*fd60*/  IMAD.MOV.U32 R11, RZ, RZ, 0x181f ;  /* 0x0000181fff0b7424 */ /* 0x000fe400078e00ff */
[----:B------:R-:W-:Y:S01]  /*fd70*/  IMAD.MOV.U32 R15, RZ, RZ, -0x1 ;  /* 0xffffffffff0f7424 */ /* 0x000fe200078e00ff */
[----:B------:R-:W-:Y:S01]  /*fd80*/  ISETP.LT.OR P4, PT, R32, 0x1, !P1 ;  /* 0x000000012000780c */ /* 0x000fe20004f81670 */
[----:B------:R-:W-:Y:S02]  /*fd90*/  IMAD.MOV.U32 R3, RZ, RZ, R14 ;  /* 0x000000ffff037224 */ /* 0x000fe400078e000e */
[----:B------:R-:W-:-:S10]  /*fda0*/  IMAD R4, R4, 0x2, R22 ;  /* 0x0000000204047824 */ /* 0x000fd400078e0216 */
[----:B0-----:R-:W-:Y:S05]  /*fdb0*/  WARPSYNC.COLLECTIVE R15, `(.L_x_563) ;  /* 0x000000000f087348 */ /* 0x001fea0003c00000 */
[----:B------:R1:W2:Y:S02]  /*fdc0*/  SHFL.IDX P6, R14, R13, R12, R11 ;  /* 0x0000000c0d0e7389 */ /* 0x0002a400000c000b */
[----:B012---:R-:W-:Y:S01]  /*fdd0*/  ENDCOLLECTIVE ;  /* 0x000000000000791b */ /* 0x007fe20003800000 */
.L_x_563:
[----:B------:R-:W-:Y:S02]  /*fde0*/  IMAD.MOV.U32 R13, RZ, RZ, R6 ;  /* 0x000000ffff0d7224 */ /* 0x000fe400078e0006 */
[----:B------:R-:W-:Y:S02]  /*fdf0*/  IMAD.MOV.U32 R12, RZ, RZ, 0x1 ;  /* 0x00000001ff0c7424 */ /* 0x000fe400078e00ff */
[----:B------:R-:W-:Y:S01]  /*fe00*/  IMAD.SHL.U32 R0, R7, 0x8, RZ ;  /* 0x0000000807007824 */ /* 0x000fe200078e00ff */
[----:B------:R-:W-:-:S04]  /*fe10*/  LOP3.LUT R7, R25, 0x1, RZ, 0xc0, !PT ;  /* 0x0000000119077812 */ /* 0x000fc800078ec0ff */
[----:B------:R-:W-:Y:S02]  /*fe20*/  LOP3.LUT R0, R0, 0x38, RZ, 0xc0, !PT ;  /* 0x0000003800007812 */ /* 0x000fe400078ec0ff */
[----:B------:R-:W-:-:S03]  /*fe30*/  ISETP.NE.U32.AND P3, PT, R7, 0x1, PT ;  /* 0x000000010700780c */ /* 0x000fc60003f65070 */
[----:B------:R-:W-:-:S05]  /*fe40*/  IMAD.SHL.U32 R0, R0, 0x2, RZ ;  /* 0x0000000200007824 */ /* 0x000fca00078e00ff */
[----:B------:R-:W-:-:S13]  /*fe50*/  IADD3 R2, P0, R14, R0, RZ ;  /* 0x000000000e027210 */ /* 0x000fda0007f1e0ff */
[----:B------:R-:W-:Y:S05]  /*fe60*/  WARPSYNC.COLLECTIVE R15, `(.L_x_564) ;  /* 0x000000000f087348 */ /* 0x000fea0003c00000 */
[----:B------:R0:W1:Y:S02]  /*fe70*/  SHFL.IDX P6, R14, R13, R12, R11 ;  /* 0x0000000c0d0e7389 */ /* 0x00006400000c000b */
[----:B01----:R-:W-:Y:S01]  /*fe80*/  ENDCOLLECTIVE ;  /* 0x000000000000791b */ /* 0x003fe20003800000 */
.L_x_564:
[----:B------:R-:W-:Y:S02]  /*fe90*/  IADD3.X R3, RZ, R3, RZ, P0, !PT ;  /* 0x00000003ff037210 */ /* 0x000fe400007fe4ff */
[----:B------:R-:W-:Y:S01]  /*fea0*/  ISETP.LT.OR P0, PT, R32, 0x1, P3 ;  /* 0x000000012000780c */ /* 0x000fe20001f01670 */
[----:B------:R-:W-:-:S12]  /*feb0*/  IMAD.MOV.U32 R13, RZ, RZ, R5 ;  /* 0x000000ffff0d7224 */ /* 0x000fd800078e0005 */
[----:B------:R-:W-:Y:S01]  /*fec0*/  @!PT LDS RZ, [RZ] ;  /* 0x00000000fffff984 */ /* 0x000fe20000000800 */
[----:B------:R-:W-:Y:S01]  /*fed0*/  @!PT LDS RZ, [RZ] ;  /* 0x00000000fffff984 */ /* 0x000fe20000000800 */
[----:B------:R-:W-:Y:S01]  /*fee0*/  @!PT LDS RZ, [RZ] ;  /* 0x00000000fffff984 */ /* 0x000fe20000000800 */
[----:B------:R-:W-:Y:S01]  /*fef0*/  LDGSTS.E.BYPASS.LTC128B.128 [R4+0x400], desc[UR50][R2.64], !P0 ;  /* 0x0040000002047fae */ /* 0x000fe2000c101d72 */
[----:B------:R-:W-:-:S13]  /*ff00*/  ISETP.LT.OR P0, PT, R32, 0x1, !P2 ;  /* 0x000000012000780c */ /* 0x000fda0005701670 */
[----:B------:R-:W-:Y:S01]  /*ff10*/  LDGSTS.E.BYPASS.LTC128B.128 [R4+0x3400], desc[UR50][R2.64+0x80], !P0 ;  /* 0x0340008002047fae */ /* 0x000fe2000c101d72 */
[----:B------:R-:W-:-:S03]  /*ff20*/  LOP3.LUT P0, RZ, R25, 0x8, RZ, 0xc0, !PT ;  /* 0x0000000819ff7812 */ /* 0x000fc6000780c0ff */
[----:B------:R-:W-:Y:S01]  /*ff30*/  LDGSTS.E.BYPASS.LTC128B.128 [R4+0x6400], desc[UR50][R2.64+0x100], !P4 ;  /* 0x0640010002047fae */ /* 0x000fe2000e101d72 */
[----:B------:R-:W-:-:S13]  /*ff40*/  ISETP.LT.OR P4, PT, R32, 0x1, !P0 ;  /* 0x000000012000780c */ /* 0x000fda0004781670 */
[----:B------:R0:W-:Y:S02]  /*ff50*/  LDGSTS.E.BYPASS.LTC128B.128 [R4+0x9400], desc[UR50][R2.64+0x180], !P4 ;  /* 0x0940018002047fae */ /* 0x0001e4000e101d72 */
[----:B0-----:R-:W-:-:S07]  /*ff60*/  IMAD.MOV.U32 R3, RZ, RZ, R14 ;  /* 0x000000ffff037224 */ /* 0x001fce00078e000e */
[----:B------:R-:W-:Y:S05]  /*ff70*/  WARPSYNC.COLLECTIVE R15, `(.L_x_565) ;  /* 0x000000000f087348 */ /* 0x000fea0003c00000 */
[----:B------:R0:W1:Y:S02]  /*ff80*/  SHFL.IDX P6, R14, R13, R12, R11 ;  /* 0x0000000c0d0e7389 */ /* 0x00006400000c000b */
[----:B01----:R-:W-:Y:S01]  /*ff90*/  ENDCOLLECTIVE ;  /* 0x000000000000791b */ /* 0x003fe20003800000 */
.L_x_565:
[----:B------:R-:W-:Y:S02]  /*ffa0*/  IMAD.MOV.U32 R13, RZ, RZ, R6 ;  /* 0x000000ffff0d7224 */ /* 0x000fe400078e0006 */
[----:B------:R-:W-:Y:S01]  /*ffb0*/  IMAD.MOV.U32 R12, RZ, RZ, 0x2 ;  /* 0x00000002ff0c7424 */ /* 0x000fe200078e00ff */
[----:B------:R-:W-:-:S13]  /*ffc0*/  IADD3 R2, P4, R14, R0, RZ ;  /* 0x000000000e027210 */ /* 0x000fda0007f9e0ff */
[----:B------:R-:W-:Y:S05]  /*ffd0*/  WARPSYNC.COLLECTIVE R15, `(.L_x_566) ;  /* 0x000000000f087348 */ /* 0x000fea0003c00000 */
[----:B------:R0:W1:Y:S02]  /*ffe0*/  SHFL.IDX P6, R14, R13, R12, R11 ;  /* 0x0000000c0d0e7389 */ /* 0x00006400000c000b */
[----:B01----:R-:W-:Y:S01]  /*fff0*/  ENDCOLLECTIVE ;  /* 0x000000000000791b */ /* 0x003fe20003800000 */
.L_x_566:
[----:B------:R-:W-:Y:S01]  /*10000*/  IMAD.X R3, RZ, RZ, R3, P4 ;  /* 0x000000ffff037224 */ /* 0x000fe200020e0603 */
[----:B------:R-:W-:Y:S02]  /*10010*/  ISETP.LT.OR P4, PT, R32, 0x11, P3 ;  /* 0x000000112000780c */ /* 0x000fe40001f81670 */
[----:B------:R-:W-:-:S11]  /*10020*/  MOV R13, R5 ;  /* 0x00000005000d7202 */ /* 0x000fd60000000f00 */
[----:B------:R-:W-:Y:S01]  /*10030*/  @!PT LDS RZ, [RZ] ;  /* 0x00000000fffff984 */ /* 0x000fe20000000800 */
[----:B------:R-:W-:Y:S01]  /*10040*/  @!PT LDS RZ, [RZ] ;  /* 0x00000000fffff984 */ /* 0x000fe20000000800 */
[----:B------:R-:W-:Y:S01]  /*10050*/  @!PT LDS RZ, [RZ] ;  /* 0x00000000fffff984 */ /* 0x000fe20000000800 */
[----:B------:R-:W-:Y:S01]  /*10060*/  LDGSTS.E.BYPASS.LTC128B.128 [R4+0xc00], desc[UR50][R2.64], !P4 ;  /* 0x00c0000002047fae */ /* 0x000fe2000e101d72 */
[----:B------:R-:W-:-:S13]  /*10070*/  ISETP.LT.OR P4, PT, R32, 0x11, !P2 ;  /* 0x000000112000780c */ /* 0x000fda0005781670 */
[----:B------:R-:W-:Y:S01]  /*10080*/  LDGSTS.E.BYPASS.LTC128B.128 [R4+0x3c00], desc[UR50][R2.64+0x80], !P4 ;  /* 0x03c0008002047fae */ /* 0x000fe2000e101d72 */
[----:B------:R-:W-:-:S13]  /*10090*/  ISETP.LT.OR P4, PT, R32, 0x11, !P1 ;  /* 0x000000112000780c */ /* 0x000fda0004f81670 */
[----:B------:R-:W-:Y:S01]  /*100a0*/  LDGSTS.E.BYPASS.LTC128B.128 [R4+0x6c00], desc[UR50][R2.64+0x100], !P4 ;  /* 0x06c0010002047fae */ /* 0x000fe2000e101d72 */
[----:B------:R-:W-:-:S13]  /*100b0*/  ISETP.LT.OR P4, PT, R32, 0x11, !P0 ;  /* 0x000000112000780c */ /* 0x000fda0004781670 */
[----:B------:R0:W-:Y:S02]  /*100c0*/  LDGSTS.E.BYPASS.LTC128B.128 [R4+0x9c00], desc[UR50][R2.64+0x180], !P4 ;  /* 0x09c0018002047fae */ /* 0x0001e4000e101d72 */
[----:B0-----:R-:W-:-:S07]  /*100d0*/  IMAD.MOV.U32 R3, RZ, RZ, R14 ;  /* 0x000000ffff037224 */ /* 0x001fce00078e000e */
[----:B------:R-:W-:Y:S05]  /*100e0*/  WARPSYNC.COLLECTIVE R15, `(.L_x_567) ;  /* 0x000000000f087348 */ /* 0x000fea0003c00000 */
[----:B------:R0:W1:Y:S02]  /*100f0*/  SHFL.IDX P6, R14, R13, R12, R11 ;  /* 0x0000000c0d0e7389 */ /* 0x00006400000c000b */
[----:B01----:R-:W-:Y:S01]  /*10100*/  ENDCOLLECTIVE ;  /* 0x000000000000791b */ /* 0x003fe20003800000 */
.L_x_567:
[----:B------:R-:W-:Y:S02]  /*10110*/  IMAD.MOV.U32 R13, RZ, RZ, R6 ;  /* 0x000000ffff0d7224 */ /* 0x000fe400078e0006 */
[----:B------:R-:W-:Y:S01]  /*10120*/  IMAD.MOV.U32 R12, RZ, RZ, 0x3 ;  /* 0x00000003ff0c7424 */ /* 0x000fe200078e00ff */
[----:B------:R-:W-:-:S13]  /*10130*/  IADD3 R2, P4, R14, R0, RZ ;  /* 0x000000000e027210 */ /* 0x000fda0007f9e0ff */
[----:B------:R-:W-:Y:S05]  /*10140*/  WARPSYNC.COLLECTIVE R15, `(.L_x_568) ;  /* 0x000000000f087348 */ /* 0x000fea0003c00000 */
[----:B------:R0:W1:Y:S02]  /*10150*/  SHFL.IDX P6, R14, R13, R12, R11 ;  /* 0x0000000c0d0e7389 */ /* 0x00006400000c000b */
[----:B01----:R-:W-:Y:S01]  /*10160*/  ENDCOLLECTIVE ;  /* 0x000000000000791b */ /* 0x003fe20003800000 */
.L_x_568:
[----:B------:R-:W-:Y:S01]  /*10170*/  IMAD.X R3, RZ, RZ, R3, P4 ;  /* 0x000000ffff037224 */ /* 0x000fe200020e0603 */
        /* <DEDUP_REMOVED lines=16> */
.L_x_569:
[----:B------:R-:W-:Y:S02]  /*10280*/  IMAD.MOV.U32 R13, RZ, RZ, R6 ;  /* 0x000000ffff0d7224 */ /* 0x000fe400078e0006 */
[----:B------:R-:W-:Y:S01]  /*10290*/  IMAD.MOV.U32 R12, RZ, RZ, 0x4 ;  /* 0x00000004ff0c7424 */ /* 0x000fe200078e00ff */
[----:B------:R-:W-:-:S13]  /*102a0*/  IADD3 R2, P4, R14, R0, RZ ;  /* 0x000000000e027210 */ /* 0x000fda0007f9e0ff */
[----:B------:R-:W-:Y:S05]  /*102b0*/  WARPSYNC.COLLECTIVE R15, `(.L_x_570) ;  /* 0x000000000f087348 */ /* 0x000fea0003c00000 */
[----:B------:R0:W1:Y:S02]  /*102c0*/  SHFL.IDX P6, R14, R13, R12, R11 ;  /* 0x0000000c0d0e7389 */ /* 0x00006400000c000b */
[----:B01----:R-:W-:Y:S01]  /*102d0*/  ENDCOLLECTIVE ;  /* 0x000000000000791b */ /* 0x003fe20003800000 */
.L_x_570:
        /* <DEDUP_REMOVED lines=17> */
.L_x_571:
[----:B------:R-:W-:Y:S02]  /*103f0*/  IMAD.MOV.U32 R13, RZ, RZ, R6 ;  /* 0x000000ffff0d7224 */ /* 0x000fe400078e0006 */
[----:B------:R-:W-:Y:S01]  /*10400*/  IMAD.MOV.U32 R12, RZ, RZ, 0x5 ;  /* 0x00000005ff0c7424 */ /* 0x000fe200078e00ff */
[----:B------:R-:W-:-:S13]  /*10410*/  IADD3 R2, P4, R14, R0, RZ ;  /* 0x000000000e027210 */ /* 0x000fda0007f9e0ff */
[----:B------:R-:W-:Y:S05]  /*10420*/  WARPSYNC.COLLECTIVE R15, `(.L_x_572) ;  /* 0x000000000f087348 */ /* 0x000fea0003c00000 */
[----:B------:R0:W1:Y:S02]  /*10430*/  SHFL.IDX P6, R14, R13, R12, R11 ;  /* 0x0000000c0d0e7389 */ /* 0x00006400000c000b */
[----:B01----:R-:W-:Y:S01]  /*10440*/  ENDCOLLECTIVE ;  /* 0x000000000000791b */ /* 0x003fe20003800000 */
.L_x_572:
[----:B------:R-:W-:Y:S01]  /*10450*/  IMAD.X R3, RZ, RZ, R3, P4 ;  /* 0x000000ffff037224 */ /* 0x000fe200020e0603 */
[----:B------:R-:W-:Y:S01]  /*10460*/  ISETP.LT.OR P4, PT, R32, 0x41, P3 ;  /* 0x000000412000780c */ /* 0x000fe20001f81670 */
[----:B------:R-:W-:-:S12]  /*10470*/  IMAD.MOV.U32 R13, RZ, RZ, R5 ;  /* 0x000000ffff0d7224 */ /* 0x000fd800078e0005 */
[----:B------:R-:W-:Y:S01]  /*10480*/  @!PT LDS RZ, [RZ] ;  /* 0x00000000fffff984 */ /* 0x000fe20000000800 */
[----:B------:R-:W-:Y:S01]  /*10490*/  @!PT LDS RZ, [RZ] ;  /* 0x00000000fffff984 */ /* 0x000fe20000000800 */
[----:B------:R-:W-:Y:S01]  /*104a0*/  @!PT LDS RZ, [RZ] ;  /* 0x00000000fffff984 */ /* 0x000fe20000000800 */
[----:B------:R0:W-:Y:S01]  /*104b0*/  LDGSTS.E.BYPASS.LTC128B.128 [R4+0x2400], desc[UR50][R2.64], !P4 ;  /* 0x0240000002047fae */ /* 0x0001e2000e101d72 */
[----:B------:R-:W-:Y:S01]  /*104c0*/  ISETP.LT.OR P4, PT, R32, 0x41, !P2 ;  /* 0x000000412000780c */ /* 0x000fe20005781670 */
[----:B------:R-:W-:-:S12]  /*104d0*/  IMAD.MOV.U32 R6, RZ, RZ, R14 ;  /* 0x000000ffff067224 */ /* 0x000fd800078e000e */
[----:B0-----:R-:W-:Y:S05]  /*104e0*/  WARPSYNC.COLLECTIVE R15, `(.L_x_573) ;  /* 0x000000000f087348 */ /* 0x001fea0003c00000 */
[----:B------:R1:W2:Y:S02]  /*104f0*/  SHFL.IDX P6, R14, R13, R12, R11 ;  /* 0x0000000c0d0e7389 */ /* 0x0002a400000c000b */
[----:B012---:R-:W-:Y:S01]  /*10500*/  ENDCOLLECTIVE ;  /* 0x000000000000791b */ /* 0x007fe20003800000 */
.L_x_573:
[----:B------:R-:W-:Y:S01]  /*10510*/  @!PT LDS RZ, [RZ] ;  /* 0x00000000fffff984 */ /* 0x000fe20000000800 */
[----:B------:R-:W-:Y:S01]  /*10520*/  @!PT LDS RZ, [RZ] ;  /* 0x00000000fffff984 */ /* 0x000fe20000000800 */
[----:B------:R-:W-:Y:S01]  /*10530*/  @!PT LDS RZ, [RZ] ;  /* 0x00000000fffff984 */ /* 0x000fe20000000800 */
[----:B------:R0:W-:Y:S01]  /*10540*/  LDGSTS.E.BYPASS.LTC128B.128 [R4+0x5400], desc[UR50][R2.64+0x80], !P4 ;  /* 0x0540008002047fae */ /* 0x0001e2000e101d72 */
[----:B------:R-:W-:-:S13]  /*10550*/  ISETP.LT.OR P4, PT, R32, 0x41, !P1 ;  /* 0x000000412000780c */ /* 0x000fda0004f81670 */
[----:B------:R0:W-:Y:S01]  /*10560*/  LDGSTS.E.BYPASS.LTC128B.128 [R4+0x8400], desc[UR50][R2.64+0x100], !P4 ;  /* 0x0840010002047fae */ /* 0x0001e2000e101d72 */
[----:B------:R-:W-:-:S13]  /*10570*/  ISETP.LT.OR P4, PT, R32, 0x41, !P0 ;  /* 0x000000412000780c */ /* 0x000fda0004781670 */
[----:B------:R0:W-:Y:S01]  /*10580*/  LDGSTS.E.BYPASS.LTC128B.128 [R4+0xb400], desc[UR50][R2.64+0x180], !P4 ;  /* 0x0b40018002047fae */ /* 0x0001e2000e101d72 */
[----:B------:R-:W-:Y:S05]  /*10590*/  BRA `(.L_x_574) ;  /* 0xffffffc0007c7947 */ /* 0x000fea000383ffff */
.L_x_483:
[----:B0-----:R0:W2:Y:S02]  /*105a0*/  SYNCS.PHASECHK.TRANS64.TRYWAIT P0, [R10+URZ+0x22840], R20 ;  /* 0x022840140a0075a7 */ /* 0x0010a4000800017f */
[----:B--2---:R-:W-:Y:S05]  /*105b0*/  @!P0 NANOSLEEP.SYNCS 0x989680 ;  /* 0x009896800000895d */ /* 0x004fea0003900000 */
[----:B------:R-:W2:Y:S02]  /*105c0*/  @!P0 SYNCS.PHASECHK.TRANS64 P0, [R10+URZ+0x22840], R20 ;  /* 0x022840140a0085a7 */ /* 0x000ea4000800007f */
[----:B--2---:R-:W-:Y:S05]  /*105d0*/  @!P0 BRA `(.L_x_483) ;  /* 0xfffffffc00f08947 */ /* 0x004fea000383ffff */
[----:B------:R-:W-:Y:S05]  /*105e0*/  BRA `(.L_x_575) ;  /* 0xffffffc400ac7947 */ /* 0x000fea000383ffff */
.L_x_484:
[----:B------:R-:W-:Y:S01]  /*105f0*/  BSSY B1, `(.L_x_576) ;  /* 0x0000008000017945 */ /* 0x000fe20003800000 */
[----:B------:R-:W-:Y:S02]  /*10600*/  IMAD.MOV.U32 R13, RZ, RZ, R8 ;  /* 0x000000ffff0d7224 */ /* 0x000fe400078e0008 */
[----:B------:R-:W-:Y:S02]  /*10610*/  IMAD.MOV.U32 R12, RZ, RZ, RZ ;  /* 0x000000ffff0c7224 */ /* 0x000fe400078e00ff */
[----:B------:R-:W-:Y:S02]  /*10620*/  IMAD.MOV.U32 R11, RZ, RZ, 0x181f ;  /* 0x0000181fff0b7424 */ /* 0x000fe400078e00ff */
[----:B------:R-:W-:-:S07]  /*10630*/  IMAD.MOV.U32 R15, RZ, RZ, -0x1 ;  /* 0xffffffffff0f7424 */ /* 0x000fce00078e00ff */
[----:B01----:R-:W-:Y:S05]  /*10640*/  WARPSYNC.COLLECTIVE R15, `(.L_x_577) ;  /* 0x000000000f087348 */ /* 0x003fea0003c00000 */
[----:B------:R2:W3:Y:S02]  /*10650*/  SHFL.IDX P6, R14, R13, R12, R11 ;  /* 0x0000000c0d0e7389 */ /* 0x0004e400000c000b */
[----:B0123--:R-:W-:Y:S01]  /*10660*/  ENDCOLLECTIVE ;  /* 0x000000000000791b */ /* 0x00ffe20003800000 */
.L_x_577:
[----:B------:R-:W-:Y:S05]  /*10670*/  BSYNC B1 ;  /* 0x0000000000017941 */ /* 0x000fea0003800000 */
.L_x_576:
[----:B------:R-:W-:Y:S01]  /*10680*/  IMAD.MOV.U32 R13, RZ, RZ, R6 ;  /* 0x000000ffff0d7224 */ /* 0x000fe200078e0006 */
[----:B------:R-:W-:Y:S01]  /*10690*/  MOV R3, R14 ;  /* 0x0000000e00037202 */ /* 0x000fe20000000f00 */
[----:B------:R-:W-:Y:S02]  /*106a0*/  IMAD.MOV.U32 R12, RZ, RZ, RZ ;  /* 0x000000ffff0c7224 */ /* 0x000fe400078e00ff */
[----:B------:R-:W-:Y:S02]  /*106b0*/  IMAD.MOV.U32 R11, RZ, RZ, 0x181f ;  /* 0x0000181fff0b7424 */ /* 0x000fe400078e00ff */
[----:B------:R-:W-:Y:S02]  /*106c0*/  IMAD.MOV.U32 R15, RZ, RZ, -0x1 ;  /* 0xffffffffff0f7424 */ /* 0x000fe400078e00ff */
[----:B------:R-:W-:-:S07]  /*106d0*/  IMAD R7, R7, 0x2, R22 ;  /* 0x0000000207077824 */ /* 0x000fce00078e0216 */
[----:B------:R-:W-:Y:S05]  /*106e0*/  WARPSYNC.COLLECTIVE R15, `(.L_x_578) ;  /* 0x000000000f087348 */ /* 0x000fea0003c00000 */
[----:B------:R0:W1:Y:S02]  /*106f0*/  SHFL.IDX P6, R14, R13, R12, R11 ;  /* 0x0000000c0d0e7389 */ /* 0x00006400000c000b */
[----:B01----:R-:W-:Y:S01]  /*10700*/  ENDCOLLECTIVE ;  /* 0x000000000000791b */ /* 0x003fe20003800000 */
.L_x_578:
[----:B------:R-:W-:Y:S02]  /*10710*/  IMAD.MOV.U32 R13, RZ, RZ, R8 ;  /* 0x000000ffff0d7224 */ /* 0x000fe400078e0008 */
[----:B------:R-:W-:Y:S02]  /*10720*/  IMAD.MOV.U32 R12, RZ, RZ, 0x1 ;  /* 0x00000001ff0c7424 */ /* 0x000fe400078e00ff */
[----:B------:R-:W-:-:S07]  /*10730*/  IMAD.MOV.U32 R2, RZ, RZ, R14 ;  /* 0x000000ffff027224 */ /* 0x000fce00078e000e */
[----:B------:R-:W-:Y:S05]  /*10740*/  WARPSYNC.COLLECTIVE R15, `(.L_x_579) ;  /* 0x000000000f087348 */ /* 0x000fea0003c00000 */
[----:B------:R0:W1:Y:S02]  /*10750*/  SHFL.IDX P6, R14, R13, R12, R11 ;  /* 0x0000000c0d0e7389 */ /* 0x00006400000c000b */
[----:B01----:R-:W-:Y:S01]  /*10760*/  ENDCOLLECTIVE ;  /* 0x000000000000791b */ /* 0x003fe20003800000 */
.L_x_579:
[----:B------:R-:W-:-:S05]  /*10770*/  IADD3 R2, P0, R2, R0, RZ ;  /* 0x0000000002027210 */ /* 0x000fca0007f1e0ff */
[----:B------:R-:W-:-:S05]  /*10780*/  IMAD.X R3, RZ, RZ, R3, P0 ;  /* 0x000000ffff037224 */ /* 0x000fca00000e0603 */
[----:B------:R-:W-:Y:S01]  /*10790*/  @!PT LDS RZ, [RZ] ;  /* 0x00000000fffff984 */ /* 0x000fe20000000800 */
[----:B------:R-:W-:Y:S01]  /*107a0*/  @!PT LDS RZ, [RZ] ;  /* 0x00000000fffff984 */ /* 0x000fe20000000800 */
[----:B------:R-:W-:Y:S01]  /*107b0*/  @!PT LDS RZ, [RZ] ;  /* 0x00000000fffff984 */ /* 0x000fe20000000800 */
[----:B------:R0:W-:Y:S01]  /*107c0*/  LDGSTS.E.BYPASS.LTC128B.128 [R7+0x1c400], desc[UR50][R2.64], !P1 ;  /* 0x1c40000002077fae */ /* 0x0001e2000c901d72 */
[----:B------:R-:W-:Y:S01]  /*107d0*/  IMAD.MOV.U32 R13, RZ, RZ, R6 ;  /* 0x000000ffff0d7224 */ /* 0x000fe200078e0006 */
[----:B0-----:R-:W-:-:S07]  /*107e0*/  MOV R3, R14 ;  /* 0x0000000e00037202 */ /* 0x001fce0000000f00 */
[----:B------:R-:W-:Y:S05]  /*107f0*/  WARPSYNC.COLLECTIVE R15, `(.L_x_580) ;  /* 0x000000000f087348 */ /* 0x000fea0003c00000 */
[----:B------:R0:W1:Y:S02]  /*10800*/  SHFL.IDX P6, R14, R13, R12, R11 ;  /* 0x0000000c0d0e7389 */ /* 0x00006400000c000b */
[----:B01----:R-:W-:Y:S01]  /*10810*/  ENDCOLLECTIVE ;  /* 0x000000000000791b */ /* 0x003fe20003800000 */
.L_x_580:
[----:B------:R-:W-:Y:S02]  /*10820*/  IMAD.MOV.U32 R13, RZ, RZ, R8 ;  /* 0x000000ffff0d7224 */ /* 0x000fe400078e0008 */
[----:B------:R-:W-:Y:S02]  /*10830*/  IMAD.MOV.U32 R12, RZ, RZ, 0x2 ;  /* 0x00000002ff0c7424 */ /* 0x000fe400078e00ff */
[----:B------:R-:W-:-:S07]  /*10840*/  IMAD.MOV.U32 R2, RZ, RZ, R14 ;  /* 0x000000ffff027224 */ /* 0x000fce00078e000e */
[----:B------:R-:W-:Y:S05]  /*10850*/  WARPSYNC.COLLECTIVE R15, `(.L_x_581) ;  /* 0x000000000f087348 */ /* 0x000fea0003c00000 */
[----:B------:R0:W1:Y:S02]  /*10860*/  SHFL.IDX P6, R14, R13, R12, R11 ;  /* 0x0000000c0d0e7389 */ /* 0x00006400000c000b */
[----:B01----:R-:W-:Y:S01]  /*10870*/  ENDCOLLECTIVE ;  /* 0x000000000000791b */ /* 0x003fe20003800000 */
.L_x_581:
[----:B------:R-:W-:-:S05]  /*10880*/  IADD3 R2, P0, R2, R0, RZ ;  /* 0x0000000002027210 */ /* 0x000fca0007f1e0ff */
[----:B------:R-:W-:-:S05]  /*10890*/  IMAD.X R3, RZ, RZ, R3, P0 ;  /* 0x000000ffff037224 */ /* 0x000fca00000e0603 */
[----:B------:R-:W-:Y:S01]  /*108a0*/  @!PT LDS RZ, [RZ] ;  /* 0x00000000fffff984 */ /* 0x000fe20000000800 */
[----:B------:R-:W-:Y:S01]  /*108b0*/  @!PT LDS RZ, [RZ] ;  /* 0x00000000fffff984 */ /* 0x000fe20000000800 */
[----:B------:R-:W-:Y:S01]  /*108c0*/  @!PT LDS RZ, [RZ] ;  /* 0x00000000fffff984 */ /* 0x000fe20000000800 */
[----:B------:R0:W-:Y:S01]  /*108d0*/  LDGSTS.E.BYPASS.LTC128B.128 [R7+0x1cc00], desc[UR50][R2.64], !P1 ;  /* 0x1cc0000002077fae */ /* 0x0001e2000c901d72 */
[----:B------:R-:W-:Y:S02]  /*108e0*/  IMAD.MOV.U32 R13, RZ, RZ, R6 ;  /* 0x000000ffff0d7224 */ /* 0x000fe400078e0006 */
[----:B0-----:R-:W-:-:S07]  /*108f0*/  IMAD.MOV.U32 R3, RZ, RZ, R14 ;  /* 0x000000ffff037224 */ /* 0x001fce00078e000e */
[----:B------:R-:W-:Y:S05]  /*10900*/  WARPSYNC.COLLECTIVE R15, `(.L_x_582) ;  /* 0x000000000f087348 */ /* 0x000fea0003c00000 */
[----:B------:R0:W1:Y:S02]  /*10910*/  SHFL.IDX P6, R14, R13, R12, R11 ;  /* 0x0000000c0d0e7389 */ /* 0x00006400000c000b */
[----:B01----:R-:W-:Y:S01]  /*10920*/  ENDCOLLECTIVE ;  /* 0x000000000000791b */ /* 0x003fe20003800000 */
.L_x_582:
[----:B------:R-:W-:Y:S01]  /*10930*/  MOV R13, R8 ;  /* 0x00000008000d7202 */ /* 0x000fe20000000f00 */
[----:B------:R-:W-:Y:S02]  /*10940*/  IMAD.MOV.U32 R12, RZ, RZ, 0x3 ;  /* 0x00000003ff0c7424 */ /* 0x000fe400078e00ff */
[----:B------:R-:W-:-:S07]  /*10950*/  IMAD.MOV.U32 R2, RZ, RZ, R14 ;  /* 0x000000ffff027224 */ /* 0x000fce00078e000e */
[----:B------:R-:W-:Y:S05]  /*10960*/  WARPSYNC.COLLECTIVE R15, `(.L_x_583) ;  /* 0x000000000f087348 */ /* 0x000fea0003c00000 */
[----:B------:R0:W1:Y:S02]  /*10970*/  SHFL.IDX P6, R14, R13, R12, R11 ;  /* 0x0000000c0d0e7389 */ /* 0x00006400000c000b */
[----:B01----:R-:W-:Y:S01]  /*10980*/  ENDCOLLECTIVE ;  /* 0x000000000000791b */ /* 0x003fe20003800000 */
.L_x_583:
        /* <DEDUP_REMOVED lines=11> */
.L_x_584:
[----:B------:R-:W-:Y:S02]  /*10a40*/  IMAD.MOV.U32 R13, RZ, RZ, R8 ;  /* 0x000000ffff0d7224 */ /* 0x000fe400078e0008 */
[----:B------:R-:W-:Y:S02]  /*10a50*/  IMAD.MOV.U32 R12, RZ, RZ, 0x4 ;  /* 0x00000004ff0c7424 */ /* 0x000fe400078e00ff */
[----:B------:R-:W-:-:S07]  /*10a60*/  IMAD.MOV.U32 R2, RZ, RZ, R14 ;  /* 0x000000ffff027224 */ /* 0x000fce00078e000e */
[----:B------:R-:W-:Y:S05]  /*10a70*/  WARPSYNC.COLLECTIVE R15, `(.L_x_585) ;  /* 0x000000000f087348 */ /* 0x000fea0003c00000 */
[----:B------:R0:W1:Y:S02]  /*10a80*/  SHFL.IDX P6, R14, R13, R12, R11 ;  /* 0x0000000c0d0e7389 */ /* 0x00006400000c000b */
[----:B01----:R-:W-:Y:S01]  /*10a90*/  ENDCOLLECTIVE ;  /* 0x000000000000791b */ /* 0x003fe20003800000 */
.L_x_585:
        /* <DEDUP_REMOVED lines=11> */
.L_x_586:
[----:B------:R-:W-:Y:S02]  /*10b50*/  IMAD.MOV.U32 R13, RZ, RZ, R8 ;  /* 0x000000ffff0d7224 */ /* 0x000fe400078e0008 */
[----:B------:R-:W-:Y:S01]  /*10b60*/  IMAD.MOV.U32 R12, RZ, RZ, 0x5 ;  /* 0x00000005ff0c7424 */ /* 0x000fe200078e00ff */
[----:B------:R-:W-:-:S07]  /*10b70*/  MOV R2, R14 ;  /* 0x0000000e00027202 */ /* 0x000fce0000000f00 */
[----:B------:R-:W-:Y:S05]  /*10b80*/  WARPSYNC.COLLECTIVE R15, `(.L_x_587) ;  /* 0x000000000f087348 */ /* 0x000fea0003c00000 */
[----:B------:R0:W1:Y:S02]  /*10b90*/  SHFL.IDX P6, R14, R13, R12, R11 ;  /* 0x0000000c0d0e7389 */ /* 0x00006400000c000b */
[----:B01----:R-:W-:Y:S01]  /*10ba0*/  ENDCOLLECTIVE ;  /* 0x000000000000791b */ /* 0x003fe20003800000 */
.L_x_587:
[----:B------:R-:W-:-:S05]  /*10bb0*/  IADD3 R2, P0, R2, R0, RZ ;  /* 0x0000000002027210 */ /* 0x000fca0007f1e0ff */
[----:B------:R-:W-:-:S05]  /*10bc0*/  IMAD.X R3, RZ, RZ, R3, P0 ;  /* 0x000000ffff037224 */ /* 0x000fca00000e0603 */
[----:B------:R-:W-:Y:S01]  /*10bd0*/  @!PT LDS RZ, [RZ] ;  /* 0x00000000fffff984 */ /* 0x000fe20000000800 */
[----:B------:R-:W-:Y:S01]  /*10be0*/  @!PT LDS RZ, [RZ] ;  /* 0x00000000fffff984 */ /* 0x000fe20000000800 */
[----:B------:R-:W-:Y:S01]  /*10bf0*/  @!PT LDS RZ, [RZ] ;  /* 0x00000000fffff984 */ /* 0x000fe20000000800 */
[----:B------:R0:W-:Y:S01]  /*10c00*/  LDGSTS.E.BYPASS.LTC128B.128 [R7+0x1e400], desc[UR50][R2.64], !P1 ;  /* 0x1e40000002077fae */ /* 0x0001e2000c901d72 */
[----:B------:R-:W-:Y:S02]  /*10c10*/  IMAD.MOV.U32 R13, RZ, RZ, R6 ;  /* 0x000000ffff0d7224 */ /* 0x000fe400078e0006 */
[----:B------:R-:W-:-:S07]  /*10c20*/  IMAD.MOV.U32 R8, RZ, RZ, R14 ;  /* 0x000000ffff087224 */ /* 0x000fce00078e000e */
[----:B0-----:R-:W-:Y:S05]  /*10c30*/  WARPSYNC.COLLECTIVE R15, `(.L_x_588) ;  /* 0x000000000f087348 */ /* 0x001fea0003c00000 */
[----:B------:R1:W2:Y:S02]  /*10c40*/  SHFL.IDX P6, R14, R13, R12, R11 ;  /* 0x0000000c0d0e7389 */ /* 0x0002a400000c000b */
[----:B012---:R-:W-:Y:S01]  /*10c50*/  ENDCOLLECTIVE ;  /* 0x000000000000791b */ /* 0x007fe20003800000 */
.L_x_588:
[----:B------:R-:W-:Y:S05]  /*10c60*/  BRA `(.L_x_589) ;  /* 0xffffffc000dc7947 */ /* 0x000fea000383ffff */
.L_x_489:
[----:B---3--:R3:W4:Y:S02]  /*10c70*/  SYNCS.PHASECHK.TRANS64.TRYWAIT P0, [R10+URZ+0x22860], R20 ;  /* 0x022860140a0075a7 */ /* 0x008724000800017f */
[----:B----4-:R-:W-:Y:S05]  /*10c80*/  @!P0 NANOSLEEP.SYNCS 0x989680 ;  /* 0x009896800000895d */ /* 0x010fea0003900000 */
[----:B------:R-:W4:Y:S02]  /*10c90*/  @!P0 SYNCS.PHASECHK.TRANS64 P0, [R10+URZ+0x22860], R20 ;  /* 0x022860140a0085a7 */ /* 0x000f24000800007f */
[----:B----4-:R-:W-:Y:S05]  /*10ca0*/  @!P0 BRA `(.L_x_489) ;  /* 0xfffffffc00f08947 */ /* 0x010fea000383ffff */
[----:B------:R-:W-:Y:S05]  /*10cb0*/  BRA `(.L_x_590) ;  /* 0xffffffc4002c7947 */ /* 0x000fea000383ffff */
.L_x_490:
[----:B------:R-:W-:Y:S01]  /*10cc0*/  BSSY B1, `(.L_x_591) ;  /* 0x0000008000017945 */ /* 0x000fe20003800000 */
[----:B------:R-:W-:Y:S02]  /*10cd0*/  IMAD.MOV.U32 R13, RZ, RZ, R25 ;  /* 0x000000ffff0d7224 */ /* 0x000fe400078e0019 */
[----:B------:R-:W-:Y:S02]  /*10ce0*/  IMAD.MOV.U32 R12, RZ, RZ, RZ ;  /* 0x000000ffff0c7224 */ /* 0x000fe400078e00ff */
[----:B------:R-:W-:Y:S02]  /*10cf0*/  IMAD.MOV.U32 R11, RZ, RZ, 0x181f ;  /* 0x0000181fff0b7424 */ /* 0x000fe400078e00ff */
[----:B------:R-:W-:-:S07]  /*10d00*/  IMAD.MOV.U32 R15, RZ, RZ, -0x1 ;  /* 0xffffffffff0f7424 */ /* 0x000fce00078e00ff */
[----:B-12---:R-:W-:Y:S05]  /*10d10*/  WARPSYNC.COLLECTIVE R15, `(.L_x_592) ;  /* 0x000000000f087348 */ /* 0x006fea0003c00000 */
[----:B------:R0:W3:Y:S02]  /*10d20*/  SHFL.IDX P6, R14, R13, R12, R11 ;  /* 0x0000000c0d0e7389 */ /* 0x0000e400000c000b */
[----:B0123--:R-:W-:Y:S01]  /*10d30*/  ENDCOLLECTIVE ;  /* 0x000000000000791b */ /* 0x00ffe20003800000 */
.L_x_592:
[----:B------:R-:W-:Y:S05]  /*10d40*/  BSYNC B1 ;  /* 0x0000000000017941 */ /* 0x000fea0003800000 */
.L_x_591:
        /* <DEDUP_REMOVED lines=9> */
.L_x_593:
[----:B------:R-:W-:Y:S02]  /*10de0*/  IMAD.MOV.U32 R13, RZ, RZ, R25 ;  /* 0x000000ffff0d7224 */ /* 0x000fe400078e0019 */
[----:B------:R-:W-:Y:S01]  /*10df0*/  IMAD.MOV.U32 R12, RZ, RZ, 0x1 ;  /* 0x00000001ff0c7424 */ /* 0x000fe200078e00ff */
[----:B------:R-:W-:-:S13]  /*10e00*/  IADD3 R2, P0, R14, R0, RZ ;  /* 0x000000000e027210 */ /* 0x000fda0007f1e0ff */
[----:B------:R-:W-:Y:S05]  /*10e10*/  WARPSYNC.COLLECTIVE R15, `(.L_x_594) ;  /* 0x000000000f087348 */ /* 0x000fea0003c00000 */
[----:B------:R0:W1:Y:S02]  /*10e20*/  SHFL.IDX P6, R14, R13, R12, R11 ;  /* 0x0000000c0d0e7389 */ /* 0x00006400000c000b */
[----:B01----:R-:W-:Y:S01]  /*10e30*/  ENDCOLLECTIVE ;  /* 0x000000000000791b */ /* 0x003fe20003800000 */
.L_x_594:
[----:B------:R-:W-:-:S05]  /*10e40*/  IMAD.X R3, RZ, RZ, R3, P0 ;  /* 0x000000ffff037224 */ /* 0x000fca00000e0603 */
[----:B------:R-:W-:Y:S01]  /*10e50*/  @!PT LDS RZ, [RZ] ;  /* 0x00000000fffff984 */ /* 0x000fe20000000800 */
[----:B------:R-:W-:Y:S01]  /*10e60*/  @!PT LDS RZ, [RZ] ;  /* 0x00000000fffff984 */ /* 0x000fe20000000800 */
[----:B------:R-:W-:Y:S01]  /*10e70*/  @!PT LDS RZ, [RZ] ;  /* 0x00000000fffff984 */ /* 0x000fe20000000800 */
[----:B------:R0:W-:Y:S04]  /*10e80*/  LDGSTS.E.BYPASS.LTC128B.128 [R20+0x400], desc[UR50][R2.64], !P5 ;  /* 0x0040000002147fae */ /* 0x0001e8000e901d72 */
[----:B------:R0:W-:Y:S01]  /*10e90*/  LDGSTS.E.BYPASS.LTC128B.128 [R20+0x3400], desc[UR50][R2.64+0x80], !P4 ;  /* 0x0340008002147fae */ /* 0x0001e2000e101d72 */
[----:B------:R-:W-:-:S03]  /*10ea0*/  MOV R13, R17 ;  /* 0x00000011000d7202 */ /* 0x000fc60000000f00 */
[----:B------:R0:W-:Y:S04]  /*10eb0*/  LDGSTS.E.BYPASS.LTC128B.128 [R20+0x6400], desc[UR50][R2.64+0x100], !P3 ;  /* 0x0640010002147fae */ /* 0x0001e8000d901d72 */
[----:B------:R0:W-:Y:S01]  /*10ec0*/  LDGSTS.E.BYPASS.LTC128B.128 [R20+0x9400], desc[UR50][R2.64+0x180], !P1 ;  /* 0x0940018002147fae */ /* 0x0001e2000c901d72 */
[----:B------:R-:W-:-:S07]  /*10ed0*/  IMAD.MOV.U32 R4, RZ, RZ, R14 ;  /* 0x000000ffff047224 */ /* 0x000fce00078e000e */
[----:B0-----:R-:W-:Y:S05]  /*10ee0*/  WARPSYNC.COLLECTIVE R15, `(.L_x_595) ;  /* 0x000000000f087348 */ /* 0x001fea0003c00000 */
[----:B------:R1:W2:Y:S02]  /*10ef0*/  SHFL.IDX P6, R14, R13, R12, R11 ;  /* 0x0000000c0d0e7389 */ /* 0x0002a400000c000b */
[----:B012---:R-:W-:Y:S01]  /*10f00*/  ENDCOLLECTIVE ;  /* 0x000000000000791b */ /* 0x007fe20003800000 */
.L_x_595:
[----:B------:R-:W-:Y:S02]  /*10f10*/  IMAD.MOV.U32 R13, RZ, RZ, R25 ;  /* 0x000000ffff0d7224 */ /* 0x000fe400078e0019 */
[----:B------:R-:W-:Y:S01]  /*10f20*/  IMAD.MOV.U32 R12, RZ, RZ, 0x2 ;  /* 0x00000002ff0c7424 */ /* 0x000fe200078e00ff */
[----:B------:R-:W-:-:S13]  /*10f30*/  IADD3 R2, P0, R14, R0, RZ ;  /* 0x000000000e027210 */ /* 0x000fda0007f1e0ff */
[----:B------:R-:W-:Y:S05]  /*10f40*/  WARPSYNC.COLLECTIVE R15, `(.L_x_596) ;  /* 0x000000000f087348 */ /* 0x000fea0003c00000 */
[----:B------:R0:W1:Y:S02]  /*10f50*/  SHFL.IDX P6, R14, R13, R12, R11 ;  /* 0x0000000c0d0e7389 */ /* 0x00006400000c000b */
[----:B01----:R-:W-:Y:S01]  /*10f60*/  ENDCOLLECTIVE ;  /* 0x000000000000791b */ /* 0x003fe20003800000 */
.L_x_596:
[----:B------:R-:W-:-:S05]  /*10f70*/  IMAD.X R3, RZ, RZ, R4, P0 ;  /* 0x000000ffff037224 */ /* 0x000fca00000e0604 */
[----:B------:R-:W-:Y:S01]  /*10f80*/  @!PT LDS RZ, [RZ] ;  /* 0x00000000fffff984 */ /* 0x000fe20000000800 */
[----:B------:R-:W-:Y:S01]  /*10f90*/  @!PT LDS RZ, [RZ] ;  /* 0x00000000fffff984 */ /* 0x000fe20000000800 */
[----:B------:R-:W-:Y:S01]  /*10fa0*/  @!PT LDS RZ, [RZ] ;  /* 0x00000000fffff984 */ /* 0x000fe20000000800 */
[----:B------:R0:W-:Y:S04]  /*10fb0*/  LDGSTS.E.BYPASS.LTC128B.128 [R20+0xc00], desc[UR50][R2.64], !P5 ;  /* 0x00c0000002147fae */ /* 0x0001e8000e901d72 */
[----:B------:R0:W-:Y:S01]  /*10fc0*/  LDGSTS.E.BYPASS.LTC128B.128 [R20+0x3c00], desc[UR50][R2.64+0x80], !P4 ;  /* 0x03c0008002147fae */ /* 0x0001e2000e101d72 */
[----:B------:R-:W-:-:S03]  /*10fd0*/  IMAD.MOV.U32 R13, RZ, RZ, R17 ;  /* 0x000000ffff0d7224 */ /* 0x000fc600078e0011 */
[----:B------:R0:W-:Y:S04]  /*10fe0*/  LDGSTS.E.BYPASS.LTC128B.128 [R20+0x6c00], desc[UR50][R2.64+0x100], !P3 ;  /* 0x06c0010002147fae */ /* 0x0001e8000d901d72 */
[----:B------:R0:W-:Y:S01]  /*10ff0*/  LDGSTS.E.BYPASS.LTC128B.128 [R20+0x9c00], desc[UR50][R2.64+0x180], !P1 ;  /* 0x09c0018002147fae */ /* 0x0001e2000c901d72 */
[----:B------:R-:W-:-:S07]  /*11000*/  IMAD.MOV.U32 R4, RZ, RZ, R14 ;  /* 0x000000ffff047224 */ /* 0x000fce00078e000e */
[----:B0-----:R-:W-:Y:S05]  /*11010*/  WARPSYNC.COLLECTIVE R15, `(.L_x_597) ;  /* 0x000000000f087348 */ /* 0x001fea0003c00000 */
[----:B------:R1:W2:Y:S02]  /*11020*/  SHFL.IDX P6, R14, R13, R12, R11 ;  /* 0x0000000c0d0e7389 */ /* 0x0002a400000c000b */
[----:B012---:R-:W-:Y:S01]  /*11030*/  ENDCOLLECTIVE ;  /* 0x000000000000791b */ /* 0x007fe20003800000 */
.L_x_597:
[----:B------:R-:W-:Y:S02]  /*11040*/  IMAD.MOV.U32 R13, RZ, RZ, R25 ;  /* 0x000000ffff0d7224 */ /* 0x000fe400078e0019 */
[----:B------:R-:W-:Y:S02]  /*11050*/  IMAD.MOV.U32 R12, RZ, RZ, 0x3 ;  /* 0x00000003ff0c7424 */ /* 0x000fe400078e00ff */
[----:B------:R-:W-:-:S07]  /*11060*/  IMAD.MOV.U32 R8, RZ, RZ, R14 ;  /* 0x000000ffff087224 */ /* 0x000fce00078e000e */
[----:B------:R-:W-:Y:S05]  /*11070*/  WARPSYNC.COLLECTIVE R15, `(.L_x_598) ;  /* 0x000000000f087348 */ /* 0x000fea0003c00000 */
[----:B------:R0:W1:Y:S02]  /*11080*/  SHFL.IDX P6, R14, R13, R12, R11 ;  /* 0x0000000c0d0e7389 */ /* 0x00006400000c000b */
[----:B01----:R-:W-:Y:S01]  /*11090*/  ENDCOLLECTIVE ;  /* 0x000000000000791b */ /* 0x003fe20003800000 */
.L_x_598:
        /* <DEDUP_REMOVED lines=9> */
[----:B------:R-:W-:-:S03]  /*11130*/  MOV R5, R14 ;  /* 0x0000000e00057202 */ /* 0x000fc60000000f00 */
[----:B------:R0:W-:Y:S04]  /*11140*/  LDGSTS.E.BYPASS.LTC128B.128 [R20+0xa400], desc[UR50][R2.64+0x180], !P1 ;  /* 0x0a40018002147fae */ /* 0x0001e8000c901d72 */
[----:B0-----:R-:W-:Y:S05]  /*11150*/  WARPSYNC.COLLECTIVE R15, `(.L_x_599) ;  /* 0x000000000f087348 */ /* 0x001fea0003c00000 */
[----:B------:R1:W2:Y:S02]  /*11160*/  SHFL.IDX P6, R14, R13, R12, R11 ;  /* 0x0000000c0d0e7389 */ /* 0x0002a400000c000b */
[----:B012---:R-:W-:Y:S01]  /*11170*/  ENDCOLLECTIVE ;  /* 0x000000000000791b */ /* 0x007fe20003800000 */
.L_x_599:
[----:B------:R-:W-:Y:S02]  /*11180*/  IMAD.MOV.U32 R13, RZ, RZ, R25 ;  /* 0x000000ffff0d7224 */ /* 0x000fe400078e0019 */
[----:B------:R-:W-:Y:S01]  /*11190*/  IMAD.MOV.U32 R12, RZ, RZ, 0x4 ;  /* 0x00000004ff0c7424 */ /* 0x000fe200078e00ff */
[----:B------:R-:W-:-:S13]  /*111a0*/  IADD3 R2, P0, R14, R0, RZ ;  /* 0x000000000e027210 */ /* 0x000fda0007f1e0ff */
[----:B------:R-:W-:Y:S05]  /*111b0*/  WARPSYNC.COLLECTIVE R15, `(.L_x_600) ;  /* 0x000000000f087348 */ /* 0x000fea0003c00000 */
[----:B------:R0:W1:Y:S02]  /*111c0*/  SHFL.IDX P6, R14, R13, R12, R11 ;  /* 0x0000000c0d0e7389 */ /* 0x00006400000c000b */
[----:B01----:R-:W-:Y:S01]  /*111d0*/  ENDCOLLECTIVE ;  /* 0x000000000000791b */ /* 0x003fe20003800000 */
.L_x_600:
        /* <DEDUP_REMOVED lines=13> */
.L_x_601:
[----:B------:R-:W-:Y:S02]  /*112b0*/  IMAD.MOV.U32 R13, RZ, RZ, R25 ;  /* 0x000000ffff0d7224 */ /* 0x000fe400078e0019 */
[----:B------:R-:W-:Y:S01]  /*112c0*/  IMAD.MOV.U32 R12, RZ, RZ, 0x5 ;  /* 0x00000005ff0c7424 */ /* 0x000fe200078e00ff */
[----:B------:R-:W-:-:S13]  /*112d0*/  IADD3 R2, P0, R14, R0, RZ ;  /* 0x000000000e027210 */ /* 0x000fda0007f1e0ff */
[----:B------:R-:W-:Y:S05]  /*112e0*/  WARPSYNC.COLLECTIVE R15, `(.L_x_602) ;  /* 0x000000000f087348 */ /* 0x000fea0003c00000 */
[----:B------:R0:W1:Y:S02]  /*112f0*/  SHFL.IDX P6, R14, R13, R12, R11 ;  /* 0x0000000c0d0e7389 */ /* 0x00006400000c000b */
[----:B01----:R-:W-:Y:S01]  /*11300*/  ENDCOLLECTIVE ;  /* 0x000000000000791b */ /* 0x003fe20003800000 */
.L_x_602:
        /* <DEDUP_REMOVED lines=9> */
[----:B------:R-:W-:-:S07]  /*113a0*/  MOV R25, R14 ;  /* 0x0000000e00197202 */ /* 0x000fce0000000f00 */
[----:B0-----:R-:W-:Y:S05]  /*113b0*/  WARPSYNC.COLLECTIVE R15, `(.L_x_603) ;  /* 0x000000000f087348 */ /* 0x001fea0003c00000 */
[----:B------:R1:W2:Y:S02]  /*113c0*/  SHFL.IDX P6, R14, R13, R12, R11 ;  /* 0x0000000c0d0e7389 */ /* 0x0002a400000c000b */
[----:B012---:R-:W-:Y:S01]  /*113d0*/  ENDCOLLECTIVE ;  /* 0x000000000000791b */ /* 0x007fe20003800000 */
.L_x_603:
[----:B------:R-:W-:Y:S05]  /*113e0*/  BRA `(.L_x_604) ;  /* 0xffffffc000747947 */ /* 0x000fea000383ffff */
.L_x_498:
        /* <DEDUP_REMOVED lines=8> */
.L_x_606:
[----:B------:R-:W-:Y:S05]  /*11470*/  BSYNC B0 ;  /* 0x0000000000007941 */ /* 0x000fea0003800000 */
.L_x_605:
[----:B------:R-:W-:Y:S01]  /*11480*/  IMAD.MOV.U32 R13, RZ, RZ, R16 ;  /* 0x000000ffff0d7224 */ /* 0x000fe200078e0010 */
[----:B------:R-:W-:Y:S01]  /*11490*/  MOV R15, 0xffffffff ;  /* 0xffffffff000f7802 */ /* 0x000fe20000000f00 */
[----:B------:R-:W-:Y:S02]  /*114a0*/  IMAD.MOV.U32 R12, RZ, RZ, 0x1 ;  /* 0x00000001ff0c7424 */ /* 0x000fe400078e00ff */
[----:B------:R-:W-:Y:S02]  /*114b0*/  IMAD.MOV.U32 R11, RZ, RZ, 0x1f ;  /* 0x0000001fff0b7424 */ /* 0x000fe400078e00ff */
[----:B------:R-:W-:Y:S02]  /*114c0*/  IMAD.IADD R7, R19, 0x1, R8 ;  /* 0x0000000113077824 */ /* 0x000fe400078e0208 */
[----:B------:R-:W-:-:S07]  /*114d0*/  IMAD.MOV.U32 R5, RZ, RZ, R14 ;  /* 0x000000ffff057224 */ /* 0x000fce00078e000e */
[----:B------:R-:W-:Y:S05]  /*114e0*/  WARPSYNC.COLLECTIVE R15, `(.L_x_607) ;  /* 0x000000000f087348 */ /* 0x000fea0003c00000 */
[----:B------:R0:W1:Y:S02]  /*114f0*/  SHFL.IDX P6, R14, R13, R12, R11 ;  /* 0x0000000c0d0e7389 */ /* 0x00006400000c000b */
[----:B01----:R-:W-:Y:S01]  /*11500*/  ENDCOLLECTIVE ;  /* 0x000000000000791b */ /* 0x003fe20003800000 */
.L_x_607:
[----:B------:R-:W-:Y:S02]  /*11510*/  ULDC UR4, c[0x0][0xc3c] ;  /* 0x00030f0000047ab9 */ /* 0x000fe40000000800 */
[----:B------:R-:W-:-:S13]  /*11520*/  ISETP.GE.OR P1, PT, R7, UR4, !P0 ;  /* 0x0000000407007c0c */ /* 0x000fda000c726670 */
[----:B------:R-:W0:Y:S01]  /*11530*/  @!P1 LDC.64 R2, c[0x0][0xc80] ;  /* 0x00032000ff029b82 */ /* 0x000e220000000a00 */
[----:B------:R-:W-:Y:S02]  /*11540*/  IMAD.MOV.U32 R4, RZ, RZ, RZ ;  /* 0x000000ffff047224 */ /* 0x000fe400078e00ff */
[----:B------:R-:W-:Y:S02]  /*11550*/  IMAD.MOV.U32 R11, RZ, RZ, RZ ;  /* 0x000000ffff0b7224 */ /* 0x000fe400078e00ff */
[----:B------:R-:W-:Y:S02]  /*11560*/  IMAD.MOV.U32 R0, RZ, RZ, R14 ;  /* 0x000000ffff007224 */ /* 0x000fe400078e000e */
[----:B0-----:R-:W-:-:S06]  /*11570*/  @!P1 IMAD.WIDE R2, R7, 0x4, R2 ;  /* 0x0000000407029825 */ /* 0x001fcc00078e0202 */
[----:B------:R-:W2:Y:S01]  /*11580*/  @!P1 LDG.E R2, desc[UR50][R2.64] ;  /* 0x0000003202029981 */ /* 0x000ea2000c1e1900 */
[C---:B------:R-:W-:Y:S02]  /*11590*/  ISETP.GE.U32.AND P2, PT, R8.reuse, 0x2, PT ;  /* 0x000000020800780c */ /* 0x040fe40003f46070 */
[C---:B------:R-:W-:Y:S02]  /*115a0*/  ISETP.GE.U32.AND P3, PT, R8.reuse, 0x4, PT ;  /* 0x000000040800780c */ /* 0x040fe40003f66070 */
[C---:B------:R-:W-:Y:S02]  /*115b0*/  ISETP.GE.U32.AND P4, PT, R8.reuse, 0x8, PT ;  /* 0x000000080800780c */ /* 0x040fe40003f86070 */
[C---:B------:R-:W-:Y:S01]  /*115c0*/  ISETP.GE.U32.AND P5, PT, R8.reuse, 0x10, PT ;  /* 0x000000100800780c */ /* 0x040fe20003fa6070 */
[----:B--2---:R-:W-:Y:S01]  /*115d0*/  @!P1 IMAD.MOV.U32 R4, RZ, RZ, R2 ;  /* 0x000000ffff049224 */ /* 0x004fe200078e0002 */
[----:B------:R-:W-:-:S03]  /*115e0*/  ISETP.NE.AND P1, PT, R8, RZ, PT ;  /* 0x000000ff0800720c */ /* 0x000fc60003f25270 */
[----:B------:R-:W-:-:S10]  /*115f0*/  IMAD.MOV.U32 R13, RZ, RZ, R4 ;  /* 0x000000ffff0d7224 */ /* 0x000fd400078e0004 */
[----:B------:R-:W-:Y:S05]  /*11600*/  WARPSYNC.COLLECTIVE R15, `(.L_x_608) ;  /* 0x000000000f087348 */ /* 0x000fea0003c00000 */
[----:B------:R0:W1:Y:S02]  /*11610*/  SHFL.UP P6, R14, R13, R12, R11 ;  /* 0x0400000c0d0e7389 */ /* 0x00006400000c000b */
[----:B01----:R-:W-:Y:S01]  /*11620*/  ENDCOLLECTIVE ;  /* 0x000000000000791b */ /* 0x003fe20003800000 */
.L_x_608:
[----:B------:R-:W-:Y:S01]  /*11630*/  IMAD.MOV.U32 R12, RZ, RZ, 0x2 ;  /* 0x00000002ff0c7424 */ /* 0x000fe200078e00ff */
[----:B------:R-:W-:-:S05]  /*11640*/  SEL R7, R14, RZ, P1 ;  /* 0x000000ff0e077207 */ /* 0x000fca0000800000 */
[----:B------:R-:W-:-:S04]  /*11650*/  IMAD.IADD R6, R4, 0x1, R7 ;  /* 0x0000000104067824 */ /* 0x000fc800078e0207 */
[----:B------:R-:W-:-:S07]  /*11660*/  IMAD.MOV.U32 R13, RZ, RZ, R6 ;  /* 0x000000ffff0d7224 */ /* 0x000fce00078e0006 */
[----:B------:R-:W-:Y:S05]  /*11670*/  WARPSYNC.COLLECTIVE R15, `(.L_x_609) ;  /* 0x000000000f087348 */ /* 0x000fea0003c00000 */
[----:B------:R0:W1:Y:S02]  /*11680*/  SHFL.UP P6, R14, R13, R12, R11 ;  /* 0x0400000c0d0e7389 */ /* 0x00006400000c000b */
[----:B01----:R-:W-:Y:S01]  /*11690*/  ENDCOLLECTIVE ;  /* 0x000000000000791b */ /* 0x003fe20003800000 */
.L_x_609:
[----:B------:R-:W-:Y:S01]  /*116a0*/  IMAD.MOV.U32 R12, RZ, RZ, 0x4 ;  /* 0x00000004ff0c7424 */ /* 0x000fe200078e00ff */
[----:B------:R-:W-:-:S04]  /*116b0*/  SEL R7, R14, RZ, P2 ;  /* 0x000000ff0e077207 */ /* 0x000fc80001000000 */
[----:B------:R-:W-:-:S05]  /*116c0*/  IADD3 R7, R6, R7, RZ ;  /* 0x0000000706077210 */ /* 0x000fca0007ffe0ff */
[----:B------:R-:W-:-:S07]  /*116d0*/  IMAD.MOV.U32 R13, RZ, RZ, R7 ;  /* 0x000000ffff0d7224 */ /* 0x000fce00078e0007 */
[----:B------:R-:W-:Y:S05]  /*116e0*/  WARPSYNC.COLLECTIVE R15, `(.L_x_610) ;  /* 0x000000000f087348 */ /* 0x000fea0003c00000 */
[----:B------:R0:W1:Y:S02]  /*116f0*/  SHFL.UP P6, R14, R13, R12, R11 ;  /* 0x0400000c0d0e7389 */ /* 0x00006400000c000b */
[----:B01----:R-:W-:Y:S01]  /*11700*/  ENDCOLLECTIVE ;  /* 0x000000000000791b */ /* 0x003fe20003800000 */
.L_x_610:
[----:B------:R-:W-:Y:S01]  /*11710*/  IMAD.MOV.U32 R12, RZ, RZ, 0x8 ;  /* 0x00000008ff0c7424 */ /* 0x000fe200078e00ff */
[----:B------:R-:W-:-:S05]  /*11720*/  SEL R2, R14, RZ, P3 ;  /* 0x000000ff0e027207 */ /* 0x000fca0001800000 */
[----:B------:R-:W-:-:S04]  /*11730*/  IMAD.IADD R2, R7, 0x1, R2 ;  /* 0x0000000107027824 */ /* 0x000fc800078e0202 */
[----:B------:R-:W-:-:S07]  /*11740*/  IMAD.MOV.U32 R13, RZ, RZ, R2 ;  /* 0x000000ffff0d7224 */ /* 0x000fce00078e0002 */
[----:B------:R-:W-:Y:S05]  /*11750*/  WARPSYNC.COLLECTIVE R15, `(.L_x_611) ;  /* 0x000000000f087348 */ /* 0x000fea0003c00000 */
[----:B------:R0:W1:Y:S02]  /*11760*/  SHFL.UP P6, R14, R13, R12, R11 ;  /* 0x0400000c0d0e7389 */ /* 0x00006400000c000b */
[----:B01----:R-:W-:Y:S01]  /*11770*/  ENDCOLLECTIVE ;  /* 0x000000000000791b */ /* 0x003fe20003800000 */
.L_x_611:
[----:B------:R-:W-:Y:S01]  /*11780*/  IMAD.MOV.U32 R12, RZ, RZ, 0x10 ;  /* 0x00000010ff0c7424 */ /* 0x000fe200078e00ff */
[----:B------:R-:W-:-:S05]  /*11790*/  SEL R3, R14, RZ, P4 ;  /* 0x000000ff0e037207 */ /* 0x000fca0002000000 */
[----:B------:R-:W-:-:S04]  /*117a0*/  IMAD.IADD R3, R2, 0x1, R3 ;  /* 0x0000000102037824 */ /* 0x000fc800078e0203 */
[----:B------:R-:W-:-:S07]  /*117b0*/  IMAD.MOV.U32 R13, RZ, RZ, R3 ;  /* 0x000000ffff0d7224 */ /* 0x000fce00078e0003 */
[----:B------:R-:W-:Y:S05]  /*117c0*/  WARPSYNC.COLLECTIVE R15, `(.L_x_612) ;  /* 0x000000000f087348 */ /* 0x000fea0003c00000 */
[----:B------:R0:W1:Y:S02]  /*117d0*/  SHFL.UP P6, R14, R13, R12, R11 ;  /* 0x0400000c0d0e7389 */ /* 0x00006400000c000b */
[----:B01----:R-:W-:Y:S01]  /*117e0*/  ENDCOLLECTIVE ;  /* 0x000000000000791b */ /* 0x003fe20003800000 */
.L_x_612:
[----:B------:R-:W-:Y:S02]  /*117f0*/  IMAD.MOV.U32 R12, RZ, RZ, 0x1f ;  /* 0x0000001fff0c7424 */ /* 0x000fe400078e00ff */
[----:B------:R-:W-:Y:S01]  /*11800*/  IMAD.MOV.U32 R11, RZ, RZ, 0x1f ;  /* 0x0000001fff0b7424 */ /* 0x000fe200078e00ff */
[----:B------:R-:W-:-:S05]  /*11810*/  SEL R6, R14, RZ, P5 ;  /* 0x000000ff0e067207 */ /* 0x000fca0002800000 */
[----:B------:R-:W-:-:S05]  /*11820*/  IMAD.IADD R6, R3, 0x1, R6 ;  /* 0x0000000103067824 */ /* 0x000fca00078e0206 */
[----:B------:R-:W-:-:S07]  /*11830*/  MOV R13, R6 ;  /* 0x00000006000d7202 */ /* 0x000fce0000000f00 */
[----:B------:R-:W-:Y:S05]  /*11840*/  WARPSYNC.COLLECTIVE R15, `(.L_x_613) ;  /* 0x000000000f087348 */ /* 0x000fea0003c00000 */
[----:B------:R0:W1:Y:S02]  /*11850*/  SHFL.IDX P6, R14, R13, R12, R11 ;  /* 0x0000000c0d0e7389 */ /* 0x00006400000c000b */
[----:B01----:R-:W-:Y:S01]  /*11860*/  ENDCOLLECTIVE ;  /* 0x000000000000791b */ /* 0x003fe20003800000 */
.L_x_613:
[----:B------:R-:W-:Y:S05]  /*11870*/  BRA `(.L_x_614) ;  /* 0xffffffc000d07947 */ /* 0x000fea000383ffff */
.L_x_503:
[----:B------:R-:W-:Y:S01]  /*11880*/  BSSY B0, `(.L_x_615) ;  /* 0x0000008000007945 */ /* 0x000fe20003800000 */
[----:B-----5:R-:W-:Y:S02]  /*11890*/  IMAD.MOV.U32 R13, RZ, RZ, R4 ;  /* 0x000000ffff0d7224 */ /* 0x020fe400078e0004 */
[----:B------:R-:W-:Y:S02]  /*118a0*/  IMAD.MOV.U32 R12, RZ, RZ, 0x1 ;  /* 0x00000001ff0c7424 */ /* 0x000fe400078e00ff */
[----:B------:R-:W-:Y:S02]  /*118b0*/  IMAD.MOV.U32 R11, RZ, RZ, RZ ;  /* 0x000000ffff0b7224 */ /* 0x000fe400078e00ff */
[----:B------:R-:W-:-:S07]  /*118c0*/  IMAD.MOV.U32 R15, RZ, RZ, -0x1 ;  /* 0xffffffffff0f7424 */ /* 0x000fce00078e00ff */
[----:B01234-:R-:W-:Y:S05]  /*118d0*/  WARPSYNC.COLLECTIVE R15, `(.L_x_616) ;  /* 0x000000000f087348 */ /* 0x01ffea0003c00000 */
[----:B------:R0:W0:Y:S02]  /*118e0*/  SHFL.UP P6, R14, R13, R12, R11 ;  /* 0x0400000c0d0e7389 */ /* 0x00002400000c000b */
[----:B01234-:R-:W-:Y:S01]  /*118f0*/  ENDCOLLECTIVE ;  /* 0x000000000000791b */ /* 0x01ffe20003800000 */
.L_x_616:
[----:B------:R-:W-:Y:S05]  /*11900*/  BSYNC B0 ;  /* 0x0000000000007941 */ /* 0x000fea0003800000 */
.L_x_615:
[----:B------:R-:W-:Y:S01]  /*11910*/  SEL R13, R14, RZ, P1 ;  /* 0x000000ff0e0d7207 */ /* 0x000fe20000800000 */
[----:B------:R-:W-:Y:S01]  /*11920*/  IMAD.MOV.U32 R12, RZ, RZ, 0x2 ;  /* 0x00000002ff0c7424 */ /* 0x000fe200078e00ff */
[----:B------:R-:W-:Y:S01]  /*11930*/  MOV R15, 0xffffffff ;  /* 0xffffffff000f7802 */ /* 0x000fe20000000f00 */
[----:B------:R-:W-:Y:S02]  /*11940*/  IMAD.MOV.U32 R11, RZ, RZ, RZ ;  /* 0x000000ffff0b7224 */ /* 0x000fe400078e00ff */
[----:B------:R-:W-:-:S07]  /*11950*/  IMAD.IADD R13, R4, 0x1, R13 ;  /* 0x00000001040d7824 */ /* 0x000fce00078e020d */
[----:B------:R-:W-:Y:S05]  /*11960*/  WARPSYNC.COLLECTIVE R15, `(.L_x_617) ;  /* 0x000000000f087348 */ /* 0x000fea0003c00000 */
[----:B------:R0:W1:Y:S02]  /*11970*/  SHFL.UP P6, R14, R13, R12, R11 ;  /* 0x0400000c0d0e7389 */ /* 0x00006400000c000b */
[----:B01----:R-:W-:Y:S01]  /*11980*/  ENDCOLLECTIVE ;  /* 0x000000000000791b */ /* 0x003fe20003800000 */
.L_x_617:
[----:B------:R-:W-:Y:S01]  /*11990*/  IMAD.MOV.U32 R12, RZ, RZ, 0x4 ;  /* 0x00000004ff0c7424 */ /* 0x000fe200078e00ff */
[----:B------:R-:W-:-:S05]  /*119a0*/  SEL R0, R14, RZ, P2 ;  /* 0x000000ff0e007207 */ /* 0x000fca0001000000 */
[----:B------:R-:W-:-:S04]  /*119b0*/  IMAD.IADD R0, R13, 0x1, R0 ;  /* 0x000000010d007824 */ /* 0x000fc800078e0200 */
[----:B------:R-:W-:-:S07]  /*119c0*/  IMAD.MOV.U32 R13, RZ, RZ, R0 ;  /* 0x000000ffff0d7224 */ /* 0x000fce00078e0000 */
[----:B------:R-:W-:Y:S05]  /*119d0*/  WARPSYNC.COLLECTIVE R15, `(.L_x_618) ;  /* 0x000000000f087348 */ /* 0x000fea0003c00000 */
[----:B------:R0:W1:Y:S02]  /*119e0*/  SHFL.UP P6, R14, R13, R12, R11 ;  /* 0x0400000c0d0e7389 */ /* 0x00006400000c000b */
[----:B01----:R-:W-:Y:S01]  /*119f0*/  ENDCOLLECTIVE ;  /* 0x000000000000791b */ /* 0x003fe20003800000 */
.L_x_618:
[----:B------:R-:W-:Y:S01]  /*11a00*/  IMAD.MOV.U32 R12, RZ, RZ, 0x8 ;  /* 0x00000008ff0c7424 */ /* 0x000fe200078e00ff */
[----:B------:R-:W-:-:S05]  /*11a10*/  SEL R3, R14, RZ, P3 ;  /* 0x000000ff0e037207 */ /* 0x000fca0001800000 */
[----:B------:R-:W-:-:S04]  /*11a20*/  IMAD.IADD R2, R0, 0x1, R3 ;  /* 0x0000000100027824 */ /* 0x000fc800078e0203 */
[----:B------:R-:W-:-:S07]  /*11a30*/  IMAD.MOV.U32 R13, RZ, RZ, R2 ;  /* 0x000000ffff0d7224 */ /* 0x000fce00078e0002 */
[----:B------:R-:W-:Y:S05]  /*11a40*/  WARPSYNC.COLLECTIVE R15, `(.L_x_619) ;  /* 0x000000000f087348 */ /* 0x000fea0003c00000 */
[----:B------:R0:W1:Y:S02]  /*11a50*/  SHFL.UP P6, R14, R13, R12, R11 ;  /* 0x0400000c0d0e7389 */ /* 0x00006400000c000b */
[----:B01----:R-:W-:Y:S01]  /*11a60*/  ENDCOLLECTIVE ;  /* 0x000000000000791b */ /* 0x003fe20003800000 */
.L_x_619:
[----:B------:R-:W-:Y:S01]  /*11a70*/  IMAD.MOV.U32 R12, RZ, RZ, 0x10 ;  /* 0x00000010ff0c7424 */ /* 0x000fe200078e00ff */
[----:B------:R-:W-:-:S05]  /*11a80*/  SEL R3, R14, RZ, P4 ;  /* 0x000000ff0e037207 */ /* 0x000fca0002000000 */
[----:B------:R-:W-:-:S04]  /*11a90*/  IMAD.IADD R3, R2, 0x1, R3 ;  /* 0x0000000102037824 */ /* 0x000fc800078e0203 */
[----:B------:R-:W-:-:S07]  /*11aa0*/  IMAD.MOV.U32 R13, RZ, RZ, R3 ;  /* 0x000000ffff0d7224 */ /* 0x000fce00078e0003 */
[----:B------:R-:W-:Y:S05]  /*11ab0*/  WARPSYNC.COLLECTIVE R15, `(.L_x_620) ;  /* 0x000000000f087348 */ /* 0x000fea0003c00000 */
[----:B------:R0:W1:Y:S02]  /*11ac0*/  SHFL.UP P6, R14, R13, R12, R11 ;  /* 0x0400000c0d0e7389 */ /* 0x00006400000c000b */
[----:B01----:R-:W-:Y:S01]  /*11ad0*/  ENDCOLLECTIVE ;  /* 0x000000000000791b */ /* 0x003fe20003800000 */
.L_x_620:
[----:B------:R-:W-:Y:S02]  /*11ae0*/  IMAD.MOV.U32 R12, RZ, RZ, 0x1f ;  /* 0x0000001fff0c7424 */ /* 0x000fe400078e00ff */
[----:B------:R-:W-:Y:S01]  /*11af0*/  IMAD.MOV.U32 R11, RZ, RZ, 0x1f ;  /* 0x0000001fff0b7424 */ /* 0x000fe200078e00ff */
[----:B------:R-:W-:-:S04]  /*11b00*/  SEL R6, R14, RZ, P5 ;  /* 0x000000ff0e067207 */ /* 0x000fc80002800000 */
[----:B------:R-:W-:-:S05]  /*11b10*/  IADD3 R6, R3, R6, RZ ;  /* 0x0000000603067210 */ /* 0x000fca0007ffe0ff */
[----:B------:R-:W-:-:S07]  /*11b20*/  IMAD.MOV.U32 R13, RZ, RZ, R6 ;  /* 0x000000ffff0d7224 */ /* 0x000fce00078e0006 */
[----:B------:R-:W-:Y:S05]  /*11b30*/  WARPSYNC.COLLECTIVE R15, `(.L_x_621) ;  /* 0x000000000f087348 */ /* 0x000fea0003c00000 */
[----:B------:R0:W1:Y:S02]  /*11b40*/  SHFL.IDX P6, R14, R13, R12, R11 ;  /* 0x0000000c0d0e7389 */ /* 0x00006400000c000b */
[----:B01----:R-:W-:Y:S01]  /*11b50*/  ENDCOLLECTIVE ;  /* 0x000000000000791b */ /* 0x003fe20003800000 */
.L_x_621:
[----:B------:R-:W-:Y:S05]  /*11b60*/  BRA `(.L_x_622) ;  /* 0xffffffc000b07947 */ /* 0x000fea000383ffff */
.L_x_505:
[----:B------:R-:W-:Y:S01]  /*11b70*/  BSSY B0, `(.L_x_623) ;  /* 0x0000006000007945 */ /* 0x000fe20003800000 */
[----:B------:R-:W-:Y:S01]  /*11b80*/  PLOP3.LUT P6, PT, P6, PT, PT, 0x8, 0x0 ;  /* 0x000000000000781c */ /* 0x000fe200037ce170 */
[----:B------:R-:W-:-:S12]  /*11b90*/  IMAD.MOV.U32 R15, RZ, RZ, -0x1 ;  /* 0xffffffffff0f7424 */ /* 0x000fd800078e00ff */
[----:B0123--:R-:W-:Y:S05]  /*11ba0*/  WARPSYNC.COLLECTIVE R15, `(.L_x_624) ;  /* 0x000000000f087348 */ /* 0x00ffea0003c00000 */
[----:B------:R-:W-:Y:S01]  /*11bb0*/  VOTE.ANY R14, PT, P6 ;  /* 0x00000000000e7806 */ /* 0x000fe200030e0100 */
[----:B0123--:R-:W-:Y:S06]  /*11bc0*/  ENDCOLLECTIVE ;  /* 0x000000000000791b */ /* 0x00ffec0003800000 */
.L_x_624:
[----:B------:R-:W-:Y:S05]  /*11bd0*/  BSYNC B0 ;  /* 0x0000000000007941 */ /* 0x000fea0003800000 */
.L_x_623:
[----:B------:R-:W-:Y:S02]  /*11be0*/  IMAD.MOV.U32 R2, RZ, RZ, R14 ;  /* 0x000000ffff027224 */ /* 0x000fe400078e000e */
[----:B------:R-:W-:Y:S02]  /*11bf0*/  IMAD.MOV.U32 R13, RZ, RZ, R4 ;  /* 0x000000ffff0d7224 */ /* 0x000fe400078e0004 */
[----:B------:R-:W0:Y:S01]  /*11c00*/  POPC R0, R2 ;  /* 0x0000000200007309 */ /* 0x000e220000000000 */
[----:B------:R-:W-:Y:S02]  /*11c10*/  IMAD.MOV.U32 R11, RZ, RZ, 0x1f ;  /* 0x0000001fff0b7424 */ /* 0x000fe400078e00ff */
[----:B------:R-:W-:Y:S02]  /*11c20*/  IMAD.MOV.U32 R15, RZ, RZ, -0x1 ;  /* 0xffffffffff0f7424 */ /* 0x000fe400078e00ff */
[----:B0-----:R-:W-:-:S07]  /*11c30*/  IMAD.MOV.U32 R12, RZ, RZ, R0 ;  /* 0x000000ffff0c7224 */ /* 0x001fce00078e0000 */
[----:B------:R-:W-:Y:S05]  /*11c40*/  WARPSYNC.COLLECTIVE R15, `(.L_x_625) ;  /* 0x000000000f087348 */ /* 0x000fea0003c00000 */
[----:B------:R0:W1:Y:S02]  /*11c50*/  SHFL.IDX P6, R14, R13, R12, R11 ;  /* 0x0000000c0d0e7389 */ /* 0x00006400000c000b */
[----:B01----:R-:W-:Y:S01]  /*11c60*/  ENDCOLLECTIVE ;  /* 0x000000000000791b */ /* 0x003fe20003800000 */
.L_x_625:
[----:B------:R-:W-:Y:S01]  /*11c70*/  MOV R4, R14 ;  /* 0x0000000e00047202 */ /* 0x000fe20000000f00 */
[----:B------:R-:W-:Y:S06]  /*11c80*/  BRA `(.L_x_626) ;  /* 0xffffffc000a07947 */ /* 0x000fec000383ffff */
.L_x_507:
[----:B------:R-:W-:Y:S01]  /*11c90*/  BSSY B0, `(.L_x_627) ;  /* 0x0000007000007945 */ /* 0x000fe20003800000 */
[----:B------:R-:W-:Y:S02]  /*11ca0*/  IMAD.MOV.U32 R13, RZ, RZ, R6 ;  /* 0x000000ffff0d7224 */ /* 0x000fe400078e0006 */
[----:B------:R-:W-:Y:S02]  /*11cb0*/  IMAD.MOV.U32 R11, RZ, RZ, 0x1f ;  /* 0x0000001fff0b7424 */ /* 0x000fe400078e00ff */
[----:B------:R-:W-:-:S07]  /*11cc0*/  IMAD.MOV.U32 R15, RZ, RZ, -0x1 ;  /* 0xffffffffff0f7424 */ /* 0x000fce00078e00ff */
[----:B01234-:R-:W-:Y:S05]  /*11cd0*/  WARPSYNC.COLLECTIVE R15, `(.L_x_628) ;  /* 0x000000000f087348 */ /* 0x01ffea0003c00000 */
[----:B------:R0:W0:Y:S02]  /*11ce0*/  SHFL.IDX P6, R14, R13, R12, R11 ;  /* 0x0000000c0d0e7389 */ /* 0x00002400000c000b */
[----:B01234-:R-:W-:Y:S01]  /*11cf0*/  ENDCOLLECTIVE ;  /* 0x000000000000791b */ /* 0x01ffe20003800000 */
.L_x_628:
[----:B------:R-:W-:Y:S05]  /*11d00*/  BSYNC B0 ;  /* 0x0000000000007941 */ /* 0x000fea0003800000 */
.L_x_627:
[----:B------:R-:W-:Y:S05]  /*11d10*/  BRA `(.L_x_506) ;  /* 0xffffffc000987947 */ /* 0x000fea000383ffff */
.L_x_511:
[----:B0-----:R0:W4:Y:S02]  /*11d20*/  SYNCS.PHASECHK.TRANS64.TRYWAIT P0, [R7+URZ+0x22820], R0 ;  /* 0x02282000070075a7 */ /* 0x001124000800017f */
[----:B----4-:R-:W-:Y:S05]  /*11d30*/  @!P0 NANOSLEEP.SYNCS 0x989680 ;  /* 0x009896800000895d */ /* 0x010fea0003900000 */
[----:B------:R-:W4:Y:S02]  /*11d40*/  @!P0 SYNCS.PHASECHK.TRANS64 P0, [R7+URZ+0x22820], R0 ;  /* 0x02282000070085a7 */ /* 0x000f24000800007f */
[----:B----4-:R-:W-:Y:S05]  /*11d50*/  @!P0 BRA `(.L_x_511) ;  /* 0xfffffffc00f08947 */ /* 0x010fea000383ffff */
[----:B------:R-:W-:Y:S05]  /*11d60*/  BRA `(.L_x_629) ;  /* 0xffffffc400847947 */ /* 0x000fea000383ffff */
.L_x_512:
[----:B------:R-:W4:Y:S01]  /*11d70*/  S2R R2, SR_TID.X ;  /* 0x0000000000027919 */ /* 0x000f220000002100 */
[----:B------:R-:W-:Y:S01]  /*11d80*/  BSSY B0, `(.L_x_630) ;  /* 0x000000a000007945 */ /* 0x000fe20003800000 */
[----:B------:R-:W-:Y:S02]  /*11d90*/  IMAD.MOV.U32 R12, RZ, RZ, RZ ;  /* 0x000000ffff0c7224 */ /* 0x000fe400078e00ff */
[----:B------:R-:W-:Y:S02]  /*11da0*/  IMAD.MOV.U32 R11, RZ, RZ, 0x1f ;  /* 0x0000001fff0b7424 */ /* 0x000fe400078e00ff */
[----:B------:R-:W-:Y:S01]  /*11db0*/  IMAD.MOV.U32 R15, RZ, RZ, -0x1 ;  /* 0xffffffffff0f7424 */ /* 0x000fe200078e00ff */
[----:B----4-:R-:W-:-:S04]  /*11dc0*/  SHF.R.U32.HI R2, RZ, 0x5, R2 ;  /* 0x00000005ff027819 */ /* 0x010fc80000011602 */
[----:B------:R-:W-:-:S05]  /*11dd0*/  LOP3.LUT R2, R2, 0x3, RZ, 0xc0, !PT ;  /* 0x0000000302027812 */ /* 0x000fca00078ec0ff */
[----:B------:R-:W-:-:S07]  /*11de0*/  IMAD.MOV.U32 R13, RZ, RZ, R2 ;  /* 0x000000ffff0d7224 */ /* 0x000fce00078e0002 */
[----:B0123--:R-:W-:Y:S05]  /*11df0*/  WARPSYNC.COLLECTIVE R15, `(.L_x_631) ;  /* 0x000000000f087348 */ /* 0x00ffea0003c00000 */
[----:B------:R4:W0:Y:S02]  /*11e00*/  SHFL.IDX P6, R14, R13, R12, R11 ;  /* 0x0000000c0d0e7389 */ /* 0x00082400000c000b */
[----:B01234-:R-:W-:Y:S01]  /*11e10*/  ENDCOLLECTIVE ;  /* 0x000000000000791b */ /* 0x01ffe20003800000 */
.L_x_631:
[----:B------:R-:W-:Y:S05]  /*11e20*/  BSYNC B0 ;  /* 0x0000000000007941 */ /* 0x000fea0003800000 */
.L_x_630:
[----:B------:R-:W-:Y:S05]  /*11e30*/  BRA `(.L_x_632) ;  /* 0xffffffc4006c7947 */ /* 0x000fea000383ffff */
.L_x_515:
[----:B------:R-:W-:Y:S01]  /*11e40*/  BSSY B1, `(.L_x_633) ;  /* 0x0000006000017945 */ /* 0x000fe20003800000 */
[----:B------:R-:W-:-:S07]  /*11e50*/  IMAD.MOV.U32 R15, RZ, RZ, -0x1 ;  /* 0xffffffffff0f7424 */ /* 0x000fce00078e00ff */
[----:B0123--:R-:W-:Y:S05]  /*11e60*/  WARPSYNC.COLLECTIVE R15, `(.L_x_634) ;  /* 0x000000000f0c7348 */ /* 0x00ffea0003c00000 */
[----:B------:R-:W-:Y:S02]  /*11e70*/  ELECT P6, UR62, PT ;  /* 0x00000000003e782f */ /* 0x000fe400038c0000 */
[----:B------:R-:W-:Y:S01]  /*11e80*/  MOV R14, UR62 ;  /* 0x0000003e000e7c02 */ /* 0x000fe20008000f00 */
[----:B0123--:R-:W-:Y:S10]  /*11e90*/  ENDCOLLECTIVE ;  /* 0x000000000000791b */ /* 0x00fff40003800000 */
.L_x_634:
[----:B------:R-:W-:Y:S05]  /*11ea0*/  BSYNC B1 ;  /* 0x0000000000017941 */ /* 0x000fea0003800000 */
.L_x_633:
[----:B------:R-:W-:Y:S05]  /*11eb0*/  BRA `(.L_x_635) ;  /* 0xffffffc400647947 */ /* 0x000fea000383ffff */
.L_x_517:
[----:B0-----:R0:W4:Y:S02]  /*11ec0*/  SYNCS.PHASECHK.TRANS64.TRYWAIT P1, [R5+URZ+0x22840], R0 ;  /* 0x02284000050075a7 */ /* 0x001124000802017f */
[----:B----4-:R-:W-:Y:S05]  /*11ed0*/  @!P1 NANOSLEEP.SYNCS 0x989680 ;  /* 0x009896800000995d */ /* 0x010fea0003900000 */
[----:B------:R-:W4:Y:S02]  /*11ee0*/  @!P1 SYNCS.PHASECHK.TRANS64 P1, [R5+URZ+0x22840], R0 ;  /* 0x02284000050095a7 */ /* 0x000f24000802007f */
[----:B----4-:R-:W-:Y:S05]  /*11ef0*/  @!P1 BRA `(.L_x_517) ;  /* 0xfffffffc00f09947 */ /* 0x010fea000383ffff */
[----:B------:R-:W-:Y:S05]  /*11f00*/  BRA `(.L_x_636) ;  /* 0xffffffc400847947 */ /* 0x000fea000383ffff */
.L_x_519:
[----:B----4-:R4:W0:Y:S02]  /*11f10*/  SYNCS.PHASECHK.TRANS64.TRYWAIT P1, [R3+URZ+0x22840], R2 ;  /* 0x02284002030075a7 */ /* 0x010824000802017f */
[----:B0-----:R-:W-:Y:S05]  /*11f20*/  @!P1 NANOSLEEP.SYNCS 0x989680 ;  /* 0x009896800000995d */ /* 0x001fea0003900000 */
[----:B------:R-:W0:Y:S02]  /*11f30*/  @!P1 SYNCS.PHASECHK.TRANS64 P1, [R3+URZ+0x22840], R2 ;  /* 0x02284002030095a7 */ /* 0x000e24000802007f */
[----:B0-----:R-:W-:Y:S05]  /*11f40*/  @!P1 BRA `(.L_x_519) ;  /* 0xfffffffc00f09947 */ /* 0x001fea000383ffff */
[----:B------:R-:W-:Y:S05]  /*11f50*/  BRA `(.L_x_637) ;  /* 0xffffffc400907947 */ /* 0x000fea000383ffff */
.L_x_521:
[----:B------:R0:W0:Y:S02]  /*11f60*/  SYNCS.PHASECHK.TRANS64.TRYWAIT P1, [R5+URZ+0x22860], R0 ;  /* 0x02286000050075a7 */ /* 0x000024000802017f */
[----:B0-----:R-:W-:Y:S05]  /*11f70*/  @!P1 NANOSLEEP.SYNCS 0x989680 ;  /* 0x009896800000995d */ /* 0x001fea0003900000 */
[----:B------:R-:W0:Y:S02]  /*11f80*/  @!P1 SYNCS.PHASECHK.TRANS64 P1, [R5+URZ+0x22860], R0 ;  /* 0x02286000050095a7 */ /* 0x000e24000802007f */
[----:B0-----:R-:W-:Y:S05]  /*11f90*/  @!P1 BRA `(.L_x_521) ;  /* 0xfffffffc00f09947 */ /* 0x001fea000383ffff */
[----:B------:R-:W-:Y:S05]  /*11fa0*/  BRA `(.L_x_638) ;  /* 0xffffffc4008c7947 */ /* 0x000fea000383ffff */
.L_x_639:
        /* <DEDUP_REMOVED lines=13> */
.L_x_6450:


//--------------------- .text._ZN7cutlass13device_kernelIN5flash11enable_sm90INS1_16FlashAttnFwdSm90INS1_25CollectiveMainloopFwdSm90ILi2EN4cute5tupleIJNS5_1CILi1EEES8_S8_EEENS6_IJNS7_ILi128EEENS7_ILi96EEENS7_ILi64EEEEEELi256ENS_10bfloat16_tEfNS_4arch4Sm90ELb0ELb0ELb1ELb1ELb1ELb1ELb0ELb1ELb0ELb1ELb0ELb0EEENS1_21CollectiveEpilogueFwdINS6_IJSA_NS7_ILi256EEESB_EEES9_SE_SG_Li256ELb1ELb1ELb0ELb0EEENS1_36VarlenDynamicPersistentTileSchedulerILi128ELi96ELi256ELi128ELb0ELb1ELb1ELb0ELb1ELb1EEEEEEEEEvNT_6ParamsE --------------------------
	.section	.text._ZN7cutlass13device_kernelIN5flash11enable_sm90INS1_16FlashAttnFwdSm90INS1_25CollectiveMainloopFwdSm90ILi2EN4cute5tupleIJNS5_1CILi1EEES8_S8_EEENS6_IJNS7_ILi128EEENS7_ILi96EEENS7_ILi64EEEEEELi256ENS_10bfloat16_tEfNS_4arch4Sm90ELb0ELb0ELb1ELb1ELb1ELb1ELb0ELb1ELb0ELb1ELb0ELb0EEENS1_21CollectiveEpilogueFwdINS6_IJSA_NS7_ILi256EEESB_EEES9_SE_SG_Li256ELb1ELb1ELb0ELb0EEENS1_36VarlenDynamicPersistentTileSchedulerILi128ELi96ELi256ELi128ELb0ELb1ELb1ELb0ELb1ELb1EEEEEEEEEvNT_6ParamsE,"ax",@progbits
	.align	128
.text._ZN7cutlass13device_kernelIN5flash11enable_sm90INS1_16FlashAttnFwdSm90INS1_25CollectiveMainloopFwdSm90ILi2EN4cute5tupleIJNS5_1CILi1EEES8_S8_EEENS6_IJNS7_ILi128EEENS7_ILi96EEENS7_ILi64EEEEEELi256ENS_10bfloat16_tEfNS_4arch4Sm90ELb0ELb0ELb1ELb1ELb1ELb1ELb0ELb1ELb0ELb1ELb0ELb0EEENS1_21CollectiveEpilogueFwdINS6_IJSA_NS7_ILi256EEESB_EEES9_SE_SG_Li256ELb1ELb1ELb0ELb0EEENS1_36VarlenDynamicPersistentTileSchedulerILi128ELi96ELi256ELi128ELb0ELb1ELb1ELb0ELb1ELb1EEEEEEEEEvNT_6ParamsE:
        .type           _ZN7cutlass13device_kernelIN5flash11enable_sm90INS1_16FlashAttnFwdSm90INS1_25CollectiveMainloopFwdSm90ILi2EN4cute5tupleIJNS5_1CILi1EEES8_S8_EEENS6_IJNS7_ILi128EEENS7_ILi96EEENS7_ILi64EEEEEELi256ENS_10bfloat16_tEfNS_4arch4Sm90ELb0ELb0ELb1ELb1ELb1ELb1ELb0ELb1ELb0ELb1ELb0ELb0EEENS1_21CollectiveEpilogueFwdINS6_IJSA_NS7_ILi256EEESB_EEES9_SE_SG_Li256ELb1ELb1ELb0ELb0EEENS1_36VarlenDynamicPersistentTileSchedulerILi128ELi96ELi256ELi128ELb0ELb1ELb1ELb0ELb1ELb1EEEEEEEEEvNT_6ParamsE,@function
        .size           _ZN7cutlass13device_kernelIN5flash11enable_sm90INS1_16FlashAttnFwdSm90INS1_25CollectiveMainloopFwdSm90ILi2EN4cute5tupleIJNS5_1CILi1EEES8_S8_EEENS6_IJNS7_ILi128EEENS7_ILi96EEENS7_ILi64EEEEEELi256ENS_10bfloat16_tEfNS_4arch4Sm90ELb0ELb0ELb1ELb1ELb1ELb1ELb0ELb1ELb0ELb1ELb0ELb0EEENS1_21CollectiveEpilogueFwdINS6_IJSA_NS7_ILi256EEESB_EEES9_SE_SG_Li256ELb1ELb1ELb0ELb0EEENS1_36VarlenDynamicPersistentTileSchedulerILi128ELi96ELi256ELi128ELb0ELb1ELb1ELb0ELb1ELb1EEEEEEEEEvNT_6ParamsE,(.L_x_6451 - _ZN7cutlass13device_kernelIN5flash11enable_sm90INS1_16FlashAttnFwdSm90INS1_25CollectiveMainloopFwdSm90ILi2EN4cute5tupleIJNS5_1CILi1EEES8_S8_EEENS6_IJNS7_ILi128EEENS7_ILi96EEENS7_ILi64EEEEEELi256ENS_10bfloat16_tEfNS_4arch4Sm90ELb0ELb0ELb1ELb1ELb1ELb1ELb0ELb1ELb0ELb1ELb0ELb0EEENS1_21CollectiveEpilogueFwdINS6_IJSA_NS7_ILi256EEESB_EEES9_SE_SG_Li256ELb1ELb1ELb0ELb0EEENS1_36VarlenDynamicPersistentTileSchedulerILi128ELi96ELi256ELi128ELb0ELb1ELb1ELb0ELb1ELb1EEEEEEEEEvNT_6ParamsE)
        .other          _ZN7cutlass13device_kernelIN5flash11enable_sm90INS1_16FlashAttnFwdSm90INS1_25CollectiveMainloopFwdSm90ILi2EN4cute5tupleIJNS5_1CILi1EEES8_S8_EEENS6_IJNS7_ILi128EEENS7_ILi96EEENS7_ILi64EEEEEELi256ENS_10bfloat16_tEfNS_4arch4Sm90ELb0ELb0ELb1ELb1ELb1ELb1ELb0ELb1ELb0ELb1ELb0ELb0EEENS1_21CollectiveEpilogueFwdINS6_IJSA_NS7_ILi256EEESB_EEES9_SE_SG_Li256ELb1ELb1ELb0ELb0EEENS1_36VarlenDynamicPersistentTileSchedulerILi128ELi96ELi256ELi128ELb0ELb1ELb1ELb0ELb1ELb1EEEEEEEEEvNT_6ParamsE,@"STO_CUDA_ENTRY STV_DEFAULT"
_ZN7cutlass13device_kernelIN5flash11enable_sm90INS1_16FlashAttnFwdSm90INS1_25CollectiveMainloopFwdSm90ILi2EN4cute5tupleIJNS5_1CILi1EEES8_S8_EEENS6_IJNS7_ILi128EEENS7_ILi96EEENS7_ILi64EEEEEELi256ENS_10bfloat16_tEfNS_4arch4Sm90ELb0ELb0ELb1ELb1ELb1ELb1ELb0ELb1ELb0ELb1ELb0ELb0EEENS1_21CollectiveEpilogueFwdINS6_IJSA_NS7_ILi256EEESB_EEES9_SE_SG_Li256ELb1ELb1ELb0ELb0EEENS1_36VarlenDynamicPersistentTileSchedulerILi128ELi96ELi256ELi128ELb0ELb1ELb1ELb0ELb1ELb1EEEEEEEEEvNT_6ParamsE:
[----:B------:R-:W0:Y:S02]  /*0000*/  LDC R1, c[0x0][0x28] ;  /* 0x00000a00ff017b82 */ /* 0x000e240000000800 */
[----:B0-----:R-:W-:Y:S01]  /*0010*/  VIADD R1, R1, 0xffffffa0 ;  /* 0xffffffa001017836 */ /* 0x001fe20000000000 */
[----:B------:R-:W0:Y:S01]  /*0020*/  S2R R0, SR_TID.X ;  /* 0x0000000000007919 */ /* 0x000e220000002100 */
[----:B------:R-:W-:Y:S01]  /*0030*/  ELECT P0, URZ, PT ;  /* 0x00000000003f782f */ /* 0x000fe20003800000 */
[----:B------:R-:W-:Y:S01]  /*0040*/  BSSY B0, `(.L_x_640) ;  /* 0x000000d000007945 */ /* 0x000fe20003800000 */
[----:B0-----:R-:W-:-:S05]  /*0050*/  SHF.R.U32.HI R2, RZ, 0x5, R0 ;  /* 0x00000005ff027819 */ /* 0x001fca0000011600 */
[----:B------:R-:W0:Y:S02]  /*0060*/  SHFL.IDX PT, R3, R2, RZ, 0x1f ;  /* 0x00001fff02037589 */ /* 0x000e2400000e0000 */
[----:B0-----:R-:W-:-:S13]  /*0070*/  ISETP.EQ.AND P0, PT, R3, RZ, P0 ;  /* 0x000000ff0300720c */ /* 0x001fda0000702270 */
[----:B------:R-:W-:Y:S05]  /*0080*/  @!P0 BRA `(.L_x_641) ;  /* 0x0000000000208947 */ /* 0x000fea0003800000 */
[----:B------:R-:W-:Y:S02]  /*0090*/  ULDC.64 UR4, c[0x0][0x198] ;  /* 0x0000660000047ab9 */ /* 0x000fe40000000a00 */
[----:B------:R-:W-:Y:S02]  /*00a0*/  UIADD3 UR6, UP0, UR4, 0x570, URZ ;  /* 0x0000057004067890 */ /* 0x000fe4000ff1e03f */
[----:B------:R-:W-:Y:S02]  /*00b0*/  UIADD3 UR4, UP1, UR4, 0x670, URZ ;  /* 0x0000067004047890 */ /* 0x000fe4000ff3e03f */
[----:B------:R-:W-:Y:S02]  /*00c0*/  UIADD3.X UR7, URZ, UR5, URZ, UP0, !UPT ;  /* 0x000000053f077290 */ /* 0x000fe400087fe43f */
[----:B------:R-:W-:-:S07]  /*00d0*/  UIADD3.X UR5, URZ, UR5, URZ, UP1, !UPT ;  /* 0x000000053f057290 */ /* 0x000fce0008ffe43f */
[----:B------:R0:W-:Y:S02]  /*00e0*/  UTMACCTL.PF [UR6] ;  /* 0x00000000060079b9 */ /* 0x0001e40008040000 */
[----:B------:R0:W-:Y:S02]  /*00f0*/  UTMACCTL.PF [UR4] ;  /* 0x00000000040079b9 */ /* 0x0001e40008040000 */
[----:B0-----:R-:W-:Y:S01]  /*0100*/  NOP ;  /* 0x0000000000007918 */ /* 0x001fe20000000000 */
.L_x_641:
[----:B------:R-:W-:Y:S05]  /*0110*/  BSYNC B0 ;  /* 0x0000000000007941 */ /* 0x000fea0003800000 */
.L_x_640:
[----:B------:R-:W-:Y:S01]  /*0120*/  VOTEU.ANY UP0, P0 ;  /* 0x00000000003f7886 */ /* 0x000fe20000000100 */
[----:B------:R-:W0:Y:S01]  /*0130*/  SHFL.IDX PT, R3, R2, RZ, 0x1f ;  /* 0x00001fff02037589 */ /* 0x000e2200000e0000 */
[----:B------:R-:W-:Y:S01]  /*0140*/  UMOV UR4, 0x80 ;  /* 0x0000008000047882 */ /* 0x000fe20000000000 */
[----:B------:R-:W-:Y:S01]  /*0150*/  UMOV UR7, 0x100 ;  /* 0x0000010000077882 */ /* 0x000fe20000000000 */
[----:B------:R-:W-:Y:S01]  /*0160*/  SHF.R.U32.HI R4, RZ, 0x7, R0 ;  /* 0x00000007ff047819 */ /* 0x000fe20000011600 */
[----:B------:R-:W1:Y:S01]  /*0170*/  @UP0 S2UR UR8, SR_CgaCtaId ;  /* 0x00000000000809c3 */ /* 0x000e620000008800 */
[----:B------:R-:W-:Y:S01]  /*0180*/  @UP0 UMOV UR6, 0x400 ;  /* 0x0000040000060882 */ /* 0x000fe20000000000 */
[----:B------:R-:W-:-:S04]  /*0190*/  @UP0 UIADD3 UR4, -UR4, 0x100000, URZ ;  /* 0x0010000004040890 */ /* 0x000fc8000fffe13f */
[----:B------:R-:W-:Y:S02]  /*01a0*/  @UP0 USHF.L.U32 UR5, UR4, 0xb, URZ ;  /* 0x0000000b04050899 */ /* 0x000fe4000800063f */
[----:B------:R-:W-:Y:S01]  /*01b0*/  @UP0 USHF.L.U32 UR4, UR4, 0x1, URZ ;  /* 0x0000000104040899 */ /* 0x000fe2000800063f */
[----:B------:R-:W-:Y:S01]  /*01c0*/  VOTEU.ANY UP1, P0 ;  /* 0x00000000003f7886 */ /* 0x000fe20000020100 */
[----:B0-----:R-:W-:Y:S02]  /*01d0*/  ISETP.NE.AND P1, PT, R3, RZ, PT ;  /* 0x000000ff0300720c */ /* 0x001fe40003f25270 */
[----:B------:R0:W2:Y:S01]  /*01e0*/  SHFL.IDX PT, R3, R4, RZ, 0x1f ;  /* 0x00001fff04037589 */ /* 0x0000a200000e0000 */
[----:B-1----:R-:W-:Y:S02]  /*01f0*/  @UP0 ULEA UR8, UR8, UR6, 0x18 ;  /* 0x0000000608080291 */ /* 0x002fe4000f8ec03f */
[----:B------:R-:W-:-:S04]  /*0200*/  @UP0 UIADD3 UR6, -UR7, 0x100000, URZ ;  /* 0x0010000007060890 */ /* 0x000fc8000fffe13f */
[----:B------:R-:W-:Y:S02]  /*0210*/  @UP0 USHF.L.U32 UR7, UR6, 0xb, URZ ;  /* 0x0000000b06070899 */ /* 0x000fe4000800063f */
[----:B------:R-:W-:Y:S01]  /*0220*/  @UP0 USHF.L.U32 UR6, UR6, 0x1, URZ ;  /* 0x0000000106060899 */ /* 0x000fe2000800063f */
[----:B------:R-:W-:Y:S01]  /*0230*/  VOTEU.ANY UP0, P0 ;  /* 0x00000000003f7886 */ /* 0x000fe20000000100 */
[----:B------:R-:W1:Y:S04]  /*0240*/  FENCE.VIEW.ASYNC.S ;  /* 0x00000000000073c6 */ /* 0x000e680000000000 */
[----:B-1----:R0:W1:Y:S06]  /*0250*/  @UP0 SYNCS.EXCH.64 URZ, [UR8+0x22800], UR4 ;  /* 0x02280004083f05b2 */ /* 0x00206c0008000100 */
[----:B------:R0:W3:Y:S02]  /*0260*/  @UP1 SYNCS.EXCH.64 URZ, [UR8+0x22820], UR6 ;  /* 0x02282006083f15b2 */ /* 0x0000e40008000100 */
[----:B0-----:R-:W-:Y:S05]  /*0270*/  @P1 BRA `(.L_x_642) ;  /* 0x0000000000481947 */ /* 0x001fea0003800000 */
        /* <DEDUP_REMOVED lines=13> */
[----:B0-----:R0:W4:Y:S08]  /*0350*/  SYNCS.EXCH.64 URZ, [UR8+0x22830], UR4 ;  /* 0x02283004083f75b2 */ /* 0x0011300008000100 */
[----:B------:R0:W0:Y:S01]  /*0360*/  SYNCS.EXCH.64 URZ, [UR8+0x22840], UR6 ;  /* 0x02284006083f75b2 */ /* 0x0000220008000100 */
[----:B------:R0:W0:Y:S01]  /*0370*/  SYNCS.EXCH.64 URZ, [UR8+0x22838], UR4 ;  /* 0x02283804083f75b2 */ /* 0x0000220008000100 */
[----:B------:R0:W0:Y:S01]  /*0380*/  SYNCS.EXCH.64 URZ, [UR8+0x22848], UR6 ;  /* 0x02284806083f75b2 */ /* 0x0000220008000100 */
[----:B------:R-:W-:Y:S01]  /*0390*/  NOP ;  /* 0x0000000000007918 */ /* 0x000fe20000000000 */
.L_x_642:
        /* <DEDUP_REMOVED lines=22> */
.L_x_643:
        /* <DEDUP_REMOVED lines=18> */
.L_x_644:
        /* <DEDUP_REMOVED lines=22> */
.L_x_645:
        /* <DEDUP_REMOVED lines=22> */
.L_x_646:
[----:B--2---:R-:W-:Y:S01]  /*08e0*/  ISETP.NE.AND P0, PT, R3, RZ, PT ;  /* 0x000000ff0300720c */ /* 0x004fe20003f05270 */
[----:B------:R-:W-:Y:S01]  /*08f0*/  IMAD.MOV.U32 R3, RZ, RZ, 0x1 ;  /* 0x00000001ff037424 */ /* 0x000fe200078e00ff */
[----:B------:R-:W-:Y:S01]  /*0900*/  NOP ;  /* 0x0000000000007918 */ /* 0x000fe20000000000 */
[----:B------:R-:W-:Y:S01]  /*0910*/  ULDC.64 UR40, c[0x0][0x208] ;  /* 0x0000820000287ab9 */ /* 0x000fe20000000a00 */
[----:B------:R-:W-:Y:S02]  /*0920*/  BSSY B9, `(.L_x_647) ;  /* 0x00016c7000097945 */ /* 0x000fe40003800000 */
[----:B------:R-:W-:-:S05]  /*0930*/  SEL R3, R3, 0x2, !P0 ;  /* 0x0000000203037807 */ /* 0x000fca0004000000 */
[----:B------:R2:W-:Y:S01]  /*0940*/  STL [R1], R3 ;  /* 0x0000000301007387 */ /* 0x0005e20000100800 */
[----:B01-34-:R-:W-:Y:S06]  /*0950*/  BAR.SYNC.DEFER_BLOCKING 0x0 ;  /* 0x0000000000007b1d */ /* 0x01bfec0000010000 */
[----:B------:R-:W-:Y:S05]  /*0960*/  @!P0 BRA `(.L_x_648) ;  /* 0x00000104004c8947 */ /* 0x000fea0003800000 */
.L_x_649:
[----:B------:R-:W-:-:S08]  /*0970*/  NOP ;  /* 0x0000000000007918 */ /* 0x000fd00000000000 */
[----:B------:R-:W0:Y:S02]  /*0980*/  USETMAXREG.TRY_ALLOC.CTAPOOL UP0, 0xe8 ;  /* 0x000000e8000079c8 */ /* 0x000e240008000600 */
[----:B0-----:R-:W-:-:S13]  /*0990*/  PLOP3.LUT P0, PT, PT, PT, UP0, 0x80, 0x0 ;  /* 0x000000000000781c */ /* 0x001fda0003f0f008 */
[----:B------:R-:W-:Y:S05]  /*09a0*/  @!P0 BRA `(.L_x_649) ;  /* 0xfffffffc00f08947 */ /* 0x000fea000383ffff */
[----:B--2---:R-:W-:Y:S01]  /*09b0*/  SHF.R.U32.HI R3, RZ, 0x7, R0 ;  /* 0x00000007ff037819 */ /* 0x004fe20000011600 */
[----:B------:R-:W0:Y:S01]  /*09c0*/  S2R R2, SR_CgaCtaId ;  /* 0x0000000000027919 */ /* 0x000e220000008800 */
[----:B------:R-:W-:Y:S01]  /*09d0*/  MOV R19, 0x400 ;  /* 0x0000040000137802 */ /* 0x000fe20000000f00 */
[----:B------:R-:W-:Y:S01]  /*09e0*/  ULDC UR4, c[0x0][0xc3c] ;  /* 0x00030f0000047ab9 */ /* 0x000fe20000000800 */
[----:B------:R-:W-:Y:S06]  /*09f0*/  BAR.ARV 0x8, 0x180 ;  /* 0x0206000000007b1d */ /* 0x000fec0000002000 */
[----:B------:R-:W-:-:S13]  /*0a00*/  ISETP.NE.AND P0, PT, R3, 0x1, PT ;  /* 0x000000010300780c */ /* 0x000fda0003f05270 */
[----:B------:R-:W-:Y:S08]  /*0a10*/  @!P0 BAR.ARV 0x9, 0x100 ;  /* 0x0244000000008b1d */ /* 0x000ff00000002000 */
[----:B------:R-:W-:Y:S01]  /*0a20*/  BAR.SYNC.DEFER_BLOCKING 0x5, 0x180 ;  /* 0x0146000000007b1d */ /* 0x000fe20000010000 */
[----:B0-----:R-:W-:-:S05]  /*0a30*/  LEA R19, R2, R19, 0x18 ;  /* 0x0000001302137211 */ /* 0x001fca00078ec0ff */
[----:B------:R-:W0:Y:S02]  /*0a40*/  LDS.128 R72, [R19+0x228d0] ;  /* 0x0228d00013487984 */ /* 0x000e240000000c00 */
[----:B------:R-:W-:Y:S06]  /*0a50*/  BAR.ARV 0x4, 0x180 ;  /* 0x0106000000007b1d */ /* 0x000fec0000002000 */
[----:B0-----:R-:W-:-:S13]  /*0a60*/  ISETP.GE.AND P0, PT, R75, UR4, PT ;  /* 0x000000044b007c0c */ /* 0x001fda000bf06270 */
[----:B------:R-:W-:Y:S05]  /*0a70*/  @P0 BRA `(.L_x_650) ;  /* 0x0000016800c40947 */ /* 0x000fea0003800000 */
[----:B------:R-:W2:Y:S01]  /*0a80*/  LDL.LU R13, [R1] ;  /* 0x00000000010d7983 */ /* 0x000ea20000300800 */
[----:B------:R-:W-:Y:S01]  /*0a90*/  VIADD R12, R0, 0xffffff80 ;  /* 0xffffff80000c7836 */ /* 0x000fe20000000000 */
[----:B------:R-:W-:Y:S01]  /*0aa0*/  CS2R R202, SRZ ;  /* 0x0000000000ca7805 */ /* 0x000fe2000001ff00 */
[----:B------:R-:W-:Y:S02]  /*0ab0*/  IMAD.MOV.U32 R18, RZ, RZ, RZ ;  /* 0x000000ffff127224 */ /* 0x000fe400078e00ff */
[----:B------:R-:W-:Y:S01]  /*0ac0*/  IMAD.MOV.U32 R212, RZ, RZ, RZ ;  /* 0x000000ffffd47224 */ /* 0x000fe200078e00ff */
[----:B------:R-:W-:-:S04]  /*0ad0*/  SHF.R.S32.HI R0, RZ, 0x1f, R12 ;  /* 0x0000001fff007819 */ /* 0x000fc8000001140c */
[----:B------:R-:W-:-:S04]  /*0ae0*/  LEA.HI R2, R0, R12, RZ, 0x7 ;  /* 0x0000000c00027211 */ /* 0x000fc800078f38ff */
[----:B------:R-:W-:Y:S02]  /*0af0*/  LOP3.LUT R3, R2, 0xffffff80, RZ, 0xc0, !PT ;  /* 0xffffff8002037812 */ /* 0x000fe400078ec0ff */
[----:B------:R-:W-:-:S03]  /*0b00*/  SHF.R.S32.HI R14, RZ, 0x7, R2 ;  /* 0x00000007ff0e7819 */ /* 0x000fc60000011402 */
[----:B------:R-:W-:Y:S01]  /*0b10*/  IMAD.IADD R11, R12, 0x1, -R3 ;  /* 0x000000010c0b7824 */ /* 0x000fe200078e0a03 */
[----:B------:R-:W-:-:S04]  /*0b20*/  LEA.HI R2, R2, R14, RZ, 0x1 ;  /* 0x0000000e02027211 */ /* 0x000fc800078f08ff */
[----:B------:R-:W-:Y:S02]  /*0b30*/  SHF.R.S32.HI R7, RZ, 0x1f, R11 ;  /* 0x0000001fff077819 */ /* 0x000fe4000001140b */
[----:B------:R-:W-:Y:S02]  /*0b40*/  LOP3.LUT R2, R2, 0x3fffffe, RZ, 0xc0, !PT ;  /* 0x03fffffe02027812 */ /* 0x000fe400078ec0ff */
[CC--:B------:R-:W-:Y:S02]  /*0b50*/  LEA.HI R8, R7.reuse, R11.reuse, RZ, 0x2 ;  /* 0x0000000b07087211 */ /* 0x0c0fe400078f10ff */
[----:B------:R-:W-:Y:S01]  /*0b60*/  LEA.HI R7, R7, R11, RZ, 0x5 ;  /* 0x0000000b07077211 */ /* 0x000fe200078f28ff */
[----:B------:R-:W-:Y:S01]  /*0b70*/  IMAD.IADD R2, R14, 0x1, -R2 ;  /* 0x000000010e027824 */ /* 0x000fe200078e0a02 */
[--C-:B------:R-:W-:Y:S02]  /*0b80*/  SHF.R.S32.HI R4, RZ, 0x2, R8.reuse ;  /* 0x00000002ff047819 */ /* 0x100fe40000011408 */
[----:B------:R-:W-:-:S02]  /*0b90*/  SHF.R.S32.HI R3, RZ, 0x1f, R8 ;  /* 0x0000001fff037819 */ /* 0x000fc40000011408 */
[----:B------:R-:W-:Y:S02]  /*0ba0*/  SHF.R.S32.HI R7, RZ, 0x5, R7 ;  /* 0x00000005ff077819 */ /* 0x000fe40000011407 */
[----:B------:R-:W-:Y:S02]  /*0bb0*/  LEA.HI R5, R3, R4, RZ, 0x3 ;  /* 0x0000000403057211 */ /* 0x000fe400078f18ff */
[CC--:B------:R-:W-:Y:S02]  /*0bc0*/  LEA.HI R3, R0.reuse, R12.reuse, RZ, 0x4 ;  /* 0x0000000c00037211 */ /* 0x0c0fe400078f20ff */
[----:B------:R-:W-:Y:S02]  /*0bd0*/  LOP3.LUT R9, R5, 0xfffffff8, RZ, 0xc0, !PT ;  /* 0xfffffff805097812 */ /* 0x000fe400078ec0ff */
[----:B------:R-:W-:Y:S02]  /*0be0*/  SHF.R.S32.HI R6, RZ, 0x4, R3 ;  /* 0x00000004ff067819 */ /* 0x000fe40000011403 */
[----:B------:R-:W-:Y:S01]  /*0bf0*/  LEA.HI R5, R0, R12, RZ, 0x5 ;  /* 0x0000000c00057211 */ /* 0x000fe200078f28ff */
[----:B------:R-:W-:Y:S01]  /*0c00*/  IMAD.IADD R10, R4, 0x1, -R9 ;  /* 0x00000001040a7824 */ /* 0x000fe200078e0a09 */
[----:B------:R-:W-:-:S02]  /*0c10*/  LOP3.LUT R4, R3, 0x3fffff0, RZ, 0xc0, !PT ;  /* 0x03fffff003047812 */ /* 0x000fc400078ec0ff */
[----:B------:R-:W-:Y:S01]  /*0c20*/  LEA.HI R3, R3, R6, RZ, 0x1 ;  /* 0x0000000603037211 */ /* 0x000fe200078f08ff */
[----:B------:R-:W-:Y:S01]  /*0c30*/  IMAD R7, R7, 0x10, R10 ;  /* 0x0000001007077824 */ /* 0x000fe200078e020a */
[----:B------:R-:W-:Y:S01]  /*0c40*/  SHF.R.S32.HI R15, RZ, 0x5, R5 ;  /* 0x00000005ff0f7819 */ /* 0x000fe20000011405 */
[----:B------:R-:W-:Y:S01]  /*0c50*/  IMAD.IADD R4, R12, 0x1, -R4 ;  /* 0x000000010c047824 */ /* 0x000fe200078e0a04 */
[----:B------:R-:W-:Y:S02]  /*0c60*/  LOP3.LUT R3, R3, 0x1ffffffe, RZ, 0xc0, !PT ;  /* 0x1ffffffe03037812 */ /* 0x000fe400078ec0ff */
[----:B------:R-:W-:Y:S01]  /*0c70*/  LOP3.LUT R8, R8, 0x7ffffffc, RZ, 0xc0, !PT ;  /* 0x7ffffffc08087812 */ /* 0x000fe200078ec0ff */
[----:B------:R-:W-:Y:S02]  /*0c80*/  IMAD R4, R15, 0x10, R4 ;  /* 0x000000100f047824 */ /* 0x000fe400078e0204 */
[----:B------:R-:W-:Y:S02]  /*0c90*/  IMAD.IADD R3, R6, 0x1, -R3 ;  /* 0x0000000106037824 */ /* 0x000fe400078e0a03 */
[----:B------:R-:W-:Y:S01]  /*0ca0*/  IMAD R6, R2, 0x40, R7 ;  /* 0x0000004002067824 */ /* 0x000fe200078e0207 */
[-C--:B------:R-:W-:Y:S01]  /*0cb0*/  LEA.HI R2, R0, R12.reuse, RZ, 0x2 ;  /* 0x0000000c00027211 */ /* 0x080fe200078f10ff */
[----:B------:R-:W-:Y:S01]  /*0cc0*/  IMAD R5, R4, 0x8, R3 ;  /* 0x0000000804057824 */ /* 0x000fe200078e0203 */
[----:B------:R-:W-:-:S02]  /*0cd0*/  LEA.HI R0, R0, R12, RZ, 0x3 ;  /* 0x0000000c00007211 */ /* 0x000fc400078f18ff */
[--C-:B------:R-:W-:Y:S01]  /*0ce0*/  SHF.R.S32.HI R200, RZ, 0x2, R2.reuse ;  /* 0x00000002ffc87819 */ /* 0x100fe20000011402 */
[----:B------:R-:W-:Y:S01]  /*0cf0*/  STL [R1+0x50], R6 ;  /* 0x0000500601007387 */ /* 0x000fe20000100800 */
[----:B------:R-:W-:Y:S02]  /*0d00*/  SHF.R.S32.HI R3, RZ, 0x1f, R2 ;  /* 0x0000001fff037819 */ /* 0x000fe40000011402 */
[----:B------:R-:W-:Y:S01]  /*0d10*/  SHF.R.S32.HI R4, RZ, 0x3, R0 ;  /* 0x00000003ff047819 */ /* 0x000fe20000011400 */
[----:B------:R-:W-:Y:S01]  /*0d20*/  VIADD R7, R200, 0x40 ;  /* 0x00000040c8077836 */ /* 0x000fe20000000000 */
[----:B------:R-:W-:Y:S01]  /*0d30*/  LOP3.LUT R0, R0, 0xfffffff8, RZ, 0xc0, !PT ;  /* 0xfffffff800007812 */ /* 0x000fe200078ec0ff */
[----:B------:R-:W-:Y:S01]  /*0d40*/  STL [R1+0x30], RZ ;  /* 0x000030ff01007387 */ /* 0x000fe20000100800 */
[----:B------:R-:W-:Y:S01]  /*0d50*/  LOP3.LUT R2, R2, 0xfffffffc, RZ, 0xc0, !PT ;  /* 0xfffffffc02027812 */ /* 0x000fe200078ec0ff */
[----:B------:R-:W-:Y:S01]  /*0d60*/  IMAD.SHL.U32 R229, R7, 0x40, RZ ;  /* 0x0000004007e57824 */ /* 0x000fe200078e00ff */
[----:B------:R-:W-:Y:S01]  /*0d70*/  LEA.HI R3, R3, R200, RZ, 0x3 ;  /* 0x000000c803037211 */ /* 0x000fe200078f18ff */
[----:B------:R-:W-:-:S02]  /*0d80*/  IMAD.IADD R9, R12, 0x1, -R0 ;  /* 0x000000010c097824 */ /* 0x000fc400078e0a00 */
[----:B------:R-:W-:Y:S01]  /*0d90*/  IMAD.IADD R4, R12, 0x1, -R2 ;  /* 0x000000010c047824 */ /* 0x000fe200078e0a02 */
[----:B------:R-:W-:Y:S01]  /*0da0*/  LOP3.LUT R3, R3, 0xfffffff8, RZ, 0xc0, !PT ;  /* 0xfffffff803037812 */ /* 0x000fe200078ec0ff */
[----:B------:R-:W-:Y:S01]  /*0db0*/  IMAD.SHL.U32 R213, R9, 0x8, RZ ;  /* 0x0000000809d57824 */ /* 0x000fe200078e00ff */
[----:B------:R-:W-:Y:S01]  /*0dc0*/  SHF.R.S32.HI R2, RZ, 0x1f, R7 ;  /* 0x0000001fff027819 */ /* 0x000fe20000011407 */
[C---:B------:R-:W-:Y:S01]  /*0dd0*/  IMAD.SHL.U32 R16, R4.reuse, 0x8, RZ ;  /* 0x0000000804107824 */ /* 0x040fe200078e00ff */
[----:B------:R-:W-:Y:S01]  /*0de0*/  LEA.HI R0, R4, R4, RZ, 0x1 ;  /* 0x0000000404007211 */ /* 0x000fe200078f08ff */
[----:B------:R-:W-:Y:S01]  /*0df0*/  IMAD.IADD R9, R200, 0x1, -R3 ;  /* 0x00000001c8097824 */ /* 0x000fe200078e0a03 */
[----:B------:R-:W-:Y:S01]  /*0e00*/  LEA.HI R3, R2, R7, RZ, 0x3 ;  /* 0x0000000702037211 */ /* 0x000fe200078f18ff */
[----:B------:R-:W-:Y:S01]  /*0e10*/  IMAD.SHL.U32 R22, R4, 0x4, RZ ;  /* 0x0000000404167824 */ /* 0x000fe200078e00ff */
[----:B------:R-:W-:Y:S01]  /*0e20*/  LOP3.LUT R0, R0, 0x1ffffffe, RZ, 0xc0, !PT ;  /* 0x1ffffffe00007812 */ /* 0x000fe200078ec0ff */
[----:B------:R-:W-:Y:S01]  /*0e30*/  VIADD R12, R213, 0x80 ;  /* 0x00000080d50c7836 */ /* 0x000fe20000000000 */
[----:B------:R-:W-:Y:S01]  /*0e40*/  LOP3.LUT R229, R229, 0x1c0, RZ, 0xc0, !PT ;  /* 0x000001c0e5e57812 */ /* 0x000fe200078ec0ff */
[----:B------:R-:W-:Y:S01]  /*0e50*/  IMAD.SHL.U32 R3, R3, 0x40, RZ ;  /* 0x0000004003037824 */ /* 0x000fe200078e00ff */
[----:B------:R0:W-:Y:S01]  /*0e60*/  STL [R1+0x38], R9 ;  /* 0x0000380901007387 */ /* 0x0001e20000100800 */
[----:B------:R-:W-:Y:S01]  /*0e70*/  VIADD R10, R213, 0xc0 ;  /* 0x000000c0d50a7836 */ /* 0x000fe20000000000 */
[----:B------:R-:W-:Y:S01]  /*0e80*/  SHF.R.S32.HI R7, RZ, 0x1f, R213 ;  /* 0x0000001fff077819 */ /* 0x000fe200000114d5 */
[----:B------:R-:W-:Y:S01]  /*0e90*/  IMAD.IADD R0, R4, 0x1, -R0 ;  /* 0x0000000104007824 */ /* 0x000fe200078e0a00 */
[----:B------:R-:W-:Y:S01]  /*0ea0*/  LOP3.LUT R3, R3, 0xfffffe00, RZ, 0xc0, !PT ;  /* 0xfffffe0003037812 */ /* 0x000fe200078ec0ff */
[----:B------:R-:W-:Y:S01]  /*0eb0*/  VIADD R204, R22, 0x10 ;  /* 0x0000001016cc7836 */ /* 0x000fe20000000000 */
[----:B------:R-:W-:Y:S01]  /*0ec0*/  LOP3.LUT R4, R229, 0x38, R16, 0xf8, !PT ;  /* 0x00000038e5047812 */ /* 0x000fe200078ef810 */
[----:B------:R-:W-:Y:S01]  /*0ed0*/  IMAD R0, R0, 0x8, R6 ;  /* 0x0000000800007824 */ /* 0x000fe200078e0206 */
[C---:B------:R-:W-:Y:S01]  /*0ee0*/  IADD3 R207, R16.reuse, 0x80, RZ ;  /* 0x0000008010cf7810 */ /* 0x040fe20007ffe0ff */
[----:B------:R1:W-:Y:S01]  /*0ef0*/  STL [R1+0xc], R3 ;  /* 0x00000c0301007387 */ /* 0x0003e20000100800 */
[----:B0-----:R-:W-:Y:S01]  /*0f00*/  SHF.R.U32.HI R9, RZ, 0x3, R229 ;  /* 0x00000003ff097819 */ /* 0x001fe200000116e5 */
[C---:B------:R-:W-:Y:S01]  /*0f10*/  VIADD R2, R16.reuse, 0x20 ;  /* 0x0000002010027836 */ /* 0x040fe20000000000 */
[----:B------:R-:W-:Y:S01]  /*0f20*/  SHF.R.S32.HI R7, RZ, 0x1f, R204 ;  /* 0x0000001fff077819 */ /* 0x000fe200000114cc */
[C---:B------:R-:W-:Y:S01]  /*0f30*/  VIADD R209, R16.reuse, 0x40 ;  /* 0x0000004010d17836 */ /* 0x040fe20000000000 */
[----:B------:R-:W-:Y:S01]  /*0f40*/  LOP3.LUT R4, R3, R4, R9, 0xf6, !PT ;  /* 0x0000000403047212 */ /* 0x000fe200078ef609 */
[C---:B------:R-:W-:Y:S01]  /*0f50*/  VIADD R208, R16.reuse, 0x60 ;  /* 0x0000006010d07836 */ /* 0x040fe20000000000 */
[----:B------:R-:W-:Y:S01]  /*0f60*/  SHF.R.S32.HI R17, RZ, 0x1f, R16 ;  /* 0x0000001fff117819 */ /* 0x000fe20000011410 */
[----:B------:R-:W-:Y:S01]  /*0f70*/  VIADD R206, R16, 0xa0 ;  /* 0x000000a010ce7836 */ /* 0x000fe20000000000 */
[----:B------:R-:W-:Y:S01]  /*0f80*/  SHF.R.S32.HI R201, RZ, 0x1f, R2 ;  /* 0x0000001fffc97819 */ /* 0x000fe20000011402 */
[----:B-1----:R-:W-:Y:S01]  /*0f90*/  IMAD.IADD R3, R11, 0x1, -R8 ;  /* 0x000000010b037824 */ /* 0x002fe200078e0a08 */
[----:B------:R-:W-:Y:S01]  /*0fa0*/  SHF.R.S32.HI R222, RZ, 0x1f, R209 ;  /* 0x0000001fffde7819 */ /* 0x000fe200000114d1 */
[----:B------:R-:W-:Y:S01]  /*0fb0*/  IMAD.SHL.U32 R8, R5, 0x8, RZ ;  /* 0x0000000805087824 */ /* 0x000fe200078e00ff */
[----:B------:R-:W-:Y:S01]  /*0fc0*/  SHF.L.U64.HI R5, R204, 0x1, R7 ;  /* 0x00000001cc057819 */ /* 0x000fe20000010207 */
[C---:B------:R-:W-:Y:S01]  /*0fd0*/  VIADD R211, R16.reuse, 0xc0 ;  /* 0x000000c010d37836 */ /* 0x040fe20000000000 */
[----:B------:R-:W-:Y:S01]  /*0fe0*/  SHF.R.S32.HI R221, RZ, 0x1f, R208 ;  /* 0x0000001fffdd7819 */ /* 0x000fe200000114d0 */
[----:B------:R-:W-:Y:S01]  /*0ff0*/  VIADD R210, R16, 0xe0 ;  /* 0x000000e010d27836 */ /* 0x000fe20000000000 */
[----:B------:R-:W-:-:S02]  /*1000*/  SHF.R.S32.HI R220, RZ, 0x1f, R207 ;  /* 0x0000001fffdc7819 */ /* 0x000fc400000114cf */
[----:B------:R-:W-:Y:S02]  /*1010*/  SHF.R.S32.HI R219, RZ, 0x1f, R206 ;  /* 0x0000001fffdb7819 */ /* 0x000fe400000114ce */
[----:B------:R-:W-:Y:S02]  /*1020*/  SHF.R.S32.HI R218, RZ, 0x1f, R211 ;  /* 0x0000001fffda7819 */ /* 0x000fe400000114d3 */
[----:B------:R-:W-:Y:S02]  /*1030*/  SHF.R.S32.HI R217, RZ, 0x1f, R210 ;  /* 0x0000001fffd97819 */ /* 0x000fe400000114d2 */
[----:B--2---:R-:W-:Y:S01]  /*1040*/  LOP3.LUT R205, R13, 0x1, RZ, 0xfc, !PT ;  /* 0x000000010dcd7812 */ /* 0x004fe200078efcff */
[----:B------:R-:W-:-:S05]  /*1050*/  VIADD R13, R213, 0x40 ;  /* 0x00000040d50d7836 */ /* 0x000fca0000000000 */
[----:B------:R-:W-:Y:S02]  /*1060*/  SHF.R.S32.HI R14, RZ, 0x1f, R13 ;  /* 0x0000001fff0e7819 */ /* 0x000fe4000001140d */
[----:B------:R-:W-:Y:S02]  /*1070*/  SHF.R.S32.HI R13, RZ, 0x1f, R12 ;  /* 0x0000001fff0d7819 */ /* 0x000fe4000001140c */
[----:B------:R-:W-:Y:S01]  /*1080*/  SHF.R.S32.HI R12, RZ, 0x1f, R10 ;  /* 0x0000001fff0c7819 */ /* 0x000fe2000001140a */
[----:B------:R-:W-:-:S05]  /*1090*/  IMAD.SHL.U32 R10, R204, 0x2, RZ ;  /* 0x00000002cc0a7824 */ /* 0x000fca00078e00ff */
[----:B------:R-:W-:Y:S04]  /*10a0*/  STL [R1+0x48], R10 ;  /* 0x0000480a01007387 */ /* 0x000fe80000100800 */
[----:B------:R0:W-:Y:S04]  /*10b0*/  STL [R1+0x54], R3 ;  /* 0x0000540301007387 */ /* 0x0001e80000100800 */
[----:B------:R1:W-:Y:S04]  /*10c0*/  STL [R1+0x5c], R8 ;  /* 0x00005c0801007387 */ /* 0x0003e80000100800 */
[----:B------:R1:W-:Y:S01]  /*10d0*/  STL [R1+0x44], R5 ;  /* 0x0000440501007387 */ /* 0x0003e20000100800 */
[----:B0-----:R-:W-:-:S03]  /*10e0*/  IMAD R3, R4, 0x2, R19 ;  /* 0x0000000204037824 */ /* 0x001fc600078e0213 */
[----:B------:R1:W-:Y:S04]  /*10f0*/  STL [R1+0x58], R0 ;  /* 0x0000580001007387 */ /* 0x0003e80000100800 */
[----:B------:R1:W-:Y:S02]  /*1100*/  STL [R1+0x4c], R3 ;  /* 0x00004c0301007387 */ /* 0x0003e40000100800 */
.L_x_793:
[----:B012---:R-:W0:Y:S02]  /*1110*/  LDC.64 R4, c[0x0][0xc88] ;  /* 0x00032200ff047b82 */ /* 0x007e240000000a00 */
[----:B0-----:R-:W-:-:S05]  /*1120*/  IMAD.WIDE R4, R75, 0x4, R4 ;  /* 0x000000044b047825 */ /* 0x001fca00078e0204 */
[----:B------:R-:W2:Y:S01]  /*1130*/  LDG.E R0, desc[UR40][R4.64] ;  /* 0x0000002804007981 */ /* 0x000ea2000c1e1900 */
[----:B------:R-:W-:Y:S05]  /*1140*/  YIELD ;  /* 0x0000000000007946 */ /* 0x000fea0003800000 */
[----:B------:R-:W-:Y:S01]  /*1150*/  ULDC.64 UR4, c[0x0][0xa28] ;  /* 0x00028a0000047ab9 */ /* 0x000fe20000000a00 */
[----:B------:R-:W-:Y:S01]  /*1160*/  ULDC.64 UR8, c[0x0][0xa18] ;  /* 0x0002860000087ab9 */ /* 0x000fe20000000a00 */
[----:B------:R-:W-:Y:S01]  /*1170*/  ISETP.NE.U32.AND P1, PT, RZ, UR4, PT ;  /* 0x00000004ff007c0c */ /* 0x000fe2000bf25070 */
[----:B------:R-:W-:Y:S01]  /*1180*/  ULDC.64 UR6, c[0x0][0xa08] ;  /* 0x0002820000067ab9 */ /* 0x000fe20000000a00 */
[----:B------:R-:W-:Y:S01]  /*1190*/  IMAD.MOV.U32 R33, RZ, RZ, RZ ;  /* 0x000000ffff217224 */ /* 0x000fe200078e00ff */
[----:B------:R-:W-:-:S02]  /*11a0*/  ISETP.NE.U32.AND P0, PT, RZ, UR6, PT ;  /* 0x00000006ff007c0c */ /* 0x000fc4000bf05070 */
[----:B------:R-:W-:Y:S02]  /*11b0*/  ISETP.NE.AND.EX P1, PT, RZ, UR5, PT, P1 ;  /* 0x00000005ff007c0c */ /* 0x000fe4000bf25310 */
[----:B------:R-:W-:Y:S02]  /*11c0*/  ISETP.NE.AND.EX P0, PT, RZ, UR7, PT, P0 ;  /* 0x00000007ff007c0c */ /* 0x000fe4000bf05300 */
[----:B--2---:R-:W-:Y:S01]  /*11d0*/  SHF.R.S32.HI R3, RZ, 0x1f, R0 ;  /* 0x0000001fff037819 */ /* 0x004fe20000011400 */
[----:B------:R-:W-:Y:S08]  /*11e0*/  STL [R1+0x2c], R0 ;  /* 0x00002c0001007387 */ /* 0x000ff00000100800 */
[C---:B------:R-:W-:Y:S01]  /*11f0*/  @P1 LEA R6, P2, R0.reuse, UR4, 0x2 ;  /* 0x0000000400061c11 */ /* 0x040fe2000f8410ff */
[C---:B------:R-:W-:Y:S01]  /*1200*/  IMAD.SHL.U32 R35, R0.reuse, 0x4, RZ ;  /* 0x0000000400237824 */ /* 0x040fe200078e00ff */
[C-C-:B------:R-:W-:Y:S01]  /*1210*/  SHF.L.U64.HI R34, R0.reuse, 0x2, R3.reuse ;  /* 0x0000000200227819 */ /* 0x140fe20000010203 */
[----:B------:R0:W-:Y:S01]  /*1220*/  STL [R1+0x3c], R3 ;  /* 0x00003c0301007387 */ /* 0x0001e20000100800 */
[----:B------:R-:W-:-:S02]  /*1230*/  @P1 LEA.HI.X R7, R0, UR5, R3, 0x2, P2 ;  /* 0x0000000500071c11 */ /* 0x000fc400090f1403 */
[----:B------:R-:W-:Y:S01]  /*1240*/  ISETP.NE.U32.AND P2, PT, RZ, UR8, PT ;  /* 0x00000008ff007c0c */ /* 0x000fe2000bf45070 */
[----:B------:R-:W-:Y:S01]  /*1250*/  ULDC UR4, c[0x0][0x288] ;  /* 0x0000a20000047ab9 */ /* 0x000fe20000000800 */
[C---:B------:R-:W-:Y:S01]  /*1260*/  IADD3 R8, P3, R35.reuse, UR6, RZ ;  /* 0x0000000623087c10 */ /* 0x040fe2000ff7e0ff */
[----:B------:R1:W-:Y:S01]  /*1270*/  STL [R1+0x24], R35 ;  /* 0x0000242301007387 */ /* 0x0003e20000100800 */
[----:B------:R-:W-:Y:S01]  /*1280*/  ISETP.NE.AND.EX P2, PT, RZ, UR9, PT, P2 ;  /* 0x00000009ff007c0c */ /* 0x000fe2000bf45320 */
[----:B0-----:R-:W-:Y:S01]  /*1290*/  IMAD.MOV.U32 R3, RZ, RZ, RZ ;  /* 0x000000ffff037224 */ /* 0x001fe200078e00ff */
[C---:B------:R-:W-:Y:S01]  /*12a0*/  IADD3.X R9, R34.reuse, UR7, RZ, P3, !PT ;  /* 0x0000000722097c10 */ /* 0x040fe20009ffe4ff */
[----:B------:R-:W-:Y:S01]  /*12b0*/  IMAD.U32 R27, RZ, RZ, UR4 ;  /* 0x00000004ff1b7e24 */ /* 0x000fe2000f8e00ff */
[----:B------:R-:W-:Y:S01]  /*12c0*/  ULDC.64 UR4, c[0x0][0x418] ;  /* 0x0001060000047ab9 */ /* 0x000fe20000000a00 */
[----:B------:R1:W-:Y:S04]  /*12d0*/  STL [R1+0x28], R34 ;  /* 0x0000282201007387 */ /* 0x0003e80000100800 */
[----:B------:R1:W5:Y:S04]  /*12e0*/  @P1 LDG.E R3, desc[UR40][R6.64] ;  /* 0x0000002806031981 */ /* 0x000368000c1e1900 */
[----:B------:R-:W-:Y:S01]  /*12f0*/  @P2 IADD3 R4, P1, R35, UR8, RZ ;  /* 0x0000000823042c10 */ /* 0x000fe2000ff3e0ff */
[----:B------:R1:W5:Y:S03]  /*1300*/  @P0 LDG.E R33, desc[UR40][R8.64] ;  /* 0x0000002808210981 */ /* 0x000366000c1e1900 */
[----:B------:R-:W-:-:S05]  /*1310*/  @P2 IADD3.X R5, R34, UR9, RZ, P1, !PT ;  /* 0x0000000922052c10 */ /* 0x000fca0008ffe4ff */
[----:B------:R1:W5:Y:S01]  /*1320*/  @P2 LDG.E R27, desc[UR40][R4.64] ;  /* 0x00000028041b2981 */ /* 0x000362000c1e1900 */
[----:B------:R-:W-:Y:S01]  /*1330*/  UISETP.NE.U32.AND UP0, UPT, UR4, URZ, UPT ;  /* 0x0000003f0400728c */ /* 0x000fe2000bf05070 */
[----:B----4-:R-:W-:Y:S02]  /*1340*/  IMAD.MOV.U32 R30, RZ, RZ, R0 ;  /* 0x000000ffff1e7224 */ /* 0x010fe400078e0000 */
[----:B------:R-:W-:Y:S01]  /*1350*/  ULDC UR4, c[0x0][0x424] ;  /* 0x0001090000047ab9 */ /* 0x000fe20000000800 */
[----:B------:R-:W-:-:S03]  /*1360*/  UISETP.NE.AND.EX UP0, UPT, UR5, URZ, UPT, UP0 ;  /* 0x0000003f0500728c */ /* 0x000fc6000bf05300 */
[----:B------:R-:W-:Y:S01]  /*1370*/  ULDC UR5, c[0x0][0x2f0] ;  /* 0x0000bc0000057ab9 */ /* 0x000fe20000000800 */
[----:B------:R-:W-:-:S04]  /*1380*/  USEL UR4, UR4, 0x1, UP0 ;  /* 0x0000000104047887 */ /* 0x000fc80008000000 */
[----:B------:R-:W-:-:S03]  /*1390*/  UIMAD UR4, UR4, UR5, URZ ;  /* 0x00000005040472a4 */ /* 0x000fc6000f8e023f */
[----:B------:R-:W-:Y:S02]  /*13a0*/  ULDC UR5, c[0x0][0x348] ;  /* 0x0000d20000057ab9 */ /* 0x000fe40000000800 */
[----:B------:R-:W-:Y:S02]  /*13b0*/  IMAD.U32 R31, RZ, RZ, UR5 ;  /* 0x00000005ff1f7e24 */ /* 0x000fe4000f8e00ff */
[----:B------:R-:W-:Y:S01]  /*13c0*/  IMAD.U32 R32, RZ, RZ, UR4 ;  /* 0x00000004ff207e24 */ /* 0x000fe2000f8e00ff */
[----:B-1-3--:R-:W-:Y:S06]  /*13d0*/  @P2 BRA `(.L_x_651) ;  /* 0x0000000000242947 */ /* 0x00afec0003800000 */
[----:B------:R-:W-:Y:S02]  /*13e0*/  ULDC.64 UR4, c[0x0][0xa00] ;  /* 0x0002800000047ab9 */ /* 0x000fe40000000a00 */
[----:B------:R-:W-:-:S04]  /*13f0*/  ISETP.NE.U32.AND P1, PT, RZ, UR4, PT ;  /* 0x00000004ff007c0c */ /* 0x000fc8000bf25070 */
[----:B------:R-:W-:-:S13]  /*1400*/  ISETP.NE.AND.EX P1, PT, RZ, UR5, PT, P1 ;  /* 0x00000005ff007c0c */ /* 0x000fda000bf25310 */
[----:B------:R-:W-:Y:S05]  /*1410*/  @!P1 BRA `(.L_x_651) ;  /* 0x0000000000149947 */ /* 0x000fea0003800000 */
[----:B------:R-:W0:Y:S02]  /*1420*/  LDC.64 R4, c[0x0][0xa00] ;  /* 0x00028000ff047b82 */ /* 0x000e240000000a00 */
[----:B0-----:R-:W-:-:S05]  /*1430*/  IMAD.WIDE R4, R30, 0x4, R4 ;  /* 0x000000041e047825 */ /* 0x001fca00078e0204 */
[----:B-----5:R-:W2:Y:S04]  /*1440*/  LDG.E R27, desc[UR40][R4.64] ;  /* 0x00000028041b7981 */ /* 0x020ea8000c1e1900 */
[----:B------:R-:W2:Y:S02]  /*1450*/  LDG.E R0, desc[UR40][R4.64+0x4] ;  /* 0x0000042804007981 */ /* 0x000ea4000c1e1900 */
[----:B--2---:R-:W-:-:S07]  /*1460*/  IMAD.IADD R27, R0, 0x1, -R27 ;  /* 0x00000001001b7824 */ /* 0x004fce00078e0a1b */
.L_x_651:
[----:B------:R-:W-:Y:S01]  /*1470*/  ULDC.64 UR4, c[0x0][0xa20] ;  /* 0x0002880000047ab9 */ /* 0x000fe20000000a00 */
[----:B------:R0:W-:Y:S01]  /*1480*/  STL [R1+0x34], R73 ;  /* 0x0000344901007387 */ /* 0x0001e20000100800 */
[----:B------:R-:W-:-:S03]  /*1490*/  ISETP.NE.U32.AND P1, PT, RZ, UR4, PT ;  /* 0x00000004ff007c0c */ /* 0x000fc6000bf25070 */
[----:B------:R0:W-:Y:S01]  /*14a0*/  STL [R1+0x20], R74 ;  /* 0x0000204a01007387 */ /* 0x0001e20000100800 */
[----:B------:R-:W-:-:S13]  /*14b0*/  ISETP.NE.AND.EX P1, PT, RZ, UR5, PT, P1 ;  /* 0x00000005ff007c0c */ /* 0x000fda000bf25310 */
[----:B0-----:R-:W-:Y:S05]  /*14c0*/  @!P1 BRA `(.L_x_652) ;  /* 0x0000000000109947 */ /* 0x001fea0003800000 */
[----:B------:R-:W-:-:S04]  /*14d0*/  IADD3 R4, P0, R35, UR4, RZ ;  /* 0x0000000423047c10 */ /* 0x000fc8000ff1e0ff */
[----:B------:R-:W-:-:S05]  /*14e0*/  IADD3.X R5, R34, UR5, RZ, P0, !PT ;  /* 0x0000000522057c10 */ /* 0x000fca00087fe4ff */
[----:B------:R0:W5:Y:S01]  /*14f0*/  LDG.E R32, desc[UR40][R4.64] ;  /* 0x0000002804207981 */ /* 0x000162000c1e1900 */
[----:B------:R-:W-:Y:S05]  /*1500*/  BRA `(.L_x_653) ;  /* 0x0000000000107947 */ /* 0x000fea0003800000 */
.L_x_652:
[----:B------:R-:W-:Y:S05]  /*1510*/  @!P0 BRA `(.L_x_653) ;  /* 0x00000000000c8947 */ /* 0x000fea0003800000 */
[----:B------:R-:W2:Y:S04]  /*1520*/  LDG.E R5, desc[UR40][R8.64] ;  /* 0x0000002808057981 */ /* 0x000ea8000c1e1900 */
[----:B------:R-:W2:Y:S02]  /*1530*/  LDG.E R32, desc[UR40][R8.64+0x4] ;  /* 0x0000042808207981 */ /* 0x000ea4000c1e1900 */
[----:B--2---:R-:W-:-:S07]  /*1540*/  IMAD.IADD R32, R32, 0x1, -R5 ;  /* 0x0000000120207824 */ /* 0x004fce00078e0a05 */
.L_x_653:
[----:B------:R-:W-:Y:S02]  /*1550*/  ULDC.64 UR4, c[0x0][0xa10] ;  /* 0x0002840000047ab9 */ /* 0x000fe40000000a00 */
[----:B------:R-:W-:-:S04]  /*1560*/  ISETP.NE.U32.AND P0, PT, RZ, UR4, PT ;  /* 0x00000004ff007c0c */ /* 0x000fc8000bf05070 */
[----:B------:R-:W-:Y:S01]  /*1570*/  ISETP.NE.AND.EX P0, PT, RZ, UR5, PT, P0 ;  /* 0x00000005ff007c0c */ /* 0x000fe2000bf05300 */
[----:B-----5:R-:W-:Y:S01]  /*1580*/  IMAD.IADD R8, R32, 0x1, -R3 ;  /* 0x0000000120087824 */ /* 0x020fe200078e0a03 */
[----:B------:R-:W-:-:S11]  /*1590*/  ULDC.64 UR4, c[0x0][0xa30] ;  /* 0x00028c0000047ab9 */ /* 0x000fd60000000a00 */
[----:B0-----:R-:W0:Y:S02]  /*15a0*/  @P0 LDC.64 R4, c[0x0][0xa10] ;  /* 0x00028400ff040b82 */ /* 0x001e240000000a00 */
[----:B0-----:R-:W-:-:S05]  /*15b0*/  @P0 IMAD.WIDE R4, R30, 0x4, R4 ;  /* 0x000000041e040825 */ /* 0x001fca00078e0204 */
[----:B------:R-:W2:Y:S04]  /*15c0*/  @P0 LDG.E R0, desc[UR40][R4.64] ;  /* 0x0000002804000981 */ /* 0x000ea8000c1e1900 */
[----:B------:R0:W2:Y:S01]  /*15d0*/  @P0 LDG.E R9, desc[UR40][R4.64+0x4] ;  /* 0x0000042804090981 */ /* 0x0000a2000c1e1900 */
[----:B------:R-:W-:Y:S01]  /*15e0*/  ISETP.NE.U32.AND P1, PT, RZ, UR4, PT ;  /* 0x00000004ff007c0c */ /* 0x000fe2000bf25070 */
[----:B------:R-:W-:-:S03]  /*15f0*/  IMAD.MOV.U32 R26, RZ, RZ, R32 ;  /* 0x000000ffff1a7224 */ /* 0x000fc600078e0020 */
[----:B------:R-:W-:Y:S01]  /*1600*/  ISETP.NE.AND.EX P1, PT, RZ, UR5, PT, P1 ;  /* 0x00000005ff007c0c */ /* 0x000fe2000bf25310 */
[----:B0-----:R-:W-:-:S05]  /*1610*/  IMAD.MOV R4, RZ, RZ, -R8 ;  /* 0x000000ffff047224 */ /* 0x001fca00078e0a08 */
[----:B------:R-:W-:-:S07]  /*1620*/  VIMNMX R4, RZ, R4, !PT ;  /* 0x00000004ff047248 */ /* 0x000fce0007fe0100 */
[----:B------:R-:W-:-:S04]  /*1630*/  @P1 IADD3 R6, P2, R35, UR4, RZ ;  /* 0x0000000423061c10 */ /* 0x000fc8000ff5e0ff */
[----:B------:R-:W-:-:S05]  /*1640*/  @P1 IADD3.X R7, R34, UR5, RZ, P2, !PT ;  /* 0x0000000522071c10 */ /* 0x000fca00097fe4ff */
[----:B------:R0:W5:Y:S01]  /*1650*/  @P1 LDG.E R26, desc[UR40][R6.64] ;  /* 0x00000028061a1981 */ /* 0x000162000c1e1900 */
[----:B--2---:R-:W-:-:S04]  /*1660*/  @P0 IMAD.IADD R31, R9, 0x1, -R0 ;  /* 0x00000001091f0824 */ /* 0x004fc800078e0a00 */
[----:B------:R-:W-:-:S05]  /*1670*/  IMAD.IADD R176, R8, 0x1, R31 ;  /* 0x0000000108b07824 */ /* 0x000fca00078e021f */
[----:B------:R-:W-:-:S05]  /*1680*/  IADD3 R0, R176, 0x5f, RZ ;  /* 0x0000005fb0007810 */ /* 0x000fca0007ffe0ff */
[----:B------:R-:W-:-:S05]  /*1690*/  IMAD.HI R0, R0, 0x2aaaaaab, RZ ;  /* 0x2aaaaaab00007827 */ /* 0x000fca00078e02ff */
[----:B------:R-:W-:-:S04]  /*16a0*/  SHF.R.U32.HI R3, RZ, 0x1f, R0 ;  /* 0x0000001fff037819 */ /* 0x000fc80000011600 */
[----:B------:R-:W-:-:S05]  /*16b0*/  LEA.HI.SX32 R178, R0, R3, 0x1c ;  /* 0x0000000300b27211 */ /* 0x000fca00078fe2ff */
[----:B------:R-:W-:-:S05]  /*16c0*/  IMAD R0, R178, 0x60, -R8 ;  /* 0x00000060b2007824 */ /* 0x000fca00078e0a08 */
[----:B------:R-:W-:-:S04]  /*16d0*/  VIMNMX R3, R0, R31, PT ;  /* 0x0000001f00037248 */ /* 0x000fc80003fe0100 */
[----:B------:R-:W-:Y:S01]  /*16e0*/  ISETP.GT.AND P0, PT, R3, R4, PT ;  /* 0x000000040300720c */ /* 0x000fe20003f04270 */
[----:B------:R-:W-:-:S05]  /*16f0*/  IMAD.WIDE.U32 R4, R4, -0x55555555, RZ ;  /* 0xaaaaaaab04047825 */ /* 0x000fca00078e00ff */
[----:B------:R-:W-:-:S05]  /*1700*/  SHF.R.U32.HI R29, RZ, 0x6, R5 ;  /* 0x00000006ff1d7819 */ /* 0x000fca0000011605 */
[----:B------:R-:W-:Y:S02]  /*1710*/  IMAD.MOV.U32 R28, RZ, RZ, R29 ;  /* 0x000000ffff1c7224 */ /* 0x000fe400078e001d */
[----:B------:R-:W-:-:S04]  /*1720*/  @P0 VIADD R0, R3, 0x5f ;  /* 0x0000005f03000836 */ /* 0x000fc80000000000 */
[----:B------:R-:W-:-:S05]  /*1730*/  @P0 IMAD.HI R0, R0, 0x2aaaaaab, RZ ;  /* 0x2aaaaaab00000827 */ /* 0x000fca00078e02ff */
[----:B------:R-:W-:-:S04]  /*1740*/  @P0 SHF.R.U32.HI R3, RZ, 0x1f, R0 ;  /* 0x0000001fff030819 */ /* 0x000fc80000011600 */
[----:B------:R-:W-:Y:S02]  /*1750*/  @P0 LEA.HI.SX32 R28, R0, R3, 0x1c ;  /* 0x00000003001c0211 */ /* 0x000fe400078fe2ff */
[----:B------:R-:W-:Y:S02]  /*1760*/  PLOP3.LUT P0, PT, PT, PT, PT, 0x80, 0x0 ;  /* 0x000000000000781c */ /* 0x000fe40003f0f070 */
[----:B------:R-:W-:-:S13]  /*1770*/  ISETP.GT.AND P1, PT, R28, R29, PT ;  /* 0x0000001d1c00720c */ /* 0x000fda0003f24270 */
[----:B0-----:R-:W-:Y:S05]  /*1780*/  @!P1 BRA `(.L_x_654) ;  /* 0x0000004400ec9947 */ /* 0x001fea0003800000 */
[----:B------:R-:W-:Y:S01]  /*1790*/  VIADD R25, R19, 0x1c400 ;  /* 0x0001c40013197836 */ /* 0x000fe20000000000 */
[----:B------:R-:W-:Y:S04]  /*17a0*/  BSSY B6, `(.L_x_655) ;  /* 0x0000013000067945 */ /* 0x000fe80003800000 */
[----:B------:R-:W-:-:S13]  /*17b0*/  LOP3.LUT P0, RZ, R25, 0x3ff, RZ, 0xc0, !PT ;  /* 0x000003ff19ff7812 */ /* 0x000fda000780c0ff */
        /* <DEDUP_REMOVED lines=17> */
.L_x_656:
[----:B------:R-:W-:Y:S05]  /*18d0*/  BSYNC B6 ;  /* 0x0000000000067941 */ /* 0x000fea0003800000 */
.L_x_655:
        /* <DEDUP_REMOVED lines=20> */
.L_x_658:
[----:B------:R-:W-:Y:S05]  /*1a20*/  BSYNC B6 ;  /* 0x0000000000067941 */ /* 0x000fea0003800000 */
.L_x_657:
[----:B------:R-:W-:Y:S01]  /*1a30*/  ULDC.64 UR4, c[0x0][0x9f8] ;  /* 0x00027e0000047ab9 */ /* 0x000fe20000000a00 */
[----:B------:R-:W0:Y:S01]  /*1a40*/  LDC.64 R52, c[0x0][0x3f8] ;  /* 0x0000fe00ff347b82 */ /* 0x000e220000000a00 */
[----:B------:R-:W-:Y:S01]  /*1a50*/  ISETP.NE.U32.AND P0, PT, RZ, UR4, PT ;  /* 0x00000004ff007c0c */ /* 0x000fe2000bf05070 */
[----:B------:R-:W2:Y:S03]  /*1a60*/  LDL R14, [R1+0x38] ;  /* 0x00003800010e7983 */ /* 0x000ea60000100800 */
[----:B------:R-:W-:-:S03]  /*1a70*/  ISETP.NE.AND.EX P0, PT, RZ, UR5, PT, P0 ;  /* 0x00000005ff007c0c */ /* 0x000fc6000bf05300 */
[----:B------:R-:W1:Y:S08]  /*1a80*/  LDC R65, c[0x0][0x3f4] ;  /* 0x0000fd00ff417b82 */ /* 0x000e700000000800 */
[----:B------:R-:W3:Y:S02]  /*1a90*/  LDC.64 R58, c[0x0][0x408] ;  /* 0x00010200ff3a7b82 */ /* 0x000ee40000000a00 */
[----:B------:R-:W-:Y:S01]  /*1aa0*/  @P0 IADD3 R4, P1, R35, UR4, RZ ;  /* 0x0000000423040c10 */ /* 0x000fe2000ff3e0ff */
[----:B------:R-:W-:-:S03]  /*1ab0*/  ULDC UR4, c[0x0][0x320] ;  /* 0x0000c80000047ab9 */ /* 0x000fc60000000800 */
[----:B------:R-:W-:Y:S02]  /*1ac0*/  @P0 IADD3.X R5, R34, UR5, RZ, P1, !PT ;  /* 0x0000000522050c10 */ /* 0x000fe40008ffe4ff */
[----:B------:R-:W-:-:S03]  /*1ad0*/  ISETP.GE.AND P1, PT, R2, UR4, PT ;  /* 0x0000000402007c0c */ /* 0x000fc6000bf26270 */
[----:B------:R4:W2:Y:S01]  /*1ae0*/  @P0 LDG.E R30, desc[UR40][R4.64] ;  /* 0x00000028041e0981 */ /* 0x0008a2000c1e1900 */
[----:B------:R-:W-:Y:S02]  /*1af0*/  SEL R3, RZ, 0xffffffff, P1 ;  /* 0xffffffffff037807 */ /* 0x000fe40000800000 */
[----:B------:R-:W-:-:S03]  /*1b00*/  ISETP.GE.AND P0, PT, R16, UR4, PT ;  /* 0x0000000410007c0c */ /* 0x000fc6000bf06270 */
[----:B------:R-:W-:Y:S01]  /*1b10*/  IMAD.SHL.U32 R3, R3, 0x2, RZ ;  /* 0x0000000203037824 */ /* 0x000fe200078e00ff */
[----:B------:R-:W-:Y:S02]  /*1b20*/  SEL R0, RZ, 0x1, P0 ;  /* 0x00000001ff007807 */ /* 0x000fe40000000000 */
[----:B------:R-:W-:Y:S02]  /*1b30*/  ISETP.GE.AND P0, PT, R209, UR4, PT ;  /* 0x00000004d1007c0c */ /* 0x000fe4000bf06270 */
[----:B------:R-:W-:Y:S02]  /*1b40*/  ISETP.GE.AND P1, PT, R208, UR4, PT ;  /* 0x00000004d0007c0c */ /* 0x000fe4000bf26270 */
[----:B------:R-:W-:Y:S02]  /*1b50*/  LOP3.LUT R0, R3, 0x2, R0, 0xe2, !PT ;  /* 0x0000000203007812 */ /* 0x000fe400078ee200 */
[----:B------:R-:W-:Y:S02]  /*1b60*/  SEL R3, RZ, 0x4, P0 ;  /* 0x00000004ff037807 */ /* 0x000fe40000000000 */
[----:B----4-:R-:W-:-:S02]  /*1b70*/  SEL R4, RZ, 0x8, P1 ;  /* 0x00000008ff047807 */ /* 0x010fc40000800000 */
[----:B------:R-:W-:Y:S02]  /*1b80*/  ISETP.GE.AND P0, PT, R207, UR4, PT ;  /* 0x00000004cf007c0c */ /* 0x000fe4000bf06270 */
[----:B------:R-:W-:Y:S02]  /*1b90*/  ISETP.GE.AND P1, PT, R206, UR4, PT ;  /* 0x00000004ce007c0c */ /* 0x000fe4000bf26270 */
[----:B------:R-:W-:Y:S02]  /*1ba0*/  LOP3.LUT R0, R4, R0, R3, 0xfe, !PT ;  /* 0x0000000004007212 */ /* 0x000fe400078efe03 */
[----:B------:R-:W-:Y:S02]  /*1bb0*/  SEL R3, RZ, 0x10, P0 ;  /* 0x00000010ff037807 */ /* 0x000fe40000000000 */
[----:B------:R-:W-:Y:S02]  /*1bc0*/  SEL R4, RZ, 0x20, P1 ;  /* 0x00000020ff047807 */ /* 0x000fe40000800000 */
[----:B------:R-:W-:-:S02]  /*1bd0*/  SHF.R.S32.HI R9, RZ, 0x1f, R200 ;  /* 0x0000001fff097819 */ /* 0x000fc400000114c8 */
[----:B------:R-:W-:-:S03]  /*1be0*/  LOP3.LUT R3, R4, R0, R3, 0xfe, !PT ;  /* 0x0000000004037212 */ /* 0x000fc600078efe03 */
[-C--:B0-----:R-:W-:Y:S02]  /*1bf0*/  IMAD R0, R9, R52.reuse, RZ ;  /* 0x0000003409007224 */ /* 0x081fe400078e02ff */
[----:B------:R-:W-:-:S04]  /*1c00*/  IMAD.WIDE.U32 R10, R200, R52, R16 ;  /* 0x00000034c80a7225 */ /* 0x000fc800078e0010 */
[----:B------:R-:W-:-:S04]  /*1c10*/  IMAD R15, R200, R53, R0 ;  /* 0x00000035c80f7224 */ /* 0x000fc800078e0200 */
[----:B------:R-:W-:Y:S02]  /*1c20*/  IMAD.IADD R11, R15, 0x1, R11 ;  /* 0x000000010f0b7824 */ /* 0x000fe400078e020b */
[----:B-----5:R-:W-:-:S04]  /*1c30*/  IMAD.WIDE.U32 R20, R26, R52, R10 ;  /* 0x000000341a147225 */ /* 0x020fc800078e000a */
[----:B------:R-:W4:Y:S01]  /*1c40*/  LDL R11, [R1+0xc] ;  /* 0x00000c00010b7983 */ /* 0x000f220000100800 */
[----:B------:R-:W0:Y:S01]  /*1c50*/  S2R R36, SR_TID.X ;  /* 0x0000000000247919 */ /* 0x000e220000002100 */
[----:B------:R-:W1:Y:S01]  /*1c60*/  S2R R35, SR_TID.X ;  /* 0x0000000000237919 */ /* 0x000e620000002100 */
[----:B0-----:R-:W-:-:S05]  /*1c70*/  VIADD R36, R36, 0xffffff80 ;  /* 0xffffff8024247836 */ /* 0x001fca0000000000 */
[----:B------:R-:W-:-:S04]  /*1c80*/  SHF.R.S32.HI R34, RZ, 0x1f, R36 ;  /* 0x0000001fff227819 */ /* 0x000fc80000011424 */
[----:B------:R-:W-:-:S04]  /*1c90*/  LEA.HI R34, R34, R36, RZ, 0x2 ;  /* 0x0000002422227211 */ /* 0x000fc800078f10ff */
[----:B------:R-:W-:-:S05]  /*1ca0*/  LOP3.LUT R34, R34, 0xfffffffc, RZ, 0xc0, !PT ;  /* 0xfffffffc22227812 */ /* 0x000fca00078ec0ff */
[----:B------:R-:W-:Y:S02]  /*1cb0*/  IMAD.IADD R34, R36, 0x1, -R34 ;  /* 0x0000000124227824 */ /* 0x000fe400078e0a22 */
[----:B------:R-:W0:Y:S01]  /*1cc0*/  S2R R36, SR_TID.X ;  /* 0x0000000000247919 */ /* 0x000e220000002100 */
[----:B-1----:R-:W-:Y:S02]  /*1cd0*/  SHF.R.U32.HI R35, RZ, 0x7, R35 ;  /* 0x00000007ff237819 */ /* 0x002fe40000011623 */
[----:B------:R-:W-:Y:S02]  /*1ce0*/  ISETP.GE.AND P0, PT, R211, UR4, PT ;  /* 0x00000004d3007c0c */ /* 0x000fe4000bf06270 */
[----:B------:R-:W-:Y:S02]  /*1cf0*/  ISETP.NE.AND P6, PT, R35, 0x1, PT ;  /* 0x000000012300780c */ /* 0x000fe40003fc5270 */
[----:B------:R-:W-:Y:S02]  /*1d00*/  SEL R6, RZ, 0x40, P0 ;  /* 0x00000040ff067807 */ /* 0x000fe40000000000 */
[----:B------:R-:W-:-:S02]  /*1d10*/  ISETP.GE.AND P0, PT, R16, R65, PT ;  /* 0x000000411000720c */ /* 0x000fc40003f06270 */
[----:B------:R-:W-:Y:S02]  /*1d20*/  ISETP.GE.AND P1, PT, R210, UR4, PT ;  /* 0x00000004d2007c0c */ /* 0x000fe4000bf26270 */
[----:B------:R-:W-:Y:S02]  /*1d30*/  SEL R13, R65, RZ, P0 ;  /* 0x000000ff410d7207 */ /* 0x000fe40000000000 */
[----:B------:R-:W-:Y:S01]  /*1d40*/  SHF.R.S32.HI R23, RZ, 0x1f, R22 ;  /* 0x0000001fff177819 */ /* 0x000fe20000011416 */
[----:B---3--:R-:W-:Y:S01]  /*1d50*/  IMAD R8, R9, R58, RZ ;  /* 0x0000003a09087224 */ /* 0x008fe200078e02ff */
[----:B------:R-:W-:Y:S01]  /*1d60*/  SEL R7, RZ, 0x7fff80, P1 ;  /* 0x007fff80ff077807 */ /* 0x000fe20000800000 */
[----:B------:R-:W-:Y:S02]  /*1d70*/  IMAD R63, R34, 0x40, R200 ;  /* 0x00000040223f7824 */ /* 0x000fe400078e02c8 */
[----:B------:R-:W-:Y:S01]  /*1d80*/  IMAD.IADD R13, R16, 0x1, R13 ;  /* 0x00000001100d7824 */ /* 0x000fe200078e020d */
[----:B------:R-:W-:Y:S01]  /*1d90*/  LOP3.LUT R3, R7, R3, R6, 0xfe, !PT ;  /* 0x0000000307037212 */ /* 0x000fe200078efe06 */
[----:B------:R-:W-:Y:S01]  /*1da0*/  IMAD.WIDE.U32 R4, R200, R52, R22 ;  /* 0x00000034c8047225 */ /* 0x000fe200078e0016 */
[----:B------:R-:W-:Y:S05]  /*1db0*/  @!P6 WARPSYNC.ALL ;  /* 0x000000000000e948 */ /* 0x000fea0003800000 */
[----:B0-----:R-:W-:-:S02]  /*1dc0*/  VIADD R36, R36, 0xffffff80 ;  /* 0xffffff8024247836 */ /* 0x001fc40000000000 */
[C---:B------:R-:W-:Y:S01]  /*1dd0*/  IMAD.WIDE.U32 R6, R200.reuse, R58, R22 ;  /* 0x0000003ac8067225 */ /* 0x040fe200078e0016 */
[----:B------:R-:W-:Y:S01]  /*1de0*/  SHF.R.S32.HI R12, RZ, 0x1f, R13 ;  /* 0x0000001fff0c7819 */ /* 0x000fe2000001140d */
[----:B------:R-:W-:Y:S01]  /*1df0*/  ULDC UR4, c[0x0][0x2f4] ;  /* 0x0000bd0000047ab9 */ /* 0x000fe20000000800 */
[----:B------:R-:W-:Y:S01]  /*1e00*/  SHF.R.S32.HI R34, RZ, 0x1f, R36 ;  /* 0x0000001fff227819 */ /* 0x000fe20000011424 */
[----:B------:R-:W-:-:S03]  /*1e10*/  IMAD R57, R200, R59, R8 ;  /* 0x0000003bc8397224 */ /* 0x000fc600078e0208 */
[----:B------:R-:W-:Y:S01]  /*1e20*/  LEA.HI R34, R34, R36, RZ, 0x5 ;  /* 0x0000002422227211 */ /* 0x000fe200078f28ff */
[----:B------:R-:W-:Y:S01]  /*1e30*/  IMAD.IADD R9, R5, 0x1, R15 ;  /* 0x0000000105097824 */ /* 0x000fe200078e020f */
[----:B------:R-:W-:Y:S01]  /*1e40*/  MOV R8, R4 ;  /* 0x0000000400087202 */ /* 0x000fe20000000f00 */
[----:B------:R-:W-:Y:S01]  /*1e50*/  IMAD.IADD R55, R7, 0x1, R57 ;  /* 0x0000000107377824 */ /* 0x000fe200078e0239 */
[----:B------:R-:W-:Y:S01]  /*1e60*/  SHF.R.S32.HI R7, RZ, 0x1f, R26 ;  /* 0x0000001fff077819 */ /* 0x000fe2000001141a */
[----:B------:R-:W-:Y:S01]  /*1e70*/  IMAD.WIDE.U32 R4, R200, R58, R16 ;  /* 0x0000003ac8047225 */ /* 0x000fe200078e0010 */
[----:B------:R-:W-:Y:S02]  /*1e80*/  SHF.R.S32.HI R34, RZ, 0x5, R34 ;  /* 0x00000005ff227819 */ /* 0x000fe40000011422 */
[----:B------:R-:W-:Y:S01]  /*1e90*/  LEA.HI R12, R12, R13, RZ, 0x3 ;  /* 0x0000000d0c0c7211 */ /* 0x000fe200078f18ff */
[----:B------:R-:W-:Y:S02]  /*1ea0*/  IMAD.IADD R57, R57, 0x1, R5 ;  /* 0x0000000139397824 */ /* 0x000fe400078e0205 */
[C---:B------:R-:W-:Y:S01]  /*1eb0*/  IMAD R5, R7.reuse, R52, RZ ;  /* 0x0000003407057224 */ /* 0x040fe200078e02ff */
[----:B------:R-:W-:Y:S01]  /*1ec0*/  SHF.R.S32.HI R76, RZ, 0x3, R12 ;  /* 0x00000003ff4c7819 */ /* 0x000fe2000001140c */
[----:B------:R-:W-:Y:S01]  /*1ed0*/  IMAD R7, R7, R58, RZ ;  /* 0x0000003a07077224 */ /* 0x000fe200078e02ff */
[----:B------:R-:W-:Y:S01]  /*1ee0*/  LOP3.LUT R77, R12, 0xfffffff8, RZ, 0xc0, !PT ;  /* 0xfffffff80c4d7812 */ /* 0x000fe200078ec0ff */
[----:B------:R-:W-:Y:S01]  /*1ef0*/  IMAD.MOV.U32 R64, RZ, RZ, 0x20 ;  /* 0x00000020ff407424 */ /* 0x000fe200078e00ff */
[----:B------:R-:W-:Y:S01]  /*1f00*/  PRMT R88, R3, 0x8880, RZ ;  /* 0x0000888003587816 */ /* 0x000fe200000000ff */
[----:B------:R-:W-:Y:S01]  /*1f10*/  IMAD.MOV.U32 R54, RZ, RZ, R6 ;  /* 0x000000ffff367224 */ /* 0x000fe200078e0006 */
[----:B------:R-:W-:Y:S01]  /*1f20*/  SHF.R.U32.HI R15, RZ, 0x3, R229 ;  /* 0x00000003ff0f7819 */ /* 0x000fe200000116e5 */
[----:B------:R-:W-:Y:S01]  /*1f30*/  IMAD.MOV.U32 R56, RZ, RZ, R4 ;  /* 0x000000ffff387224 */ /* 0x000fe200078e0004 */
[----:B------:R-:W-:Y:S01]  /*1f40*/  SHF.L.U64.HI R4, R52, 0x6, R53 ;  /* 0x0000000634047819 */ /* 0x000fe20000010235 */
[----:B------:R-:W-:Y:S01]  /*1f50*/  IMAD R71, R26, R53, R5 ;  /* 0x000000351a477224 */ /* 0x000fe200078e0205 */
[----:B------:R-:W-:Y:S01]  /*1f60*/  SHF.L.U64.HI R6, R58, 0x6, R59 ;  /* 0x000000063a067819 */ /* 0x000fe2000001023b */
[----:B------:R-:W-:Y:S01]  /*1f70*/  IMAD R75, R26, R59, R7 ;  /* 0x0000003b1a4b7224 */ /* 0x000fe200078e0207 */
[----:B------:R-:W-:Y:S01]  /*1f80*/  PRMT R88, R88, 0x7710, RZ ;  /* 0x0000771058587816 */ /* 0x000fe200000000ff */
[----:B------:R-:W-:Y:S01]  /*1f90*/  IMAD R13, R53, 0x60, RZ ;  /* 0x00000060350d7824 */ /* 0x000fe200078e02ff */
[----:B------:R-:W-:Y:S01]  /*1fa0*/  ISETP.GE.AND P2, PT, R2, UR4, PT ;  /* 0x0000000402007c0c */ /* 0x000fe2000bf46270 */
[----:B------:R-:W-:-:S02]  /*1fb0*/  IMAD.SHL.U32 R5, R52, 0x40, RZ ;  /* 0x0000004034057824 */ /* 0x000fc400078e00ff */
[----:B------:R-:W-:-:S04]  /*1fc0*/  IMAD.WIDE.U32 R8, R26, R52, R8 ;  /* 0x000000341a087225 */ /* 0x000fc800078e0008 */
[----:B------:R-:W-:Y:S02]  /*1fd0*/  IMAD R67, R59, 0x60, RZ ;  /* 0x000000603b437824 */ /* 0x000fe400078e02ff */
[----:B------:R-:W-:Y:S02]  /*1fe0*/  IMAD.SHL.U32 R7, R58, 0x40, RZ ;  /* 0x000000403a077824 */ /* 0x000fe400078e00ff */
[----:B------:R-:W-:-:S04]  /*1ff0*/  IMAD.WIDE.U32 R54, R26, R58, R54 ;  /* 0x0000003a1a367225 */ /* 0x000fc800078e0036 */
[----:B------:R-:W-:Y:S01]  /*2000*/  IMAD.WIDE.U32 R56, R26, R58, R56 ;  /* 0x0000003a1a387225 */ /* 0x000fe200078e0038 */
[----:B------:R-:W-:-:S03]  /*2010*/  LOP3.LUT R82, R88, 0x1, RZ, 0xc0, !PT ;  /* 0x0000000158527812 */ /* 0x000fc600078ec0ff */
[----:B------:R-:W-:Y:S01]  /*2020*/  IMAD.WIDE.U32 R52, R52, 0x60, RZ ;  /* 0x0000006034347825 */ /* 0x000fe200078e00ff */
[----:B------:R-:W-:-:S03]  /*2030*/  LOP3.LUT R83, R88, 0x2, RZ, 0xc0, !PT ;  /* 0x0000000258537812 */ /* 0x000fc600078ec0ff */
[----:B------:R-:W-:Y:S01]  /*2040*/  IMAD.WIDE.U32 R58, R58, 0x60, RZ ;  /* 0x000000603a3a7825 */ /* 0x000fe200078e00ff */
[C---:B------:R-:W-:Y:S02]  /*2050*/  LOP3.LUT R84, R88.reuse, 0x4, RZ, 0xc0, !PT ;  /* 0x0000000458547812 */ /* 0x040fe400078ec0ff */
[C---:B------:R-:W-:Y:S01]  /*2060*/  LOP3.LUT R85, R88.reuse, 0x8, RZ, 0xc0, !PT ;  /* 0x0000000858557812 */ /* 0x040fe200078ec0ff */
[----:B------:R-:W-:Y:S01]  /*2070*/  IMAD.IADD R70, R9, 0x1, R71 ;  /* 0x0000000109467824 */ /* 0x000fe200078e0247 */
[C---:B------:R-:W-:Y:S01]  /*2080*/  LOP3.LUT R86, R88.reuse, 0x10, RZ, 0xc0, !PT ;  /* 0x0000001058567812 */ /* 0x040fe200078ec0ff */
[----:B------:R-:W-:Y:S01]  /*2090*/  IMAD.IADD R72, R55, 0x1, R75 ;  /* 0x0000000137487824 */ /* 0x000fe200078e024b */
[C---:B------:R-:W-:Y:S01]  /*20a0*/  LOP3.LUT R87, R88.reuse, 0x20, RZ, 0xc0, !PT ;  /* 0x0000002058577812 */ /* 0x040fe200078ec0ff */
[----:B------:R-:W-:Y:S01]  /*20b0*/  IMAD.IADD R0, R33, 0x1, R32 ;  /* 0x0000000121007824 */ /* 0x000fe200078e0220 */
[----:B------:R-:W-:Y:S01]  /*20c0*/  SHF.R.S32.HI R60, RZ, 0x1f, R74 ;  /* 0x0000001fff3c7819 */ /* 0x000fe2000001144a */
[----:B------:R-:W-:Y:S01]  /*20d0*/  VIADD R62, R35, 0x8 ;  /* 0x00000008233e7836 */ /* 0x000fe20000000000 */
[----:B------:R-:W-:Y:S01]  /*20e0*/  P2R R90, PR, RZ, 0x4 ;  /* 0x00000004ff5a7803 */ /* 0x000fe20000000000 */
[----:B------:R-:W-:Y:S01]  /*20f0*/  IMAD.SHL.U32 R65, R65, 0x2, RZ ;  /* 0x0000000241417824 */ /* 0x000fe200078e00ff */
[----:B------:R-:W-:Y:S01]  /*2100*/  SHF.R.S32.HI R79, RZ, 0x1f, R77 ;  /* 0x0000001fff4f7819 */ /* 0x000fe2000001144d */
[----:B------:R-:W-:Y:S01]  /*2110*/  IMAD.IADD R66, R53, 0x1, R13 ;  /* 0x0000000135427824 */ /* 0x000fe200078e020d */
[----:B------:R-:W-:Y:S01]  /*2120*/  LOP3.LUT R88, R88, 0x40, RZ, 0xc0, !PT ;  /* 0x0000004058587812 */ /* 0x000fe200078ec0ff */
[----:B------:R-:W-:-:S02]  /*2130*/  IMAD.IADD R67, R59, 0x1, R67 ;  /* 0x000000013b437824 */ /* 0x000fc400078e0243 */
[----:B------:R-:W-:Y:S02]  /*2140*/  IMAD.IADD R71, R71, 0x1, R21 ;  /* 0x0000000147477824 */ /* 0x000fe400078e0215 */
[----:B------:R-:W-:Y:S02]  /*2150*/  IMAD.IADD R75, R75, 0x1, R57 ;  /* 0x000000014b4b7824 */ /* 0x000fe400078e0239 */
[C---:B--2---:R-:W-:Y:S01]  /*2160*/  IMAD.SHL.U32 R10, R14.reuse, 0x40, RZ ;  /* 0x000000400e0a7824 */ /* 0x044fe200078e00ff */
[----:B------:R-:W-:Y:S01]  /*2170*/  @!P6 BAR.SYNC.DEFER_BLOCKING 0x9, 0x100 ;  /* 0x024400000000eb1d */ /* 0x000fe20000010000 */
[----:B------:R-:W-:-:S03]  /*2180*/  LOP3.LUT P1, RZ, R14, 0x4, RZ, 0xc0, !PT ;  /* 0x000000040eff7812 */ /* 0x000fc6000782c0ff */
[----:B------:R-:W-:-:S04]  /*2190*/  LOP3.LUT R10, R10, 0x1c0, RZ, 0xc0, !PT ;  /* 0x000001c00a0a7812 */ /* 0x000fc800078ec0ff */
[----:B------:R-:W-:Y:S02]  /*21a0*/  SHF.R.U32.HI R61, RZ, 0x3, R10 ;  /* 0x00000003ff3d7819 */ /* 0x000fe4000001160a */
[----:B------:R-:W-:-:S04]  /*21b0*/  LOP3.LUT R14, R10, 0x18, R16, 0xf8, !PT ;  /* 0x000000180a0e7812 */ /* 0x000fc800078ef810 */
[----:B------:R-:W-:-:S05]  /*21c0*/  LOP3.LUT R14, R14, R61, RZ, 0x3c, !PT ;  /* 0x0000003d0e0e7212 */ /* 0x000fca00078e3cff */
[----:B------:R-:W-:Y:S01]  /*21d0*/  IMAD R68, R34, 0x200, R14 ;  /* 0x0000020022447824 */ /* 0x000fe200078e020e */
[--C-:B------:R-:W-:Y:S02]  /*21e0*/  LOP3.LUT R14, R10, 0x38, R12.reuse, 0xf8, !PT ;  /* 0x000000380a0e7812 */ /* 0x100fe400078ef80c */
[----:B------:R-:W-:Y:S02]  /*21f0*/  LOP3.LUT R12, R229, 0x38, R12, 0xf8, !PT ;  /* 0x00000038e50c7812 */ /* 0x000fe400078ef80c */
[----:B------:R-:W-:Y:S02]  /*2200*/  SEL R64, R64, 0xffffffe0, !P1 ;  /* 0xffffffe040407807 */ /* 0x000fe40004800000 */
[----:B------:R-:W-:Y:S02]  /*2210*/  LOP3.LUT R14, R14, R61, RZ, 0x3c, !PT ;  /* 0x0000003d0e0e7212 */ /* 0x000fe400078e3cff */
[----:B------:R-:W-:Y:S01]  /*2220*/  LOP3.LUT R12, R12, R15, RZ, 0x3c, !PT ;  /* 0x0000000f0c0c7212 */ /* 0x000fe200078e3cff */
[----:B------:R-:W-:Y:S01]  /*2230*/  IMAD.IADD R69, R64, 0x1, R68 ;  /* 0x0000000140457824 */ /* 0x000fe200078e0244 */
[----:B------:R-:W-:Y:S01]  /*2240*/  ISETP.GE.AND P1, PT, R16, UR4, PT ;  /* 0x0000000410007c0c */ /* 0x000fe2000bf26270 */
[----:B------:R-:W-:Y:S01]  /*2250*/  IMAD R80, R34, 0x200, R14 ;  /* 0x0000020022507824 */ /* 0x000fe200078e020e */
[----:B------:R-:W-:Y:S01]  /*2260*/  SHF.R.S32.HI R78, RZ, 0x1f, R30 ;  /* 0x0000001fff4e7819 */ /* 0x000fe2000001141e */
[----:B----4-:R-:W-:-:S10]  /*2270*/  IMAD.IADD R81, R11, 0x1, R12 ;  /* 0x000000010b517824 */ /* 0x010fd400078e020c */
.L_x_712:
[----:B------:R-:W0:Y:S01]  /*2280*/  LDC R97, c[0x0][0x430] ;  /* 0x00010c00ff617b82 */ /* 0x000e220000000800 */
[----:B------:R-:W-:Y:S01]  /*2290*/  IADD3 R28, R28, -0x1, RZ ;  /* 0xffffffff1c1c7810 */ /* 0x000fe20007ffe0ff */
[----:B------:R-:W-:-:S04]  /*22a0*/  IMAD.MOV.U32 R96, RZ, RZ, RZ ;  /* 0x000000ffff607224 */ /* 0x000fc800078e00ff */
[----:B------:R-:W-:Y:S02]  /*22b0*/  IMAD R12, R28, 0x60, R63 ;  /* 0x000000601c0c7824 */ /* 0x000fe400078e023f */
[----:B------:R-:W1:Y:S02]  /*22c0*/  LDC R50, c[0x0][0x3f4] ;  /* 0x0000fd00ff327b82 */ /* 0x000e640000000800 */
[----:B------:R-:W-:Y:S01]  /*22d0*/  IMAD.IADD R36, R0, 0x1, R12 ;  /* 0x0000000100247824 */ /* 0x000fe200078e020c */
[----:B------:R-:W-:-:S03]  /*22e0*/  ISETP.GE.AND P2, PT, R12, R31, PT ;  /* 0x0000001f0c00720c */ /* 0x000fc60003f46270 */
[----:B------:R-:W-:Y:S01]  /*22f0*/  IMAD.MOV.U32 R32, RZ, RZ, R36 ;  /* 0x000000ffff207224 */ /* 0x000fe200078e0024 */
[----:B------:R-:W-:Y:S02]  /*2300*/  ISETP.GT.OR P2, PT, R63, 0x5f, P2 ;  /* 0x0000005f3f00780c */ /* 0x000fe40001744670 */
[----:B0-----:R-:W-:-:S11]  /*2310*/  ISETP.NE.AND P3, PT, R97, 0x1, PT ;  /* 0x000000016100780c */ /* 0x001fd60003f65270 */
[----:B------:R-:W0:Y:S08]  /*2320*/  @!P2 LDC.64 R14, c[0x0][0x428] ;  /* 0x00010a00ff0eab82 */ /* 0x000e300000000a00 */
[----:B--2---:R-:W2:Y:S08]  /*2330*/  @!P2 LDC.64 R12, c[0x0][0x418] ;  /* 0x00010600ff0cab82 */ /* 0x004eb00000000a00 */
[----:B---3--:R-:W3:Y:S08]  /*2340*/  @P3 LDC R11, c[0x0][0x434] ;  /* 0x00010d00ff0b3b82 */ /* 0x008ef00000000800 */
[----:B------:R-:W4:Y:S01]  /*2350*/  @P3 LDC R34, c[0x0][0x438] ;  /* 0x00010e00ff223b82 */ /* 0x000f220000000800 */
[----:B---3--:R-:W-:-:S05]  /*2360*/  @P3 IMAD.HI.U32 R11, R36, R11, RZ ;  /* 0x0000000b240b3227 */ /* 0x008fca00078e00ff */
[----:B----4-:R-:W-:Y:S01]  /*2370*/  @P3 SHF.R.U32.HI R32, RZ, R34, R11 ;  /* 0x00000022ff203219 */ /* 0x010fe2000001160b */
[----:B0-----:R-:W-:-:S03]  /*2380*/  @!P2 IMAD R11, R78, R14, RZ ;  /* 0x0000000e4e0ba224 */ /* 0x001fc600078e02ff */
[--C-:B------:R-:W-:Y:S01]  /*2390*/  @!P2 SHF.R.S32.HI R33, RZ, 0x1f, R32.reuse ;  /* 0x0000001fff21a819 */ /* 0x100fe20000011420 */
[C---:B------:R-:W-:Y:S02]  /*23a0*/  @!P2 IMAD R11, R30.reuse, R15, R11 ;  /* 0x0000000f1e0ba224 */ /* 0x040fe400078e020b */
[----:B------:R-:W-:-:S04]  /*23b0*/  @!P2 IMAD.WIDE.U32 R14, R30, R14, R32 ;  /* 0x0000000e1e0ea225 */ /* 0x000fc800078e0020 */
[----:B------:R-:W-:Y:S01]  /*23c0*/  @!P2 IMAD.IADD R11, R15, 0x1, R11 ;  /* 0x000000010f0ba824 */ /* 0x000fe200078e020b */
[----:B--2---:R-:W-:-:S04]  /*23d0*/  @!P2 LEA R12, P3, R14, R12, 0x2 ;  /* 0x0000000c0e0ca211 */ /* 0x004fc800078610ff */
[----:B------:R-:W-:-:S05]  /*23e0*/  @!P2 LEA.HI.X R13, R14, R13, R11, 0x2, P3 ;  /* 0x0000000d0e0da211 */ /* 0x000fca00018f140b */
[----:B------:R0:W5:Y:S01]  /*23f0*/  @!P2 LDG.E R96, desc[UR40][R12.64] ;  /* 0x000000280c60a981 */ /* 0x000162000c1e1900 */
[----:B-1----:R-:W-:Y:S01]  /*2400*/  ISETP.GE.AND P2, PT, R50, 0x1, PT ;  /* 0x000000013200780c */ /* 0x002fe20003f46270 */
[----:B------:R-:W-:Y:S01]  /*2410*/  IMAD.MOV R14, RZ, RZ, -R32 ;  /* 0x000000ffff0e7224 */ /* 0x000fe200078e0a20 */
[----:B------:R-:W-:Y:S01]  /*2420*/  ISETP.GT.AND P3, PT, R28, R29, PT ;  /* 0x0000001d1c00720c */ /* 0x000fe20003f64270 */
[C---:B------:R-:W-:Y:S01]  /*2430*/  IMAD R94, R18.reuse, 0x1800, R68 ;  /* 0x00001800125e7824 */ /* 0x040fe200078e0244 */
[----:B------:R-:W-:Y:S05]  /*2440*/  YIELD ;  /* 0x0000000000007946 */ /* 0x000fea0003800000 */
[----:B------:R-:W-:Y:S01]  /*2450*/  IMAD R92, R18, 0x1800, R69 ;  /* 0x00001800125c7824 */ /* 0x000fe200078e0245 */
[----:B------:R-:W-:Y:S01]  /*2460*/  BSSY B0, `(.L_x_659) ;  /* 0x000030c000007945 */ /* 0x000fe20003800000 */
[----:B------:R-:W-:Y:S01]  /*2470*/  IMAD R97, R97, R14, R36 ;  /* 0x0000000e61617224 */ /* 0x000fe200078e0224 */
[----:B------:R-:W-:Y:S01]  /*2480*/  P2R R91, PR, RZ, 0x8 ;  /* 0x00000008ff5b7803 */ /* 0x000fe20000000000 */
[----:B------:R-:W-:-:S02]  /*2490*/  IMAD R94, R94, 0x2, R25 ;  /* 0x000000025e5e7824 */ /* 0x000fc400078e0219 */
[----:B------:R-:W-:Y:S01]  /*24a0*/  IMAD R92, R92, 0x2, R25 ;  /* 0x000000025c5c7824 */ /* 0x000fe200078e0219 */
[----:B0-----:R-:W-:Y:S06]  /*24b0*/  @!P2 BRA `(.L_x_660) ;  /* 0x0000002c0008a947 */ /* 0x001fec0003800000 */
[----:B------:R-:W-:Y:S01]  /*24c0*/  SHF.R.S32.HI R98, RZ, 0x1f, R97 ;  /* 0x0000001fff627819 */ /* 0x000fe20000011461 */
[----:B------:R-:W-:Y:S01]  /*24d0*/  ULDC.64 UR4, c[0x0][0x300] ;  /* 0x0000c00000047ab9 */ /* 0x000fe20000000a00 */
[----:B-----5:R-:W-:Y:S01]  /*24e0*/  SHF.R.S32.HI R99, RZ, 0x1f, R96 ;  /* 0x0000001fff637819 */ /* 0x020fe20000011460 */
[----:B------:R-:W-:Y:S01]  /*24f0*/  IMAD.WIDE.U32 R12, R97, UR4, RZ ;  /* 0x00000004610c7c25 */ /* 0x000fe2000f8e00ff */
[----:B------:R-:W-:Y:S02]  /*2500*/  ULDC.U8 UR6, c[0x0][0x410] ;  /* 0x0001040000067ab9 */ /* 0x000fe40000000000 */
[----:B------:R-:W-:Y:S01]  /*2510*/  ISETP.NE.AND P2, PT, RZ, UR6, PT ;  /* 0x00000006ff007c0c */ /* 0x000fe2000bf45270 */
[----:B------:R-:W-:Y:S02]  /*2520*/  IMAD R14, R98, UR4, RZ ;  /* 0x00000004620e7c24 */ /* 0x000fe4000f8e02ff */
[-C--:B------:R-:W-:Y:S02]  /*2530*/  IMAD R32, R67, R28.reuse, RZ ;  /* 0x0000001c43207224 */ /* 0x080fe400078e02ff */
[----:B------:R-:W-:Y:S01]  /*2540*/  IMAD R11, R97, UR5, R14 ;  /* 0x00000005610b7c24 */ /* 0x000fe2000f8e020e */
[----:B------:R-:W-:Y:S01]  /*2550*/  ULDC.64 UR4, c[0x0][0x310] ;  /* 0x0000c40000047ab9 */ /* 0x000fe20000000a00 */
[----:B------:R-:W-:-:S02]  /*2560*/  IMAD R14, R66, R28, RZ ;  /* 0x0000001c420e7224 */ /* 0x000fc400078e02ff */
[----:B------:R-:W-:Y:S02]  /*2570*/  IMAD R15, R99, UR4, RZ ;  /* 0x00000004630f7c24 */ /* 0x000fe4000f8e02ff */
[----:B------:R-:W-:Y:S01]  /*2580*/  IMAD.IADD R13, R13, 0x1, R11 ;  /* 0x000000010d0d7824 */ /* 0x000fe200078e020b */
[----:B------:R-:W-:Y:S01]  /*2590*/  SHF.R.S32.HI R11, RZ, 0x1f, R28 ;  /* 0x0000001fff0b7819 */ /* 0x000fe2000001141c */
[C---:B------:R-:W-:Y:S02]  /*25a0*/  IMAD R15, R96.reuse, UR5, R15 ;  /* 0x00000005600f7c24 */ /* 0x040fe4000f8e020f */
[----:B------:R-:W-:Y:S01]  /*25b0*/  IMAD.WIDE.U32 R12, R96, UR4, R12 ;  /* 0x00000004600c7c25 */ /* 0x000fe2000f8e000c */
[----:B------:R-:W-:-:S03]  /*25c0*/  ULDC.64 UR4, c[0x0][0x308] ;  /* 0x0000c20000047ab9 */ /* 0x000fc60000000a00 */
[----:B------:R-:W-:Y:S02]  /*25d0*/  IMAD.IADD R13, R13, 0x1, R15 ;  /* 0x000000010d0d7824 */ /* 0x000fe400078e020f */
[----:B------:R-:W-:Y:S02]  /*25e0*/  IMAD R15, R60, UR4, RZ ;  /* 0x000000043c0f7c24 */ /* 0x000fe4000f8e02ff */
[C---:B------:R-:W-:Y:S02]  /*25f0*/  IMAD R35, R11.reuse, R52, R14 ;  /* 0x000000340b237224 */ /* 0x040fe400078e020e */
[----:B------:R-:W-:Y:S02]  /*2600*/  IMAD R11, R11, R58, R32 ;  /* 0x0000003a0b0b7224 */ /* 0x000fe400078e0220 */
[C---:B------:R-:W-:Y:S02]  /*2610*/  IMAD R103, R74.reuse, UR5, R15 ;  /* 0x000000054a677c24 */ /* 0x040fe4000f8e020f */
[----:B------:R-:W-:Y:S01]  /*2620*/  IMAD.WIDE.U32 R32, R74, UR4, R12 ;  /* 0x000000044a207c25 */ /* 0x000fe2000f8e000c */
[----:B------:R-:W-:-:S03]  /*2630*/  ULDC.64 UR4, c[0x0][0x2e8] ;  /* 0x0000ba0000047ab9 */ /* 0x000fc60000000a00 */
[----:B------:R-:W-:Y:S01]  /*2640*/  IMAD.IADD R103, R33, 0x1, R103 ;  /* 0x0000000121677824 */ /* 0x000fe200078e0267 */
[----:B------:R-:W-:Y:S01]  /*2650*/  LEA R102, P3, R32, UR4, 0x1 ;  /* 0x0000000420667c11 */ /* 0x000fe2000f8608ff */
[----:B------:R-:W-:Y:S02]  /*2660*/  IMAD R100, R28, -0x60, R31 ;  /* 0xffffffa01c647824 */ /* 0x000fe400078e021f */
[-C--:B------:R-:W-:Y:S01]  /*2670*/  IMAD.WIDE.U32 R14, R52, R28.reuse, RZ ;  /* 0x0000001c340e7225 */ /* 0x080fe200078e00ff */
[----:B------:R-:W-:Y:S02]  /*2680*/  LEA.HI.X R103, R32, UR5, R103, 0x1, P3 ;  /* 0x0000000520677c11 */ /* 0x000fe400098f0c67 */
[----:B------:R-:W-:Y:S01]  /*2690*/  VIMNMX R100, R100, 0x60, PT ;  /* 0x0000006064647848 */ /* 0x000fe20003fe0100 */
[----:B------:R-:W-:-:S04]  /*26a0*/  IMAD.WIDE.U32 R12, R58, R28, RZ ;  /* 0x0000001c3a0c7225 */ /* 0x000fc800078e00ff */
[----:B------:R-:W-:Y:S02]  /*26b0*/  IMAD.IADD R49, R15, 0x1, R35 ;  /* 0x000000010f317824 */ /* 0x000fe400078e0223 */
[----:B------:R-:W-:Y:S01]  /*26c0*/  IMAD.IADD R51, R13, 0x1, R11 ;  /* 0x000000010d337824 */ /* 0x000fe200078e020b */
[----:B------:R-:W-:Y:S06]  /*26d0*/  @!P2 BRA `(.L_x_661) ;  /* 0x000000140044a947 */ /* 0x000fec0003800000 */
[----:B------:R-:W-:Y:S01]  /*26e0*/  ISETP.GE.AND P2, PT, R200, R100, PT ;  /* 0x00000064c800720c */ /* 0x000fe20003f46270 */
[----:B------:R-:W-:Y:S01]  /*26f0*/  BSSY B1, `(.L_x_662) ;  /* 0x000001b000017945 */ /* 0x000fe20003800000 */
[----:B------:R-:W-:Y:S02]  /*2700*/  CS2R R32, SRZ ;  /* 0x0000000000207805 */ /* 0x000fe4000001ff00 */
[----:B------:R-:W-:Y:S02]  /*2710*/  CS2R R40, SRZ ;  /* 0x0000000000287805 */ /* 0x000fe4000001ff00 */
[----:B------:R-:W-:Y:S02]  /*2720*/  CS2R R44, SRZ ;  /* 0x00000000002c7805 */ /* 0x000fe4000001ff00 */
[----:B------:R-:W-:Y:S02]  /*2730*/  CS2R R42, SRZ ;  /* 0x00000000002a7805 */ /* 0x000fe4000001ff00 */
[----:B------:R-:W-:-:S03]  /*2740*/  CS2R R46, SRZ ;  /* 0x00000000002e7805 */ /* 0x000fc6000001ff00 */
[----:B------:R-:W-:Y:S05]  /*2750*/  @P2 BRA `(.L_x_663) ;  /* 0x0000000000502947 */ /* 0x000fea0003800000 */
[----:B------:R-:W-:Y:S01]  /*2760*/  IADD3 R11, P3, R8, R14, RZ ;  /* 0x0000000e080b7210 */ /* 0x000fe20007f7e0ff */
[----:B------:R-:W-:Y:S01]  /*2770*/  ULDC.64 UR4, c[0x0][0x3e8] ;  /* 0x0000fa0000047ab9 */ /* 0x000fe20000000a00 */
[----:B------:R-:W-:Y:S02]  /*2780*/  CS2R R44, SRZ ;  /* 0x00000000002c7805 */ /* 0x000fe4000001ff00 */
[----:B------:R-:W-:Y:S01]  /*2790*/  CS2R R46, SRZ ;  /* 0x00000000002e7805 */ /* 0x000fe2000001ff00 */
[----:B------:R-:W-:Y:S01]  /*27a0*/  IMAD.X R36, R49, 0x1, R70, P3 ;  /* 0x0000000131247824 */ /* 0x000fe200018e0646 */
[----:B------:R-:W-:-:S04]  /*27b0*/  LEA R34, P3, R11, UR4, 0x1 ;  /* 0x000000040b227c11 */ /* 0x000fc8000f8608ff */
[----:B------:R-:W-:Y:S01]  /*27c0*/  LEA.HI.X R35, R11, UR5, R36, 0x1, P3 ;  /* 0x000000050b237c11 */ /* 0x000fe200098f0c24 */
[----:B------:R-:W-:Y:S01]  /*27d0*/  ULDC.64 UR4, c[0x0][0x400] ;  /* 0x0001000000047ab9 */ /* 0x000fe20000000a00 */
[----:B------:R-:W-:-:S05]  /*27e0*/  IADD3 R11, P3, R54, R12, RZ ;  /* 0x0000000c360b7210 */ /* 0x000fca0007f7e0ff */
[----:B------:R-:W-:Y:S01]  /*27f0*/  IMAD.X R38, R51, 0x1, R72, P3 ;  /* 0x0000000133267824 */ /* 0x000fe200018e0648 */
[----:B------:R-:W-:-:S04]  /*2800*/  LEA R36, P3, R11, UR4, 0x1 ;  /* 0x000000040b247c11 */ /* 0x000fc8000f8608ff */
[----:B------:R-:W-:Y:S02]  /*2810*/  LEA.HI.X R37, R11, UR5, R38, 0x1, P3 ;  /* 0x000000050b257c11 */ /* 0x000fe400098f0c26 */
[----:B------:R-:W-:Y:S02]  /*2820*/  ISETP.GE.AND P3, PT, R22, R50, PT ;  /* 0x000000321600720c */ /* 0x000fe40003f66270 */
[----:B------:R-:W-:Y:S02]  /*2830*/  CS2R R40, SRZ ;  /* 0x0000000000287805 */ /* 0x000fe4000001ff00 */
[----:B------:R-:W-:-:S09]  /*2840*/  CS2R R42, SRZ ;  /* 0x00000000002a7805 */ /* 0x000fd2000001ff00 */
[----:B------:R0:W5:Y:S04]  /*2850*/  @!P3 LDG.E.64 R44, desc[UR40][R34.64] ;  /* 0x00000028222cb981 */ /* 0x000168000c1e1b00 */
[----:B------:R0:W5:Y:S01]  /*2860*/  @!P3 LDG.E.64 R46, desc[UR40][R36.64] ;  /* 0x00000028242eb981 */ /* 0x000162000c1e1b00 */
[----:B------:R-:W-:-:S13]  /*2870*/  ISETP.GE.AND P3, PT, R204, R50, PT ;  /* 0x00000032cc00720c */ /* 0x000fda0003f66270 */
[----:B------:R0:W5:Y:S04]  /*2880*/  @!P3 LDG.E.64 R40, desc[UR40][R34.64+0x20] ;  /* 0x000020282228b981 */ /* 0x000168000c1e1b00 */
[----:B------:R0:W5:Y:S02]  /*2890*/  @!P3 LDG.E.64 R42, desc[UR40][R36.64+0x20] ;  /* 0x00002028242ab981 */ /* 0x000164000c1e1b00 */
.L_x_663:
[----:B------:R-:W-:Y:S05]  /*28a0*/  BSYNC B1 ;  /* 0x0000000000017941 */ /* 0x000fea0003800000 */
.L_x_662:
[----:B------:R-:W-:Y:S01]  /*28b0*/  VIADD R11, R200, 0x40 ;  /* 0x00000040c80b7836 */ /* 0x000fe20000000000 */
[----:B------:R-:W-:Y:S01]  /*28c0*/  BSSY B1, `(.L_x_664) ;  /* 0x000001c000017945 */ /* 0x000fe20003800000 */
[----:B0-----:R-:W-:Y:S02]  /*28d0*/  CS2R R36, SRZ ;  /* 0x0000000000247805 */ /* 0x001fe4000001ff00 */
[----:B------:R-:W-:Y:S01]  /*28e0*/  CS2R R34, SRZ ;  /* 0x0000000000227805 */ /* 0x000fe2000001ff00 */
[----:B-----5:R-:W-:Y:S01]  /*28f0*/  IMAD.MOV.U32 R48, RZ, RZ, R40 ;  /* 0x000000ffff307224 */ /* 0x020fe200078e0028 */
[----:B------:R-:W-:Y:S01]  /*2900*/  ISETP.GE.AND P4, PT, R11, R100, PT ;  /* 0x000000640b00720c */ /* 0x000fe20003f86270 */
[----:B------:R-:W-:Y:S01]  /*2910*/  IMAD.MOV.U32 R89, RZ, RZ, R41 ;  /* 0x000000ffff597224 */ /* 0x000fe200078e0029 */
[----:B------:R-:W-:-:S11]  /*2920*/  CS2R R38, SRZ ;  /* 0x0000000000267805 */ /* 0x000fd6000001ff00 */
[----:B------:R-:W-:Y:S05]  /*2930*/  @P4 BRA `(.L_x_665) ;  /* 0x0000000000504947 */ /* 0x000fea0003800000 */
[----:B------:R-:W-:Y:S01]  /*2940*/  IADD3 R14, P3, P5, R8, R14, R5 ;  /* 0x0000000e080e7210 */ /* 0x000fe20007d7e005 */
[----:B------:R-:W-:Y:S01]  /*2950*/  ULDC.64 UR4, c[0x0][0x3e8] ;  /* 0x0000fa0000047ab9 */ /* 0x000fe20000000a00 */
[----:B------:R-:W-:Y:S02]  /*2960*/  CS2R R36, SRZ ;  /* 0x0000000000247805 */ /* 0x000fe4000001ff00 */
[----:B------:R-:W-:Y:S02]  /*2970*/  CS2R R38, SRZ ;  /* 0x0000000000267805 */ /* 0x000fe4000001ff00 */
[----:B------:R-:W-:Y:S02]  /*2980*/  IADD3.X R13, R70, R49, R4, P3, P5 ;  /* 0x00000031460d7210 */ /* 0x000fe40001fea404 */
[----:B------:R-:W-:-:S04]  /*2990*/  IADD3 R11, P3, P5, R54, R12, R7 ;  /* 0x0000000c360b7210 */ /* 0x000fc80007d7e007 */
[----:B------:R-:W-:Y:S02]  /*29a0*/  IADD3.X R32, R72, R51, R6, P3, P5 ;  /* 0x0000003348207210 */ /* 0x000fe40001fea406 */
[----:B------:R-:W-:-:S04]  /*29b0*/  LEA R12, P3, R14, UR4, 0x1 ;  /* 0x000000040e0c7c11 */ /* 0x000fc8000f8608ff */
[----:B------:R-:W-:Y:S01]  /*29c0*/  LEA.HI.X R13, R14, UR5, R13, 0x1, P3 ;  /* 0x000000050e0d7c11 */ /* 0x000fe200098f0c0d */
[----:B------:R-:W-:Y:S02]  /*29d0*/  ULDC.64 UR4, c[0x0][0x400] ;  /* 0x0001000000047ab9 */ /* 0x000fe40000000a00 */
        /* <DEDUP_REMOVED lines=10> */
.L_x_665:
[----:B------:R-:W-:Y:S05]  /*2a80*/  BSYNC B1 ;  /* 0x0000000000017941 */ /* 0x000fea0003800000 */
.L_x_664:
[----:B------:R-:W-:Y:S01]  /*2a90*/  IMAD.MOV.U32 R11, RZ, RZ, R44 ;  /* 0x000000ffff0b7224 */ /* 0x000fe200078e002c */
[----:B------:R-:W-:Y:S01]  /*2aa0*/  ISETP.NE.AND P3, PT, R205, 0x3, PT ;  /* 0x00000003cd00780c */ /* 0x000fe20003f65270 */
[----:B0-----:R-:W-:Y:S01]  /*2ab0*/  IMAD.MOV.U32 R12, RZ, RZ, R45 ;  /* 0x000000ffff0c7224 */ /* 0x001fe200078e002d */
[----:B------:R-:W-:Y:S01]  /*2ac0*/  PRMT R121, R48, 0x7610, R121 ;  /* 0x0000761030797816 */ /* 0x000fe20000000079 */
[----:B------:R-:W-:Y:S01]  /*2ad0*/  IMAD.MOV.U32 R13, RZ, RZ, R46 ;  /* 0x000000ffff0d7224 */ /* 0x000fe200078e002e */
[----:B------:R-:W-:Y:S01]  /*2ae0*/  PRMT R111, R11, 0x7610, R111 ;  /* 0x000076100b6f7816 */ /* 0x000fe2000000006f */
[----:B------:R-:W-:Y:S01]  /*2af0*/  IMAD.MOV.U32 R11, RZ, RZ, R42 ;  /* 0x000000ffff0b7224 */ /* 0x000fe200078e002a */
[----:B------:R-:W-:Y:S01]  /*2b00*/  PRMT R95, R95, 0x5410, R12 ;  /* 0x000054105f5f7816 */ /* 0x000fe2000000000c */
[----:B------:R-:W-:Y:S01]  /*2b10*/  IMAD.MOV.U32 R12, RZ, RZ, R43 ;  /* 0x000000ffff0c7224 */ /* 0x000fe200078e002b */
[----:B------:R-:W-:Y:S01]  /*2b20*/  PRMT R104, R104, 0x5410, R13 ;  /* 0x0000541068687816 */ /* 0x000fe2000000000d */
[----:B------:R-:W-:Y:S01]  /*2b30*/  IMAD.MOV.U32 R14, RZ, RZ, R47 ;  /* 0x000000ffff0e7224 */ /* 0x000fe200078e002f */
[----:B------:R-:W-:Y:S01]  /*2b40*/  PRMT R123, R11, 0x7610, R123 ;  /* 0x000076100b7b7816 */ /* 0x000fe2000000007b */
[----:B-----5:R-:W-:Y:S01]  /*2b50*/  IMAD.MOV.U32 R11, RZ, RZ, R32 ;  /* 0x000000ffff0b7224 */ /* 0x020fe200078e0020 */
[----:B------:R-:W-:Y:S01]  /*2b60*/  PRMT R124, R12, 0x7610, R124 ;  /* 0x000076100c7c7816 */ /* 0x000fe2000000007c */
[----:B------:R-:W-:Y:S01]  /*2b70*/  IMAD.MOV.U32 R12, RZ, RZ, R33 ;  /* 0x000000ffff0c7224 */ /* 0x000fe200078e0021 */
[----:B------:R-:W-:Y:S01]  /*2b80*/  PRMT R105, R105, 0x5410, R14 ;  /* 0x0000541069697816 */ /* 0x000fe2000000000e */
[----:B------:R-:W-:Y:S01]  /*2b90*/  IMAD.MOV.U32 R13, RZ, RZ, R36 ;  /* 0x000000ffff0d7224 */ /* 0x000fe200078e0024 */
[----:B------:R-:W-:-:S02]  /*2ba0*/  MOV R14, R37 ;  /* 0x00000025000e7202 */ /* 0x000fc40000000f00 */
        /* <DEDUP_REMOVED lines=8> */
[----:B------:R-:W-:Y:S02]  /*2c30*/  PRMT R122, R89, 0x7610, R122 ;  /* 0x00007610597a7816 */ /* 0x000fe4000000007a */
[----:B------:R-:W-:-:S02]  /*2c40*/  PRMT R105, R11, 0x7610, R105 ;  /* 0x000076100b697816 */ /* 0x000fc40000000069 */
[----:B------:R-:W-:Y:S02]  /*2c50*/  PRMT R106, R12, 0x7610, R106 ;  /* 0x000076100c6a7816 */ /* 0x000fe4000000006a */
[----:B------:R-:W-:Y:S02]  /*2c60*/  PRMT R109, R13, 0x7610, R109 ;  /* 0x000076100d6d7816 */ /* 0x000fe4000000006d */
[----:B------:R-:W-:Y:S01]  /*2c70*/  PRMT R110, R14, 0x7610, R110 ;  /* 0x000076100e6e7816 */ /* 0x000fe2000000006e */
[----:B------:R-:W-:Y:S06]  /*2c80*/  @!P3 BRA `(.L_x_666) ;  /* 0x000000000004b947 */ /* 0x000fec0003800000 */
[----:B------:R-:W-:Y:S01]  /*2c90*/  BPT.TRAP 0x1 ;  /* 0x000000040000795c */ /* 0x000fe20000300000 */
.L_x_666:
[----:B------:R-:W-:Y:S01]  /*2ca0*/  IMAD R89, R18, 0x8, R19 ;  /* 0x0000000812597824 */ /* 0x000fe200078e0213 */
[----:B------:R-:W-:Y:S01]  /*2cb0*/  SHF.L.U32 R101, R203, 0x1f, RZ ;  /* 0x0000001fcb657819 */ /* 0x000fe200000006ff */
[----:B------:R-:W-:Y:S03]  /*2cc0*/  BSSY B1, `(.L_x_667) ;  /* 0x0000003000017945 */ /* 0x000fe60003800000 */
[----:B------:R-:W0:Y:S02]  /*2cd0*/  SYNCS.PHASECHK.TRANS64.TRYWAIT P5, [R89+URZ+0x22890], R101 ;  /* 0x02289065590075a7 */ /* 0x000e2400080a017f */
[----:B0-----:R-:W-:Y:S05]  /*2ce0*/  @!P5 BRA `(.L_x_668) ;  /* 0x000001480030d947 */ /* 0x001fea0003800000 */
.L_x_914:
[----:B------:R-:W-:Y:S05]  /*2cf0*/  BSYNC B1 ;  /* 0x0000000000017941 */ /* 0x000fea0003800000 */
.L_x_667:
[----:B------:R-:W-:-:S03]  /*2d00*/  UMOV UR4, 0xffffffff ;  /* 0xffffffff00047882 */ /* 0x000fc60000000000 */
[----:B------:R-:W-:Y:S05]  /*2d10*/  BRA.DIV UR4, `(.L_x_669) ;  /* 0x0000014a04387947 */ /* 0x000fea000b800000 */
[----:B------:R1:W2:Y:S04]  /*2d20*/  SHFL.IDX PT, R51, R103, RZ, 0x1c1f ;  /* 0x001c1fff67337589 */ /* 0x0002a800000e0000 */
[----:B------:R1:W3:Y:S02]  /*2d30*/  SHFL.IDX PT, R93, R102, RZ, 0x1c1f ;  /* 0x001c1fff665d7589 */ /* 0x0002e400000e0000 */
.L_x_918:
[----:B------:R-:W-:Y:S04]  /*2d40*/  BSSY B1, `(.L_x_670) ;  /* 0x0000073000017945 */ /* 0x000fe80003800000 */
[----:B------:R-:W-:Y:S05]  /*2d50*/  @P2 BRA `(.L_x_671) ;  /* 0x0000000400c42947 */ /* 0x000fea0003800000 */
[----:B------:R-:W-:Y:S04]  /*2d60*/  BSSY B2, `(.L_x_672) ;  /* 0x0000038000027945 */ /* 0x000fe80003800000 */
[----:B------:R-:W-:Y:S05]  /*2d70*/  @P1 BRA `(.L_x_673) ;  /* 0x0000000000d81947 */ /* 0x000fea0003800000 */
[----:B------:R4:W0:Y:S01]  /*2d80*/  LDS.128 R12, [R94] ;  /* 0x000000005e0c7984 */ /* 0x0008220000000c00 */
[C---:B---3--:R-:W-:Y:S01]  /*2d90*/  LEA R48, P2, R16.reuse, R93, 0x1 ;  /* 0x0000005d10307211 */ /* 0x048fe200078408ff */
[----:B------:R-:W-:Y:S03]  /*2da0*/  BSSY B3, `(.L_x_674) ;  /* 0x0000032000037945 */ /* 0x000fe60003800000 */
[----:B--2---:R-:W-:Y:S02]  /*2db0*/  LEA.HI.X R49, R16, R51, R17, 0x1, P2 ;  /* 0x0000003310317211 */ /* 0x004fe400010f0c11 */
[----:B------:R-:W-:-:S13]  /*2dc0*/  ISETP.GE.AND P2, PT, R22, R50, PT ;  /* 0x000000321600720c */ /* 0x000fda0003f46270 */
[----:B----4-:R-:W-:Y:S05]  /*2dd0*/  @P2 BRA `(.L_x_675) ;  /* 0x0000000000b82947 */ /* 0x010fea0003800000 */
[----:B------:R-:W-:Y:S01]  /*2de0*/  SHF.R.U64 R11, R44, 0x10, R45 ;  /* 0x000000102c0b7819 */ /* 0x000fe2000000122d */
[----:B0-----:R-:W-:Y:S01]  /*2df0*/  IMAD.U32 R44, R14, 0x10000, RZ ;  /* 0x000100000e2c7824 */ /* 0x001fe200078e00ff */
[--C-:B------:R-:W-:Y:S02]  /*2e00*/  SHF.R.U64 R114, R46, 0x10, R47.reuse ;  /* 0x000000102e727819 */ /* 0x100fe4000000122f */
[----:B------:R-:W-:Y:S02]  /*2e10*/  SHF.R.U32.HI R116, RZ, 0x10, R47 ;  /* 0x00000010ff747819 */ /* 0x000fe4000001162f */
[----:B------:R-:W-:Y:S02]  /*2e20*/  SHF.R.U32.HI R112, RZ, 0x10, R45 ;  /* 0x00000010ff707819 */ /* 0x000fe4000001162d */
[----:B------:R-:W-:Y:S01]  /*2e30*/  PRMT R47, R111, 0x5410, R11 ;  /* 0x000054106f2f7816 */ /* 0x000fe2000000000b */
[----:B------:R-:W-:Y:S01]  /*2e40*/  IMAD.U32 R11, R12, 0x10000, RZ ;  /* 0x000100000c0b7824 */ /* 0x000fe200078e00ff */
[----:B------:R-:W-:-:S02]  /*2e50*/  PRMT R114, R104, 0x5432, R114 ;  /* 0x0000543268727816 */ /* 0x000fc40000000072 */
[----:B------:R-:W-:Y:S02]  /*2e60*/  PRMT R116, R105, 0x5432, R116 ;  /* 0x0000543269747816 */ /* 0x000fe40000000074 */
[----:B------:R-:W-:Y:S01]  /*2e70*/  LOP3.LUT R45, R14, 0xffff0000, RZ, 0xc0, !PT ;  /* 0xffff00000e2d7812 */ /* 0x000fe200078ec0ff */
[----:B------:R-:W-:Y:S01]  /*2e80*/  IMAD.U32 R14, R13, 0x10000, RZ ;  /* 0x000100000d0e7824 */ /* 0x000fe200078e00ff */
[----:B------:R-:W-:Y:S01]  /*2e90*/  PRMT R112, R95, 0x5432, R112 ;  /* 0x000054325f707816 */ /* 0x000fe20000000070 */
[----:B------:R-:W-:Y:S01]  /*2ea0*/  IMAD.U32 R117, R116, 0x10000, RZ ;  /* 0x0001000074757824 */ /* 0x000fe200078e00ff */
[----:B------:R-:W-:Y:S02]  /*2eb0*/  LOP3.LUT R13, R13, 0xffff0000, RZ, 0xc0, !PT ;  /* 0xffff00000d0d7812 */ /* 0x000fe400078ec0ff */
[----:B------:R-:W-:Y:S01]  /*2ec0*/  LOP3.LUT R115, R114, 0xffff0000, RZ, 0xc0, !PT ;  /* 0xffff000072737812 */ /* 0x000fe200078ec0ff */
[----:B------:R-:W-:Y:S01]  /*2ed0*/  IMAD.U32 R113, R112, 0x10000, RZ ;  /* 0x0001000070717824 */ /* 0x000fe200078e00ff */
[----:B------:R-:W-:Y:S01]  /*2ee0*/  LOP3.LUT R111, R47, 0xffff0000, RZ, 0xc0, !PT ;  /* 0xffff00002f6f7812 */ /* 0x000fe200078ec0ff */
[----:B------:R-:W-:Y:S01]  /*2ef0*/  IMAD.U32 R114, R114, 0x10000, RZ ;  /* 0x0001000072727824 */ /* 0x000fe200078e00ff */
[----:B------:R-:W-:Y:S01]  /*2f00*/  LOP3.LUT R12, R12, 0xffff0000, RZ, 0xc0, !PT ;  /* 0xffff00000c0c7812 */ /* 0x000fe200078ec0ff */
[----:B------:R-:W-:Y:S01]  /*2f10*/  FMUL.FTZ R119, R13, R115 ;  /* 0x000000730d777220 */ /* 0x000fe20000410000 */
[----:B------:R-:W-:Y:S01]  /*2f20*/  LOP3.LUT R46, R15, 0xffff0000, RZ, 0xc0, !PT ;  /* 0xffff00000f2e7812 */ /* 0x000fe200078ec0ff */
[----:B------:R-:W-:Y:S01]  /*2f30*/  FMUL.FTZ R118, R13, R111 ;  /* 0x0000006f0d767220 */ /* 0x000fe20000410000 */
[C---:B------:R-:W-:Y:S01]  /*2f40*/  FMUL.FTZ R13, R45.reuse, R117 ;  /* 0x000000752d0d7220 */ /* 0x040fe20000410000 */
[----:B------:R-:W-:Y:S01]  /*2f50*/  FMUL.FTZ R45, R45, R113 ;  /* 0x000000712d2d7220 */ /* 0x000fe20000410000 */
[----:B------:R-:W-:Y:S01]  /*2f60*/  LOP3.LUT R116, R116, 0xffff0000, RZ, 0xc0, !PT ;  /* 0xffff000074747812 */ /* 0x000fe200078ec0ff */
[----:B------:R-:W-:Y:S01]  /*2f70*/  IMAD.U32 R47, R47, 0x10000, RZ ;  /* 0x000100002f2f7824 */ /* 0x000fe200078e00ff */
[----:B------:R-:W-:Y:S01]  /*2f80*/  LOP3.LUT R112, R112, 0xffff0000, RZ, 0xc0, !PT ;  /* 0xffff000070707812 */ /* 0x000fe200078ec0ff */
[C---:B------:R-:W-:Y:S01]  /*2f90*/  FFMA.FTZ R119, R14.reuse, R111, -R119 ;  /* 0x0000006f0e777223 */ /* 0x040fe20000010877 */
[----:B------:R-:W-:Y:S01]  /*2fa0*/  FFMA.FTZ R118, R14, R115, R118 ;  /* 0x000000730e767223 */ /* 0x000fe20000010076 */
[C---:B------:R-:W-:Y:S01]  /*2fb0*/  FFMA.FTZ R113, R44.reuse, R113, -R13 ;  /* 0x000000712c717223 */ /* 0x040fe2000001080d */
[----:B------:R-:W-:Y:S01]  /*2fc0*/  FFMA.FTZ R44, R44, R117, R45 ;  /* 0x000000752c2c7223 */ /* 0x000fe2000001002d */
[C---:B------:R-:W-:Y:S01]  /*2fd0*/  FMUL.FTZ R14, R12.reuse, R114 ;  /* 0x000000720c0e7220 */ /* 0x040fe20000410000 */
[----:B------:R-:W-:Y:S01]  /*2fe0*/  FMUL.FTZ R13, R12, R47 ;  /* 0x0000002f0c0d7220 */ /* 0x000fe20000410000 */
[----:B------:R-:W-:-:S02]  /*2ff0*/  IMAD.U32 R15, R15, 0x10000, RZ ;  /* 0x000100000f0f7824 */ /* 0x000fc400078e00ff */
[C---:B------:R-:W-:Y:S01]  /*3000*/  FMUL.FTZ R120, R46.reuse, R116 ;  /* 0x000000742e787220 */ /* 0x040fe20000410000 */
[----:B------:R-:W-:Y:S01]  /*3010*/  FMUL.FTZ R45, R46, R112 ;  /* 0x000000702e2d7220 */ /* 0x000fe20000410000 */
[C---:B------:R-:W-:Y:S01]  /*3020*/  FFMA.FTZ R14, R11.reuse, R47, -R14 ;  /* 0x0000002f0b0e7223 */ /* 0x040fe2000001080e */
[----:B------:R-:W-:Y:S01]  /*3030*/  FFMA.FTZ R13, R11, R114, R13 ;  /* 0x000000720b0d7223 */ /* 0x000fe2000001000d */
[C---:B------:R-:W-:Y:S01]  /*3040*/  FFMA.FTZ R120, R15.reuse, R112, -R120 ;  /* 0x000000700f787223 */ /* 0x040fe20000010878 */
[----:B------:R-:W-:Y:S01]  /*3050*/  FFMA.FTZ R45, R15, R116, R45 ;  /* 0x000000740f2d7223 */ /* 0x000fe2000001002d */
[----:B------:R-:W-:Y:S02]  /*3060*/  F2FP.BF16.F32.PACK_AB R118, R118, R119 ;  /* 0x000000777676723e */ /* 0x000fe400000010ff */
[----:B------:R-:W-:Y:S02]  /*3070*/  F2FP.BF16.F32.PACK_AB R44, R44, R113 ;  /* 0x000000712c2c723e */ /* 0x000fe400000010ff */
[----:B------:R-:W-:Y:S01]  /*3080*/  F2FP.BF16.F32.PACK_AB R12, R13, R14 ;  /* 0x0000000e0d0c723e */ /* 0x000fe200000010ff */
[----:B------:R-:W-:Y:S01]  /*3090*/  IMAD.MOV.U32 R13, RZ, RZ, R118 ;  /* 0x000000ffff0d7224 */ /* 0x000fe200078e0076 */
[----:B------:R-:W-:Y:S01]  /*30a0*/  F2FP.BF16.F32.PACK_AB R15, R45, R120 ;  /* 0x000000782d0f723e */ /* 0x000fe200000010ff */
[----:B------:R-:W-:-:S07]  /*30b0*/  IMAD.MOV.U32 R14, RZ, RZ, R44 ;  /* 0x000000ffff0e7224 */ /* 0x000fce00078e002c */
.L_x_675:
[----:B------:R-:W-:Y:S05]  /*30c0*/  BSYNC B3 ;  /* 0x0000000000037941 */ /* 0x000fea0003800000 */
.L_x_674:
[----:B0-----:R4:W-:Y:S02]  /*30d0*/  ST.E.128 desc[UR40][R48.64], R12 ;  /* 0x0000000c30007985 */ /* 0x0019e4000c101d28 */
.L_x_673:
[----:B------:R-:W-:Y:S05]  /*30e0*/  BSYNC B2 ;  /* 0x0000000000027941 */ /* 0x000fea0003800000 */
.L_x_672:
[----:B------:R-:W-:-:S13]  /*30f0*/  ISETP.NE.AND P2, PT, R90, RZ, PT ;  /* 0x000000ff5a00720c */ /* 0x000fda0003f45270 */
[----:B------:R-:W-:Y:S05]  /*3100*/  @P2 BRA `(.L_x_671) ;  /* 0x0000000000d82947 */ /* 0x000fea0003800000 */
[----:B----4-:R4:W0:Y:S01]  /*3110*/  LDS.128 R12, [R92] ;  /* 0x000000005c0c7984 */ /* 0x0108220000000c00 */
        /* <DEDUP_REMOVED lines=27> */
[----:B------:R-:W-:Y:S01]  /*32d0*/  FMUL.FTZ R13, R41, R111 ;  /* 0x0000006f290d7220 */ /* 0x000fe20000410000 */
[----:B------:R-:W-:Y:S01]  /*32e0*/  LOP3.LUT R93, R93, 0xffff0000, RZ, 0xc0, !PT ;  /* 0xffff00005d5d7812 */ /* 0x000fe200078ec0ff */
[----:B------:R-:W-:Y:S01]  /*32f0*/  FMUL.FTZ R41, R41, R48 ;  /* 0x0000003029297220 */ /* 0x000fe20000410000 */
[----:B------:R-:W-:Y:S01]  /*3300*/  LOP3.LUT R47, R47, 0xffff0000, RZ, 0xc0, !PT ;  /* 0xffff00002f2f7812 */ /* 0x000fe200078ec0ff */
[----:B------:R-:W-:-:S02]  /*3310*/  IMAD.U32 R43, R43, 0x10000, RZ ;  /* 0x000100002b2b7824 */ /* 0x000fc400078e00ff */
[C---:B------:R-:W-:Y:S01]  /*3320*/  FFMA.FTZ R113, R14.reuse, R46, -R113 ;  /* 0x0000002e0e717223 */ /* 0x040fe20000010871 */
[----:B------:R-:W-:Y:S01]  /*3330*/  FFMA.FTZ R112, R14, R51, R112 ;  /* 0x000000330e707223 */ /* 0x000fe20000010070 */
[----:B------:R-:W-:Y:S01]  /*3340*/  FFMA.FTZ R13, R40, R48, -R13 ;  /* 0x00000030280d7223 */ /* 0x000fe2000001080d */
[----:B------:R-:W-:Y:S01]  /*3350*/  FMUL.FTZ R14, R12, R49 ;  /* 0x000000310c0e7220 */ /* 0x000fe20000410000 */
[----:B------:R-:W-:Y:S02]  /*3360*/  IMAD.U32 R15, R15, 0x10000, RZ ;  /* 0x000100000f0f7824 */ /* 0x000fe400078e00ff */
[----:B------:R-:W-:Y:S01]  /*3370*/  FFMA.FTZ R40, R40, R111, R41 ;  /* 0x0000006f28287223 */ /* 0x000fe20000010029 */
[----:B------:R-:W-:Y:S01]  /*3380*/  FMUL.FTZ R46, R42, R93 ;  /* 0x0000005d2a2e7220 */ /* 0x000fe20000410000 */
[----:B------:R-:W-:Y:S01]  /*3390*/  FMUL.FTZ R12, R12, R43 ;  /* 0x0000002b0c0c7220 */ /* 0x000fe20000410000 */
[----:B------:R-:W-:Y:S01]  /*33a0*/  FMUL.FTZ R42, R42, R47 ;  /* 0x0000002f2a2a7220 */ /* 0x000fe20000410000 */
[----:B------:R-:W-:Y:S01]  /*33b0*/  FFMA.FTZ R14, R11, R43, -R14 ;  /* 0x0000002b0b0e7223 */ /* 0x000fe2000001080e */
[----:B------:R-:W-:Y:S01]  /*33c0*/  FFMA.FTZ R46, R15, R47, -R46 ;  /* 0x0000002f0f2e7223 */ /* 0x000fe2000001082e */
[----:B------:R-:W-:Y:S01]  /*33d0*/  FFMA.FTZ R11, R11, R49, R12 ;  /* 0x000000310b0b7223 */ /* 0x000fe2000001000c */
[----:B------:R-:W-:Y:S01]  /*33e0*/  FFMA.FTZ R15, R15, R93, R42 ;  /* 0x0000005d0f0f7223 */ /* 0x000fe2000001002a */
[----:B------:R-:W-:-:S02]  /*33f0*/  F2FP.BF16.F32.PACK_AB R112, R112, R113 ;  /* 0x000000717070723e */ /* 0x000fc400000010ff */
[----:B------:R-:W-:Y:S02]  /*3400*/  F2FP.BF16.F32.PACK_AB R40, R40, R13 ;  /* 0x0000000d2828723e */ /* 0x000fe400000010ff */
[----:B------:R-:W-:Y:S01]  /*3410*/  F2FP.BF16.F32.PACK_AB R12, R11, R14 ;  /* 0x0000000e0b0c723e */ /* 0x000fe200000010ff */
[----:B------:R-:W-:Y:S01]  /*3420*/  IMAD.MOV.U32 R13, RZ, RZ, R112 ;  /* 0x000000ffff0d7224 */ /* 0x000fe200078e0070 */
[----:B------:R-:W-:Y:S01]  /*3430*/  F2FP.BF16.F32.PACK_AB R15, R15, R46 ;  /* 0x0000002e0f0f723e */ /* 0x000fe200000010ff */
[----:B------:R-:W-:-:S07]  /*3440*/  IMAD.MOV.U32 R14, RZ, RZ, R40 ;  /* 0x000000ffff0e7224 */ /* 0x000fce00078e0028 */
.L_x_677:
[----:B------:R-:W-:Y:S05]  /*3450*/  BSYNC B2 ;  /* 0x0000000000027941 */ /* 0x000fea0003800000 */
.L_x_676:
[----:B0-----:R0:W-:Y:S02]  /*3460*/  ST.E.128 desc[UR40][R44.64], R12 ;  /* 0x0000000c2c007985 */ /* 0x0011e4000c101d28 */
.L_x_671:
[----:B------:R-:W-:Y:S05]  /*3470*/  BSYNC B1 ;  /* 0x0000000000017941 */ /* 0x000fea0003800000 */
.L_x_670:
[----:B------:R-:W-:-:S03]  /*3480*/  UMOV UR4, 0xffffffff ;  /* 0xffffffff00047882 */ /* 0x000fc60000000000 */
[----:B------:R-:W-:Y:S05]  /*3490*/  BRA.DIV UR4, `(.L_x_678) ;  /* 0x0000014204a47947 */ /* 0x000fea000b800000 */
[----:B-1----:R-:W1:Y:S04]  /*34a0*/  SHFL.IDX PT, R103, R103, 0x1, 0x1c1f ;  /* 0x003c1f0067677f89 */ /* 0x002e6800000e0000 */
[----:B------:R0:W0:Y:S02]  /*34b0*/  SHFL.IDX PT, R43, R102, 0x1, 0x1c1f ;  /* 0x003c1f00662b7f89 */ /* 0x00002400000e0000 */
.L_x_922:
[----:B------:R-:W-:Y:S05]  /*34c0*/  @P4 BRA `(.L_x_679) ;  /* 0x0000002000144947 */ /* 0x000fea0003800000 */
[----:B------:R-:W-:Y:S04]  /*34d0*/  BSSY B1, `(.L_x_680) ;  /* 0x0000038000017945 */ /* 0x000fe80003800000 */
[----:B------:R-:W-:Y:S05]  /*34e0*/  @P1 BRA `(.L_x_681) ;  /* 0x0000000000d81947 */ /* 0x000fea0003800000 */
[----:B0---4-:R0:W4:Y:S01]  /*34f0*/  LDS.128 R12, [R94+0x2000] ;  /* 0x002000005e0c7984 */ /* 0x0111220000000c00 */
[C---:B------:R-:W-:Y:S01]  /*3500*/  LEA R40, P2, R16.reuse, R43, 0x1 ;  /* 0x0000002b10287211 */ /* 0x040fe200078408ff */
[----:B------:R-:W-:Y:S03]  /*3510*/  BSSY B2, `(.L_x_682) ;  /* 0x0000032000027945 */ /* 0x000fe60003800000 */
[----:B-1----:R-:W-:Y:S02]  /*3520*/  LEA.HI.X R41, R16, R103, R17, 0x1, P2 ;  /* 0x0000006710297211 */ /* 0x002fe400010f0c11 */
[----:B------:R-:W-:-:S13]  /*3530*/  ISETP.GE.AND P2, PT, R22, R50, PT ;  /* 0x000000321600720c */ /* 0x000fda0003f46270 */
[----:B0-----:R-:W-:Y:S05]  /*3540*/  @P2 BRA `(.L_x_683) ;  /* 0x0000000000b82947 */ /* 0x001fea0003800000 */
[----:B------:R-:W-:Y:S02]  /*3550*/  SHF.R.U64 R42, R38, 0x10, R39 ;  /* 0x00000010262a7819 */ /* 0x000fe40000001227 */
[----:B------:R-:W-:Y:S01]  /*3560*/  SHF.R.U64 R44, R36, 0x10, R37 ;  /* 0x00000010242c7819 */ /* 0x000fe20000001225 */
[----:B----4-:R-:W-:Y:S01]  /*3570*/  IMAD.U32 R36, R14, 0x10000, RZ ;  /* 0x000100000e247824 */ /* 0x010fe200078e00ff */
[----:B------:R-:W-:Y:S02]  /*3580*/  SHF.R.U32.HI R39, RZ, 0x10, R39 ;  /* 0x00000010ff277819 */ /* 0x000fe40000011627 */
[----:B------:R-:W-:Y:S02]  /*3590*/  SHF.R.U32.HI R11, RZ, 0x10, R37 ;  /* 0x00000010ff0b7819 */ /* 0x000fe40000011625 */
[----:B------:R-:W-:Y:S02]  /*35a0*/  PRMT R109, R109, 0x5410, R42 ;  /* 0x000054106d6d7816 */ /* 0x000fe4000000002a */
[----:B------:R-:W-:-:S02]  /*35b0*/  PRMT R107, R107, 0x5410, R44 ;  /* 0x000054106b6b7816 */ /* 0x000fc4000000002c */
[----:B------:R-:W-:Y:S01]  /*35c0*/  LOP3.LUT R37, R14, 0xffff0000, RZ, 0xc0, !PT ;  /* 0xffff00000e257812 */ /* 0x000fe200078ec0ff */
[C---:B------:R-:W-:Y:S01]  /*35d0*/  IMAD.U32 R14, R13.reuse, 0x10000, RZ ;  /* 0x000100000d0e7824 */ /* 0x040fe200078e00ff */
[----:B------:R-:W-:Y:S02]  /*35e0*/  PRMT R110, R110, 0x5410, R39 ;  /* 0x000054106e6e7816 */ /* 0x000fe40000000027 */
[----:B------:R-:W-:Y:S01]  /*35f0*/  PRMT R108, R108, 0x5410, R11 ;  /* 0x000054106c6c7816 */ /* 0x000fe2000000000b */
[----:B------:R-:W-:Y:S01]  /*3600*/  IMAD.U32 R11, R12, 0x10000, RZ ;  /* 0x000100000c0b7824 */ /* 0x000fe200078e00ff */
        /* <DEDUP_REMOVED lines=8> */
[----:B------:R-:W-:Y:S01]  /*3690*/  LOP3.LUT R38, R15, 0xffff0000, RZ, 0xc0, !PT ;  /* 0xffff00000f267812 */ /* 0x000fe200078ec0ff */
[----:B------:R-:W-:Y:S01]  /*36a0*/  FMUL.FTZ R13, R13, R39 ;  /* 0x000000270d0d7220 */ /* 0x000fe20000410000 */
[----:B------:R-:W-:Y:S01]  /*36b0*/  LOP3.LUT R110, R110, 0xffff0000, RZ, 0xc0, !PT ;  /* 0xffff00006e6e7812 */ /* 0x000fe200078ec0ff */
[----:B------:R-:W-:Y:S01]  /*36c0*/  IMAD.U32 R109, R109, 0x10000, RZ ;  /* 0x000100006d6d7824 */ /* 0x000fe200078e00ff */
[----:B------:R-:W-:Y:S01]  /*36d0*/  LOP3.LUT R108, R108, 0xffff0000, RZ, 0xc0, !PT ;  /* 0xffff00006c6c7812 */ /* 0x000fe200078ec0ff */
[----:B------:R-:W-:Y:S01]  /*36e0*/  FMUL.FTZ R37, R37, R42 ;  /* 0x0000002a25257220 */ /* 0x000fe20000410000 */
[----:B------:R-:W-:-:S02]  /*36f0*/  IMAD.U32 R107, R107, 0x10000, RZ ;  /* 0x000100006b6b7824 */ /* 0x000fc400078e00ff */
[C---:B------:R-:W-:Y:S01]  /*3700*/  FFMA.FTZ R47, R14.reuse, R39, -R47 ;  /* 0x000000270e2f7223 */ /* 0x040fe2000001082f */
[----:B------:R-:W-:Y:S01]  /*3710*/  FFMA.FTZ R44, R14, R44, R13 ;  /* 0x0000002c0e2c7223 */ /* 0x000fe2000001000d */
[----:B------:R-:W-:Y:S01]  /*3720*/  SHF.L.U32 R15, R15, 0x10, RZ ;  /* 0x000000100f0f7819 */ /* 0x000fe200000006ff */
[----:B------:R-:W-:Y:S01]  /*3730*/  FFMA.FTZ R49, R36, R42, -R49 ;  /* 0x0000002a24317223 */ /* 0x000fe20000010831 */
[----:B------:R-:W-:Y:S01]  /*3740*/  FMUL.FTZ R14, R12, R109 ;  /* 0x0000006d0c0e7220 */ /* 0x000fe20000410000 */
[----:B------:R-:W-:Y:S01]  /*3750*/  FFMA.FTZ R36, R36, R45, R37 ;  /* 0x0000002d24247223 */ /* 0x000fe20000010025 */
[C---:B------:R-:W-:Y:S01]  /*3760*/  FMUL.FTZ R42, R38.reuse, R110 ;  /* 0x0000006e262a7220 */ /* 0x040fe20000410000 */
[-C--:B------:R-:W-:Y:S01]  /*3770*/  FMUL.FTZ R13, R38, R108.reuse ;  /* 0x0000006c260d7220 */ /* 0x080fe20000410000 */
[-C--:B------:R-:W-:Y:S01]  /*3780*/  FMUL.FTZ R12, R12, R107.reuse ;  /* 0x0000006b0c0c7220 */ /* 0x080fe20000410000 */
[----:B------:R-:W-:Y:S01]  /*3790*/  FFMA.FTZ R14, R11, R107, -R14 ;  /* 0x0000006b0b0e7223 */ /* 0x000fe2000001080e */
[C---:B------:R-:W-:Y:S01]  /*37a0*/  FFMA.FTZ R42, R15.reuse, R108, -R42 ;  /* 0x0000006c0f2a7223 */ /* 0x040fe2000001082a */
        /* <DEDUP_REMOVED lines=8> */
.L_x_683:
[----:B------:R-:W-:Y:S05]  /*3830*/  BSYNC B2 ;  /* 0x0000000000027941 */ /* 0x000fea0003800000 */
.L_x_682:
[----:B----4-:R0:W-:Y:S02]  /*3840*/  ST.E.128 desc[UR40][R40.64], R12 ;  /* 0x0000000c28007985 */ /* 0x0101e4000c101d28 */
.L_x_681:
[----:B------:R-:W-:Y:S05]  /*3850*/  BSYNC B1 ;  /* 0x0000000000017941 */ /* 0x000fea0003800000 */
.L_x_680:
[----:B------:R-:W-:-:S13]  /*3860*/  ISETP.NE.AND P2, PT, R90, RZ, PT ;  /* 0x000000ff5a00720c */ /* 0x000fda0003f45270 */
[----:B------:R-:W-:Y:S05]  /*3870*/  @P2 BRA `(.L_x_679) ;  /* 0x0000001c00282947 */ /* 0x000fea0003800000 */
[----:B0---4-:R0:W4:Y:S01]  /*3880*/  LDS.128 R12, [R92+0x2000] ;  /* 0x002000005c0c7984 */ /* 0x0111220000000c00 */
[C---:B------:R-:W-:Y:S01]  /*3890*/  LEA R36, P2, R2.reuse, R43, 0x1 ;  /* 0x0000002b02247211 */ /* 0x040fe200078408ff */
[----:B------:R-:W-:Y:S03]  /*38a0*/  BSSY B1, `(.L_x_684) ;  /* 0x0000032000017945 */ /* 0x000fe60003800000 */
[----:B-1----:R-:W-:Y:S02]  /*38b0*/  LEA.HI.X R37, R2, R103, R201, 0x1, P2 ;  /* 0x0000006702257211 */ /* 0x002fe400010f0cc9 */
[----:B------:R-:W-:-:S13]  /*38c0*/  ISETP.GE.AND P2, PT, R204, R50, PT ;  /* 0x00000032cc00720c */ /* 0x000fda0003f46270 */
[----:B0-----:R-:W-:Y:S05]  /*38d0*/  @P2 BRA `(.L_x_685) ;  /* 0x0000000000b82947 */ /* 0x001fea0003800000 */
[----:B------:R-:W-:Y:S01]  /*38e0*/  SHF.R.U64 R40, R32, 0x10, R33 ;  /* 0x0000001020287819 */ /* 0x000fe20000001221 */
[----:B----4-:R-:W-:Y:S01]  /*38f0*/  IMAD.U32 R32, R14, 0x10000, RZ ;  /* 0x000100000e207824 */ /* 0x010fe200078e00ff */
[--C-:B------:R-:W-:Y:S02]  /*3900*/  SHF.R.U64 R38, R34, 0x10, R35.reuse ;  /* 0x0000001022267819 */ /* 0x100fe40000001223 */
[----:B------:R-:W-:Y:S02]  /*3910*/  SHF.R.U32.HI R35, RZ, 0x10, R35 ;  /* 0x00000010ff237819 */ /* 0x000fe40000011623 */
[----:B------:R-:W-:Y:S02]  /*3920*/  SHF.R.U32.HI R11, RZ, 0x10, R33 ;  /* 0x00000010ff0b7819 */ /* 0x000fe40000011621 */
[----:B------:R-:W-:Y:S02]  /*3930*/  PRMT R95, R95, 0x5410, R40 ;  /* 0x000054105f5f7816 */ /* 0x000fe40000000028 */
[----:B------:R-:W-:-:S02]  /*3940*/  PRMT R105, R105, 0x5410, R38 ;  /* 0x0000541069697816 */ /* 0x000fc40000000026 */
[----:B------:R-:W-:Y:S02]  /*3950*/  PRMT R106, R106, 0x5410, R35 ;  /* 0x000054106a6a7816 */ /* 0x000fe40000000023 */
[----:B------:R-:W-:Y:S01]  /*3960*/  LOP3.LUT R33, R14, 0xffff0000, RZ, 0xc0, !PT ;  /* 0xffff00000e217812 */ /* 0x000fe200078ec0ff */
[C---:B------:R-:W-:Y:S01]  /*3970*/  IMAD.U32 R14, R13.reuse, 0x10000, RZ ;  /* 0x000100000d0e7824 */ /* 0x040fe200078e00ff */
[----:B------:R-:W-:Y:S01]  /*3980*/  PRMT R104, R104, 0x5410, R11 ;  /* 0x0000541068687816 */ /* 0x000fe2000000000b */
[----:B------:R-:W-:Y:S01]  /*3990*/  IMAD.U32 R40, R106, 0x10000, RZ ;  /* 0x000100006a287824 */ /* 0x000fe200078e00ff */
[----:B------:R-:W-:Y:S01]  /*39a0*/  LOP3.LUT R13, R13, 0xffff0000, RZ, 0xc0, !PT ;  /* 0xffff00000d0d7812 */ /* 0x000fe200078ec0ff */
        /* <DEDUP_REMOVED lines=8> */
[-C--:B------:R-:W-:Y:S01]  /*3a30*/  FMUL.FTZ R42, R13, R35.reuse ;  /* 0x000000230d2a7220 */ /* 0x080fe20000410000 */
[C---:B------:R-:W-:Y:S01]  /*3a40*/  FMUL.FTZ R13, R33.reuse, R40 ;  /* 0x00000028210d7220 */ /* 0x040fe20000410000 */
[-C--:B------:R-:W-:Y:S01]  /*3a50*/  FMUL.FTZ R33, R33, R38.reuse ;  /* 0x0000002621217220 */ /* 0x080fe20000410000 */
[----:B------:R-:W-:Y:S01]  /*3a60*/  LOP3.LUT R106, R106, 0xffff0000, RZ, 0xc0, !PT ;  /* 0xffff00006a6a7812 */ /* 0x000fe200078ec0ff */
[----:B------:R-:W-:Y:S01]  /*3a70*/  IMAD.U32 R95, R95, 0x10000, RZ ;  /* 0x000100005f5f7824 */ /* 0x000fe200078e00ff */
[----:B------:R-:W-:Y:S01]  /*3a80*/  LOP3.LUT R104, R104, 0xffff0000, RZ, 0xc0, !PT ;  /* 0xffff000068687812 */ /* 0x000fe200078ec0ff */
[C---:B------:R-:W-:Y:S01]  /*3a90*/  FFMA.FTZ R41, R14.reuse, R35, -R41 ;  /* 0x000000230e297223 */ /* 0x040fe20000010829 */
[----:B------:R-:W-:Y:S01]  /*3aa0*/  FFMA.FTZ R42, R14, R39, R42 ;  /* 0x000000270e2a7223 */ /* 0x000fe2000001002a */
[----:B------:R-:W-:Y:S01]  /*3ab0*/  FFMA.FTZ R13, R32, R38, -R13 ;  /* 0x00000026200d7223 */ /* 0x000fe2000001080d */
[----:B------:R-:W-:Y:S01]  /*3ac0*/  FMUL.FTZ R14, R12, R105 ;  /* 0x000000690c0e7220 */ /* 0x000fe20000410000 */
[----:B------:R-:W-:Y:S01]  /*3ad0*/  FFMA.FTZ R32, R32, R40, R33 ;  /* 0x0000002820207223 */ /* 0x000fe20000010021 */
[----:B------:R-:W-:Y:S01]  /*3ae0*/  FMUL.FTZ R12, R12, R95 ;  /* 0x0000005f0c0c7220 */ /* 0x000fe20000410000 */
[----:B------:R-:W-:-:S02]  /*3af0*/  IMAD.U32 R15, R15, 0x10000, RZ ;  /* 0x000100000f0f7824 */ /* 0x000fc400078e00ff */
[C---:B------:R-:W-:Y:S01]  /*3b00*/  FMUL.FTZ R38, R34.reuse, R106 ;  /* 0x0000006a22267220 */ /* 0x040fe20000410000 */
[-C--:B------:R-:W-:Y:S01]  /*3b10*/  FMUL.FTZ R33, R34, R104.reuse ;  /* 0x0000006822217220 */ /* 0x080fe20000410000 */
        /* <DEDUP_REMOVED lines=10> */
.L_x_685:
[----:B------:R-:W-:Y:S05]  /*3bc0*/  BSYNC B1 ;  /* 0x0000000000017941 */ /* 0x000fea0003800000 */
.L_x_684:
[----:B----4-:R0:W-:Y:S01]  /*3bd0*/  ST.E.128 desc[UR40][R36.64], R12 ;  /* 0x0000000c24007985 */ /* 0x0101e2000c101d28 */
[----:B------:R-:W-:Y:S05]  /*3be0*/  BRA `(.L_x_679) ;  /* 0x00000018004c7947 */ /* 0x000fea0003800000 */
.L_x_661:
[----:B------:R-:W-:Y:S01]  /*3bf0*/  VIADD R11, R200, 0x40 ;  /* 0x00000040c80b7836 */ /* 0x000fe20000000000 */
[----:B------:R-:W-:Y:S02]  /*3c00*/  CS2R R34, SRZ ;  /* 0x0000000000227805 */ /* 0x000fe4000001ff00 */
[----:B------:R-:W-:Y:S02]  /*3c10*/  CS2R R38, SRZ ;  /* 0x0000000000267805 */ /* 0x000fe4000001ff00 */
[----:B------:R-:W-:Y:S02]  /*3c20*/  CS2R R36, SRZ ;  /* 0x0000000000247805 */ /* 0x000fe4000001ff00 */
[----:B------:R-:W-:-:S04]  /*3c30*/  ISETP.GE.AND P2, PT, R11, R100, PT ;  /* 0x000000640b00720c */ /* 0x000fc80003f46270 */
[----:B------:R-:W-:-:S13]  /*3c40*/  ISETP.GE.OR P2, PT, R16, R50, P2 ;  /* 0x000000321000720c */ /* 0x000fda0001746670 */
[----:B------:R-:W-:Y:S01]  /*3c50*/  @!P2 IADD3 R45, P3, P4, R20, R14, R5 ;  /* 0x0000000e142da210 */ /* 0x000fe20007c7e005 */
[----:B------:R-:W0:Y:S03]  /*3c60*/  @!P2 LDC.64 R40, c[0x0][0x3e8] ;  /* 0x0000fa00ff28ab82 */ /* 0x000e260000000a00 */
[----:B------:R-:W-:Y:S02]  /*3c70*/  @!P2 IADD3.X R46, R71, R49, R4, P3, P4 ;  /* 0x00000031472ea210 */ /* 0x000fe40001fe8404 */
[----:B------:R-:W-:-:S04]  /*3c80*/  @!P2 IADD3 R11, P3, P4, R56, R12, R7 ;  /* 0x0000000c380ba210 */ /* 0x000fc80007c7e007 */
[----:B------:R-:W-:Y:S02]  /*3c90*/  @!P2 IADD3.X R44, R75, R51, R6, P3, P4 ;  /* 0x000000334b2ca210 */ /* 0x000fe40001fe8406 */
[----:B------:R-:W-:-:S04]  /*3ca0*/  ISETP.GE.AND P3, PT, R200, R100, PT ;  /* 0x00000064c800720c */ /* 0x000fc80003f66270 */
[----:B------:R-:W-:-:S13]  /*3cb0*/  ISETP.GE.OR P3, PT, R16, R50, P3 ;  /* 0x000000321000720c */ /* 0x000fda0001f66670 */
[----:B------:R-:W-:Y:S01]  /*3cc0*/  @!P3 IADD3 R13, P4, R20, R14, RZ ;  /* 0x0000000e140db210 */ /* 0x000fe20007f9e0ff */
[----:B------:R-:W1:Y:S04]  /*3cd0*/  @!P3 LDC.64 R42, c[0x0][0x400] ;  /* 0x00010000ff2abb82 */ /* 0x000e680000000a00 */
[----:B------:R-:W-:-:S04]  /*3ce0*/  @!P3 IMAD.X R32, R49, 0x1, R71, P4 ;  /* 0x000000013120b824 */ /* 0x000fc800020e0647 */
[----:B------:R-:W2:Y:S02]  /*3cf0*/  @!P3 LDC.64 R14, c[0x0][0x3e8] ;  /* 0x0000fa00ff0ebb82 */ /* 0x000ea40000000a00 */
[----:B--2---:R-:W-:-:S04]  /*3d00*/  @!P3 LEA R14, P4, R13, R14, 0x1 ;  /* 0x0000000e0d0eb211 */ /* 0x004fc800078808ff */
[----:B------:R-:W-:Y:S02]  /*3d10*/  @!P3 LEA.HI.X R15, R13, R15, R32, 0x1, P4 ;  /* 0x0000000f0d0fb211 */ /* 0x000fe400020f0c20 */
[----:B------:R-:W-:Y:S02]  /*3d20*/  CS2R R32, SRZ ;  /* 0x0000000000207805 */ /* 0x000fe4000001ff00 */
[----:B------:R-:W-:-:S05]  /*3d30*/  @!P3 IADD3 R12, P4, R56, R12, RZ ;  /* 0x0000000c380cb210 */ /* 0x000fca0007f9e0ff */
[----:B------:R-:W-:Y:S01]  /*3d40*/  @!P3 IMAD.X R13, R51, 0x1, R75, P4 ;  /* 0x00000001330db824 */ /* 0x000fe200020e064b */
[C---:B-1----:R-:W-:Y:S01]  /*3d50*/  @!P3 LEA R42, P4, R12.reuse, R42, 0x1 ;  /* 0x0000002a0c2ab211 */ /* 0x042fe200078808ff */
[----:B------:R0:W2:Y:S03]  /*3d60*/  @!P3 LDG.E.128 R32, desc[UR40][R14.64] ;  /* 0x000000280e20b981 */ /* 0x0000a6000c1e1d00 */
[----:B------:R-:W-:Y:S02]  /*3d70*/  @!P3 LEA.HI.X R43, R12, R43, R13, 0x1, P4 ;  /* 0x0000002b0c2bb211 */ /* 0x000fe400020f0c0d */
[----:B------:R-:W1:Y:S03]  /*3d80*/  @!P2 LDC.64 R12, c[0x0][0x400] ;  /* 0x00010000ff0cab82 */ /* 0x000e660000000a00 */
[----:B------:R3:W4:Y:S01]  /*3d90*/  @!P3 LDG.E.128 R36, desc[UR40][R42.64] ;  /* 0x000000282a24b981 */ /* 0x000722000c1e1d00 */
[----:B0-----:R-:W-:-:S04]  /*3da0*/  @!P2 LEA R14, P3, R45, R40, 0x1 ;  /* 0x000000282d0ea211 */ /* 0x001fc800078608ff */
[----:B------:R-:W-:Y:S02]  /*3db0*/  @!P2 LEA.HI.X R15, R45, R41, R46, 0x1, P3 ;  /* 0x000000292d0fa211 */ /* 0x000fe400018f0c2e */
[----:B------:R-:W-:Y:S02]  /*3dc0*/  CS2R R40, SRZ ;  /* 0x0000000000287805 */ /* 0x000fe4000001ff00 */
[----:B---3--:R-:W-:Y:S02]  /*3dd0*/  CS2R R42, SRZ ;  /* 0x00000000002a7805 */ /* 0x008fe4000001ff00 */
[----:B------:R-:W-:-:S04]  /*3de0*/  CS2R R46, SRZ ;  /* 0x00000000002e7805 */ /* 0x000fc8000001ff00 */
[----:B------:R-:W3:Y:S01]  /*3df0*/  @!P2 LDG.E.128 R40, desc[UR40][R14.64] ;  /* 0x000000280e28a981 */ /* 0x000ee2000c1e1d00 */
[----:B-1----:R-:W-:-:S04]  /*3e00*/  @!P2 LEA R12, P3, R11, R12, 0x1 ;  /* 0x0000000c0b0ca211 */ /* 0x002fc800078608ff */
[----:B------:R-:W-:Y:S02]  /*3e10*/  @!P2 LEA.HI.X R13, R11, R13, R44, 0x1, P3 ;  /* 0x0000000d0b0da211 */ /* 0x000fe400018f0c2c */
[----:B------:R-:W-:-:S06]  /*3e20*/  CS2R R44, SRZ ;  /* 0x00000000002c7805 */ /* 0x000fcc000001ff00 */
[----:B------:R0:W5:Y:S01]  /*3e30*/  @!P2 LDG.E.128 R44, desc[UR40][R12.64] ;  /* 0x000000280c2ca981 */ /* 0x000162000c1e1d00 */
[----:B------:R-:W-:Y:S02]  /*3e40*/  ISETP.NE.AND P3, PT, R205, 0x3, PT ;  /* 0x00000003cd00780c */ /* 0x000fe40003f65270 */
[----:B------:R-:W-:Y:S01]  /*3e50*/  ISETP.GE.AND P2, PT, R16, R50, PT ;  /* 0x000000321000720c */ /* 0x000fe20003f46270 */
[----:B--2---:R-:W-:Y:S02]  /*3e60*/  IMAD.MOV.U32 R11, RZ, RZ, R34 ;  /* 0x000000ffff0b7224 */ /* 0x004fe400078e0022 */
[----:B------:R-:W-:-:S03]  /*3e70*/  IMAD.MOV.U32 R48, RZ, RZ, R35 ;  /* 0x000000ffff307224 */ /* 0x000fc600078e0023 */
[----:B------:R-:W-:Y:S01]  /*3e80*/  PRMT R116, R11, 0x7610, R116 ;  /* 0x000076100b747816 */ /* 0x000fe20000000074 */
[----:B------:R-:W-:Y:S02]  /*3e90*/  IMAD.MOV.U32 R49, RZ, RZ, R32 ;  /* 0x000000ffff317224 */ /* 0x000fe400078e0020 */
[----:B----4-:R-:W-:Y:S01]  /*3ea0*/  IMAD.MOV.U32 R11, RZ, RZ, R38 ;  /* 0x000000ffff0b7224 */ /* 0x010fe200078e0026 */
[----:B0-----:R-:W-:Y:S01]  /*3eb0*/  MOV R12, R39 ;  /* 0x00000027000c7202 */ /* 0x001fe20000000f00 */
[----:B------:R-:W-:Y:S02]  /*3ec0*/  IMAD.MOV.U32 R13, RZ, RZ, R36 ;  /* 0x000000ffff0d7224 */ /* 0x000fe400078e0024 */
[----:B------:R-:W-:Y:S01]  /*3ed0*/  IMAD.MOV.U32 R14, RZ, RZ, R37 ;  /* 0x000000ffff0e7224 */ /* 0x000fe200078e0025 */
[----:B------:R-:W-:Y:S02]  /*3ee0*/  PRMT R108, R108, 0x5410, R11 ;  /* 0x000054106c6c7816 */ /* 0x000fe4000000000b */
[----:B------:R-:W-:-:S02]  /*3ef0*/  PRMT R125, R12, 0x7610, R125 ;  /* 0x000076100c7d7816 */ /* 0x000fc4000000007d */
[----:B------:R-:W-:Y:S02]  /*3f00*/  PRMT R124, R13, 0x7610, R124 ;  /* 0x000076100d7c7816 */ /* 0x000fe4000000007c */
[----:B------:R-:W-:Y:S02]  /*3f10*/  PRMT R109, R109, 0x5410, R14 ;  /* 0x000054106d6d7816 */ /* 0x000fe4000000000e */
[----:B------:R-:W-:Y:S02]  /*3f20*/  PRMT R105, R105, 0x5410, R48 ;  /* 0x0000541069697816 */ /* 0x000fe40000000030 */
[----:B------:R-:W-:Y:S01]  /*3f30*/  PRMT R107, R107, 0x5410, R49 ;  /* 0x000054106b6b7816 */ /* 0x000fe20000000031 */
[----:B---3--:R-:W-:Y:S02]  /*3f40*/  IMAD.MOV.U32 R11, RZ, RZ, R42 ;  /* 0x000000ffff0b7224 */ /* 0x008fe400078e002a */
[----:B------:R-:W-:Y:S02]  /*3f50*/  IMAD.MOV.U32 R12, RZ, RZ, R43 ;  /* 0x000000ffff0c7224 */ /* 0x000fe400078e002b */
[----:B------:R-:W-:-:S02]  /*3f60*/  IMAD.MOV.U32 R13, RZ, RZ, R40 ;  /* 0x000000ffff0d7224 */ /* 0x000fc400078e0028 */
[----:B------:R-:W-:Y:S01]  /*3f70*/  IMAD.MOV.U32 R14, RZ, RZ, R41 ;  /* 0x000000ffff0e7224 */ /* 0x000fe200078e0029 */
[----:B------:R-:W-:Y:S01]  /*3f80*/  PRMT R105, R11, 0x7610, R105 ;  /* 0x000076100b697816 */ /* 0x000fe20000000069 */
[----:B------:R-:W-:Y:S01]  /*3f90*/  IMAD.MOV.U32 R50, RZ, RZ, R33 ;  /* 0x000000ffff327224 */ /* 0x000fe200078e0021 */
[----:B------:R-:W-:Y:S02]  /*3fa0*/  PRMT R107, R12, 0x7610, R107 ;  /* 0x000076100c6b7816 */ /* 0x000fe4000000006b */
[----:B------:R-:W-:Y:S02]  /*3fb0*/  PRMT R108, R13, 0x7610, R108 ;  /* 0x000076100d6c7816 */ /* 0x000fe4000000006c */
[----:B------:R-:W-:Y:S01]  /*3fc0*/  PRMT R109, R14, 0x7610, R109 ;  /* 0x000076100e6d7816 */ /* 0x000fe2000000006d */
[----:B-----5:R-:W-:Y:S02]  /*3fd0*/  IMAD.MOV.U32 R11, RZ, RZ, R46 ;  /* 0x000000ffff0b7224 */ /* 0x020fe400078e002e */
[----:B------:R-:W-:-:S02]  /*3fe0*/  IMAD.MOV.U32 R12, RZ, RZ, R47 ;  /* 0x000000ffff0c7224 */ /* 0x000fc400078e002f */
[----:B------:R-:W-:Y:S02]  /*3ff0*/  IMAD.MOV.U32 R13, RZ, RZ, R44 ;  /* 0x000000ffff0d7224 */ /* 0x000fe400078e002c */
[----:B------:R-:W-:Y:S01]  /*4000*/  IMAD.MOV.U32 R14, RZ, RZ, R45 ;  /* 0x000000ffff0e7224 */ /* 0x000fe200078e002d */
[----:B------:R-:W-:Y:S02]  /*4010*/  PRMT R121, R50, 0x7610, R121 ;  /* 0x0000761032797816 */ /* 0x000fe40000000079 */
[----:B------:R-:W-:Y:S02]  /*4020*/  PRMT R110, R11, 0x7610, R110 ;  /* 0x000076100b6e7816 */ /* 0x000fe4000000006e */
[----:B------:R-:W-:Y:S02]  /*4030*/  PRMT R111, R12, 0x7610, R111 ;  /* 0x000076100c6f7816 */ /* 0x000fe4000000006f */
[----:B------:R-:W-:Y:S02]  /*4040*/  PRMT R112, R13, 0x7610, R112 ;  /* 0x000076100d707816 */ /* 0x000fe40000000070 */
[----:B------:R-:W-:Y:S01]  /*4050*/  PRMT R113, R14, 0x7610, R113 ;  /* 0x000076100e717816 */ /* 0x000fe20000000071 */
[----:B------:R-:W-:Y:S06]  /*4060*/  @!P3 BRA `(.L_x_686) ;  /* 0x000000000004b947 */ /* 0x000fec0003800000 */
[----:B------:R-:W-:Y:S01]  /*4070*/  BPT.TRAP 0x1 ;  /* 0x000000040000795c */ /* 0x000fe20000300000 */
.L_x_686:
[----:B------:R-:W-:Y:S01]  /*4080*/  IMAD R89, R18, 0x8, R19 ;  /* 0x0000000812597824 */ /* 0x000fe200078e0213 */
[----:B------:R-:W-:Y:S01]  /*4090*/  SHF.L.U32 R101, R203, 0x1f, RZ ;  /* 0x0000001fcb657819 */ /* 0x000fe200000006ff */
[----:B------:R-:W0:Y:S01]  /*40a0*/  LDC R104, c[0x0][0x2f4] ;  /* 0x0000bd00ff687b82 */ /* 0x000e220000000800 */
[----:B------:R-:W-:Y:S02]  /*40b0*/  BSSY B1, `(.L_x_687) ;  /* 0x0000003000017945 */ /* 0x000fe40003800000 */
[----:B------:R-:W1:Y:S02]  /*40c0*/  SYNCS.PHASECHK.TRANS64.TRYWAIT P4, [R89+URZ+0x22890], R101 ;  /* 0x02289065590075a7 */ /* 0x000e64000808017f */
[----:B-1----:R-:W-:Y:S05]  /*40d0*/  @!P4 BRA `(.L_x_688) ;  /* 0x0000013400e0c947 */ /* 0x002fea0003800000 */
.L_x_923:
[----:B------:R-:W-:Y:S05]  /*40e0*/  BSYNC B1 ;  /* 0x0000000000017941 */ /* 0x000fea0003800000 */
.L_x_687:
[----:B------:R-:W-:Y:S01]  /*40f0*/  UMOV UR4, 0xffffffff ;  /* 0xffffffff00047882 */ /* 0x000fe20000000000 */
[----:B0-----:R-:W-:Y:S02]  /*4100*/  IMAD.IADD R106, R104, 0x1, -R65 ;  /* 0x00000001686a7824 */ /* 0x001fe400078e0a41 */
[----:B------:R-:W-:Y:S05]  /*4110*/  BRA.DIV UR4, `(.L_x_689) ;  /* 0x0000013604e47947 */ /* 0x000fea000b800000 */
[----:B------:R0:W2:Y:S04]  /*4120*/  SHFL.IDX PT, R95, R103, RZ, 0x1c1f ;  /* 0x001c1fff675f7589 */ /* 0x0000a800000e0000 */
[----:B------:R0:W3:Y:S02]  /*4130*/  SHFL.IDX PT, R94, R102, RZ, 0x1c1f ;  /* 0x001c1fff665e7589 */ /* 0x0000e400000e0000 */
.L_x_927:
[----:B------:R-:W-:Y:S01]  /*4140*/  ISETP.GE.OR P4, PT, R200, R100, P1 ;  /* 0x00000064c800720c */ /* 0x000fe20000f86670 */
[----:B------:R-:W-:-:S12]  /*4150*/  BSSY B1, `(.L_x_690) ;  /* 0x0000079000017945 */ /* 0x000fd80003800000 */
[----:B------:R-:W-:Y:S05]  /*4160*/  @P4 BRA `(.L_x_691) ;  /* 0x0000000400dc4947 */ /* 0x000fea0003800000 */
[----:B------:R-:W4:Y:S01]  /*4170*/  S2R R14, SR_TID.X ;  /* 0x00000000000e7919 */ /* 0x000f220000002100 */
[----:B------:R-:W-:Y:S01]  /*4180*/  SEL R11, R65, R106, !P0 ;  /* 0x0000006a410b7207 */ /* 0x000fe20004000000 */
[----:B------:R-:W-:Y:S01]  /*4190*/  BSSY B2, `(.L_x_692) ;  /* 0x0000070000027945 */ /* 0x000fe20003800000 */
[C---:B---3--:R-:W-:Y:S02]  /*41a0*/  LEA R92, P4, R77.reuse, R94, 0x1 ;  /* 0x0000005e4d5c7211 */ /* 0x048fe400078808ff */
[----:B------:R-:W-:Y:S02]  /*41b0*/  SHF.R.S32.HI R12, RZ, 0x1f, R11 ;  /* 0x0000001fff0c7819 */ /* 0x000fe4000001140b */
[----:B--2---:R-:W-:Y:S02]  /*41c0*/  LEA.HI.X R93, R77, R95, R79, 0x1, P4 ;  /* 0x0000005f4d5d7211 */ /* 0x004fe400020f0c4f */
[----:B------:R-:W-:-:S04]  /*41d0*/  LEA.HI R11, R12, R11, RZ, 0x4 ;  /* 0x0000000b0c0b7211 */ /* 0x000fc800078f20ff */
[----:B------:R-:W-:-:S05]  /*41e0*/  LEA.HI.SX32 R11, R11, R76, 0x1c ;  /* 0x0000004c0b0b7211 */ /* 0x000fca00078fe2ff */
[----:B------:R-:W-:-:S05]  /*41f0*/  IMAD.SHL.U32 R11, R11, 0x8, RZ ;  /* 0x000000080b0b7824 */ /* 0x000fca00078e00ff */
[----:B------:R-:W-:-:S04]  /*4200*/  LOP3.LUT R12, R10, 0x38, R11, 0xf8, !PT ;  /* 0x000000380a0c7812 */ /* 0x000fc800078ef80b */
[----:B------:R-:W-:Y:S01]  /*4210*/  LOP3.LUT R12, R12, R61, RZ, 0x3c, !PT ;  /* 0x0000003d0c0c7212 */ /* 0x000fe200078e3cff */
[----:B----4-:R-:W-:-:S05]  /*4220*/  VIADD R14, R14, 0xffffff80 ;  /* 0xffffff800e0e7836 */ /* 0x010fca0000000000 */
[----:B------:R-:W-:-:S04]  /*4230*/  SHF.R.S32.HI R13, RZ, 0x1f, R14 ;  /* 0x0000001fff0d7819 */ /* 0x000fc8000001140e */
[----:B------:R-:W-:-:S04]  /*4240*/  LEA.HI R13, R13, R14, RZ, 0x5 ;  /* 0x0000000e0d0d7211 */ /* 0x000fc800078f28ff */
[----:B------:R-:W-:-:S05]  /*4250*/  SHF.R.S32.HI R13, RZ, 0x5, R13 ;  /* 0x00000005ff0d7819 */ /* 0x000fca000001140d */
[----:B------:R-:W-:Y:S02]  /*4260*/  IMAD R13, R13, 0x200, R12 ;  /* 0x000002000d0d7824 */ /* 0x000fe400078e020c */
[C---:B------:R-:W-:Y:S02]  /*4270*/  IMAD R12, R18.reuse, 0x1800, R80 ;  /* 0x00001800120c7824 */ /* 0x040fe400078e0250 */
[----:B------:R-:W-:Y:S02]  /*4280*/  IMAD R14, R18, 0x1800, R13 ;  /* 0x00001800120e7824 */ /* 0x000fe400078e020d */
[--C-:B------:R-:W-:Y:S02]  /*4290*/  IMAD R12, R12, 0x2, R19.reuse ;  /* 0x000000020c0c7824 */ /* 0x100fe400078e0213 */
[----:B------:R-:W-:-:S04]  /*42a0*/  IMAD R48, R14, 0x2, R19 ;  /* 0x000000020e307824 */ /* 0x000fc800078e0213 */
[----:B------:R-:W2:Y:S04]  /*42b0*/  LDS.128 R12, [R12+0x1c400] ;  /* 0x01c400000c0c7984 */ /* 0x000ea80000000c00 */
[----:B------:R-:W3:Y:S01]  /*42c0*/  LDS.128 R48, [R48+0x1c400] ;  /* 0x01c4000030307984 */ /* 0x000ee20000000c00 */
[----:B------:R-:W-:Y:S05]  /*42d0*/  @P2 BRA `(.L_x_693) ;  /* 0x00000004006c2947 */ /* 0x000fea0003800000 */
[----:B------:R-:W-:Y:S02]  /*42e0*/  SHF.R.U32.HI R120, RZ, 0x10, R37 ;  /* 0x00000010ff787819 */ /* 0x000fe40000011625 */
[----:B------:R-:W-:Y:S02]  /*42f0*/  SHF.R.U32.HI R115, RZ, 0x10, R33 ;  /* 0x00000010ff737819 */ /* 0x000fe40000011621 */
[----:B------:R-:W-:Y:S02]  /*4300*/  SHF.R.U64 R117, R34, 0x10, R35 ;  /* 0x0000001022757819 */ /* 0x000fe40000001223 */
[----:B------:R-:W-:Y:S02]  /*4310*/  PRMT R120, R109, 0x5432, R120 ;  /* 0x000054326d787816 */ /* 0x000fe40000000078 */
[----:B------:R-:W-:Y:S02]  /*4320*/  PRMT R115, R121, 0x5410, R115 ;  /* 0x0000541079737816 */ /* 0x000fe40000000073 */
[----:B------:R-:W-:Y:S01]  /*4330*/  SHF.R.U64 R119, R36, 0x10, R37 ;  /* 0x0000001024777819 */ /* 0x000fe20000001225 */
[----:B------:R-:W-:Y:S01]  /*4340*/  IMAD.U32 R121, R120, 0x10000, RZ ;  /* 0x0001000078797824 */ /* 0x000fe200078e00ff */
[----:B------:R-:W-:Y:S01]  /*4350*/  SHF.R.U64 R122, R38, 0x10, R39 ;  /* 0x00000010267a7819 */ /* 0x000fe20000001227 */
[----:B---3--:R-:W-:Y:S01]  /*4360*/  IMAD.U32 R38, R49, 0x10000, RZ ;  /* 0x0001000031267824 */ /* 0x008fe200078e00ff */
[----:B------:R-:W-:Y:S01]  /*4370*/  PRMT R117, R116, 0x5410, R117 ;  /* 0x0000541074757816 */ /* 0x000fe20000000075 */
[----:B------:R-:W-:Y:S01]  /*4380*/  IMAD.U32 R37, R48, 0x10000, RZ ;  /* 0x0001000030257824 */ /* 0x000fe200078e00ff */
[----:B------:R-:W-:-:S02]  /*4390*/  SHF.R.U32.HI R123, RZ, 0x10, R39 ;  /* 0x00000010ff7b7819 */ /* 0x000fc40000011627 */
[----:B------:R-:W-:Y:S02]  /*43a0*/  SHF.L.U32 R116, R115, 0x10, RZ ;  /* 0x0000001073747819 */ /* 0x000fe400000006ff */
[----:B------:R-:W-:Y:S01]  /*43b0*/  SHF.R.U32.HI R118, RZ, 0x10, R35 ;  /* 0x00000010ff767819 */ /* 0x000fe20000011623 */
[----:B--2---:R-:W-:Y:S01]  /*43c0*/  IMAD.U32 R35, R15, 0x10000, RZ ;  /* 0x000100000f237824 */ /* 0x004fe200078e00ff */
[----:B------:R-:W-:Y:S01]  /*43d0*/  SHF.R.U64 R114, R32, 0x10, R33 ;  /* 0x0000001020727819 */ /* 0x000fe20000001221 */
[----:B------:R-:W-:Y:S01]  /*43e0*/  IMAD.U32 R33, R13, 0x10000, RZ ;  /* 0x000100000d217824 */ /* 0x000fe200078e00ff */
[----:B------:R-:W-:Y:S01]  /*43f0*/  PRMT R119, R124, 0x5410, R119 ;  /* 0x000054107c777816 */ /* 0x000fe20000000077 */
[C---:B------:R-:W-:Y:S01]  /*4400*/  FMUL.FTZ R124, R38.reuse, R121 ;  /* 0x00000079267c7220 */ /* 0x040fe20000410000 */
[----:B------:R-:W-:Y:S01]  /*4410*/  PRMT R123, R125, 0x5410, R123 ;  /* 0x000054107d7b7816 */ /* 0x000fe2000000007b */
[-C--:B------:R-:W-:Y:S01]  /*4420*/  FMUL.FTZ R38, R38, R116.reuse ;  /* 0x0000007426267220 */ /* 0x080fe20000410000 */
[----:B------:R-:W-:Y:S01]  /*4430*/  PRMT R118, R105, 0x5432, R118 ;  /* 0x0000543269767816 */ /* 0x000fe20000000076 */
[----:B------:R-:W-:Y:S01]  /*4440*/  FFMA.FTZ R124, R33, R116, -R124 ;  /* 0x00000074217c7223 */ /* 0x000fe2000001087c */
[----:B------:R-:W-:Y:S01]  /*4450*/  LOP3.LUT R39, R49, 0xffff0000, RZ, 0xc0, !PT ;  /* 0xffff000031277812 */ /* 0x000fe200078ec0ff */
[----:B------:R-:W-:Y:S01]  /*4460*/  IMAD.U32 R49, R51, 0x10000, RZ ;  /* 0x0001000033317824 */ /* 0x000fe200078e00ff */
[----:B------:R-:W-:Y:S01]  /*4470*/  LOP3.LUT R120, R120, 0xffff0000, RZ, 0xc0, !PT ;  /* 0xffff000078787812 */ /* 0x000fe200078ec0ff */
[----:B------:R-:W-:-:S02]  /*4480*/  IMAD.U32 R116, R123, 0x10000, RZ ;  /* 0x000100007b747824 */ /* 0x000fc400078e00ff */
[----:B------:R-:W-:Y:S01]  /*4490*/  FFMA.FTZ R121, R33, R121, R38 ;  /* 0x0000007921797223 */ /* 0x000fe20000010026 */
[----:B------:R-:W-:Y:S01]  /*44a0*/  LOP3.LUT R115, R115, 0xffff0000, RZ, 0xc0, !PT ;  /* 0xffff000073737812 */ /* 0x000fe200078ec0ff */
[C---:B------:R-:W-:Y:S02]  /*44b0*/  IMAD.U32 R38, R118.reuse, 0x10000, RZ ;  /* 0x0001000076267824 */ /* 0x040fe400078e00ff */
[----:B------:R-:W-:Y:S01]  /*44c0*/  FMUL.FTZ R126, R49, R116 ;  /* 0x00000074317e7220 */ /* 0x000fe20000410000 */
[----:B------:R-:W-:Y:S01]  /*44d0*/  LOP3.LUT R34, R13, 0xffff0000, RZ, 0xc0, !PT ;  /* 0xffff00000d227812 */ /* 0x000fe200078ec0ff */
[----:B------:R-:W-:Y:S01]  /*44e0*/  FMUL.FTZ R125, R39, R120 ;  /* 0x00000078277d7220 */ /* 0x000fe20000410000 */
[----:B------:R-:W-:Y:S01]  /*44f0*/  LOP3.LUT R51, R51, 0xffff0000, RZ, 0xc0, !PT ;  /* 0xffff000033337812 */ /* 0x000fe200078ec0ff */
[-C--:B------:R-:W-:Y:S01]  /*4500*/  FMUL.FTZ R49, R49, R38.reuse ;  /* 0x0000002631317220 */ /* 0x080fe20000410000 */
[----:B------:R-:W-:Y:S01]  /*4510*/  LOP3.LUT R123, R123, 0xffff0000, RZ, 0xc0, !PT ;  /* 0xffff00007b7b7812 */ /* 0x000fe200078ec0ff */
[-C--:B------:R-:W-:Y:S01]  /*4520*/  FMUL.FTZ R39, R39, R115.reuse ;  /* 0x0000007327277220 */ /* 0x080fe20000410000 */
[----:B------:R-:W-:Y:S01]  /*4530*/  PRMT R114, R107, 0x5432, R114 ;  /* 0x000054326b727816 */ /* 0x000fe20000000072 */
[C---:B------:R-:W-:Y:S01]  /*4540*/  FFMA.FTZ R126, R35.reuse, R38, -R126 ;  /* 0x00000026237e7223 */ /* 0x040fe2000001087e */
[----:B------:R-:W-:Y:S01]  /*4550*/  LOP3.LUT R118, R118, 0xffff0000, RZ, 0xc0, !PT ;  /* 0xffff000076767812 */ /* 0x000fe200078ec0ff */
[----:B------:R-:W-:Y:S01]  /*4560*/  FFMA.FTZ R49, R35, R116, R49 ;  /* 0x0000007423317223 */ /* 0x000fe20000010031 */
[----:B------:R-:W-:Y:S01]  /*4570*/  LOP3.LUT R36, R15, 0xffff0000, RZ, 0xc0, !PT ;  /* 0xffff00000f247812 */ /* 0x000fe200078ec0ff */
[C---:B------:R-:W-:Y:S01]  /*4580*/  FFMA.FTZ R125, R34.reuse, R115, -R125 ;  /* 0x00000073227d7223 */ /* 0x040fe2000001087d */
[----:B------:R-:W-:Y:S01]  /*4590*/  FFMA.FTZ R120, R34, R120, R39 ;  /* 0x0000007822787223 */ /* 0x000fe20000010027 */
[----:B------:R-:W-:Y:S01]  /*45a0*/  FMUL.FTZ R35, R51, R123 ;  /* 0x0000007b33237220 */ /* 0x000fe20000410000 */
[----:B------:R-:W-:-:S02]  /*45b0*/  IMAD.U32 R34, R119, 0x10000, RZ ;  /* 0x0001000077227824 */ /* 0x000fc400078e00ff */
[-C--:B------:R-:W-:Y:S01]  /*45c0*/  FMUL.FTZ R39, R51, R118.reuse ;  /* 0x0000007633277220 */ /* 0x080fe20000410000 */
[----:B------:R-:W-:Y:S01]  /*45d0*/  IMAD.U32 R33, R114, 0x10000, RZ ;  /* 0x0001000072217824 */ /* 0x000fe200078e00ff */
[----:B------:R-:W-:Y:S01]  /*45e0*/  LOP3.LUT R48, R48, 0xffff0000, RZ, 0xc0, !PT ;  /* 0xffff000030307812 */ /* 0x000fe200078ec0ff */
[----:B------:R-:W-:Y:S01]  /*45f0*/  FFMA.FTZ R51, R36, R118, -R35 ;  /* 0x0000007624337223 */ /* 0x000fe20000010823 */
[----:B------:R-:W-:Y:S01]  /*4600*/  LOP3.LUT R119, R119, 0xffff0000, RZ, 0xc0, !PT ;  /* 0xffff000077777812 */ /* 0x000fe200078ec0ff */
[C---:B------:R-:W-:Y:S01]  /*4610*/  FMUL.FTZ R35, R37.reuse, R34 ;  /* 0x0000002225237220 */ /* 0x040fe20000410000 */
[----:B------:R-:W-:Y:S01]  /*4620*/  LOP3.LUT R114, R114, 0xffff0000, RZ, 0xc0, !PT ;  /* 0xffff000072727812 */ /* 0x000fe200078ec0ff */
[----:B------:R-:W-:Y:S01]  /*4630*/  IMAD.U32 R32, R12, 0x10000, RZ ;  /* 0x000100000c207824 */ /* 0x000fe200078e00ff */
[----:B------:R-:W-:Y:S01]  /*4640*/  PRMT R122, R108, 0x5432, R122 ;  /* 0x000054326c7a7816 */ /* 0x000fe2000000007a */
[----:B------:R-:W-:Y:S01]  /*4650*/  FMUL.FTZ R37, R37, R33 ;  /* 0x0000002125257220 */ /* 0x000fe20000410000 */
[----:B------:R-:W-:Y:S01]  /*4660*/  LOP3.LUT R13, R12, 0xffff0000, RZ, 0xc0, !PT ;  /* 0xffff00000c0d7812 */ /* 0x000fe200078ec0ff */
[----:B------:R-:W-:Y:S01]  /*4670*/  FFMA.FTZ R116, R36, R123, R39 ;  /* 0x0000007b24747223 */ /* 0x000fe20000010027 */
[----:B------:R-:W-:Y:S01]  /*4680*/  FMUL.FTZ R38, R48, R119 ;  /* 0x0000007730267220 */ /* 0x000fe20000410000 */
[----:B------:R-:W-:-:S02]  /*4690*/  IMAD.U32 R15, R50, 0x10000, RZ ;  /* 0x00010000320f7824 */ /* 0x000fc400078e00ff */
[C---:B------:R-:W-:Y:S01]  /*46a0*/  FFMA.FTZ R36, R32.reuse, R33, -R35 ;  /* 0x0000002120247223 */ /* 0x040fe20000010823 */
[----:B------:R-:W-:Y:S01]  /*46b0*/  FFMA.FTZ R37, R32, R34, R37 ;  /* 0x0000002220257223 */ /* 0x000fe20000010025 */
[-C--:B------:R-:W-:Y:S01]  /*46c0*/  FMUL.FTZ R48, R48, R114.reuse ;  /* 0x0000007230307220 */ /* 0x080fe20000410000 */
[----:B------:R-:W-:Y:S01]  /*46d0*/  LOP3.LUT R50, R50, 0xffff0000, RZ, 0xc0, !PT ;  /* 0xffff000032327812 */ /* 0x000fe200078ec0ff */
[C---:B------:R-:W-:Y:S01]  /*46e0*/  IMAD.U32 R33, R122.reuse, 0x10000, RZ ;  /* 0x000100007a217824 */ /* 0x040fe200078e00ff */
[----:B------:R-:W-:Y:S01]  /*46f0*/  LOP3.LUT R35, R122, 0xffff0000, RZ, 0xc0, !PT ;  /* 0xffff00007a237812 */ /* 0x000fe200078ec0ff */
[C---:B------:R-:W-:Y:S01]  /*4700*/  IMAD.U32 R32, R117.reuse, 0x10000, RZ ;  /* 0x0001000075207824 */ /* 0x040fe200078e00ff */
[----:B------:R-:W-:Y:S01]  /*4710*/  LOP3.LUT R117, R117, 0xffff0000, RZ, 0xc0, !PT ;  /* 0xffff000075757812 */ /* 0x000fe200078ec0ff */
[C---:B------:R-:W-:Y:S02]  /*4720*/  IMAD.U32 R12, R14.reuse, 0x10000, RZ ;  /* 0x000100000e0c7824 */ /* 0x040fe400078e00ff */
[C---:B------:R-:W-:Y:S01]  /*4730*/  FFMA.FTZ R39, R13.reuse, R114, -R38 ;  /* 0x000000720d277223 */ /* 0x040fe20000010826 */
[----:B------:R-:W-:Y:S01]  /*4740*/  FFMA.FTZ R48, R13, R119, R48 ;  /* 0x000000770d307223 */ /* 0x000fe20000010030 */
[----:B------:R-:W-:Y:S01]  /*4750*/  LOP3.LUT R14, R14, 0xffff0000, RZ, 0xc0, !PT ;  /* 0xffff00000e0e7812 */ /* 0x000fe200078ec0ff */
[C---:B------:R-:W-:Y:S01]  /*4760*/  FMUL.FTZ R13, R15.reuse, R33 ;  /* 0x000000210f0d7220 */ /* 0x040fe20000410000 */
[-C--:B------:R-:W-:Y:S01]  /*4770*/  FMUL.FTZ R34, R15, R32.reuse ;  /* 0x000000200f227220 */ /* 0x080fe20000410000 */
[C---:B------:R-:W-:Y:S01]  /*4780*/  FMUL.FTZ R15, R50.reuse, R35 ;  /* 0x00000023320f7220 */ /* 0x040fe20000410000 */
[----:B------:R-:W-:Y:S01]  /*4790*/  FMUL.FTZ R50, R50, R117 ;  /* 0x0000007532327220 */ /* 0x000fe20000410000 */
[C---:B------:R-:W-:Y:S01]  /*47a0*/  FFMA.FTZ R13, R12.reuse, R32, -R13 ;  /* 0x000000200c0d7223 */ /* 0x040fe2000001080d */
[----:B------:R-:W-:Y:S01]  /*47b0*/  FFMA.FTZ R34, R12, R33, R34 ;  /* 0x000000210c227223 */ /* 0x000fe20000010022 */
[C---:B------:R-:W-:Y:S01]  /*47c0*/  FFMA.FTZ R12, R14.reuse, R117, -R15 ;  /* 0x000000750e0c7223 */ /* 0x040fe2000001080f */
[----:B------:R-:W-:Y:S01]  /*47d0*/  FFMA.FTZ R35, R14, R35, R50 ;  /* 0x000000230e237223 */ /* 0x000fe20000010032 */
[----:B------:R-:W-:-:S02]  /*47e0*/  F2FP.BF16.F32.PACK_AB R124, R125, R124 ;  /* 0x0000007c7d7c723e */ /* 0x000fc400000010ff */
[----:B------:R-:W-:Y:S02]  /*47f0*/  F2FP.BF16.F32.PACK_AB R120, R120, R121 ;  /* 0x000000797878723e */ /* 0x000fe400000010ff */
[----:B------:R-:W-:Y:S02]  /*4800*/  F2FP.BF16.F32.PACK_AB R39, R39, R36 ;  /* 0x000000242727723e */ /* 0x000fe400000010ff */
[----:B------:R-:W-:Y:S02]  /*4810*/  F2FP.BF16.F32.PACK_AB R15, R51, R126 ;  /* 0x0000007e330f723e */ /* 0x000fe400000010ff */
[----:B------:R-:W-:Y:S01]  /*4820*/  F2FP.BF16.F32.PACK_AB R51, R116, R49 ;  /* 0x000000317433723e */ /* 0x000fe200000010ff */
[----:B------:R-:W-:Y:S01]  /*4830*/  IMAD.MOV.U32 R49, RZ, RZ, R120 ;  /* 0x000000ffff317224 */ /* 0x000fe200078e0078 */
[----:B------:R-:W-:Y:S01]  /*4840*/  F2FP.BF16.F32.PACK_AB R14, R12, R13 ;  /* 0x0000000d0c0e723e */ /* 0x000fe200000010ff */
[----:B------:R-:W-:Y:S01]  /*4850*/  IMAD.MOV.U32 R12, RZ, RZ, R39 ;  /* 0x000000ffff0c7224 */ /* 0x000fe200078e0027 */
[----:B------:R-:W-:Y:S01]  /*4860*/  F2FP.BF16.F32.PACK_AB R48, R48, R37 ;  /* 0x000000253030723e */ /* 0x000fe200000010ff */
[----:B------:R-:W-:Y:S01]  /*4870*/  IMAD.MOV.U32 R13, RZ, RZ, R124 ;  /* 0x000000ffff0d7224 */ /* 0x000fe200078e007c */
[----:B------:R-:W-:-:S07]  /*4880*/  F2FP.BF16.F32.PACK_AB R50, R35, R34 ;  /* 0x000000222332723e */ /* 0x000fce00000010ff */
.L_x_693:
[----:B------:R-:W-:Y:S05]  /*4890*/  BSYNC B2 ;  /* 0x0000000000027941 */ /* 0x000fea0003800000 */
.L_x_692:
[----:B------:R-:W-:Y:S01]  /*48a0*/  ISETP.GE.AND P4, PT, R11, R104, PT ;  /* 0x000000680b00720c */ /* 0x000fe20003f86270 */
[----:B--2---:R4:W-:-:S12]  /*48b0*/  ST.E.128 desc[UR40][R92.64], R12 ;  /* 0x0000000c5c007985 */ /* 0x0049d8000c101d28 */
[----:B------:R-:W-:-:S05]  /*48c0*/  @!P4 IMAD.WIDE R94, R11, 0x2, R94 ;  /* 0x000000020b5ec825 */ /* 0x000fca00078e025e */
[----:B---3--:R4:W-:Y:S02]  /*48d0*/  @!P4 ST.E.128 desc[UR40][R94.64], R48 ;  /* 0x000000305e00c985 */ /* 0x0089e4000c101d28 */
.L_x_691:
[----:B------:R-:W-:Y:S05]  /*48e0*/  BSYNC B1 ;  /* 0x0000000000017941 */ /* 0x000fea0003800000 */
.L_x_690:
[----:B------:R-:W-:-:S03]  /*48f0*/  UMOV UR4, 0xffffffff ;  /* 0xffffffff00047882 */ /* 0x000fc60000000000 */
[----:B------:R-:W-:Y:S05]  /*4900*/  BRA.DIV UR4, `(.L_x_694) ;  /* 0x0000013204347947 */ /* 0x000fea000b800000 */
[----:B------:R1:W1:Y:S04]  /*4910*/  SHFL.IDX PT, R38, R103, 0x1, 0x1c1f ;  /* 0x003c1f0067267f89 */ /* 0x00026800000e0000 */
[----:B0-----:R-:W0:Y:S02]  /*4920*/  SHFL.IDX PT, R102, R102, 0x1, 0x1c1f ;  /* 0x003c1f0066667f89 */ /* 0x001e2400000e0000 */
.L_x_931:
[----:B------:R-:W-:-:S05]  /*4930*/  VIADD R11, R200, 0x40 ;  /* 0x00000040c80b7836 */ /* 0x000fca0000000000 */
[----:B------:R-:W-:-:S13]  /*4940*/  ISETP.GE.OR P4, PT, R11, R100, P1 ;  /* 0x000000640b00720c */ /* 0x000fda0000f86670 */
[----:B------:R-:W-:Y:S05]  /*4950*/  @P4 BRA `(.L_x_679) ;  /* 0x0000000800f04947 */ /* 0x000fea0003800000 */
[----:B----4-:R-:W4:Y:S01]  /*4960*/  LDL R13, [R1+0xc] ;  /* 0x00000c00010d7983 */ /* 0x010f220000100800 */
[----:B------:R-:W-:Y:S01]  /*4970*/  SEL R106, R65, R106, !P0 ;  /* 0x0000006a416a7207 */ /* 0x000fe20004000000 */
[----:B------:R-:W-:Y:S01]  /*4980*/  BSSY B1, `(.L_x_695) ;  /* 0x000006d000017945 */ /* 0x000fe20003800000 */
[----:B------:R-:W-:Y:S02]  /*4990*/  SHF.R.U32.HI R14, RZ, 0x3, R229 ;  /* 0x00000003ff0e7819 */ /* 0x000fe400000116e5 */
[----:B------:R-:W-:Y:S02]  /*49a0*/  SHF.R.S32.HI R11, RZ, 0x1f, R106 ;  /* 0x0000001fff0b7819 */ /* 0x000fe4000001146a */
[----:B0-----:R-:W-:Y:S02]  /*49b0*/  LEA R36, P4, R77, R102, 0x1 ;  /* 0x000000664d247211 */ /* 0x001fe400078808ff */
[----:B------:R-:W-:Y:S02]  /*49c0*/  LEA.HI R11, R11, R106, RZ, 0x4 ;  /* 0x0000006a0b0b7211 */ /* 0x000fe400078f20ff */
[----:B-1----:R-:W-:-:S02]  /*49d0*/  LEA.HI.X R37, R77, R38, R79, 0x1, P4 ;  /* 0x000000264d257211 */ /* 0x002fc400020f0c4f */
[----:B------:R-:W-:-:S05]  /*49e0*/  LEA.HI.SX32 R11, R11, R76, 0x1c ;  /* 0x0000004c0b0b7211 */ /* 0x000fca00078fe2ff */
[----:B------:R-:W-:-:S05]  /*49f0*/  IMAD.SHL.U32 R11, R11, 0x8, RZ ;  /* 0x000000080b0b7824 */ /* 0x000fca00078e00ff */
[----:B------:R-:W-:-:S04]  /*4a00*/  LOP3.LUT R12, R229, 0x38, R11, 0xf8, !PT ;  /* 0x00000038e50c7812 */ /* 0x000fc800078ef80b */
[----:B------:R-:W-:-:S05]  /*4a10*/  LOP3.LUT R12, R12, R14, RZ, 0x3c, !PT ;  /* 0x0000000e0c0c7212 */ /* 0x000fca00078e3cff */
[----:B----4-:R-:W-:Y:S02]  /*4a20*/  IMAD.IADD R13, R13, 0x1, R12 ;  /* 0x000000010d0d7824 */ /* 0x010fe400078e020c */
[C---:B------:R-:W-:Y:S02]  /*4a30*/  IMAD R12, R18.reuse, 0x1800, R81 ;  /* 0x00001800120c7824 */ /* 0x040fe400078e0251 */
[----:B------:R-:W-:Y:S02]  /*4a40*/  IMAD R14, R18, 0x1800, R13 ;  /* 0x00001800120e7824 */ /* 0x000fe400078e020d */
[--C-:B------:R-:W-:Y:S02]  /*4a50*/  IMAD R12, R12, 0x2, R19.reuse ;  /* 0x000000020c0c7824 */ /* 0x100fe400078e0213 */
[----:B------:R-:W-:-:S04]  /*4a60*/  IMAD R32, R14, 0x2, R19 ;  /* 0x000000020e207824 */ /* 0x000fc800078e0213 */
[----:B------:R-:W0:Y:S04]  /*4a70*/  LDS.128 R12, [R12+0x1c400] ;  /* 0x01c400000c0c7984 */ /* 0x000e280000000c00 */
[----:B------:R-:W1:Y:S01]  /*4a80*/  LDS.128 R32, [R32+0x1c400] ;  /* 0x01c4000020207984 */ /* 0x000e620000000c00 */
[----:B------:R-:W-:Y:S05]  /*4a90*/  @P2 BRA `(.L_x_696) ;  /* 0x00000004006c2947 */ /* 0x000fea0003800000 */
[----:B------:R-:W-:Y:S01]  /*4aa0*/  SHF.R.U32.HI R106, RZ, 0x10, R41 ;  /* 0x00000010ff6a7819 */ /* 0x000fe20000011629 */
[----:B0-----:R-:W-:Y:S01]  /*4ab0*/  IMAD.U32 R39, R13, 0x10000, RZ ;  /* 0x000100000d277824 */ /* 0x001fe200078e00ff */
[----:B------:R-:W-:Y:S02]  /*4ac0*/  SHF.R.U32.HI R48, RZ, 0x10, R45 ;  /* 0x00000010ff307819 */ /* 0x000fe4000001162d */
[--C-:B------:R-:W-:Y:S02]  /*4ad0*/  SHF.R.U64 R50, R42, 0x10, R43.reuse ;  /* 0x000000102a327819 */ /* 0x100fe4000000122b */
[----:B------:R-:W-:Y:S02]  /*4ae0*/  PRMT R109, R109, 0x5410, R106 ;  /* 0x000054106d6d7816 */ /* 0x000fe4000000006a */
[----:B------:R-:W-:Y:S02]  /*4af0*/  PRMT R113, R113, 0x5410, R48 ;  /* 0x0000541071717816 */ /* 0x000fe40000000030 */
[----:B------:R-:W-:Y:S01]  /*4b00*/  SHF.R.U32.HI R92, RZ, 0x10, R43 ;  /* 0x00000010ff5c7819 */ /* 0x000fe2000001162b */
[----:B-1----:R-:W-:Y:S01]  /*4b10*/  IMAD.U32 R43, R33, 0x10000, RZ ;  /* 0x00010000212b7824 */ /* 0x002fe200078e00ff */
[----:B---3--:R-:W-:Y:S01]  /*4b20*/  SHF.R.U32.HI R94, RZ, 0x10, R47 ;  /* 0x00000010ff5e7819 */ /* 0x008fe2000001162f */
[----:B------:R-:W-:Y:S01]  /*4b30*/  IMAD.U32 R48, R109, 0x10000, RZ ;  /* 0x000100006d307824 */ /* 0x000fe200078e00ff */
[----:B------:R-:W-:Y:S01]  /*4b40*/  PRMT R105, R105, 0x5410, R50 ;  /* 0x0000541069697816 */ /* 0x000fe20000000032 */
[----:B------:R-:W-:Y:S01]  /*4b50*/  IMAD.U32 R50, R113, 0x10000, RZ ;  /* 0x0001000071327824 */ /* 0x000fe200078e00ff */
[----:B------:R-:W-:-:S02]  /*4b60*/  PRMT R107, R107, 0x5410, R92 ;  /* 0x000054106b6b7816 */ /* 0x000fc4000000005c */
[----:B------:R-:W-:Y:S01]  /*4b70*/  PRMT R111, R111, 0x5410, R94 ;  /* 0x000054106f6f7816 */ /* 0x000fe2000000005e */
[C---:B------:R-:W-:Y:S01]  /*4b80*/  FMUL.FTZ R92, R43.reuse, R50 ;  /* 0x000000322b5c7220 */ /* 0x040fe20000410000 */
[-C--:B------:R-:W-:Y:S01]  /*4b90*/  FMUL.FTZ R94, R43, R48.reuse ;  /* 0x000000302b5e7220 */ /* 0x080fe20000410000 */
[----:B------:R-:W-:Y:S01]  /*4ba0*/  SHF.R.U64 R51, R44, 0x10, R45 ;  /* 0x000000102c337819 */ /* 0x000fe2000000122d */
[----:B------:R-:W-:Y:S01]  /*4bb0*/  IMAD.U32 R45, R35, 0x10000, RZ ;  /* 0x00010000232d7824 */ /* 0x000fe200078e00ff */
[----:B------:R-:W-:Y:S01]  /*4bc0*/  SHF.R.U64 R49, R46, 0x10, R47 ;  /* 0x000000102e317819 */ /* 0x000fe2000000122f */
[----:B------:R-:W-:Y:S01]  /*4bd0*/  FFMA.FTZ R92, R39, R48, -R92 ;  /* 0x00000030275c7223 */ /* 0x000fe2000001085c */
[----:B------:R-:W-:Y:S01]  /*4be0*/  LOP3.LUT R44, R33, 0xffff0000, RZ, 0xc0, !PT ;  /* 0xffff0000212c7812 */ /* 0x000fe200078ec0ff */
[----:B------:R-:W-:Y:S01]  /*4bf0*/  FFMA.FTZ R94, R39, R50, R94 ;  /* 0x00000032275e7223 */ /* 0x000fe2000001005e */
[----:B------:R-:W-:Y:S01]  /*4c00*/  LOP3.LUT R113, R113, 0xffff0000, RZ, 0xc0, !PT ;  /* 0xffff000071717812 */ /* 0x000fe200078ec0ff */
[----:B------:R-:W-:Y:S01]  /*4c10*/  IMAD.U32 R39, R107, 0x10000, RZ ;  /* 0x000100006b277824 */ /* 0x000fe200078e00ff */
[----:B------:R-:W-:Y:S01]  /*4c20*/  LOP3.LUT R109, R109, 0xffff0000, RZ, 0xc0, !PT ;  /* 0xffff00006d6d7812 */ /* 0x000fe200078ec0ff */
[----:B------:R-:W-:Y:S01]  /*4c30*/  IMAD.U32 R43, R111, 0x10000, RZ ;  /* 0x000100006f2b7824 */ /* 0x000fe200078e00ff */
[----:B------:R-:W-:Y:S01]  /*4c40*/  SHF.R.U64 R93, R40, 0x10, R41 ;  /* 0x00000010285d7819 */ /* 0x000fe20000001229 */
[----:B------:R-:W-:Y:S01]  /*4c50*/  IMAD.U32 R41, R32, 0x10000, RZ ;  /* 0x0001000020297824 */ /* 0x000fe200078e00ff */
[----:B------:R-:W-:Y:S01]  /*4c60*/  PRMT R110, R110, 0x5410, R49 ;  /* 0x000054106e6e7816 */ /* 0x000fe20000000031 */
[----:B------:R-:W-:Y:S01]  /*4c70*/  FMUL.FTZ R47, R44, R113 ;  /* 0x000000712c2f7220 */ /* 0x000fe20000410000 */
[----:B------:R-:W-:Y:S01]  /*4c80*/  LOP3.LUT R42, R32, 0xffff0000, RZ, 0xc0, !PT ;  /* 0xffff0000202a7812 */ /* 0x000fe200078ec0ff */
[----:B------:R-:W-:Y:S01]  /*4c90*/  FMUL.FTZ R49, R44, R109 ;  /* 0x0000006d2c317220 */ /* 0x000fe20000410000 */
[----:B------:R-:W-:Y:S01]  /*4ca0*/  LOP3.LUT R40, R13, 0xffff0000, RZ, 0xc0, !PT ;  /* 0xffff00000d287812 */ /* 0x000fe200078ec0ff */
[----:B------:R-:W-:Y:S01]  /*4cb0*/  IMAD.U32 R32, R15, 0x10000, RZ ;  /* 0x000100000f207824 */ /* 0x000fe200078e00ff */
[----:B------:R-:W-:Y:S01]  /*4cc0*/  LOP3.LUT R46, R35, 0xffff0000, RZ, 0xc0, !PT ;  /* 0xffff0000232e7812 */ /* 0x000fe200078ec0ff */
[C---:B------:R-:W-:Y:S01]  /*4cd0*/  FMUL.FTZ R44, R45.reuse, R39 ;  /* 0x000000272d2c7220 */ /* 0x040fe20000410000 */
[----:B------:R-:W-:Y:S01]  /*4ce0*/  PRMT R112, R112, 0x5410, R51 ;  /* 0x0000541070707816 */ /* 0x000fe20000000033 */
[-C--:B------:R-:W-:Y:S01]  /*4cf0*/  FMUL.FTZ R51, R45, R43.reuse ;  /* 0x0000002b2d337220 */ /* 0x080fe20000410000 */
[----:B------:R-:W-:Y:S01]  /*4d00*/  LOP3.LUT R111, R111, 0xffff0000, RZ, 0xc0, !PT ;  /* 0xffff00006f6f7812 */ /* 0x000fe200078ec0ff */
[----:B------:R-:W-:Y:S01]  /*4d10*/  FFMA.FTZ R48, R32, R43, R44 ;  /* 0x0000002b20307223 */ /* 0x000fe2000001002c */
[----:B------:R-:W-:Y:S01]  /*4d20*/  PRMT R108, R108, 0x5410, R93 ;  /* 0x000054106c6c7816 */ /* 0x000fe2000000005d */
[C---:B------:R-:W-:Y:S01]  /*4d30*/  FFMA.FTZ R47, R40.reuse, R109, -R47 ;  /* 0x0000006d282f7223 */ /* 0x040fe2000001082f */
[----:B------:R-:W-:Y:S01]  /*4d40*/  LOP3.LUT R107, R107, 0xffff0000, RZ, 0xc0, !PT ;  /* 0xffff00006b6b7812 */ /* 0x000fe200078ec0ff */
[----:B------:R-:W-:Y:S01]  /*4d50*/  FFMA.FTZ R49, R40, R113, R49 ;  /* 0x0000007128317223 */ /* 0x000fe20000010031 */
[----:B------:R-:W-:Y:S01]  /*4d60*/  LOP3.LUT R33, R15, 0xffff0000, RZ, 0xc0, !PT ;  /* 0xffff00000f217812 */ /* 0x000fe200078ec0ff */
[----:B------:R-:W-:Y:S01]  /*4d70*/  FFMA.FTZ R51, R32, R39, -R51 ;  /* 0x0000002720337223 */ /* 0x000fe20000010833 */
[----:B------:R-:W-:Y:S01]  /*4d80*/  FMUL.FTZ R44, R46, R111 ;  /* 0x0000006f2e2c7220 */ /* 0x000fe20000410000 */
[----:B------:R-:W-:Y:S01]  /*4d90*/  SHF.L.U32 R32, R108, 0x10, RZ ;  /* 0x000000106c207819 */ /* 0x000fe200000006ff */
[----:B------:R-:W-:-:S02]  /*4da0*/  IMAD.U32 R40, R112, 0x10000, RZ ;  /* 0x0001000070287824 */ /* 0x000fc400078e00ff */
[-C--:B------:R-:W-:Y:S01]  /*4db0*/  FMUL.FTZ R50, R46, R107.reuse ;  /* 0x0000006b2e327220 */ /* 0x080fe20000410000 */
[----:B------:R-:W-:Y:S01]  /*4dc0*/  FFMA.FTZ R46, R33, R107, -R44 ;  /* 0x0000006b212e7223 */ /* 0x000fe2000001082c */
[----:B------:R-:W-:Y:S02]  /*4dd0*/  IMAD.U32 R13, R12, 0x10000, RZ ;  /* 0x000100000c0d7824 */ /* 0x000fe400078e00ff */
[C---:B------:R-:W-:Y:S01]  /*4de0*/  FMUL.FTZ R44, R41.reuse, R40 ;  /* 0x00000028292c7220 */ /* 0x040fe20000410000 */
[----:B------:R-:W-:Y:S01]  /*4df0*/  LOP3.LUT R43, R112, 0xffff0000, RZ, 0xc0, !PT ;  /* 0xffff0000702b7812 */ /* 0x000fe200078ec0ff */
[-C--:B------:R-:W-:Y:S01]  /*4e00*/  FMUL.FTZ R41, R41, R32.reuse ;  /* 0x0000002029297220 */ /* 0x080fe20000410000 */
[----:B------:R-:W-:Y:S01]  /*4e10*/  LOP3.LUT R12, R12, 0xffff0000, RZ, 0xc0, !PT ;  /* 0xffff00000c0c7812 */ /* 0x000fe200078ec0ff */
[----:B------:R-:W-:Y:S01]  /*4e20*/  IMAD.U32 R35, R34, 0x10000, RZ ;  /* 0x0001000022237824 */ /* 0x000fe200078e00ff */
[----:B------:R-:W-:Y:S01]  /*4e30*/  LOP3.LUT R39, R108, 0xffff0000, RZ, 0xc0, !PT ;  /* 0xffff00006c277812 */ /* 0x000fe200078ec0ff */
[----:B------:R-:W-:Y:S01]  /*4e40*/  FFMA.FTZ R111, R33, R111, R50 ;  /* 0x0000006f216f7223 */ /* 0x000fe20000010032 */
[C---:B------:R-:W-:Y:S01]  /*4e50*/  FFMA.FTZ R44, R13.reuse, R32, -R44 ;  /* 0x000000200d2c7223 */ /* 0x040fe2000001082c */
[----:B------:R-:W-:Y:S01]  /*4e60*/  FFMA.FTZ R41, R13, R40, R41 ;  /* 0x000000280d297223 */ /* 0x000fe20000010029 */
[----:B------:R-:W-:Y:S01]  /*4e70*/  LOP3.LUT R34, R34, 0xffff0000, RZ, 0xc0, !PT ;  /* 0xffff000022227812 */ /* 0x000fe200078ec0ff */
[----:B------:R-:W-:Y:S01]  /*4e80*/  FMUL.FTZ R33, R42, R43 ;  /* 0x0000002b2a217220 */ /* 0x000fe20000410000 */
[C---:B------:R-:W-:Y:S01]  /*4e90*/  IMAD.U32 R32, R105.reuse, 0x10000, RZ ;  /* 0x0001000069207824 */ /* 0x040fe200078e00ff */
[C---:B------:R-:W-:Y:S01]  /*4ea0*/  LOP3.LUT R13, R110.reuse, 0xffff0000, RZ, 0xc0, !PT ;  /* 0xffff00006e0d7812 */ /* 0x040fe200078ec0ff */
[----:B------:R-:W-:Y:S01]  /*4eb0*/  IMAD.U32 R40, R110, 0x10000, RZ ;  /* 0x000100006e287824 */ /* 0x000fe200078e00ff */
[----:B------:R-:W-:Y:S01]  /*4ec0*/  LOP3.LUT R105, R105, 0xffff0000, RZ, 0xc0, !PT ;  /* 0xffff000069697812 */ /* 0x000fe200078ec0ff */
[----:B------:R-:W-:-:S02]  /*4ed0*/  IMAD.U32 R15, R14, 0x10000, RZ ;  /* 0x000100000e0f7824 */ /* 0x000fc400078e00ff */
[-C--:B------:R-:W-:Y:S01]  /*4ee0*/  FMUL.FTZ R45, R42, R39.reuse ;  /* 0x000000272a2d7220 */ /* 0x080fe20000410000 */
[----:B------:R-:W-:Y:S01]  /*4ef0*/  FFMA.FTZ R33, R12, R39, -R33 ;  /* 0x000000270c217223 */ /* 0x000fe20000010821 */
[----:B------:R-:W-:Y:S01]  /*4f00*/  LOP3.LUT R14, R14, 0xffff0000, RZ, 0xc0, !PT ;  /* 0xffff00000e0e7812 */ /* 0x000fe200078ec0ff */
[C---:B------:R-:W-:Y:S01]  /*4f10*/  FMUL.FTZ R42, R35.reuse, R40 ;  /* 0x00000028232a7220 */ /* 0x040fe20000410000 */
[C---:B------:R-:W-:Y:S01]  /*4f20*/  FMUL.FTZ R39, R34.reuse, R13 ;  /* 0x0000000d22277220 */ /* 0x040fe20000410000 */
[-C--:B------:R-:W-:Y:S01]  /*4f30*/  FMUL.FTZ R35, R35, R32.reuse ;  /* 0x0000002023237220 */ /* 0x080fe20000410000 */
[----:B------:R-:W-:Y:S01]  /*4f40*/  FMUL.FTZ R34, R34, R105 ;  /* 0x0000006922227220 */ /* 0x000fe20000410000 */
[----:B------:R-:W-:Y:S01]  /*4f50*/  FFMA.FTZ R12, R12, R43, R45 ;  /* 0x0000002b0c0c7223 */ /* 0x000fe2000001002d */
[C---:B------:R-:W-:Y:S01]  /*4f60*/  FFMA.FTZ R42, R15.reuse, R32, -R42 ;  /* 0x000000200f2a7223 */ /* 0x040fe2000001082a */
[----:B------:R-:W-:Y:S01]  /*4f70*/  FFMA.FTZ R35, R15, R40, R35 ;  /* 0x000000280f237223 */ /* 0x000fe20000010023 */
[C---:B------:R-:W-:Y:S01]  /*4f80*/  FFMA.FTZ R34, R14.reuse, R13, R34 ;  /* 0x0000000d0e227223 */ /* 0x040fe20000010022 */
[----:B------:R-:W-:Y:S01]  /*4f90*/  FFMA.FTZ R39, R14, R105, -R39 ;  /* 0x000000690e277223 */ /* 0x000fe20000010827 */
[----:B------:R-:W-:-:S02]  /*4fa0*/  F2FP.BF16.F32.PACK_AB R49, R49, R94 ;  /* 0x0000005e3131723e */ /* 0x000fc400000010ff */
[----:B------:R-:W-:Y:S02]  /*4fb0*/  F2FP.BF16.F32.PACK_AB R48, R111, R48 ;  /* 0x000000306f30723e */ /* 0x000fe400000010ff */
[----:B------:R-:W-:Y:S01]  /*4fc0*/  F2FP.BF16.F32.PACK_AB R44, R33, R44 ;  /* 0x0000002c212c723e */ /* 0x000fe200000010ff */
[----:B------:R-:W-:Y:S01]  /*4fd0*/  IMAD.MOV.U32 R33, RZ, RZ, R49 ;  /* 0x000000ffff217224 */ /* 0x000fe200078e0031 */
[----:B------:R-:W-:Y:S02]  /*4fe0*/  F2FP.BF16.F32.PACK_AB R32, R12, R41 ;  /* 0x000000290c20723e */ /* 0x000fe400000010ff */
[----:B------:R-:W-:Y:S01]  /*4ff0*/  F2FP.BF16.F32.PACK_AB R34, R34, R35 ;  /* 0x000000232222723e */ /* 0x000fe200000010ff */
[----:B------:R-:W-:Y:S01]  /*5000*/  IMAD.MOV.U32 R12, RZ, RZ, R44 ;  /* 0x000000ffff0c7224 */ /* 0x000fe200078e002c */
[----:B------:R-:W-:Y:S01]  /*5010*/  F2FP.BF16.F32.PACK_AB R13, R47, R92 ;  /* 0x0000005c2f0d723e */ /* 0x000fe200000010ff */
[----:B------:R-:W-:Y:S01]  /*5020*/  IMAD.MOV.U32 R35, RZ, RZ, R48 ;  /* 0x000000ffff237224 */ /* 0x000fe200078e0030 */
[----:B------:R-:W-:-:S02]  /*5030*/  F2FP.BF16.F32.PACK_AB R15, R46, R51 ;  /* 0x000000332e0f723e */ /* 0x000fc400000010ff */
[----:B------:R-:W-:-:S07]  /*5040*/  F2FP.BF16.F32.PACK_AB R14, R39, R42 ;  /* 0x0000002a270e723e */ /* 0x000fce00000010ff */
.L_x_696:
[----:B------:R-:W-:Y:S05]  /*5050*/  BSYNC B1 ;  /* 0x0000000000017941 */ /* 0x000fea0003800000 */
.L_x_695:
[----:B------:R-:W-:Y:S01]  /*5060*/  ISETP.GE.AND P2, PT, R11, R104, PT ;  /* 0x000000680b00720c */ /* 0x000fe20003f46270 */
[----:B0-----:R0:W-:Y:S02]  /*5070*/  ST.E.128 desc[UR40][R36.64], R12 ;  /* 0x0000000c24007985 */ /* 0x0011e4000c101d28 */
[----:B0-----:R-:W-:Y:S02]  /*5080*/  IMAD.MOV.U32 R12, RZ, RZ, R102 ;  /* 0x000000ffff0c7224 */ /* 0x001fe400078e0066 */
[----:B------:R-:W-:-:S08]  /*5090*/  IMAD.MOV.U32 R13, RZ, RZ, R38 ;  /* 0x000000ffff0d7224 */ /* 0x000fd000078e0026 */
[----:B------:R-:W-:Y:S05]  /*50a0*/  @P2 BRA `(.L_x_679) ;  /* 0x00000004001c2947 */ /* 0x000fea0003800000 */
[----:B------:R-:W-:-:S05]  /*50b0*/  IMAD.WIDE R12, R11, 0x2, R12 ;  /* 0x000000020b0c7825 */ /* 0x000fca00078e020c */
[----:B-1----:R0:W-:Y:S01]  /*50c0*/  ST.E.128 desc[UR40][R12.64], R32 ;  /* 0x000000200c007985 */ /* 0x0021e2000c101d28 */
[----:B------:R-:W-:Y:S05]  /*50d0*/  BRA `(.L_x_679) ;  /* 0x0000000400107947 */ /* 0x000fea0003800000 */
.L_x_660:
[----:B------:R-:W-:-:S13]  /*50e0*/  ISETP.NE.AND P3, PT, R205, 0x3, PT ;  /* 0x00000003cd00780c */ /* 0x000fda0003f65270 */
[----:B------:R-:W-:Y:S05]  /*50f0*/  @!P3 BRA `(.L_x_697) ;  /* 0x000000000004b947 */ /* 0x000fea0003800000 */
[----:B------:R-:W-:Y:S01]  /*5100*/  BPT.TRAP 0x1 ;  /* 0x000000040000795c */ /* 0x000fe20000300000 */
.L_x_697:
[----:B------:R-:W-:Y:S01]  /*5110*/  IMAD R89, R18, 0x8, R19 ;  /* 0x0000000812597824 */ /* 0x000fe200078e0213 */
[----:B------:R-:W-:Y:S01]  /*5120*/  SHF.L.U32 R101, R203, 0x1f, RZ ;  /* 0x0000001fcb657819 */ /* 0x000fe200000006ff */
[----:B------:R-:W-:Y:S01]  /*5130*/  BSSY B1, `(.L_x_698) ;  /* 0x0000004000017945 */ /* 0x000fe20003800000 */
[----:B------:R-:W-:Y:S02]  /*5140*/  SHF.R.S32.HI R98, RZ, 0x1f, R97 ;  /* 0x0000001fff627819 */ /* 0x000fe40000011461 */
[----:B------:R-:W0:Y:S02]  /*5150*/  SYNCS.PHASECHK.TRANS64.TRYWAIT P2, [R89+URZ+0x22890], R101 ;  /* 0x02289065590075a7 */ /* 0x000e24000804017f */
[----:B0-----:R-:W-:Y:S05]  /*5160*/  @!P2 BRA `(.L_x_699) ;  /* 0x000001280068a947 */ /* 0x001fea0003800000 */
.L_x_932:
[----:B------:R-:W-:Y:S05]  /*5170*/  BSYNC B1 ;  /* 0x0000000000017941 */ /* 0x000fea0003800000 */
.L_x_698:
[----:B------:R-:W-:Y:S01]  /*5180*/  ULDC.64 UR4, c[0x0][0x300] ;  /* 0x0000c00000047ab9 */ /* 0x000fe20000000a00 */
[----:B-----5:R-:W-:Y:S01]  /*5190*/  SHF.R.S32.HI R99, RZ, 0x1f, R96 ;  /* 0x0000001fff637819 */ /* 0x020fe20000011460 */
[----:B------:R-:W-:Y:S02]  /*51a0*/  IMAD R14, R98, UR4, RZ ;  /* 0x00000004620e7c24 */ /* 0x000fe4000f8e02ff */
[----:B------:R-:W-:-:S04]  /*51b0*/  IMAD.WIDE.U32 R12, R97, UR4, RZ ;  /* 0x00000004610c7c25 */ /* 0x000fc8000f8e00ff */
[----:B------:R-:W-:Y:S01]  /*51c0*/  IMAD R11, R97, UR5, R14 ;  /* 0x00000005610b7c24 */ /* 0x000fe2000f8e020e */
[----:B------:R-:W-:Y:S01]  /*51d0*/  ULDC.64 UR4, c[0x0][0x310] ;  /* 0x0000c40000047ab9 */ /* 0x000fe20000000a00 */
[----:B------:R-:W-:Y:S02]  /*51e0*/  IMAD R100, R28, -0x60, R31 ;  /* 0xffffffa01c647824 */ /* 0x000fe400078e021f */
[----:B------:R-:W-:Y:S02]  /*51f0*/  IMAD R15, R99, UR4, RZ ;  /* 0x00000004630f7c24 */ /* 0x000fe4000f8e02ff */
[----:B------:R-:W-:Y:S01]  /*5200*/  IMAD.IADD R13, R13, 0x1, R11 ;  /* 0x000000010d0d7824 */ /* 0x000fe200078e020b */
[----:B------:R-:W-:Y:S01]  /*5210*/  VIMNMX R100, R100, 0x60, PT ;  /* 0x0000006064647848 */ /* 0x000fe20003fe0100 */
[C---:B------:R-:W-:Y:S02]  /*5220*/  IMAD R15, R96.reuse, UR5, R15 ;  /* 0x00000005600f7c24 */ /* 0x040fe4000f8e020f */
[----:B------:R-:W-:Y:S01]  /*5230*/  IMAD.WIDE.U32 R12, R96, UR4, R12 ;  /* 0x00000004600c7c25 */ /* 0x000fe2000f8e000c */
[----:B------:R-:W-:-:S03]  /*5240*/  ULDC.64 UR4, c[0x0][0x308] ;  /* 0x0000c20000047ab9 */ /* 0x000fc60000000a00 */
[----:B------:R-:W-:Y:S02]  /*5250*/  IMAD R11, R60, UR4, RZ ;  /* 0x000000043c0b7c24 */ /* 0x000fe4000f8e02ff */
[----:B------:R-:W-:Y:S02]  /*5260*/  IMAD.IADD R13, R13, 0x1, R15 ;  /* 0x000000010d0d7824 */ /* 0x000fe400078e020f */
[C---:B------:R-:W-:Y:S02]  /*5270*/  IMAD R11, R74.reuse, UR5, R11 ;  /* 0x000000054a0b7c24 */ /* 0x040fe4000f8e020b */
[----:B------:R-:W-:Y:S01]  /*5280*/  IMAD.WIDE.U32 R12, R74, UR4, R12 ;  /* 0x000000044a0c7c25 */ /* 0x000fe2000f8e000c */
[----:B------:R-:W-:-:S03]  /*5290*/  ULDC.64 UR4, c[0x0][0x2e8] ;  /* 0x0000ba0000047ab9 */ /* 0x000fc60000000a00 */
[----:B------:R-:W-:Y:S01]  /*52a0*/  IMAD.IADD R11, R13, 0x1, R11 ;  /* 0x000000010d0b7824 */ /* 0x000fe200078e020b */
[----:B------:R-:W-:Y:S01]  /*52b0*/  LEA R36, P2, R12, UR4, 0x1 ;  /* 0x000000040c247c11 */ /* 0x000fe2000f8408ff */
[----:B------:R-:W-:Y:S01]  /*52c0*/  IMAD.IADD R38, R100, 0x1, -R200 ;  /* 0x0000000164267824 */ /* 0x000fe200078e0ac8 */
[----:B------:R-:W-:Y:S02]  /*52d0*/  UMOV UR4, 0xffffffff ;  /* 0xffffffff00047882 */ /* 0x000fe40000000000 */
[----:B------:R-:W-:Y:S02]  /*52e0*/  LEA.HI.X R37, R12, UR5, R11, 0x1, P2 ;  /* 0x000000050c257c11 */ /* 0x000fe400090f0c0b */
[----:B------:R-:W-:Y:S01]  /*52f0*/  ISETP.GE.AND P2, PT, R38, 0x1, PT ;  /* 0x000000012600780c */ /* 0x000fe20003f46270 */
[----:B------:R-:W-:-:S12]  /*5300*/  BRA.DIV UR4, `(.L_x_700) ;  /* 0x0000012a04147947 */ /* 0x000fd8000b800000 */
[----:B------:R1:W2:Y:S04]  /*5310*/  SHFL.IDX PT, R33, R37, RZ, 0x1c1f ;  /* 0x001c1fff25217589 */ /* 0x0002a800000e0000 */
[----:B------:R1:W3:Y:S02]  /*5320*/  SHFL.IDX PT, R14, R36, RZ, 0x1c1f ;  /* 0x001c1fff240e7589 */ /* 0x0002e400000e0000 */
.L_x_936:
[----:B------:R-:W-:Y:S04]  /*5330*/  BSSY B1, `(.L_x_701) ;  /* 0x000000d000017945 */ /* 0x000fe80003800000 */
[----:B------:R-:W-:Y:S05]  /*5340*/  @!P2 BRA `(.L_x_702) ;  /* 0x00000000002ca947 */ /* 0x000fea0003800000 */
[----:B------:R-:W-:Y:S02]  /*5350*/  ULDC UR4, c[0x0][0x2f4] ;  /* 0x0000bd0000047ab9 */ /* 0x000fe40000000800 */
[----:B------:R-:W-:-:S13]  /*5360*/  ISETP.GE.AND P2, PT, R16, UR4, PT ;  /* 0x0000000410007c0c */ /* 0x000fda000bf46270 */
[----:B---3--:R-:W-:-:S04]  /*5370*/  @!P2 LEA R34, P4, R16, R14, 0x1 ;  /* 0x0000000e1022a211 */ /* 0x008fc800078808ff */
[----:B--2---:R-:W-:Y:S02]  /*5380*/  @!P2 LEA.HI.X R35, R16, R33, R17, 0x1, P4 ;  /* 0x000000211023a211 */ /* 0x004fe400020f0c11 */
[----:B------:R-:W-:-:S13]  /*5390*/  ISETP.GE.AND P4, PT, R2, UR4, PT ;  /* 0x0000000402007c0c */ /* 0x000fda000bf86270 */
[C---:B------:R-:W-:Y:S02]  /*53a0*/  @!P4 LEA R32, P5, R2.reuse, R14, 0x1 ;  /* 0x0000000e0220c211 */ /* 0x040fe400078a08ff */
[----:B------:R-:W2:Y:S02]  /*53b0*/  @!P2 LDS.128 R12, [R94] ;  /* 0x000000005e0ca984 */ /* 0x000ea40000000c00 */
[----:B------:R-:W-:Y:S02]  /*53c0*/  @!P4 LEA.HI.X R33, R2, R33, R201, 0x1, P5 ;  /* 0x000000210221c211 */ /* 0x000fe400028f0cc9 */
[----:B--2---:R-:W-:Y:S04]  /*53d0*/  @!P2 ST.E.128 desc[UR40][R34.64], R12 ;  /* 0x0000000c2200a985 */ /* 0x004fe8000c101d28 */
[----:B------:R-:W2:Y:S04]  /*53e0*/  @!P4 LDS.128 R12, [R92] ;  /* 0x000000005c0cc984 */ /* 0x000ea80000000c00 */
[----:B--2---:R4:W-:Y:S02]  /*53f0*/  @!P4 ST.E.128 desc[UR40][R32.64], R12 ;  /* 0x0000000c2000c985 */ /* 0x0049e4000c101d28 */
.L_x_702:
[----:B------:R-:W-:Y:S05]  /*5400*/  BSYNC B1 ;  /* 0x0000000000017941 */ /* 0x000fea0003800000 */
.L_x_701:
[----:B------:R-:W-:-:S03]  /*5410*/  UMOV UR4, 0xffffffff ;  /* 0xffffffff00047882 */ /* 0x000fc60000000000 */
[----:B------:R-:W-:Y:S05]  /*5420*/  BRA.DIV UR4, `(.L_x_703) ;  /* 0x0000012a04147947 */ /* 0x000fea000b800000 */
[----:B--2-4-:R2:W4:Y:S04]  /*5430*/  SHFL.IDX PT, R33, R37, 0x1, 0x1c1f ;  /* 0x003c1f0025217f89 */ /* 0x01452800000e0000 */
[----:B---3--:R2:W3:Y:S02]  /*5440*/  SHFL.IDX PT, R14, R36, 0x1, 0x1c1f ;  /* 0x003c1f00240e7f89 */ /* 0x0084e400000e0000 */
.L_x_940:
[----:B------:R-:W-:-:S13]  /*5450*/  ISETP.GE.AND P2, PT, R38, 0x41, PT ;  /* 0x000000412600780c */ /* 0x000fda0003f46270 */
[----:B------:R-:W-:Y:S05]  /*5460*/  @!P2 BRA `(.L_x_679) ;  /* 0x00000000002ca947 */ /* 0x000fea0003800000 */
[----:B------:R-:W-:Y:S02]  /*5470*/  ULDC UR4, c[0x0][0x2f4] ;  /* 0x0000bd0000047ab9 */ /* 0x000fe40000000800 */
[----:B------:R-:W-:-:S13]  /*5480*/  ISETP.GE.AND P2, PT, R16, UR4, PT ;  /* 0x0000000410007c0c */ /* 0x000fda000bf46270 */
[----:B---3--:R-:W-:-:S04]  /*5490*/  @!P2 LEA R34, P4, R16, R14, 0x1 ;  /* 0x0000000e1022a211 */ /* 0x008fc800078808ff */
[----:B----4-:R-:W-:Y:S02]  /*54a0*/  @!P2 LEA.HI.X R35, R16, R33, R17, 0x1, P4 ;  /* 0x000000211023a211 */ /* 0x010fe400020f0c11 */
[----:B------:R-:W-:-:S13]  /*54b0*/  ISETP.GE.AND P4, PT, R2, UR4, PT ;  /* 0x0000000402007c0c */ /* 0x000fda000bf86270 */
[C---:B------:R-:W-:Y:S02]  /*54c0*/  @!P4 LEA R32, P5, R2.reuse, R14, 0x1 ;  /* 0x0000000e0220c211 */ /* 0x040fe400078a08ff */
[----:B------:R-:W3:Y:S02]  /*54d0*/  @!P2 LDS.128 R12, [R94+0x2000] ;  /* 0x002000005e0ca984 */ /* 0x000ee40000000c00 */
[----:B------:R-:W-:Y:S02]  /*54e0*/  @!P4 LEA.HI.X R33, R2, R33, R201, 0x1, P5 ;  /* 0x000000210221c211 */ /* 0x000fe400028f0cc9 */
[----:B---3--:R-:W-:Y:S04]  /*54f0*/  @!P2 ST.E.128 desc[UR40][R34.64], R12 ;  /* 0x0000000c2200a985 */ /* 0x008fe8000c101d28 */
[----:B------:R-:W3:Y:S04]  /*5500*/  @!P4 LDS.128 R12, [R92+0x2000] ;  /* 0x002000005c0cc984 */ /* 0x000ee80000000c00 */
[----:B---3--:R3:W-:Y:S02]  /*5510*/  @!P4 ST.E.128 desc[UR40][R32.64], R12 ;  /* 0x0000000c2000c985 */ /* 0x0087e4000c101d28 */
.L_x_679:
[----:B------:R-:W-:Y:S05]  /*5520*/  BSYNC B0 ;  /* 0x0000000000007941 */ /* 0x000fea0003800000 */
.L_x_659:
[----:B------:R-:W5:Y:S01]  /*5530*/  S2R R11, SR_TID.X ;  /* 0x00000000000b7919 */ /* 0x000f620000002100 */
[----:B------:R-:W-:Y:S01]  /*5540*/  @!PT LDS RZ, [RZ] ;  /* 0x00000000fffff984 */ /* 0x000fe20000000800 */
[----:B------:R-:W-:Y:S01]  /*5550*/  @!PT LDS RZ, [RZ] ;  /* 0x00000000fffff984 */ /* 0x000fe20000000800 */
[----:B------:R-:W-:Y:S01]  /*5560*/  @!PT LDS RZ, [RZ] ;  /* 0x00000000fffff984 */ /* 0x000fe20000000800 */
[----:B------:R-:W-:Y:S01]  /*5570*/  @!PT LDS RZ, [RZ] ;  /* 0x00000000fffff984 */ /* 0x000fe20000000800 */
[----:B------:R2:W-:Y:S06]  /*5580*/  MEMBAR.ALL.CTA ;  /* 0x0000000000007992 */ /* 0x0005ec0000008000 */
[----:B--2---:R-:W2:Y:S01]  /*5590*/  FENCE.VIEW.ASYNC.S ;  /* 0x00000000000073c6 */ /* 0x004ea20000000000 */
[----:B------:R-:W-:Y:S05]  /*55a0*/  WARPSYNC.ALL ;  /* 0x0000000000007948 */ /* 0x000fea0003800000 */
[----:B------:R-:W-:Y:S01]  /*55b0*/  BSSY B0, `(.L_x_704) ;  /* 0x0000009000007945 */ /* 0x000fe20003800000 */
[----:B-----5:R-:W-:Y:S01]  /*55c0*/  LOP3.LUT R11, R11, 0x7f, RZ, 0xc0, !PT ;  /* 0x0000007f0b0b7812 */ /* 0x020fe200078ec0ff */
[----:B--2---:R2:W-:Y:S03]  /*55d0*/  BAR.SYNC.DEFER_BLOCKING R62, 0x80 ;  /* 0x0002003e0000751d */ /* 0x0045e60000010000 */
[----:B------:R-:W-:-:S13]  /*55e0*/  ISETP.NE.AND P2, PT, R11, RZ, PT ;  /* 0x000000ff0b00720c */ /* 0x000fda0003f45270 */
[----:B------:R-:W-:-:S05]  /*55f0*/  @!P2 VIADD R11, R89, 0x228a0 ;  /* 0x000228a0590ba836 */ /* 0x000fca0000000000 */
[----:B------:R-:W-:-:S04]  /*5600*/  @!P2 PRMT R11, RZ, 0x654, R11 ;  /* 0x00000654ff0ba816 */ /* 0x000fc8000000000b */
[----:B------:R2:W-:Y:S01]  /*5610*/  @!P2 SYNCS.ARRIVE.TRANS64.RED.A1T0 RZ, [R11+URZ], RZ ;  /* 0x000000ff0bffa9a7 */ /* 0x0005e2000810043f */
[----:B------:R-:W-:Y:S05]  /*5620*/  @!P3 BRA `(.L_x_705) ;  /* 0x000000000004b947 */ /* 0x000fea0003800000 */
[----:B------:R-:W-:Y:S01]  /*5630*/  BPT.TRAP 0x1 ;  /* 0x000000040000795c */ /* 0x000fe20000300000 */
.L_x_705:
[----:B------:R-:W-:Y:S05]  /*5640*/  BSYNC B0 ;  /* 0x0000000000007941 */ /* 0x000fea0003800000 */
.L_x_704:
[----:B------:R-:W5:Y:S01]  /*5650*/  SYNCS.PHASECHK.TRANS64.TRYWAIT P3, [R89+URZ+0x228b0], R101 ;  /* 0x0228b065590075a7 */ /* 0x000f62000806017f */
[----:B------:R-:W-:Y:S04]  /*5660*/  BSSY B0, `(.L_x_706) ;  /* 0x0000002000007945 */ /* 0x000fe80003800000 */
[----:B-----5:R-:W-:Y:S05]  /*5670*/  @!P3 BRA `(.L_x_707) ;  /* 0x0000012400c8b947 */ /* 0x020fea0003800000 */
.L_x_941:
[----:B------:R-:W-:Y:S05]  /*5680*/  BSYNC B0 ;  /* 0x0000000000007941 */ /* 0x000fea0003800000 */
.L_x_706:
[----:B------:R-:W-:Y:S01]  /*5690*/  ULDC.64 UR4, c[0x0][0x328] ;  /* 0x0000ca0000047ab9 */ /* 0x000fe20000000a00 */
[----:B------:R-:W-:Y:S01]  /*56a0*/  IMAD.IADD R100, R100, 0x1, -R200 ;  /* 0x0000000164647824 */ /* 0x000fe200078e0ac8 */
[----:B------:R-:W-:Y:S01]  /*56b0*/  BSSY B0, `(.L_x_708) ;  /* 0x0000043000007945 */ /* 0x000fe20003800000 */
[----:B------:R-:W-:Y:S02]  /*56c0*/  IMAD R98, R98, UR4, RZ ;  /* 0x0000000462627c24 */ /* 0x000fe4000f8e02ff */
[----:B0--34-:R-:W-:-:S04]  /*56d0*/  IMAD.WIDE.U32 R12, R97, UR4, RZ ;  /* 0x00000004610c7c25 */ /* 0x019fc8000f8e00ff */
[----:B------:R-:W-:Y:S01]  /*56e0*/  IMAD R97, R97, UR5, R98 ;  /* 0x0000000561617c24 */ /* 0x000fe2000f8e0262 */
[----:B------:R-:W-:Y:S02]  /*56f0*/  ULDC.64 UR4, c[0x0][0x338] ;  /* 0x0000ce0000047ab9 */ /* 0x000fe40000000a00 */
[----:B------:R-:W-:Y:S02]  /*5700*/  IMAD R99, R99, UR4, RZ ;  /* 0x0000000463637c24 */ /* 0x000fe4000f8e02ff */
[----:B------:R-:W-:Y:S02]  /*5710*/  IMAD.IADD R13, R13, 0x1, R97 ;  /* 0x000000010d0d7824 */ /* 0x000fe400078e0261 */
[C---:B------:R-:W-:Y:S02]  /*5720*/  IMAD R99, R96.reuse, UR5, R99 ;  /* 0x0000000560637c24 */ /* 0x040fe4000f8e0263 */
[----:B------:R-:W-:Y:S01]  /*5730*/  IMAD.WIDE.U32 R12, R96, UR4, R12 ;  /* 0x00000004600c7c25 */ /* 0x000fe2000f8e000c */
[----:B------:R-:W-:-:S03]  /*5740*/  ULDC.64 UR4, c[0x0][0x330] ;  /* 0x0000cc0000047ab9 */ /* 0x000fc60000000a00 */
[----:B--2---:R-:W-:Y:S02]  /*5750*/  IMAD R11, R60, UR4, RZ ;  /* 0x000000043c0b7c24 */ /* 0x004fe4000f8e02ff */
[----:B------:R-:W-:Y:S02]  /*5760*/  IMAD.IADD R13, R13, 0x1, R99 ;  /* 0x000000010d0d7824 */ /* 0x000fe400078e0263 */
[C---:B------:R-:W-:Y:S02]  /*5770*/  IMAD R11, R74.reuse, UR5, R11 ;  /* 0x000000054a0b7c24 */ /* 0x040fe4000f8e020b */
[----:B------:R-:W-:Y:S01]  /*5780*/  IMAD.WIDE.U32 R12, R74, UR4, R12 ;  /* 0x000000044a0c7c25 */ /* 0x000fe2000f8e000c */
[----:B------:R-:W-:-:S03]  /*5790*/  ULDC.64 UR4, c[0x0][0x318] ;  /* 0x0000c60000047ab9 */ /* 0x000fc60000000a00 */
[----:B------:R-:W-:Y:S01]  /*57a0*/  IMAD.IADD R13, R13, 0x1, R11 ;  /* 0x000000010d0d7824 */ /* 0x000fe200078e020b */
[----:B-1----:R-:W-:Y:S01]  /*57b0*/  LEA R38, P3, R12, UR4, 0x1 ;  /* 0x000000040c267c11 */ /* 0x002fe2000f8608ff */
[----:B------:R-:W-:-:S03]  /*57c0*/  IMAD R11, R18, 0x6000, R68 ;  /* 0x00006000120b7824 */ /* 0x000fc600078e0244 */
[----:B------:R-:W-:Y:S01]  /*57d0*/  LEA.HI.X R39, R12, UR5, R13, 0x1, P3 ;  /* 0x000000050c277c11 */ /* 0x000fe200098f0c0d */
[----:B------:R-:W-:Y:S01]  /*57e0*/  IMAD.IADD R13, R64, 0x1, R11 ;  /* 0x00000001400d7824 */ /* 0x000fe200078e020b */
[----:B------:R-:W-:Y:S01]  /*57f0*/  ISETP.GE.AND P3, PT, R100, 0x1, PT ;  /* 0x000000016400780c */ /* 0x000fe20003f66270 */
[----:B------:R0:W1:Y:S01]  /*5800*/  SHFL.IDX PT, R43, R38, RZ, 0x1c1f ;  /* 0x001c1fff262b7589 */ /* 0x00006200000e0000 */
[--C-:B------:R-:W-:Y:S02]  /*5810*/  IMAD R40, R11, 0x2, R24.reuse ;  /* 0x000000020b287824 */ /* 0x100fe400078e0218 */
[----:B------:R-:W-:Y:S01]  /*5820*/  IMAD R42, R13, 0x2, R24 ;  /* 0x000000020d2a7824 */ /* 0x000fe200078e0218 */
[----:B------:R0:W2:Y:S08]  /*5830*/  SHFL.IDX PT, R41, R39, RZ, 0x1c1f ;  /* 0x001c1fff27297589 */ /* 0x0000b000000e0000 */
[----:B0-----:R-:W-:Y:S05]  /*5840*/  @!P3 BRA `(.L_x_709) ;  /* 0x0000000000a4b947 */ /* 0x001fea0003800000 */
[----:B------:R-:W-:Y:S02]  /*5850*/  ISETP.NE.AND P5, PT, R82, RZ, PT ;  /* 0x000000ff5200720c */ /* 0x000fe40003fa5270 */
[----:B------:R-:W-:Y:S02]  /*5860*/  ISETP.NE.AND P4, PT, R83, RZ, PT ;  /* 0x000000ff5300720c */ /* 0x000fe40003f85270 */
[----:B------:R-:W-:-:S09]  /*5870*/  PRMT R11, R3, 0x8880, RZ ;  /* 0x00008880030b7816 */ /* 0x000fd200000000ff */
[----:B------:R-:W0:Y:S01]  /*5880*/  @P5 LDS.128 R12, [R40] ;  /* 0x00000000280c5984 */ /* 0x000e220000000c00 */
[----:B-1----:R-:W-:-:S04]  /*5890*/  @P5 LEA R36, P3, R16, R43, 0x1 ;  /* 0x0000002b10245211 */ /* 0x002fc800078608ff */
[----:B--2---:R-:W-:Y:S02]  /*58a0*/  @P5 LEA.HI.X R37, R16, R41, R17, 0x1, P3 ;  /* 0x0000002910255211 */ /* 0x004fe400018f0c11 */
[----:B------:R-:W-:-:S04]  /*58b0*/  @P4 LEA R34, P3, R2, R43, 0x1 ;  /* 0x0000002b02224211 */ /* 0x000fc800078608ff */
[----:B------:R-:W-:Y:S02]  /*58c0*/  @P4 LEA.HI.X R35, R2, R41, R201, 0x1, P3 ;  /* 0x0000002902234211 */ /* 0x000fe400018f0cc9 */
[----:B------:R-:W-:-:S13]  /*58d0*/  ISETP.NE.AND P3, PT, R84, RZ, PT ;  /* 0x000000ff5400720c */ /* 0x000fda0003f65270 */
[----:B------:R-:W-:-:S04]  /*58e0*/  @P3 LEA R32, P6, R209, R43, 0x1 ;  /* 0x0000002bd1203211 */ /* 0x000fc800078c08ff */
[----:B------:R-:W-:Y:S01]  /*58f0*/  @P3 LEA.HI.X R33, R209, R41, R222, 0x1, P6 ;  /* 0x00000029d1213211 */ /* 0x000fe200030f0cde */
[----:B0-----:R0:W-:Y:S01]  /*5900*/  @P5 ST.E.128 desc[UR40][R36.64], R12 ;  /* 0x0000000c24005985 */ /* 0x0011e2000c101d28 */
[----:B------:R-:W-:-:S03]  /*5910*/  ISETP.NE.AND P5, PT, R85, RZ, PT ;  /* 0x000000ff5500720c */ /* 0x000fc60003fa5270 */
[----:B------:R-:W1:Y:S10]  /*5920*/  @P4 LDS.128 R12, [R42] ;  /* 0x000000002a0c4984 */ /* 0x000e740000000c00 */
[----:B0-----:R-:W-:-:S04]  /*5930*/  @P5 LEA R36, P6, R208, R43, 0x1 ;  /* 0x0000002bd0245211 */ /* 0x001fc800078c08ff */
[----:B------:R-:W-:Y:S01]  /*5940*/  @P5 LEA.HI.X R37, R208, R41, R221, 0x1, P6 ;  /* 0x00000029d0255211 */ /* 0x000fe200030f0cdd */
[----:B-1----:R0:W-:Y:S01]  /*5950*/  @P4 ST.E.128 desc[UR40][R34.64], R12 ;  /* 0x0000000c22004985 */ /* 0x0021e2000c101d28 */
[----:B------:R-:W-:-:S03]  /*5960*/  ISETP.NE.AND P4, PT, R86, RZ, PT ;  /* 0x000000ff5600720c */ /* 0x000fc60003f85270 */
[----:B------:R-:W1:Y:S10]  /*5970*/  @P3 LDS.128 R12, [R40+0x3000] ;  /* 0x00300000280c3984 */ /* 0x000e740000000c00 */
        /* <DEDUP_REMOVED lines=13> */
[----:B------:R-:W-:-:S03]  /*5a50*/  ISETP.GT.AND P4, PT, R11, -0x1, PT ;  /* 0xffffffff0b00780c */ /* 0x000fc60003f84270 */
[----:B------:R-:W1:Y:S10]  /*5a60*/  @P3 LDS.128 R12, [R42+0x6000] ;  /* 0x006000002a0c3984 */ /* 0x000e740000000c00 */
[----:B0-----:R-:W-:-:S04]  /*5a70*/  @!P4 LEA R34, P6, R210, R43, 0x1 ;  /* 0x0000002bd222c211 */ /* 0x001fc800078c08ff */
[----:B------:R-:W-:Y:S01]  /*5a80*/  @!P4 LEA.HI.X R35, R210, R41, R217, 0x1, P6 ;  /* 0x00000029d223c211 */ /* 0x000fe200030f0cd9 */
[----:B-1----:R-:W-:Y:S04]  /*5a90*/  @P3 ST.E.128 desc[UR40][R32.64], R12 ;  /* 0x0000000c20003985 */ /* 0x002fe8000c101d28 */
[----:B------:R-:W0:Y:S04]  /*5aa0*/  @P5 LDS.128 R12, [R40+0x9000] ;  /* 0x00900000280c5984 */ /* 0x000e280000000c00 */
[----:B0-----:R-:W-:Y:S04]  /*5ab0*/  @P5 ST.E.128 desc[UR40][R36.64], R12 ;  /* 0x0000000c24005985 */ /* 0x001fe8000c101d28 */
[----:B------:R-:W0:Y:S04]  /*5ac0*/  @!P4 LDS.128 R12, [R42+0x9000] ;  /* 0x009000002a0cc984 */ /* 0x000e280000000c00 */
[----:B0-----:R0:W-:Y:S02]  /*5ad0*/  @!P4 ST.E.128 desc[UR40][R34.64], R12 ;  /* 0x0000000c2200c985 */ /* 0x0011e4000c101d28 */
.L_x_709:
[----:B------:R-:W-:Y:S05]  /*5ae0*/  BSYNC B0 ;  /* 0x0000000000007941 */ /* 0x000fea0003800000 */
.L_x_708:
[----:B------:R-:W-:Y:S01]  /*5af0*/  ISETP.GE.AND P3, PT, R100, 0x41, PT ;  /* 0x000000416400780c */ /* 0x000fe20003f66270 */
[----:B------:R-:W3:Y:S01]  /*5b00*/  SHFL.IDX PT, R39, R39, 0x1, 0x1c1f ;  /* 0x003c1f0027277f89 */ /* 0x000ee200000e0000 */
[----:B------:R-:W-:Y:S03]  /*5b10*/  BSSY B0, `(.L_x_710) ;  /* 0x000002c000007945 */ /* 0x000fe60003800000 */
[----:B------:R4:W0:Y:S08]  /*5b20*/  SHFL.IDX PT, R11, R38, 0x1, 0x1c1f ;  /* 0x003c1f00260b7f89 */ /* 0x00083000000e0000 */
[----:B----4-:R-:W-:Y:S05]  /*5b30*/  @!P3 BRA `(.L_x_711) ;  /* 0x0000000000a4b947 */ /* 0x010fea0003800000 */
[----:B------:R-:W-:Y:S02]  /*5b40*/  ISETP.NE.AND P5, PT, R82, RZ, PT ;  /* 0x000000ff5200720c */ /* 0x000fe40003fa5270 */
[----:B------:R-:W-:Y:S02]  /*5b50*/  ISETP.NE.AND P4, PT, R83, RZ, PT ;  /* 0x000000ff5300720c */ /* 0x000fe40003f85270 */
[----:B------:R-:W-:-:S09]  /*5b60*/  PRMT R38, R3, 0x8880, RZ ;  /* 0x0000888003267816 */ /* 0x000fd200000000ff */
[----:B0-----:R-:W0:Y:S01]  /*5b70*/  @P5 LDS.128 R12, [R40+0x2000] ;  /* 0x00200000280c5984 */ /* 0x001e220000000c00 */
[----:B------:R-:W-:-:S04]  /*5b80*/  @P5 LEA R36, P3, R16, R11, 0x1 ;  /* 0x0000000b10245211 */ /* 0x000fc800078608ff */
[----:B---3--:R-:W-:Y:S02]  /*5b90*/  @P5 LEA.HI.X R37, R16, R39, R17, 0x1, P3 ;  /* 0x0000002710255211 */ /* 0x008fe400018f0c11 */
[----:B------:R-:W-:-:S04]  /*5ba0*/  @P4 LEA R34, P3, R2, R11, 0x1 ;  /* 0x0000000b02224211 */ /* 0x000fc800078608ff */
[----:B------:R-:W-:Y:S02]  /*5bb0*/  @P4 LEA.HI.X R35, R2, R39, R201, 0x1, P3 ;  /* 0x0000002702234211 */ /* 0x000fe400018f0cc9 */
[----:B------:R-:W-:-:S13]  /*5bc0*/  ISETP.NE.AND P3, PT, R84, RZ, PT ;  /* 0x000000ff5400720c */ /* 0x000fda0003f65270 */
[----:B------:R-:W-:-:S04]  /*5bd0*/  @P3 LEA R32, P6, R209, R11, 0x1 ;  /* 0x0000000bd1203211 */ /* 0x000fc800078c08ff */
[----:B------:R-:W-:Y:S01]  /*5be0*/  @P3 LEA.HI.X R33, R209, R39, R222, 0x1, P6 ;  /* 0x00000027d1213211 */ /* 0x000fe200030f0cde */
[----:B0-----:R0:W-:Y:S01]  /*5bf0*/  @P5 ST.E.128 desc[UR40][R36.64], R12 ;  /* 0x0000000c24005985 */ /* 0x0011e2000c101d28 */
[----:B------:R-:W-:-:S03]  /*5c00*/  ISETP.NE.AND P5, PT, R85, RZ, PT ;  /* 0x000000ff5500720c */ /* 0x000fc60003fa5270 */
[----:B------:R-:W3:Y:S10]  /*5c10*/  @P4 LDS.128 R12, [R42+0x2000] ;  /* 0x002000002a0c4984 */ /* 0x000ef40000000c00 */
[----:B0-----:R-:W-:-:S04]  /*5c20*/  @P5 LEA R36, P6, R208, R11, 0x1 ;  /* 0x0000000bd0245211 */ /* 0x001fc800078c08ff */
[----:B------:R-:W-:Y:S01]  /*5c30*/  @P5 LEA.HI.X R37, R208, R39, R221, 0x1, P6 ;  /* 0x00000027d0255211 */ /* 0x000fe200030f0cdd */
[----:B---3--:R0:W-:Y:S01]  /*5c40*/  @P4 ST.E.128 desc[UR40][R34.64], R12 ;  /* 0x0000000c22004985 */ /* 0x0081e2000c101d28 */
        /* <DEDUP_REMOVED lines=15> */
[----:B------:R-:W-:-:S03]  /*5d40*/  ISETP.GT.AND P4, PT, R38, -0x1, PT ;  /* 0xffffffff2600780c */ /* 0x000fc60003f84270 */
[----:B------:R-:W3:Y:S10]  /*5d50*/  @P3 LDS.128 R12, [R42+0x8000] ;  /* 0x008000002a0c3984 */ /* 0x000ef40000000c00 */
[----:B0-----:R-:W-:-:S04]  /*5d60*/  @!P4 LEA R34, P6, R210, R11, 0x1 ;  /* 0x0000000bd222c211 */ /* 0x001fc800078c08ff */
[----:B------:R-:W-:Y:S01]  /*5d70*/  @!P4 LEA.HI.X R35, R210, R39, R217, 0x1, P6 ;  /* 0x00000027d223c211 */ /* 0x000fe200030f0cd9 */
[----:B---3--:R-:W-:Y:S04]  /*5d80*/  @P3 ST.E.128 desc[UR40][R32.64], R12 ;  /* 0x0000000c20003985 */ /* 0x008fe8000c101d28 */
[----:B------:R-:W0:Y:S04]  /*5d90*/  @P5 LDS.128 R12, [R40+0xb000] ;  /* 0x00b00000280c5984 */ /* 0x000e280000000c00 */
[----:B0-----:R-:W-:Y:S04]  /*5da0*/  @P5 ST.E.128 desc[UR40][R36.64], R12 ;  /* 0x0000000c24005985 */ /* 0x001fe8000c101d28 */
[----:B------:R-:W0:Y:S04]  /*5db0*/  @!P4 LDS.128 R12, [R42+0xb000] ;  /* 0x00b000002a0cc984 */ /* 0x000e280000000c00 */
[----:B0-----:R4:W-:Y:S02]  /*5dc0*/  @!P4 ST.E.128 desc[UR40][R34.64], R12 ;  /* 0x0000000c2200c985 */ /* 0x0019e4000c101d28 */
.L_x_711:
[----:B------:R-:W-:Y:S05]  /*5dd0*/  BSYNC B0 ;  /* 0x0000000000007941 */ /* 0x000fea0003800000 */
.L_x_710:
[----:B------:R-:W-:Y:S01]  /*5de0*/  @!PT LDS RZ, [RZ] ;  /* 0x00000000fffff984 */ /* 0x000fe20000000800 */
[----:B------:R-:W-:Y:S01]  /*5df0*/  @!PT LDS RZ, [RZ] ;  /* 0x00000000fffff984 */ /* 0x000fe20000000800 */
[----:B------:R-:W-:Y:S01]  /*5e00*/  @!PT LDS RZ, [RZ] ;  /* 0x00000000fffff984 */ /* 0x000fe20000000800 */
[----:B------:R-:W-:Y:S01]  /*5e10*/  @!PT LDS RZ, [RZ] ;  /* 0x00000000fffff984 */ /* 0x000fe20000000800 */
[----:B------:R5:W-:Y:S06]  /*5e20*/  MEMBAR.ALL.CTA ;  /* 0x0000000000007992 */ /* 0x000bec0000008000 */
[----:B-----5:R-:W5:Y:S01]  /*5e30*/  FENCE.VIEW.ASYNC.S ;  /* 0x00000000000073c6 */ /* 0x020f620000000000 */
[----:B------:R-:W-:Y:S01]  /*5e40*/  @!P2 VIADD R89, R89, 0x228c0 ;  /* 0x000228c05959a836 */ /* 0x000fe20000000000 */
[----:B-----5:R0:W-:Y:S01]  /*5e50*/  BAR.SYNC.DEFER_BLOCKING R62, 0x80 ;  /* 0x0002003e0000751d */ /* 0x0201e20000010000 */
[----:B------:R-:W-:Y:S01]  /*5e60*/  ISETP.NE.AND P3, PT, R91, RZ, PT ;  /* 0x000000ff5b00720c */ /* 0x000fe20003f65270 */
[----:B------:R-:W-:-:S02]  /*5e70*/  VIADD R18, R18, 0x1 ;  /* 0x0000000112127836 */ /* 0x000fc40000000000 */
[----:B------:R-:W-:-:S04]  /*5e80*/  @!P2 PRMT R89, RZ, 0x654, R89 ;  /* 0x00000654ff59a816 */ /* 0x000fc80000000059 */
[----:B------:R1:W-:Y:S01]  /*5e90*/  @!P2 SYNCS.ARRIVE.TRANS64.RED.A1T0 RZ, [R89+URZ], RZ ;  /* 0x000000ff59ffa9a7 */ /* 0x0003e2000810043f */
[----:B------:R-:W-:-:S04]  /*5ea0*/  ISETP.NE.AND P2, PT, R18, 0x2, PT ;  /* 0x000000021200780c */ /* 0x000fc80003f45270 */
[----:B0---4-:R-:W-:Y:S02]  /*5eb0*/  SEL R12, RZ, 0x1, P2 ;  /* 0x00000001ff0c7807 */ /* 0x011fe40001000000 */
[----:B------:R-:W-:Y:S02]  /*5ec0*/  SEL R18, R18, RZ, P2 ;  /* 0x000000ff12127207 */ /* 0x000fe40001000000 */
[----:B------:R-:W-:Y:S01]  /*5ed0*/  LOP3.LUT R203, R203, R12, RZ, 0x3c, !PT ;  /* 0x0000000ccbcb7212 */ /* 0x000fe200078e3cff */
[----:B-1----:R-:W-:Y:S06]  /*5ee0*/  @P3 BRA `(.L_x_712) ;  /* 0xffffffc000e43947 */ /* 0x002fec000383ffff */
[----:B------:R-:W0:Y:S01]  /*5ef0*/  S2R R11, SR_TID.X ;  /* 0x00000000000b7919 */ /* 0x000e220000002100 */
[----:B------:R-:W-:Y:S02]  /*5f00*/  PLOP3.LUT P0, PT, PT, PT, PT, 0x8, 0x0 ;  /* 0x000000000000781c */ /* 0x000fe40003f0e170 */
[----:B0-----:R-:W-:-:S04]  /*5f10*/  SHF.R.U32.HI R11, RZ, 0x7, R11 ;  /* 0x00000007ff0b7819 */ /* 0x001fc8000001160b */
[----:B------:R-:W-:-:S13]  /*5f20*/  ISETP.NE.AND P3, PT, R11, 0x1, PT ;  /* 0x000000010b00780c */ /* 0x000fda0003f65270 */
[----:B------:R-:W-:Y:S06]  /*5f30*/  @!P3 BAR.ARV 0x9, 0x100 ;  /* 0x024400000000bb1d */ /* 0x000fec0000002000 */
.L_x_654:
[----:B------:R-:W-:Y:S02]  /*5f40*/  ISETP.GE.AND P2, PT, R176, 0x1, PT ;  /* 0x00000001b000780c */ /* 0x000fe40003f46270 */
[----:B------:R-:W-:Y:S02]  /*5f50*/  CS2R R32, SRZ ;  /* 0x0000000000207805 */ /* 0x000fe4000001ff00 */
[----:B------:R-:W-:Y:S02]  /*5f60*/  PLOP3.LUT P1, PT, PT, PT, PT, 0x80, 0x0 ;  /* 0x000000000000781c */ /* 0x000fe40003f2f070 */
[----:B------:R-:W-:Y:S01]  /*5f70*/  CS2R R36, SRZ ;  /* 0x0000000000247805 */ /* 0x000fe2000001ff00 */
[----:B------:R-:W-:Y:S01]  /*5f80*/  IMAD.MOV.U32 R0, RZ, RZ, RZ ;  /* 0x000000ffff007224 */ /* 0x000fe200078e00ff */
[----:B------:R-:W-:Y:S01]  /*5f90*/  CS2R R148, SRZ ;  /* 0x0000000000947805 */ /* 0x000fe2000001ff00 */
[----:B------:R-:W-:Y:S01]  /*5fa0*/  IMAD.MOV.U32 R150, RZ, RZ, RZ ;  /* 0x000000ffff967224 */ /* 0x000fe200078e00ff */
        /* <DEDUP_REMOVED lines=9> */
[----:B------:R-:W-:Y:S01]  /*6040*/  CS2R R152, SRZ ;  /* 0x0000000000987805 */ /* 0x000fe2000001ff00 */
[----:B------:R-:W-:Y:S01]  /*6050*/  IMAD.MOV.U32 R174, RZ, RZ, RZ ;  /* 0x000000ffffae7224 */ /* 0x000fe200078e00ff */
        /* <DEDUP_REMOVED lines=23> */
[----:B---3--:R-:W-:Y:S02]  /*61d0*/  CS2R R38, SRZ ;  /* 0x0000000000267805 */ /* 0x008fe4000001ff00 */
        /* <DEDUP_REMOVED lines=8> */
[----:B------:R-:W-:Y:S01]  /*6260*/  MOV R20, RZ ;  /* 0x000000ff00147202 */ /* 0x000fe20000000f00 */
        /* <DEDUP_REMOVED lines=14> */
[----:B--2---:R-:W-:-:S02]  /*6350*/  CS2R R40, SRZ ;  /* 0x0000000000287805 */ /* 0x004fc4000001ff00 */
[----:B------:R-:W-:Y:S02]  /*6360*/  CS2R R6, SRZ ;  /* 0x0000000000067805 */ /* 0x000fe4000001ff00 */
[----:B------:R-:W-:Y:S02]  /*6370*/  CS2R R4, SRZ ;  /* 0x0000000000047805 */ /* 0x000fe4000001ff00 */
[----:B------:R-:W-:Y:S01]  /*6380*/  CS2R R28, SRZ ;  /* 0x00000000001c7805 */ /* 0x000fe2000001ff00 */
[----:B------:R-:W-:Y:S06]  /*6390*/  @P0 BRA `(.L_x_713) ;  /* 0x00000000000c0947 */ /* 0x000fec0003800000 */
[----:B------:R-:W0:Y:S01]  /*63a0*/  FENCE.VIEW.ASYNC.G ;  /* 0x00000000000073c6 */ /* 0x000e220000000100 */
[----:B------:R-:W-:Y:S05]  /*63b0*/  WARPSYNC.ALL ;  /* 0x0000000000007948 */ /* 0x000fea0003800000 */
[----:B0-----:R-:W-:Y:S06]  /*63c0*/  BAR.ARV 0xc, 0x180 ;  /* 0x0306000000007b1d */ /* 0x001fec0000002000 */
.L_x_713:
[----:B------:R-:W-:Y:S01]  /*63d0*/  CS2R R24, SRZ ;  /* 0x0000000000187805 */ /* 0x000fe2000001ff00 */
[----:B------:R-:W-:Y:S06]  /*63e0*/  @!P2 BRA `(.L_x_714) ;  /* 0x00000078001ca947 */ /* 0x000fec0003800000 */
[----:B------:R-:W-:-:S03]  /*63f0*/  UMOV UR4, 0xffffffff ;  /* 0xffffffff00047882 */ /* 0x000fc60000000000 */
[----:B------:R-:W-:Y:S05]  /*6400*/  BRA.DIV UR4, `(.L_x_715) ;  /* 0x0000011a04787947 */ /* 0x000fea000b800000 */
[----:B------:R-:W0:Y:S02]  /*6410*/  S2R R3, SR_TID.X ;  /* 0x0000000000037919 */ /* 0x000e240000002100 */
[----:B0-----:R-:W-:-:S05]  /*6420*/  VIADD R3, R3, 0xffffff80 ;  /* 0xffffff8003037836 */ /* 0x001fca0000000000 */
[----:B------:R-:W-:-:S04]  /*6430*/  SHF.R.S32.HI R0, RZ, 0x1f, R3 ;  /* 0x0000001fff007819 */ /* 0x000fc80000011403 */
[----:B------:R-:W-:-:S04]  /*6440*/  LEA.HI R0, R0, R3, RZ, 0x7 ;  /* 0x0000000300007211 */ /* 0x000fc800078f38ff */
[----:B------:R-:W-:-:S05]  /*6450*/  SHF.R.S32.HI R0, RZ, 0x7, R0 ;  /* 0x00000007ff007819 */ /* 0x000fca0000011400 */
[----:B------:R0:W1:Y:S02]  /*6460*/  SHFL.IDX PT, R14, R0, RZ, 0x1f ;  /* 0x00001fff000e7589 */ /* 0x00006400000e0000 */
.L_x_944:
[----:B01----:R-:W-:Y:S01]  /*6470*/  LEA.HI R0, R14, R14, RZ, 0x1 ;  /* 0x0000000e0e007211 */ /* 0x003fe200078f08ff */
[----:B------:R-:W-:Y:S01]  /*6480*/  VIADD R24, R19, 0x18400 ;  /* 0x0001840013187836 */ /* 0x000fe20000000000 */
[----:B------:R-:W-:Y:S02]  /*6490*/  BSSY B6, `(.L_x_716) ;  /* 0x0000018000067945 */ /* 0x000fe40003800000 */
[----:B------:R-:W-:Y:S02]  /*64a0*/  LOP3.LUT R3, R0, 0x1e, RZ, 0xc0, !PT ;  /* 0x0000001e00037812 */ /* 0x000fe400078ec0ff */
[----:B------:R-:W-:-:S03]  /*64b0*/  LOP3.LUT P0, RZ, R24, 0x1bf, RZ, 0xc0, !PT ;  /* 0x000001bf18ff7812 */ /* 0x000fc6000780c0ff */
[----:B------:R-:W-:-:S04]  /*64c0*/  IMAD.IADD R3, R14, 0x1, -R3 ;  /* 0x000000010e037824 */ /* 0x000fc800078e0a03 */
[----:B------:R-:W-:-:S05]  /*64d0*/  IMAD R3, R3, 0x2000, R24 ;  /* 0x0000200003037824 */ /* 0x000fca00078e0218 */
[----:B------:R-:W-:-:S04]  /*64e0*/  SHF.R.U32.HI R3, RZ, 0x4, R3 ;  /* 0x00000004ff037819 */ /* 0x000fc80000011603 */
[----:B------:R-:W-:Y:S01]  /*64f0*/  LOP3.LUT R29, R3, 0x3fff, RZ, 0xc0, !PT ;  /* 0x00003fff031d7812 */ /* 0x000fe200078ec0ff */
[----:B------:R-:W-:Y:S06]  /*6500*/  @!P0 BRA `(.L_x_717) ;  /* 0x0000000000408947 */ /* 0x000fec0003800000 */
        /* <DEDUP_REMOVED lines=16> */
.L_x_717:
[----:B------:R-:W-:Y:S05]  /*6610*/  BSYNC B6 ;  /* 0x0000000000067941 */ /* 0x000fea0003800000 */
.L_x_716:
[----:B------:R-:W-:Y:S02]  /*6620*/  ULDC UR4, c[0x0][0x3f4] ;  /* 0x0000fd0000047ab9 */ /* 0x000fe40000000800 */
[----:B------:R-:W-:-:S13]  /*6630*/  ISETP.LT.AND P0, PT, RZ, UR4, PT ;  /* 0x00000004ff007c0c */ /* 0x000fda000bf01270 */
[----:B------:R-:W-:Y:S05]  /*6640*/  @P0 BRA `(.L_x_718) ;  /* 0x0000000000400947 */ /* 0x000fea0003800000 */
[----:B------:R-:W2:Y:S02]  /*6650*/  LDL R20, [R1+0x30] ;  /* 0x0000300001147983 */ /* 0x000ea40000100800 */
[----:B--2---:R-:W-:-:S04]  /*6660*/  LEA.HI R0, R20, R20, RZ, 0x1 ;  /* 0x0000001414007211 */ /* 0x004fc800078f08ff */
[----:B------:R-:W-:-:S05]  /*6670*/  LOP3.LUT R0, R0, 0xfffffffe, RZ, 0xc0, !PT ;  /* 0xfffffffe00007812 */ /* 0x000fca00078ec0ff */
[----:B------:R-:W-:-:S05]  /*6680*/  IMAD.IADD R0, R20, 0x1, -R0 ;  /* 0x0000000114007824 */ /* 0x000fca00078e0a00 */
[----:B------:R-:W-:-:S04]  /*6690*/  SHF.L.U32 R0, R0, 0x1f, RZ ;  /* 0x0000001f00007819 */ /* 0x000fc800000006ff */
[----:B------:R0:W1:Y:S03]  /*66a0*/  SYNCS.PHASECHK.TRANS64.TRYWAIT P0, [R19+URZ+0x22800], R0 ;  /* 0x02280000130075a7 */ /* 0x000066000800017f */
[----:B-1----:R-:W-:Y:S05]  /*66b0*/  @!P0 NANOSLEEP.SYNCS 0x989680 ;  /* 0x009896800000895d */ /* 0x002fea0003900000 */
[----:B------:R-:W1:Y:S01]  /*66c0*/  @!P0 SYNCS.PHASECHK.TRANS64 P0, [R19+URZ+0x22800], R0 ;  /* 0x02280000130085a7 */ /* 0x000e62000800007f */
[----:B------:R-:W-:Y:S04]  /*66d0*/  BSSY B0, `(.L_x_719) ;  /* 0x0000006000007945 */ /* 0x000fe80003800000 */
[----:B-1----:R-:W-:Y:S05]  /*66e0*/  @P0 BRA `(.L_x_720) ;  /* 0x0000000000100947 */ /* 0x002fea0003800000 */
.L_x_721:
[----:B-1----:R1:W2:Y:S02]  /*66f0*/  SYNCS.PHASECHK.TRANS64.TRYWAIT P0, [R19+URZ+0x22800], R0 ;  /* 0x02280000130075a7 */ /* 0x0022a4000800017f */
[----:B--2---:R-:W-:Y:S05]  /*6700*/  @!P0 NANOSLEEP.SYNCS 0x989680 ;  /* 0x009896800000895d */ /* 0x004fea0003900000 */
[----:B------:R-:W2:Y:S02]  /*6710*/  @!P0 SYNCS.PHASECHK.TRANS64 P0, [R19+URZ+0x22800], R0 ;  /* 0x02280000130085a7 */ /* 0x000ea4000800007f */
[----:B--2---:R-:W-:Y:S05]  /*6720*/  @!P0 BRA `(.L_x_721) ;  /* 0xfffffffc00f08947 */ /* 0x004fea000383ffff */
.L_x_720:
[----:B------:R-:W-:Y:S05]  /*6730*/  BSYNC B0 ;  /* 0x0000000000007941 */ /* 0x000fea0003800000 */
.L_x_719:
[----:B------:R-:W-:Y:S05]  /*6740*/  BRA `(.L_x_722) ;  /* 0x0000002000cc7947 */ /* 0x000fea0003800000 */
.L_x_718:
[----:B-----5:R-:W-:Y:S01]  /*6750*/  SHF.R.S32.HI R0, RZ, 0x1f, R26 ;  /* 0x0000001fff007819 */ /* 0x020fe2000001141a */
[----:B------:R-:W-:Y:S01]  /*6760*/  ULDC.64 UR4, c[0x0][0x3f8] ;  /* 0x0000fe0000047ab9 */ /* 0x000fe20000000a00 */
[----:B------:R-:W-:Y:S01]  /*6770*/  ULDC.64 UR6, c[0x0][0x408] ;  /* 0x0001020000067ab9 */ /* 0x000fe20000000a00 */
[----:B------:R-:W-:Y:S01]  /*6780*/  LOP3.LUT P0, RZ, R24, 0x3ff, RZ, 0xc0, !PT ;  /* 0x000003ff18ff7812 */ /* 0x000fe2000780c0ff */
[----:B------:R-:W-:Y:S01]  /*6790*/  IMAD.WIDE.U32 R4, R26, UR4, RZ ;  /* 0x000000041a047c25 */ /* 0x000fe2000f8e00ff */
[----:B------:R-:W-:Y:S03]  /*67a0*/  BSSY B6, `(.L_x_723) ;  /* 0x000001f000067945 */ /* 0x000fe60003800000 */
[C---:B------:R-:W-:Y:S02]  /*67b0*/  IMAD R3, R0.reuse, UR4, RZ ;  /* 0x0000000400037c24 */ /* 0x040fe4000f8e02ff */
[----:B------:R-:W-:-:S02]  /*67c0*/  IMAD R9, R0, UR6, RZ ;  /* 0x0000000600097c24 */ /* 0x000fc4000f8e02ff */
[C---:B------:R-:W-:Y:S01]  /*67d0*/  IMAD R3, R26.reuse, UR5, R3 ;  /* 0x000000051a037c24 */ /* 0x040fe2000f8e0203 */
[----:B------:R-:W-:Y:S01]  /*67e0*/  ULDC.64 UR4, c[0x0][0x3e8] ;  /* 0x0000fa0000047ab9 */ /* 0x000fe20000000a00 */
[----:B------:R-:W-:Y:S01]  /*67f0*/  IMAD.WIDE.U32 R6, R26, UR6, RZ ;  /* 0x000000061a067c25 */ /* 0x000fe2000f8e00ff */
[----:B------:R-:W-:-:S03]  /*6800*/  LEA R24, P1, R4, UR4, 0x1 ;  /* 0x0000000404187c11 */ /* 0x000fc6000f8208ff */
[----:B------:R-:W-:Y:S01]  /*6810*/  IMAD R9, R26, UR7, R9 ;  /* 0x000000071a097c24 */ /* 0x000fe2000f8e0209 */
[----:B------:R-:W-:Y:S01]  /*6820*/  ULDC.64 UR6, c[0x0][0x400] ;  /* 0x0001000000067ab9 */ /* 0x000fe20000000a00 */
[----:B------:R-:W-:Y:S01]  /*6830*/  IMAD.IADD R25, R3, 0x1, R5 ;  /* 0x0000000103197824 */ /* 0x000fe200078e0205 */
[----:B------:R-:W-:Y:S01]  /*6840*/  LEA R26, P2, R6, UR6, 0x1 ;  /* 0x00000006061a7c11 */ /* 0x000fe2000f8408ff */
[----:B------:R-:W-:-:S03]  /*6850*/  IMAD.IADD R3, R9, 0x1, R7 ;  /* 0x0000000109037824 */ /* 0x000fc600078e0207 */
[----:B------:R-:W-:Y:S02]  /*6860*/  LEA.HI.X R25, R4, UR5, R25, 0x1, P1 ;  /* 0x0000000504197c11 */ /* 0x000fe400088f0c19 */
[----:B------:R-:W-:Y:S01]  /*6870*/  LEA.HI.X R28, R6, UR7, R3, 0x1, P2 ;  /* 0x00000007061c7c11 */ /* 0x000fe200090f0c03 */
        /* <DEDUP_REMOVED lines=9> */
[----:B------:R-:W-:Y:S01]  /*6910*/  MOV R13, RZ ;  /* 0x000000ff000d7202 */ /* 0x000fe20000000f00 */
[----:B------:R-:W-:Y:S02]  /*6920*/  IMAD.U32 R7, RZ, RZ, UR7 ;  /* 0x00000007ff077e24 */ /* 0x000fe4000f8e00ff */
[----:B------:R-:W-:-:S02]  /*6930*/  IMAD.U32 R10, RZ, RZ, UR4 ;  /* 0x00000004ff0a7e24 */ /* 0x000fc4000f8e00ff */
[----:B------:R-:W-:Y:S02]  /*6940*/  IMAD.U32 R11, RZ, RZ, UR5 ;  /* 0x00000005ff0b7e24 */ /* 0x000fe4000f8e00ff */
[----:B------:R-:W-:Y:S02]  /*6950*/  IMAD.MOV.U32 R8, RZ, RZ, 0x70 ;  /* 0x00000070ff087424 */ /* 0x000fe400078e00ff */
[----:B0-----:R-:W-:-:S07]  /*6960*/  IMAD.MOV.U32 R12, RZ, RZ, 0x1 ;  /* 0x00000001ff0c7424 */ /* 0x001fce00078e00ff */
[----:B------:R-:W-:-:S07]  /*6970*/  LEPC R20, `(.L_x_724) ;  /* 0x000000001014794e */ /* 0x000fce0000000000 */
[----:B-1----:R-:W-:Y:S05]  /*6980*/  CALL.ABS.NOINC R14 ;  /* 0x000000000e007343 */ /* 0x002fea0003c00000 */
.L_x_724:
[----:B------:R-:W-:Y:S05]  /*6990*/  BSYNC B6 ;  /* 0x0000000000067941 */ /* 0x000fea0003800000 */
.L_x_723:
[----:B------:R-:W-:Y:S01]  /*69a0*/  ULDC.U8 UR4, c[0x0][0x410] ;  /* 0x0001040000047ab9 */ /* 0x000fe20000000000 */
[----:B------:R-:W-:Y:S01]  /*69b0*/  BSSY B0, `(.L_x_725) ;  /* 0x0000204000007945 */ /* 0x000fe20003800000 */
[----:B------:R-:W-:Y:S01]  /*69c0*/  ISETP.NE.AND P0, PT, RZ, UR4, PT ;  /* 0x00000004ff007c0c */ /* 0x000fe2000bf05270 */
[----:B------:R-:W-:-:S12]  /*69d0*/  IMAD R4, R73, 0x80, R200 ;  /* 0x0000008049047824 */ /* 0x000fd800078e02c8 */
[----:B------:R-:W-:Y:S05]  /*69e0*/  @!P0 BRA `(.L_x_726) ;  /* 0x0000001000188947 */ /* 0x000fea0003800000 */
[----:B------:R-:W-:-:S03]  /*69f0*/  UMOV UR4, 0xffffffff ;  /* 0xffffffff00047882 */ /* 0x000fc60000000000 */
[----:B------:R-:W-:Y:S05]  /*6a00*/  BRA.DIV UR4, `(.L_x_727) ;  /* 0x0000011604347947 */ /* 0x000fea000b800000 */
[----:B------:R0:W1:Y:S04]  /*6a10*/  SHFL.IDX PT, R3, R25, RZ, 0x1c1f ;  /* 0x001c1fff19037589 */ /* 0x00006800000e0000 */
[----:B------:R0:W2:Y:S04]  /*6a20*/  SHFL.IDX PT, R0, R24, RZ, 0x1c1f ;  /* 0x001c1fff18007589 */ /* 0x0000a800000e0000 */
[----:B------:R0:W3:Y:S04]  /*6a30*/  SHFL.IDX PT, R5, R28, RZ, 0x1c1f ;  /* 0x001c1fff1c057589 */ /* 0x0000e800000e0000 */
[----:B------:R0:W4:Y:S02]  /*6a40*/  SHFL.IDX PT, R14, R26, RZ, 0x1c1f ;  /* 0x001c1fff1a0e7589 */ /* 0x00012400000e0000 */
.L_x_950:
[----:B------:R-:W5:Y:S01]  /*6a50*/  LDL R9, [R1+0x30] ;  /* 0x0000300001097983 */ /* 0x000f620000100800 */
[----:B------:R-:W-:-:S03]  /*6a60*/  ULDC UR4, c[0x0][0x448] ;  /* 0x0001120000047ab9 */ /* 0x000fc60000000800 */
[----:B------:R-:W2:Y:S01]  /*6a70*/  LDL R30, [R1+0x38] ;  /* 0x00003800011e7983 */ /* 0x000ea20000100800 */
[----:B------:R-:W-:Y:S01]  /*6a80*/  IMAD R27, R27, UR4, RZ ;  /* 0x000000041b1b7c24 */ /* 0x000fe2000f8e02ff */
[----:B------:R-:W-:Y:S01]  /*6a90*/  BSSY B1, `(.L_x_728) ;  /* 0x0000021000017945 */ /* 0x000fe20003800000 */
[----:B------:R-:W-:Y:S02]  /*6aa0*/  CS2R R10, SRZ ;  /* 0x00000000000a7805 */ /* 0x000fe4000001ff00 */
[----:B------:R-:W-:Y:S02]  /*6ab0*/  CS2R R12, SRZ ;  /* 0x00000000000c7805 */ /* 0x000fe4000001ff00 */
[----:B------:R-:W-:Y:S02]  /*6ac0*/  ISETP.GE.AND P0, PT, R4, R27, PT ;  /* 0x0000001b0400720c */ /* 0x000fe40003f06270 */
[----:B-----5:R-:W-:-:S04]  /*6ad0*/  LEA.HI R6, R9, R9, RZ, 0x1 ;  /* 0x0000000909067211 */ /* 0x020fc800078f08ff */
[----:B------:R-:W-:Y:S01]  /*6ae0*/  LOP3.LUT R8, R6, 0xfffffffe, RZ, 0xc0, !PT ;  /* 0xfffffffe06087812 */ /* 0x000fe200078ec0ff */
[----:B--2---:R-:W-:Y:S01]  /*6af0*/  IMAD.SHL.U32 R4, R30, 0x40, RZ ;  /* 0x000000401e047824 */ /* 0x004fe200078e00ff */
[----:B------:R-:W-:-:S03]  /*6b00*/  CS2R R6, SRZ ;  /* 0x0000000000067805 */ /* 0x000fc6000001ff00 */
[----:B0-----:R-:W-:Y:S01]  /*6b10*/  IMAD.IADD R26, R9, 0x1, -R8 ;  /* 0x00000001091a7824 */ /* 0x001fe200078e0a08 */
[----:B------:R-:W-:Y:S02]  /*6b20*/  CS2R R8, SRZ ;  /* 0x0000000000087805 */ /* 0x000fe4000001ff00 */
[----:B------:R-:W-:Y:S02]  /*6b30*/  LOP3.LUT R31, R4, 0x1c0, RZ, 0xc0, !PT ;  /* 0x000001c0041f7812 */ /* 0x000fe400078ec0ff */
[----:B------:R-:W-:Y:S01]  /*6b40*/  SHF.L.U32 R26, R26, 0x1f, RZ ;  /* 0x0000001f1a1a7819 */ /* 0x000fe200000006ff */
[----:B------:R-:W-:Y:S06]  /*6b50*/  @P0 BRA `(.L_x_729) ;  /* 0x0000000000500947 */ /* 0x000fec0003800000 */
[----:B------:R-:W2:Y:S01]  /*6b60*/  LDL R32, [R1+0x48] ;  /* 0x0000480001207983 */ /* 0x000ea20000100800 */
[----:B------:R-:W-:-:S03]  /*6b70*/  ULDC UR4, c[0x0][0x3f4] ;  /* 0x0000fd0000047ab9 */ /* 0x000fc60000000800 */
[----:B------:R-:W4:Y:S01]  /*6b80*/  LDL R28, [R1+0x44] ;  /* 0x00004400011c7983 */ /* 0x000f220000100800 */
[----:B------:R-:W-:Y:S01]  /*6b90*/  ISETP.GE.AND P3, PT, R204, UR4, PT ;  /* 0x00000004cc007c0c */ /* 0x000fe2000bf66270 */
[----:B------:R-:W-:Y:S01]  /*6ba0*/  IMAD.MOV.U32 R6, RZ, RZ, R0 ;  /* 0x000000ffff067224 */ /* 0x000fe200078e0000 */
[----:B------:R-:W-:Y:S01]  /*6bb0*/  ISETP.GE.AND P2, PT, R22, UR4, PT ;  /* 0x0000000416007c0c */ /* 0x000fe2000bf46270 */
[----:B-1----:R-:W-:Y:S02]  /*6bc0*/  IMAD.MOV.U32 R7, RZ, RZ, R3 ;  /* 0x000000ffff077224 */ /* 0x002fe400078e0003 */
[----:B---3--:R-:W-:Y:S01]  /*6bd0*/  IMAD.MOV.U32 R15, RZ, RZ, R5 ;  /* 0x000000ffff0f7224 */ /* 0x008fe200078e0005 */
[----:B------:R-:W-:-:S09]  /*6be0*/  CS2R R12, SRZ ;  /* 0x00000000000c7805 */ /* 0x000fd2000001ff00 */
[----:B------:R-:W-:Y:S01]  /*6bf0*/  @!P2 IMAD.WIDE R20, R22, 0x2, R6 ;  /* 0x000000021614a825 */ /* 0x000fe200078e0206 */
[----:B------:R-:W-:-:S04]  /*6c00*/  CS2R R6, SRZ ;  /* 0x0000000000067805 */ /* 0x000fc8000001ff00 */
[----:B------:R0:W5:Y:S01]  /*6c10*/  @!P2 LD.E.64 R10, desc[UR40][R20.64] ;  /* 0x00000028140aa980 */ /* 0x000162000c101b00 */
[-C--:B--2---:R-:W-:Y:S02]  /*6c20*/  @!P3 IADD3 R24, P0, R0, R32.reuse, RZ ;  /* 0x000000200018b210 */ /* 0x084fe40007f1e0ff */
[----:B----4-:R-:W-:Y:S01]  /*6c30*/  @!P3 IADD3 R4, P1, R14, R32, RZ ;  /* 0x000000200e04b210 */ /* 0x010fe20007f3e0ff */
[----:B------:R-:W-:-:S04]  /*6c40*/  @!P2 IMAD.WIDE R14, R22, 0x2, R14 ;  /* 0x00000002160ea825 */ /* 0x000fc800078e020e */
[--C-:B------:R-:W-:Y:S01]  /*6c50*/  @!P3 IMAD.X R25, R3, 0x1, R28.reuse, P0 ;  /* 0x000000010319b824 */ /* 0x100fe200000e061c */
[----:B------:R0:W5:Y:S01]  /*6c60*/  @!P2 LD.E.64 R8, desc[UR40][R14.64] ;  /* 0x000000280e08a980 */ /* 0x000162000c101b00 */
[----:B------:R-:W-:-:S03]  /*6c70*/  @!P3 IMAD.X R5, R5, 0x1, R28, P1 ;  /* 0x000000010505b824 */ /* 0x000fc600008e061c */
[----:B------:R0:W5:Y:S04]  /*6c80*/  @!P3 LD.E.64 R12, desc[UR40][R24.64] ;  /* 0x00000028180cb980 */ /* 0x000168000c101b00 */
[----:B------:R0:W5:Y:S02]  /*6c90*/  @!P3 LD.E.64 R6, desc[UR40][R4.64] ;  /* 0x000000280406b980 */ /* 0x000164000c101b00 */
.L_x_729:
[----:B------:R-:W-:Y:S05]  /*6ca0*/  BSYNC B1 ;  /* 0x0000000000017941 */ /* 0x000fea0003800000 */
.L_x_728:
[----:B------:R-:W2:Y:S01]  /*6cb0*/  S2R R33, SR_TID.X ;  /* 0x0000000000217919 */ /* 0x000ea20000002100 */
[----:B------:R-:W2:Y:S01]  /*6cc0*/  SYNCS.PHASECHK.TRANS64.TRYWAIT P0, [R19+URZ+0x22800], R26 ;  /* 0x0228001a130075a7 */ /* 0x000ea2000800017f */
[----:B-1----:R-:W-:Y:S01]  /*6cd0*/  LOP3.LUT R3, R31, 0x18, R16, 0xf8, !PT ;  /* 0x000000181f037812 */ /* 0x002fe200078ef810 */
[----:B------:R-:W-:Y:S01]  /*6ce0*/  IMAD R0, R73, -0x80, R27 ;  /* 0xffffff8049007824 */ /* 0x000fe200078e021b */
[----:B0-----:R-:W-:Y:S01]  /*6cf0*/  SHF.R.U32.HI R4, RZ, 0x3, R31 ;  /* 0x00000003ff047819 */ /* 0x001fe2000001161f */
[----:B-----5:R-:W-:Y:S01]  /*6d00*/  IMAD.MOV.U32 R15, RZ, RZ, R13 ;  /* 0x000000ffff0f7224 */ /* 0x020fe200078e000d */
[----:B------:R-:W-:Y:S01]  /*6d10*/  SHF.R.U64 R28, R10, 0x10, R11 ;  /* 0x000000100a1c7819 */ /* 0x000fe2000000120b */
[----:B----4-:R-:W-:Y:S01]  /*6d20*/  IMAD.MOV.U32 R14, RZ, RZ, R12 ;  /* 0x000000ffff0e7224 */ /* 0x010fe200078e000c */
[----:B------:R-:W-:Y:S01]  /*6d30*/  LOP3.LUT R27, R3, R4, RZ, 0x3c, !PT ;  /* 0x00000004031b7212 */ /* 0x000fe200078e3cff */
[----:B------:R-:W-:Y:S01]  /*6d40*/  IMAD.MOV.U32 R3, RZ, RZ, R10 ;  /* 0x000000ffff037224 */ /* 0x000fe200078e000a */
[--C-:B------:R-:W-:Y:S01]  /*6d50*/  SHF.R.U64 R21, R12, 0x10, R13.reuse ;  /* 0x000000100c157819 */ /* 0x100fe2000000120d */
[----:B------:R-:W-:Y:S01]  /*6d60*/  IMAD.MOV.U32 R10, RZ, RZ, R8 ;  /* 0x000000ffff0a7224 */ /* 0x000fe200078e0008 */
[----:B------:R-:W-:Y:S01]  /*6d70*/  SHF.R.U32.HI R24, RZ, 0x10, R13 ;  /* 0x00000010ff187819 */ /* 0x000fe2000001160d */
[----:B------:R-:W-:Y:S01]  /*6d80*/  IMAD.MOV.U32 R4, RZ, RZ, R11 ;  /* 0x000000ffff047224 */ /* 0x000fe200078e000b */
[----:B------:R-:W-:Y:S01]  /*6d90*/  SHF.R.U64 R13, R8, 0x10, R9 ;  /* 0x00000010080d7819 */ /* 0x000fe20000001209 */
[----:B------:R-:W-:Y:S01]  /*6da0*/  BSSY B1, `(.L_x_730) ;  /* 0x0000019000017945 */ /* 0x000fe20003800000 */
[----:B------:R-:W-:Y:S01]  /*6db0*/  SHF.R.U32.HI R25, RZ, 0x10, R11 ;  /* 0x00000010ff197819 */ /* 0x000fe2000001160b */
[--C-:B------:R-:W-:Y:S01]  /*6dc0*/  IMAD.MOV.U32 R11, RZ, RZ, R9.reuse ;  /* 0x000000ffff0b7224 */ /* 0x100fe200078e0009 */
[----:B------:R-:W-:Y:S01]  /*6dd0*/  VIMNMX R35, R0, 0x80, PT ;  /* 0x0000008000237848 */ /* 0x000fe20003fe0100 */
[----:B---3--:R-:W-:Y:S01]  /*6de0*/  IMAD.MOV.U32 R5, RZ, RZ, R6 ;  /* 0x000000ffff057224 */ /* 0x008fe200078e0006 */
[----:B------:R-:W-:Y:S01]  /*6df0*/  SHF.R.U32.HI R20, RZ, 0x10, R9 ;  /* 0x00000010ff147819 */ /* 0x000fe20000011609 */
[--C-:B------:R-:W-:Y:S01]  /*6e00*/  IMAD.MOV.U32 R9, RZ, RZ, R7.reuse ;  /* 0x000000ffff097224 */ /* 0x100fe200078e0007 */
[----:B------:R-:W-:-:S02]  /*6e10*/  SHF.R.U64 R12, R6, 0x10, R7 ;  /* 0x00000010060c7819 */ /* 0x000fc40000001207 */
[----:B------:R-:W-:Y:S02]  /*6e20*/  PRMT R28, R3, 0x5410, R28 ;  /* 0x00005410031c7816 */ /* 0x000fe4000000001c */
[----:B------:R-:W-:Y:S02]  /*6e30*/  LOP3.LUT P2, RZ, R30, 0x4, RZ, 0xc0, !PT ;  /* 0x000000041eff7812 */ /* 0x000fe4000784c0ff */
[----:B------:R-:W-:Y:S02]  /*6e40*/  SHF.R.U32.HI R6, RZ, 0x10, R7 ;  /* 0x00000010ff067819 */ /* 0x000fe40000011607 */
[----:B------:R-:W-:Y:S01]  /*6e50*/  ISETP.GE.AND P1, PT, R200, R35, PT ;  /* 0x00000023c800720c */ /* 0x000fe20003f26270 */
[----:B--2---:R-:W-:Y:S01]  /*6e60*/  VIADD R33, R33, 0xffffff80 ;  /* 0xffffff8021217836 */ /* 0x004fe20000000000 */
[----:B------:R-:W-:Y:S02]  /*6e70*/  PRMT R30, R14, 0x5410, R21 ;  /* 0x000054100e1e7816 */ /* 0x000fe40000000015 */
[----:B------:R-:W-:-:S02]  /*6e80*/  PRMT R3, R15, 0x5410, R24 ;  /* 0x000054100f037816 */ /* 0x000fc40000000018 */
[----:B------:R-:W-:Y:S02]  /*6e90*/  SHF.R.S32.HI R32, RZ, 0x1f, R33 ;  /* 0x0000001fff207819 */ /* 0x000fe40000011421 */
[----:B------:R-:W-:Y:S02]  /*6ea0*/  PRMT R31, R10, 0x5410, R13 ;  /* 0x000054100a1f7816 */ /* 0x000fe4000000000d */
[----:B------:R-:W-:-:S04]  /*6eb0*/  LEA.HI R32, R32, R33, RZ, 0x5 ;  /* 0x0000002120207211 */ /* 0x000fc800078f28ff */
[----:B------:R-:W-:-:S05]  /*6ec0*/  SHF.R.S32.HI R32, RZ, 0x5, R32 ;  /* 0x00000005ff207819 */ /* 0x000fca0000011420 */
[----:B------:R-:W-:Y:S01]  /*6ed0*/  IMAD R8, R32, 0x200, R27 ;  /* 0x0000020020087824 */ /* 0x000fe200078e021b */
[----:B------:R-:W-:-:S03]  /*6ee0*/  PRMT R27, R4, 0x5410, R25 ;  /* 0x00005410041b7816 */ /* 0x000fc60000000019 */
[----:B------:R-:W-:-:S04]  /*6ef0*/  IMAD R8, R8, 0x2, R19 ;  /* 0x0000000208087824 */ /* 0x000fc800078e0213 */
[C---:B------:R-:W-:Y:S02]  /*6f00*/  VIADD R4, R8.reuse, 0x18400 ;  /* 0x0001840008047836 */ /* 0x040fe40000000000 */
[----:B------:R-:W-:Y:S01]  /*6f10*/  VIADD R0, R8, 0x18440 ;  /* 0x0001844008007836 */ /* 0x000fe20000000000 */
[----:B------:R-:W-:Y:S06]  /*6f20*/  @!P0 BRA `(.L_x_731) ;  /* 0x00000110005c8947 */ /* 0x000fec0003800000 */
.L_x_951:
[----:B------:R-:W-:Y:S05]  /*6f30*/  BSYNC B1 ;  /* 0x0000000000017941 */ /* 0x000fea0003800000 */
.L_x_730:
[----:B------:R-:W-:Y:S01]  /*6f40*/  BSSY B1, `(.L_x_732) ;  /* 0x0000059000017945 */ /* 0x000fe20003800000 */
[----:B------:R-:W-:Y:S01]  /*6f50*/  PRMT R32, R11, 0x5410, R20 ;  /* 0x000054100b207816 */ /* 0x000fe20000000014 */
[----:B------:R-:W-:Y:S01]  /*6f60*/  @P2 VIADD R0, R4, 0xffffffc0 ;  /* 0xffffffc004002836 */ /* 0x000fe20000000000 */
[----:B------:R-:W-:Y:S02]  /*6f70*/  PRMT R33, R5, 0x5410, R12 ;  /* 0x0000541005217816 */ /* 0x000fe4000000000c */
[----:B------:R-:W-:Y:S01]  /*6f80*/  PRMT R34, R9, 0x5410, R6 ;  /* 0x0000541009227816 */ /* 0x000fe20000000006 */
[----:B------:R-:W-:Y:S06]  /*6f90*/  @P1 BRA `(.L_x_733) ;  /* 0x00000004004c1947 */ /* 0x000fec0003800000 */
[----:B------:R-:W1:Y:S01]  /*6fa0*/  LDC R5, c[0x0][0x3f4] ;  /* 0x0000fd00ff057b82 */ /* 0x000e620000000800 */
[----:B------:R-:W-:Y:S01]  /*6fb0*/  BSSY B2, `(.L_x_734) ;  /* 0x000002a000027945 */ /* 0x000fe20003800000 */
[-C--:B-1----:R-:W-:Y:S02]  /*6fc0*/  ISETP.GE.AND P0, PT, R22, R5.reuse, PT ;  /* 0x000000051600720c */ /* 0x082fe40003f06270 */
[----:B------:R-:W-:-:S11]  /*6fd0*/  ISETP.GE.AND P1, PT, R204, R5, PT ;  /* 0x00000005cc00720c */ /* 0x000fd60003f26270 */
[----:B------:R-:W-:Y:S05]  /*6fe0*/  @P0 BRA `(.L_x_735) ;  /* 0x0000000000980947 */ /* 0x000fea0003800000 */
[----:B------:R-:W1:Y:S01]  /*6ff0*/  LDS.128 R4, [R8+0x18400] ;  /* 0x0184000008047984 */ /* 0x000e620000000c00 */
[C---:B------:R-:W-:Y:S01]  /*7000*/  IMAD.U32 R15, R31.reuse, 0x10000, RZ ;  /* 0x000100001f0f7824 */ /* 0x040fe200078e00ff */
[C---:B------:R-:W-:Y:S01]  /*7010*/  LOP3.LUT R14, R28.reuse, 0xffff0000, RZ, 0xc0, !PT ;  /* 0xffff00001c0e7812 */ /* 0x040fe200078ec0ff */
[----:B------:R-:W-:Y:S01]  /*7020*/  IMAD.U32 R13, R28, 0x10000, RZ ;  /* 0x000100001c0d7824 */ /* 0x000fe200078e00ff */
[----:B------:R-:W-:Y:S01]  /*7030*/  LOP3.LUT R20, R31, 0xffff0000, RZ, 0xc0, !PT ;  /* 0xffff00001f147812 */ /* 0x000fe200078ec0ff */
[C---:B-1----:R-:W-:Y:S01]  /*7040*/  IMAD.U32 R9, R4.reuse, 0x10000, RZ ;  /* 0x0001000004097824 */ /* 0x042fe200078e00ff */
[----:B------:R-:W-:Y:S01]  /*7050*/  LOP3.LUT R4, R4, 0xffff0000, RZ, 0xc0, !PT ;  /* 0xffff000004047812 */ /* 0x000fe200078ec0ff */
[C---:B------:R-:W-:Y:S01]  /*7060*/  IMAD.U32 R10, R5.reuse, 0x10000, RZ ;  /* 0x00010000050a7824 */ /* 0x040fe200078e00ff */
[----:B------:R-:W-:Y:S01]  /*7070*/  LOP3.LUT R5, R5, 0xffff0000, RZ, 0xc0, !PT ;  /* 0xffff000005057812 */ /* 0x000fe200078ec0ff */
[----:B------:R-:W-:Y:S01]  /*7080*/  IMAD.U32 R12, R7, 0x10000, RZ ;  /* 0x00010000070c7824 */ /* 0x000fe200078e00ff */
[----:B------:R-:W-:Y:S01]  /*7090*/  SHF.L.U32 R11, R6, 0x10, RZ ;  /* 0x00000010060b7819 */ /* 0x000fe200000006ff */
[C---:B------:R-:W-:Y:S01]  /*70a0*/  FMUL.FTZ R24, R4.reuse, R15 ;  /* 0x0000000f04187220 */ /* 0x040fe20000410000 */
[-C--:B------:R-:W-:Y:S01]  /*70b0*/  FMUL.FTZ R4, R4, R13.reuse ;  /* 0x0000000d04047220 */ /* 0x080fe20000410000 */
[C---:B------:R-:W-:Y:S01]  /*70c0*/  FMUL.FTZ R21, R5.reuse, R20 ;  /* 0x0000001405157220 */ /* 0x040fe20000410000 */
[-C--:B------:R-:W-:Y:S01]  /*70d0*/  FMUL.FTZ R25, R5, R14.reuse ;  /* 0x0000000e05197220 */ /* 0x080fe20000410000 */
[C---:B------:R-:W-:Y:S01]  /*70e0*/  FFMA.FTZ R24, R9.reuse, R13, -R24 ;  /* 0x0000000d09187223 */ /* 0x040fe20000010818 */
[----:B------:R-:W-:Y:S01]  /*70f0*/  LOP3.LUT R6, R6, 0xffff0000, RZ, 0xc0, !PT ;  /* 0xffff000006067812 */ /* 0x000fe200078ec0ff */
[----:B------:R-:W-:Y:S01]  /*7100*/  FFMA.FTZ R15, R9, R15, R4 ;  /* 0x0000000f090f7223 */ /* 0x000fe20000010004 */
[----:B------:R-:W-:Y:S01]  /*7110*/  LOP3.LUT R7, R7, 0xffff0000, RZ, 0xc0, !PT ;  /* 0xffff000007077812 */ /* 0x000fe200078ec0ff */
[C---:B------:R-:W-:Y:S01]  /*7120*/  IMAD.U32 R9, R32.reuse, 0x10000, RZ ;  /* 0x0001000020097824 */ /* 0x040fe200078e00ff */
[----:B------:R-:W-:Y:S01]  /*7130*/  LOP3.LUT R13, R32, 0xffff0000, RZ, 0xc0, !PT ;  /* 0xffff0000200d7812 */ /* 0x000fe200078ec0ff */
[C---:B------:R-:W-:Y:S01]  /*7140*/  IMAD.U32 R4, R27.reuse, 0x10000, RZ ;  /* 0x000100001b047824 */ /* 0x040fe200078e00ff */
[----:B------:R-:W-:Y:S01]  /*7150*/  LOP3.LUT R5, R27, 0xffff0000, RZ, 0xc0, !PT ;  /* 0xffff00001b057812 */ /* 0x000fe200078ec0ff */
[C---:B------:R-:W-:Y:S01]  /*7160*/  FFMA.FTZ R21, R10.reuse, R14, -R21 ;  /* 0x0000000e0a157223 */ /* 0x040fe20000010815 */
[----:B------:R-:W-:Y:S01]  /*7170*/  FFMA.FTZ R10, R10, R20, R25 ;  /* 0x000000140a0a7223 */ /* 0x000fe20000010019 */
[C---:B------:R-:W-:Y:S01]  /*7180*/  FMUL.FTZ R14, R6.reuse, R9 ;  /* 0x00000009060e7220 */ /* 0x040fe20000410000 */
[-C--:B------:R-:W-:Y:S01]  /*7190*/  FMUL.FTZ R20, R6, R4.reuse ;  /* 0x0000000406147220 */ /* 0x080fe20000410000 */
[C---:B------:R-:W-:Y:S01]  /*71a0*/  FMUL.FTZ R25, R7.reuse, R13 ;  /* 0x0000000d07197220 */ /* 0x040fe20000410000 */
[----:B0-----:R-:W-:Y:S01]  /*71b0*/  FMUL.FTZ R26, R7, R5 ;  /* 0x00000005071a7220 */ /* 0x001fe20000410000 */
[C---:B------:R-:W-:Y:S01]  /*71c0*/  FFMA.FTZ R6, R11.reuse, R4, -R14 ;  /* 0x000000040b067223 */ /* 0x040fe2000001080e */
[----:B------:R-:W-:Y:S01]  /*71d0*/  FFMA.FTZ R9, R11, R9, R20 ;  /* 0x000000090b097223 */ /* 0x000fe20000010014 */
[C---:B------:R-:W-:Y:S01]  /*71e0*/  FFMA.FTZ R7, R12.reuse, R5, -R25 ;  /* 0x000000050c077223 */ /* 0x040fe20000010819 */
[----:B------:R-:W-:Y:S01]  /*71f0*/  FFMA.FTZ R26, R12, R13, R26 ;  /* 0x0000000d0c1a7223 */ /* 0x000fe2000001001a */
[----:B------:R-:W-:-:S02]  /*7200*/  F2FP.BF16.F32.PACK_AB R4, R15, R24 ;  /* 0x000000180f04723e */ /* 0x000fc400000010ff */
[----:B------:R-:W-:Y:S02]  /*7210*/  F2FP.BF16.F32.PACK_AB R5, R10, R21 ;  /* 0x000000150a05723e */ /* 0x000fe400000010ff */
[----:B------:R-:W-:Y:S02]  /*7220*/  F2FP.BF16.F32.PACK_AB R6, R9, R6 ;  /* 0x000000060906723e */ /* 0x000fe400000010ff */
[----:B------:R-:W-:-:S05]  /*7230*/  F2FP.BF16.F32.PACK_AB R7, R26, R7 ;  /* 0x000000071a07723e */ /* 0x000fca00000010ff */
[----:B------:R1:W-:Y:S02]  /*7240*/  STS.128 [R8+0x18400], R4 ;  /* 0x0184000408007388 */ /* 0x0003e40000000c00 */
.L_x_735:
[----:B------:R-:W-:Y:S05]  /*7250*/  BSYNC B2 ;  /* 0x0000000000027941 */ /* 0x000fea0003800000 */
.L_x_734:
[----:B------:R-:W-:Y:S05]  /*7260*/  @P1 BRA `(.L_x_733) ;  /* 0x0000000000981947 */ /* 0x000fea0003800000 */
[----:B-1----:R-:W1:Y:S01]  /*7270*/  LDS.128 R4, [R0] ;  /* 0x0000000000047984 */ /* 0x002e620000000c00 */
        /* <DEDUP_REMOVED lines=8> */
[C---:B------:R-:W-:Y:S01]  /*7300*/  IMAD.U32 R11, R6.reuse, 0x10000, RZ ;  /* 0x00010000060b7824 */ /* 0x040fe200078e00ff */
[----:B------:R-:W-:Y:S01]  /*7310*/  LOP3.LUT R6, R6, 0xffff0000, RZ, 0xc0, !PT ;  /* 0xffff000006067812 */ /* 0x000fe200078ec0ff */
[C---:B------:R-:W-:Y:S01]  /*7320*/  FMUL.FTZ R24, R4.reuse, R15 ;  /* 0x0000000f04187220 */ /* 0x040fe20000410000 */
[----:B------:R-:W-:Y:S01]  /*7330*/  FMUL.FTZ R4, R4, R13 ;  /* 0x0000000d04047220 */ /* 0x000fe20000410000 */
[----:B------:R-:W-:-:S02]  /*7340*/  IMAD.U32 R12, R7, 0x10000, RZ ;  /* 0x00010000070c7824 */ /* 0x000fc400078e00ff */
[----:B------:R-:W-:Y:S01]  /*7350*/  FMUL.FTZ R21, R5, R20 ;  /* 0x0000001405157220 */ /* 0x000fe20000410000 */
[----:B------:R-:W-:Y:S01]  /*7360*/  FFMA.FTZ R24, R9, R13, -R24 ;  /* 0x0000000d09187223 */ /* 0x000fe20000010818 */
[-C--:B------:R-:W-:Y:S01]  /*7370*/  FMUL.FTZ R25, R5, R14.reuse ;  /* 0x0000000e05197220 */ /* 0x080fe20000410000 */
[----:B------:R-:W-:Y:S01]  /*7380*/  LOP3.LUT R7, R7, 0xffff0000, RZ, 0xc0, !PT ;  /* 0xffff000007077812 */ /* 0x000fe200078ec0ff */
[----:B------:R-:W-:Y:S01]  /*7390*/  FFMA.FTZ R15, R9, R15, R4 ;  /* 0x0000000f090f7223 */ /* 0x000fe20000010004 */
[C---:B------:R-:W-:Y:S01]  /*73a0*/  LOP3.LUT R13, R34.reuse, 0xffff0000, RZ, 0xc0, !PT ;  /* 0xffff0000220d7812 */ /* 0x040fe200078ec0ff */
[----:B------:R-:W-:Y:S01]  /*73b0*/  IMAD.U32 R9, R34, 0x10000, RZ ;  /* 0x0001000022097824 */ /* 0x000fe200078e00ff */
[C---:B------:R-:W-:Y:S01]  /*73c0*/  LOP3.LUT R5, R3.reuse, 0xffff0000, RZ, 0xc0, !PT ;  /* 0xffff000003057812 */ /* 0x040fe200078ec0ff */
[----:B------:R-:W-:Y:S02]  /*73d0*/  IMAD.U32 R4, R3, 0x10000, RZ ;  /* 0x0001000003047824 */ /* 0x000fe400078e00ff */
        /* <DEDUP_REMOVED lines=14> */
[----:B------:R2:W-:Y:S02]  /*74c0*/  STS.128 [R0], R4 ;  /* 0x0000000400007388 */ /* 0x0005e40000000c00 */
.L_x_733:
[----:B------:R-:W-:Y:S05]  /*74d0*/  BSYNC B1 ;  /* 0x0000000000017941 */ /* 0x000fea0003800000 */
.L_x_732:
[----:B-12---:R-:W-:-:S05]  /*74e0*/  VIADD R4, R200, 0x40 ;  /* 0x00000040c8047836 */ /* 0x006fca0000000000 */
[----:B------:R-:W-:-:S13]  /*74f0*/  ISETP.GE.AND P0, PT, R4, R35, PT ;  /* 0x000000230400720c */ /* 0x000fda0003f06270 */
[----:B------:R-:W-:Y:S05]  /*7500*/  @P0 BRA `(.L_x_736) ;  /* 0x0000001400380947 */ /* 0x000fea0003800000 */
[----:B------:R-:W1:Y:S01]  /*7510*/  LDC R5, c[0x0][0x3f4] ;  /* 0x0000fd00ff057b82 */ /* 0x000e620000000800 */
[----:B------:R-:W-:Y:S01]  /*7520*/  BSSY B1, `(.L_x_737) ;  /* 0x000002a000017945 */ /* 0x000fe20003800000 */
[-C--:B-1----:R-:W-:Y:S02]  /*7530*/  ISETP.GE.AND P0, PT, R22, R5.reuse, PT ;  /* 0x000000051600720c */ /* 0x082fe40003f06270 */
[----:B------:R-:W-:-:S11]  /*7540*/  ISETP.GE.AND P1, PT, R204, R5, PT ;  /* 0x00000005cc00720c */ /* 0x000fd60003f26270 */
[----:B------:R-:W-:Y:S05]  /*7550*/  @P0 BRA `(.L_x_738) ;  /* 0x0000000000980947 */ /* 0x000fea0003800000 */
[----:B------:R-:W1:Y:S01]  /*7560*/  LDS.128 R4, [R8+0x1a400] ;  /* 0x01a4000008047984 */ /* 0x000e620000000c00 */
[C---:B------:R-:W-:Y:S01]  /*7570*/  IMAD.U32 R21, R31.reuse, 0x10000, RZ ;  /* 0x000100001f157824 */ /* 0x040fe200078e00ff */
[----:B0-----:R-:W-:Y:S01]  /*7580*/  LOP3.LUT R26, R31, 0xffff0000, RZ, 0xc0, !PT ;  /* 0xffff00001f1a7812 */ /* 0x001fe200078ec0ff */
[C---:B------:R-:W-:Y:S01]  /*7590*/  IMAD.U32 R15, R28.reuse, 0x10000, RZ ;  /* 0x000100001c0f7824 */ /* 0x040fe200078e00ff */
[----:B------:R-:W-:Y:S01]  /*75a0*/  LOP3.LUT R28, R28, 0xffff0000, RZ, 0xc0, !PT ;  /* 0xffff00001c1c7812 */ /* 0x000fe200078ec0ff */
[C---:B------:R-:W-:Y:S01]  /*75b0*/  IMAD.U32 R25, R32.reuse, 0x10000, RZ ;  /* 0x0001000020197824 */ /* 0x040fe200078e00ff */
[----:B------:R-:W-:Y:S02]  /*75c0*/  LOP3.LUT R32, R32, 0xffff0000, RZ, 0xc0, !PT ;  /* 0xffff000020207812 */ /* 0x000fe400078ec0ff */
[----:B------:R-:W-:Y:S01]  /*75d0*/  LOP3.LUT R24, R27, 0xffff0000, RZ, 0xc0, !PT ;  /* 0xffff00001b187812 */ /* 0x000fe200078ec0ff */
[C---:B-1----:R-:W-:Y:S01]  /*75e0*/  IMAD.U32 R9, R4.reuse, 0x10000, RZ ;  /* 0x0001000004097824 */ /* 0x042fe200078e00ff */
[----:B------:R-:W-:Y:S01]  /*75f0*/  LOP3.LUT R4, R4, 0xffff0000, RZ, 0xc0, !PT ;  /* 0xffff000004047812 */ /* 0x000fe200078ec0ff */
[C---:B------:R-:W-:Y:S01]  /*7600*/  IMAD.U32 R10, R5.reuse, 0x10000, RZ ;  /* 0x00010000050a7824 */ /* 0x040fe200078e00ff */
[----:B------:R-:W-:Y:S01]  /*7610*/  LOP3.LUT R5, R5, 0xffff0000, RZ, 0xc0, !PT ;  /* 0xffff000005057812 */ /* 0x000fe200078ec0ff */
[C---:B------:R-:W-:Y:S01]  /*7620*/  IMAD.U32 R11, R6.reuse, 0x10000, RZ ;  /* 0x00010000060b7824 */ /* 0x040fe200078e00ff */
[----:B------:R-:W-:Y:S01]  /*7630*/  LOP3.LUT R6, R6, 0xffff0000, RZ, 0xc0, !PT ;  /* 0xffff000006067812 */ /* 0x000fe200078ec0ff */
[-C--:B------:R-:W-:Y:S01]  /*7640*/  FMUL.FTZ R14, R21, R4.reuse ;  /* 0x00000004150e7220 */ /* 0x080fe20000410000 */
[----:B------:R-:W-:Y:S01]  /*7650*/  FMUL.FTZ R20, R15, R4 ;  /* 0x000000040f147220 */ /* 0x000fe20000410000 */
[C---:B------:R-:W-:Y:S01]  /*7660*/  IMAD.U32 R12, R7.reuse, 0x10000, RZ ;  /* 0x00010000070c7824 */ /* 0x040fe200078e00ff */
[----:B------:R-:W-:Y:S01]  /*7670*/  LOP3.LUT R7, R7, 0xffff0000, RZ, 0xc0, !PT ;  /* 0xffff000007077812 */ /* 0x000fe200078ec0ff */
[----:B------:R-:W-:Y:S01]  /*7680*/  FMUL.FTZ R13, R26, R5 ;  /* 0x000000051a0d7220 */ /* 0x000fe20000410000 */
[-C--:B------:R-:W-:Y:S01]  /*7690*/  FFMA.FTZ R4, R15, R9.reuse, -R14 ;  /* 0x000000090f047223 */ /* 0x080fe2000001080e */
[----:B------:R-:W-:Y:S01]  /*76a0*/  FFMA.FTZ R9, R21, R9, R20 ;  /* 0x0000000915097223 */ /* 0x000fe20000010014 */
[----:B------:R-:W-:Y:S01]  /*76b0*/  FMUL.FTZ R15, R28, R5 ;  /* 0x000000051c0f7220 */ /* 0x000fe20000410000 */
[----:B------:R-:W-:-:S02]  /*76c0*/  IMAD.U32 R21, R27, 0x10000, RZ ;  /* 0x000100001b157824 */ /* 0x000fc400078e00ff */
[----:B------:R-:W-:Y:S01]  /*76d0*/  FFMA.FTZ R5, R28, R10, -R13 ;  /* 0x0000000a1c057223 */ /* 0x000fe2000001080d */
[----:B------:R-:W-:Y:S01]  /*76e0*/  FMUL.FTZ R14, R25, R6 ;  /* 0x00000006190e7220 */ /* 0x000fe20000410000 */
[----:B------:R-:W-:Y:S01]  /*76f0*/  FFMA.FTZ R10, R26, R10, R15 ;  /* 0x0000000a1a0a7223 */ /* 0x000fe2000001000f */
[-C--:B------:R-:W-:Y:S01]  /*7700*/  FMUL.FTZ R13, R32, R7.reuse ;  /* 0x00000007200d7220 */ /* 0x080fe20000410000 */
[C---:B------:R-:W-:Y:S01]  /*7710*/  FMUL.FTZ R20, R21.reuse, R6 ;  /* 0x0000000615147220 */ /* 0x040fe20000410000 */
[C---:B------:R-:W-:Y:S01]  /*7720*/  FMUL.FTZ R15, R24.reuse, R7 ;  /* 0x00000007180f7220 */ /* 0x040fe20000410000 */
[-C--:B------:R-:W-:Y:S01]  /*7730*/  FFMA.FTZ R6, R21, R11.reuse, -R14 ;  /* 0x0000000b15067223 */ /* 0x080fe2000001080e */
[-C--:B------:R-:W-:Y:S01]  /*7740*/  FFMA.FTZ R7, R24, R12.reuse, -R13 ;  /* 0x0000000c18077223 */ /* 0x080fe2000001080d */
[----:B------:R-:W-:Y:S01]  /*7750*/  FFMA.FTZ R11, R25, R11, R20 ;  /* 0x0000000b190b7223 */ /* 0x000fe20000010014 */
[----:B------:R-:W-:Y:S01]  /*7760*/  FFMA.FTZ R12, R32, R12, R15 ;  /* 0x0000000c200c7223 */ /* 0x000fe2000001000f */
[----:B------:R-:W-:-:S02]  /*7770*/  F2FP.BF16.F32.PACK_AB R4, R9, R4 ;  /* 0x000000040904723e */ /* 0x000fc400000010ff */
[----:B------:R-:W-:Y:S02]  /*7780*/  F2FP.BF16.F32.PACK_AB R5, R10, R5 ;  /* 0x000000050a05723e */ /* 0x000fe400000010ff */
[----:B------:R-:W-:Y:S02]  /*7790*/  F2FP.BF16.F32.PACK_AB R6, R11, R6 ;  /* 0x000000060b06723e */ /* 0x000fe400000010ff */
[----:B------:R-:W-:-:S05]  /*77a0*/  F2FP.BF16.F32.PACK_AB R7, R12, R7 ;  /* 0x000000070c07723e */ /* 0x000fca00000010ff */
[----:B------:R1:W-:Y:S02]  /*77b0*/  STS.128 [R8+0x1a400], R4 ;  /* 0x01a4000408007388 */ /* 0x0003e40000000c00 */
.L_x_738:
[----:B------:R-:W-:Y:S05]  /*77c0*/  BSYNC B1 ;  /* 0x0000000000017941 */ /* 0x000fea0003800000 */
.L_x_737:
[----:B------:R-:W-:Y:S05]  /*77d0*/  @P1 BRA `(.L_x_736) ;  /* 0x0000001000841947 */ /* 0x000fea0003800000 */
[----:B-1----:R-:W1:Y:S01]  /*77e0*/  LDS.128 R4, [R0+0x2000] ;  /* 0x0020000000047984 */ /* 0x002e620000000c00 */
[C---:B------:R-:W-:Y:S01]  /*77f0*/  IMAD.U32 R14, R30.reuse, 0x10000, RZ ;  /* 0x000100001e0e7824 */ /* 0x040fe200078e00ff */
[----:B------:R-:W-:Y:S01]  /*7800*/  LOP3.LUT R21, R30, 0xffff0000, RZ, 0xc0, !PT ;  /* 0xffff00001e157812 */ /* 0x000fe200078ec0ff */
[C---:B------:R-:W-:Y:S01]  /*7810*/  IMAD.U32 R20, R33.reuse, 0x10000, RZ ;  /* 0x0001000021147824 */ /* 0x040fe200078e00ff */
[----:B------:R-:W-:Y:S02]  /*7820*/  LOP3.LUT R33, R33, 0xffff0000, RZ, 0xc0, !PT ;  /* 0xffff000021217812 */ /* 0x000fe400078ec0ff */
[----:B------:R-:W-:Y:S01]  /*7830*/  SHF.L.U32 R24, R34, 0x10, RZ ;  /* 0x0000001022187819 */ /* 0x000fe200000006ff */
        /* <DEDUP_REMOVED lines=8> */
[----:B------:R-:W-:Y:S01]  /*78c0*/  FMUL.FTZ R12, R33, R5 ;  /* 0x00000005210c7220 */ /* 0x000fe20000410000 */
[----:B------:R-:W-:-:S02]  /*78d0*/  IMAD.U32 R11, R7, 0x10000, RZ ;  /* 0x00010000070b7824 */ /* 0x000fc400078e00ff */
[-C--:B------:R-:W-:Y:S01]  /*78e0*/  FFMA.FTZ R4, R14, R8.reuse, -R13 ;  /* 0x000000080e047223 */ /* 0x080fe2000001080d */
[----:B------:R-:W-:Y:S01]  /*78f0*/  FFMA.FTZ R15, R20, R8, R15 ;  /* 0x00000008140f7223 */ /* 0x000fe2000001000f */
[C---:B------:R-:W-:Y:S01]  /*7900*/  FMUL.FTZ R8, R21.reuse, R5 ;  /* 0x0000000515087220 */ /* 0x040fe20000410000 */
[-C--:B------:R-:W-:Y:S01]  /*7910*/  FFMA.FTZ R5, R21, R9.reuse, -R12 ;  /* 0x0000000915057223 */ /* 0x080fe2000001080c */
[----:B------:R-:W-:Y:S01]  /*7920*/  LOP3.LUT R7, R7, 0xffff0000, RZ, 0xc0, !PT ;  /* 0xffff000007077812 */ /* 0x000fe200078ec0ff */
[----:B------:R-:W-:Y:S01]  /*7930*/  IMAD.U32 R20, R3, 0x10000, RZ ;  /* 0x0001000003147824 */ /* 0x000fe200078e00ff */
[----:B------:R-:W-:Y:S01]  /*7940*/  LOP3.LUT R21, R34, 0xffff0000, RZ, 0xc0, !PT ;  /* 0xffff000022157812 */ /* 0x000fe200078ec0ff */
[----:B------:R-:W-:Y:S01]  /*7950*/  FFMA.FTZ R8, R33, R9, R8 ;  /* 0x0000000921087223 */ /* 0x000fe20000010008 */
[----:B------:R-:W-:Y:S01]  /*7960*/  LOP3.LUT R13, R3, 0xffff0000, RZ, 0xc0, !PT ;  /* 0xffff0000030d7812 */ /* 0x000fe200078ec0ff */
[-C--:B------:R-:W-:Y:S01]  /*7970*/  FMUL.FTZ R3, R24, R6.reuse ;  /* 0x0000000618037220 */ /* 0x080fe20000410000 */
[C---:B------:R-:W-:Y:S01]  /*7980*/  FMUL.FTZ R9, R20.reuse, R6 ;  /* 0x0000000614097220 */ /* 0x040fe20000410000 */
[-C--:B------:R-:W-:Y:S01]  /*7990*/  FMUL.FTZ R12, R21, R7.reuse ;  /* 0x00000007150c7220 */ /* 0x080fe20000410000 */
[----:B------:R-:W-:Y:S01]  /*79a0*/  F2FP.BF16.F32.PACK_AB R4, R15, R4 ;  /* 0x000000040f04723e */ /* 0x000fe200000010ff */
[C---:B------:R-:W-:Y:S01]  /*79b0*/  FMUL.FTZ R14, R13.reuse, R7 ;  /* 0x000000070d0e7220 */ /* 0x040fe20000410000 */
[-C--:B------:R-:W-:Y:S01]  /*79c0*/  FFMA.FTZ R3, R20, R10.reuse, -R3 ;  /* 0x0000000a14037223 */ /* 0x080fe20000010803 */
[----:B------:R-:W-:Y:S01]  /*79d0*/  FFMA.FTZ R6, R24, R10, R9 ;  /* 0x0000000a18067223 */ /* 0x000fe20000010009 */
[-C--:B------:R-:W-:Y:S01]  /*79e0*/  FFMA.FTZ R7, R13, R11.reuse, -R12 ;  /* 0x0000000b0d077223 */ /* 0x080fe2000001080c */
[----:B------:R-:W-:Y:S01]  /*79f0*/  FFMA.FTZ R14, R21, R11, R14 ;  /* 0x0000000b150e7223 */ /* 0x000fe2000001000e */
[----:B------:R-:W-:-:S02]  /*7a00*/  F2FP.BF16.F32.PACK_AB R5, R8, R5 ;  /* 0x000000050805723e */ /* 0x000fc400000010ff */
[----:B------:R-:W-:Y:S02]  /*7a10*/  F2FP.BF16.F32.PACK_AB R6, R6, R3 ;  /* 0x000000030606723e */ /* 0x000fe400000010ff */
[----:B------:R-:W-:-:S05]  /*7a20*/  F2FP.BF16.F32.PACK_AB R7, R14, R7 ;  /* 0x000000070e07723e */ /* 0x000fca00000010ff */
[----:B------:R2:W-:Y:S01]  /*7a30*/  STS.128 [R0+0x2000], R4 ;  /* 0x0020000400007388 */ /* 0x0005e20000000c00 */
[----:B------:R-:W-:Y:S05]  /*7a40*/  BRA `(.L_x_736) ;  /* 0x0000000c00e87947 */ /* 0x000fea0003800000 */
.L_x_726:
[----:B------:R-:W-:-:S03]  /*7a50*/  UMOV UR4, 0xffffffff ;  /* 0xffffffff00047882 */ /* 0x000fc60000000000 */
[----:B------:R-:W-:Y:S05]  /*7a60*/  BRA.DIV UR4, `(.L_x_739) ;  /* 0x0000010604a07947 */ /* 0x000fea000b800000 */
[----:B------:R0:W1:Y:S04]  /*7a70*/  SHFL.IDX PT, R0, R25, RZ, 0x1c1f ;  /* 0x001c1fff19007589 */ /* 0x00006800000e0000 */
[----:B------:R0:W2:Y:S04]  /*7a80*/  SHFL.IDX PT, R3, R24, RZ, 0x1c1f ;  /* 0x001c1fff18037589 */ /* 0x0000a800000e0000 */
[----:B------:R0:W3:Y:S04]  /*7a90*/  SHFL.IDX PT, R20, R28, RZ, 0x1c1f ;  /* 0x001c1fff1c147589 */ /* 0x0000e800000e0000 */
[----:B------:R0:W4:Y:S02]  /*7aa0*/  SHFL.IDX PT, R14, R26, RZ, 0x1c1f ;  /* 0x001c1fff1a0e7589 */ /* 0x00012400000e0000 */
.L_x_957:
[----:B------:R-:W5:Y:S01]  /*7ab0*/  LDL R6, [R1+0x30] ;  /* 0x0000300001067983 */ /* 0x000f620000100800 */
[----:B------:R-:W-:Y:S01]  /*7ac0*/  ULDC UR4, c[0x0][0x448] ;  /* 0x0001120000047ab9 */ /* 0x000fe20000000800 */
[----:B------:R-:W0:Y:S01]  /*7ad0*/  LDC R47, c[0x0][0x3f4] ;  /* 0x0000fd00ff2f7b82 */ /* 0x000e220000000800 */
[----:B------:R-:W-:Y:S01]  /*7ae0*/  IMAD R27, R27, UR4, RZ ;  /* 0x000000041b1b7c24 */ /* 0x000fe2000f8e02ff */
[----:B------:R-:W-:Y:S01]  /*7af0*/  BSSY B1, `(.L_x_740) ;  /* 0x0000017000017945 */ /* 0x000fe20003800000 */
[----:B------:R-:W-:Y:S02]  /*7b00*/  CS2R R10, SRZ ;  /* 0x00000000000a7805 */ /* 0x000fe4000001ff00 */
[----:B------:R-:W-:Y:S02]  /*7b10*/  CS2R R8, SRZ ;  /* 0x0000000000087805 */ /* 0x000fe4000001ff00 */
[----:B------:R-:W-:Y:S02]  /*7b20*/  ISETP.GE.AND P0, PT, R4, R27, PT ;  /* 0x0000001b0400720c */ /* 0x000fe40003f06270 */
[----:B-----5:R-:W-:-:S04]  /*7b30*/  LEA.HI R5, R6, R6, RZ, 0x1 ;  /* 0x0000000606057211 */ /* 0x020fc800078f08ff */
[----:B------:R-:W-:-:S05]  /*7b40*/  LOP3.LUT R5, R5, 0xfffffffe, RZ, 0xc0, !PT ;  /* 0xfffffffe05057812 */ /* 0x000fca00078ec0ff */
[----:B0-----:R-:W-:Y:S01]  /*7b50*/  IMAD.IADD R24, R6, 0x1, -R5 ;  /* 0x0000000106187824 */ /* 0x001fe200078e0a05 */
[----:B------:R-:W-:Y:S02]  /*7b60*/  CS2R R6, SRZ ;  /* 0x0000000000067805 */ /* 0x000fe4000001ff00 */
[----:B------:R-:W-:Y:S02]  /*7b70*/  CS2R R4, SRZ ;  /* 0x0000000000047805 */ /* 0x000fe4000001ff00 */
[----:B------:R-:W-:Y:S01]  /*7b80*/  SHF.L.U32 R24, R24, 0x1f, RZ ;  /* 0x0000001f18187819 */ /* 0x000fe200000006ff */
[----:B------:R-:W-:Y:S06]  /*7b90*/  @P0 BRA `(.L_x_741) ;  /* 0x0000000000300947 */ /* 0x000fec0003800000 */
[----:B------:R-:W-:Y:S01]  /*7ba0*/  ULDC UR4, c[0x0][0x3f4] ;  /* 0x0000fd0000047ab9 */ /* 0x000fe20000000800 */
[C---:B------:R-:W-:Y:S01]  /*7bb0*/  IMAD.SHL.U32 R15, R16.reuse, 0x2, RZ ;  /* 0x00000002100f7824 */ /* 0x040fe200078e00ff */
[C---:B------:R-:W-:Y:S02]  /*7bc0*/  ISETP.GE.AND P2, PT, R16.reuse, UR4, PT ;  /* 0x0000000410007c0c */ /* 0x040fe4000bf46270 */
[----:B------:R-:W-:Y:S02]  /*7bd0*/  SHF.L.U64.HI R7, R16, 0x1, R17 ;  /* 0x0000000110077819 */ /* 0x000fe40000010211 */
[-C--:B--2---:R-:W-:Y:S02]  /*7be0*/  IADD3 R12, P0, R3, R15.reuse, RZ ;  /* 0x0000000f030c7210 */ /* 0x084fe40007f1e0ff */
[----:B----4-:R-:W-:-:S03]  /*7bf0*/  IADD3 R14, P1, R14, R15, RZ ;  /* 0x0000000f0e0e7210 */ /* 0x010fc60007f3e0ff */
[--C-:B-1----:R-:W-:Y:S02]  /*7c00*/  IMAD.X R13, R0, 0x1, R7.reuse, P0 ;  /* 0x00000001000d7824 */ /* 0x102fe400000e0607 */
[----:B---3--:R-:W-:Y:S01]  /*7c10*/  IMAD.X R15, R20, 0x1, R7, P1 ;  /* 0x00000001140f7824 */ /* 0x008fe200008e0607 */
[----:B------:R-:W-:Y:S01]  /*7c20*/  CS2R R6, SRZ ;  /* 0x0000000000067805 */ /* 0x000fe2000001ff00 */
[----:B------:R-:W-:Y:S06]  /*7c30*/  @P2 BRA `(.L_x_741) ;  /* 0x0000000000082947 */ /* 0x000fec0003800000 */
[----:B------:R0:W5:Y:S04]  /*7c40*/  LD.E.128 R8, desc[UR40][R12.64] ;  /* 0x000000280c087980 */ /* 0x000168000c101d00 */
[----:B------:R0:W5:Y:S02]  /*7c50*/  LD.E.128 R4, desc[UR40][R14.64] ;  /* 0x000000280e047980 */ /* 0x000164000c101d00 */
.L_x_741:
[----:B------:R-:W-:Y:S05]  /*7c60*/  BSYNC B1 ;  /* 0x0000000000017941 */ /* 0x000fea0003800000 */
.L_x_740:
[----:B------:R-:W4:Y:S01]  /*7c70*/  SYNCS.PHASECHK.TRANS64.TRYWAIT P1, [R19+URZ+0x22800], R24 ;  /* 0x02280018130075a7 */ /* 0x000f22000802017f */
[----:B-1----:R-:W-:Y:S01]  /*7c80*/  IMAD R0, R73, -0x80, R27 ;  /* 0xffffff8049007824 */ /* 0x002fe200078e021b */
[--C-:B-----5:R-:W-:Y:S01]  /*7c90*/  SHF.R.U64 R25, R8, 0x10, R9.reuse ;  /* 0x0000001008197819 */ /* 0x120fe20000001209 */
[--C-:B0-----:R-:W-:Y:S01]  /*7ca0*/  IMAD.MOV.U32 R15, RZ, RZ, R9.reuse ;  /* 0x000000ffff0f7224 */ /* 0x101fe200078e0009 */
[----:B------:R-:W-:Y:S01]  /*7cb0*/  SHF.R.U32.HI R26, RZ, 0x10, R9 ;  /* 0x00000010ff1a7819 */ /* 0x000fe20000011609 */
[----:B--2---:R-:W-:Y:S01]  /*7cc0*/  IMAD.MOV.U32 R3, RZ, RZ, R10 ;  /* 0x000000ffff037224 */ /* 0x004fe200078e000a */
[--C-:B---3--:R-:W-:Y:S01]  /*7cd0*/  SHF.R.U64 R20, R10, 0x10, R11.reuse ;  /* 0x000000100a147819 */ /* 0x108fe2000000120b */
[----:B----4-:R-:W-:Y:S01]  /*7ce0*/  IMAD.MOV.U32 R14, RZ, RZ, R8 ;  /* 0x000000ffff0e7224 */ /* 0x010fe200078e0008 */
[--C-:B------:R-:W-:Y:S01]  /*7cf0*/  SHF.R.U32.HI R10, RZ, 0x10, R11.reuse ;  /* 0x00000010ff0a7819 */ /* 0x100fe2000001160b */
[----:B------:R-:W-:Y:S01]  /*7d00*/  IMAD.MOV.U32 R9, RZ, RZ, R11 ;  /* 0x000000ffff097224 */ /* 0x000fe200078e000b */
[--C-:B------:R-:W-:Y:S01]  /*7d10*/  SHF.R.U64 R21, R4, 0x10, R5.reuse ;  /* 0x0000001004157819 */ /* 0x100fe20000001205 */
[----:B------:R-:W-:Y:S01]  /*7d20*/  IMAD.MOV.U32 R8, RZ, RZ, R4 ;  /* 0x000000ffff087224 */ /* 0x000fe200078e0004 */
[--C-:B------:R-:W-:Y:S01]  /*7d30*/  SHF.R.U32.HI R11, RZ, 0x10, R5.reuse ;  /* 0x00000010ff0b7819 */ /* 0x100fe20000011605 */
[----:B------:R-:W-:Y:S01]  /*7d40*/  IMAD.MOV.U32 R12, RZ, RZ, R5 ;  /* 0x000000ffff0c7224 */ /* 0x000fe200078e0005 */
[----:B------:R-:W-:Y:S01]  /*7d50*/  ISETP.GE.AND P0, PT, R16, R47, PT ;  /* 0x0000002f1000720c */ /* 0x000fe20003f06270 */
[----:B------:R-:W-:Y:S01]  /*7d60*/  IMAD.MOV.U32 R4, RZ, RZ, R6 ;  /* 0x000000ffff047224 */ /* 0x000fe200078e0006 */
[----:B------:R-:W-:Y:S01]  /*7d70*/  VIMNMX R27, R0, 0x80, PT ;  /* 0x00000080001b7848 */ /* 0x000fe20003fe0100 */
[--C-:B------:R-:W-:Y:S01]  /*7d80*/  IMAD.MOV.U32 R13, RZ, RZ, R7.reuse ;  /* 0x000000ffff0d7224 */ /* 0x100fe200078e0007 */
[--C-:B------:R-:W-:Y:S01]  /*7d90*/  SHF.R.U64 R5, R6, 0x10, R7.reuse ;  /* 0x0000001006057819 */ /* 0x100fe20000001207 */
[C---:B------:R-:W-:Y:S01]  /*7da0*/  VIADD R28, R200.reuse, 0x40 ;  /* 0x00000040c81c7836 */ /* 0x040fe20000000000 */
[----:B------:R-:W-:Y:S01]  /*7db0*/  SHF.R.U32.HI R6, RZ, 0x10, R7 ;  /* 0x00000010ff067819 */ /* 0x000fe20000011607 */
[----:B------:R-:W-:Y:S01]  /*7dc0*/  BSSY B1, `(.L_x_742) ;  /* 0x000000c000017945 */ /* 0x000fe20003800000 */
[----:B------:R-:W-:-:S02]  /*7dd0*/  ISETP.GE.OR P2, PT, R200, R27, P0 ;  /* 0x0000001bc800720c */ /* 0x000fc40000746670 */
[----:B------:R-:W-:Y:S02]  /*7de0*/  PRMT R42, R3, 0x5410, R20 ;  /* 0x00005410032a7816 */ /* 0x000fe40000000014 */
[----:B------:R-:W-:Y:S02]  /*7df0*/  PRMT R40, R14, 0x5410, R25 ;  /* 0x000054100e287816 */ /* 0x000fe40000000019 */
[----:B------:R-:W-:Y:S02]  /*7e00*/  ISETP.GE.OR P0, PT, R28, R27, P0 ;  /* 0x0000001b1c00720c */ /* 0x000fe40000706670 */
[----:B------:R-:W-:Y:S02]  /*7e10*/  PRMT R0, R15, 0x5410, R26 ;  /* 0x000054100f007816 */ /* 0x000fe4000000001a */
[----:B------:R-:W-:Y:S02]  /*7e20*/  PRMT R3, R9, 0x5410, R10 ;  /* 0x0000541009037816 */ /* 0x000fe4000000000a */
[----:B------:R-:W-:-:S02]  /*7e30*/  PRMT R44, R8, 0x5410, R21 ;  /* 0x00005410082c7816 */ /* 0x000fc40000000015 */
[----:B------:R-:W-:Y:S02]  /*7e40*/  PRMT R12, R12, 0x5410, R11 ;  /* 0x000054100c0c7816 */ /* 0x000fe4000000000b */
[----:B------:R-:W-:Y:S02]  /*7e50*/  PRMT R46, R4, 0x5410, R5 ;  /* 0x00005410042e7816 */ /* 0x000fe40000000005 */
[----:B------:R-:W-:Y:S01]  /*7e60*/  PRMT R13, R13, 0x5410, R6 ;  /* 0x000054100d0d7816 */ /* 0x000fe20000000006 */
[----:B------:R-:W-:Y:S06]  /*7e70*/  @!P1 BRA `(.L_x_743) ;  /* 0x00000104000c9947 */ /* 0x000fec0003800000 */
.L_x_958:
[----:B------:R-:W-:Y:S05]  /*7e80*/  BSYNC B1 ;  /* 0x0000000000017941 */ /* 0x000fea0003800000 */
.L_x_742:
[----:B------:R-:W-:Y:S04]  /*7e90*/  BSSY B1, `(.L_x_744) ;  /* 0x0000060000017945 */ /* 0x000fe80003800000 */
[----:B------:R-:W-:Y:S05]  /*7ea0*/  @P2 BRA `(.L_x_745) ;  /* 0x0000000400782947 */ /* 0x000fea0003800000 */
[----:B------:R-:W2:Y:S01]  /*7eb0*/  LDL R4, [R1+0x38] ;  /* 0x0000380001047983 */ /* 0x000ea20000100800 */
[C---:B------:R-:W-:Y:S01]  /*7ec0*/  IMAD.U32 R33, R44.reuse, 0x10000, RZ ;  /* 0x000100002c217824 */ /* 0x040fe200078e00ff */
[----:B------:R-:W-:Y:S01]  /*7ed0*/  LOP3.LUT R35, R44, 0xffff0000, RZ, 0xc0, !PT ;  /* 0xffff00002c237812 */ /* 0x000fe200078ec0ff */
[----:B------:R-:W-:Y:S01]  /*7ee0*/  IMAD.U32 R31, R40, 0x10000, RZ ;  /* 0x00010000281f7824 */ /* 0x000fe200078e00ff */
[----:B------:R-:W1:Y:S02]  /*7ef0*/  S2R R5, SR_TID.X ;  /* 0x0000000000057919 */ /* 0x000e640000002100 */
[----:B-1----:R-:W-:-:S05]  /*7f00*/  VIADD R5, R5, 0xffffff80 ;  /* 0xffffff8005057836 */ /* 0x002fca0000000000 */
[----:B------:R-:W-:-:S04]  /*7f10*/  SHF.R.S32.HI R8, RZ, 0x1f, R5 ;  /* 0x0000001fff087819 */ /* 0x000fc80000011405 */
[----:B------:R-:W-:Y:S01]  /*7f20*/  LEA.HI R8, R8, R5, RZ, 0x5 ;  /* 0x0000000508087211 */ /* 0x000fe200078f28ff */
[----:B------:R-:W-:-:S03]  /*7f30*/  IMAD.IADD R5, R16, 0x1, R47 ;  /* 0x0000000110057824 */ /* 0x000fc600078e022f */
[----:B------:R-:W-:Y:S01]  /*7f40*/  SHF.R.S32.HI R8, RZ, 0x5, R8 ;  /* 0x00000005ff087819 */ /* 0x000fe20000011408 */
[----:B--2---:R-:W-:-:S05]  /*7f50*/  IMAD.SHL.U32 R4, R4, 0x40, RZ ;  /* 0x0000004004047824 */ /* 0x004fca00078e00ff */
[----:B------:R-:W-:-:S04]  /*7f60*/  LOP3.LUT R6, R4, 0x1c0, RZ, 0xc0, !PT ;  /* 0x000001c004067812 */ /* 0x000fc800078ec0ff */
[C---:B------:R-:W-:Y:S02]  /*7f70*/  LOP3.LUT R4, R6.reuse, 0x38, R16, 0xf8, !PT ;  /* 0x0000003806047812 */ /* 0x040fe400078ef810 */
[----:B------:R-:W-:Y:S02]  /*7f80*/  SHF.R.U32.HI R7, RZ, 0x3, R6 ;  /* 0x00000003ff077819 */ /* 0x000fe40000011606 */
[----:B------:R-:W-:Y:S02]  /*7f90*/  LOP3.LUT R5, R6, 0x38, R5, 0xf8, !PT ;  /* 0x0000003806057812 */ /* 0x000fe400078ef805 */
[-C--:B------:R-:W-:Y:S02]  /*7fa0*/  LOP3.LUT R4, R4, R7.reuse, RZ, 0x3c, !PT ;  /* 0x0000000704047212 */ /* 0x080fe400078e3cff */
[----:B------:R-:W-:-:S03]  /*7fb0*/  LOP3.LUT R5, R5, R7, RZ, 0x3c, !PT ;  /* 0x0000000705057212 */ /* 0x000fc600078e3cff */
[C---:B------:R-:W-:Y:S02]  /*7fc0*/  IMAD R4, R8.reuse, 0x200, R4 ;  /* 0x0000020008047824 */ /* 0x040fe400078e0204 */
[----:B------:R-:W-:Y:S02]  /*7fd0*/  IMAD R8, R8, 0x200, R5 ;  /* 0x0000020008087824 */ /* 0x000fe400078e0205 */
[--C-:B------:R-:W-:Y:S02]  /*7fe0*/  IMAD R36, R4, 0x2, R19.reuse ;  /* 0x0000000204247824 */ /* 0x100fe400078e0213 */
[----:B------:R-:W-:-:S03]  /*7ff0*/  IMAD R38, R8, 0x2, R19 ;  /* 0x0000000208267824 */ /* 0x000fc600078e0213 */
[----:B------:R-:W1:Y:S04]  /*8000*/  LDS.128 R4, [R36+0x18400] ;  /* 0x0184000024047984 */ /* 0x000e680000000c00 */
[----:B------:R-:W0:Y:S01]  /*8010*/  LDS.128 R8, [R38+0x18400] ;  /* 0x0184000026087984 */ /* 0x000e220000000c00 */
[C---:B-1----:R-:W-:Y:S01]  /*8020*/  IMAD.U32 R14, R4.reuse, 0x10000, RZ ;  /* 0x00010000040e7824 */ /* 0x042fe200078e00ff */
[----:B------:R-:W-:Y:S01]  /*8030*/  LOP3.LUT R4, R4, 0xffff0000, RZ, 0xc0, !PT ;  /* 0xffff000004047812 */ /* 0x000fe200078ec0ff */
[C---:B------:R-:W-:Y:S01]  /*8040*/  IMAD.U32 R20, R6.reuse, 0x10000, RZ ;  /* 0x0001000006147824 */ /* 0x040fe200078e00ff */
[----:B------:R-:W-:Y:S01]  /*8050*/  LOP3.LUT R6, R6, 0xffff0000, RZ, 0xc0, !PT ;  /* 0xffff000006067812 */ /* 0x000fe200078ec0ff */
[C---:B0-----:R-:W-:Y:S01]  /*8060*/  IMAD.U32 R24, R8.reuse, 0x10000, RZ ;  /* 0x0001000008187824 */ /* 0x041fe200078e00ff */
[----:B------:R-:W-:Y:S01]  /*8070*/  LOP3.LUT R8, R8, 0xffff0000, RZ, 0xc0, !PT ;  /* 0xffff000008087812 */ /* 0x000fe200078ec0ff */
[C---:B------:R-:W-:Y:S01]  /*8080*/  IMAD.U32 R26, R10.reuse, 0x10000, RZ ;  /* 0x000100000a1a7824 */ /* 0x040fe200078e00ff */
[----:B------:R-:W-:Y:S01]  /*8090*/  LOP3.LUT R10, R10, 0xffff0000, RZ, 0xc0, !PT ;  /* 0xffff00000a0a7812 */ /* 0x000fe200078ec0ff */
[C---:B------:R-:W-:Y:S01]  /*80a0*/  FMUL.FTZ R37, R24.reuse, R33 ;  /* 0x0000002118257220 */ /* 0x040fe20000410000 */
[----:B------:R-:W-:Y:S01]  /*80b0*/  FMUL.FTZ R39, R24, R31 ;  /* 0x0000001f18277220 */ /* 0x000fe20000410000 */
[----:B------:R-:W-:Y:S01]  /*80c0*/  FMUL.FTZ R41, R8, R35 ;  /* 0x0000002308297220 */ /* 0x000fe20000410000 */
[----:B------:R-:W-:Y:S01]  /*80d0*/  SHF.L.U32 R25, R9, 0x10, RZ ;  /* 0x0000001009197819 */ /* 0x000fe200000006ff */
[----:B------:R-:W-:Y:S01]  /*80e0*/  FFMA.FTZ R24, R14, R31, -R37 ;  /* 0x0000001f0e187223 */ /* 0x000fe20000010825 */
[----:B------:R-:W-:Y:S01]  /*80f0*/  LOP3.LUT R31, R40, 0xffff0000, RZ, 0xc0, !PT ;  /* 0xffff0000281f7812 */ /* 0x000fe200078ec0ff */
[----:B------:R-:W-:-:S02]  /*8100*/  IMAD.U32 R37, R46, 0x10000, RZ ;  /* 0x000100002e257824 */ /* 0x000fc400078e00ff */
[----:B------:R-:W-:Y:S01]  /*8110*/  FFMA.FTZ R28, R14, R33, R39 ;  /* 0x000000210e1c7223 */ /* 0x000fe20000010027 */
[----:B------:R-:W-:Y:S01]  /*8120*/  IMAD.U32 R33, R42, 0x10000, RZ ;  /* 0x000100002a217824 */ /* 0x000fe200078e00ff */
[----:B------:R-:W-:Y:S01]  /*8130*/  LOP3.LUT R39, R46, 0xffff0000, RZ, 0xc0, !PT ;  /* 0xffff00002e277812 */ /* 0x000fe200078ec0ff */
[-C--:B------:R-:W-:Y:S01]  /*8140*/  FMUL.FTZ R43, R8, R31.reuse ;  /* 0x0000001f082b7220 */ /* 0x080fe20000410000 */
[----:B------:R-:W-:Y:S01]  /*8150*/  FFMA.FTZ R41, R4, R31, -R41 ;  /* 0x0000001f04297223 */ /* 0x000fe20000010829 */
[C---:B------:R-:W-:Y:S01]  /*8160*/  FMUL.FTZ R31, R26.reuse, R37 ;  /* 0x000000251a1f7220 */ /* 0x040fe20000410000 */
[----:B------:R-:W-:Y:S01]  /*8170*/  FMUL.FTZ R26, R26, R33 ;  /* 0x000000211a1a7220 */ /* 0x000fe20000410000 */
[----:B------:R-:W-:Y:S01]  /*8180*/  FFMA.FTZ R43, R4, R35, R43 ;  /* 0x00000023042b7223 */ /* 0x000fe2000001002b */
[----:B------:R-:W-:Y:S01]  /*8190*/  FMUL.FTZ R35, R10, R39 ;  /* 0x000000270a237220 */ /* 0x000fe20000410000 */
[----:B------:R-:W-:Y:S01]  /*81a0*/  FFMA.FTZ R33, R20, R33, -R31 ;  /* 0x0000002114217223 */ /* 0x000fe2000001081f */
[----:B------:R-:W-:Y:S01]  /*81b0*/  LOP3.LUT R31, R42, 0xffff0000, RZ, 0xc0, !PT ;  /* 0xffff00002a1f7812 */ /* 0x000fe200078ec0ff */
[----:B------:R-:W-:-:S02]  /*81c0*/  IMAD.U32 R14, R12, 0x10000, RZ ;  /* 0x000100000c0e7824 */ /* 0x000fc400078e00ff */
[----:B------:R-:W-:Y:S01]  /*81d0*/  FFMA.FTZ R37, R20, R37, R26 ;  /* 0x0000002514257223 */ /* 0x000fe2000001001a */
[----:B------:R-:W-:Y:S01]  /*81e0*/  IMAD.U32 R27, R11, 0x10000, RZ ;  /* 0x000100000b1b7824 */ /* 0x000fe200078e00ff */
[----:B------:R-:W-:Y:S01]  /*81f0*/  LOP3.LUT R9, R9, 0xffff0000, RZ, 0xc0, !PT ;  /* 0xffff000009097812 */ /* 0x000fe200078ec0ff */
[-C--:B------:R-:W-:Y:S01]  /*8200*/  FMUL.FTZ R45, R10, R31.reuse ;  /* 0x0000001f0a2d7220 */ /* 0x080fe20000410000 */
[----:B------:R-:W-:Y:S02]  /*8210*/  IMAD.U32 R4, R0, 0x10000, RZ ;  /* 0x0001000000047824 */ /* 0x000fe400078e00ff */
[----:B------:R-:W-:Y:S01]  /*8220*/  FFMA.FTZ R30, R6, R31, -R35 ;  /* 0x0000001f061e7223 */ /* 0x000fe20000010823 */
[----:B------:R-:W-:Y:S02]  /*8230*/  IMAD.U32 R10, R13, 0x10000, RZ ;  /* 0x000100000d0a7824 */ /* 0x000fe400078e00ff */
[----:B------:R-:W-:Y:S01]  /*8240*/  FMUL.FTZ R20, R25, R14 ;  /* 0x0000000e19147220 */ /* 0x000fe20000410000 */
[----:B------:R-:W-:-:S02]  /*8250*/  IMAD.U32 R8, R3, 0x10000, RZ ;  /* 0x0001000003087824 */ /* 0x000fc400078e00ff */
[----:B------:R-:W-:Y:S01]  /*8260*/  FFMA.FTZ R32, R6, R39, R45 ;  /* 0x0000002706207223 */ /* 0x000fe2000001002d */
[----:B------:R-:W-:Y:S02]  /*8270*/  IMAD.U32 R15, R5, 0x10000, RZ ;  /* 0x00010000050f7824 */ /* 0x000fe400078e00ff */
[----:B------:R-:W-:Y:S01]  /*8280*/  FMUL.FTZ R25, R25, R4 ;  /* 0x0000000419197220 */ /* 0x000fe20000410000 */
[----:B------:R-:W-:Y:S02]  /*8290*/  IMAD.U32 R21, R7, 0x10000, RZ ;  /* 0x0001000007157824 */ /* 0x000fe400078e00ff */
[C---:B------:R-:W-:Y:S01]  /*82a0*/  FMUL.FTZ R6, R27.reuse, R10 ;  /* 0x0000000a1b067220 */ /* 0x040fe20000410000 */
[----:B------:R-:W-:Y:S01]  /*82b0*/  FMUL.FTZ R26, R27, R8 ;  /* 0x000000081b1a7220 */ /* 0x000fe20000410000 */
[----:B------:R-:W-:Y:S01]  /*82c0*/  FFMA.FTZ R25, R15, R14, R25 ;  /* 0x0000000e0f197223 */ /* 0x000fe20000010019 */
[----:B------:R-:W-:Y:S01]  /*82d0*/  LOP3.LUT R11, R11, 0xffff0000, RZ, 0xc0, !PT ;  /* 0xffff00000b0b7812 */ /* 0x000fe200078ec0ff */
[----:B------:R-:W-:Y:S01]  /*82e0*/  FFMA.FTZ R27, R21, R8, -R6 ;  /* 0x00000008151b7223 */ /* 0x000fe20000010806 */
[----:B------:R-:W-:Y:S01]  /*82f0*/  FFMA.FTZ R20, R15, R4, -R20 ;  /* 0x000000040f147223 */ /* 0x000fe20000010814 */
[----:B------:R-:W-:Y:S01]  /*8300*/  LOP3.LUT R8, R12, 0xffff0000, RZ, 0xc0, !PT ;  /* 0xffff00000c087812 */ /* 0x000fe200078ec0ff */
[----:B------:R-:W-:Y:S01]  /*8310*/  FFMA.FTZ R21, R21, R10, R26 ;  /* 0x0000000a15157223 */ /* 0x000fe2000001001a */
[----:B------:R-:W-:-:S02]  /*8320*/  LOP3.LUT R14, R13, 0xffff0000, RZ, 0xc0, !PT ;  /* 0xffff00000d0e7812 */ /* 0x000fc400078ec0ff */
[----:B------:R-:W-:Y:S01]  /*8330*/  LOP3.LUT R4, R0, 0xffff0000, RZ, 0xc0, !PT ;  /* 0xffff000000047812 */ /* 0x000fe200078ec0ff */
[----:B------:R-:W-:Y:S01]  /*8340*/  FMUL.FTZ R10, R9, R8 ;  /* 0x00000008090a7220 */ /* 0x000fe20000410000 */
[----:B------:R-:W-:Y:S01]  /*8350*/  LOP3.LUT R6, R3, 0xffff0000, RZ, 0xc0, !PT ;  /* 0xffff000003067812 */ /* 0x000fe200078ec0ff */
[----:B------:R-:W-:Y:S01]  /*8360*/  FMUL.FTZ R34, R11, R14 ;  /* 0x0000000e0b227220 */ /* 0x000fe20000410000 */
[----:B------:R-:W-:Y:S01]  /*8370*/  LOP3.LUT R5, R5, 0xffff0000, RZ, 0xc0, !PT ;  /* 0xffff000005057812 */ /* 0x000fe200078ec0ff */
[----:B------:R-:W-:Y:S01]  /*8380*/  FMUL.FTZ R15, R9, R4 ;  /* 0x00000004090f7220 */ /* 0x000fe20000410000 */
[----:B------:R-:W-:Y:S01]  /*8390*/  LOP3.LUT R7, R7, 0xffff0000, RZ, 0xc0, !PT ;  /* 0xffff000007077812 */ /* 0x000fe200078ec0ff */
[----:B------:R-:W-:Y:S02]  /*83a0*/  FMUL.FTZ R11, R11, R6 ;  /* 0x000000060b0b7220 */ /* 0x000fe40000410000 */
        /* <DEDUP_REMOVED lines=8> */
[----:B------:R-:W-:Y:S02]  /*8430*/  F2FP.BF16.F32.PACK_AB R8, R43, R28 ;  /* 0x0000001c2b08723e */ /* 0x000fe400000010ff */
[----:B------:R-:W-:Y:S01]  /*8440*/  F2FP.BF16.F32.PACK_AB R10, R32, R37 ;  /* 0x00000025200a723e */ /* 0x000fe200000010ff */
[----:B------:R1:W-:Y:S01]  /*8450*/  STS.128 [R36+0x18400], R4 ;  /* 0x0184000424007388 */ /* 0x0003e20000000c00 */
[----:B------:R-:W-:-:S02]  /*8460*/  F2FP.BF16.F32.PACK_AB R9, R26, R25 ;  /* 0x000000191a09723e */ /* 0x000fc400000010ff */
[----:B------:R-:W-:-:S05]  /*8470*/  F2FP.BF16.F32.PACK_AB R11, R14, R21 ;  /* 0x000000150e0b723e */ /* 0x000fca00000010ff */
[----:B------:R1:W-:Y:S02]  /*8480*/  STS.128 [R38+0x18400], R8 ;  /* 0x0184000826007388 */ /* 0x0003e40000000c00 */
.L_x_745:
[----:B------:R-:W-:Y:S05]  /*8490*/  BSYNC B1 ;  /* 0x0000000000017941 */ /* 0x000fea0003800000 */
.L_x_744:
[----:B------:R-:W-:Y:S05]  /*84a0*/  @P0 BRA `(.L_x_736) ;  /* 0x0000000400500947 */ /* 0x000fea0003800000 */
[----:B-1----:R-:W2:Y:S01]  /*84b0*/  LDL R5, [R1+0xc] ;  /* 0x00000c0001057983 */ /* 0x002ea20000100800 */
[----:B------:R-:W-:-:S03]  /*84c0*/  SHF.R.U32.HI R6, RZ, 0x3, R229 ;  /* 0x00000003ff067819 */ /* 0x000fc600000116e5 */
[----:B------:R-:W3:Y:S01]  /*84d0*/  LDL R38, [R1+0x4c] ;  /* 0x00004c0001267983 */ /* 0x000ee20000100800 */
[----:B------:R-:W-:Y:S01]  /*84e0*/  IMAD.IADD R4, R16, 0x1, R47 ;  /* 0x0000000110047824 */ /* 0x000fe200078e022f */
[----:B------:R-:W-:Y:S01]  /*84f0*/  SHF.L.U32 R37, R46, 0x10, RZ ;  /* 0x000000102e257819 */ /* 0x000fe200000006ff */
[C---:B------:R-:W-:Y:S01]  /*8500*/  IMAD.U32 R33, R44.reuse, 0x10000, RZ ;  /* 0x000100002c217824 */ /* 0x040fe200078e00ff */
[----:B------:R-:W-:Y:S01]  /*8510*/  LOP3.LUT R44, R44, 0xffff0000, RZ, 0xc0, !PT ;  /* 0xffff00002c2c7812 */ /* 0x000fe200078ec0ff */
[----:B------:R-:W-:Y:S01]  /*8520*/  IMAD.U32 R31, R40, 0x10000, RZ ;  /* 0x00010000281f7824 */ /* 0x000fe200078e00ff */
[----:B------:R-:W-:Y:S01]  /*8530*/  LOP3.LUT R4, R229, 0x38, R4, 0xf8, !PT ;  /* 0x00000038e5047812 */ /* 0x000fe200078ef804 */
[----:B------:R-:W-:Y:S01]  /*8540*/  IMAD.U32 R36, R12, 0x10000, RZ ;  /* 0x000100000c247824 */ /* 0x000fe200078e00ff */
[----:B------:R-:W-:Y:S01]  /*8550*/  LOP3.LUT R40, R40, 0xffff0000, RZ, 0xc0, !PT ;  /* 0xffff000028287812 */ /* 0x000fe200078ec0ff */
[----:B------:R-:W-:Y:S01]  /*8560*/  IMAD.U32 R34, R0, 0x10000, RZ ;  /* 0x0001000000227824 */ /* 0x000fe200078e00ff */
[----:B------:R-:W-:Y:S01]  /*8570*/  LOP3.LUT R4, R4, R6, RZ, 0x3c, !PT ;  /* 0x0000000604047212 */ /* 0x000fe200078e3cff */
[C---:B------:R-:W-:Y:S01]  /*8580*/  IMAD.U32 R35, R42.reuse, 0x10000, RZ ;  /* 0x000100002a237824 */ /* 0x040fe200078e00ff */
[----:B------:R-:W-:-:S02]  /*8590*/  LOP3.LUT R42, R42, 0xffff0000, RZ, 0xc0, !PT ;  /* 0xffff00002a2a7812 */ /* 0x000fc400078ec0ff */
[----:B------:R-:W-:Y:S02]  /*85a0*/  LOP3.LUT R46, R46, 0xffff0000, RZ, 0xc0, !PT ;  /* 0xffff00002e2e7812 */ /* 0x000fe400078ec0ff */
[----:B------:R-:W-:Y:S02]  /*85b0*/  LOP3.LUT R41, R12, 0xffff0000, RZ, 0xc0, !PT ;  /* 0xffff00000c297812 */ /* 0x000fe400078ec0ff */
[----:B------:R-:W-:Y:S01]  /*85c0*/  LOP3.LUT R39, R0, 0xffff0000, RZ, 0xc0, !PT ;  /* 0xffff000000277812 */ /* 0x000fe200078ec0ff */
[----:B--2---:R-:W-:-:S04]  /*85d0*/  IMAD.IADD R8, R5, 0x1, R4 ;  /* 0x0000000105087824 */ /* 0x004fc800078e0204 */
[----:B------:R-:W-:Y:S01]  /*85e0*/  IMAD R14, R8, 0x2, R19 ;  /* 0x00000002080e7824 */ /* 0x000fe200078e0213 */
[----:B---3--:R-:W1:Y:S04]  /*85f0*/  LDS.128 R4, [R38+0x18400] ;  /* 0x0184000026047984 */ /* 0x008e680000000c00 */
[----:B------:R-:W2:Y:S01]  /*8600*/  LDS.128 R8, [R14+0x18400] ;  /* 0x018400000e087984 */ /* 0x000ea20000000c00 */
[C---:B-1----:R-:W-:Y:S01]  /*8610*/  IMAD.U32 R15, R4.reuse, 0x10000, RZ ;  /* 0x00010000040f7824 */ /* 0x042fe200078e00ff */
[----:B------:R-:W-:Y:S01]  /*8620*/  LOP3.LUT R4, R4, 0xffff0000, RZ, 0xc0, !PT ;  /* 0xffff000004047812 */ /* 0x000fe200078ec0ff */
[C---:B------:R-:W-:Y:S01]  /*8630*/  IMAD.U32 R20, R5.reuse, 0x10000, RZ ;  /* 0x0001000005147824 */ /* 0x040fe200078e00ff */
[----:B------:R-:W-:Y:S01]  /*8640*/  LOP3.LUT R5, R5, 0xffff0000, RZ, 0xc0, !PT ;  /* 0xffff000005057812 */ /* 0x000fe200078ec0ff */
[C---:B--2---:R-:W-:Y:S01]  /*8650*/  IMAD.U32 R25, R8.reuse, 0x10000, RZ ;  /* 0x0001000008197824 */ /* 0x044fe200078e00ff */
        /* <DEDUP_REMOVED lines=10> */
[----:B------:R-:W-:Y:S01]  /*8700*/  FFMA.FTZ R25, R40, R4, -R25 ;  /* 0x0000000428197223 */ /* 0x000fe20000010819 */
[-C--:B------:R-:W-:Y:S01]  /*8710*/  FMUL.FTZ R31, R36, R26.reuse ;  /* 0x0000001a241f7220 */ /* 0x080fe20000410000 */
[----:B------:R-:W-:Y:S01]  /*8720*/  FMUL.FTZ R33, R34, R26 ;  /* 0x0000001a22217220 */ /* 0x000fe20000410000 */
[----:B------:R-:W-:Y:S01]  /*8730*/  FFMA.FTZ R15, R44, R4, R15 ;  /* 0x000000042c0f7223 */ /* 0x000fe2000001000f */
[----:B------:R-:W-:Y:S02]  /*8740*/  IMAD.U32 R21, R6, 0x10000, RZ ;  /* 0x0001000006157824 */ /* 0x000fe400078e00ff */
[-C--:B------:R-:W-:Y:S01]  /*8750*/  FMUL.FTZ R4, R37, R27.reuse ;  /* 0x0000001b25047220 */ /* 0x080fe20000410000 */
[----:B------:R-:W-:Y:S01]  /*8760*/  LOP3.LUT R10, R10, 0xffff0000, RZ, 0xc0, !PT ;  /* 0xffff00000a0a7812 */ /* 0x000fe200078ec0ff */
[-C--:B------:R-:W-:Y:S01]  /*8770*/  FFMA.FTZ R31, R34, R20.reuse, -R31 ;  /* 0x00000014221f7223 */ /* 0x080fe2000001081f */
[----:B------:R-:W-:Y:S01]  /*8780*/  FFMA.FTZ R33, R36, R20, R33 ;  /* 0x0000001424217223 */ /* 0x000fe20000010021 */
[C---:B------:R-:W-:Y:S01]  /*8790*/  FMUL.FTZ R20, R35.reuse, R27 ;  /* 0x0000001b23147220 */ /* 0x040fe20000410000 */
[----:B------:R-:W-:Y:S01]  /*87a0*/  FFMA.FTZ R8, R35, R21, -R4 ;  /* 0x0000001523087223 */ /* 0x000fe20000010804 */
[----:B------:R-:W-:Y:S01]  /*87b0*/  IMAD.U32 R28, R11, 0x10000, RZ ;  /* 0x000100000b1c7824 */ /* 0x000fe200078e00ff */
[----:B------:R-:W-:Y:S01]  /*87c0*/  LOP3.LUT R6, R6, 0xffff0000, RZ, 0xc0, !PT ;  /* 0xffff000006067812 */ /* 0x000fe200078ec0ff */
[----:B------:R-:W-:-:S02]  /*87d0*/  IMAD.U32 R26, R13, 0x10000, RZ ;  /* 0x000100000d1a7824 */ /* 0x000fc400078e00ff */
[-C--:B------:R-:W-:Y:S01]  /*87e0*/  FMUL.FTZ R27, R46, R10.reuse ;  /* 0x0000000a2e1b7220 */ /* 0x080fe20000410000 */
[----:B------:R-:W-:Y:S02]  /*87f0*/  IMAD.U32 R4, R3, 0x10000, RZ ;  /* 0x0001000003047824 */ /* 0x000fe400078e00ff */
[----:B------:R-:W-:Y:S01]  /*8800*/  FMUL.FTZ R35, R42, R10 ;  /* 0x0000000a2a237220 */ /* 0x000fe20000410000 */
[----:B------:R-:W-:Y:S01]  /*8810*/  LOP3.LUT R11, R11, 0xffff0000, RZ, 0xc0, !PT ;  /* 0xffff00000b0b7812 */ /* 0x000fe200078ec0ff */
[----:B------:R-:W-:Y:S01]  /*8820*/  FFMA.FTZ R10, R37, R21, R20 ;  /* 0x00000015250a7223 */ /* 0x000fe20000010014 */
[----:B------:R-:W-:Y:S01]  /*8830*/  LOP3.LUT R13, R13, 0xffff0000, RZ, 0xc0, !PT ;  /* 0xffff00000d0d7812 */ /* 0x000fe200078ec0ff */
[----:B0-----:R-:W-:Y:S02]  /*8840*/  IMAD.U32 R24, R7, 0x10000, RZ ;  /* 0x0001000007187824 */ /* 0x001fe400078e00ff */
[-C--:B------:R-:W-:Y:S01]  /*8850*/  FMUL.FTZ R21, R26, R28.reuse ;  /* 0x0000001c1a157220 */ /* 0x080fe20000410000 */
[----:B------:R-:W-:Y:S01]  /*8860*/  FMUL.FTZ R37, R4, R28 ;  /* 0x0000001c04257220 */ /* 0x000fe20000410000 */
[----:B------:R-:W-:Y:S01]  /*8870*/  LOP3.LUT R3, R3, 0xffff0000, RZ, 0xc0, !PT ;  /* 0xffff000003037812 */ /* 0x000fe200078ec0ff */
[-C--:B------:R-:W-:Y:S01]  /*8880*/  FFMA.FTZ R27, R42, R6.reuse, -R27 ;  /* 0x000000062a1b7223 */ /* 0x080fe2000001081b */
[----:B------:R-:W-:Y:S01]  /*8890*/  LOP3.LUT R7, R7, 0xffff0000, RZ, 0xc0, !PT ;  /* 0xffff000007077812 */ /* 0x000fe200078ec0ff */
[----:B------:R-:W-:Y:S01]  /*88a0*/  FFMA.FTZ R35, R46, R6, R35 ;  /* 0x000000062e237223 */ /* 0x000fe20000010023 */
[-C--:B------:R-:W-:Y:S01]  /*88b0*/  FFMA.FTZ R21, R4, R24.reuse, -R21 ;  /* 0x0000001804157223 */ /* 0x080fe20000010815 */
[----:B------:R-:W-:Y:S01]  /*88c0*/  FFMA.FTZ R37, R26, R24, R37 ;  /* 0x000000181a257223 */ /* 0x000fe20000010025 */
[----:B------:R-:W-:Y:S01]  /*88d0*/  FMUL.FTZ R0, R41, R9 ;  /* 0x0000000929007220 */ /* 0x000fe20000410000 */
        /* <DEDUP_REMOVED lines=17> */
.L_x_736:
[----:B------:R-:W-:Y:S05]  /*89f0*/  BSYNC B0 ;  /* 0x0000000000007941 */ /* 0x000fea0003800000 */
.L_x_725:
[----:B------:R-:W-:Y:S01]  /*8a00*/  @!PT LDS RZ, [RZ] ;  /* 0x00000000fffff984 */ /* 0x000fe20000000800 */
[----:B------:R-:W-:Y:S01]  /*8a10*/  @!PT LDS RZ, [RZ] ;  /* 0x00000000fffff984 */ /* 0x000fe20000000800 */
[----:B------:R-:W-:Y:S01]  /*8a20*/  @!PT LDS RZ, [RZ] ;  /* 0x00000000fffff984 */ /* 0x000fe20000000800 */
[----:B------:R-:W-:Y:S01]  /*8a30*/  @!PT LDS RZ, [RZ] ;  /* 0x00000000fffff984 */ /* 0x000fe20000000800 */
[----:B------:R4:W-:Y:S06]  /*8a40*/  MEMBAR.ALL.CTA ;  /* 0x0000000000007992 */ /* 0x0009ec0000008000 */
[----:B----4-:R-:W4:Y:S01]  /*8a50*/  FENCE.VIEW.ASYNC.S ;  /* 0x00000000000073c6 */ /* 0x010f220000000000 */
[----:B------:R-:W-:Y:S05]  /*8a60*/  WARPSYNC.ALL ;  /* 0x0000000000007948 */ /* 0x000fea0003800000 */
[----:B----4-:R-:W-:Y:S06]  /*8a70*/  BAR.SYNC.DEFER_BLOCKING 0xd, 0x100 ;  /* 0x0344000000007b1d */ /* 0x010fec0000010000 */
.L_x_722:
[----:B012---:R-:W0:Y:S01]  /*8a80*/  S2R R0, SR_TID.X ;  /* 0x0000000000007919 */ /* 0x007e220000002100 */
[----:B------:R-:W-:Y:S01]  /*8a90*/  ISETP.NE.AND P0, PT, R205, 0x3, PT ;  /* 0x00000003cd00780c */ /* 0x000fe20003f05270 */
[----:B------:R-:W-:Y:S05]  /*8aa0*/  WARPSYNC.ALL ;  /* 0x0000000000007948 */ /* 0x000fea0003800000 */
[----:B0-----:R-:W-:-:S05]  /*8ab0*/  SHF.R.U32.HI R0, RZ, 0x7, R0 ;  /* 0x00000007ff007819 */ /* 0x001fca0000011600 */
[----:B---3--:R-:W-:-:S05]  /*8ac0*/  VIADD R7, R0, 0x8 ;  /* 0x0000000800077836 */ /* 0x008fca0000000000 */
[----:B------:R0:W-:Y:S06]  /*8ad0*/  BAR.SYNC.DEFER_BLOCKING R7, 0x100 ;  /* 0x000400070000751d */ /* 0x0001ec0000010000 */
[----:B------:R-:W-:Y:S05]  /*8ae0*/  @!P0 BRA `(.L_x_746) ;  /* 0x0000000000048947 */ /* 0x000fea0003800000 */
[----:B------:R-:W-:Y:S01]  /*8af0*/  BPT.TRAP 0x1 ;  /* 0x000000040000795c */ /* 0x000fe20000300000 */
.L_x_746:
[----:B------:R-:W-:Y:S01]  /*8b00*/  IMAD R6, R202, 0x8, R19 ;  /* 0x00000008ca067824 */ /* 0x000fe200078e0213 */
[----:B------:R-:W-:-:S04]  /*8b10*/  SHF.L.U32 R73, R212, 0x1f, RZ ;  /* 0x0000001fd4497819 */ /* 0x000fc800000006ff */
[----:B------:R1:W2:Y:S01]  /*8b20*/  SYNCS.PHASECHK.TRANS64.TRYWAIT P1, [R6+URZ+0x22830], R73 ;  /* 0x02283049060075a7 */ /* 0x0002a2000802017f */
[----:B------:R-:W-:Y:S05]  /*8b30*/  @!P0 BRA `(.L_x_747) ;  /* 0x0000000000048947 */ /* 0x000fea0003800000 */
[----:B------:R-:W-:Y:S01]  /*8b40*/  BPT.TRAP 0x1 ;  /* 0x000000040000795c */ /* 0x000fe20000300000 */
.L_x_747:
[----:B------:R-:W-:Y:S01]  /*8b50*/  VIADD R0, R19, 0x1c400 ;  /* 0x0001c40013007836 */ /* 0x000fe20000000000 */
[----:B------:R-:W-:Y:S01]  /*8b60*/  LOP3.LUT R4, R29, 0x10000, RZ, 0xfc, !PT ;  /* 0x000100001d047812 */ /* 0x000fe200078efcff */
[----:B------:R-:W-:-:S03]  /*8b70*/  IMAD.MOV.U32 R5, RZ, RZ, 0x40000040 ;  /* 0x40000040ff057424 */ /* 0x000fc600078e00ff */
[----:B------:R-:W-:-:S04]  /*8b80*/  SHF.R.U32.HI R0, RZ, 0x4, R0 ;  /* 0x00000004ff007819 */ /* 0x000fc80000011600 */
[----:B------:R-:W-:-:S04]  /*8b90*/  LOP3.LUT R0, R0, 0x3fff, RZ, 0xc0, !PT ;  /* 0x00003fff00007812 */ /* 0x000fc800078ec0ff */
[----:B------:R-:W-:-:S05]  /*8ba0*/  LOP3.LUT R0, R0, 0x10000, RZ, 0xfc, !PT ;  /* 0x0001000000007812 */ /* 0x000fca00078efcff */
[----:B------:R3:W-:Y:S01]  /*8bb0*/  STL [R1+0x8], R0 ;  /* 0x0000080001007387 */ /* 0x0007e20000100800 */
[----:B--2---:R-:W-:Y:S05]  /*8bc0*/  @P1 BRA `(.L_x_748) ;  /* 0x0000000000081947 */ /* 0x004fea0003800000 */
[----:B------:R-:W2:Y:S02]  /*8bd0*/  SYNCS.PHASECHK.TRANS64.TRYWAIT P1, [R6+URZ+0x22830], R73 ;  /* 0x02283049060075a7 */ /* 0x000ea4000802017f */
[----:B--2---:R-:W-:Y:S05]  /*8be0*/  @!P1 BRA `(.L_x_749) ;  /* 0x000000f400c49947 */ /* 0x004fea0003800000 */
.L_x_748:
[----:B---3--:R-:W3:Y:S01]  /*8bf0*/  LDL R0, [R1+0x8] ;  /* 0x0000080001007983 */ /* 0x008ee20000100800 */
[----:B------:R-:W-:Y:S01]  /*8c00*/  IMAD.MOV.U32 R9, RZ, RZ, 0x40000040 ;  /* 0x40000040ff097424 */ /* 0x000fe200078e00ff */
[----:B------:R-:W-:Y:S05]  /*8c10*/  WARPSYNC.ALL ;  /* 0x0000000000007948 */ /* 0x000fea0003800000 */
[C---:B------:R-:W-:Y:S01]  /*8c20*/  R2UR UR4, R4.reuse ;  /* 0x00000000040472ca */ /* 0x040fe200000e0000 */
[----:B-----5:R-:W-:Y:S01]  /*8c30*/  WARPGROUP.ARRIVE ;  /* 0x00000000000079c5 */ /* 0x020fe20000000000 */
[----:B------:R-:W-:Y:S01]  /*8c40*/  R2UR UR5, R5 ;  /* 0x00000000050572ca */ /* 0x000fe200000e0000 */
[----:B------:R-:W-:Y:S01]  /*8c50*/  VIADD R14, R4, 0x2 ;  /* 0x00000002040e7836 */ /* 0x000fe20000000000 */
[----:B------:R-:W-:Y:S01]  /*8c60*/  R2UR UR7, R9 ;  /* 0x00000000090772ca */ /* 0x000fe200000e0000 */
[----:B------:R-:W-:-:S02]  /*8c70*/  IMAD.MOV.U32 R15, RZ, RZ, 0x40000040 ;  /* 0x40000040ff0f7424 */ /* 0x000fc400078e00ff */
[----:B------:R-:W-:Y:S02]  /*8c80*/  IMAD.MOV.U32 R11, RZ, RZ, 0x40000040 ;  /* 0x40000040ff0b7424 */ /* 0x000fe400078e00ff */
[----:B------:R-:W-:Y:S02]  /*8c90*/  VIADD R12, R4, 0x4 ;  /* 0x00000004040c7836 */ /* 0x000fe40000000000 */
[----:B------:R-:W-:Y:S02]  /*8ca0*/  IMAD.MOV.U32 R13, RZ, RZ, 0x40000040 ;  /* 0x40000040ff0d7424 */ /* 0x000fe400078e00ff */
[----:B------:R-:W-:Y:S02]  /*8cb0*/  IMAD.MOV.U32 R9, RZ, RZ, 0x40000040 ;  /* 0x40000040ff097424 */ /* 0x000fe400078e00ff */
[----:B---3--:R-:W-:Y:S02]  /*8cc0*/  IMAD R8, R202, 0x300, R0 ;  /* 0x00000300ca087824 */ /* 0x008fe400078e0200 */
[----:B------:R-:W3:Y:S02]  /*8cd0*/  S2R R0, SR_TID.X ;  /* 0x0000000000007919 */ /* 0x000ee40000002100 */
[C---:B------:R-:W-:Y:S01]  /*8ce0*/  VIADD R10, R8.reuse, 0x2 ;  /* 0x00000002080a7836 */ /* 0x040fe20000000000 */
[----:B------:R-:W-:-:S13]  /*8cf0*/  R2UR UR6, R8 ;  /* 0x00000000080672ca */ /* 0x000fda00000e0000 */
[----:B------:R-:W-:Y:S01]  /*8d00*/  HGMMA.64x96x16.F32.BF16 R24, gdesc[UR4], RZ, !UPT, gsb0 ;  /* 0x01600000041879f0 */ /* 0x000fe2000c0018ff */
[----:B------:R-:W-:Y:S02]  /*8d10*/  R2UR UR4, R14 ;  /* 0x000000000e0472ca */ /* 0x000fe400000e0000 */
[----:B------:R-:W-:Y:S02]  /*8d20*/  R2UR UR5, R15 ;  /* 0x000000000f0572ca */ /* 0x000fe400000e0000 */
[----:B------:R-:W-:Y:S01]  /*8d30*/  R2UR UR6, R10 ;  /* 0x000000000a0672ca */ /* 0x000fe200000e0000 */
[C---:B------:R-:W-:Y:S01]  /*8d40*/  VIADD R10, R8.reuse, 0x4 ;  /* 0x00000004080a7836 */ /* 0x040fe20000000000 */
[----:B------:R-:W-:Y:S01]  /*8d50*/  R2UR UR7, R11 ;  /* 0x000000000b0772ca */ /* 0x000fe200000e0000 */
[----:B------:R-:W-:Y:S02]  /*8d60*/  IMAD.MOV.U32 R11, RZ, RZ, 0x40000040 ;  /* 0x40000040ff0b7424 */ /* 0x000fe400078e00ff */
[----:B------:R-:W-:Y:S01]  /*8d70*/  VIADD R8, R8, 0x6 ;  /* 0x0000000608087836 */ /* 0x000fe20000000000 */
[----:B---3--:R-:W-:Y:S01]  /*8d80*/  SHF.R.U32.HI R0, RZ, 0x7, R0 ;  /* 0x00000007ff007819 */ /* 0x008fe20000011600 */
[----:B------:R-:W-:-:S02]  /*8d90*/  WARPGROUP.DEPBAR.LE gsb0, 0x0 ;  /* 0x00008000000079c5 */ /* 0x000fc40000010000 */
[----:B------:R-:W-:-:S06]  /*8da0*/  WARPGROUP.ARRIVE ;  /* 0x00000000000079c5 */ /* 0x000fcc0000000000 */
[----:B------:R-:W-:Y:S01]  /*8db0*/  HGMMA.64x96x16.F32.BF16 R24, gdesc[UR4], R24, gsb0 ;  /* 0x01600000041879f0 */ /* 0x000fe20008001818 */
[----:B------:R-:W-:Y:S02]  /*8dc0*/  R2UR UR4, R12 ;  /* 0x000000000c0472ca */ /* 0x000fe400000e0000 */
[----:B------:R-:W-:Y:S02]  /*8dd0*/  R2UR UR5, R13 ;  /* 0x000000000d0572ca */ /* 0x000fe400000e0000 */
[----:B------:R-:W-:Y:S01]  /*8de0*/  R2UR UR6, R10 ;  /* 0x000000000a0672ca */ /* 0x000fe200000e0000 */
[----:B------:R-:W-:Y:S01]  /*8df0*/  VIADD R10, R4, 0x6 ;  /* 0x00000006040a7836 */ /* 0x000fe20000000000 */
[----:B------:R-:W-:Y:S01]  /*8e00*/  R2UR UR7, R11 ;  /* 0x000000000b0772ca */ /* 0x000fe200000e0000 */
[----:B------:R-:W-:Y:S01]  /*8e10*/  IMAD.MOV.U32 R11, RZ, RZ, 0x40000040 ;  /* 0x40000040ff0b7424 */ /* 0x000fe200078e00ff */
[----:B------:R-:W-:Y:S02]  /*8e20*/  WARPGROUP.DEPBAR.LE gsb0, 0x0 ;  /* 0x00008000000079c5 */ /* 0x000fe40000010000 */
[----:B------:R-:W-:-:S09]  /*8e30*/  WARPGROUP.ARRIVE ;  /* 0x00000000000079c5 */ /* 0x000fd20000000000 */
[----:B------:R-:W-:Y:S01]  /*8e40*/  HGMMA.64x96x16.F32.BF16 R24, gdesc[UR4], R24, gsb0 ;  /* 0x01600000041879f0 */ /* 0x000fe20008001818 */
[----:B------:R-:W-:Y:S02]  /*8e50*/  R2UR UR4, R10 ;  /* 0x000000000a0472ca */ /* 0x000fe400000e0000 */
[----:B------:R-:W-:Y:S02]  /*8e60*/  R2UR UR5, R11 ;  /* 0x000000000b0572ca */ /* 0x000fe400000e0000 */
[----:B------:R-:W-:Y:S02]  /*8e70*/  R2UR UR6, R8 ;  /* 0x00000000080672ca */ /* 0x000fe400000e0000 */
[----:B------:R-:W-:Y:S02]  /*8e80*/  R2UR UR7, R9 ;  /* 0x00000000090772ca */ /* 0x000fe400000e0000 */
[----:B------:R-:W-:Y:S01]  /*8e90*/  IADD3 R9, -R0, 0xb, RZ ;  /* 0x0000000b00097810 */ /* 0x000fe20007ffe1ff */
[----:B------:R-:W-:-:S02]  /*8ea0*/  WARPGROUP.DEPBAR.LE gsb0, 0x0 ;  /* 0x00008000000079c5 */ /* 0x000fc40000010000 */
[----:B------:R-:W-:-:S08]  /*8eb0*/  WARPGROUP.ARRIVE ;  /* 0x00000000000079c5 */ /* 0x000fd00000000000 */
[----:B------:R-:W-:Y:S03]  /*8ec0*/  HGMMA.64x96x16.F32.BF16 R24, gdesc[UR4], R24, gsb0 ;  /* 0x01600000041879f0 */ /* 0x000fe60008001818 */
[----:B------:R-:W-:Y:S02]  /*8ed0*/  WARPGROUP.DEPBAR.LE gsb0, 0x0 ;  /* 0x00008000000079c5 */ /* 0x000fe40000010000 */
[----:B------:R3:W-:Y:S06]  /*8ee0*/  BAR.ARV R9, 0x100 ;  /* 0x000400090000751d */ /* 0x0007ec0000002000 */
[----:B------:R-:W-:Y:S05]  /*8ef0*/  @!P0 BRA `(.L_x_750) ;  /* 0x0000000000048947 */ /* 0x000fea0003800000 */
[----:B------:R-:W-:Y:S01]  /*8f00*/  BPT.TRAP 0x1 ;  /* 0x000000040000795c */ /* 0x000fe20000300000 */
.L_x_750:
[----:B------:R-:W4:Y:S01]  /*8f10*/  LDL R76, [R1+0x54] ;  /* 0x00005400014c7983 */ /* 0x000f220000100800 */
[----:B------:R-:W-:Y:S01]  /*8f20*/  ULDC UR4, c[0x0][0x9d8] ;  /* 0x0002760000047ab9 */ /* 0x000fe20000000800 */
[----:B------:R-:W-:Y:S01]  /*8f30*/  ULDC UR5, c[0x0][0x988] ;  /* 0x0002620000057ab9 */ /* 0x000fe20000000800 */
[----:B------:R-:W-:Y:S01]  /*8f40*/  FMUL.FTZ R24, R24, UR4 ;  /* 0x0000000418187c20 */ /* 0x000fe20008410000 */
[----:B------:R-:W-:Y:S01]  /*8f50*/  FMUL.FTZ R25, R25, UR4 ;  /* 0x0000000419197c20 */ /* 0x000fe20008410000 */
[----:B------:R-:W-:Y:S01]  /*8f60*/  FMUL.FTZ R27, R27, UR4 ;  /* 0x000000041b1b7c20 */ /* 0x000fe20008410000 */
[----:B------:R-:W-:Y:S01]  /*8f70*/  FMUL.FTZ R28, R28, UR4 ;  /* 0x000000041c1c7c20 */ /* 0x000fe20008410000 */
[----:B------:R-:W-:Y:S01]  /*8f80*/  FMUL.FTZ R29, R29, UR4 ;  /* 0x000000041d1d7c20 */ /* 0x000fe20008410000 */
[----:B------:R-:W-:Y:S01]  /*8f90*/  FMUL.FTZ R32, R32, UR4 ;  /* 0x0000000420207c20 */ /* 0x000fe20008410000 */
[----:B------:R5:W-:Y:S01]  /*8fa0*/  MUFU.TANH R0, R27 ;  /* 0x0000001b00007308 */ /* 0x000be20000002400 */
[----:B------:R-:W-:Y:S01]  /*8fb0*/  FMUL.FTZ R26, R26, UR4 ;  /* 0x000000041a1a7c20 */ /* 0x000fe20008410000 */
[----:B------:R-:W-:Y:S01]  /*8fc0*/  FMUL.FTZ R33, R33, UR4 ;  /* 0x0000000421217c20 */ /* 0x000fe20008410000 */
[----:B------:R-:W-:Y:S01]  /*8fd0*/  FMUL.FTZ R30, R30, UR4 ;  /* 0x000000041e1e7c20 */ /* 0x000fe20008410000 */
[----:B------:R-:W-:Y:S01]  /*8fe0*/  FMUL.FTZ R36, R36, UR4 ;  /* 0x0000000424247c20 */ /* 0x000fe20008410000 */
[----:B------:R-:W-:Y:S01]  /*8ff0*/  FMUL.FTZ R31, R31, UR4 ;  /* 0x000000041f1f7c20 */ /* 0x000fe20008410000 */
[----:B------:R-:W-:Y:S01]  /*9000*/  FMUL.FTZ R37, R37, UR4 ;  /* 0x0000000425257c20 */ /* 0x000fe20008410000 */
[----:B------:R-:W-:Y:S01]  /*9010*/  FMUL.FTZ R34, R34, UR4 ;  /* 0x0000000422227c20 */ /* 0x000fe20008410000 */
[----:B------:R-:W0:Y:S01]  /*9020*/  MUFU.TANH R24, R24 ;  /* 0x0000001800187308 */ /* 0x000e220000002400 */
[----:B-----5:R-:W-:-:S02]  /*9030*/  IMAD R27, R178, -0x60, R176 ;  /* 0xffffffa0b21b7824 */ /* 0x020fc400078e02b0 */
[----:B------:R-:W-:Y:S01]  /*9040*/  FMUL.FTZ R40, R40, UR4 ;  /* 0x0000000428287c20 */ /* 0x000fe20008410000 */
[----:B------:R-:W-:Y:S01]  /*9050*/  FMUL.FTZ R35, R35, UR4 ;  /* 0x0000000423237c20 */ /* 0x000fe20008410000 */
[----:B------:R-:W-:Y:S01]  /*9060*/  FMUL.FTZ R41, R41, UR4 ;  /* 0x0000000429297c20 */ /* 0x000fe20008410000 */
[----:B------:R-:W-:Y:S02]  /*9070*/  VIADD R27, R27, 0x60 ;  /* 0x000000601b1b7836 */ /* 0x000fe40000000000 */
[----:B------:R-:W-:Y:S01]  /*9080*/  FMUL.FTZ R38, R38, UR4 ;  /* 0x0000000426267c20 */ /* 0x000fe20008410000 */
[----:B------:R-:W-:Y:S01]  /*9090*/  FMUL.FTZ R44, R44, UR4 ;  /* 0x000000042c2c7c20 */ /* 0x000fe20008410000 */
[----:B------:R-:W5:Y:S01]  /*90a0*/  MUFU.TANH R25, R25 ;  /* 0x0000001900197308 */ /* 0x000f620000002400 */
[----:B------:R-:W-:Y:S01]  /*90b0*/  FMUL.FTZ R39, R39, UR4 ;  /* 0x0000000427277c20 */ /* 0x000fe20008410000 */
        /* <DEDUP_REMOVED lines=33> */
[----:B------:R-:W3:Y:S05]  /*92d0*/  S2R R80, SR_CgaCtaId ;  /* 0x0000000000507919 */ /* 0x000eea0000008800 */
[----:B------:R-:W3:Y:S08]  /*92e0*/  MUFU.TANH R33, R33 ;  /* 0x0000002100217308 */ /* 0x000ef00000002400 */
        /* <DEDUP_REMOVED lines=16> */
[----:B------:R3:W-:Y:S08]  /*93f0*/  MUFU.TANH R20, R51 ;  /* 0x0000003300147308 */ /* 0x0007f00000002400 */
[----:B------:R-:W3:Y:S08]  /*9400*/  MUFU.TANH R46, R46 ;  /* 0x0000002e002e7308 */ /* 0x000ef00000002400 */
[----:B------:R-:W3:Y:S08]  /*9410*/  MUFU.TANH R52, R52 ;  /* 0x0000003400347308 */ /* 0x000ef00000002400 */
[----:B------:R-:W3:Y:S08]  /*9420*/  MUFU.TANH R47, R47 ;  /* 0x0000002f002f7308 */ /* 0x000ef00000002400 */
[----:B------:R3:W3:Y:S08]  /*9430*/  MUFU.TANH R21, R53 ;  /* 0x0000003500157308 */ /* 0x0006f00000002400 */
[----:B------:R-:W3:Y:S08]  /*9440*/  MUFU.TANH R50, R50 ;  /* 0x0000003200327308 */ /* 0x000ef00000002400 */
[----:B------:R3:W-:Y:S08]  /*9450*/  MUFU.TANH R26, R55 ;  /* 0x00000037001a7308 */ /* 0x0007f00000002400 */
[----:B------:R-:W3:Y:S08]  /*9460*/  MUFU.TANH R56, R56 ;  /* 0x0000003800387308 */ /* 0x000ef00000002400 */
[----:B------:R-:W3:Y:S08]  /*9470*/  MUFU.TANH R57, R57 ;  /* 0x0000003900397308 */ /* 0x000ef00000002400 */
[----:B------:R3:W-:Y:S08]  /*9480*/  MUFU.TANH R75, R59 ;  /* 0x0000003b004b7308 */ /* 0x0007f00000002400 */
[----:B------:R-:W3:Y:S08]  /*9490*/  MUFU.TANH R54, R54 ;  /* 0x0000003600367308 */ /* 0x000ef00000002400 */
[----:B------:R-:W3:Y:S08]  /*94a0*/  MUFU.TANH R60, R60 ;  /* 0x0000003c003c7308 */ /* 0x000ef00000002400 */
[----:B------:R3:W-:Y:S01]  /*94b0*/  MUFU.TANH R74, R65 ;  /* 0x00000041004a7308 */ /* 0x0007e20000002400 */
[----:B----4-:R-:W-:-:S05]  /*94c0*/  IMAD R76, R76, -0x2, R27 ;  /* 0xfffffffe4c4c7824 */ /* 0x010fca00078e021b */
[C---:B------:R-:W-:Y:S02]  /*94d0*/  ISETP.GT.AND P2, PT, R76.reuse, RZ, PT ;  /* 0x000000ff4c00720c */ /* 0x040fe40003f44270 */
[----:B------:R4:W4:Y:S01]  /*94e0*/  MUFU.TANH R72, R61 ;  /* 0x0000003d00487308 */ /* 0x0009220000002400 */
[C---:B------:R-:W-:Y:S02]  /*94f0*/  ISETP.GT.AND P3, PT, R76.reuse, 0x1, PT ;  /* 0x000000014c00780c */ /* 0x040fe40003f64270 */
[----:B------:R-:W-:Y:S02]  /*9500*/  ISETP.GT.AND P4, PT, R76, 0x8, PT ;  /* 0x000000084c00780c */ /* 0x000fe40003f84270 */
[----:B0-----:R-:W-:Y:S02]  /*9510*/  FSEL R79, R24, -INF , P2 ;  /* 0xff800000184f7808 */ /* 0x001fe40001000000 */
[----:B-----5:R-:W-:Y:S01]  /*9520*/  FSEL R78, R25, -INF , P3 ;  /* 0xff800000194e7808 */ /* 0x020fe20001800000 */
[----:B------:R-:W0:Y:S01]  /*9530*/  MUFU.TANH R58, R58 ;  /* 0x0000003a003a7308 */ /* 0x000e220000002400 */
[----:B-1----:R-:W-:-:S02]  /*9540*/  FSEL R83, R28, -INF , P4 ;  /* 0xff8000001c537808 */ /* 0x002fc40002000000 */
[C---:B------:R-:W-:Y:S02]  /*9550*/  ISETP.GT.AND P5, PT, R76.reuse, 0x9, PT ;  /* 0x000000094c00780c */ /* 0x040fe40003fa4270 */
[----:B------:R-:W-:Y:S02]  /*9560*/  FMNMX.FTZ R28, R79, R78, !PT ;  /* 0x0000004e4f1c7209 */ /* 0x000fe40007810000 */
[----:B------:R-:W-:Y:S01]  /*9570*/  ISETP.GT.AND P1, PT, R76, 0x10, PT ;  /* 0x000000104c00780c */ /* 0x000fe20003f24270 */
[----:B------:R-:W1:Y:S01]  /*9580*/  MUFU.TANH R64, R64 ;  /* 0x0000004000407308 */ /* 0x000e620000002400 */
[----:B--2---:R-:W-:Y:S02]  /*9590*/  FSEL R87, R29, -INF , P5 ;  /* 0xff8000001d577808 */ /* 0x004fe40002800000 */
[----:B------:R-:W-:Y:S02]  /*95a0*/  FMNMX.FTZ R28, R83, R28, !PT ;  /* 0x0000001c531c7209 */ /* 0x000fe40007810000 */
[----:B---3--:R-:W-:-:S02]  /*95b0*/  FSEL R3, R3, -INF , P2 ;  /* 0xff80000003037808 */ /* 0x008fc40001000000 */
[----:B------:R-:W-:Y:S01]  /*95c0*/  ISETP.GT.AND P2, PT, R76, 0x11, PT ;  /* 0x000000114c00780c */ /* 0x000fe20003f44270 */
[----:B------:R-:W2:Y:S01]  /*95d0*/  MUFU.TANH R62, R62 ;  /* 0x0000003e003e7308 */ /* 0x000ea20000002400 */
[----:B------:R-:W-:Y:S02]  /*95e0*/  FSEL R91, R32, -INF , P1 ;  /* 0xff800000205b7808 */ /* 0x000fe40000800000 */
[----:B------:R-:W-:Y:S02]  /*95f0*/  FMNMX.FTZ R28, R87, R28, !PT ;  /* 0x0000001c571c7209 */ /* 0x000fe40007810000 */
[----:B------:R-:W-:Y:S02]  /*9600*/  FSEL R0, R0, -INF , P3 ;  /* 0xff80000000007808 */ /* 0x000fe40001800000 */
[----:B------:R-:W-:Y:S01]  /*9610*/  ISETP.GT.AND P3, PT, R76, 0x18, PT ;  /* 0x000000184c00780c */ /* 0x000fe20003f64270 */
[----:B------:R-:W3:Y:S01]  /*9620*/  MUFU.TANH R68, R68 ;  /* 0x0000004400447308 */ /* 0x000ee20000002400 */
[----:B------:R-:W-:-:S02]  /*9630*/  FSEL R93, R33, -INF , P2 ;  /* 0xff800000215d7808 */ /* 0x000fc40001000000 */
[----:B------:R-:W-:Y:S02]  /*9640*/  FMNMX.FTZ R28, R91, R28, !PT ;  /* 0x0000001c5b1c7209 */ /* 0x000fe40007810000 */
[----:B------:R-:W-:Y:S02]  /*9650*/  FSEL R25, R30, -INF , P4 ;  /* 0xff8000001e197808 */ /* 0x000fe40002000000 */
[----:B------:R-:W-:Y:S01]  /*9660*/  ISETP.GT.AND P4, PT, R76, 0x19, PT ;  /* 0x000000194c00780c */ /* 0x000fe20003f84270 */
[----:B------:R0:W5:Y:S01]  /*9670*/  MUFU.TANH R24, R69 ;  /* 0x0000004500187308 */ /* 0x0001620000002400 */
[----:B------:R-:W-:Y:S02]  /*9680*/  FSEL R95, R36, -INF , P3 ;  /* 0xff800000245f7808 */ /* 0x000fe40001800000 */
[----:B------:R-:W-:Y:S02]  /*9690*/  FMNMX.FTZ R28, R93, R28, !PT ;  /* 0x0000001c5d1c7209 */ /* 0x000fe40007810000 */
[----:B------:R-:W-:-:S02]  /*96a0*/  FSEL R27, R31, -INF , P5 ;  /* 0xff8000001f1b7808 */ /* 0x000fc40002800000 */
[----:B------:R-:W-:Y:S01]  /*96b0*/  ISETP.GT.AND P5, PT, R76, 0x20, PT ;  /* 0x000000204c00780c */ /* 0x000fe20003fa4270 */
[----:B------:R-:W5:Y:S01]  /*96c0*/  MUFU.TANH R81, R63 ;  /* 0x0000003f00517308 */ /* 0x000f620000002400 */
[----:B------:R-:W-:Y:S02]  /*96d0*/  FSEL R97, R37, -INF , P4 ;  /* 0xff80000025617808 */ /* 0x000fe40002000000 */
[----:B------:R-:W-:Y:S02]  /*96e0*/  FMNMX.FTZ R28, R95, R28, !PT ;  /* 0x0000001c5f1c7209 */ /* 0x000fe40007810000 */
[----:B------:R-:W-:Y:S02]  /*96f0*/  FSEL R29, R34, -INF , P1 ;  /* 0xff800000221d7808 */ /* 0x000fe40000800000 */
[----:B------:R-:W-:Y:S01]  /*9700*/  ISETP.GT.AND P1, PT, R76, 0x21, PT ;  /* 0x000000214c00780c */ /* 0x000fe20003f24270 */
[----:B------:R-:W-:Y:S01]  /*9710*/  MUFU.TANH R66, R66 ;  /* 0x0000004200427308 */ /* 0x000fe20000002400 */
[----:B------:R-:W-:-:S02]  /*9720*/  FSEL R99, R40, -INF , P5 ;  /* 0xff80000028637808 */ /* 0x000fc40002800000 */
[----:B------:R-:W-:Y:S02]  /*9730*/  FMNMX.FTZ R28, R97, R28, !PT ;  /* 0x0000001c611c7209 */ /* 0x000fe40007810000 */
[----:B------:R-:W-:Y:S02]  /*9740*/  FSEL R31, R35, -INF , P2 ;  /* 0xff800000231f7808 */ /* 0x000fe40001000000 */
[----:B------:R-:W-:Y:S01]  /*9750*/  ISETP.GT.AND P2, PT, R76, 0x28, PT ;  /* 0x000000284c00780c */ /* 0x000fe20003f44270 */
[----:B------:R-:W5:Y:S01]  /*9760*/  MUFU.TANH R85, R67 ;  /* 0x0000004300557308 */ /* 0x000f620000002400 */
[----:B------:R-:W-:Y:S02]  /*9770*/  FSEL R51, R41, -INF , P1 ;  /* 0xff80000029337808 */ /* 0x000fe40000800000 */
[----:B------:R-:W-:Y:S02]  /*9780*/  FMNMX.FTZ R28, R99, R28, !PT ;  /* 0x0000001c631c7209 */ /* 0x000fe40007810000 */
[----:B------:R-:W-:-:S02]  /*9790*/  FSEL R33, R38, -INF , P3 ;  /* 0xff80000026217808 */ /* 0x000fc40001800000 */
[----:B------:R-:W-:Y:S01]  /*97a0*/  ISETP.GT.AND P3, PT, R76, 0x29, PT ;  /* 0x000000294c00780c */ /* 0x000fe20003f64270 */
[----:B------:R-:W-:Y:S01]  /*97b0*/  MUFU.TANH R70, R70 ;  /* 0x0000004600467308 */ /* 0x000fe20000002400 */
[----:B------:R-:W-:Y:S02]  /*97c0*/  FSEL R49, R44, -INF , P2 ;  /* 0xff8000002c317808 */ /* 0x000fe40001000000 */
[----:B------:R-:W-:Y:S02]  /*97d0*/  FMNMX.FTZ R28, R51, R28, !PT ;  /* 0x0000001c331c7209 */ /* 0x000fe40007810000 */
[----:B------:R-:W-:Y:S02]  /*97e0*/  FSEL R35, R39, -INF , P4 ;  /* 0xff80000027237808 */ /* 0x000fe40002000000 */
[----:B------:R-:W-:Y:S01]  /*97f0*/  ISETP.GT.AND P4, PT, R76, 0x30, PT ;  /* 0x000000304c00780c */ /* 0x000fe20003f84270 */
[----:B------:R-:W5:Y:S01]  /*9800*/  MUFU.TANH R89, R71 ;  /* 0x0000004700597308 */ /* 0x000f620000002400 */
[----:B------:R-:W-:-:S02]  /*9810*/  FSEL R53, R45, -INF , P3 ;  /* 0xff8000002d357808 */ /* 0x000fc40001800000 */
[----:B------:R-:W-:Y:S02]  /*9820*/  FMNMX.FTZ R28, R49, R28, !PT ;  /* 0x0000001c311c7209 */ /* 0x000fe40007810000 */
[----:B------:R-:W-:Y:S02]  /*9830*/  FSEL R37, R42, -INF , P5 ;  /* 0xff8000002a257808 */ /* 0x000fe40002800000 */
[----:B------:R-:W-:Y:S02]  /*9840*/  ISETP.GT.AND P5, PT, R76, 0x31, PT ;  /* 0x000000314c00780c */ /* 0x000fe40003fa4270 */
[----:B------:R-:W-:Y:S02]  /*9850*/  FSEL R55, R48, -INF , P4 ;  /* 0xff80000030377808 */ /* 0x000fe40002000000 */
[----:B------:R-:W-:Y:S02]  /*9860*/  FMNMX.FTZ R28, R53, R28, !PT ;  /* 0x0000001c351c7209 */ /* 0x000fe40007810000 */
[----:B------:R-:W-:-:S02]  /*9870*/  FSEL R39, R43, -INF , P1 ;  /* 0xff8000002b277808 */ /* 0x000fc40000800000 */
[----:B------:R-:W-:Y:S02]  /*9880*/  ISETP.GT.AND P1, PT, R76, 0x38, PT ;  /* 0x000000384c00780c */ /* 0x000fe40003f24270 */
[----:B------:R-:W-:Y:S02]  /*9890*/  FSEL R59, R8, -INF , P5 ;  /* 0xff800000083b7808 */ /* 0x000fe40002800000 */
[----:B------:R-:W-:Y:S02]  /*98a0*/  FMNMX.FTZ R28, R55, R28, !PT ;  /* 0x0000001c371c7209 */ /* 0x000fe40007810000 */
[----:B------:R-:W-:Y:S02]  /*98b0*/  FSEL R41, R46, -INF , P2 ;  /* 0xff8000002e297808 */ /* 0x000fe40001000000 */
[----:B------:R-:W-:Y:S02]  /*98c0*/  ISETP.GT.AND P2, PT, R76, 0x39, PT ;  /* 0x000000394c00780c */ /* 0x000fe40003f44270 */
        /* <DEDUP_REMOVED lines=10> */
[----:B------:R-:W-:Y:S01]  /*9970*/  FSEL R47, R20, -INF , P5 ;  /* 0xff800000142f7808 */ /* 0x000fe20002800000 */
[----:B------:R-:W-:Y:S01]  /*9980*/  IMAD.U32 R20, RZ, RZ, UR5 ;  /* 0x00000005ff147e24 */ /* 0x000fe2000f8e00ff */
[----:B------:R-:W-:Y:S02]  /*9990*/  ISETP.GT.AND P5, PT, R76, 0x48, PT ;  /* 0x000000484c00780c */ /* 0x000fe40003fa4270 */
[----:B------:R-:W-:-:S02]  /*99a0*/  FSEL R105, R57, -INF , P4 ;  /* 0xff80000039697808 */ /* 0x000fc40002000000 */
[----:B------:R-:W-:Y:S02]  /*99b0*/  FMNMX.FTZ R28, R103, R28, !PT ;  /* 0x0000001c671c7209 */ /* 0x000fe40007810000 */
[----:B------:R-:W-:Y:S02]  /*99c0*/  FSEL R57, R54, -INF , P1 ;  /* 0xff80000036397808 */ /* 0x000fe40000800000 */
[----:B------:R-:W-:Y:S02]  /*99d0*/  ISETP.GT.AND P1, PT, R76, 0x49, PT ;  /* 0x000000494c00780c */ /* 0x000fe40003f24270 */
[----:B------:R-:W-:Y:S02]  /*99e0*/  FSEL R107, R60, -INF , P5 ;  /* 0xff8000003c6b7808 */ /* 0x000fe40002800000 */
[----:B------:R-:W-:Y:S02]  /*99f0*/  FMNMX.FTZ R28, R105, R28, !PT ;  /* 0x0000001c691c7209 */ /* 0x000fe40007810000 */
[----:B----4-:R-:W-:-:S02]  /*9a00*/  FSEL R61, R26, -INF , P2 ;  /* 0xff8000001a3d7808 */ /* 0x010fc40001000000 */
[----:B------:R-:W-:Y:S02]  /*9a10*/  ISETP.GT.AND P2, PT, R76, 0x50, PT ;  /* 0x000000504c00780c */ /* 0x000fe40003f44270 */
[----:B------:R-:W-:Y:S02]  /*9a20*/  FSEL R109, R72, -INF , P1 ;  /* 0xff800000486d7808 */ /* 0x000fe40000800000 */
[----:B------:R-:W-:Y:S02]  /*9a30*/  FMNMX.FTZ R28, R107, R28, !PT ;  /* 0x0000001c6b1c7209 */ /* 0x000fe40007810000 */
[----:B0-----:R-:W-:Y:S02]  /*9a40*/  FSEL R69, R58, -INF , P3 ;  /* 0xff8000003a457808 */ /* 0x001fe40001800000 */
[----:B------:R-:W-:Y:S02]  /*9a50*/  ISETP.GT.AND P3, PT, R76, 0x51, PT ;  /* 0x000000514c00780c */ /* 0x000fe40003f64270 */
[----:B-1----:R-:W-:-:S02]  /*9a60*/  FSEL R111, R64, -INF , P2 ;  /* 0xff800000406f7808 */ /* 0x002fc40001000000 */
[----:B------:R-:W-:Y:S02]  /*9a70*/  FMNMX.FTZ R28, R109, R28, !PT ;  /* 0x0000001c6d1c7209 */ /* 0x000fe40007810000 */
[----:B------:R-:W-:Y:S02]  /*9a80*/  FSEL R75, R75, -INF , P4 ;  /* 0xff8000004b4b7808 */ /* 0x000fe40002000000 */
[----:B------:R-:W-:Y:S02]  /*9a90*/  ISETP.GT.AND P4, PT, R76, 0x58, PT ;  /* 0x000000584c00780c */ /* 0x000fe40003f84270 */
[----:B------:R-:W-:Y:S02]  /*9aa0*/  FSEL R113, R74, -INF , P3 ;  /* 0xff8000004a717808 */ /* 0x000fe40001800000 */
[----:B------:R-:W-:Y:S02]  /*9ab0*/  FMNMX.FTZ R28, R111, R28, !PT ;  /* 0x0000001c6f1c7209 */ /* 0x000fe40007810000 */
[----:B--2---:R-:W-:-:S02]  /*9ac0*/  FSEL R77, R62, -INF , P5 ;  /* 0xff8000003e4d7808 */ /* 0x004fc40002800000 */
[----:B------:R-:W-:Y:S02]  /*9ad0*/  ISETP.GT.AND P5, PT, R76, 0x59, PT ;  /* 0x000000594c00780c */ /* 0x000fe40003fa4270 */
[----:B---3--:R-:W-:Y:S02]  /*9ae0*/  FSEL R115, R68, -INF , P4 ;  /* 0xff80000044737808 */ /* 0x008fe40002000000 */
[----:B------:R-:W-:Y:S02]  /*9af0*/  FMNMX.FTZ R28, R113, R28, !PT ;  /* 0x0000001c711c7209 */ /* 0x000fe40007810000 */
[----:B-----5:R-:W-:Y:S02]  /*9b00*/  FSEL R117, R24, -INF , P5 ;  /* 0xff80000018757808 */ /* 0x020fe40002800000 */
[----:B------:R-:W-:Y:S02]  /*9b10*/  FMNMX.FTZ R28, R115, R28, !PT ;  /* 0x0000001c731c7209 */ /* 0x000fe40007810000 */
[----:B------:R-:W-:-:S02]  /*9b20*/  FSEL R81, R81, -INF , P1 ;  /* 0xff80000051517808 */ /* 0x000fc40000800000 */
[----:B------:R-:W-:Y:S02]  /*9b30*/  FMNMX.FTZ R28, R117, R28, !PT ;  /* 0x0000001c751c7209 */ /* 0x000fe40007810000 */
[----:B------:R-:W-:Y:S02]  /*9b40*/  FSEL R85, R85, -INF , P3 ;  /* 0xff80000055557808 */ /* 0x000fe40001800000 */
[----:B------:R-:W-:Y:S01]  /*9b50*/  FSEL R89, R89, -INF , P5 ;  /* 0xff80000059597808 */ /* 0x000fe20002800000 */
[----:B------:R-:W0:Y:S02]  /*9b60*/  SHFL.BFLY PT, R21, R28, 0x2, 0x1f ;  /* 0x0c401f001c157f89 */ /* 0x000e2400000e0000 */
[----:B0-----:R-:W-:-:S05]  /*9b70*/  FMNMX.FTZ R8, R28, R21, !PT ;  /* 0x000000151c087209 */ /* 0x001fca0007810000 */
[----:B------:R-:W0:Y:S02]  /*9b80*/  SHFL.BFLY PT, R21, R8, 0x1, 0x1f ;  /* 0x0c201f0008157f89 */ /* 0x000e2400000e0000 */
[----:B0-----:R-:W-:Y:S02]  /*9b90*/  FMNMX.FTZ R21, R8, R21, !PT ;  /* 0x0000001508157209 */ /* 0x001fe40007810000 */
[----:B------:R-:W-:Y:S02]  /*9ba0*/  FMNMX.FTZ R8, R3, R0, !PT ;  /* 0x0000000003087209 */ /* 0x000fe40007810000 */
[C---:B------:R-:W-:Y:S01]  /*9bb0*/  FSETP.NEU.FTZ.AND P6, PT, R21.reuse, -INF , PT ;  /* 0xff8000001500780b */ /* 0x040fe20003fdd000 */
[----:B------:R-:W-:Y:S01]  /*9bc0*/  FMUL.FTZ R24, R21, R20 ;  /* 0x0000001415187220 */ /* 0x000fe20000410000 */
[----:B------:R-:W-:-:S04]  /*9bd0*/  FMNMX.FTZ R8, R25, R8, !PT ;  /* 0x0000000819087209 */ /* 0x000fc80007810000 */
[----:B------:R-:W-:Y:S02]  /*9be0*/  FMNMX.FTZ R8, R27, R8, !PT ;  /* 0x000000081b087209 */ /* 0x000fe40007810000 */
[----:B------:R-:W-:Y:S02]  /*9bf0*/  FSEL R24, R24, RZ, P6 ;  /* 0x000000ff18187208 */ /* 0x000fe40003000000 */
[----:B------:R-:W-:-:S03]  /*9c00*/  FMNMX.FTZ R8, R29, R8, !PT ;  /* 0x000000081d087209 */ /* 0x000fc60007810000 */
[--C-:B------:R-:W-:Y:S01]  /*9c10*/  FFMA.FTZ R154, R83, R20, -R24.reuse ;  /* 0x00000014539a7223 */ /* 0x100fe20000010818 */
[----:B------:R-:W-:Y:S01]  /*9c20*/  FMNMX.FTZ R8, R31, R8, !PT ;  /* 0x000000081f087209 */ /* 0x000fe20007810000 */
[-CC-:B------:R-:W-:Y:S01]  /*9c30*/  FFMA.FTZ R67, R87, R20.reuse, -R24.reuse ;  /* 0x0000001457437223 */ /* 0x180fe20000010818 */
[----:B------:R-:W-:Y:S01]  /*9c40*/  FSEL R83, R66, -INF , P2 ;  /* 0xff80000042537808 */ /* 0x000fe20001000000 */
[--C-:B------:R-:W-:Y:S01]  /*9c50*/  FFMA.FTZ R156, R91, R20, -R24.reuse ;  /* 0x000000145b9c7223 */ /* 0x100fe20000010818 */
[----:B------:R-:W-:Y:S01]  /*9c60*/  FMNMX.FTZ R8, R33, R8, !PT ;  /* 0x0000000821087209 */ /* 0x000fe20007810000 */
[-CC-:B------:R-:W-:Y:S01]  /*9c70*/  FFMA.FTZ R152, R79, R20.reuse, -R24.reuse ;  /* 0x000000144f987223 */ /* 0x180fe20000010818 */
[----:B------:R-:W-:Y:S01]  /*9c80*/  FSEL R87, R70, -INF , P4 ;  /* 0xff80000046577808 */ /* 0x000fe20002000000 */
[--C-:B------:R-:W-:Y:S01]  /*9c90*/  FFMA.FTZ R63, R78, R20, -R24.reuse ;  /* 0x000000144e3f7223 */ /* 0x100fe20000010818 */
[----:B------:R-:W-:Y:S01]  /*9ca0*/  FMNMX.FTZ R8, R35, R8, !PT ;  /* 0x0000000823087209 */ /* 0x000fe20007810000 */
[-CC-:B------:R-:W-:Y:S01]  /*9cb0*/  FFMA.FTZ R162, R49, R20.reuse, -R24.reuse ;  /* 0x0000001431a27223 */ /* 0x180fe20000010818 */
[-CC-:B------:R-:W-:Y:S01]  /*9cc0*/  FFMA.FTZ R49, R53, R20.reuse, -R24.reuse ;  /* 0x0000001435317223 */ /* 0x180fe20000010818 */
        /* <DEDUP_REMOVED lines=22> */
[----:B------:R-:W-:Y:S01]  /*9e30*/  FFMA.FTZ R93, R117, R20, -R24 ;  /* 0x00000014755d7223 */ /* 0x000fe20000010818 */
[----:B------:R-:W-:Y:S02]  /*9e40*/  MUFU.EX2 R152, R152 ;  /* 0x0000009800987308 */ /* 0x000fe40000000800 */
[----:B------:R-:W-:-:S04]  /*9e50*/  FMNMX.FTZ R8, R57, R8, !PT ;  /* 0x0000000839087209 */ /* 0x000fc80007810000 */
[----:B------:R-:W-:Y:S02]  /*9e60*/  FMNMX.FTZ R8, R61, R8, !PT ;  /* 0x000000083d087209 */ /* 0x000fe40007810000 */
[----:B------:R-:W0:Y:S02]  /*9e70*/  MUFU.EX2 R63, R63 ;  /* 0x0000003f003f7308 */ /* 0x000e240000000800 */
[----:B------:R-:W-:-:S04]  /*9e80*/  FMNMX.FTZ R8, R69, R8, !PT ;  /* 0x0000000845087209 */ /* 0x000fc80007810000 */
[----:B------:R-:W-:Y:S02]  /*9e90*/  FMNMX.FTZ R8, R75, R8, !PT ;  /* 0x000000084b087209 */ /* 0x000fe40007810000 */
[----:B------:R-:W1:Y:S02]  /*9ea0*/  MUFU.EX2 R154, R154 ;  /* 0x0000009a009a7308 */ /* 0x000e640000000800 */
[----:B------:R-:W-:-:S04]  /*9eb0*/  FMNMX.FTZ R8, R77, R8, !PT ;  /* 0x000000084d087209 */ /* 0x000fc80007810000 */
[----:B------:R-:W-:Y:S02]  /*9ec0*/  FMNMX.FTZ R8, R81, R8, !PT ;  /* 0x0000000851087209 */ /* 0x000fe40007810000 */
[----:B------:R-:W2:Y:S02]  /*9ed0*/  MUFU.EX2 R67, R67 ;  /* 0x0000004300437308 */ /* 0x000ea40000000800 */
[----:B------:R-:W-:-:S04]  /*9ee0*/  FMNMX.FTZ R8, R83, R8, !PT ;  /* 0x0000000853087209 */ /* 0x000fc80007810000 */
[----:B------:R-:W-:Y:S02]  /*9ef0*/  FMNMX.FTZ R8, R85, R8, !PT ;  /* 0x0000000855087209 */ /* 0x000fe40007810000 */
[----:B------:R-:W3:Y:S02]  /*9f00*/  MUFU.EX2 R156, R156 ;  /* 0x0000009c009c7308 */ /* 0x000ee40000000800 */
[----:B------:R-:W-:-:S04]  /*9f10*/  FMNMX.FTZ R8, R87, R8, !PT ;  /* 0x0000000857087209 */ /* 0x000fc80007810000 */
[----:B------:R-:W-:Y:S02]  /*9f20*/  FMNMX.FTZ R8, R89, R8, !PT ;  /* 0x0000000859087209 */ /* 0x000fe40007810000 */
[----:B------:R-:W-:Y:S03]  /*9f30*/  MUFU.EX2 R71, R71 ;  /* 0x0000004700477308 */ /* 0x000fe60000000800 */
[----:B------:R-:W4:Y:S05]  /*9f40*/  SHFL.BFLY PT, R91, R8, 0x2, 0x1f ;  /* 0x0c401f00085b7f89 */ /* 0x000f2a00000e0000 */
[----:B------:R-:W-:Y:S08]  /*9f50*/  MUFU.EX2 R158, R158 ;  /* 0x0000009e009e7308 */ /* 0x000ff00000000800 */
[----:B------:R-:W-:Y:S08]  /*9f60*/  MUFU.EX2 R79, R79 ;  /* 0x0000004f004f7308 */ /* 0x000ff00000000800 */
[----:B------:R-:W-:Y:S01]  /*9f70*/  MUFU.EX2 R160, R160 ;  /* 0x000000a000a07308 */ /* 0x000fe20000000800 */
[----:B----4-:R-:W-:-:S05]  /*9f80*/  FMNMX.FTZ R91, R8, R91, !PT ;  /* 0x0000005b085b7209 */ /* 0x010fca0007810000 */
[----:B------:R-:W4:Y:S02]  /*9f90*/  SHFL.BFLY PT, R8, R91, 0x1, 0x1f ;  /* 0x0c201f005b087f89 */ /* 0x000f2400000e0000 */
[----:B------:R-:W-:Y:S08]  /*9fa0*/  MUFU.EX2 R51, R51 ;  /* 0x0000003300337308 */ /* 0x000ff00000000800 */
[----:B------:R-:W-:Y:S08]  /*9fb0*/  MUFU.EX2 R162, R162 ;  /* 0x000000a200a27308 */ /* 0x000ff00000000800 */
[----:B------:R-:W-:Y:S01]  /*9fc0*/  MUFU.EX2 R49, R49 ;  /* 0x0000003100317308 */ /* 0x000fe20000000800 */
[----:B----4-:R-:W-:-:S07]  /*9fd0*/  FMNMX.FTZ R177, R91, R8, !PT ;  /* 0x000000085bb17209 */ /* 0x010fce0007810000 */
[----:B------:R-:W-:Y:S01]  /*9fe0*/  MUFU.EX2 R164, R164 ;  /* 0x000000a400a47308 */ /* 0x000fe20000000800 */
[C---:B------:R-:W-:Y:S01]  /*9ff0*/  FSETP.NEU.FTZ.AND P1, PT, R177.reuse, -INF , PT ;  /* 0xff800000b100780b */ /* 0x040fe20003f3d000 */
[----:B------:R-:W-:-:S06]  /*a000*/  FMUL.FTZ R8, R177, R20 ;  /* 0x00000014b1087220 */ /* 0x000fcc0000410000 */
[----:B------:R-:W-:Y:S01]  /*a010*/  MUFU.EX2 R53, R53 ;  /* 0x0000003500357308 */ /* 0x000fe20000000800 */
[----:B------:R-:W-:-:S05]  /*a020*/  FSEL R24, R8, RZ, P1 ;  /* 0x000000ff08187208 */ /* 0x000fca0000800000 */
[-CC-:B------:R-:W-:Y:S01]  /*a030*/  FFMA.FTZ R153, R3, R20.reuse, -R24.reuse ;  /* 0x0000001403997223 */ /* 0x180fe20000010818 */
[-CC-:B------:R-:W-:Y:S01]  /*a040*/  FFMA.FTZ R8, R0, R20.reuse, -R24.reuse ;  /* 0x0000001400087223 */ /* 0x180fe20000010818 */
[-CC-:B------:R-:W-:Y:S01]  /*a050*/  FFMA.FTZ R25, R25, R20.reuse, -R24.reuse ;  /* 0x0000001419197223 */ /* 0x180fe20000010818 */
[-CC-:B------:R-:W-:Y:S01]  /*a060*/  FFMA.FTZ R27, R27, R20.reuse, -R24.reuse ;  /* 0x000000141b1b7223 */ /* 0x180fe20000010818 */
[-CC-:B------:R-:W-:Y:S01]  /*a070*/  FFMA.FTZ R29, R29, R20.reuse, -R24.reuse ;  /* 0x000000141d1d7223 */ /* 0x180fe20000010818 */
[----:B0-----:R-:W-:Y:S01]  /*a080*/  FADD.FTZ R3, R152, R63 ;  /* 0x0000003f98037221 */ /* 0x001fe20000010000 */
[----:B------:R-:W-:Y:S01]  /*a090*/  MUFU.EX2 R153, R153 ;  /* 0x0000009900997308 */ /* 0x000fe20000000800 */
[-CC-:B------:R-:W-:Y:S01]  /*a0a0*/  FFMA.FTZ R31, R31, R20.reuse, -R24.reuse ;  /* 0x000000141f1f7223 */ /* 0x180fe20000010818 */
[-CC-:B------:R-:W-:Y:S01]  /*a0b0*/  FFMA.FTZ R33, R33, R20.reuse, -R24.reuse ;  /* 0x0000001421217223 */ /* 0x180fe20000010818 */
[----:B-1----:R-:W-:Y:S01]  /*a0c0*/  FADD.FTZ R0, R154, R3 ;  /* 0x000000039a007221 */ /* 0x002fe20000010000 */
[-CC-:B------:R-:W-:Y:S01]  /*a0d0*/  FFMA.FTZ R35, R35, R20.reuse, -R24.reuse ;  /* 0x0000001423237223 */ /* 0x180fe20000010818 */
[-CC-:B------:R-:W-:Y:S01]  /*a0e0*/  FFMA.FTZ R37, R37, R20.reuse, -R24.reuse ;  /* 0x0000001425257223 */ /* 0x180fe20000010818 */
[-C--:B------:R-:W-:Y:S01]  /*a0f0*/  FFMA.FTZ R39, R39, R20.reuse, -R24 ;  /* 0x0000001427277223 */ /* 0x080fe20000010818 */
[----:B--2---:R-:W-:Y:S01]  /*a100*/  FADD.FTZ R3, R67, R0 ;  /* 0x0000000043037221 */ /* 0x004fe20000010000 */
[----:B------:R-:W0:Y:S01]  /*a110*/  MUFU.EX2 R8, R8 ;  /* 0x0000000800087308 */ /* 0x000e220000000800 */
[-CC-:B------:R-:W-:Y:S01]  /*a120*/  FFMA.FTZ R41, R41, R20.reuse, -R24.reuse ;  /* 0x0000001429297223 */ /* 0x180fe20000010818 */
[-CC-:B------:R-:W-:Y:S01]  /*a130*/  FFMA.FTZ R43, R43, R20.reuse, -R24.reuse ;  /* 0x000000142b2b7223 */ /* 0x180fe20000010818 */
[----:B---3--:R-:W-:Y:S01]  /*a140*/  FADD.FTZ R38, R156, R3 ;  /* 0x000000039c267221 */ /* 0x008fe20000010000 */
[-CC-:B------:R-:W-:Y:S01]  /*a150*/  FFMA.FTZ R45, R45, R20.reuse, -R24.reuse ;  /* 0x000000142d2d7223 */ /* 0x180fe20000010818 */
[-CC-:B------:R-:W-:Y:S01]  /*a160*/  FFMA.FTZ R47, R47, R20.reuse, -R24.reuse ;  /* 0x000000142f2f7223 */ /* 0x180fe20000010818 */
[-CC-:B------:R-:W-:Y:S01]  /*a170*/  FFMA.FTZ R57, R57, R20.reuse, -R24.reuse ;  /* 0x0000001439397223 */ /* 0x180fe20000010818 */
[-CC-:B------:R-:W-:Y:S01]  /*a180*/  FFMA.FTZ R61, R61, R20.reuse, -R24.reuse ;  /* 0x000000143d3d7223 */ /* 0x180fe20000010818 */
[----:B------:R-:W1:Y:S01]  /*a190*/  MUFU.EX2 R25, R25 ;  /* 0x0000001900197308 */ /* 0x000e620000000800 */
[-CC-:B------:R-:W-:Y:S01]  /*a1a0*/  FFMA.FTZ R69, R69, R20.reuse, -R24.reuse ;  /* 0x0000001445457223 */ /* 0x180fe20000010818 */
[-CC-:B------:R-:W-:Y:S01]  /*a1b0*/  FFMA.FTZ R75, R75, R20.reuse, -R24.reuse ;  /* 0x000000144b4b7223 */ /* 0x180fe20000010818 */
[-CC-:B------:R-:W-:Y:S01]  /*a1c0*/  FFMA.FTZ R77, R77, R20.reuse, -R24.reuse ;  /* 0x000000144d4d7223 */ /* 0x180fe20000010818 */
[-CC-:B------:R-:W-:Y:S01]  /*a1d0*/  FFMA.FTZ R81, R81, R20.reuse, -R24.reuse ;  /* 0x0000001451517223 */ /* 0x180fe20000010818 */
[-CC-:B------:R-:W-:Y:S01]  /*a1e0*/  FFMA.FTZ R83, R83, R20.reuse, -R24.reuse ;  /* 0x0000001453537223 */ /* 0x180fe20000010818 */
[-CC-:B------:R-:W-:Y:S01]  /*a1f0*/  FFMA.FTZ R85, R85, R20.reuse, -R24.reuse ;  /* 0x0000001455557223 */ /* 0x180fe20000010818 */
[-C--:B------:R-:W-:Y:S01]  /*a200*/  FFMA.FTZ R87, R87, R20.reuse, -R24 ;  /* 0x0000001457577223 */ /* 0x080fe20000010818 */
[----:B------:R2:W3:Y:S01]  /*a210*/  MUFU.EX2 R26, R27 ;  /* 0x0000001b001a7308 */ /* 0x0004e20000000800 */
[----:B0-----:R-:W-:Y:S01]  /*a220*/  FADD.FTZ R0, R153, R8 ;  /* 0x0000000899007221 */ /* 0x001fe20000010000 */
[----:B------:R-:W-:Y:S01]  /*a230*/  FFMA.FTZ R89, R89, R20, -R24 ;  /* 0x0000001459597223 */ /* 0x000fe20000010818 */
[----:B------:R-:W-:-:S02]  /*a240*/  F2FP.BF16.F32.PACK_AB R153, R8, R153 ;  /* 0x000000990899723e */ /* 0x000fc400000010ff */
[----:B------:R-:W-:Y:S02]  /*a250*/  F2FP.BF16.F32.PACK_AB R152, R63, R152 ;  /* 0x000000983f98723e */ /* 0x000fe400000010ff */
[----:B------:R-:W-:Y:S01]  /*a260*/  F2FP.BF16.F32.PACK_AB R154, R67, R154 ;  /* 0x0000009a439a723e */ /* 0x000fe200000010ff */
[----:B------:R-:W0:Y:S01]  /*a270*/  MUFU.EX2 R29, R29 ;  /* 0x0000001d001d7308 */ /* 0x000e220000000800 */
[----:B-1----:R-:W-:Y:S01]  /*a280*/  FADD.FTZ R3, R25, R0 ;  /* 0x0000000019037221 */ /* 0x002fe20000010000 */
[C---:B--2---:R-:W-:Y:S01]  /*a290*/  FADD.FTZ R27, R71.reuse, R38 ;  /* 0x00000026471b7221 */ /* 0x044fe20000010000 */
[----:B------:R-:W-:-:S03]  /*a2a0*/  F2FP.BF16.F32.PACK_AB R156, R71, R156 ;  /* 0x0000009c479c723e */ /* 0x000fc600000010ff */
[----:B------:R-:W-:Y:S01]  /*a2b0*/  FADD.FTZ R40, R158, R27 ;  /* 0x0000001b9e287221 */ /* 0x000fe20000010000 */
[C---:B------:R-:W-:Y:S01]  /*a2c0*/  F2FP.BF16.F32.PACK_AB R158, R79.reuse, R158 ;  /* 0x0000009e4f9e723e */ /* 0x040fe200000010ff */
[----:B------:R-:W1:Y:S01]  /*a2d0*/  MUFU.EX2 R28, R31 ;  /* 0x0000001f001c7308 */ /* 0x000e620000000800 */
[C---:B---3--:R-:W-:Y:S01]  /*a2e0*/  FADD.FTZ R0, R26.reuse, R3 ;  /* 0x000000031a007221 */ /* 0x048fe20000010000 */
[----:B------:R-:W-:Y:S01]  /*a2f0*/  FADD.FTZ R27, R79, R40 ;  /* 0x000000284f1b7221 */ /* 0x000fe20000010000 */
[----:B------:R-:W-:-:S05]  /*a300*/  F2FP.BF16.F32.PACK_AB R155, R26, R25 ;  /* 0x000000191a9b723e */ /* 0x000fca00000010ff */
[----:B------:R-:W2:Y:S01]  /*a310*/  MUFU.EX2 R33, R33 ;  /* 0x0000002100217308 */ /* 0x000ea20000000800 */
[----:B0-----:R-:W-:Y:S01]  /*a320*/  FADD.FTZ R3, R29, R0 ;  /* 0x000000001d037221 */ /* 0x001fe20000010000 */
[----:B------:R-:W-:Y:S01]  /*a330*/  FADD.FTZ R0, R160, R27 ;  /* 0x0000001ba0007221 */ /* 0x000fe20000010000 */
[----:B------:R-:W-:-:S03]  /*a340*/  F2FP.BF16.F32.PACK_AB R160, R51, R160 ;  /* 0x000000a033a0723e */ /* 0x000fc600000010ff */
[----:B------:R-:W-:Y:S01]  /*a350*/  FADD.FTZ R27, R51, R0 ;  /* 0x00000000331b7221 */ /* 0x000fe20000010000 */
[----:B------:R-:W-:Y:S01]  /*a360*/  VIADD R0, R6, 0x22840 ;  /* 0x0002284006007836 */ /* 0x000fe20000000000 */
[----:B------:R-:W0:Y:S01]  /*a370*/  MUFU.EX2 R30, R35 ;  /* 0x00000023001e7308 */ /* 0x000e220000000800 */
[----:B-1----:R-:W-:Y:S01]  /*a380*/  FADD.FTZ R40, R28, R3 ;  /* 0x000000031c287221 */ /* 0x002fe20000010000 */
[----:B------:R-:W-:Y:S01]  /*a390*/  FADD.FTZ R44, R162, R27 ;  /* 0x0000001ba22c7221 */ /* 0x000fe20000010000 */
[C---:B------:R-:W-:Y:S02]  /*a3a0*/  F2FP.BF16.F32.PACK_AB R162, R49.reuse, R162 ;  /* 0x000000a231a2723e */ /* 0x040fe400000010ff */
[----:B------:R-:W-:Y:S01]  /*a3b0*/  PRMT R0, R80, 0x654, R0 ;  /* 0x0000065450007816 */ /* 0x000fe20000000000 */
[----:B------:R-:W-:Y:S01]  /*a3c0*/  FADD.FTZ R27, R49, R44 ;  /* 0x0000002c311b7221 */ /* 0x000fe20000010000 */
[----:B------:R-:W-:Y:S01]  /*a3d0*/  F2FP.BF16.F32.PACK_AB R157, R28, R29 ;  /* 0x0000001d1c9d723e */ /* 0x000fe200000010ff */
[----:B------:R-:W1:Y:S01]  /*a3e0*/  MUFU.EX2 R37, R37 ;  /* 0x0000002500257308 */ /* 0x000e620000000800 */
[----:B--2---:R-:W-:Y:S01]  /*a3f0*/  FADD.FTZ R3, R33, R40 ;  /* 0x0000002821037221 */ /* 0x004fe20000010000 */
[----:B------:R2:W-:Y:S06]  /*a400*/  SYNCS.ARRIVE.TRANS64.RED.A1T0 RZ, [R0+URZ], RZ ;  /* 0x000000ff00ff79a7 */ /* 0x0005ec000810043f */
[----:B------:R-:W2:Y:S01]  /*a410*/  MUFU.EX2 R32, R39 ;  /* 0x0000002700207308 */ /* 0x000ea20000000800 */
[C---:B0-----:R-:W-:Y:S01]  /*a420*/  FADD.FTZ R42, R30.reuse, R3 ;  /* 0x000000031e2a7221 */ /* 0x041fe20000010000 */
[----:B------:R-:W-:-:S06]  /*a430*/  F2FP.BF16.F32.PACK_AB R159, R30, R33 ;  /* 0x000000211e9f723e */ /* 0x000fcc00000010ff */
[----:B------:R-:W0:Y:S01]  /*a440*/  MUFU.EX2 R41, R41 ;  /* 0x0000002900297308 */ /* 0x000e220000000800 */
[----:B-1----:R-:W-:Y:S01]  /*a450*/  FADD.FTZ R3, R37, R42 ;  /* 0x0000002a25037221 */ /* 0x002fe20000010000 */
[----:B------:R-:W-:Y:S01]  /*a460*/  FADD.FTZ R42, R164, R27 ;  /* 0x0000001ba42a7221 */ /* 0x000fe20000010000 */
[----:B------:R-:W-:-:S03]  /*a470*/  F2FP.BF16.F32.PACK_AB R164, R53, R164 ;  /* 0x000000a435a4723e */ /* 0x000fc600000010ff */
[----:B------:R-:W-:Y:S02]  /*a480*/  FADD.FTZ R27, R53, R42 ;  /* 0x0000002a351b7221 */ /* 0x000fe40000010000 */
[----:B------:R-:W1:Y:S01]  /*a490*/  MUFU.EX2 R34, R43 ;  /* 0x0000002b00227308 */ /* 0x000e620000000800 */
[C---:B--2---:R-:W-:Y:S01]  /*a4a0*/  FADD.FTZ R0, R32.reuse, R3 ;  /* 0x0000000320007221 */ /* 0x044fe20000010000 */
[----:B------:R-:W-:-:S06]  /*a4b0*/  F2FP.BF16.F32.PACK_AB R161, R32, R37 ;  /* 0x0000002520a1723e */ /* 0x000fcc00000010ff */
[----:B------:R-:W2:Y:S01]  /*a4c0*/  MUFU.EX2 R166, R166 ;  /* 0x000000a600a67308 */ /* 0x000ea20000000800 */
[----:B0-----:R-:W-:-:S07]  /*a4d0*/  FADD.FTZ R3, R41, R0 ;  /* 0x0000000029037221 */ /* 0x001fce0000010000 */
[----:B------:R-:W0:Y:S01]  /*a4e0*/  MUFU.EX2 R45, R45 ;  /* 0x0000002d002d7308 */ /* 0x000e220000000800 */
[C---:B-1----:R-:W-:Y:S01]  /*a4f0*/  FADD.FTZ R0, R34.reuse, R3 ;  /* 0x0000000322007221 */ /* 0x042fe20000010000 */
[----:B------:R-:W-:-:S06]  /*a500*/  F2FP.BF16.F32.PACK_AB R163, R34, R41 ;  /* 0x0000002922a3723e */ /* 0x000fcc00000010ff */
        /* <DEDUP_REMOVED lines=48> */
[----:B0-----:R-:W-:Y:S01]  /*a810*/  FADD.FTZ R3, R87, R8 ;  /* 0x0000000857037221 */ /* 0x001fe20000010000 */
[C---:B-1----:R-:W-:Y:S01]  /*a820*/  FADD.FTZ R0, R93.reuse, R0 ;  /* 0x000000005d007221 */ /* 0x042fe20000010000 */
[----:B------:R-:W-:Y:S02]  /*a830*/  F2FP.BF16.F32.PACK_AB R174, R93, R174 ;  /* 0x000000ae5dae723e */ /* 0x000fe400000010ff */
[C---:B--2---:R-:W-:Y:S01]  /*a840*/  FADD.FTZ R3, R44.reuse, R3 ;  /* 0x000000032c037221 */ /* 0x044fe20000010000 */
[----:B------:R-:W-:Y:S01]  /*a850*/  F2FP.BF16.F32.PACK_AB R175, R44, R87 ;  /* 0x000000572caf723e */ /* 0x000fe200000010ff */
[----:B------:R-:W-:Y:S06]  /*a860*/  @!P0 BRA `(.L_x_751) ;  /* 0x0000000000048947 */ /* 0x000fec0003800000 */
[----:B------:R-:W-:Y:S01]  /*a870*/  BPT.TRAP 0x1 ;  /* 0x000000040000795c */ /* 0x000fe20000300000 */
.L_x_751:
[----:B------:R0:W1:Y:S01]  /*a880*/  SYNCS.PHASECHK.TRANS64.TRYWAIT P1, [R6+URZ+0x22850], R73 ;  /* 0x02285049060075a7 */ /* 0x000062000802017f */
[----:B------:R-:W-:Y:S05]  /*a890*/  @!P0 BRA `(.L_x_752) ;  /* 0x0000000000048947 */ /* 0x000fea0003800000 */
[----:B------:R-:W-:Y:S01]  /*a8a0*/  BPT.TRAP 0x1 ;  /* 0x000000040000795c */ /* 0x000fe20000300000 */
.L_x_752:
[----:B------:R-:W-:Y:S04]  /*a8b0*/  BSSY B0, `(.L_x_753) ;  /* 0x0000004000007945 */ /* 0x000fe80003800000 */
[----:B-1----:R-:W-:Y:S05]  /*a8c0*/  @P1 BRA `(.L_x_754) ;  /* 0x0000000000081947 */ /* 0x002fea0003800000 */
[----:B------:R-:W1:Y:S02]  /*a8d0*/  SYNCS.PHASECHK.TRANS64.TRYWAIT P1, [R6+URZ+0x22850], R73 ;  /* 0x02285049060075a7 */ /* 0x000e64000802017f */
[----:B-1----:R-:W-:Y:S05]  /*a8e0*/  @!P1 BRA `(.L_x_755) ;  /* 0x000000d800989947 */ /* 0x002fea0003800000 */
.L_x_754:
[----:B------:R-:W-:Y:S05]  /*a8f0*/  BSYNC B0 ;  /* 0x0000000000007941 */ /* 0x000fea0003800000 */
.L_x_753:
[----:B------:R-:W-:Y:S05]  /*a900*/  WARPSYNC.ALL ;  /* 0x0000000000007948 */ /* 0x000fea0003800000 */
[----:B------:R-:W-:Y:S01]  /*a910*/  VIADD R8, R19, 0x400 ;  /* 0x0000040013087836 */ /* 0x000fe20000000000 */
[----:B------:R2:W-:Y:S01]  /*a920*/  BAR.SYNC.DEFER_BLOCKING R7, 0x100 ;  /* 0x000400070000751d */ /* 0x0005e20000010000 */
[----:B------:R-:W-:Y:S01]  /*a930*/  MOV R25, 0x40000040 ;  /* 0x4000004000197802 */ /* 0x000fe20000000f00 */
[----:B------:R-:W-:Y:S02]  /*a940*/  IMAD.MOV.U32 R27, RZ, RZ, 0x40000040 ;  /* 0x40000040ff1b7424 */ /* 0x000fe400078e00ff */
[----:B------:R-:W-:Y:S01]  /*a950*/  SHF.R.U32.HI R8, RZ, 0x4, R8 ;  /* 0x00000004ff087819 */ /* 0x000fe20000011608 */
[----:B------:R-:W-:Y:S01]  /*a960*/  IMAD.MOV.U32 R29, RZ, RZ, 0x40000040 ;  /* 0x40000040ff1d7424 */ /* 0x000fe200078e00ff */
[----:B------:R-:W-:Y:S01]  /*a970*/  R2UR UR7, R25 ;  /* 0x00000000190772ca */ /* 0x000fe200000e0000 */
[----:B------:R-:W-:Y:S01]  /*a980*/  IMAD.MOV.U32 R31, RZ, RZ, 0x40000040 ;  /* 0x40000040ff1f7424 */ /* 0x000fe200078e00ff */
[----:B------:R-:W-:-:S02]  /*a990*/  LOP3.LUT R8, R8, 0x3fff, RZ, 0xc0, !PT ;  /* 0x00003fff08087812 */ /* 0x000fc400078ec0ff */
[----:B------:R-:W-:Y:S02]  /*a9a0*/  R2UR UR11, R27 ;  /* 0x000000001b0b72ca */ /* 0x000fe400000e0000 */
[----:B------:R-:W-:Y:S02]  /*a9b0*/  LOP3.LUT R24, R8, 0x3000000, RZ, 0xfc, !PT ;  /* 0x0300000008187812 */ /* 0x000fe400078efcff */
[----:B------:R-:W-:Y:S02]  /*a9c0*/  R2UR UR15, R29 ;  /* 0x000000001d0f72ca */ /* 0x000fe400000e0000 */
[----:B------:R-:W-:Y:S01]  /*a9d0*/  R2UR UR19, R27 ;  /* 0x000000001b1372ca */ /* 0x000fe200000e0000 */
[----:B------:R3:W-:Y:S01]  /*a9e0*/  STL [R1], R24 ;  /* 0x0000001801007387 */ /* 0x0007e20000100800 */
[----:B------:R-:W-:Y:S02]  /*a9f0*/  R2UR UR23, R31 ;  /* 0x000000001f1772ca */ /* 0x000fe400000e0000 */
[----:B------:R-:W-:Y:S01]  /*aa00*/  R2UR UR27, R25 ;  /* 0x00000000191b72ca */ /* 0x000fe200000e0000 */
[----:B---3--:R-:W-:-:S04]  /*aa10*/  IMAD R24, R202, 0xc00, R24 ;  /* 0x00000c00ca187824 */ /* 0x008fc800078e0218 */
[C---:B------:R-:W-:Y:S01]  /*aa20*/  VIADD R26, R24.reuse, 0x80 ;  /* 0x00000080181a7836 */ /* 0x040fe20000000000 */
[C---:B------:R-:W-:Y:S01]  /*aa30*/  R2UR UR6, R24.reuse ;  /* 0x00000000180672ca */ /* 0x040fe200000e0000 */
[C---:B------:R-:W-:Y:S02]  /*aa40*/  VIADD R28, R24.reuse, 0x100 ;  /* 0x00000100181c7836 */ /* 0x040fe40000000000 */
[----:B------:R-:W-:Y:S01]  /*aa50*/  VIADD R30, R24, 0x200 ;  /* 0x00000200181e7836 */ /* 0x000fe20000000000 */
[----:B------:R-:W-:Y:S01]  /*aa60*/  R2UR UR10, R26 ;  /* 0x000000001a0a72ca */ /* 0x000fe200000e0000 */
[----:B------:R-:W-:Y:S01]  /*aa70*/  VIADD R26, R24, 0x180 ;  /* 0x00000180181a7836 */ /* 0x000fe20000000000 */
[----:B------:R-:W-:Y:S01]  /*aa80*/  R2UR UR14, R28 ;  /* 0x000000001c0e72ca */ /* 0x000fe200000e0000 */
[----:B------:R-:W-:Y:S01]  /*aa90*/  VIADD R24, R24, 0x280 ;  /* 0x0000028018187836 */ /* 0x000fe20000000000 */
[----:B------:R-:W-:Y:S02]  /*aaa0*/  R2UR UR22, R30 ;  /* 0x000000001e1672ca */ /* 0x000fe400000e0000 */
[----:B------:R-:W-:-:S02]  /*aab0*/  R2UR UR18, R26 ;  /* 0x000000001a1272ca */ /* 0x000fc400000e0000 */
[----:B------:R-:W-:Y:S02]  /*aac0*/  R2UR UR26, R24 ;  /* 0x00000000181a72ca */ /* 0x000fe400000e0000 */
[----:B01----:R-:W-:-:S06]  /*aad0*/  WARPGROUP.ARRIVE ;  /* 0x00000000000079c5 */ /* 0x003fcc0000000000 */
[----:B------:R-:W-:Y:S03]  /*aae0*/  HGMMA.64x256x16.F32.BF16 R24, R152, gdesc[UR4].tnspB, RZ, !UPT, gsb0 ;  /* 0x43e0000498187df0 */ /* 0x000fe6000c0018ff */
[----:B------:R-:W-:Y:S02]  /*aaf0*/  WARPGROUP.DEPBAR.LE gsb0, 0x0 ;  /* 0x00008000000079c5 */ /* 0x000fe40000010000 */
[----:B------:R-:W-:-:S15]  /*ab00*/  WARPGROUP.ARRIVE ;  /* 0x00000000000079c5 */ /* 0x000fde0000000000 */
[----:B------:R-:W-:-:S08]  /*ab10*/  NOP ;  /* 0x0000000000007918 */ /* 0x000fd00000000000 */
[----:B------:R-:W-:Y:S03]  /*ab20*/  HGMMA.64x256x16.F32.BF16 R24, R156, gdesc[UR8].tnspB, R24, gsb0 ;  /* 0x43e000089c187df0 */ /* 0x000fe60008001818 */
        /* <DEDUP_REMOVED lines=17> */
[----:B--2---:R-:W-:Y:S05]  /*ac40*/  @!P0 BRA `(.L_x_756) ;  /* 0x0000000000048947 */ /* 0x004fea0003800000 */
[----:B------:R-:W-:Y:S01]  /*ac50*/  BPT.TRAP 0x1 ;  /* 0x000000040000795c */ /* 0x000fe20000300000 */
.L_x_756:
[----:B------:R-:W0:Y:S01]  /*ac60*/  S2R R7, SR_CgaCtaId ;  /* 0x0000000000077919 */ /* 0x000e220000008800 */
[----:B------:R-:W-:Y:S01]  /*ac70*/  ISETP.GE.AND P1, PT, R176, 0x61, PT ;  /* 0x00000061b000780c */ /* 0x000fe20003f26270 */
[----:B------:R-:W-:Y:S01]  /*ac80*/  VIADD R6, R6, 0x22860 ;  /* 0x0002286006067836 */ /* 0x000fe20000000000 */
[----:B------:R-:W-:-:S04]  /*ac90*/  ULDC UR36, c[0x0][0x9d8] ;  /* 0x0002760000247ab9 */ /* 0x000fc80000000800 */
[----:B0-----:R-:W-:-:S04]  /*aca0*/  PRMT R6, R7, 0x654, R6 ;  /* 0x0000065407067816 */ /* 0x001fc80000000006 */
[----:B------:R0:W-:Y:S03]  /*acb0*/  SYNCS.ARRIVE.TRANS64.RED.A1T0 RZ, [R6+URZ], RZ ;  /* 0x000000ff06ff79a7 */ /* 0x0001e6000810043f */
[----:B------:R-:W-:Y:S05]  /*acc0*/  @!P1 BRA `(.L_x_757) ;  /* 0x0000002400549947 */ /* 0x000fea0003800000 */
[----:B0-----:R-:W-:Y:S02]  /*acd0*/  VIADD R6, R178, 0xfffffffe ;  /* 0xfffffffeb2067836 */ /* 0x001fe40000000000 */
[----:B------:R-:W-:Y:S02]  /*ace0*/  IMAD.MOV.U32 R214, RZ, RZ, R177 ;  /* 0x000000ffffd67224 */ /* 0x000fe400078e00b1 */
[----:B------:R-:W-:-:S07]  /*acf0*/  IMAD.MOV.U32 R215, RZ, RZ, R21 ;  /* 0x000000ffffd77224 */ /* 0x000fce00078e0015 */
.L_x_769:
[----:B------:R-:W-:Y:S01]  /*ad00*/  VIADD R202, R202, 0x1 ;  /* 0x00000001caca7836 */ /* 0x000fe20000000000 */
[----:B------:R-:W-:Y:S05]  /*ad10*/  YIELD ;  /* 0x0000000000007946 */ /* 0x000fea0003800000 */
[----:B------:R-:W-:Y:S02]  /*ad20*/  ISETP.NE.AND P2, PT, R202, 0x2, PT ;  /* 0x00000002ca00780c */ /* 0x000fe40003f45270 */
[C---:B------:R-:W-:Y:S01]  /*ad30*/  ISETP.GT.AND P1, PT, R6.reuse, RZ, PT ;  /* 0x000000ff0600720c */ /* 0x040fe20003f24270 */
[----:B------:R-:W-:Y:S01]  /*ad40*/  VIADD R6, R6, 0xffffffff ;  /* 0xffffffff06067836 */ /* 0x000fe20000000000 */
[----:B-1----:R-:W-:-:S02]  /*ad50*/  SEL R7, RZ, 0x1, P2 ;  /* 0x00000001ff077807 */ /* 0x002fc40001000000 */
[----:B------:R-:W-:Y:S02]  /*ad60*/  SEL R202, R202, RZ, P2 ;  /* 0x000000ffcaca7207 */ /* 0x000fe40001000000 */
[----:B------:R-:W-:Y:S01]  /*ad70*/  LOP3.LUT R212, R212, R7, RZ, 0x3c, !PT ;  /* 0x00000007d4d47212 */ /* 0x000fe200078e3cff */
[----:B------:R-:W-:Y:S06]  /*ad80*/  @!P0 BRA `(.L_x_758) ;  /* 0x0000000000048947 */ /* 0x000fec0003800000 */
[----:B------:R-:W-:Y:S01]  /*ad90*/  BPT.TRAP 0x1 ;  /* 0x000000040000795c */ /* 0x000fe20000300000 */
.L_x_758:
[----:B------:R-:W-:Y:S01]  /*ada0*/  IMAD R7, R202, 0x8, R19 ;  /* 0x00000008ca077824 */ /* 0x000fe200078e0213 */
[----:B------:R-:W-:-:S04]  /*adb0*/  SHF.L.U32 R8, R212, 0x1f, RZ ;  /* 0x0000001fd4087819 */ /* 0x000fc800000006ff */
[----:B------:R0:W1:Y:S01]  /*adc0*/  SYNCS.PHASECHK.TRANS64.TRYWAIT P2, [R7+URZ+0x22830], R8 ;  /* 0x02283008070075a7 */ /* 0x000062000804017f */
[----:B------:R-:W-:Y:S05]  /*add0*/  @!P0 BRA `(.L_x_759) ;  /* 0x0000000000048947 */ /* 0x000fea0003800000 */
[----:B------:R-:W-:Y:S01]  /*ade0*/  BPT.TRAP 0x1 ;  /* 0x000000040000795c */ /* 0x000fe20000300000 */
.L_x_759:
[----:B------:R-:W2:Y:S01]  /*adf0*/  LDL R9, [R1+0x8] ;  /* 0x0000080001097983 */ /* 0x000ea20000100800 */
[----:B------:R-:W-:Y:S02]  /*ae00*/  IMAD.MOV.U32 R155, RZ, RZ, 0x40000040 ;  /* 0x40000040ff9b7424 */ /* 0x000fe400078e00ff */
[----:B--2---:R-:W-:Y:S01]  /*ae10*/  IMAD R154, R202, 0x300, R9 ;  /* 0x00000300ca9a7824 */ /* 0x004fe200078e0209 */
[----:B-1----:R-:W-:Y:S06]  /*ae20*/  @P2 BRA `(.L_x_760) ;  /* 0x0000000000082947 */ /* 0x002fec0003800000 */
[----:B------:R-:W1:Y:S02]  /*ae30*/  SYNCS.PHASECHK.TRANS64.TRYWAIT P2, [R7+URZ+0x22830], R8 ;  /* 0x02283008070075a7 */ /* 0x000e64000804017f */
[----:B-1----:R-:W-:Y:S05]  /*ae40*/  @!P2 BRA `(.L_x_761) ;  /* 0x000000d40054a947 */ /* 0x002fea0003800000 */
.L_x_760:
[----:B------:R-:W-:Y:S05]  /*ae50*/  WARPSYNC.ALL ;  /* 0x0000000000007948 */ /* 0x000fea0003800000 */
[C---:B------:R-:W-:Y:S01]  /*ae60*/  R2UR UR6, R154.reuse ;  /* 0x000000009a0672ca */ /* 0x040fe200000e0000 */
[C---:B------:R-:W-:Y:S01]  /*ae70*/  VIADD R152, R154.reuse, 0x2 ;  /* 0x000000029a987836 */ /* 0x040fe20000000000 */
[----:B------:R-:W-:Y:S01]  /*ae80*/  R2UR UR7, R155 ;  /* 0x000000009b0772ca */ /* 0x000fe200000e0000 */
[----:B------:R-:W-:Y:S01]  /*ae90*/  VIADD R20, R154, 0x4 ;  /* 0x000000049a147836 */ /* 0x000fe20000000000 */
[----:B------:R-:W-:Y:S01]  /*aea0*/  R2UR UR4, R4 ;  /* 0x00000000040472ca */ /* 0x000fe200000e0000 */
[----:B------:R-:W-:Y:S01]  /*aeb0*/  VIADD R154, R154, 0x6 ;  /* 0x000000069a9a7836 */ /* 0x000fe20000000000 */
[----:B------:R-:W-:Y:S01]  /*aec0*/  R2UR UR5, R5 ;  /* 0x00000000050572ca */ /* 0x000fe200000e0000 */
[----:B------:R-:W-:Y:S01]  /*aed0*/  IMAD.MOV.U32 R153, RZ, RZ, 0x40000040 ;  /* 0x40000040ff997424 */ /* 0x000fe200078e00ff */
[----:B------:R-:W-:Y:S01]  /*aee0*/  R2UR UR10, R152 ;  /* 0x00000000980a72ca */ /* 0x000fe200000e0000 */
[----:B------:R-:W-:Y:S01]  /*aef0*/  IMAD.MOV.U32 R155, RZ, RZ, 0x40000040 ;  /* 0x40000040ff9b7424 */ /* 0x000fe200078e00ff */
[----:B------:R-:W-:Y:S01]  /*af00*/  R2UR UR18, R154 ;  /* 0x000000009a1272ca */ /* 0x000fe200000e0000 */
[----:B------:R-:W-:Y:S01]  /*af10*/  IMAD.MOV.U32 R21, RZ, RZ, 0x40000040 ;  /* 0x40000040ff157424 */ /* 0x000fe200078e00ff */
[----:B------:R-:W-:Y:S01]  /*af20*/  R2UR UR11, R153 ;  /* 0x00000000990b72ca */ /* 0x000fe200000e0000 */
[----:B------:R-:W2:Y:S01]  /*af30*/  S2R R9, SR_TID.X ;  /* 0x0000000000097919 */ /* 0x000ea20000002100 */
[----:B------:R-:W-:-:S02]  /*af40*/  R2UR UR19, R155 ;  /* 0x000000009b1372ca */ /* 0x000fc400000e0000 */
[----:B------:R-:W-:Y:S01]  /*af50*/  WARPGROUP.ARRIVE ;  /* 0x00000000000079c5 */ /* 0x000fe20000000000 */
[----:B------:R-:W-:Y:S02]  /*af60*/  R2UR UR8, R14 ;  /* 0x000000000e0872ca */ /* 0x000fe400000e0000 */
[----:B------:R-:W-:Y:S02]  /*af70*/  R2UR UR9, R15 ;  /* 0x000000000f0972ca */ /* 0x000fe400000e0000 */
[----:B------:R-:W-:Y:S01]  /*af80*/  R2UR UR14, R20 ;  /* 0x00000000140e72ca */ /* 0x000fe200000e0000 */
[----:B------:R-:W-:Y:S01]  /*af90*/  HGMMA.64x96x16.F32.BF16 R152, gdesc[UR4], RZ, !UPT, gsb0 ;  /* 0x01600000049879f0 */ /* 0x000fe2000c0018ff */
[----:B------:R-:W-:Y:S02]  /*afa0*/  R2UR UR15, R21 ;  /* 0x00000000150f72ca */ /* 0x000fe400000e0000 */
[----:B------:R-:W-:Y:S02]  /*afb0*/  R2UR UR12, R12 ;  /* 0x000000000c0c72ca */ /* 0x000fe400000e0000 */
[----:B------:R-:W-:-:S02]  /*afc0*/  R2UR UR13, R13 ;  /* 0x000000000d0d72ca */ /* 0x000fc400000e0000 */
[----:B------:R-:W-:Y:S02]  /*afd0*/  R2UR UR16, R10 ;  /* 0x000000000a1072ca */ /* 0x000fe400000e0000 */
[----:B------:R-:W-:Y:S02]  /*afe0*/  R2UR UR17, R11 ;  /* 0x000000000b1172ca */ /* 0x000fe400000e0000 */
        /* <DEDUP_REMOVED lines=15> */
.L_x_762:
        /* <DEDUP_REMOVED lines=15> */
[----:B------:R-:W-:Y:S01]  /*b1d0*/  FMUL.FTZ R177, R177, UR36 ;  /* 0x00000024b1b17c20 */ /* 0x000fe20008410000 */
[----:B------:R-:W-:Y:S01]  /*b1e0*/  FMUL.FTZ R180, R180, UR36 ;  /* 0x00000024b4b47c20 */ /* 0x000fe20008410000 */
[----:B------:R-:W-:Y:S01]  /*b1f0*/  FMUL.FTZ R181, R181, UR36 ;  /* 0x00000024b5b57c20 */ /* 0x000fe20008410000 */
[----:B------:R-:W-:Y:S01]  /*b200*/  FMUL.FTZ R184, R184, UR36 ;  /* 0x00000024b8b87c20 */ /* 0x000fe20008410000 */
[----:B------:R-:W-:Y:S01]  /*b210*/  FMUL.FTZ R185, R185, UR36 ;  /* 0x00000024b9b97c20 */ /* 0x000fe20008410000 */
[----:B------:R-:W-:Y:S01]  /*b220*/  FMUL.FTZ R188, R188, UR36 ;  /* 0x00000024bcbc7c20 */ /* 0x000fe20008410000 */
[----:B------:R-:W-:Y:S01]  /*b230*/  FMUL.FTZ R189, R189, UR36 ;  /* 0x00000024bdbd7c20 */ /* 0x000fe20008410000 */
[----:B------:R-:W5:Y:S01]  /*b240*/  MUFU.TANH R156, R156 ;  /* 0x0000009c009c7308 */ /* 0x000f620000002400 */
        /* <DEDUP_REMOVED lines=16> */
[----:B-----5:R-:W-:Y:S01]  /*b350*/  FMNMX.FTZ R20, R156, R20, !PT ;  /* 0x000000149c147209 */ /* 0x020fe20007810000 */
        /* <DEDUP_REMOVED lines=8> */
[----:B------:R-:W-:-:S06]  /*b3e0*/  FMUL.FTZ R195, R195, UR36 ;  /* 0x00000024c3c37c20 */ /* 0x000fcc0008410000 */
[----:B------:R-:W3:Y:S01]  /*b3f0*/  MUFU.TANH R164, R164 ;  /* 0x000000a400a47308 */ /* 0x000ee20000002400 */
[----:B----4-:R-:W-:-:S07]  /*b400*/  FMNMX.FTZ R20, R160, R20, !PT ;  /* 0x00000014a0147209 */ /* 0x010fce0007810000 */
[----:B------:R-:W4:Y:S01]  /*b410*/  MUFU.TANH R165, R165 ;  /* 0x000000a500a57308 */ /* 0x000f220000002400 */
[----:B-----5:R-:W-:-:S07]  /*b420*/  FMNMX.FTZ R20, R161, R20, !PT ;  /* 0x00000014a1147209 */ /* 0x020fce0007810000 */
[----:B------:R-:W5:Y:S01]  /*b430*/  MUFU.TANH R168, R168 ;  /* 0x000000a800a87308 */ /* 0x000f620000002400 */
[----:B---3--:R-:W-:-:S07]  /*b440*/  FMNMX.FTZ R20, R164, R20, !PT ;  /* 0x00000014a4147209 */ /* 0x008fce0007810000 */
        /* <DEDUP_REMOVED lines=30> */
[----:B------:R-:W-:Y:S01]  /*b630*/  MUFU.TANH R225, R225 ;  /* 0x000000e100e17308 */ /* 0x000fe20000002400 */
[----:B----4-:R-:W-:-:S07]  /*b640*/  FMNMX.FTZ R20, R196, R20, !PT ;  /* 0x00000014c4147209 */ /* 0x010fce0007810000 */
[----:B------:R-:W-:Y:S01]  /*b650*/  MUFU.TANH R224, R224 ;  /* 0x000000e000e07308 */ /* 0x000fe20000002400 */
[----:B-----5:R-:W-:-:S05]  /*b660*/  FMNMX.FTZ R21, R197, R20, !PT ;  /* 0x00000014c5157209 */ /* 0x020fca0007810000 */
[----:B------:R-:W3:Y:S02]  /*b670*/  SHFL.BFLY PT, R20, R21, 0x2, 0x1f ;  /* 0x0c401f0015147f89 */ /* 0x000ee400000e0000 */
[----:B------:R-:W-:Y:S08]  /*b680*/  MUFU.TANH R223, R223 ;  /* 0x000000df00df7308 */ /* 0x000ff00000002400 */
[----:B------:R-:W-:Y:S08]  /*b690*/  MUFU.TANH R228, R228 ;  /* 0x000000e400e47308 */ /* 0x000ff00000002400 */
[----:B------:R-:W-:Y:S01]  /*b6a0*/  MUFU.TANH R227, R227 ;  /* 0x000000e300e37308 */ /* 0x000fe20000002400 */
[----:B---3--:R-:W-:-:S07]  /*b6b0*/  FMNMX.FTZ R21, R21, R20, !PT ;  /* 0x0000001415157209 */ /* 0x008fce0007810000 */
[----:B------:R-:W-:Y:S01]  /*b6c0*/  MUFU.TANH R226, R226 ;  /* 0x000000e200e27308 */ /* 0x000fe20000002400 */
[----:B------:R-:W3:Y:S07]  /*b6d0*/  SHFL.BFLY PT, R20, R21, 0x1, 0x1f ;  /* 0x0c201f0015147f89 */ /* 0x000eee00000e0000 */
[----:B------:R-:W-:Y:S08]  /*b6e0*/  MUFU.TANH R216, R216 ;  /* 0x000000d800d87308 */ /* 0x000ff00000002400 */
[----:B------:R-:W-:Y:S01]  /*b6f0*/  MUFU.TANH R159, R159 ;  /* 0x0000009f009f7308 */ /* 0x000fe20000002400 */
[----:B---3--:R-:W-:-:S02]  /*b700*/  FMNMX.FTZ R21, R21, R20, !PT ;  /* 0x0000001415157209 */ /* 0x008fc40007810000 */
[----:B------:R-:W3:Y:S03]  /*b710*/  LDC R20, c[0x0][0x988] ;  /* 0x00026200ff147b82 */ /* 0x000ee60000000800 */
[C---:B------:R-:W-:Y:S01]  /*b720*/  FADD.FTZ R154, -R21.reuse, R215 ;  /* 0x000000d7159a7221 */ /* 0x040fe20000010100 */
[----:B---3--:R-:W-:-:S03]  /*b730*/  FMUL.FTZ R155, R21, R20 ;  /* 0x00000014159b7220 */ /* 0x008fc60000410000 */
[-C--:B------:R-:W-:Y:S01]  /*b740*/  FMUL.FTZ R154, R154, R20.reuse ;  /* 0x000000149a9a7220 */ /* 0x080fe20000410000 */
[-CC-:B------:R-:W-:Y:S01]  /*b750*/  FFMA.FTZ R152, R152, R20.reuse, -R155.reuse ;  /* 0x0000001498987223 */ /* 0x180fe2000001089b */
[-CC-:B------:R-:W-:Y:S01]  /*b760*/  FFMA.FTZ R158, R176, R20.reuse, -R155.reuse ;  /* 0x00000014b09e7223 */ /* 0x180fe2000001089b */
[-CC-:B------:R-:W-:Y:S01]  /*b770*/  FFMA.FTZ R153, R153, R20.reuse, -R155.reuse ;  /* 0x0000001499997223 */ /* 0x180fe2000001089b */
[----:B------:R-:W-:Y:S01]  /*b780*/  MUFU.EX2 R176, R154 ;  /* 0x0000009a00b07308 */ /* 0x000fe20000000800 */
[-CC-:B------:R-:W-:Y:S01]  /*b790*/  FFMA.FTZ R156, R156, R20.reuse, -R155.reuse ;  /* 0x000000149c9c7223 */ /* 0x180fe2000001089b */
[-CC-:B------:R-:W-:Y:S01]  /*b7a0*/  FFMA.FTZ R157, R157, R20.reuse, -R155.reuse ;  /* 0x000000149d9d7223 */ /* 0x180fe2000001089b */
[-CC-:B------:R-:W-:Y:S01]  /*b7b0*/  FFMA.FTZ R160, R160, R20.reuse, -R155.reuse ;  /* 0x00000014a0a07223 */ /* 0x180fe2000001089b */
[-CC-:B------:R-:W-:Y:S01]  /*b7c0*/  FFMA.FTZ R161, R161, R20.reuse, -R155.reuse ;  /* 0x00000014a1a17223 */ /* 0x180fe2000001089b */
[-CC-:B------:R-:W-:Y:S01]  /*b7d0*/  FFMA.FTZ R177, R177, R20.reuse, -R155.reuse ;  /* 0x00000014b1b17223 */ /* 0x180fe2000001089b */
[-CC-:B------:R-:W-:Y:S01]  /*b7e0*/  FFMA.FTZ R165, R165, R20.reuse, -R155.reuse ;  /* 0x00000014a5a57223 */ /* 0x180fe2000001089b */
[-CC-:B------:R-:W-:Y:S01]  /*b7f0*/  FFMA.FTZ R172, R172, R20.reuse, -R155.reuse ;  /* 0x00000014acac7223 */ /* 0x180fe2000001089b */
[----:B------:R-:W3:Y:S01]  /*b800*/  MUFU.EX2 R152, R152 ;  /* 0x0000009800987308 */ /* 0x000ee20000000800 */
[-CC-:B------:R-:W-:Y:S01]  /*b810*/  FFMA.FTZ R192, R192, R20.reuse, -R155.reuse ;  /* 0x00000014c0c07223 */ /* 0x180fe2000001089b */
[-CC-:B------:R-:W-:Y:S01]  /*b820*/  FFMA.FTZ R164, R164, R20.reuse, -R155.reuse ;  /* 0x00000014a4a47223 */ /* 0x180fe2000001089b */
[-CC-:B------:R-:W-:Y:S01]  /*b830*/  FFMA.FTZ R168, R168, R20.reuse, -R155.reuse ;  /* 0x00000014a8a87223 */ /* 0x180fe2000001089b */
[-CC-:B------:R-:W-:Y:S01]  /*b840*/  FFMA.FTZ R169, R169, R20.reuse, -R155.reuse ;  /* 0x00000014a9a97223 */ /* 0x180fe2000001089b */
[-CC-:B------:R-:W-:Y:S01]  /*b850*/  FFMA.FTZ R173, R173, R20.reuse, -R155.reuse ;  /* 0x00000014adad7223 */ /* 0x180fe2000001089b */
[-CC-:B------:R-:W-:Y:S01]  /*b860*/  FFMA.FTZ R180, R180, R20.reuse, -R155.reuse ;  /* 0x00000014b4b47223 */ /* 0x180fe2000001089b */
[-CC-:B------:R-:W-:Y:S01]  /*b870*/  FFMA.FTZ R181, R181, R20.reuse, -R155.reuse ;  /* 0x00000014b5b57223 */ /* 0x180fe2000001089b */
[----:B------:R4:W5:Y:S01]  /*b880*/  MUFU.EX2 R154, R153 ;  /* 0x00000099009a7308 */ /* 0x0009620000000800 */
[-CC-:B------:R-:W-:Y:S01]  /*b890*/  FFMA.FTZ R184, R184, R20.reuse, -R155.reuse ;  /* 0x00000014b8b87223 */ /* 0x180fe2000001089b */
[-CC-:B------:R-:W-:Y:S01]  /*b8a0*/  FFMA.FTZ R185, R185, R20.reuse, -R155.reuse ;  /* 0x00000014b9b97223 */ /* 0x180fe2000001089b */
[-CC-:B------:R-:W-:Y:S01]  /*b8b0*/  FFMA.FTZ R188, R188, R20.reuse, -R155.reuse ;  /* 0x00000014bcbc7223 */ /* 0x180fe2000001089b */
[-CC-:B------:R-:W-:Y:S01]  /*b8c0*/  FFMA.FTZ R189, R189, R20.reuse, -R155.reuse ;  /* 0x00000014bdbd7223 */ /* 0x180fe2000001089b */
[-CC-:B------:R-:W-:Y:S01]  /*b8d0*/  FFMA.FTZ R193, R193, R20.reuse, -R155.reuse ;  /* 0x00000014c1c17223 */ /* 0x180fe2000001089b */
[-CC-:B------:R-:W-:Y:S01]  /*b8e0*/  FFMA.FTZ R196, R196, R20.reuse, -R155.reuse ;  /* 0x00000014c4c47223 */ /* 0x180fe2000001089b */
[----:B------:R-:W-:Y:S01]  /*b8f0*/  FFMA.FTZ R155, R197, R20, -R155 ;  /* 0x00000014c59b7223 */ /* 0x000fe2000001089b */
[----:B------:R0:W-:Y:S01]  /*b900*/  MUFU.EX2 R163, R157 ;  /* 0x0000009d00a37308 */ /* 0x0001e20000000800 */
[----:B---3--:R-:W-:Y:S01]  /*b910*/  FFMA.FTZ R162, R176, R0, R152 ;  /* 0x00000000b0a27223 */ /* 0x008fe20000010098 */
[----:B----4-:R-:W-:Y:S01]  /*b920*/  FMUL.FTZ R153, R167, UR36 ;  /* 0x00000024a7997c20 */ /* 0x010fe20008410000 */
[----:B------:R-:W-:Y:S01]  /*b930*/  FMUL.FTZ R0, R171, UR36 ;  /* 0x00000024ab007c20 */ /* 0x000fe20008410000 */
[-C--:B------:R-:W-:Y:S01]  /*b940*/  FMUL.FTZ R24, R24, R176.reuse ;  /* 0x000000b018187220 */ /* 0x080fe20000410000 */
[-C--:B------:R-:W-:Y:S01]  /*b950*/  FMUL.FTZ R25, R25, R176.reuse ;  /* 0x000000b019197220 */ /* 0x080fe20000410000 */
[-C--:B------:R-:W-:Y:S01]  /*b960*/  FMUL.FTZ R28, R28, R176.reuse ;  /* 0x000000b01c1c7220 */ /* 0x080fe20000410000 */
[----:B------:R-:W-:Y:S01]  /*b970*/  FMUL.FTZ R29, R29, R176 ;  /* 0x000000b01d1d7220 */ /* 0x000fe20000410000 */
[----:B------:R-:W-:Y:S01]  /*b980*/  MUFU.EX2 R166, R160 ;  /* 0x000000a000a67308 */ /* 0x000fe20000000800 */
[C---:B-----5:R-:W-:Y:S01]  /*b990*/  FADD.FTZ R162, R154.reuse, R162 ;  /* 0x000000a29aa27221 */ /* 0x060fe20000010000 */
[----:B------:R-:W-:Y:S01]  /*b9a0*/  F2FP.BF16.F32.PACK_AB R152, R154, R152 ;  /* 0x000000989a98723e */ /* 0x000fe200000010ff */
[----:B0-----:R-:W-:Y:S01]  /*b9b0*/  FMUL.FTZ R157, R174, UR36 ;  /* 0x00000024ae9d7c20 */ /* 0x001fe20008410000 */
        /* <DEDUP_REMOVED lines=10> */
[-C--:B------:R-:W-:Y:S01]  /*ba60*/  FMUL.FTZ R49, R49, R176.reuse ;  /* 0x000000b031317220 */ /* 0x080fe20000410000 */
[-C--:B------:R-:W-:Y:S01]  /*ba70*/  FMUL.FTZ R52, R52, R176.reuse ;  /* 0x000000b034347220 */ /* 0x080fe20000410000 */
[----:B------:R3:W4:Y:S01]  /*ba80*/  MUFU.EX2 R167, R161 ;  /* 0x000000a100a77308 */ /* 0x0007220000000800 */
[-C--:B------:R-:W-:Y:S01]  /*ba90*/  FMUL.FTZ R53, R53, R176.reuse ;  /* 0x000000b035357220 */ /* 0x080fe20000410000 */
[-C--:B------:R-:W-:Y:S01]  /*baa0*/  FMUL.FTZ R56, R56, R176.reuse ;  /* 0x000000b038387220 */ /* 0x080fe20000410000 */
[-C--:B------:R-:W-:Y:S01]  /*bab0*/  FMUL.FTZ R57, R57, R176.reuse ;  /* 0x000000b039397220 */ /* 0x080fe20000410000 */
[-C--:B------:R-:W-:Y:S01]  /*bac0*/  FMUL.FTZ R60, R60, R176.reuse ;  /* 0x000000b03c3c7220 */ /* 0x080fe20000410000 */
[-C--:B------:R-:W-:Y:S01]  /*bad0*/  FMUL.FTZ R61, R61, R176.reuse ;  /* 0x000000b03d3d7220 */ /* 0x080fe20000410000 */
[-C--:B------:R-:W-:Y:S01]  /*bae0*/  FMUL.FTZ R64, R64, R176.reuse ;  /* 0x000000b040407220 */ /* 0x080fe20000410000 */
[----:B------:R-:W-:Y:S01]  /*baf0*/  FMUL.FTZ R65, R65, R176 ;  /* 0x000000b041417220 */ /* 0x000fe20000410000 */
[----:B------:R-:W5:Y:S01]  /*bb00*/  MUFU.TANH R153, R153 ;  /* 0x0000009900997308 */ /* 0x000f620000002400 */
[----:B0-----:R-:W-:Y:S01]  /*bb10*/  FADD.FTZ R156, R154, R162 ;  /* 0x000000a29a9c7221 */ /* 0x001fe20000010000 */
[----:B---3--:R-:W-:Y:S01]  /*bb20*/  FMUL.FTZ R161, R175, UR36 ;  /* 0x00000024afa17c20 */ /* 0x008fe20008410000 */
[----:B------:R-:W-:Y:S01]  /*bb30*/  FMUL.FTZ R162, R178, UR36 ;  /* 0x00000024b2a27c20 */ /* 0x000fe20008410000 */
[C---:B------:R-:W-:Y:S01]  /*bb40*/  F2FP.BF16.F32.PACK_AB R154, R163.reuse, R154 ;  /* 0x0000009aa39a723e */ /* 0x040fe200000010ff */
[----:B------:R-:W-:Y:S01]  /*bb50*/  FADD.FTZ R156, R163, R156 ;  /* 0x0000009ca39c7221 */ /* 0x000fe20000010000 */
[----:B------:R-:W-:Y:S01]  /*bb60*/  FMUL.FTZ R163, R179, UR36 ;  /* 0x00000024b3a37c20 */ /* 0x000fe20008410000 */
[-C--:B------:R-:W-:Y:S01]  /*bb70*/  FMUL.FTZ R68, R68, R176.reuse ;  /* 0x000000b044447220 */ /* 0x080fe20000410000 */
[----:B------:R-:W0:Y:S01]  /*bb80*/  MUFU.TANH R0, R0 ;  /* 0x0000000000007308 */ /* 0x000e220000002400 */
[----:B------:R-:W-:Y:S01]  /*bb90*/  FADD.FTZ R156, R166, R156 ;  /* 0x0000009ca69c7221 */ /* 0x000fe20000010000 */
[-C--:B------:R-:W-:Y:S01]  /*bba0*/  FMUL.FTZ R69, R69, R176.reuse ;  /* 0x000000b045457220 */ /* 0x080fe20000410000 */
[-C--:B------:R-:W-:Y:S01]  /*bbb0*/  FMUL.FTZ R72, R72, R176.reuse ;  /* 0x000000b048487220 */ /* 0x080fe20000410000 */
[----:B------:R-:W-:Y:S01]  /*bbc0*/  FMUL.FTZ R73, R73, R176 ;  /* 0x000000b049497220 */ /* 0x000fe20000410000 */
[C---:B----4-:R-:W-:Y:S01]  /*bbd0*/  FADD.FTZ R160, R167.reuse, R156 ;  /* 0x0000009ca7a07221 */ /* 0x050fe20000010000 */
[----:B------:R-:W-:Y:S01]  /*bbe0*/  F2FP.BF16.F32.PACK_AB R156, R167, R166 ;  /* 0x000000a6a79c723e */ /* 0x000fe200000010ff */
[----:B------:R-:W-:Y:S01]  /*bbf0*/  FMUL.FTZ R166, R182, UR36 ;  /* 0x00000024b6a67c20 */ /* 0x000fe20008410000 */
[----:B------:R-:W-:Y:S01]  /*bc00*/  FMNMX.FTZ R167, R225, R214, !PT ;  /* 0x000000d6e1a77209 */ /* 0x000fe20007810000 */
[----:B------:R-:W3:Y:S01]  /*bc10*/  MUFU.TANH R157, R157 ;  /* 0x0000009d009d7308 */ /* 0x000ee20000002400 */
[-C--:B------:R-:W-:Y:S01]  /*bc20*/  FMUL.FTZ R76, R76, R176.reuse ;  /* 0x000000b04c4c7220 */ /* 0x080fe20000410000 */
[-C--:B------:R-:W-:Y:S01]  /*bc30*/  FMUL.FTZ R77, R77, R176.reuse ;  /* 0x000000b04d4d7220 */ /* 0x080fe20000410000 */
[----:B------:R-:W-:Y:S01]  /*bc40*/  FMNMX.FTZ R167, R224, R167, !PT ;  /* 0x000000a7e0a77209 */ /* 0x000fe20007810000 */
[-C--:B------:R-:W-:Y:S01]  /*bc50*/  FMUL.FTZ R80, R80, R176.reuse ;  /* 0x000000b050507220 */ /* 0x080fe20000410000 */
[-C--:B------:R-:W-:Y:S01]  /*bc60*/  FMUL.FTZ R81, R81, R176.reuse ;  /* 0x000000b051517220 */ /* 0x080fe20000410000 */
[-C--:B------:R-:W-:Y:S01]  /*bc70*/  FMUL.FTZ R84, R84, R176.reuse ;  /* 0x000000b054547220 */ /* 0x080fe20000410000 */
[----:B------:R-:W-:Y:S01]  /*bc80*/  FMNMX.FTZ R170, R223, R167, !PT ;  /* 0x000000a7dfaa7209 */ /* 0x000fe20007810000 */
[----:B------:R-:W4:Y:S01]  /*bc90*/  MUFU.TANH R161, R161 ;  /* 0x000000a100a17308 */ /* 0x000f220000002400 */
[-C--:B------:R-:W-:Y:S01]  /*bca0*/  FMUL.FTZ R85, R85, R176.reuse ;  /* 0x000000b055557220 */ /* 0x080fe20000410000 */
[----:B------:R-:W-:Y:S01]  /*bcb0*/  FMUL.FTZ R88, R88, R176 ;  /* 0x000000b058587220 */ /* 0x000fe20000410000 */
[----:B------:R-:W-:Y:S01]  /*bcc0*/  FMNMX.FTZ R170, R228, R170, !PT ;  /* 0x000000aae4aa7209 */ /* 0x000fe20007810000 */
[-C--:B------:R-:W-:Y:S01]  /*bcd0*/  FMUL.FTZ R89, R89, R176.reuse ;  /* 0x000000b059597220 */ /* 0x080fe20000410000 */
[-C--:B------:R-:W-:Y:S01]  /*bce0*/  FMUL.FTZ R92, R92, R176.reuse ;  /* 0x000000b05c5c7220 */ /* 0x080fe20000410000 */
[----:B------:R-:W-:Y:S01]  /*bcf0*/  FMUL.FTZ R93, R93, R176 ;  /* 0x000000b05d5d7220 */ /* 0x000fe20000410000 */
[----:B------:R-:W-:Y:S01]  /*bd00*/  FMNMX.FTZ R171, R227, R170, !PT ;  /* 0x000000aae3ab7209 */ /* 0x000fe20007810000 */
[----:B------:R-:W1:Y:S01]  /*bd10*/  MUFU.TANH R162, R162 ;  /* 0x000000a200a27308 */ /* 0x000e620000002400 */
[-C--:B------:R-:W-:Y:S01]  /*bd20*/  FMUL.FTZ R96, R96, R176.reuse ;  /* 0x000000b060607220 */ /* 0x080fe20000410000 */
[-C--:B------:R-:W-:Y:S01]  /*bd30*/  FMUL.FTZ R97, R97, R176.reuse ;  /* 0x000000b061617220 */ /* 0x080fe20000410000 */
[----:B------:R-:W-:Y:S01]  /*bd40*/  FMNMX.FTZ R171, R226, R171, !PT ;  /* 0x000000abe2ab7209 */ /* 0x000fe20007810000 */
[-C--:B------:R-:W-:Y:S01]  /*bd50*/  FMUL.FTZ R100, R100, R176.reuse ;  /* 0x000000b064647220 */ /* 0x080fe20000410000 */
[-C--:B------:R-:W-:Y:S01]  /*bd60*/  FMUL.FTZ R101, R101, R176.reuse ;  /* 0x000000b065657220 */ /* 0x080fe20000410000 */
[-C--:B------:R-:W-:Y:S01]  /*bd70*/  FMUL.FTZ R104, R104, R176.reuse ;  /* 0x000000b068687220 */ /* 0x080fe20000410000 */
[----:B------:R-:W-:Y:S01]  /*bd80*/  FMNMX.FTZ R174, R216, R171, !PT ;  /* 0x000000abd8ae7209 */ /* 0x000fe20007810000 */
[----:B------:R-:W2:Y:S01]  /*bd90*/  MUFU.TANH R163, R163 ;  /* 0x000000a300a37308 */ /* 0x000ea20000002400 */
[-C--:B------:R-:W-:Y:S01]  /*bda0*/  FMUL.FTZ R105, R105, R176.reuse ;  /* 0x000000b069697220 */ /* 0x080fe20000410000 */
[----:B------:R-:W-:Y:S01]  /*bdb0*/  FMUL.FTZ R108, R108, R176 ;  /* 0x000000b06c6c7220 */ /* 0x000fe20000410000 */
[----:B-----5:R-:W-:Y:S01]  /*bdc0*/  FMNMX.FTZ R174, R153, R174, !PT ;  /* 0x000000ae99ae7209 */ /* 0x020fe20007810000 */
[-C--:B------:R-:W-:Y:S01]  /*bdd0*/  FMUL.FTZ R109, R109, R176.reuse ;  /* 0x000000b06d6d7220 */ /* 0x080fe20000410000 */
[-C--:B------:R-:W-:Y:S01]  /*bde0*/  FMUL.FTZ R112, R112, R176.reuse ;  /* 0x000000b070707220 */ /* 0x080fe20000410000 */
[----:B------:R-:W-:Y:S01]  /*bdf0*/  FMUL.FTZ R113, R113, R176 ;  /* 0x000000b071717220 */ /* 0x000fe20000410000 */
[----:B------:R-:W-:Y:S01]  /*be00*/  FMNMX.FTZ R175, R159, R174, !PT ;  /* 0x000000ae9faf7209 */ /* 0x000fe20007810000 */
[----:B------:R-:W5:Y:S01]  /*be10*/  MUFU.TANH R166, R166 ;  /* 0x000000a600a67308 */ /* 0x000f620000002400 */
[-C--:B------:R-:W-:Y:S01]  /*be20*/  FMUL.FTZ R116, R116, R176.reuse ;  /* 0x000000b074747220 */ /* 0x080fe20000410000 */
[-C--:B------:R-:W-:Y:S01]  /*be30*/  FMUL.FTZ R117, R117, R176.reuse ;  /* 0x000000b075757220 */ /* 0x080fe20000410000 */
[----:B0-----:R-:W-:Y:S01]  /*be40*/  FMNMX.FTZ R175, R0, R175, !PT ;  /* 0x000000af00af7209 */ /* 0x001fe20007810000 */
[-C--:B------:R-:W-:Y:S01]  /*be50*/  FMUL.FTZ R120, R120, R176.reuse ;  /* 0x000000b078787220 */ /* 0x080fe20000410000 */
[-C--:B------:R-:W-:Y:S01]  /*be60*/  FMUL.FTZ R121, R121, R176.reuse ;  /* 0x000000b079797220 */ /* 0x080fe20000410000 */
[-C--:B------:R-:W-:Y:S01]  /*be70*/  FMUL.FTZ R124, R124, R176.reuse ;  /* 0x000000b07c7c7220 */ /* 0x080fe20000410000 */
[----:B---3--:R-:W-:Y:S01]  /*be80*/  FMNMX.FTZ R178, R157, R175, !PT ;  /* 0x000000af9db27209 */ /* 0x008fe20007810000 */
[----:B------:R-:W0:Y:S01]  /*be90*/  MUFU.TANH R167, R183 ;  /* 0x000000b700a77308 */ /* 0x000e220000002400 */
[-C--:B------:R-:W-:Y:S01]  /*bea0*/  FMUL.FTZ R125, R125, R176.reuse ;  /* 0x000000b07d7d7220 */ /* 0x080fe20000410000 */
[----:B------:R-:W-:Y:S01]  /*beb0*/  FMUL.FTZ R128, R128, R176 ;  /* 0x000000b080807220 */ /* 0x000fe20000410000 */
[----:B----4-:R-:W-:Y:S01]  /*bec0*/  FMNMX.FTZ R178, R161, R178, !PT ;  /* 0x000000b2a1b27209 */ /* 0x010fe20007810000 */
[-C--:B------:R-:W-:Y:S01]  /*bed0*/  FMUL.FTZ R129, R129, R176.reuse ;  /* 0x000000b081817220 */ /* 0x080fe20000410000 */
[-C--:B------:R-:W-:Y:S01]  /*bee0*/  FMUL.FTZ R132, R132, R176.reuse ;  /* 0x000000b084847220 */ /* 0x080fe20000410000 */
[----:B------:R-:W-:Y:S01]  /*bef0*/  FMUL.FTZ R133, R133, R176 ;  /* 0x000000b085857220 */ /* 0x000fe20000410000 */
[----:B-1----:R-:W-:Y:S01]  /*bf00*/  FMNMX.FTZ R179, R162, R178, !PT ;  /* 0x000000b2a2b37209 */ /* 0x002fe20007810000 */
[----:B------:R1:W3:Y:S01]  /*bf10*/  MUFU.TANH R170, R186 ;  /* 0x000000ba00aa7308 */ /* 0x0002e20000002400 */
[-C--:B------:R-:W-:Y:S01]  /*bf20*/  FMUL.FTZ R136, R136, R176.reuse ;  /* 0x000000b088887220 */ /* 0x080fe20000410000 */
[-C--:B------:R-:W-:Y:S01]  /*bf30*/  FMUL.FTZ R137, R137, R176.reuse ;  /* 0x000000b089897220 */ /* 0x080fe20000410000 */
[----:B--2---:R-:W-:Y:S01]  /*bf40*/  FMNMX.FTZ R179, R163, R179, !PT ;  /* 0x000000b3a3b37209 */ /* 0x004fe20007810000 */
[-C--:B------:R-:W-:Y:S01]  /*bf50*/  FMUL.FTZ R140, R140, R176.reuse ;  /* 0x000000b08c8c7220 */ /* 0x080fe20000410000 */
[-C--:B------:R-:W-:Y:S01]  /*bf60*/  FMUL.FTZ R141, R141, R176.reuse ;  /* 0x000000b08d8d7220 */ /* 0x080fe20000410000 */
[-C--:B------:R-:W-:Y:S01]  /*bf70*/  FMUL.FTZ R144, R144, R176.reuse ;  /* 0x000000b090907220 */ /* 0x080fe20000410000 */
[----:B-----5:R-:W-:Y:S01]  /*bf80*/  FMNMX.FTZ R182, R166, R179, !PT ;  /* 0x000000b3a6b67209 */ /* 0x020fe20007810000 */
[----:B------:R-:W2:Y:S01]  /*bf90*/  MUFU.TANH R171, R187 ;  /* 0x000000bb00ab7308 */ /* 0x000ea20000002400 */
[----:B-1----:R-:W-:Y:S01]  /*bfa0*/  FMUL.FTZ R186, R198, UR36 ;  /* 0x00000024c6ba7c20 */ /* 0x002fe20008410000 */
[----:B------:R-:W-:Y:S01]  /*bfb0*/  FMUL.FTZ R145, R145, R176 ;  /* 0x000000b091917220 */ /* 0x000fe20000410000 */
[----:B0-----:R-:W-:Y:S01]  /*bfc0*/  FMNMX.FTZ R182, R167, R182, !PT ;  /* 0x000000b6a7b67209 */ /* 0x001fe20007810000 */
[-C--:B------:R-:W-:Y:S01]  /*bfd0*/  FMUL.FTZ R148, R148, R176.reuse ;  /* 0x000000b094947220 */ /* 0x080fe20000410000 */
[----:B------:R-:W-:-:S03]  /*bfe0*/  FMUL.FTZ R149, R149, R176 ;  /* 0x000000b095957220 */ /* 0x000fc60000410000 */
[----:B------:R-:W0:Y:S01]  /*bff0*/  MUFU.TANH R174, R190 ;  /* 0x000000be00ae7308 */ /* 0x000e220000002400 */
[----:B---3--:R-:W-:-:S07]  /*c000*/  FMNMX.FTZ R182, R170, R182, !PT ;  /* 0x000000b6aab67209 */ /* 0x008fce0007810000 */
[----:B------:R1:W3:Y:S01]  /*c010*/  MUFU.TANH R175, R191 ;  /* 0x000000bf00af7308 */ /* 0x0002e20000002400 */
[----:B--2---:R-:W-:-:S07]  /*c020*/  FMNMX.FTZ R182, R171, R182, !PT ;  /* 0x000000b6abb67209 */ /* 0x004fce0007810000 */
[----:B------:R-:W2:Y:S01]  /*c030*/  MUFU.TANH R178, R194 ;  /* 0x000000c200b27308 */ /* 0x000ea20000002400 */
[----:B-1----:R-:W-:Y:S01]  /*c040*/  FMUL.FTZ R191, R199, UR36 ;  /* 0x00000024c7bf7c20 */ /* 0x002fe20008410000 */
[----:B0-----:R-:W-:-:S06]  /*c050*/  FMNMX.FTZ R182, R174, R182, !PT ;  /* 0x000000b6aeb67209 */ /* 0x001fcc0007810000 */
[----:B------:R-:W0:Y:S01]  /*c060*/  MUFU.TANH R179, R195 ;  /* 0x000000c300b37308 */ /* 0x000e220000002400 */
[----:B---3--:R-:W-:-:S07]  /*c070*/  FMNMX.FTZ R182, R175, R182, !PT ;  /* 0x000000b6afb67209 */ /* 0x008fce0007810000 */
[----:B------:R-:W1:Y:S01]  /*c080*/  MUFU.TANH R186, R186 ;  /* 0x000000ba00ba7308 */ /* 0x000e620000002400 */
[----:B--2---:R-:W-:-:S07]  /*c090*/  FMNMX.FTZ R182, R178, R182, !PT ;  /* 0x000000b6b2b67209 */ /* 0x004fce0007810000 */
[----:B------:R-:W2:Y:S01]  /*c0a0*/  MUFU.TANH R191, R191 ;  /* 0x000000bf00bf7308 */ /* 0x000ea20000002400 */
[----:B0-----:R-:W-:-:S07]  /*c0b0*/  FMNMX.FTZ R182, R179, R182, !PT ;  /* 0x000000b6b3b67209 */ /* 0x001fce0007810000 */
[----:B------:R-:W-:Y:S01]  /*c0c0*/  MUFU.EX2 R190, R177 ;  /* 0x000000b100be7308 */ /* 0x000fe20000000800 */
[----:B-1----:R-:W-:-:S07]  /*c0d0*/  FMNMX.FTZ R182, R186, R182, !PT ;  /* 0x000000b6bab67209 */ /* 0x002fce0007810000 */
[----:B------:R-:W-:Y:S01]  /*c0e0*/  MUFU.EX2 R187, R165 ;  /* 0x000000a500bb7308 */ /* 0x000fe20000000800 */
[----:B--2---:R-:W-:-:S05]  /*c0f0*/  FMNMX.FTZ R194, R191, R182, !PT ;  /* 0x000000b6bfc27209 */ /* 0x004fca0007810000 */
[----:B------:R-:W0:Y:S02]  /*c100*/  SHFL.BFLY PT, R182, R194, 0x2, 0x1f ;  /* 0x0c401f00c2b67f89 */ /* 0x000e2400000e0000 */
[----:B------:R-:W-:Y:S08]  /*c110*/  MUFU.EX2 R165, R172 ;  /* 0x000000ac00a57308 */ /* 0x000ff00000000800 */
[----:B------:R-:W-:Y:S08]  /*c120*/  MUFU.EX2 R172, R192 ;  /* 0x000000c000ac7308 */ /* 0x000ff00000000800 */
[----:B------:R-:W1:Y:S01]  /*c130*/  MUFU.EX2 R183, R164 ;  /* 0x000000a400b77308 */ /* 0x000e620000000800 */
[----:B0-----:R-:W-:-:S07]  /*c140*/  FMNMX.FTZ R194, R194, R182, !PT ;  /* 0x000000b6c2c27209 */ /* 0x001fce0007810000 */
[----:B------:R-:W-:Y:S01]  /*c150*/  MUFU.EX2 R164, R158 ;  /* 0x0000009e00a47308 */ /* 0x000fe20000000800 */
[----:B------:R-:W0:Y:S07]  /*c160*/  SHFL.BFLY PT, R195, R194, 0x1, 0x1f ;  /* 0x0c201f00c2c37f89 */ /* 0x000e2e00000e0000 */
[----:B------:R-:W2:Y:S01]  /*c170*/  MUFU.EX2 R182, R168 ;  /* 0x000000a800b67308 */ /* 0x000ea20000000800 */
[----:B-1----:R-:W-:-:S04]  /*c180*/  FADD.FTZ R160, R183, R160 ;  /* 0x000000a0b7a07221 */ /* 0x002fc80000010000 */
[----:B------:R-:W-:-:S03]  /*c190*/  FADD.FTZ R160, R187, R160 ;  /* 0x000000a0bba07221 */ /* 0x000fc60000010000 */
[----:B------:R-:W-:Y:S08]  /*c1a0*/  MUFU.EX2 R168, R184 ;  /* 0x000000b800a87308 */ /* 0x000ff00000000800 */
[----:B------:R-:W-:Y:S01]  /*c1b0*/  MUFU.EX2 R184, R155 ;  /* 0x0000009b00b87308 */ /* 0x000fe20000000800 */
[----:B--2---:R-:W-:Y:S01]  /*c1c0*/  FADD.FTZ R160, R182, R160 ;  /* 0x000000a0b6a07221 */ /* 0x004fe20000010000 */
[----:B0-----:R-:W-:-:S05]  /*c1d0*/  FMNMX.FTZ R177, R194, R195, !PT ;  /* 0x000000c3c2b17209 */ /* 0x001fca0007810000 */
[CC--:B------:R-:W-:Y:S01]  /*c1e0*/  FMUL.FTZ R195, R177.reuse, R20.reuse ;  /* 0x00000014b1c37220 */ /* 0x0c0fe20000410000 */
[----:B------:R-:W-:Y:S01]  /*c1f0*/  FADD.FTZ R192, -R177, R214 ;  /* 0x000000d6b1c07221 */ /* 0x000fe20000010100 */
[----:B------:R-:W-:Y:S02]  /*c200*/  MUFU.EX2 R169, R169 ;  /* 0x000000a900a97308 */ /* 0x000fe40000000800 */
[-CC-:B------:R-:W-:Y:S01]  /*c210*/  FFMA.FTZ R194, R225, R20.reuse, -R195.reuse ;  /* 0x00000014e1c27223 */ /* 0x180fe200000108c3 */
[-C--:B------:R-:W-:Y:S01]  /*c220*/  FMUL.FTZ R192, R192, R20.reuse ;  /* 0x00000014c0c07220 */ /* 0x080fe20000410000 */
[----:B------:R-:W0:Y:S01]  /*c230*/  S2R R225, SR_CgaCtaId ;  /* 0x0000000000e17919 */ /* 0x000e220000008800 */
        /* <DEDUP_REMOVED lines=18> */
[-CC-:B------:R-:W-:Y:S01]  /*c360*/  FFMA.FTZ R171, R171, R20.reuse, -R195.reuse ;  /* 0x00000014abab7223 */ /* 0x180fe200000108c3 */
[----:B------:R-:W2:Y:S01]  /*c370*/  MUFU.EX2 R197, R197 ;  /* 0x000000c500c57308 */ /* 0x000ea20000000800 */
[-CC-:B------:R-:W-:Y:S01]  /*c380*/  FFMA.FTZ R174, R174, R20.reuse, -R195.reuse ;  /* 0x00000014aeae7223 */ /* 0x180fe200000108c3 */
[-CC-:B------:R-:W-:Y:S01]  /*c390*/  FFMA.FTZ R175, R175, R20.reuse, -R195.reuse ;  /* 0x00000014afaf7223 */ /* 0x180fe200000108c3 */
[-CC-:B------:R-:W-:Y:S01]  /*c3a0*/  FFMA.FTZ R178, R178, R20.reuse, -R195.reuse ;  /* 0x00000014b2b27223 */ /* 0x180fe200000108c3 */
[-CC-:B------:R-:W-:Y:S01]  /*c3b0*/  FFMA.FTZ R179, R179, R20.reuse, -R195.reuse ;  /* 0x00000014b3b37223 */ /* 0x180fe200000108c3 */
[-CC-:B------:R-:W-:Y:S01]  /*c3c0*/  FFMA.FTZ R186, R186, R20.reuse, -R195.reuse ;  /* 0x00000014baba7223 */ /* 0x180fe200000108c3 */
[----:B------:R-:W-:-:S02]  /*c3d0*/  FFMA.FTZ R191, R191, R20, -R195 ;  /* 0x00000014bfbf7223 */ /* 0x000fc400000108c3 */
[----:B------:R3:W4:Y:S01]  /*c3e0*/  MUFU.EX2 R155, R158 ;  /* 0x0000009e009b7308 */ /* 0x0007220000000800 */
[-C--:B-1----:R-:W-:Y:S01]  /*c3f0*/  FMUL.FTZ R26, R26, R192.reuse ;  /* 0x000000c01a1a7220 */ /* 0x082fe20000410000 */
[-C--:B------:R-:W-:Y:S01]  /*c400*/  FMUL.FTZ R27, R27, R192.reuse ;  /* 0x000000c01b1b7220 */ /* 0x080fe20000410000 */
[-C--:B------:R-:W-:Y:S01]  /*c410*/  FMUL.FTZ R30, R30, R192.reuse ;  /* 0x000000c01e1e7220 */ /* 0x080fe20000410000 */
[-C--:B------:R-:W-:Y:S01]  /*c420*/  FMUL.FTZ R31, R31, R192.reuse ;  /* 0x000000c01f1f7220 */ /* 0x080fe20000410000 */
[-C--:B------:R-:W-:Y:S01]  /*c430*/  FMUL.FTZ R34, R34, R192.reuse ;  /* 0x000000c022227220 */ /* 0x080fe20000410000 */
[-C--:B------:R-:W-:Y:S01]  /*c440*/  FMUL.FTZ R35, R35, R192.reuse ;  /* 0x000000c023237220 */ /* 0x080fe20000410000 */
[-C--:B------:R-:W-:Y:S01]  /*c450*/  FMUL.FTZ R38, R38, R192.reuse ;  /* 0x000000c026267220 */ /* 0x080fe20000410000 */
[----:B------:R-:W1:Y:S01]  /*c460*/  MUFU.EX2 R215, R215 ;  /* 0x000000d700d77308 */ /* 0x000e620000000800 */
[----:B---3--:R-:W-:Y:S02]  /*c470*/  VIADD R158, R7, 0x22840 ;  /* 0x00022840079e7836 */ /* 0x008fe40000000000 */
[-C--:B------:R-:W-:Y:S01]  /*c480*/  FMUL.FTZ R39, R39, R192.reuse ;  /* 0x000000c027277220 */ /* 0x080fe20000410000 */
[-C--:B------:R-:W-:Y:S01]  /*c490*/  FMUL.FTZ R42, R42, R192.reuse ;  /* 0x000000c02a2a7220 */ /* 0x080fe20000410000 */
[-C--:B------:R-:W-:Y:S01]  /*c4a0*/  FMUL.FTZ R43, R43, R192.reuse ;  /* 0x000000c02b2b7220 */ /* 0x080fe20000410000 */
[-C--:B------:R-:W-:Y:S01]  /*c4b0*/  FMUL.FTZ R46, R46, R192.reuse ;  /* 0x000000c02e2e7220 */ /* 0x080fe20000410000 */
[----:B0-----:R-:W-:Y:S01]  /*c4c0*/  PRMT R158, R225, 0x654, R158 ;  /* 0x00000654e19e7816 */ /* 0x001fe2000000009e */
[-C--:B------:R-:W-:Y:S01]  /*c4d0*/  FMUL.FTZ R47, R47, R192.reuse ;  /* 0x000000c02f2f7220 */ /* 0x080fe20000410000 */
[----:B------:R-:W0:Y:S01]  /*c4e0*/  MUFU.EX2 R157, R198 ;  /* 0x000000c6009d7308 */ /* 0x000e220000000800 */
[-C--:B------:R-:W-:Y:S01]  /*c4f0*/  FMUL.FTZ R50, R50, R192.reuse ;  /* 0x000000c032327220 */ /* 0x080fe20000410000 */
[----:B------:R3:W-:Y:S01]  /*c500*/  SYNCS.ARRIVE.TRANS64.RED.A1T0 RZ, [R158+URZ], RZ ;  /* 0x000000ff9eff79a7 */ /* 0x0007e2000810043f */
[-C--:B------:R-:W-:Y:S01]  /*c510*/  FMUL.FTZ R51, R51, R192.reuse ;  /* 0x000000c033337220 */ /* 0x080fe20000410000 */
[-C--:B------:R-:W-:Y:S01]  /*c520*/  FMUL.FTZ R54, R54, R192.reuse ;  /* 0x000000c036367220 */ /* 0x080fe20000410000 */
[-C--:B------:R-:W-:Y:S01]  /*c530*/  FMUL.FTZ R55, R55, R192.reuse ;  /* 0x000000c037377220 */ /* 0x080fe20000410000 */
[-C--:B------:R-:W-:Y:S01]  /*c540*/  FMUL.FTZ R58, R58, R192.reuse ;  /* 0x000000c03a3a7220 */ /* 0x080fe20000410000 */
[-C--:B------:R-:W-:Y:S01]  /*c550*/  FMUL.FTZ R59, R59, R192.reuse ;  /* 0x000000c03b3b7220 */ /* 0x080fe20000410000 */
[----:B------:R-:W5:Y:S01]  /*c560*/  MUFU.EX2 R214, R214 ;  /* 0x000000d600d67308 */ /* 0x000f620000000800 */
[-C--:B------:R-:W-:Y:S01]  /*c570*/  FMUL.FTZ R62, R62, R192.reuse ;  /* 0x000000c03e3e7220 */ /* 0x080fe20000410000 */
[----:B---3--:R-:W-:Y:S01]  /*c580*/  FFMA.FTZ R158, R192, R3, R194 ;  /* 0x00000003c09e7223 */ /* 0x008fe200000100c2 */
[-C--:B------:R-:W-:Y:S01]  /*c590*/  FMUL.FTZ R63, R63, R192.reuse ;  /* 0x000000c03f3f7220 */ /* 0x080fe20000410000 */
[-C--:B------:R-:W-:Y:S01]  /*c5a0*/  FMUL.FTZ R66, R66, R192.reuse ;  /* 0x000000c042427220 */ /* 0x080fe20000410000 */
[-C--:B------:R-:W-:Y:S01]  /*c5b0*/  FMUL.FTZ R67, R67, R192.reuse ;  /* 0x000000c043437220 */ /* 0x080fe20000410000 */
[----:B--2---:R-:W-:Y:S01]  /*c5c0*/  FADD.FTZ R158, R197, R158 ;  /* 0x0000009ec59e7221 */ /* 0x004fe20000010000 */
[-C--:B------:R-:W-:Y:S01]  /*c5d0*/  FMUL.FTZ R70, R70, R192.reuse ;  /* 0x000000c046467220 */ /* 0x080fe20000410000 */
[----:B------:R-:W2:Y:S01]  /*c5e0*/  MUFU.EX2 R199, R199 ;  /* 0x000000c700c77308 */ /* 0x000ea20000000800 */
[-C--:B------:R-:W-:Y:S01]  /*c5f0*/  FMUL.FTZ R71, R71, R192.reuse ;  /* 0x000000c047477220 */ /* 0x080fe20000410000 */
[----:B----4-:R-:W-:Y:S01]  /*c600*/  FADD.FTZ R158, R155, R158 ;  /* 0x0000009e9b9e7221 */ /* 0x010fe20000010000 */
[----:B-1----:R-:W-:Y:S01]  /*c610*/  F2FP.BF16.F32.PACK_AB R155, R215, R155 ;  /* 0x0000009bd79b723e */ /* 0x002fe200000010ff */
[-C--:B------:R-:W-:Y:S01]  /*c620*/  FMUL.FTZ R74, R74, R192.reuse ;  /* 0x000000c04a4a7220 */ /* 0x080fe20000410000 */
[-C--:B------:R-:W-:Y:S01]  /*c630*/  FMUL.FTZ R75, R75, R192.reuse ;  /* 0x000000c04b4b7220 */ /* 0x080fe20000410000 */
[----:B------:R-:W-:Y:S01]  /*c640*/  FADD.FTZ R158, R215, R158 ;  /* 0x0000009ed79e7221 */ /* 0x000fe20000010000 */
[-C--:B------:R-:W-:Y:S01]  /*c650*/  FMUL.FTZ R78, R78, R192.reuse ;  /* 0x000000c04e4e7220 */ /* 0x080fe20000410000 */
[----:B------:R1:W3:Y:S01]  /*c660*/  MUFU.EX2 R3, R153 ;  /* 0x0000009900037308 */ /* 0x0002e20000000800 */
[-C--:B------:R-:W-:Y:S01]  /*c670*/  FMUL.FTZ R79, R79, R192.reuse ;  /* 0x000000c04f4f7220 */ /* 0x080fe20000410000 */
[----:B0-----:R-:W-:Y:S01]  /*c680*/  FADD.FTZ R158, R157, R158 ;  /* 0x0000009e9d9e7221 */ /* 0x001fe20000010000 */
[----:B-----5:R-:W-:Y:S01]  /*c690*/  F2FP.BF16.F32.PACK_AB R157, R214, R157 ;  /* 0x0000009dd69d723e */ /* 0x020fe200000010ff */
[-C--:B------:R-:W-:Y:S01]  /*c6a0*/  FMUL.FTZ R82, R82, R192.reuse ;  /* 0x000000c052527220 */ /* 0x080fe20000410000 */
[-C--:B------:R-:W-:Y:S01]  /*c6b0*/  FMUL.FTZ R83, R83, R192.reuse ;  /* 0x000000c053537220 */ /* 0x080fe20000410000 */
[-C--:B------:R-:W-:Y:S01]  /*c6c0*/  FMUL.FTZ R86, R86, R192.reuse ;  /* 0x000000c056567220 */ /* 0x080fe20000410000 */
[----:B------:R-:W-:Y:S01]  /*c6d0*/  FMUL.FTZ R87, R87, R192 ;  /* 0x000000c057577220 */ /* 0x000fe20000410000 */
[----:B------:R-:W-:Y:S01]  /*c6e0*/  MUFU.EX2 R0, R0 ;  /* 0x0000000000007308 */ /* 0x000fe20000000800 */
[----:B-1----:R-:W-:Y:S01]  /*c6f0*/  F2FP.BF16.F32.PACK_AB R153, R197, R194 ;  /* 0x000000c2c599723e */ /* 0x002fe200000010ff */
[-C--:B------:R-:W-:Y:S01]  /*c700*/  FMUL.FTZ R90, R90, R192.reuse ;  /* 0x000000c05a5a7220 */ /* 0x080fe20000410000 */
[-C--:B------:R-:W-:Y:S01]  /*c710*/  FMUL.FTZ R91, R91, R192.reuse ;  /* 0x000000c05b5b7220 */ /* 0x080fe20000410000 */
[-C--:B------:R-:W-:Y:S01]  /*c720*/  FMUL.FTZ R94, R94, R192.reuse ;  /* 0x000000c05e5e7220 */ /* 0x080fe20000410000 */
[-C--:B------:R-:W-:Y:S01]  /*c730*/  FMUL.FTZ R95, R95, R192.reuse ;  /* 0x000000c05f5f7220 */ /* 0x080fe20000410000 */
[-C--:B------:R-:W-:Y:S01]  /*c740*/  FMUL.FTZ R98, R98, R192.reuse ;  /* 0x000000c062627220 */ /* 0x080fe20000410000 */
[-C--:B------:R-:W-:Y:S01]  /*c750*/  FMUL.FTZ R99, R99, R192.reuse ;  /* 0x000000c063637220 */ /* 0x080fe20000410000 */
[----:B------:R0:W1:Y:S01]  /*c760*/  MUFU.EX2 R194, R159 ;  /* 0x0000009f00c27308 */ /* 0x0000620000000800 */
        /* <DEDUP_REMOVED lines=8> */
[----:B0-----:R-:W-:Y:S01]  /*c7f0*/  FADD.FTZ R159, R214, R158 ;  /* 0x0000009ed69f7221 */ /* 0x001fe20000010000 */
[----:B------:R-:W-:Y:S01]  /*c800*/  F2FP.BF16.F32.PACK_AB R158, R187, R183 ;  /* 0x000000b7bb9e723e */ /* 0x000fe200000010ff */
[-C--:B------:R-:W-:Y:S01]  /*c810*/  FMUL.FTZ R115, R115, R192.reuse ;  /* 0x000000c073737220 */ /* 0x080fe20000410000 */
[-C--:B------:R-:W-:Y:S01]  /*c820*/  FMUL.FTZ R118, R118, R192.reuse ;  /* 0x000000c076767220 */ /* 0x080fe20000410000 */
[----:B--2---:R-:W-:Y:S01]  /*c830*/  FADD.FTZ R159, R199, R159 ;  /* 0x0000009fc79f7221 */ /* 0x004fe20000010000 */
        /* <DEDUP_REMOVED lines=10> */
[----:B------:R3:W2:Y:S01]  /*c8e0*/  MUFU.EX2 R183, R161 ;  /* 0x000000a100b77308 */ /* 0x0006a20000000800 */
        /* <DEDUP_REMOVED lines=8> */
[C---:B---3--:R-:W-:Y:S01]  /*c970*/  FADD.FTZ R161, R3.reuse, R159 ;  /* 0x0000009f03a17221 */ /* 0x048fe20000010000 */
[----:B------:R-:W-:Y:S01]  /*c980*/  F2FP.BF16.F32.PACK_AB R159, R3, R199 ;  /* 0x000000c7039f723e */ /* 0x000fe200000010ff */
[----:B------:R-:W-:-:S02]  /*c990*/  FMUL.FTZ R151, R151, R192 ;  /* 0x000000c097977220 */ /* 0x000fc40000410000 */
[----:B-1----:R-:W-:-:S03]  /*c9a0*/  FADD.FTZ R161, R194, R161 ;  /* 0x000000a1c2a17221 */ /* 0x002fc60000010000 */
[----:B------:R1:W3:Y:S08]  /*c9b0*/  MUFU.EX2 R3, R162 ;  /* 0x000000a200037308 */ /* 0x0002f00000000800 */
[----:B------:R-:W-:Y:S01]  /*c9c0*/  MUFU.EX2 R181, R181 ;  /* 0x000000b500b57308 */ /* 0x000fe20000000800 */
[C---:B-1----:R-:W-:Y:S01]  /*c9d0*/  FADD.FTZ R162, R169.reuse, R160 ;  /* 0x000000a0a9a27221 */ /* 0x042fe20000010000 */
[----:B------:R-:W-:-:S03]  /*c9e0*/  F2FP.BF16.F32.PACK_AB R160, R169, R182 ;  /* 0x000000b6a9a0723e */ /* 0x000fc600000010ff */
[----:B------:R-:W-:-:S03]  /*c9f0*/  FADD.FTZ R162, R165, R162 ;  /* 0x000000a2a5a27221 */ /* 0x000fc60000010000 */
[----:B------:R1:W5:Y:S08]  /*ca00*/  MUFU.EX2 R169, R163 ;  /* 0x000000a300a97308 */ /* 0x0003700000000800 */
[----:B------:R-:W-:Y:S01]  /*ca10*/  MUFU.EX2 R167, R167 ;  /* 0x000000a700a77308 */ /* 0x000fe20000000800 */
[C---:B-1----:R-:W-:Y:S01]  /*ca20*/  FADD.FTZ R163, R0.reuse, R161 ;  /* 0x000000a100a37221 */ /* 0x042fe20000010000 */
[----:B------:R-:W-:-:S03]  /*ca30*/  F2FP.BF16.F32.PACK_AB R161, R0, R194 ;  /* 0x000000c200a1723e */ /* 0x000fc600000010ff */
[----:B----4-:R-:W-:-:S03]  /*ca40*/  FADD.FTZ R163, R216, R163 ;  /* 0x000000a3d8a37221 */ /* 0x010fc60000010000 */
[----:B------:R0:W1:Y:S08]  /*ca50*/  MUFU.EX2 R0, R166 ;  /* 0x000000a600007308 */ /* 0x0000700000000800 */
[----:B------:R-:W4:Y:S01]  /*ca60*/  MUFU.EX2 R170, R170 ;  /* 0x000000aa00aa7308 */ /* 0x000f220000000800 */
[C---:B0-----:R-:W-:Y:S01]  /*ca70*/  FADD.FTZ R166, R173.reuse, R162 ;  /* 0x000000a2ada67221 */ /* 0x041fe20000010000 */
[----:B------:R-:W-:Y:S01]  /*ca80*/  F2FP.BF16.F32.PACK_AB R162, R173, R165 ;  /* 0x000000a5ada2723e */ /* 0x000fe200000010ff */
[C---:B--2---:R-:W-:Y:S01]  /*ca90*/  FADD.FTZ R165, R183.reuse, R163 ;  /* 0x000000a3b7a57221 */ /* 0x044fe20000010000 */
[----:B------:R-:W-:Y:S01]  /*caa0*/  F2FP.BF16.F32.PACK_AB R163, R183, R216 ;  /* 0x000000d8b7a3723e */ /* 0x000fe200000010ff */
[----:B------:R-:W-:Y:S01]  /*cab0*/  FADD.FTZ R166, R164, R166 ;  /* 0x000000a6a4a67221 */ /* 0x000fe20000010000 */
[C---:B------:R-:W-:Y:S01]  /*cac0*/  F2FP.BF16.F32.PACK_AB R164, R190.reuse, R164 ;  /* 0x000000a4bea4723e */ /* 0x040fe200000010ff */
[----:B---3--:R-:W-:Y:S01]  /*cad0*/  FADD.FTZ R165, R3, R165 ;  /* 0x000000a503a57221 */ /* 0x008fe20000010000 */
[----:B------:R-:W0:Y:S01]  /*cae0*/  MUFU.EX2 R185, R185 ;  /* 0x000000b900b97308 */ /* 0x000e220000000800 */
[----:B------:R-:W-:-:S02]  /*caf0*/  FADD.FTZ R166, R190, R166 ;  /* 0x000000a6bea67221 */ /* 0x000fc40000010000 */
[C---:B-----5:R-:W-:Y:S01]  /*cb00*/  FADD.FTZ R173, R169.reuse, R165 ;  /* 0x000000a5a9ad7221 */ /* 0x060fe20000010000 */
[----:B------:R-:W-:Y:S01]  /*cb10*/  F2FP.BF16.F32.PACK_AB R165, R169, R3 ;  /* 0x00000003a9a5723e */ /* 0x000fe200000010ff */
[----:B------:R-:W-:Y:S01]  /*cb20*/  FADD.FTZ R3, R180, R166 ;  /* 0x000000a6b4037221 */ /* 0x000fe20000010000 */
[C---:B------:R-:W-:Y:S01]  /*cb30*/  F2FP.BF16.F32.PACK_AB R166, R181.reuse, R180 ;  /* 0x000000b4b5a6723e */ /* 0x040fe200000010ff */
[----:B-1----:R-:W-:Y:S01]  /*cb40*/  FADD.FTZ R169, R0, R173 ;  /* 0x000000ad00a97221 */ /* 0x002fe20000010000 */
[----:B------:R-:W1:Y:S01]  /*cb50*/  MUFU.EX2 R171, R171 ;  /* 0x000000ab00ab7308 */ /* 0x000e620000000800 */
[----:B------:R-:W-:Y:S02]  /*cb60*/  FADD.FTZ R3, R181, R3 ;  /* 0x00000003b5037221 */ /* 0x000fe40000010000 */
[C---:B------:R-:W-:Y:S01]  /*cb70*/  FADD.FTZ R169, R167.reuse, R169 ;  /* 0x000000a9a7a97221 */ /* 0x040fe20000010000 */
[----:B------:R-:W-:Y:S01]  /*cb80*/  F2FP.BF16.F32.PACK_AB R167, R167, R0 ;  /* 0x00000000a7a7723e */ /* 0x000fe200000010ff */
[----:B------:R-:W-:-:S02]  /*cb90*/  FADD.FTZ R0, R168, R3 ;  /* 0x00000003a8007221 */ /* 0x000fc40000010000 */
[----:B----4-:R-:W-:Y:S01]  /*cba0*/  FADD.FTZ R3, R170, R169 ;  /* 0x000000a9aa037221 */ /* 0x010fe20000010000 */
        /* <DEDUP_REMOVED lines=12> */
[----:B------:R-:W-:-:S03]  /*cc70*/  F2FP.BF16.F32.PACK_AB R170, R189, R188 ;  /* 0x000000bcbdaa723e */ /* 0x000fc600000010ff */
[----:B------:R-:W-:-:S03]  /*cc80*/  FADD.FTZ R0, R172, R0 ;  /* 0x00000000ac007221 */ /* 0x000fc60000010000 */
        /* <DEDUP_REMOVED lines=12> */
[----:B0-----:R-:W-:Y:S01]  /*cd50*/  FADD.FTZ R0, R196, R0 ;  /* 0x00000000c4007221 */ /* 0x001fe20000010000 */
[----:B------:R-:W-:-:S03]  /*cd60*/  F2FP.BF16.F32.PACK_AB R174, R184, R196 ;  /* 0x000000c4b8ae723e */ /* 0x000fc600000010ff */
[----:B------:R-:W-:Y:S01]  /*cd70*/  FADD.FTZ R0, R184, R0 ;  /* 0x00000000b8007221 */ /* 0x000fe20000010000 */
[----:B-1----:R-:W-:-:S04]  /*cd80*/  FADD.FTZ R3, R186, R3 ;  /* 0x00000003ba037221 */ /* 0x002fc80000010000 */
[C---:B--2---:R-:W-:Y:S01]  /*cd90*/  FADD.FTZ R3, R191.reuse, R3 ;  /* 0x00000003bf037221 */ /* 0x044fe20000010000 */
[----:B------:R-:W-:Y:S01]  /*cda0*/  F2FP.BF16.F32.PACK_AB R175, R191, R186 ;  /* 0x000000babfaf723e */ /* 0x000fe200000010ff */
[----:B------:R-:W-:Y:S06]  /*cdb0*/  @!P0 BRA `(.L_x_763) ;  /* 0x0000000000048947 */ /* 0x000fec0003800000 */
[----:B------:R-:W-:Y:S01]  /*cdc0*/  BPT.TRAP 0x1 ;  /* 0x000000040000795c */ /* 0x000fe20000300000 */
.L_x_763:
[----:B------:R0:W1:Y:S01]  /*cdd0*/  SYNCS.PHASECHK.TRANS64.TRYWAIT P2, [R7+URZ+0x22850], R8 ;  /* 0x02285008070075a7 */ /* 0x000062000804017f */
[----:B------:R-:W-:Y:S05]  /*cde0*/  @!P0 BRA `(.L_x_764) ;  /* 0x0000000000048947 */ /* 0x000fea0003800000 */
[----:B------:R-:W-:Y:S01]  /*cdf0*/  BPT.TRAP 0x1 ;  /* 0x000000040000795c */ /* 0x000fe20000300000 */
.L_x_764:
[----:B------:R-:W-:Y:S04]  /*ce00*/  BSSY B0, `(.L_x_765) ;  /* 0x0000004000007945 */ /* 0x000fe80003800000 */
[----:B-1----:R-:W-:Y:S05]  /*ce10*/  @P2 BRA `(.L_x_766) ;  /* 0x0000000000082947 */ /* 0x002fea0003800000 */
[----:B------:R-:W1:Y:S02]  /*ce20*/  SYNCS.PHASECHK.TRANS64.TRYWAIT P2, [R7+URZ+0x22850], R8 ;  /* 0x02285008070075a7 */ /* 0x000e64000804017f */
[----:B-1----:R-:W-:Y:S05]  /*ce30*/  @!P2 BRA `(.L_x_767) ;  /* 0x000000b4006ca947 */ /* 0x002fea0003800000 */
.L_x_766:
[----:B------:R-:W-:Y:S05]  /*ce40*/  BSYNC B0 ;  /* 0x0000000000007941 */ /* 0x000fea0003800000 */
.L_x_765:
[----:B------:R-:W2:Y:S01]  /*ce50*/  LDL R176, [R1] ;  /* 0x0000000001b07983 */ /* 0x000ea20000100800 */
[----:B------:R-:W-:Y:S05]  /*ce60*/  WARPSYNC.ALL ;  /* 0x0000000000007948 */ /* 0x000fea0003800000 */
[----:B------:R-:W-:-:S05]  /*ce70*/  IMAD.MOV.U32 R179, RZ, RZ, 0x40000040 ;  /* 0x40000040ffb37424 */ /* 0x000fca00078e00ff */
[----:B------:R-:W-:Y:S01]  /*ce80*/  R2UR UR7, R179 ;  /* 0x00000000b30772ca */ /* 0x000fe200000e0000 */
[----:B------:R-:W-:Y:S02]  /*ce90*/  IMAD.MOV.U32 R179, RZ, RZ, 0x40000040 ;  /* 0x40000040ffb37424 */ /* 0x000fe400078e00ff */
[----:B--2---:R-:W-:Y:S02]  /*cea0*/  IMAD R178, R202, 0xc00, R176 ;  /* 0x00000c00cab27824 */ /* 0x004fe400078e02b0 */
[----:B------:R-:W2:Y:S03]  /*ceb0*/  S2R R176, SR_TID.X ;  /* 0x0000000000b07919 */ /* 0x000ea60000002100 */
[----:B------:R-:W-:Y:S02]  /*cec0*/  R2UR UR6, R178 ;  /* 0x00000000b20672ca */ /* 0x000fe400000e0000 */
[----:B--2---:R-:W-:-:S05]  /*ced0*/  SHF.R.U32.HI R176, RZ, 0x7, R176 ;  /* 0x00000007ffb07819 */ /* 0x004fca00000116b0 */
[----:B01----:R-:W-:-:S05]  /*cee0*/  VIADD R8, R176, 0x8 ;  /* 0x00000008b0087836 */ /* 0x003fca0000000000 */
[----:B------:R0:W-:Y:S06]  /*cef0*/  BAR.SYNC.DEFER_BLOCKING R8, 0x100 ;  /* 0x000400080000751d */ /* 0x0001ec0000010000 */
[----:B------:R-:W-:-:S06]  /*cf00*/  WARPGROUP.ARRIVE ;  /* 0x00000000000079c5 */ /* 0x000fcc0000000000 */
[----:B------:R-:W-:Y:S03]  /*cf10*/  HGMMA.64x256x16.F32.BF16 R24, R152, gdesc[UR4].tnspB, R24, gsb0 ;  /* 0x43e0000498187df0 */ /* 0x000fe60008001818 */
[----:B------:R-:W-:Y:S02]  /*cf20*/  WARPGROUP.DEPBAR.LE gsb0, 0x0 ;  /* 0x00008000000079c5 */ /* 0x000fe40000010000 */
[----:B------:R-:W-:Y:S01]  /*cf30*/  VIADD R152, R178, 0x80 ;  /* 0x00000080b2987836 */ /* 0x000fe20000000000 */
[----:B------:R-:W-:Y:S01]  /*cf40*/  MOV R153, 0x40000040 ;  /* 0x4000004000997802 */ /* 0x000fe20000000f00 */
[----:B------:R-:W-:-:S03]  /*cf50*/  WARPGROUP.ARRIVE ;  /* 0x00000000000079c5 */ /* 0x000fc60000000000 */
[----:B------:R-:W-:Y:S01]  /*cf60*/  R2UR UR6, R152 ;  /* 0x00000000980672ca */ /* 0x000fe200000e0000 */
[----:B------:R-:W-:Y:S01]  /*cf70*/  VIADD R152, R178, 0x100 ;  /* 0x00000100b2987836 */ /* 0x000fe20000000000 */
[----:B------:R-:W-:Y:S01]  /*cf80*/  R2UR UR7, R153 ;  /* 0x00000000990772ca */ /* 0x000fe200000e0000 */
[----:B------:R-:W-:-:S15]  /*cf90*/  IMAD.MOV.U32 R153, RZ, RZ, 0x40000040 ;  /* 0x40000040ff997424 */ /* 0x000fde00078e00ff */
[----:B------:R-:W-:Y:S01]  /*cfa0*/  HGMMA.64x256x16.F32.BF16 R24, R156, gdesc[UR4].tnspB, R24, gsb0 ;  /* 0x43e000049c187df0 */ /* 0x000fe20008001818 */
[----:B------:R-:W-:Y:S01]  /*cfb0*/  R2UR UR6, R152 ;  /* 0x00000000980672ca */ /* 0x000fe200000e0000 */
[----:B------:R-:W-:Y:S01]  /*cfc0*/  VIADD R152, R178, 0x180 ;  /* 0x00000180b2987836 */ /* 0x000fe20000000000 */
[----:B------:R-:W-:Y:S01]  /*cfd0*/  R2UR UR7, R153 ;  /* 0x00000000990772ca */ /* 0x000fe200000e0000 */
[----:B------:R-:W-:Y:S01]  /*cfe0*/  IMAD.MOV.U32 R153, RZ, RZ, 0x40000040 ;  /* 0x40000040ff997424 */ /* 0x000fe200078e00ff */
[----:B------:R-:W-:Y:S02]  /*cff0*/  WARPGROUP.DEPBAR.LE gsb0, 0x0 ;  /* 0x00008000000079c5 */ /* 0x000fe40000010000 */
[----:B------:R-:W-:-:S15]  /*d000*/  WARPGROUP.ARRIVE ;  /* 0x00000000000079c5 */ /* 0x000fde0000000000 */
[----:B------:R-:W-:-:S06]  /*d010*/  NOP ;  /* 0x0000000000007918 */ /* 0x000fcc0000000000 */
[----:B------:R-:W-:Y:S01]  /*d020*/  HGMMA.64x256x16.F32.BF16 R24, R160, gdesc[UR4].tnspB, R24, gsb0 ;  /* 0x43e00004a0187df0 */ /* 0x000fe20008001818 */
[----:B------:R-:W-:Y:S01]  /*d030*/  R2UR UR6, R152 ;  /* 0x00000000980672ca */ /* 0x000fe200000e0000 */
[C---:B------:R-:W-:Y:S01]  /*d040*/  VIADD R152, R178.reuse, 0x200 ;  /* 0x00000200b2987836 */ /* 0x040fe20000000000 */
[----:B------:R-:W-:Y:S01]  /*d050*/  R2UR UR7, R153 ;  /* 0x00000000990772ca */ /* 0x000fe200000e0000 */
[----:B------:R-:W-:Y:S02]  /*d060*/  IMAD.MOV.U32 R153, RZ, RZ, 0x40000040 ;  /* 0x40000040ff997424 */ /* 0x000fe400078e00ff */
[----:B------:R-:W-:Y:S01]  /*d070*/  VIADD R178, R178, 0x280 ;  /* 0x00000280b2b27836 */ /* 0x000fe20000000000 */
[----:B------:R-:W-:Y:S02]  /*d080*/  WARPGROUP.DEPBAR.LE gsb0, 0x0 ;  /* 0x00008000000079c5 */ /* 0x000fe40000010000 */
[----:B------:R-:W-:-:S15]  /*d090*/  WARPGROUP.ARRIVE ;  /* 0x00000000000079c5 */ /* 0x000fde0000000000 */
[----:B------:R-:W-:-:S04]  /*d0a0*/  NOP ;  /* 0x0000000000007918 */ /* 0x000fc80000000000 */
[----:B------:R-:W-:Y:S01]  /*d0b0*/  HGMMA.64x256x16.F32.BF16 R24, R164, gdesc[UR4].tnspB, R24, gsb0 ;  /* 0x43e00004a4187df0 */ /* 0x000fe20008001818 */
[----:B------:R-:W-:Y:S02]  /*d0c0*/  R2UR UR6, R152 ;  /* 0x00000000980672ca */ /* 0x000fe400000e0000 */
[----:B------:R-:W-:Y:S01]  /*d0d0*/  R2UR UR7, R153 ;  /* 0x00000000990772ca */ /* 0x000fe200000e0000 */
[----:B------:R-:W-:Y:S02]  /*d0e0*/  WARPGROUP.DEPBAR.LE gsb0, 0x0 ;  /* 0x00008000000079c5 */ /* 0x000fe40000010000 */
[----:B------:R-:W-:-:S15]  /*d0f0*/  WARPGROUP.ARRIVE ;  /* 0x00000000000079c5 */ /* 0x000fde0000000000 */
[----:B------:R-:W-:-:S07]  /*d100*/  NOP ;  /* 0x0000000000007918 */ /* 0x000fce0000000000 */
[----:B------:R-:W-:Y:S01]  /*d110*/  HGMMA.64x256x16.F32.BF16 R24, R168, gdesc[UR4].tnspB, R24, gsb0 ;  /* 0x43e00004a8187df0 */ /* 0x000fe20008001818 */
[----:B------:R-:W-:Y:S02]  /*d120*/  R2UR UR6, R178 ;  /* 0x00000000b20672ca */ /* 0x000fe400000e0000 */
[----:B------:R-:W-:Y:S01]  /*d130*/  R2UR UR7, R179 ;  /* 0x00000000b30772ca */ /* 0x000fe200000e0000 */
[----:B------:R-:W-:Y:S02]  /*d140*/  WARPGROUP.DEPBAR.LE gsb0, 0x0 ;  /* 0x00008000000079c5 */ /* 0x000fe40000010000 */
[----:B------:R-:W-:-:S15]  /*d150*/  WARPGROUP.ARRIVE ;  /* 0x00000000000079c5 */ /* 0x000fde0000000000 */
[----:B------:R-:W-:-:S07]  /*d160*/  NOP ;  /* 0x0000000000007918 */ /* 0x000fce0000000000 */
[----:B------:R-:W-:Y:S03]  /*d170*/  HGMMA.64x256x16.F32.BF16 R24, R172, gdesc[UR4].tnspB, R24, gsb0 ;  /* 0x43e00004ac187df0 */ /* 0x000fe60008001818 */
[----:B------:R-:W-:Y:S02]  /*d180*/  WARPGROUP.DEPBAR.LE gsb0, 0x0 ;  /* 0x00008000000079c5 */ /* 0x000fe40000010000 */
[----:B0-----:R-:W-:Y:S05]  /*d190*/  @!P0 BRA `(.L_x_768) ;  /* 0x0000000000048947 */ /* 0x001fea0003800000 */
[----:B------:R-:W-:Y:S01]  /*d1a0*/  BPT.TRAP 0x1 ;  /* 0x000000040000795c */ /* 0x000fe20000300000 */
.L_x_768:
[----:B------:R-:W0:Y:S01]  /*d1b0*/  S2R R8, SR_CgaCtaId ;  /* 0x0000000000087919 */ /* 0x000e220000008800 */
[----:B------:R-:W-:Y:S02]  /*d1c0*/  VIADD R7, R7, 0x22860 ;  /* 0x0002286007077836 */ /* 0x000fe40000000000 */
[----:B------:R-:W-:Y:S02]  /*d1d0*/  IMAD.MOV.U32 R214, RZ, RZ, R177 ;  /* 0x000000ffffd67224 */ /* 0x000fe400078e00b1 */
[----:B------:R-:W-:Y:S01]  /*d1e0*/  IMAD.MOV.U32 R215, RZ, RZ, R21 ;  /* 0x000000ffffd77224 */ /* 0x000fe200078e0015 */
[----:B0-----:R-:W-:-:S04]  /*d1f0*/  PRMT R7, R8, 0x654, R7 ;  /* 0x0000065408077816 */ /* 0x001fc80000000007 */
[----:B------:R1:W-:Y:S01]  /*d200*/  SYNCS.ARRIVE.TRANS64.RED.A1T0 RZ, [R7+URZ], RZ ;  /* 0x000000ff07ff79a7 */ /* 0x0003e2000810043f */
[----:B------:R-:W-:Y:S05]  /*d210*/  @P1 BRA `(.L_x_769) ;  /* 0xffffffd800b81947 */ /* 0x000fea000383ffff */
.L_x_757:
[----:B------:R-:W2:Y:S01]  /*d220*/  LDL.LU R175, [R1+0x30] ;  /* 0x0000300001af7983 */ /* 0x000ea20000300800 */
[----:B------:R-:W-:Y:S05]  /*d230*/  WARPSYNC.ALL ;  /* 0x0000000000007948 */ /* 0x000fea0003800000 */
[----:B------:R-:W1:Y:S01]  /*d240*/  SHFL.BFLY PT, R5, R0, 0x2, 0x1f ;  /* 0x0c401f0000057f89 */ /* 0x000e6200000e0000 */
[----:B------:R-:W-:Y:S01]  /*d250*/  VIADD R202, R202, 0x1 ;  /* 0x00000001caca7836 */ /* 0x000fe20000000000 */
[----:B------:R3:W-:Y:S08]  /*d260*/  BAR.ARV R9, 0x100 ;  /* 0x000400090000751d */ /* 0x0007f00000002000 */
[----:B------:R-:W-:Y:S06]  /*d270*/  BAR.ARV 0x8, 0x180 ;  /* 0x0206000000007b1d */ /* 0x000fec0000002000 */
[----:B------:R-:W-:Y:S01]  /*d280*/  ISETP.NE.AND P0, PT, R202, 0x2, PT ;  /* 0x00000002ca00780c */ /* 0x000fe20003f05270 */
[----:B0-----:R-:W0:Y:S01]  /*d290*/  SHFL.BFLY PT, R6, R3, 0x2, 0x1f ;  /* 0x0c401f0003067f89 */ /* 0x001e2200000e0000 */
[----:B------:R-:W-:-:S02]  /*d2a0*/  PLOP3.LUT P1, PT, PT, PT, PT, 0x8, 0x0 ;  /* 0x000000000000781c */ /* 0x000fc40003f2e170 */
[----:B------:R-:W-:Y:S01]  /*d2b0*/  SEL R202, R202, RZ, P0 ;  /* 0x000000ffcaca7207 */ /* 0x000fe20000000000 */
[----:B-1----:R-:W-:Y:S01]  /*d2c0*/  FADD.FTZ R7, R5, R0 ;  /* 0x0000000005077221 */ /* 0x002fe20000010000 */
[----:B------:R-:W-:-:S04]  /*d2d0*/  IMAD.MOV.U32 R0, RZ, RZ, RZ ;  /* 0x000000ffff007224 */ /* 0x000fc800078e00ff */
[----:B------:R-:W1:Y:S01]  /*d2e0*/  SHFL.BFLY PT, R4, R7, 0x1, 0x1f ;  /* 0x0c201f0007047f89 */ /* 0x000e6200000e0000 */
[----:B0-----:R-:W-:Y:S01]  /*d2f0*/  FADD.FTZ R8, R6, R3 ;  /* 0x0000000306087221 */ /* 0x001fe20000010000 */
[----:B------:R-:W-:Y:S01]  /*d300*/  IMAD.MOV.U32 R6, RZ, RZ, RZ ;  /* 0x000000ffff067224 */ /* 0x000fe200078e00ff */
[----:B------:R-:W-:-:S03]  /*d310*/  SEL R3, RZ, 0x1, P0 ;  /* 0x00000001ff037807 */ /* 0x000fc60000000000 */
[----:B------:R-:W0:Y:S01]  /*d320*/  SHFL.BFLY PT, R5, R8, 0x1, 0x1f ;  /* 0x0c201f0008057f89 */ /* 0x000e2200000e0000 */
[----:B------:R-:W-:Y:S01]  /*d330*/  LOP3.LUT R212, R212, R3, RZ, 0x3c, !PT ;  /* 0x00000003d4d47212 */ /* 0x000fe200078e3cff */
[----:B-1----:R-:W-:-:S05]  /*d340*/  FADD.FTZ R4, R7, R4 ;  /* 0x0000000407047221 */ /* 0x002fca0000010000 */
[----:B------:R-:W-:-:S13]  /*d350*/  FSETP.NE.FTZ.AND P2, PT, R4, RZ, PT ;  /* 0x000000ff0400720b */ /* 0x000fda0003f55000 */
[----:B------:R-:W1:Y:S01]  /*d360*/  @P2 MUFU.RCP R6, R4 ;  /* 0x0000000400062308 */ /* 0x000e620000001000 */
[----:B0-----:R-:W-:-:S05]  /*d370*/  FADD.FTZ R5, R8, R5 ;  /* 0x0000000508057221 */ /* 0x001fca0000010000 */
[----:B------:R-:W-:Y:S01]  /*d380*/  FSETP.NE.FTZ.AND P3, PT, R5, RZ, PT ;  /* 0x000000ff0500720b */ /* 0x000fe20003f75000 */
[-C--:B-1----:R-:W-:Y:S01]  /*d390*/  FMUL.FTZ R160, R72, R6.reuse ;  /* 0x0000000648a07220 */ /* 0x082fe20000410000 */
[-C--:B------:R-:W-:Y:S01]  /*d3a0*/  FMUL.FTZ R3, R73, R6.reuse ;  /* 0x0000000649037220 */ /* 0x080fe20000410000 */
[----:B------:R-:W-:Y:S01]  /*d3b0*/  @P2 MUFU.LG2 R72, R4 ;  /* 0x0000000400482308 */ /* 0x000fe20000000c00 */
[----:B------:R-:W-:Y:S01]  /*d3c0*/  FMUL.FTZ R170, R112, R6 ;  /* 0x0000000670aa7220 */ /* 0x000fe20000410000 */
[----:B------:R-:W-:-:S08]  /*d3d0*/  @P2 FMUL.FTZ R112, R20, 0.69314718246459960938 ;  /* 0x3f31721814702820 */ /* 0x000fd00000410000 */
[----:B------:R-:W-:Y:S01]  /*d3e0*/  @P3 FMUL.FTZ R73, R20, 0.69314718246459960938 ;  /* 0x3f31721814493820 */ /* 0x000fe20000410000 */
        /* <DEDUP_REMOVED lines=12> */
[----:B------:R-:W1:Y:S01]  /*d4b0*/  @P3 MUFU.LG2 R19, R5 ;  /* 0x0000000500133308 */ /* 0x000e620000000c00 */
        /* <DEDUP_REMOVED lines=8> */
[-C--:B0-----:R-:W-:Y:S01]  /*d540*/  FMUL.FTZ R8, R26, R0.reuse ;  /* 0x000000001a087220 */ /* 0x081fe20000410000 */
[-C--:B------:R-:W-:Y:S01]  /*d550*/  FMUL.FTZ R12, R27, R0.reuse ;  /* 0x000000001b0c7220 */ /* 0x080fe20000410000 */
[----:B------:R-:W-:Y:S01]  /*d560*/  @P2 FMUL.FTZ R27, R72, 0.69314718246459960938 ;  /* 0x3f317218481b2820 */ /* 0x000fe20000410000 */
[----:B------:R-:W-:Y:S01]  /*d570*/  FMUL.FTZ R10, R31, R0 ;  /* 0x000000001f0a7220 */ /* 0x000fe20000410000 */
[-C--:B------:R-:W-:Y:S01]  /*d580*/  FMUL.FTZ R53, R53, R6.reuse ;  /* 0x0000000635357220 */ /* 0x080fe20000410000 */
[-C--:B------:R-:W-:Y:S01]  /*d590*/  FMUL.FTZ R56, R56, R6.reuse ;  /* 0x0000000638387220 */ /* 0x080fe20000410000 */
[-C--:B------:R-:W-:Y:S01]  /*d5a0*/  FMUL.FTZ R57, R57, R6.reuse ;  /* 0x0000000639397220 */ /* 0x080fe20000410000 */
[-C--:B------:R-:W-:Y:S01]  /*d5b0*/  FMUL.FTZ R157, R60, R6.reuse ;  /* 0x000000063c9d7220 */ /* 0x080fe20000410000 */
[----:B-1----:R-:W-:Y:S01]  /*d5c0*/  @P3 FMUL.FTZ R26, R19, 0.69314718246459960938 ;  /* 0x3f317218131a3820 */ /* 0x002fe20000410000 */
        /* <DEDUP_REMOVED lines=46> */
[----:B------:R-:W-:Y:S02]  /*d8b0*/  IMAD.MOV.U32 R32, RZ, RZ, -0x800000 ;  /* 0xff800000ff207424 */ /* 0x000fe400078e00ff */
[-C--:B------:R-:W-:Y:S01]  /*d8c0*/  FMUL.FTZ R6, R35, R0.reuse ;  /* 0x0000000023067220 */ /* 0x080fe20000410000 */
[-C--:B------:R-:W-:Y:S01]  /*d8d0*/  FMUL.FTZ R39, R39, R0.reuse ;  /* 0x0000000027277220 */ /* 0x080fe20000410000 */
[-C--:B---3--:R-:W-:Y:S01]  /*d8e0*/  FMUL.FTZ R9, R42, R0.reuse ;  /* 0x000000002a097220 */ /* 0x088fe20000410000 */
        /* <DEDUP_REMOVED lines=51> */
[----:B------:R-:W-:Y:S01]  /*dc20*/  @P2 FFMA.FTZ R36, R112, R21, R27 ;  /* 0x0000001570242223 */ /* 0x000fe2000001001b */
[----:B------:R-:W-:Y:S01]  /*dc30*/  @P3 FFMA.FTZ R32, R73, R177, R26 ;  /* 0x000000b149203223 */ /* 0x000fe2000001001a */
[----:B--2---:R-:W-:-:S05]  /*dc40*/  VIADD R175, R175, 0x1 ;  /* 0x00000001afaf7836 */ /* 0x004fca0000000000 */
[----:B------:R0:W-:Y:S02]  /*dc50*/  STL [R1+0x30], R175 ;  /* 0x000030af01007387 */ /* 0x0001e40000100800 */
.L_x_714:
[----:B------:R-:W-:Y:S05]  /*dc60*/  WARPSYNC.ALL ;  /* 0x0000000000007948 */ /* 0x000fea0003800000 */
[----:B------:R-:W1:Y:S01]  /*dc70*/  S2R R21, SR_CgaCtaId ;  /* 0x0000000000157919 */ /* 0x000e620000008800 */
[----:B------:R-:W-:Y:S01]  /*dc80*/  MOV R19, 0x400 ;  /* 0x0000040000137802 */ /* 0x000fe20000000f00 */
[----:B------:R-:W-:Y:S01]  /*dc90*/  BSSY B0, `(.L_x_770) ;  /* 0x000031c000007945 */ /* 0x000fe20003800000 */
[----:B------:R-:W-:Y:S02]  /*dca0*/  BAR.SYNC.DEFER_BLOCKING 0x5, 0x180 ;  /* 0x0146000000007b1d */ /* 0x000fe40000010000 */
[----:B-1----:R-:W-:-:S05]  /*dcb0*/  LEA R19, R21, R19, 0x18 ;  /* 0x0000001315137211 */ /* 0x002fca00078ec0ff */
[----:B------:R1:W2:Y:S01]  /*dcc0*/  LDS.128 R72, [R19+0x228d0] ;  /* 0x0228d00013487984 */ /* 0x0002a20000000c00 */
[----:B------:R-:W-:Y:S06]  /*dcd0*/  BAR.ARV 0x4, 0x180 ;  /* 0x0106000000007b1d */ /* 0x000fec0000002000 */
[----:B------:R-:W-:Y:S05]  /*dce0*/  @P1 BRA `(.L_x_771) ;  /* 0x00000020002c1947 */ /* 0x000fea0003800000 */
[----:B------:R-:W3:Y:S04]  /*dcf0*/  LDL R21, [R1+0x5c] ;  /* 0x00005c0001157983 */ /* 0x000ee80000100800 */
[----:B------:R-:W4:Y:S04]  /*dd00*/  LDL.LU R176, [R1+0x24] ;  /* 0x0000240001b07983 */ /* 0x000f280000300800 */
[----:B0-----:R-:W4:Y:S01]  /*dd10*/  LDL.LU R175, [R1+0x28] ;  /* 0x0000280001af7983 */ /* 0x001f220000300800 */
[----:B-----5:R-:W0:Y:S01]  /*dd20*/  S2R R26, SR_SWINHI ;  /* 0x00000000001a7919 */ /* 0x020e220000002f00 */
[----:B------:R-:W-:Y:S05]  /*dd30*/  WARPSYNC.ALL ;  /* 0x0000000000007948 */ /* 0x000fea0003800000 */
[----:B------:R-:W-:Y:S01]  /*dd40*/  F2FP.BF16.F32.PACK_AB R24, R25, R24 ;  /* 0x000000181918723e */ /* 0x000fe200000010ff */
[----:B------:R-:W-:Y:S01]  /*dd50*/  ULDC.64 UR4, c[0x0][0xc00] ;  /* 0x0003000000047ab9 */ /* 0x000fe20000000a00 */
[----:B------:R-:W-:Y:S01]  /*dd60*/  F2FP.BF16.F32.PACK_AB R5, R6, R5 ;  /* 0x000000050605723e */ /* 0x000fe200000010ff */
[----:B--2---:R-:W2:Y:S01]  /*dd70*/  LDL R72, [R1+0x58] ;  /* 0x0000580001487983 */ /* 0x004ea20000100800 */
[----:B------:R-:W-:-:S02]  /*dd80*/  F2FP.BF16.F32.PACK_AB R7, R39, R7 ;  /* 0x000000072707723e */ /* 0x000fc400000010ff */
[----:B------:R-:W-:Y:S01]  /*dd90*/  F2FP.BF16.F32.PACK_AB R9, R43, R9 ;  /* 0x000000092b09723e */ /* 0x000fe200000010ff */
[----:B------:R-:W2:Y:S01]  /*dda0*/  LDL R151, [R1+0x34] ;  /* 0x0000340001977983 */ /* 0x000ea20000100800 */
[----:B------:R-:W-:Y:S02]  /*ddb0*/  MOV R34, R19 ;  /* 0x0000001300227202 */ /* 0x000fe40000000f00 */
[----:B0-----:R-:W-:Y:S02]  /*ddc0*/  MOV R35, R26 ;  /* 0x0000001a00237202 */ /* 0x001fe40000000f00 */
        /* <DEDUP_REMOVED lines=19> */
[----:B------:R-:W-:Y:S01]  /*df00*/  F2FP.BF16.F32.PACK_AB R147, R0, R150 ;  /* 0x000000960093723e */ /* 0x000fe200000010ff */
[----:B------:R-:W-:Y:S01]  /*df10*/  BAR.SYNC.DEFER_BLOCKING 0x1, 0x100 ;  /* 0x0044000000007b1d */ /* 0x000fe20000010000 */
[----:B---3--:R-:W-:-:S03]  /*df20*/  IMAD.WIDE R118, R21, 0x2, R34 ;  /* 0x0000000215767825 */ /* 0x008fc600078e0222 */
[C---:B------:R-:W-:Y:S02]  /*df30*/  LOP3.LUT R27, R118.reuse, 0x380, RZ, 0xc0, !PT ;  /* 0x00000380761b7812 */ /* 0x040fe400078ec0ff */
[C---:B------:R-:W-:Y:S02]  /*df40*/  IADD3 R103, P2, R118.reuse, 0x40, RZ ;  /* 0x0000004076677810 */ /* 0x040fe40007f5e0ff */
[----:B------:R-:W-:Y:S02]  /*df50*/  IADD3 R117, P3, R118, 0x60, RZ ;  /* 0x0000006076757810 */ /* 0x000fe40007f7e0ff */
[----:B------:R-:W-:Y:S02]  /*df60*/  SHF.R.U64 R27, R27, 0x3, RZ ;  /* 0x000000031b1b7819 */ /* 0x000fe400000012ff */
[----:B------:R-:W-:Y:S02]  /*df70*/  LOP3.LUT R102, R103, 0x380, RZ, 0xc0, !PT ;  /* 0x0000038067667812 */ /* 0x000fe400078ec0ff */
[----:B------:R-:W-:-:S02]  /*df80*/  LOP3.LUT R116, R117, 0x380, RZ, 0xc0, !PT ;  /* 0x0000038075747812 */ /* 0x000fc400078ec0ff */
[----:B------:R-:W-:Y:S01]  /*df90*/  LOP3.LUT R26, R27, R118, RZ, 0x3c, !PT ;  /* 0x000000761b1a7212 */ /* 0x000fe200078e3cff */
[--C-:B------:R-:W-:Y:S01]  /*dfa0*/  IMAD.MOV.U32 R27, RZ, RZ, R119.reuse ;  /* 0x000000ffff1b7224 */ /* 0x100fe200078e0077 */
[----:B------:R-:W-:Y:S02]  /*dfb0*/  SHF.R.U64 R102, R102, 0x3, RZ ;  /* 0x0000000366667819 */ /* 0x000fe400000012ff */
[----:B------:R-:W-:Y:S02]  /*dfc0*/  SHF.R.U64 R116, R116, 0x3, RZ ;  /* 0x0000000374747819 */ /* 0x000fe400000012ff */
[----:B------:R-:W-:Y:S01]  /*dfd0*/  LOP3.LUT R102, R102, R103, RZ, 0x3c, !PT ;  /* 0x0000006766667212 */ /* 0x000fe200078e3cff */
[--C-:B------:R-:W-:Y:S01]  /*dfe0*/  IMAD.X R103, RZ, RZ, R119.reuse, P2 ;  /* 0x000000ffff677224 */ /* 0x100fe200010e0677 */
[----:B------:R-:W-:Y:S01]  /*dff0*/  LOP3.LUT R116, R116, R117, RZ, 0x3c, !PT ;  /* 0x0000007574747212 */ /* 0x000fe200078e3cff */
[----:B------:R-:W-:Y:S01]  /*e000*/  IMAD.X R117, RZ, RZ, R119, P3 ;  /* 0x000000ffff757224 */ /* 0x000fe200018e0677 */
[----:B------:R-:W-:-:S02]  /*e010*/  MOV R21, R26 ;  /* 0x0000001a00157202 */ /* 0x000fc40000000f00 */
[----:B------:R-:W-:Y:S02]  /*e020*/  F2FP.BF16.F32.PACK_AB R26, R29, R28 ;  /* 0x0000001c1d1a723e */ /* 0x000fe400000010ff */
[C---:B------:R-:W-:Y:S02]  /*e030*/  IADD3 R29, P2, R118.reuse, 0x8000, RZ ;  /* 0x00008000761d7810 */ /* 0x040fe40007f5e0ff */
[C---:B------:R-:W-:Y:S02]  /*e040*/  IADD3 R121, P3, R118.reuse, 0x8020, RZ ;  /* 0x0000802076797810 */ /* 0x040fe40007f7e0ff */
[----:B------:R-:W-:Y:S02]  /*e050*/  IADD3 R99, P1, R118, 0x20, RZ ;  /* 0x0000002076637810 */ /* 0x000fe40007f3e0ff */
[----:B------:R-:W-:Y:S02]  /*e060*/  LOP3.LUT R28, R29, 0x380, RZ, 0xc0, !PT ;  /* 0x000003801d1c7812 */ /* 0x000fe400078ec0ff */
[----:B------:R-:W-:-:S02]  /*e070*/  LOP3.LUT R120, R121, 0x380, RZ, 0xc0, !PT ;  /* 0x0000038079787812 */ /* 0x000fc400078ec0ff */
[----:B------:R-:W-:Y:S02]  /*e080*/  LOP3.LUT R98, R99, 0x380, RZ, 0xc0, !PT ;  /* 0x0000038063627812 */ /* 0x000fe400078ec0ff */
[----:B------:R-:W-:Y:S02]  /*e090*/  IADD3 R107, P4, R118, 0x4000, RZ ;  /* 0x00004000766b7810 */ /* 0x000fe40007f9e0ff */
[----:B------:R-:W-:Y:S02]  /*e0a0*/  F2FP.BF16.F32.PACK_AB R27, R10, R4 ;  /* 0x000000040a1b723e */ /* 0x000fe400000010ff */
[----:B------:R-:W-:Y:S02]  /*e0b0*/  SHF.R.U64 R28, R28, 0x3, RZ ;  /* 0x000000031c1c7819 */ /* 0x000fe400000012ff */
[----:B------:R-:W-:Y:S02]  /*e0c0*/  SHF.R.U64 R120, R120, 0x3, RZ ;  /* 0x0000000378787819 */ /* 0x000fe400000012ff */
[----:B------:R-:W-:Y:S01]  /*e0d0*/  SHF.R.U64 R98, R98, 0x3, RZ ;  /* 0x0000000362627819 */ /* 0x000fe200000012ff */
[----:B------:R0:W-:Y:S01]  /*e0e0*/  STSM.16.M88.4 [R21], R24 ;  /* 0x0000001815007844 */ /* 0x0001e20000000200 */
[----:B------:R-:W-:-:S02]  /*e0f0*/  LOP3.LUT R106, R107, 0x380, RZ, 0xc0, !PT ;  /* 0x000003806b6a7812 */ /* 0x000fc400078ec0ff */
[----:B------:R-:W-:Y:S02]  /*e100*/  LOP3.LUT R28, R28, R29, RZ, 0x3c, !PT ;  /* 0x0000001d1c1c7212 */ /* 0x000fe400078e3cff */
[----:B------:R-:W-:Y:S01]  /*e110*/  LOP3.LUT R120, R120, R121, RZ, 0x3c, !PT ;  /* 0x0000007978787212 */ /* 0x000fe200078e3cff */
[--C-:B------:R-:W-:Y:S01]  /*e120*/  IMAD.X R121, RZ, RZ, R119.reuse, P3 ;  /* 0x000000ffff797224 */ /* 0x100fe200018e0677 */
[----:B------:R-:W-:Y:S01]  /*e130*/  LOP3.LUT R98, R98, R99, RZ, 0x3c, !PT ;  /* 0x0000006362627212 */ /* 0x000fe200078e3cff */
[----:B------:R-:W-:Y:S01]  /*e140*/  IMAD.X R99, RZ, RZ, R119, P1 ;  /* 0x000000ffff637224 */ /* 0x000fe200008e0677 */
[C---:B------:R-:W-:Y:S02]  /*e150*/  IADD3 R115, P5, R118.reuse, 0x4020, RZ ;  /* 0x0000402076737810 */ /* 0x040fe40007fbe0ff */
[----:B------:R-:W-:Y:S02]  /*e160*/  IADD3.X R29, RZ, R119, RZ, P2, !PT ;  /* 0x00000077ff1d7210 */ /* 0x000fe400017fe4ff */
[----:B------:R-:W-:-:S02]  /*e170*/  IADD3 R113, P0, R118, 0x4040, RZ ;  /* 0x0000404076717810 */ /* 0x000fc40007f1e0ff */
[C---:B------:R-:W-:Y:S02]  /*e180*/  IADD3 R111, P1, R118.reuse, 0x4060, RZ ;  /* 0x00004060766f7810 */ /* 0x040fe40007f3e0ff */
[C---:B0-----:R-:W-:Y:S02]  /*e190*/  IADD3 R25, P2, R118.reuse, 0xc040, RZ ;  /* 0x0000c04076197810 */ /* 0x041fe40007f5e0ff */
[----:B------:R-:W-:Y:S02]  /*e1a0*/  IADD3 R27, P3, R118, 0xc060, RZ ;  /* 0x0000c060761b7810 */ /* 0x000fe40007f7e0ff */
[----:B------:R-:W-:Y:S02]  /*e1b0*/  SHF.R.U64 R106, R106, 0x3, RZ ;  /* 0x000000036a6a7819 */ /* 0x000fe400000012ff */
[----:B------:R-:W-:Y:S02]  /*e1c0*/  LOP3.LUT R114, R115, 0x380, RZ, 0xc0, !PT ;  /* 0x0000038073727812 */ /* 0x000fe400078ec0ff */
[----:B------:R-:W-:-:S02]  /*e1d0*/  LOP3.LUT R112, R113, 0x380, RZ, 0xc0, !PT ;  /* 0x0000038071707812 */ /* 0x000fc400078ec0ff */
[----:B------:R-:W-:Y:S02]  /*e1e0*/  LOP3.LUT R24, R25, 0x380, RZ, 0xc0, !PT ;  /* 0x0000038019187812 */ /* 0x000fe400078ec0ff */
[----:B------:R-:W-:Y:S02]  /*e1f0*/  LOP3.LUT R26, R27, 0x380, RZ, 0xc0, !PT ;  /* 0x000003801b1a7812 */ /* 0x000fe400078ec0ff */
[----:B------:R-:W-:Y:S02]  /*e200*/  LOP3.LUT R110, R111, 0x380, RZ, 0xc0, !PT ;  /* 0x000003806f6e7812 */ /* 0x000fe400078ec0ff */
[----:B------:R-:W-:Y:S01]  /*e210*/  LOP3.LUT R106, R106, R107, RZ, 0x3c, !PT ;  /* 0x0000006b6a6a7212 */ /* 0x000fe200078e3cff */
[----:B------:R-:W-:Y:S01]  /*e220*/  IMAD.X R107, RZ, RZ, R119, P4 ;  /* 0x000000ffff6b7224 */ /* 0x000fe200020e0677 */
[----:B------:R-:W-:Y:S02]  /*e230*/  SHF.R.U64 R114, R114, 0x3, RZ ;  /* 0x0000000372727819 */ /* 0x000fe400000012ff */
[----:B------:R-:W-:-:S02]  /*e240*/  SHF.R.U64 R112, R112, 0x3, RZ ;  /* 0x0000000370707819 */ /* 0x000fc400000012ff */
[----:B------:R-:W-:Y:S02]  /*e250*/  IADD3 R123, P4, R118, 0x8040, RZ ;  /* 0x00008040767b7810 */ /* 0x000fe40007f9e0ff */
[----:B------:R-:W-:Y:S02]  /*e260*/  SHF.R.U64 R24, R24, 0x3, RZ ;  /* 0x0000000318187819 */ /* 0x000fe400000012ff */
[----:B------:R-:W-:Y:S02]  /*e270*/  SHF.R.U64 R26, R26, 0x3, RZ ;  /* 0x000000031a1a7819 */ /* 0x000fe400000012ff */
[----:B------:R-:W-:Y:S02]  /*e280*/  SHF.R.U64 R110, R110, 0x3, RZ ;  /* 0x000000036e6e7819 */ /* 0x000fe400000012ff */
[----:B------:R-:W-:Y:S01]  /*e290*/  LOP3.LUT R114, R114, R115, RZ, 0x3c, !PT ;  /* 0x0000007372727212 */ /* 0x000fe200078e3cff */
[--C-:B------:R-:W-:Y:S01]  /*e2a0*/  IMAD.X R115, RZ, RZ, R119.reuse, P5 ;  /* 0x000000ffff737224 */ /* 0x100fe200028e0677 */
[----:B------:R-:W-:Y:S01]  /*e2b0*/  LOP3.LUT R112, R112, R113, RZ, 0x3c, !PT ;  /* 0x0000007170707212 */ /* 0x000fe200078e3cff */
[----:B------:R-:W-:Y:S01]  /*e2c0*/  IMAD.X R113, RZ, RZ, R119, P0 ;  /* 0x000000ffff717224 */ /* 0x000fe200000e0677 */
[----:B------:R-:W-:-:S02]  /*e2d0*/  LOP3.LUT R122, R123, 0x380, RZ, 0xc0, !PT ;  /* 0x000003807b7a7812 */ /* 0x000fc400078ec0ff */
[----:B------:R-:W-:Y:S01]  /*e2e0*/  LOP3.LUT R24, R24, R25, RZ, 0x3c, !PT ;  /* 0x0000001918187212 */ /* 0x000fe200078e3cff */
[--C-:B------:R-:W-:Y:S01]  /*e2f0*/  IMAD.X R25, RZ, RZ, R119.reuse, P2 ;  /* 0x000000ffff197224 */ /* 0x100fe200010e0677 */
[----:B------:R-:W-:Y:S01]  /*e300*/  LOP3.LUT R26, R26, R27, RZ, 0x3c, !PT ;  /* 0x0000001b1a1a7212 */ /* 0x000fe200078e3cff */
[--C-:B------:R-:W-:Y:S01]  /*e310*/  IMAD.X R27, RZ, RZ, R119.reuse, P3 ;  /* 0x000000ffff1b7224 */ /* 0x100fe200018e0677 */
[----:B------:R-:W-:Y:S01]  /*e320*/  LOP3.LUT R110, R110, R111, RZ, 0x3c, !PT ;  /* 0x0000006f6e6e7212 */ /* 0x000fe200078e3cff */
[----:B------:R-:W-:Y:S01]  /*e330*/  IMAD.X R111, RZ, RZ, R119, P1 ;  /* 0x000000ffff6f7224 */ /* 0x000fe200008e0677 */
[C---:B------:R-:W-:Y:S02]  /*e340*/  IADD3 R125, P5, R118.reuse, 0x8060, RZ ;  /* 0x00008060767d7810 */ /* 0x040fe40007fbe0ff */
[----:B------:R-:W-:Y:S02]  /*e350*/  IADD3 R127, P0, R118, 0xc000, RZ ;  /* 0x0000c000767f7810 */ /* 0x000fe40007f1e0ff */
[----:B------:R-:W-:-:S02]  /*e360*/  MOV R98, R98 ;  /* 0x0000006200627202 */ /* 0x000fc40000000f00 */
[----:B------:R-:W-:Y:S02]  /*e370*/  F2FP.BF16.F32.PACK_AB R4, R33, R14 ;  /* 0x0000000e2104723e */ /* 0x000fe400000010ff */
[----:B------:R-:W-:Y:S02]  /*e380*/  IADD3 R129, P1, R118, 0xc020, RZ ;  /* 0x0000c02076817810 */ /* 0x000fe40007f3e0ff */
[----:B------:R-:W-:Y:S02]  /*e390*/  SHF.R.U64 R122, R122, 0x3, RZ ;  /* 0x000000037a7a7819 */ /* 0x000fe400000012ff */
[----:B------:R-:W-:Y:S02]  /*e3a0*/  MOV R102, R102 ;  /* 0x0000006600667202 */ /* 0x000fe40000000f00 */
[----:B------:R-:W-:Y:S02]  /*e3b0*/  F2FP.BF16.F32.PACK_AB R10, R45, R154 ;  /* 0x0000009a2d0a723e */ /* 0x000fe400000010ff */
[----:B------:R-:W-:Y:S01]  /*e3c0*/  LOP3.LUT R124, R125, 0x380, RZ, 0xc0, !PT ;  /* 0x000003807d7c7812 */ /* 0x000fe200078ec0ff */
[----:B------:R0:W-:Y:S01]  /*e3d0*/  STSM.16.M88.4 [R98], R4 ;  /* 0x0000000462007844 */ /* 0x0001e20000000200 */
[----:B------:R-:W-:-:S02]  /*e3e0*/  LOP3.LUT R126, R127, 0x380, RZ, 0xc0, !PT ;  /* 0x000003807f7e7812 */ /* 0x000fc400078ec0ff */
[----:B------:R-:W-:Y:S02]  /*e3f0*/  MOV R116, R116 ;  /* 0x0000007400747202 */ /* 0x000fe40000000f00 */
[----:B------:R-:W-:Y:S02]  /*e400*/  MOV R33, R24 ;  /* 0x0000001800217202 */ /* 0x000fe40000000f00 */
[----:B------:R-:W-:Y:S02]  /*e410*/  MOV R37, R26 ;  /* 0x0000001a00257202 */ /* 0x000fe40000000f00 */
[----:B------:R-:W-:Y:S02]  /*e420*/  F2FP.BF16.F32.PACK_AB R14, R53, R156 ;  /* 0x0000009c350e723e */ /* 0x000fe400000010ff */
[----:B------:R-:W-:Y:S02]  /*e430*/  LOP3.LUT R128, R129, 0x380, RZ, 0xc0, !PT ;  /* 0x0000038081807812 */ /* 0x000fe400078ec0ff */
[----:B------:R-:W-:-:S02]  /*e440*/  MOV R106, R106 ;  /* 0x0000006a006a7202 */ /* 0x000fc40000000f00 */
[----:B------:R-:W-:Y:S02]  /*e450*/  F2FP.BF16.F32.PACK_AB R24, R57, R56 ;  /* 0x000000383918723e */ /* 0x000fe400000010ff */
[----:B------:R-:W-:Y:S02]  /*e460*/  F2FP.BF16.F32.PACK_AB R25, R59, R58 ;  /* 0x0000003a3b19723e */ /* 0x000fe400000010ff */
[----:B------:R-:W-:Y:S02]  /*e470*/  F2FP.BF16.F32.PACK_AB R26, R61, R157 ;  /* 0x0000009d3d1a723e */ /* 0x000fe400000010ff */
[----:B------:R-:W-:Y:S01]  /*e480*/  F2FP.BF16.F32.PACK_AB R27, R63, R62 ;  /* 0x0000003e3f1b723e */ /* 0x000fe200000010ff */
[----:B------:R3:W-:Y:S01]  /*e490*/  STSM.16.M88.4 [R102], R8 ;  /* 0x0000000866007844 */ /* 0x0007e20000000200 */
[----:B------:R-:W-:Y:S01]  /*e4a0*/  LOP3.LUT R122, R122, R123, RZ, 0x3c, !PT ;  /* 0x0000007b7a7a7212 */ /* 0x000fe200078e3cff */
[----:B------:R-:W-:Y:S01]  /*e4b0*/  IMAD.X R123, RZ, RZ, R119, P4 ;  /* 0x000000ffff7b7224 */ /* 0x000fe200020e0677 */
[----:B------:R-:W-:-:S02]  /*e4c0*/  MOV R114, R114 ;  /* 0x0000007200727202 */ /* 0x000fc40000000f00 */
[----:B0-----:R-:W-:Y:S02]  /*e4d0*/  F2FP.BF16.F32.PACK_AB R4, R65, R158 ;  /* 0x0000009e4104723e */ /* 0x001fe400000010ff */
[----:B------:R-:W-:Y:S02]  /*e4e0*/  F2FP.BF16.F32.PACK_AB R5, R67, R66 ;  /* 0x000000424305723e */ /* 0x000fe400000010ff */
[----:B------:R-:W-:Y:S02]  /*e4f0*/  F2FP.BF16.F32.PACK_AB R6, R69, R159 ;  /* 0x0000009f4506723e */ /* 0x000fe400000010ff */
[----:B------:R-:W-:Y:S02]  /*e500*/  F2FP.BF16.F32.PACK_AB R7, R71, R70 ;  /* 0x000000464707723e */ /* 0x000fe400000010ff */
[----:B------:R-:W-:Y:S01]  /*e510*/  SHF.R.U64 R124, R124, 0x3, RZ ;  /* 0x000000037c7c7819 */ /* 0x000fe200000012ff */
[----:B------:R-:W-:Y:S01]  /*e520*/  STSM.16.M88.4 [R116], R12 ;  /* 0x0000000c74007844 */ /* 0x000fe20000000200 */
[----:B------:R-:W-:-:S02]  /*e530*/  SHF.R.U64 R126, R126, 0x3, RZ ;  /* 0x000000037e7e7819 */ /* 0x000fc400000012ff */
[----:B------:R-:W-:Y:S02]  /*e540*/  MOV R112, R112 ;  /* 0x0000007000707202 */ /* 0x000fe40000000f00 */
[----:B------:R-:W-:Y:S02]  /*e550*/  MOV R21, R28 ;  /* 0x0000001c00157202 */ /* 0x000fe40000000f00 */
[----:B---3--:R-:W-:Y:S02]  /*e560*/  F2FP.BF16.F32.PACK_AB R8, R3, R160 ;  /* 0x000000a00308723e */ /* 0x008fe400000010ff */
[----:B------:R-:W-:Y:S02]  /*e570*/  F2FP.BF16.F32.PACK_AB R9, R30, R20 ;  /* 0x000000141e09723e */ /* 0x000fe400000010ff */
[----:B------:R-:W-:Y:S02]  /*e580*/  F2FP.BF16.F32.PACK_AB R10, R77, R161 ;  /* 0x000000a14d0a723e */ /* 0x000fe400000010ff */
[----:B------:R-:W-:Y:S01]  /*e590*/  F2FP.BF16.F32.PACK_AB R11, R79, R78 ;  /* 0x0000004e4f0b723e */ /* 0x000fe200000010ff */
[----:B------:R-:W-:Y:S01]  /*e5a0*/  STSM.16.M88.4 [R106], R24 ;  /* 0x000000186a007844 */ /* 0x000fe20000000200 */
[----:B------:R-:W-:Y:S01]  /*e5b0*/  SHF.R.U64 R128, R128, 0x3, RZ ;  /* 0x0000000380807819 */ /* 0x000fe200000012ff */
[----:B------:R-:W0:Y:S01]  /*e5c0*/  LDC R3, c[0x0][0xbe8] ;  /* 0x0002fa00ff037b82 */ /* 0x000e220000000800 */
[----:B------:R-:W-:-:S02]  /*e5d0*/  MOV R110, R110 ;  /* 0x0000006e006e7202 */ /* 0x000fc40000000f00 */
[----:B------:R-:W-:Y:S02]  /*e5e0*/  F2FP.BF16.F32.PACK_AB R28, R81, R162 ;  /* 0x000000a2511c723e */ /* 0x000fe400000010ff */
[----:B------:R-:W-:Y:S02]  /*e5f0*/  F2FP.BF16.F32.PACK_AB R29, R83, R82 ;  /* 0x00000052531d723e */ /* 0x000fe400000010ff */
[----:B------:R-:W-:Y:S01]  /*e600*/  F2FP.BF16.F32.PACK_AB R30, R85, R163 ;  /* 0x000000a3551e723e */ /* 0x000fe200000010ff */
[----:B------:R3:W-:Y:S01]  /*e610*/  STSM.16.M88.4 [R114], R4 ;  /* 0x0000000472007844 */ /* 0x0007e20000000200 */
[----:B------:R-:W-:Y:S01]  /*e620*/  LOP3.LUT R124, R124, R125, RZ, 0x3c, !PT ;  /* 0x0000007d7c7c7212 */ /* 0x000fe200078e3cff */
[----:B------:R-:W-:Y:S01]  /*e630*/  IMAD.X R125, RZ, RZ, R119, P5 ;  /* 0x000000ffff7d7224 */ /* 0x000fe200028e0677 */
[----:B------:R-:W-:Y:S02]  /*e640*/  MOV R120, R120 ;  /* 0x0000007800787202 */ /* 0x000fe40000000f00 */
[----:B------:R-:W-:-:S02]  /*e650*/  F2FP.BF16.F32.PACK_AB R56, R97, R166 ;  /* 0x000000a66138723e */ /* 0x000fc400000010ff */
[----:B------:R-:W-:Y:S02]  /*e660*/  F2FP.BF16.F32.PACK_AB R57, R44, R38 ;  /* 0x000000262c39723e */ /* 0x000fe400000010ff */
[----:B------:R-:W-:Y:S02]  /*e670*/  F2FP.BF16.F32.PACK_AB R58, R101, R167 ;  /* 0x000000a7653a723e */ /* 0x000fe400000010ff */
[----:B------:R-:W-:Y:S01]  /*e680*/  F2FP.BF16.F32.PACK_AB R59, R48, R46 ;  /* 0x0000002e303b723e */ /* 0x000fe200000010ff */
[----:B------:R1:W-:Y:S01]  /*e690*/  STSM.16.M88.4 [R112], R8 ;  /* 0x0000000870007844 */ /* 0x0003e20000000200 */
[----:B------:R-:W-:Y:S01]  /*e6a0*/  LOP3.LUT R126, R126, R127, RZ, 0x3c, !PT ;  /* 0x0000007f7e7e7212 */ /* 0x000fe200078e3cff */
[----:B------:R-:W-:Y:S01]  /*e6b0*/  IMAD.X R127, RZ, RZ, R119, P0 ;  /* 0x000000ffff7f7224 */ /* 0x000fe200000e0677 */
[----:B------:R-:W-:Y:S02]  /*e6c0*/  MOV R122, R122 ;  /* 0x0000007a007a7202 */ /* 0x000fe40000000f00 */
[----:B---3--:R-:W-:-:S02]  /*e6d0*/  F2FP.BF16.F32.PACK_AB R4, R105, R168 ;  /* 0x000000a86904723e */ /* 0x008fc400000010ff */
[----:B------:R-:W-:Y:S02]  /*e6e0*/  F2FP.BF16.F32.PACK_AB R5, R52, R50 ;  /* 0x000000323405723e */ /* 0x000fe400000010ff */
[----:B------:R-:W-:Y:S02]  /*e6f0*/  F2FP.BF16.F32.PACK_AB R6, R109, R169 ;  /* 0x000000a96d06723e */ /* 0x000fe400000010ff */
[----:B------:R-:W-:Y:S01]  /*e700*/  F2FP.BF16.F32.PACK_AB R7, R60, R54 ;  /* 0x000000363c07723e */ /* 0x000fe200000010ff */
[----:B------:R-:W-:Y:S01]  /*e710*/  STSM.16.M88.4 [R110], R28 ;  /* 0x0000001c6e007844 */ /* 0x000fe20000000200 */
[----:B------:R-:W-:Y:S01]  /*e720*/  LOP3.LUT R128, R128, R129, RZ, 0x3c, !PT ;  /* 0x0000008180807212 */ /* 0x000fe200078e3cff */
[----:B------:R-:W-:Y:S02]  /*e730*/  IMAD.X R129, RZ, RZ, R119, P1 ;  /* 0x000000ffff817224 */ /* 0x000fe400008e0677 */
[----:B------:R-:W-:Y:S01]  /*e740*/  STSM.16.M88.4 [R21], R40 ;  /* 0x0000002815007844 */ /* 0x000fe20000000200 */
[----:B------:R-:W-:-:S02]  /*e750*/  MOV R124, R124 ;  /* 0x0000007c007c7202 */ /* 0x000fc40000000f00 */
[----:B-1----:R-:W-:Y:S01]  /*e760*/  F2FP.BF16.F32.PACK_AB R8, R96, R170 ;  /* 0x000000aa6008723e */ /* 0x002fe200000010ff */
[----:B------:R-:W-:Y:S01]  /*e770*/  STSM.16.M88.4 [R120], R56 ;  /* 0x0000003878007844 */ /* 0x000fe20000000200 */
[----:B------:R-:W-:Y:S02]  /*e780*/  F2FP.BF16.F32.PACK_AB R9, R68, R64 ;  /* 0x000000404409723e */ /* 0x000fe400000010ff */
[----:B------:R-:W-:Y:S01]  /*e790*/  F2FP.BF16.F32.PACK_AB R10, R100, R171 ;  /* 0x000000ab640a723e */ /* 0x000fe200000010ff */
[----:B------:R4:W-:Y:S01]  /*e7a0*/  STSM.16.M88.4 [R122], R4 ;  /* 0x000000047a007844 */ /* 0x0009e20000000200 */
[----:B------:R-:W-:Y:S02]  /*e7b0*/  F2FP.BF16.F32.PACK_AB R11, R80, R76 ;  /* 0x0000004c500b723e */ /* 0x000fe400000010ff */
[----:B------:R-:W-:Y:S02]  /*e7c0*/  MOV R126, R126 ;  /* 0x0000007e007e7202 */ /* 0x000fe40000000f00 */
[----:B------:R-:W-:-:S02]  /*e7d0*/  F2FP.BF16.F32.PACK_AB R12, R104, R172 ;  /* 0x000000ac680c723e */ /* 0x000fc400000010ff */
[----:B------:R-:W-:Y:S02]  /*e7e0*/  F2FP.BF16.F32.PACK_AB R13, R86, R84 ;  /* 0x00000054560d723e */ /* 0x000fe400000010ff */
[----:B------:R-:W-:Y:S02]  /*e7f0*/  F2FP.BF16.F32.PACK_AB R14, R108, R173 ;  /* 0x000000ad6c0e723e */ /* 0x000fe400000010ff */
[----:B------:R-:W-:Y:S02]  /*e800*/  F2FP.BF16.F32.PACK_AB R15, R92, R88 ;  /* 0x000000585c0f723e */ /* 0x000fe400000010ff */
[----:B------:R-:W-:Y:S02]  /*e810*/  ISETP.NE.U32.AND P0, PT, RZ, UR4, PT ;  /* 0x00000004ff007c0c */ /* 0x000fe4000bf05070 */
[----:B------:R-:W-:Y:S02]  /*e820*/  MOV R128, R128 ;  /* 0x0000008000807202 */ /* 0x000fe40000000f00 */
[----:B----4-:R-:W-:-:S02]  /*e830*/  IADD3 R6, P1, R176, UR4, RZ ;  /* 0x00000004b0067c10 */ /* 0x010fc4000ff3e0ff */
[----:B------:R-:W-:Y:S02]  /*e840*/  F2FP.BF16.F32.PACK_AB R24, R152, R174 ;  /* 0x000000ae9818723e */ /* 0x000fe400000010ff */
[----:B------:R-:W-:Y:S02]  /*e850*/  F2FP.BF16.F32.PACK_AB R25, R131, R130 ;  /* 0x000000828319723e */ /* 0x000fe400000010ff */
[----:B------:R-:W-:Y:S02]  /*e860*/  F2FP.BF16.F32.PACK_AB R26, R133, R132 ;  /* 0x00000084851a723e */ /* 0x000fe400000010ff */
[----:B------:R-:W-:Y:S01]  /*e870*/  F2FP.BF16.F32.PACK_AB R27, R135, R134 ;  /* 0x00000086871b723e */ /* 0x000fe200000010ff */
[----:B------:R1:W-:Y:S01]  /*e880*/  STSM.16.M88.4 [R124], R8 ;  /* 0x000000087c007844 */ /* 0x0003e20000000200 */
[----:B------:R-:W-:Y:S02]  /*e890*/  ISETP.NE.AND.EX P0, PT, RZ, UR5, PT, P0 ;  /* 0x00000005ff007c0c */ /* 0x000fe4000bf05300 */
[----:B------:R-:W-:Y:S01]  /*e8a0*/  IADD3.X R7, R175, UR5, RZ, P1, !PT ;  /* 0x00000005af077c10 */ /* 0x000fe20008ffe4ff */
[----:B------:R2:W-:Y:S01]  /*e8b0*/  STSM.16.M88.4 [R126], R12 ;  /* 0x0000000c7e007844 */ /* 0x0005e20000000200 */
[----:B------:R-:W-:-:S02]  /*e8c0*/  ULDC.64 UR4, c[0x0][0xc08] ;  /* 0x0003020000047ab9 */ /* 0x000fc40000000a00 */
[----:B------:R-:W-:Y:S01]  /*e8d0*/  ISETP.NE.U32.AND P2, PT, RZ, UR4, PT ;  /* 0x00000004ff007c0c */ /* 0x000fe2000bf45070 */
[----:B------:R3:W-:Y:S04]  /*e8e0*/  STSM.16.M88.4 [R128], R24 ;  /* 0x0000001880007844 */ /* 0x0007e80000000200 */
[----:B------:R3:W-:Y:S01]  /*e8f0*/  STSM.16.M88.4 [R33], R136 ;  /* 0x0000008821007844 */ /* 0x0007e20000000200 */
[----:B------:R-:W-:-:S03]  /*e900*/  ISETP.NE.AND.EX P2, PT, RZ, UR5, PT, P2 ;  /* 0x00000005ff007c0c */ /* 0x000fc6000bf45320 */
[----:B------:R3:W-:Y:S01]  /*e910*/  STSM.16.M88.4 [R37], R144 ;  /* 0x0000009025007844 */ /* 0x0007e20000000200 */
[----:B------:R-:W-:Y:S01]  /*e920*/  IMAD.MOV.U32 R20, RZ, RZ, RZ ;  /* 0x000000ffff147224 */ /* 0x000fe200078e00ff */
[----:B------:R-:W-:Y:S08]  /*e930*/  BAR.SYNC.DEFER_BLOCKING 0x1, 0x100 ;  /* 0x0044000000007b1d */ /* 0x000ff00000010000 */
[----:B------:R-:W-:Y:S01]  /*e940*/  @P2 IADD3 R4, P3, R176, UR4, RZ ;  /* 0x00000004b0042c10 */ /* 0x000fe2000ff7e0ff */
[----:B------:R-:W-:-:S02]  /*e950*/  ULDC UR4, c[0x0][0xa88] ;  /* 0x0002a20000047ab9 */ /* 0x000fc40000000800 */
[----:B------:R-:W-:Y:S01]  /*e960*/  IMAD.U32 R0, RZ, RZ, UR4 ;  /* 0x00000004ff007e24 */ /* 0x000fe2000f8e00ff */
[----:B------:R-:W-:Y:S01]  /*e970*/  @P2 IADD3.X R5, R175, UR5, RZ, P3, !PT ;  /* 0x00000005af052c10 */ /* 0x000fe20009ffe4ff */
[----:B------:R3:W5:Y:S04]  /*e980*/  @P0 LDG.E R20, desc[UR40][R6.64] ;  /* 0x0000002806140981 */ /* 0x000768000c1e1900 */
[----:B------:R3:W5:Y:S01]  /*e990*/  @P2 LDG.E R0, desc[UR40][R4.64] ;  /* 0x0000002804002981 */ /* 0x000762000c1e1900 */
[----:B0-----:R-:W-:-:S13]  /*e9a0*/  ISETP.NE.AND P1, PT, R3, 0x1, PT ;  /* 0x000000010300780c */ /* 0x001fda0003f25270 */
[----:B-1----:R-:W0:Y:S08]  /*e9b0*/  @P1 LDC R8, c[0x0][0xbec] ;  /* 0x0002fb00ff081b82 */ /* 0x002e300000000800 */
[----:B------:R-:W1:Y:S01]  /*e9c0*/  @P1 LDC R11, c[0x0][0xbf0] ;  /* 0x0002fc00ff0b1b82 */ /* 0x000e620000000800 */
[----:B--2---:R-:W-:Y:S01]  /*e9d0*/  IMAD R15, R151, 0x80, R72 ;  /* 0x00000080970f7824 */ /* 0x004fe200078e0248 */
[----:B---3--:R-:W-:Y:S06]  /*e9e0*/  @P2 BRA `(.L_x_772) ;  /* 0x0000000000102947 */ /* 0x008fec0003800000 */
[----:B------:R-:W-:Y:S05]  /*e9f0*/  @!P0 BRA `(.L_x_772) ;  /* 0x00000000000c8947 */ /* 0x000fea0003800000 */
[----:B------:R-:W2:Y:S04]  /*ea00*/  LDG.E R5, desc[UR40][R6.64] ;  /* 0x0000002806057981 */ /* 0x000ea8000c1e1900 */
[----:B-----5:R-:W2:Y:S02]  /*ea10*/  LDG.E R0, desc[UR40][R6.64+0x4] ;  /* 0x0000042806007981 */ /* 0x020ea4000c1e1900 */
[----:B--2---:R-:W-:-:S07]  /*ea20*/  IMAD.IADD R0, R0, 0x1, -R5 ;  /* 0x0000000100007824 */ /* 0x004fce00078e0a05 */
.L_x_772:
[----:B------:R-:W2:Y:S01]  /*ea30*/  LDL.LU R12, [R1+0x3c] ;  /* 0x00003c00010c7983 */ /* 0x000ea20000300800 */
[----:B0-----:R-:W-:Y:S01]  /*ea40*/  @P1 IMAD.HI.U32 R4, R15, R8, RZ ;  /* 0x000000080f041227 */ /* 0x001fe200078e00ff */
[----:B------:R-:W-:Y:S01]  /*ea50*/  ULDC.64 UR4, c[0x0][0xb90] ;  /* 0x0002e40000047ab9 */ /* 0x000fe20000000a00 */
[----:B-----5:R-:W-:Y:S01]  /*ea60*/  SHF.R.S32.HI R21, RZ, 0x1f, R20 ;  /* 0x0000001fff157819 */ /* 0x020fe20000011414 */
[----:B------:R-:W3:Y:S01]  /*ea70*/  LDL.LU R10, [R1+0x2c] ;  /* 0x00002c00010a7983 */ /* 0x000ee20000300800 */
[----:B------:R-:W-:Y:S01]  /*ea80*/  IMAD.MOV.U32 R9, RZ, RZ, R15 ;  /* 0x000000ffff097224 */ /* 0x000fe200078e000f */
[----:B------:R-:W0:Y:S02]  /*ea90*/  @P1 LDC R85, c[0x0][0xbec] ;  /* 0x0002fb00ff551b82 */ /* 0x000e240000000800 */
[----:B------:R-:W4:Y:S01]  /*eaa0*/  LDL.LU R87, [R1+0x20] ;  /* 0x0000200001577983 */ /* 0x000f220000300800 */
[----:B-1----:R-:W-:-:S03]  /*eab0*/  @P1 SHF.R.U32.HI R9, RZ, R11, R4 ;  /* 0x0000000bff091219 */ /* 0x002fc60000011604 */
[----:B------:R-:W4:Y:S01]  /*eac0*/  LDL R14, [R1+0x50] ;  /* 0x00005000010e7983 */ /* 0x000f220000100800 */
[----:B------:R-:W1:Y:S01]  /*ead0*/  S2R R84, SR_TID.X ;  /* 0x0000000000547919 */ /* 0x000e620000002100 */
[----:B------:R-:W0:Y:S01]  /*eae0*/  S2R R27, SR_TID.X ;  /* 0x00000000001b7919 */ /* 0x000e220000002100 */
[----:B-1----:R-:W-:-:S05]  /*eaf0*/  VIADD R84, R84, 0xffffff80 ;  /* 0xffffff8054547836 */ /* 0x002fca0000000000 */
[----:B------:R-:W-:-:S04]  /*eb00*/  SHF.R.S32.HI R86, RZ, 0x1f, R84 ;  /* 0x0000001fff567819 */ /* 0x000fc80000011454 */
[----:B------:R-:W-:-:S04]  /*eb10*/  LEA.HI R86, R86, R84, RZ, 0x3 ;  /* 0x0000005456567211 */ /* 0x000fc800078f18ff */
[----:B------:R-:W-:-:S05]  /*eb20*/  SHF.R.S32.HI R86, RZ, 0x3, R86 ;  /* 0x00000003ff567819 */ /* 0x000fca0000011456 */
[----:B------:R-:W-:Y:S01]  /*eb30*/  IMAD R13, R86, 0x40, R213 ;  /* 0x00000040560d7824 */ /* 0x000fe200078e02d5 */
[----:B------:R-:W-:Y:S02]  /*eb40*/  SHF.R.S32.HI R82, RZ, 0x1f, R84 ;  /* 0x0000001fff527819 */ /* 0x000fe40000011454 */
[----:B0-----:R-:W-:Y:S02]  /*eb50*/  IADD3 R27, R27, -0x80, RZ ;  /* 0xffffff801b1b7810 */ /* 0x001fe40007ffe0ff */
[----:B------:R-:W-:Y:S02]  /*eb60*/  LEA.HI R82, R82, R84, RZ, 0x3 ;  /* 0x0000005452527211 */ /* 0x000fe400078f18ff */
[----:B------:R-:W-:Y:S02]  /*eb70*/  SHF.R.S32.HI R26, RZ, 0x1f, R27 ;  /* 0x0000001fff1a7819 */ /* 0x000fe4000001141b */
[----:B------:R-:W-:Y:S02]  /*eb80*/  LOP3.LUT R82, R82, 0xfffffff8, RZ, 0xc0, !PT ;  /* 0xfffffff852527812 */ /* 0x000fe400078ec0ff */
[----:B------:R-:W-:-:S03]  /*eb90*/  LEA.HI R26, R26, R27, RZ, 0x7 ;  /* 0x0000001b1a1a7211 */ /* 0x000fc600078f38ff */
[----:B------:R-:W-:Y:S02]  /*eba0*/  IMAD.IADD R82, R84, 0x1, -R82 ;  /* 0x0000000154527824 */ /* 0x000fe400078e0a52 */
[----:B------:R-:W0:Y:S01]  /*ebb0*/  @P1 LDC R84, c[0x0][0xbf0] ;  /* 0x0002fc00ff541b82 */ /* 0x000e220000000800 */
[----:B------:R-:W-:Y:S01]  /*ebc0*/  LOP3.LUT R26, R26, 0xffffff80, RZ, 0xc0, !PT ;  /* 0xffffff801a1a7812 */ /* 0x000fe200078ec0ff */
[----:B------:R-:W-:-:S04]  /*ebd0*/  IMAD R0, R0, R3, RZ ;  /* 0x0000000300007224 */ /* 0x000fc800078e02ff */
[----:B------:R-:W-:Y:S02]  /*ebe0*/  IMAD.IADD R26, R27, 0x1, -R26 ;  /* 0x000000011b1a7824 */ /* 0x000fe400078e0a1a */
[----:B------:R-:W-:-:S04]  /*ebf0*/  IMAD R82, R82, 0x20, R86 ;  /* 0x0000002052527824 */ /* 0x000fc800078e0256 */
[----:B------:R-:W-:Y:S01]  /*ec00*/  IMAD R82, R151, 0x80, R82 ;  /* 0x0000008097527824 */ /* 0x000fe200078e0252 */
[C---:B------:R-:W-:Y:S01]  /*ec10*/  IADD3 R90, R213.reuse, 0xc0, RZ ;  /* 0x000000c0d55a7810 */ /* 0x040fe20007ffe0ff */
[C---:B------:R-:W-:Y:S02]  /*ec20*/  VIADD R92, R213.reuse, 0x80 ;  /* 0x00000080d55c7836 */ /* 0x040fe40000000000 */
[C---:B------:R-:W-:Y:S01]  /*ec30*/  VIADD R94, R213.reuse, 0x40 ;  /* 0x00000040d55e7836 */ /* 0x040fe20000000000 */
[----:B------:R-:W-:Y:S01]  /*ec40*/  BSSY B1, `(.L_x_773) ;  /* 0x00000d1000017945 */ /* 0x000fe20003800000 */
[C---:B------:R-:W-:Y:S01]  /*ec50*/  VIADD R89, R213.reuse, 0xc0 ;  /* 0x000000c0d5597836 */ /* 0x040fe20000000000 */
[----:B------:R-:W-:Y:S01]  /*ec60*/  SHF.R.S32.HI R90, RZ, 0x1f, R90 ;  /* 0x0000001fff5a7819 */ /* 0x000fe2000001145a */
[C---:B------:R-:W-:Y:S01]  /*ec70*/  VIADD R91, R213.reuse, 0x80 ;  /* 0x00000080d55b7836 */ /* 0x040fe20000000000 */
[----:B------:R-:W-:Y:S01]  /*ec80*/  SHF.R.S32.HI R92, RZ, 0x1f, R92 ;  /* 0x0000001fff5c7819 */ /* 0x000fe2000001145c */
[----:B------:R-:W-:Y:S01]  /*ec90*/  VIADD R93, R213, 0x40 ;  /* 0x00000040d55d7836 */ /* 0x000fe20000000000 */
[----:B------:R-:W-:-:S02]  /*eca0*/  SHF.R.S32.HI R94, RZ, 0x1f, R94 ;  /* 0x0000001fff5e7819 */ /* 0x000fc4000001145e */
[----:B------:R-:W-:Y:S02]  /*ecb0*/  SHF.R.S32.HI R95, RZ, 0x1f, R213 ;  /* 0x0000001fff5f7819 */ /* 0x000fe400000114d5 */
[----:B--2---:R-:W-:Y:S02]  /*ecc0*/  SEL R72, R12, RZ, !P0 ;  /* 0x000000ff0c487207 */ /* 0x004fe40004000000 */
[----:B---3--:R-:W-:Y:S02]  /*ecd0*/  SEL R80, R10, RZ, !P0 ;  /* 0x000000ff0a507207 */ /* 0x008fe40004000000 */
[----:B----4-:R-:W-:Y:S01]  /*ece0*/  SHF.R.S32.HI R81, RZ, 0x1f, R87 ;  /* 0x0000001fff517819 */ /* 0x010fe20000011457 */
[----:B------:R-:W-:-:S04]  /*ecf0*/  IMAD.WIDE.U32 R4, R87, UR4, R20 ;  /* 0x0000000457047c25 */ /* 0x000fc8000f8e0014 */
[----:B------:R-:W-:-:S04]  /*ed00*/  IMAD R6, R81, UR4, RZ ;  /* 0x0000000451067c24 */ /* 0x000fc8000f8e02ff */
[----:B------:R-:W-:Y:S01]  /*ed10*/  IMAD R7, R87, UR5, R6 ;  /* 0x0000000557077c24 */ /* 0x000fe2000f8e0206 */
[----:B------:R-:W-:Y:S01]  /*ed20*/  ULDC.64 UR4, c[0x0][0xb98] ;  /* 0x0002e60000047ab9 */ /* 0x000fe20000000a00 */
[----:B------:R-:W-:Y:S02]  /*ed30*/  IMAD.MOV R6, RZ, RZ, -R9 ;  /* 0x000000ffff067224 */ /* 0x000fe400078e0a09 */
[----:B------:R-:W-:Y:S02]  /*ed40*/  IMAD.IADD R5, R5, 0x1, R7 ;  /* 0x0000000105057824 */ /* 0x000fe400078e0207 */
[----:B------:R-:W-:Y:S02]  /*ed50*/  IMAD R11, R3, R6, R15 ;  /* 0x00000006030b7224 */ /* 0x000fe400078e020f */
[----:B------:R-:W-:Y:S02]  /*ed60*/  IMAD R15, R72, UR4, RZ ;  /* 0x00000004480f7c24 */ /* 0x000fe4000f8e02ff */
[----:B------:R-:W-:Y:S01]  /*ed70*/  IMAD.WIDE.U32 R6, R80, UR4, R4 ;  /* 0x0000000450067c25 */ /* 0x000fe2000f8e0004 */
[----:B------:R-:W-:-:S03]  /*ed80*/  SHF.R.S32.HI R8, RZ, 0x1f, R11 ;  /* 0x0000001fff087819 */ /* 0x000fc6000001140b */
[----:B------:R-:W-:Y:S01]  /*ed90*/  IMAD.WIDE R4, R13, 0x2, R34 ;  /* 0x000000020d047825 */ /* 0x000fe200078e0222 */
[----:B------:R-:W-:Y:S02]  /*eda0*/  SHF.R.S32.HI R13, RZ, 0x1f, R9 ;  /* 0x0000001fff0d7819 */ /* 0x000fe40000011409 */
[----:B------:R-:W-:Y:S01]  /*edb0*/  IADD3 R6, P0, R9, R6, RZ ;  /* 0x0000000609067210 */ /* 0x000fe20007f1e0ff */
[----:B------:R-:W-:Y:S01]  /*edc0*/  IMAD R15, R80, UR5, R15 ;  /* 0x00000005500f7c24 */ /* 0x000fe2000f8e020f */
[----:B------:R-:W-:Y:S02]  /*edd0*/  ULDC.64 UR4, c[0x0][0xb88] ;  /* 0x0002e20000047ab9 */ /* 0x000fe40000000a00 */
[----:B------:R-:W-:Y:S02]  /*ede0*/  IMAD R10, R8, UR4, RZ ;  /* 0x00000004080a7c24 */ /* 0x000fe4000f8e02ff */
[----:B------:R-:W-:Y:S02]  /*edf0*/  IADD3.X R7, R13, R7, R15, P0, !PT ;  /* 0x000000070d077210 */ /* 0x000fe400007fe40f */
[----:B------:R-:W-:-:S02]  /*ee00*/  IMAD R13, R11, UR5, R10 ;  /* 0x000000050b0d7c24 */ /* 0x000fc4000f8e020a */
[----:B------:R-:W-:Y:S01]  /*ee10*/  IMAD.WIDE.U32 R6, R11, UR4, R6 ;  /* 0x000000040b067c25 */ /* 0x000fe2000f8e0006 */
[C---:B------:R-:W-:Y:S01]  /*ee20*/  IADD3 R9, P2, R4.reuse, 0x1000, RZ ;  /* 0x0000100004097810 */ /* 0x040fe20007f5e0ff */
[----:B------:R-:W-:Y:S02]  /*ee30*/  ULDC.64 UR4, c[0x0][0xb50] ;  /* 0x0002d40000047ab9 */ /* 0x000fe40000000a00 */
[----:B------:R-:W-:Y:S01]  /*ee40*/  IMAD.IADD R7, R7, 0x1, R13 ;  /* 0x0000000107077824 */ /* 0x000fe200078e020d */
[----:B------:R-:W-:Y:S02]  /*ee50*/  IADD3 R13, P3, R4, 0x2000, RZ ;  /* 0x00002000040d7810 */ /* 0x000fe40007f7e0ff */
[----:B------:R-:W-:Y:S02]  /*ee60*/  LOP3.LUT R8, R9, 0x380, RZ, 0xc0, !PT ;  /* 0x0000038009087812 */ /* 0x000fe400078ec0ff */
[----:B------:R-:W-:Y:S02]  /*ee70*/  LEA R10, P0, R6, UR4, 0x2 ;  /* 0x00000004060a7c11 */ /* 0x000fe4000f8010ff */
[----:B------:R-:W-:-:S02]  /*ee80*/  LOP3.LUT R12, R13, 0x380, RZ, 0xc0, !PT ;  /* 0x000003800d0c7812 */ /* 0x000fc400078ec0ff */
[----:B------:R-:W-:Y:S02]  /*ee90*/  SHF.R.U64 R8, R8, 0x3, RZ ;  /* 0x0000000308087819 */ /* 0x000fe400000012ff */
[----:B------:R-:W-:Y:S01]  /*eea0*/  LEA.HI.X R6, R6, UR5, R7, 0x2, P0 ;  /* 0x0000000506067c11 */ /* 0x000fe200080f1407 */
[----:B------:R-:W-:Y:S01]  /*eeb0*/  ULDC.64 UR4, c[0x0][0xaa0] ;  /* 0x0002a80000047ab9 */ /* 0x000fe20000000a00 */
[----:B------:R-:W-:Y:S02]  /*eec0*/  IADD3 R29, P0, R4, 0x4000, RZ ;  /* 0x00004000041d7810 */ /* 0x000fe40007f1e0ff */
[----:B------:R-:W-:Y:S02]  /*eed0*/  SHF.R.U64 R12, R12, 0x3, RZ ;  /* 0x000000030c0c7819 */ /* 0x000fe400000012ff */
[----:B------:R-:W-:Y:S01]  /*eee0*/  LOP3.LUT R8, R8, R9, RZ, 0x3c, !PT ;  /* 0x0000000908087212 */ /* 0x000fe200078e3cff */
[----:B------:R-:W-:Y:S01]  /*eef0*/  IMAD.X R9, RZ, RZ, R5, P2 ;  /* 0x000000ffff097224 */ /* 0x000fe200010e0605 */
[----:B------:R-:W-:-:S02]  /*ef00*/  LOP3.LUT R28, R29, 0x380, RZ, 0xc0, !PT ;  /* 0x000003801d1c7812 */ /* 0x000fc400078ec0ff */
[----:B------:R-:W-:Y:S01]  /*ef10*/  LOP3.LUT R12, R12, R13, RZ, 0x3c, !PT ;  /* 0x0000000d0c0c7212 */ /* 0x000fe200078e3cff */
[----:B------:R-:W-:Y:S01]  /*ef20*/  IMAD.X R13, RZ, RZ, R5, P3 ;  /* 0x000000ffff0d7224 */ /* 0x000fe200018e0605 */
[C---:B------:R-:W-:Y:S02]  /*ef30*/  IADD3 R39, P2, R4.reuse, 0x6000, RZ ;  /* 0x0000600004277810 */ /* 0x040fe40007f5e0ff */
[C---:B------:R-:W-:Y:S02]  /*ef40*/  IADD3 R25, P5, R4.reuse, 0x3000, RZ ;  /* 0x0000300004197810 */ /* 0x040fe40007fbe0ff */
[C---:B------:R-:W-:Y:S02]  /*ef50*/  IADD3 R35, P4, R4.reuse, 0x5000, RZ ;  /* 0x0000500004237810 */ /* 0x040fe40007f9e0ff */
[----:B------:R-:W-:Y:S02]  /*ef60*/  IADD3 R41, P3, R4, 0x7000, RZ ;  /* 0x0000700004297810 */ /* 0x000fe40007f7e0ff */
[----:B------:R-:W-:-:S02]  /*ef70*/  SHF.R.U64 R28, R28, 0x3, RZ ;  /* 0x000000031c1c7819 */ /* 0x000fc400000012ff */
        /* <DEDUP_REMOVED lines=9> */
[----:B------:R-:W-:Y:S02]  /*f010*/  IADD3 R49, P0, R4, 0x9000, RZ ;  /* 0x0000900004317810 */ /* 0x000fe40007f1e0ff */
[----:B------:R-:W-:Y:S02]  /*f020*/  SHF.R.U64 R40, R40, 0x3, RZ ;  /* 0x0000000328287819 */ /* 0x000fe400000012ff */
[----:B------:R-:W-:Y:S01]  /*f030*/  LOP3.LUT R38, R38, R39, RZ, 0x3c, !PT ;  /* 0x0000002726267212 */ /* 0x000fe200078e3cff */
[--C-:B------:R-:W-:Y:S01]  /*f040*/  IMAD.X R39, RZ, RZ, R5.reuse, P2 ;  /* 0x000000ffff277224 */ /* 0x100fe200010e0605 */
[----:B------:R-:W-:Y:S01]  /*f050*/  LOP3.LUT R24, R24, R25, RZ, 0x3c, !PT ;  /* 0x0000001918187212 */ /* 0x000fe200078e3cff */
[--C-:B------:R-:W-:Y:S01]  /*f060*/  IMAD.X R25, RZ, RZ, R5.reuse, P5 ;  /* 0x000000ffff197224 */ /* 0x100fe200028e0605 */
[----:B------:R-:W-:Y:S01]  /*f070*/  LOP3.LUT R34, R34, R35, RZ, 0x3c, !PT ;  /* 0x0000002322227212 */ /* 0x000fe200078e3cff */
[----:B------:R-:W-:Y:S01]  /*f080*/  IMAD.X R35, RZ, RZ, R5, P4 ;  /* 0x000000ffff237224 */ /* 0x000fe200020e0605 */
[----:B------:R-:W-:-:S02]  /*f090*/  LOP3.LUT R48, R49, 0x380, RZ, 0xc0, !PT ;  /* 0x0000038031307812 */ /* 0x000fc400078ec0ff */
[----:B------:R-:W-:Y:S01]  /*f0a0*/  LOP3.LUT R40, R40, R41, RZ, 0x3c, !PT ;  /* 0x0000002928287212 */ /* 0x000fe200078e3cff */
[----:B------:R-:W-:Y:S01]  /*f0b0*/  IMAD.X R41, RZ, RZ, R5, P3 ;  /* 0x000000ffff297224 */ /* 0x000fe200018e0605 */
[C---:B------:R-:W-:Y:S02]  /*f0c0*/  IADD3 R57, P2, R4.reuse, 0xb000, RZ ;  /* 0x0000b00004397810 */ /* 0x040fe40007f5e0ff */
[C---:B------:R-:W-:Y:S02]  /*f0d0*/  IADD3 R45, P5, R4.reuse, 0x8000, RZ ;  /* 0x00008000042d7810 */ /* 0x040fe40007fbe0ff */
[C---:B------:R-:W-:Y:S01]  /*f0e0*/  IADD3 R53, P4, R4.reuse, 0xa000, RZ ;  /* 0x0000a00004357810 */ /* 0x040fe20007f9e0ff */
[----:B------:R-:W-:Y:S01]  /*f0f0*/  IMAD R21, R21, UR4, RZ ;  /* 0x0000000415157c24 */ /* 0x000fe2000f8e02ff */
[----:B------:R-:W-:Y:S02]  /*f100*/  IADD3 R61, P3, R4, 0xc000, RZ ;  /* 0x0000c000043d7810 */ /* 0x000fe40007f7e0ff */
[----:B------:R-:W-:-:S02]  /*f110*/  SHF.R.U64 R48, R48, 0x3, RZ ;  /* 0x0000000330307819 */ /* 0x000fc400000012ff */
[----:B------:R-:W-:Y:S02]  /*f120*/  LOP3.LUT R56, R57, 0x380, RZ, 0xc0, !PT ;  /* 0x0000038039387812 */ /* 0x000fe400078ec0ff */
[----:B------:R-:W-:Y:S02]  /*f130*/  LOP3.LUT R44, R45, 0x380, RZ, 0xc0, !PT ;  /* 0x000003802d2c7812 */ /* 0x000fe400078ec0ff */
[----:B------:R-:W-:Y:S01]  /*f140*/  LOP3.LUT R52, R53, 0x380, RZ, 0xc0, !PT ;  /* 0x0000038035347812 */ /* 0x000fe200078ec0ff */
[----:B------:R-:W-:Y:S01]  /*f150*/  IMAD R83, R20, UR5, R21 ;  /* 0x0000000514537c24 */ /* 0x000fe2000f8e0215 */
[----:B------:R-:W-:Y:S01]  /*f160*/  LOP3.LUT R60, R61, 0x380, RZ, 0xc0, !PT ;  /* 0x000003803d3c7812 */ /* 0x000fe200078ec0ff */
[----:B------:R-:W-:Y:S01]  /*f170*/  SHFL.IDX PT, R50, R10, RZ, 0x1c1f ;  /* 0x001c1fff0a327589 */ /* 0x000fe200000e0000 */
[----:B------:R-:W-:Y:S01]  /*f180*/  LOP3.LUT R48, R48, R49, RZ, 0x3c, !PT ;  /* 0x0000003130307212 */ /* 0x000fe200078e3cff */
[----:B------:R-:W-:Y:S01]  /*f190*/  IMAD.WIDE.U32 R20, R20, UR4, RZ ;  /* 0x0000000414147c25 */ /* 0x000fe2000f8e00ff */
[----:B------:R-:W-:Y:S01]  /*f1a0*/  SHF.R.U64 R56, R56, 0x3, RZ ;  /* 0x0000000338387819 */ /* 0x000fe200000012ff */
[----:B------:R-:W1:Y:S01]  /*f1b0*/  SHFL.IDX PT, R51, R6, RZ, 0x1c1f ;  /* 0x001c1fff06337589 */ /* 0x000e6200000e0000 */
[----:B------:R-:W-:Y:S01]  /*f1c0*/  SHF.R.U64 R44, R44, 0x3, RZ ;  /* 0x000000032c2c7819 */ /* 0x000fe200000012ff */
[----:B------:R-:W-:Y:S01]  /*f1d0*/  IMAD.X R49, RZ, RZ, R5, P0 ;  /* 0x000000ffff317224 */ /* 0x000fe200000e0605 */
[----:B------:R-:W-:Y:S01]  /*f1e0*/  SHF.R.U64 R52, R52, 0x3, RZ ;  /* 0x0000000334347819 */ /* 0x000fe200000012ff */
[----:B------:R-:W-:Y:S01]  /*f1f0*/  IMAD R7, R151, 0x80, R14 ;  /* 0x0000008097077824 */ /* 0x000fe200078e020e */
[----:B------:R-:W-:Y:S01]  /*f200*/  SHFL.IDX PT, R54, R10, 0x1, 0x1c1f ;  /* 0x003c1f000a367f89 */ /* 0x000fe200000e0000 */
[----:B------:R-:W-:Y:S01]  /*f210*/  SHF.R.U64 R60, R60, 0x3, RZ ;  /* 0x000000033c3c7819 */ /* 0x000fe200000012ff */
[----:B------:R-:W-:Y:S01]  /*f220*/  ULDC.64 UR4, c[0x0][0xae8] ;  /* 0x0002ba0000047ab9 */ /* 0x000fe20000000a00 */
[----:B------:R-:W-:Y:S01]  /*f230*/  LOP3.LUT P0, RZ, R26, 0x3, RZ, 0xc0, !PT ;  /* 0x000000031aff7812 */ /* 0x000fe2000780c0ff */
[----:B------:R2:W3:Y:S01]  /*f240*/  SHFL.IDX PT, R55, R6, 0x1, 0x1c1f ;  /* 0x003c1f0006377f89 */ /* 0x0004e200000e0000 */
[----:B------:R-:W-:Y:S01]  /*f250*/  LOP3.LUT R56, R56, R57, RZ, 0x3c, !PT ;  /* 0x0000003938387212 */ /* 0x000fe200078e3cff */
[----:B------:R-:W-:Y:S01]  /*f260*/  IMAD.IADD R21, R21, 0x1, R83 ;  /* 0x0000000115157824 */ /* 0x000fe200078e0253 */
[----:B------:R-:W-:Y:S01]  /*f270*/  LOP3.LUT R44, R44, R45, RZ, 0x3c, !PT ;  /* 0x0000002d2c2c7212 */ /* 0x000fe200078e3cff */
[----:B------:R-:W-:Y:S01]  /*f280*/  IMAD R81, R81, UR4, RZ ;  /* 0x0000000451517c24 */ /* 0x000fe2000f8e02ff */
[----:B------:R-:W-:Y:S01]  /*f290*/  LOP3.LUT R52, R52, R53, RZ, 0x3c, !PT ;  /* 0x0000003534347212 */ /* 0x000fe200078e3cff */
[--C-:B------:R-:W-:Y:S01]  /*f2a0*/  IMAD.X R57, RZ, RZ, R5.reuse, P2 ;  /* 0x000000ffff397224 */ /* 0x100fe200010e0605 */
[----:B------:R-:W-:Y:S01]  /*f2b0*/  LOP3.LUT R60, R60, R61, RZ, 0x3c, !PT ;  /* 0x0000003d3c3c7212 */ /* 0x000fe200078e3cff */
[--C-:B------:R-:W-:Y:S01]  /*f2c0*/  IMAD.X R45, RZ, RZ, R5.reuse, P5 ;  /* 0x000000ffff2d7224 */ /* 0x100fe200028e0605 */
[C---:B------:R-:W-:Y:S01]  /*f2d0*/  ISETP.GE.OR P2, PT, R7.reuse, R0, P0 ;  /* 0x000000000700720c */ /* 0x040fe20000746670 */
[--C-:B------:R-:W-:Y:S01]  /*f2e0*/  IMAD.X R53, RZ, RZ, R5.reuse, P4 ;  /* 0x000000ffff357224 */ /* 0x100fe200020e0605 */
[C---:B------:R-:W-:Y:S01]  /*f2f0*/  IADD3 R65, P5, R4.reuse, 0xd000, RZ ;  /* 0x0000d00004417810 */ /* 0x040fe20007fbe0ff */
[----:B------:R-:W-:Y:S01]  /*f300*/  VIADD R7, R7, 0x8 ;  /* 0x0000000807077836 */ /* 0x000fe20000000000 */
[C---:B------:R-:W-:Y:S01]  /*f310*/  IADD3 R69, P4, R4.reuse, 0xe000, RZ ;  /* 0x0000e00004457810 */ /* 0x040fe20007f9e0ff */
[----:B------:R-:W-:Y:S01]  /*f320*/  IMAD.X R61, RZ, RZ, R5, P3 ;  /* 0x000000ffff3d7224 */ /* 0x000fe200018e0605 */
[----:B------:R-:W-:Y:S01]  /*f330*/  IADD3 R11, P3, R4, 0xf000, RZ ;  /* 0x0000f000040b7810 */ /* 0x000fe20007f7e0ff */
[----:B------:R-:W-:-:S02]  /*f340*/  IMAD R83, R87, UR5, R81 ;  /* 0x0000000557537c24 */ /* 0x000fc4000f8e0251 */
[----:B------:R-:W-:Y:S01]  /*f350*/  IMAD.WIDE.U32 R20, R87, UR4, R20 ;  /* 0x0000000457147c25 */ /* 0x000fe2000f8e0014 */
[----:B------:R-:W-:Y:S01]  /*f360*/  LOP3.LUT R64, R65, 0x380, RZ, 0xc0, !PT ;  /* 0x0000038041407812 */ /* 0x000fe200078ec0ff */
[----:B------:R-:W-:Y:S02]  /*f370*/  ULDC.64 UR4, c[0x0][0xaf0] ;  /* 0x0002bc0000047ab9 */ /* 0x000fe40000000a00 */
[----:B------:R-:W-:Y:S01]  /*f380*/  @P1 IMAD.HI.U32 R81, R82, R85, RZ ;  /* 0x0000005552511227 */ /* 0x000fe200078e00ff */
[----:B------:R-:W-:Y:S02]  /*f390*/  LOP3.LUT R68, R69, 0x380, RZ, 0xc0, !PT ;  /* 0x0000038045447812 */ /* 0x000fe400078ec0ff */
[----:B------:R-:W-:Y:S01]  /*f3a0*/  LOP3.LUT R15, R4, 0x380, RZ, 0xc0, !PT ;  /* 0x00000380040f7812 */ /* 0x000fe200078ec0ff */
[----:B------:R-:W-:Y:S01]  /*f3b0*/  IMAD.IADD R21, R21, 0x1, R83 ;  /* 0x0000000115157824 */ /* 0x000fe200078e0253 */
[----:B------:R-:W-:Y:S01]  /*f3c0*/  ISETP.GE.OR P0, PT, R7, R0, P0 ;  /* 0x000000000700720c */ /* 0x000fe20000706670 */
[----:B------:R-:W-:Y:S01]  /*f3d0*/  IMAD.MOV.U32 R83, RZ, RZ, R82 ;  /* 0x000000ffff537224 */ /* 0x000fe200078e0052 */
[----:B--2---:R-:W-:Y:S01]  /*f3e0*/  LOP3.LUT R6, R11, 0x380, RZ, 0xc0, !PT ;  /* 0x000003800b067812 */ /* 0x004fe200078ec0ff */
[----:B------:R-:W-:Y:S01]  /*f3f0*/  IMAD R85, R72, UR4, RZ ;  /* 0x0000000448557c24 */ /* 0x000fe2000f8e02ff */
[----:B0-----:R-:W-:-:S02]  /*f400*/  @P1 SHF.R.U32.HI R83, RZ, R84, R81 ;  /* 0x00000054ff531219 */ /* 0x001fc40000011651 */
[----:B------:R-:W-:Y:S02]  /*f410*/  SHF.R.U64 R64, R64, 0x3, RZ ;  /* 0x0000000340407819 */ /* 0x000fe400000012ff */
[----:B------:R-:W-:Y:S01]  /*f420*/  SHF.R.U64 R68, R68, 0x3, RZ ;  /* 0x0000000344447819 */ /* 0x000fe200000012ff */
[----:B------:R-:W-:Y:S01]  /*f430*/  IMAD R85, R80, UR5, R85 ;  /* 0x0000000550557c24 */ /* 0x000fe2000f8e0255 */
[----:B------:R-:W-:Y:S02]  /*f440*/  SHF.R.U64 R15, R15, 0x3, RZ ;  /* 0x000000030f0f7819 */ /* 0x000fe400000012ff */
[----:B------:R-:W-:Y:S01]  /*f450*/  SHF.R.U64 R6, R6, 0x3, RZ ;  /* 0x0000000306067819 */ /* 0x000fe200000012ff */
[----:B------:R-:W-:Y:S01]  /*f460*/  IMAD.WIDE.U32 R80, R80, UR4, R20 ;  /* 0x0000000450507c25 */ /* 0x000fe2000f8e0014 */
[----:B------:R-:W-:Y:S01]  /*f470*/  LOP3.LUT R64, R64, R65, RZ, 0x3c, !PT ;  /* 0x0000004140407212 */ /* 0x000fe200078e3cff */
[----:B------:R-:W-:Y:S01]  /*f480*/  ULDC.64 UR4, c[0x0][0xae0] ;  /* 0x0002b80000047ab9 */ /* 0x000fe20000000a00 */
[----:B------:R-:W-:Y:S01]  /*f490*/  LOP3.LUT R68, R68, R69, RZ, 0x3c, !PT ;  /* 0x0000004544447212 */ /* 0x000fe200078e3cff */
[--C-:B------:R-:W-:Y:S01]  /*f4a0*/  IMAD.MOV R72, RZ, RZ, -R83.reuse ;  /* 0x000000ffff487224 */ /* 0x100fe200078e0a53 */
[----:B------:R-:W-:Y:S01]  /*f4b0*/  SHF.R.S32.HI R20, RZ, 0x1f, R83 ;  /* 0x0000001fff147819 */ /* 0x000fe20000011453 */
[--C-:B------:R-:W-:Y:S01]  /*f4c0*/  IMAD.X R65, RZ, RZ, R5.reuse, P5 ;  /* 0x000000ffff417224 */ /* 0x100fe200028e0605 */
[----:B------:R-:W-:Y:S01]  /*f4d0*/  LOP3.LUT R4, R15, R4, RZ, 0x3c, !PT ;  /* 0x000000040f047212 */ /* 0x000fe200078e3cff */
[--C-:B------:R-:W-:Y:S01]  /*f4e0*/  IMAD.X R69, RZ, RZ, R5.reuse, P4 ;  /* 0x000000ffff457224 */ /* 0x100fe200020e0605 */
[----:B------:R-:W-:Y:S01]  /*f4f0*/  LOP3.LUT R76, R6, R11, RZ, 0x3c, !PT ;  /* 0x0000000b064c7212 */ /* 0x000fe200078e3cff */
[----:B------:R-:W-:Y:S01]  /*f500*/  IMAD.X R77, RZ, RZ, R5, P3 ;  /* 0x000000ffff4d7224 */ /* 0x000fe200018e0605 */
[----:B-1----:R-:W-:Y:S01]  /*f510*/  @!P2 ST.E desc[UR40][R50.64], R36 ;  /* 0x000000243200a985 */ /* 0x002fe2000c101928 */
[----:B------:R-:W-:-:S02]  /*f520*/  IMAD R3, R3, R72, R82 ;  /* 0x0000004803037224 */ /* 0x000fc400078e0252 */
[----:B------:R-:W-:Y:S01]  /*f530*/  IMAD R20, R20, UR4, RZ ;  /* 0x0000000414147c24 */ /* 0x000fe2000f8e02ff */
[----:B---3--:R0:W-:Y:S01]  /*f540*/  @!P0 ST.E desc[UR40][R54.64], R32 ;  /* 0x0000002036008985 */ /* 0x0081e2000c101928 */
[----:B------:R-:W-:Y:S01]  /*f550*/  IMAD.IADD R81, R81, 0x1, R85 ;  /* 0x0000000151517824 */ /* 0x000fe200078e0255 */
[----:B------:R-:W-:Y:S02]  /*f560*/  SHF.R.S32.HI R72, RZ, 0x1f, R3 ;  /* 0x0000001fff487819 */ /* 0x000fe40000011403 */
[----:B------:R-:W5:Y:S01]  /*f570*/  LD.E.128 R4, desc[UR40][R4.64] ;  /* 0x0000002804047980 */ /* 0x000f62000c101d00 */
[----:B------:R-:W-:-:S03]  /*f580*/  IMAD R85, R83, UR5, R20 ;  /* 0x0000000553557c24 */ /* 0x000fc6000f8e0214 */
[----:B------:R-:W5:Y:S01]  /*f590*/  LD.E.128 R8, desc[UR40][R8.64] ;  /* 0x0000002808087980 */ /* 0x000f62000c101d00 */
[----:B------:R-:W-:Y:S01]  /*f5a0*/  IMAD.WIDE.U32 R20, R83, UR4, R80 ;  /* 0x0000000453147c25 */ /* 0x000fe2000f8e0050 */
[----:B------:R-:W-:Y:S02]  /*f5b0*/  ULDC.64 UR4, c[0x0][0xad8] ;  /* 0x0002b60000047ab9 */ /* 0x000fe40000000a00 */
[----:B------:R-:W5:Y:S04]  /*f5c0*/  LD.E.128 R12, desc[UR40][R12.64] ;  /* 0x000000280c0c7980 */ /* 0x000f68000c101d00 */
[----:B------:R-:W5:Y:S04]  /*f5d0*/  LD.E.128 R24, desc[UR40][R24.64] ;  /* 0x0000002818187980 */ /* 0x000f68000c101d00 */
[----:B------:R-:W5:Y:S04]  /*f5e0*/  LD.E.128 R28, desc[UR40][R28.64] ;  /* 0x000000281c1c7980 */ /* 0x000f68000c101d00 */
[----:B0-----:R-:W5:Y:S04]  /*f5f0*/  LD.E.128 R32, desc[UR40][R34.64] ;  /* 0x0000002822207980 */ /* 0x001f68000c101d00 */
[----:B------:R-:W5:Y:S04]  /*f600*/  LD.E.128 R36, desc[UR40][R38.64] ;  /* 0x0000002826247980 */ /* 0x000f68000c101d00 */
        /* <DEDUP_REMOVED lines=17> */
[----:B------:R-:W-:Y:S02]  /*f720*/  IMAD R87, R151, 0x80, R86 ;  /* 0x0000008097577824 */ /* 0x000fe400078e0256 */
[C---:B------:R-:W-:Y:S02]  /*f730*/  IMAD R83, R3.reuse, UR5, R72 ;  /* 0x0000000503537c24 */ /* 0x040fe4000f8e0248 */
[----:B------:R-:W-:Y:S01]  /*f740*/  IMAD.WIDE.U32 R20, R3, UR4, R20 ;  /* 0x0000000403147c25 */ /* 0x000fe2000f8e0014 */
[----:B------:R-:W-:Y:S01]  /*f750*/  ISETP.GE.AND P2, PT, R87, R0, PT ;  /* 0x000000005700720c */ /* 0x000fe20003f46270 */
[----:B------:R-:W-:Y:S02]  /*f760*/  ULDC.64 UR4, c[0x0][0xa80] ;  /* 0x0002a00000047ab9 */ /* 0x000fe40000000a00 */
[----:B------:R-:W-:Y:S01]  /*f770*/  IMAD.IADD R21, R21, 0x1, R83 ;  /* 0x0000000115157824 */ /* 0x000fe200078e0253 */
[----:B------:R-:W-:Y:S01]  /*f780*/  LEA R72, P3, R20, UR4, 0x1 ;  /* 0x0000000414487c11 */ /* 0x000fe2000f8608ff */
[----:B------:R-:W-:-:S02]  /*f790*/  VIADD R3, R19, 0x22820 ;  /* 0x0002282013037836 */ /* 0x000fc40000000000 */
[----:B------:R-:W-:Y:S01]  /*f7a0*/  VIADD R81, R87, 0x20 ;  /* 0x0000002057517836 */ /* 0x000fe20000000000 */
[----:B------:R-:W-:Y:S02]  /*f7b0*/  LEA.HI.X R86, R20, UR5, R21, 0x1, P3 ;  /* 0x0000000514567c11 */ /* 0x000fe400098f0c15 */
[----:B------:R-:W-:Y:S02]  /*f7c0*/  PRMT R3, RZ, 0x654, R3 ;  /* 0x00000654ff037816 */ /* 0x000fe40000000003 */
[-C--:B------:R-:W-:Y:S01]  /*f7d0*/  ISETP.GE.AND P1, PT, R81, R0.reuse, PT ;  /* 0x000000005100720c */ /* 0x080fe20003f26270 */
[----:B------:R-:W-:Y:S01]  /*f7e0*/  VIADD R81, R87, 0x40 ;  /* 0x0000004057517836 */ /* 0x000fe20000000000 */
[----:B0-----:R0:W-:Y:S01]  /*f7f0*/  SYNCS.ARRIVE.TRANS64.RED.A1T0 RZ, [R3+URZ], RZ ;  /* 0x000000ff03ff79a7 */ /* 0x0011e2000810043f */
[----:B------:R0:W1:Y:S04]  /*f800*/  SHFL.IDX PT, R84, R72, RZ, 0x181f ;  /* 0x00181fff48547589 */ /* 0x00006800000e0000 */
[----:B------:R0:W2:Y:S01]  /*f810*/  SHFL.IDX PT, R88, R86, RZ, 0x181f ;  /* 0x00181fff56587589 */ /* 0x0000a200000e0000 */
[----:B------:R-:W-:Y:S01]  /*f820*/  ISETP.GE.AND P0, PT, R81, R0, PT ;  /* 0x000000005100720c */ /* 0x000fe20003f06270 */
[----:B------:R-:W-:-:S12]  /*f830*/  @P2 BRA `(.L_x_774) ;  /* 0x0000000000442947 */ /* 0x000fd80003800000 */
[----:B------:R-:W-:Y:S02]  /*f840*/  ULDC UR4, c[0x0][0xac8] ;  /* 0x0002b20000047ab9 */ /* 0x000fe40000000800 */
[----:B------:R-:W-:Y:S02]  /*f850*/  ISETP.GE.AND P2, PT, R213, UR4, PT ;  /* 0x00000004d5007c0c */ /* 0x000fe4000bf46270 */
[----:B------:R-:W-:Y:S02]  /*f860*/  ISETP.GE.AND P3, PT, R93, UR4, PT ;  /* 0x000000045d007c0c */ /* 0x000fe4000bf66270 */
[----:B------:R-:W-:-:S09]  /*f870*/  ISETP.GE.AND P4, PT, R91, UR4, PT ;  /* 0x000000045b007c0c */ /* 0x000fd2000bf86270 */
[----:B-1----:R-:W-:-:S04]  /*f880*/  @!P2 LEA R20, P5, R213, R84, 0x1 ;  /* 0x00000054d514a211 */ /* 0x002fc800078a08ff */
[----:B--2---:R-:W-:Y:S02]  /*f890*/  @!P2 LEA.HI.X R21, R213, R88, R95, 0x1, P5 ;  /* 0x00000058d515a211 */ /* 0x004fe400028f0c5f */
[----:B------:R-:W-:-:S03]  /*f8a0*/  ISETP.GE.AND P5, PT, R89, UR4, PT ;  /* 0x0000000459007c0c */ /* 0x000fc6000bfa6270 */
[----:B-----5:R3:W-:Y:S01]  /*f8b0*/  @!P2 ST.E.128 desc[UR40][R20.64], R4 ;  /* 0x000000041400a985 */ /* 0x0207e2000c101d28 */
[----:B------:R-:W-:-:S04]  /*f8c0*/  @!P3 LEA R80, P2, R93, R84, 0x1 ;  /* 0x000000545d50b211 */ /* 0x000fc800078408ff */
        /* <DEDUP_REMOVED lines=8> */
.L_x_774:
[----:B------:R-:W-:Y:S05]  /*f950*/  BSYNC B1 ;  /* 0x0000000000017941 */ /* 0x000fea0003800000 */
.L_x_773:
        /* <DEDUP_REMOVED lines=9> */
[----:B0-----:R-:W-:-:S04]  /*f9f0*/  @!P4 LEA R4, P5, R213, R28, 0x1 ;  /* 0x0000001cd504c211 */ /* 0x001fc800078a08ff */
[----:B----4-:R-:W-:Y:S02]  /*fa00*/  @!P4 LEA.HI.X R5, R213, R30, R95, 0x1, P5 ;  /* 0x0000001ed505c211 */ /* 0x010fe400028f0c5f */
[----:B------:R-:W-:-:S03]  /*fa10*/  @!P3 LEA R6, P5, R93, R28, 0x1 ;  /* 0x0000001c5d06b211 */ /* 0x000fc600078a08ff */
[----:B------:R0:W-:Y:S01]  /*fa20*/  @!P4 ST.E.128 desc[UR40][R4.64], R8 ;  /* 0x000000080400c985 */ /* 0x0001e2000c101d28 */
        /* <DEDUP_REMOVED lines=8> */
.L_x_776:
[----:B------:R-:W-:Y:S05]  /*fab0*/  BSYNC B1 ;  /* 0x0000000000017941 */ /* 0x000fea0003800000 */
.L_x_775:
[----:B0-----:R0:W0:Y:S01]  /*fac0*/  SHFL.IDX PT, R20, R86, 0x2, 0x181f ;  /* 0x00581f0056147f89 */ /* 0x00102200000e0000 */
        /* <DEDUP_REMOVED lines=8> */
[-C--:B0-----:R-:W-:Y:S02]  /*fb50*/  @!P3 LEA R4, P5, R213, R10.reuse, 0x1 ;  /* 0x0000000ad504b211 */ /* 0x081fe400078a08ff */
[----:B------:R-:W-:Y:S02]  /*fb60*/  @!P2 LEA R6, P4, R93, R10, 0x1 ;  /* 0x0000000a5d06a211 */ /* 0x000fe400078808ff */
[----:B------:R-:W-:Y:S02]  /*fb70*/  @!P3 LEA.HI.X R5, R213, R20, R95, 0x1, P5 ;  /* 0x00000014d505b211 */ /* 0x000fe400028f0c5f */
        /* <DEDUP_REMOVED lines=9> */
.L_x_778:
[----:B------:R-:W-:Y:S05]  /*fc10*/  BSYNC B1 ;  /* 0x0000000000017941 */ /* 0x000fea0003800000 */
.L_x_777:
[----:B------:R-:W-:Y:S01]  /*fc20*/  VIADD R3, R87, 0x60 ;  /* 0x0000006057037836 */ /* 0x000fe20000000000 */
[----:B0--3--:R-:W3:Y:S04]  /*fc30*/  SHFL.IDX PT, R86, R86, 0x3, 0x181f ;  /* 0x00781f0056567f89 */ /* 0x009ee800000e0000 */
[----:B------:R-:W-:Y:S01]  /*fc40*/  ISETP.GE.AND P0, PT, R3, R0, PT ;  /* 0x000000000300720c */ /* 0x000fe20003f06270 */
[----:B------:R-:W0:-:S12]  /*fc50*/  SHFL.IDX PT, R72, R72, 0x3, 0x181f ;  /* 0x00781f0048487f89 */ /* 0x000e1800000e0000 */
[----:B------:R-:W-:Y:S05]  /*fc60*/  @P0 BRA `(.L_x_779) ;  /* 0x0000001000780947 */ /* 0x000fea0003800000 */
[----:B------:R-:W-:Y:S02]  /*fc70*/  ULDC UR4, c[0x0][0xac8] ;  /* 0x0002b20000047ab9 */ /* 0x000fe40000000800 */
[----:B------:R-:W-:Y:S02]  /*fc80*/  ISETP.GE.AND P3, PT, R213, UR4, PT ;  /* 0x00000004d5007c0c */ /* 0x000fe4000bf66270 */
[----:B------:R-:W-:Y:S02]  /*fc90*/  ISETP.GE.AND P4, PT, R93, UR4, PT ;  /* 0x000000045d007c0c */ /* 0x000fe4000bf86270 */
[----:B------:R-:W-:-:S09]  /*fca0*/  ISETP.GE.AND P5, PT, R91, UR4, PT ;  /* 0x000000045b007c0c */ /* 0x000fd2000bfa6270 */
[-C--:B0-----:R-:W-:Y:S02]  /*fcb0*/  @!P3 LEA R4, P0, R213, R72.reuse, 0x1 ;  /* 0x00000048d504b211 */ /* 0x081fe400078008ff */
[-C--:B------:R-:W-:Y:S02]  /*fcc0*/  @!P4 LEA R6, P1, R93, R72.reuse, 0x1 ;  /* 0x000000485d06c211 */ /* 0x080fe400078208ff */
[----:B------:R-:W-:Y:S02]  /*fcd0*/  @!P5 LEA R8, P2, R91, R72, 0x1 ;  /* 0x000000485b08d211 */ /* 0x000fe400078408ff */
[-C--:B---3--:R-:W-:Y:S02]  /*fce0*/  @!P3 LEA.HI.X R5, R213, R86.reuse, R95, 0x1, P0 ;  /* 0x00000056d505b211 */ /* 0x088fe400000f0c5f */
        /* <DEDUP_REMOVED lines=11> */
.L_x_771:
[----:B------:R-:W3:Y:S01]  /*fda0*/  LDL.LU R6, [R1+0x24] ;  /* 0x0000240001067983 */ /* 0x000ee20000300800 */
[----:B------:R-:W-:Y:S01]  /*fdb0*/  ULDC.64 UR4, c[0x0][0xc00] ;  /* 0x0003000000047ab9 */ /* 0x000fe20000000a00 */
[----:B------:R-:W-:Y:S01]  /*fdc0*/  IMAD.MOV.U32 R0, RZ, RZ, RZ ;  /* 0x000000ffff007224 */ /* 0x000fe200078e00ff */
[----:B------:R-:W4:Y:S01]  /*fdd0*/  LDC R21, c[0x0][0xbe8] ;  /* 0x0002fa00ff157b82 */ /* 0x000f220000000800 */
[----:B------:R-:W2:Y:S01]  /*fde0*/  LDL.LU R3, [R1+0x28] ;  /* 0x0000280001037983 */ /* 0x000ea20000300800 */
[----:B------:R-:W-:-:S04]  /*fdf0*/  ISETP.NE.U32.AND P0, PT, RZ, UR4, PT ;  /* 0x00000004ff007c0c */ /* 0x000fc8000bf05070 */
[----:B------:R-:W-:Y:S02]  /*fe00*/  ISETP.NE.AND.EX P0, PT, RZ, UR5, PT, P0 ;  /* 0x00000005ff007c0c */ /* 0x000fe4000bf05300 */
[----:B---3--:R-:W-:-:S04]  /*fe10*/  IADD3 R4, P1, R6, UR4, RZ ;  /* 0x0000000406047c10 */ /* 0x008fc8000ff3e0ff */
[----:B--2---:R-:W-:Y:S01]  /*fe20*/  IADD3.X R5, R3, UR5, RZ, P1, !PT ;  /* 0x0000000503057c10 */ /* 0x004fe20008ffe4ff */
[----:B------:R-:W-:Y:S02]  /*fe30*/  ULDC.64 UR4, c[0x0][0xc08] ;  /* 0x0003020000047ab9 */ /* 0x000fe40000000a00 */
[----:B------:R-:W-:-:S04]  /*fe40*/  ISETP.NE.U32.AND P1, PT, RZ, UR4, PT ;  /* 0x00000004ff007c0c */ /* 0x000fc8000bf25070 */
[----:B------:R2:W5:Y:S01]  /*fe50*/  @P0 LDG.E R0, desc[UR40][R4.64] ;  /* 0x0000002804000981 */ /* 0x000562000c1e1900 */
[----:B------:R-:W-:-:S13]  /*fe60*/  ISETP.NE.AND.EX P1, PT, RZ, UR5, PT, P1 ;  /* 0x00000005ff007c0c */ /* 0x000fda000bf25310 */
[----:B------:R-:W-:Y:S01]  /*fe70*/  @P1 IADD3 R6, P2, R6, UR4, RZ ;  /* 0x0000000406061c10 */ /* 0x000fe2000ff5e0ff */
[----:B------:R-:W-:Y:S02]  /*fe80*/  ULDC UR4, c[0x0][0xa88] ;  /* 0x0002a20000047ab9 */ /* 0x000fe40000000800 */
[----:B------:R-:W-:Y:S01]  /*fe90*/  IMAD.U32 R8, RZ, RZ, UR4 ;  /* 0x00000004ff087e24 */ /* 0x000fe2000f8e00ff */
[----:B------:R-:W-:-:S05]  /*fea0*/  @P1 IADD3.X R7, R3, UR5, RZ, P2, !PT ;  /* 0x0000000503071c10 */ /* 0x000fca00097fe4ff */
[----:B------:R2:W5:Y:S01]  /*feb0*/  @P1 LDG.E R8, desc[UR40][R6.64] ;  /* 0x0000002806081981 */ /* 0x000562000c1e1900 */
[----:B----4-:R-:W-:Y:S01]  /*fec0*/  ISETP.NE.AND P2, PT, R21, 0x1, PT ;  /* 0x000000011500780c */ /* 0x010fe20003f45270 */
[----:B------:R-:W3:-:S12]  /*fed0*/  S2R R28, SR_TID.X ;  /* 0x00000000001c7919 */ /* 0x000ed80000002100 */
[----:B------:R-:W4:Y:S08]  /*fee0*/  @P2 LDC R20, c[0x0][0xbec] ;  /* 0x0002fb00ff142b82 */ /* 0x000f300000000800 */
[----:B------:R-:W0:Y:S01]  /*fef0*/  @P2 LDC R25, c[0x0][0xbf0] ;  /* 0x0002fc00ff192b82 */ /* 0x000e220000000800 */
[----:B---3--:R-:W-:-:S05]  /*ff00*/  VIADD R28, R28, 0xffffff80 ;  /* 0xffffff801c1c7836 */ /* 0x008fca0000000000 */
[----:B------:R-:W-:Y:S01]  /*ff10*/  ISETP.GE.AND P3, PT, R28, 0x80, PT ;  /* 0x000000801c00780c */ /* 0x000fe20003f66270 */
[----:B--2---:R-:W-:-:S12]  /*ff20*/  @P1 BRA `(.L_x_780) ;  /* 0x0000000000101947 */ /* 0x004fd80003800000 */
[----:B------:R-:W-:Y:S05]  /*ff30*/  @!P0 BRA `(.L_x_780) ;  /* 0x00000000000c8947 */ /* 0x000fea0003800000 */
[----:B------:R-:W2:Y:S04]  /*ff40*/  LDG.E R3, desc[UR40][R4.64] ;  /* 0x0000002804037981 */ /* 0x000ea8000c1e1900 */
[----:B-----5:R-:W2:Y:S02]  /*ff50*/  LDG.E R8, desc[UR40][R4.64+0x4] ;  /* 0x0000042804087981 */ /* 0x020ea4000c1e1900 */
[----:B--2---:R-:W-:-:S07]  /*ff60*/  IMAD.IADD R8, R8, 0x1, -R3 ;  /* 0x0000000108087824 */ /* 0x004fce00078e0a03 */
.L_x_780:
[----:B------:R-:W2:Y:S04]  /*ff70*/  LDL.LU R4, [R1+0x2c] ;  /* 0x00002c0001047983 */ /* 0x000ea80000300800 */
[----:B------:R-:W3:Y:S04]  /*ff80*/  LDL.LU R3, [R1+0x3c] ;  /* 0x00003c0001037983 */ /* 0x000ee80000300800 */
[----:B------:R-:W4:Y:S04]  /*ff90*/  LDL R27, [R1+0x20] ;  /* 0x00002000011b7983 */ /* 0x000f280000100800 */
[----:B------:R0:W5:Y:S01]  /*ffa0*/  LDL R24, [R1+0x34] ;  /* 0x0000340001187983 */ /* 0x0001620000100800 */
[----:B------:R-:W-:Y:S01]  /*ffb0*/  BSSY B1, `(.L_x_781) ;  /* 0x000002e000017945 */ /* 0x000fe20003800000 */
[----:B-----5:R-:W-:-:S02]  /*ffc0*/  SHF.R.S32.HI R11, RZ, 0x1f, R0 ;  /* 0x0000001fff0b7819 */ /* 0x020fc40000011400 */
[----:B--2---:R-:W-:Y:S02]  /*ffd0*/  SEL R13, R4, RZ, !P0 ;  /* 0x000000ff040d7207 */ /* 0x004fe40004000000 */
[----:B---3--:R-:W-:Y:S02]  /*ffe0*/  SEL R12, R3, RZ, !P0 ;  /* 0x000000ff030c7207 */ /* 0x008fe40004000000 */
[----:B----4-:R-:W-:Y:S01]  /*fff0*/  SHF.R.S32.HI R10, RZ, 0x1f, R27 ;  /* 0x0000001fff0a7819 */ /* 0x010fe2000001141b */
[----:B0-----:R-:W-:Y:S06]  /*10000*/  @P3 BRA `(.L_x_782) ;  /* 0x0000000000a03947 */ /* 0x001fec0003800000 */
[----:B------:R-:W0:Y:S01]  /*10010*/  S2R R3, SR_TID.X ;  /* 0x0000000000037919 */ /* 0x000e220000002100 */
[----:B------:R-:W2:Y:S02]  /*10020*/  LDC R14, c[0x0][0xbe8] ;  /* 0x0002fa00ff0e7b82 */ /* 0x000ea40000000800 */
[----:B--2---:R-:W-:Y:S02]  /*10030*/  IMAD R4, R8, R14, RZ ;  /* 0x0000000e08047224 */ /* 0x004fe400078e02ff */
[----:B0-----:R-:W-:-:S04]  /*10040*/  IMAD R3, R24, 0x80, R3 ;  /* 0x0000008018037824 */ /* 0x001fc800078e0203 */
[----:B------:R-:W-:-:S05]  /*10050*/  VIADD R9, R3, 0xffffff80 ;  /* 0xffffff8003097836 */ /* 0x000fca0000000000 */
[----:B------:R-:W-:-:S13]  /*10060*/  ISETP.GE.AND P0, PT, R9, R4, PT ;  /* 0x000000040900720c */ /* 0x000fda0003f06270 */
[----:B------:R-:W-:Y:S05]  /*10070*/  @P0 BRA `(.L_x_782) ;  /* 0x0000000000840947 */ /* 0x000fea0003800000 */
[----:B------:R-:W-:Y:S01]  /*10080*/  ISETP.NE.AND P0, PT, R14, 0x1, PT ;  /* 0x000000010e00780c */ /* 0x000fe20003f05270 */
[----:B------:R-:W-:Y:S01]  /*10090*/  ULDC.64 UR4, c[0x0][0xb90] ;  /* 0x0002e40000047ab9 */ /* 0x000fe20000000a00 */
[----:B------:R-:W-:Y:S02]  /*100a0*/  IMAD.MOV.U32 R4, RZ, RZ, R0 ;  /* 0x000000ffff047224 */ /* 0x000fe400078e0000 */
[----:B------:R-:W-:Y:S02]  /*100b0*/  IMAD R7, R10, UR4, RZ ;  /* 0x000000040a077c24 */ /* 0x000fe4000f8e02ff */
[----:B------:R-:W-:Y:S02]  /*100c0*/  IMAD.MOV.U32 R5, RZ, RZ, R11 ;  /* 0x000000ffff057224 */ /* 0x000fe400078e000b */
[----:B------:R-:W-:Y:S02]  /*100d0*/  IMAD.MOV.U32 R3, RZ, RZ, R9 ;  /* 0x000000ffff037224 */ /* 0x000fe400078e0009 */
[----:B------:R-:W-:-:S03]  /*100e0*/  IMAD.WIDE.U32 R4, R27, UR4, R4 ;  /* 0x000000041b047c25 */ /* 0x000fc6000f8e0004 */
[----:B------:R-:W0:Y:S01]  /*100f0*/  @P0 LDC R6, c[0x0][0xbec] ;  /* 0x0002fb00ff060b82 */ /* 0x000e220000000800 */
[----:B------:R-:W-:Y:S01]  /*10100*/  IMAD R7, R27, UR5, R7 ;  /* 0x000000051b077c24 */ /* 0x000fe2000f8e0207 */
[----:B------:R-:W-:-:S03]  /*10110*/  ULDC.64 UR4, c[0x0][0xb98] ;  /* 0x0002e60000047ab9 */ /* 0x000fc60000000a00 */
[----:B------:R-:W-:-:S03]  /*10120*/  IMAD.IADD R5, R5, 0x1, R7 ;  /* 0x0000000105057824 */ /* 0x000fc600078e0207 */
[----:B------:R-:W2:Y:S01]  /*10130*/  @P0 LDC R15, c[0x0][0xbf0] ;  /* 0x0002fc00ff0f0b82 */ /* 0x000ea20000000800 */
[----:B------:R-:W-:-:S04]  /*10140*/  IMAD.WIDE.U32 R4, R13, UR4, R4 ;  /* 0x000000040d047c25 */ /* 0x000fc8000f8e0004 */
[----:B0-----:R-:W-:-:S05]  /*10150*/  @P0 IMAD.HI.U32 R6, R9, R6, RZ ;  /* 0x0000000609060227 */ /* 0x001fca00078e00ff */
[----:B--2---:R-:W-:Y:S01]  /*10160*/  @P0 SHF.R.U32.HI R3, RZ, R15, R6 ;  /* 0x0000000fff030219 */ /* 0x004fe20000011606 */
[----:B------:R-:W-:-:S03]  /*10170*/  IMAD R6, R12, UR4, RZ ;  /* 0x000000040c067c24 */ /* 0x000fc6000f8e02ff */
[----:B------:R-:W-:Y:S01]  /*10180*/  IADD3 R4, P0, R3, R4, RZ ;  /* 0x0000000403047210 */ /* 0x000fe20007f1e0ff */
[----:B------:R-:W-:Y:S02]  /*10190*/  IMAD.MOV R7, RZ, RZ, -R3 ;  /* 0x000000ffff077224 */ /* 0x000fe400078e0a03 */
[----:B------:R-:W-:Y:S01]  /*101a0*/  IMAD R6, R13, UR5, R6 ;  /* 0x000000050d067c24 */ /* 0x000fe2000f8e0206 */
[----:B------:R-:W-:Y:S01]  /*101b0*/  ULDC.64 UR4, c[0x0][0xb88] ;  /* 0x0002e20000047ab9 */ /* 0x000fe20000000a00 */
[----:B------:R-:W-:Y:S01]  /*101c0*/  IMAD R7, R14, R7, R9 ;  /* 0x000000070e077224 */ /* 0x000fe200078e0209 */
[----:B------:R-:W-:-:S04]  /*101d0*/  SHF.R.S32.HI R9, RZ, 0x1f, R3 ;  /* 0x0000001fff097819 */ /* 0x000fc80000011403 */
[----:B------:R-:W-:Y:S02]  /*101e0*/  SHF.R.S32.HI R3, RZ, 0x1f, R7 ;  /* 0x0000001fff037819 */ /* 0x000fe40000011407 */
[----:B------:R-:W-:-:S03]  /*101f0*/  IADD3.X R5, R9, R5, R6, P0, !PT ;  /* 0x0000000509057210 */ /* 0x000fc600007fe406 */
[----:B------:R-:W-:Y:S02]  /*10200*/  IMAD R6, R3, UR4, RZ ;  /* 0x0000000403067c24 */ /* 0x000fe4000f8e02ff */
[----:B------:R-:W-:-:S04]  /*10210*/  IMAD.WIDE.U32 R4, R7, UR4, R4 ;  /* 0x0000000407047c25 */ /* 0x000fc8000f8e0004 */
[----:B------:R-:W-:Y:S01]  /*10220*/  IMAD R3, R7, UR5, R6 ;  /* 0x0000000507037c24 */ /* 0x000fe2000f8e0206 */
[----:B------:R-:W-:Y:S02]  /*10230*/  ULDC.64 UR4, c[0x0][0xb50] ;  /* 0x0002d40000047ab9 */ /* 0x000fe40000000a00 */
[----:B------:R-:W-:Y:S01]  /*10240*/  LEA R6, P0, R4, UR4, 0x2 ;  /* 0x0000000404067c11 */ /* 0x000fe2000f8010ff */
[----:B------:R-:W-:-:S05]  /*10250*/  IMAD.IADD R3, R5, 0x1, R3 ;  /* 0x0000000105037824 */ /* 0x000fca00078e0203 */
[----:B------:R-:W-:Y:S01]  /*10260*/  LEA.HI.X R7, R4, UR5, R3, 0x2, P0 ;  /* 0x0000000504077c11 */ /* 0x000fe200080f1403 */
[----:B------:R-:W-:-:S05]  /*10270*/  IMAD.MOV.U32 R3, RZ, RZ, -0x800000 ;  /* 0xff800000ff037424 */ /* 0x000fca00078e00ff */
[----:B------:R0:W-:Y:S02]  /*10280*/  STG.E desc[UR40][R6.64], R3 ;  /* 0x0000000306007986 */ /* 0x0001e4000c101928 */
.L_x_782:
[----:B------:R-:W-:Y:S05]  /*10290*/  BSYNC B1 ;  /* 0x0000000000017941 */ /* 0x000fea0003800000 */
.L_x_781:
[--C-:B0-----:R-:W-:Y:S01]  /*102a0*/  SHF.R.S32.HI R6, RZ, 0x1f, R28.reuse ;  /* 0x0000001fff067819 */ /* 0x101fe2000001141c */
[----:B------:R-:W-:Y:S01]  /*102b0*/  ULDC.64 UR4, c[0x0][0xaa0] ;  /* 0x0002a80000047ab9 */ /* 0x000fe20000000a00 */
[----:B------:R-:W-:Y:S01]  /*102c0*/  SHF.R.S32.HI R26, RZ, 0x1f, R28 ;  /* 0x0000001fff1a7819 */ /* 0x000fe2000001141c */
[----:B------:R-:W-:Y:S01]  /*102d0*/  IMAD R3, R11, UR4, RZ ;  /* 0x000000040b037c24 */ /* 0x000fe2000f8e02ff */
[-C--:B------:R-:W-:Y:S01]  /*102e0*/  LEA.HI R6, R6, R28.reuse, RZ, 0x3 ;  /* 0x0000001c06067211 */ /* 0x080fe200078f18ff */
[----:B------:R-:W-:Y:S01]  /*102f0*/  IMAD.WIDE.U32 R4, R0, UR4, RZ ;  /* 0x0000000400047c25 */ /* 0x000fe2000f8e00ff */
[----:B------:R-:W-:Y:S02]  /*10300*/  LEA.HI R26, R26, R28, RZ, 0x3 ;  /* 0x0000001c1a1a7211 */ /* 0x000fe400078f18ff */
[----:B------:R-:W-:Y:S01]  /*10310*/  LOP3.LUT R6, R6, 0xfffffff8, RZ, 0xc0, !PT ;  /* 0xfffffff806067812 */ /* 0x000fe200078ec0ff */
[----:B------:R-:W-:Y:S01]  /*10320*/  IMAD R3, R0, UR5, R3 ;  /* 0x0000000500037c24 */ /* 0x000fe2000f8e0203 */
[----:B------:R-:W-:Y:S01]  /*10330*/  SHF.R.S32.HI R26, RZ, 0x3, R26 ;  /* 0x00000003ff1a7819 */ /* 0x000fe2000001141a */
[----:B------:R-:W-:-:S02]  /*10340*/  ULDC.64 UR4, c[0x0][0xae8] ;  /* 0x0002ba0000047ab9 */ /* 0x000fc40000000a00 */
[----:B------:R-:W-:Y:S02]  /*10350*/  IMAD.IADD R6, R28, 0x1, -R6 ;  /* 0x000000011c067824 */ /* 0x000fe400078e0a06 */
[----:B------:R-:W-:Y:S02]  /*10360*/  IMAD.IADD R5, R5, 0x1, R3 ;  /* 0x0000000105057824 */ /* 0x000fe400078e0203 */
[----:B------:R-:W-:Y:S02]  /*10370*/  IMAD R0, R6, 0x20, R26 ;  /* 0x0000002006007824 */ /* 0x000fe400078e021a */
[----:B------:R-:W-:Y:S02]  /*10380*/  IMAD R6, R10, UR4, RZ ;  /* 0x000000040a067c24 */ /* 0x000fe4000f8e02ff */
[----:B------:R-:W-:Y:S02]  /*10390*/  IMAD R9, R24, 0x80, R0 ;  /* 0x0000008018097824 */ /* 0x000fe400078e0200 */
[----:B------:R-:W-:-:S02]  /*103a0*/  IMAD R7, R27, UR5, R6 ;  /* 0x000000051b077c24 */ /* 0x000fc4000f8e0206 */
[----:B------:R-:W-:-:S04]  /*103b0*/  @P2 IMAD.HI.U32 R0, R9, R20, RZ ;  /* 0x0000001409002227 */ /* 0x000fc800078e00ff */
[----:B------:R-:W-:Y:S01]  /*103c0*/  IMAD.WIDE.U32 R4, R27, UR4, R4 ;  /* 0x000000041b047c25 */ /* 0x000fe2000f8e0004 */
[----:B------:R-:W-:-:S03]  /*103d0*/  ULDC.64 UR4, c[0x0][0xaf0] ;  /* 0x0002bc0000047ab9 */ /* 0x000fc60000000a00 */
[----:B------:R-:W-:Y:S01]  /*103e0*/  IMAD.MOV.U32 R3, RZ, RZ, R9 ;  /* 0x000000ffff037224 */ /* 0x000fe200078e0009 */
[----:B------:R-:W-:Y:S01]  /*103f0*/  @P2 SHF.R.U32.HI R3, RZ, R25, R0 ;  /* 0x00000019ff032219 */ /* 0x000fe20000011600 */
[----:B------:R-:W-:Y:S02]  /*10400*/  IMAD R6, R12, UR4, RZ ;  /* 0x000000040c067c24 */ /* 0x000fe4000f8e02ff */
[----:B------:R-:W-:Y:S01]  /*10410*/  IMAD.IADD R5, R5, 0x1, R7 ;  /* 0x0000000105057824 */ /* 0x000fe200078e0207 */
[----:B------:R-:W-:Y:S01]  /*10420*/  SHF.R.S32.HI R0, RZ, 0x1f, R3 ;  /* 0x0000001fff007819 */ /* 0x000fe20000011403 */
[C---:B------:R-:W-:Y:S02]  /*10430*/  IMAD R7, R13.reuse, UR5, R6 ;  /* 0x000000050d077c24 */ /* 0x040fe4000f8e0206 */
[----:B------:R-:W-:Y:S01]  /*10440*/  IMAD.WIDE.U32 R4, R13, UR4, R4 ;  /* 0x000000040d047c25 */ /* 0x000fe2000f8e0004 */
[----:B------:R-:W-:-:S03]  /*10450*/  ULDC.64 UR4, c[0x0][0xae0] ;  /* 0x0002b80000047ab9 */ /* 0x000fc60000000a00 */
[----:B------:R-:W-:Y:S01]  /*10460*/  IMAD.MOV R6, RZ, RZ, -R3 ;  /* 0x000000ffff067224 */ /* 0x000fe200078e0a03 */
[----:B------:R-:W-:Y:S01]  /*10470*/  IADD3 R5, R5, R7, RZ ;  /* 0x0000000705057210 */ /* 0x000fe20007ffe0ff */
[----:B------:R-:W-:Y:S02]  /*10480*/  IMAD R0, R0, UR4, RZ ;  /* 0x0000000400007c24 */ /* 0x000fe4000f8e02ff */
[----:B------:R-:W-:Y:S02]  /*10490*/  IMAD R7, R21, R6, R9 ;  /* 0x0000000615077224 */ /* 0x000fe400078e0209 */
[C---:B------:R-:W-:Y:S02]  /*104a0*/  IMAD R9, R3.reuse, UR5, R0 ;  /* 0x0000000503097c24 */ /* 0x040fe4000f8e0200 */
[----:B------:R-:W-:Y:S01]  /*104b0*/  IMAD.WIDE.U32 R4, R3, UR4, R4 ;  /* 0x0000000403047c25 */ /* 0x000fe2000f8e0004 */
[----:B------:R-:W-:Y:S01]  /*104c0*/  SHF.R.S32.HI R0, RZ, 0x1f, R7 ;  /* 0x0000001fff007819 */ /* 0x000fe20000011407 */
[----:B------:R-:W-:-:S02]  /*104d0*/  ULDC.64 UR4, c[0x0][0xad8] ;  /* 0x0002b60000047ab9 */ /* 0x000fc40000000a00 */
        /* <DEDUP_REMOVED lines=10> */
[----:B------:R0:W2:Y:S04]  /*10580*/  SHFL.IDX PT, R0, R4, RZ, 0x181f ;  /* 0x00181fff04007589 */ /* 0x0000a800000e0000 */
[----:B------:R0:W3:Y:S02]  /*10590*/  SHFL.IDX PT, R14, R3, RZ, 0x181f ;  /* 0x00181fff030e7589 */ /* 0x0000e400000e0000 */
.L_x_961:
[----:B------:R-:W-:Y:S01]  /*105a0*/  IMAD R8, R8, R21, RZ ;  /* 0x0000001508087224 */ /* 0x000fe200078e02ff */
[----:B------:R-:W-:Y:S01]  /*105b0*/  BSSY B1, `(.L_x_784) ;  /* 0x000001f000017945 */ /* 0x000fe20003800000 */
[----:B------:R-:W-:-:S05]  /*105c0*/  IMAD R7, R24, 0x80, R26 ;  /* 0x0000008018077824 */ /* 0x000fca00078e021a */
[----:B------:R-:W-:-:S13]  /*105d0*/  ISETP.GE.AND P0, PT, R7, R8, PT ;  /* 0x000000080700720c */ /* 0x000fda0003f06270 */
[----:B------:R-:W-:Y:S05]  /*105e0*/  @P0 BRA `(.L_x_785) ;  /* 0x00000000006c0947 */ /* 0x000fea0003800000 */
[----:B------:R-:W-:Y:S01]  /*105f0*/  ULDC UR4, c[0x0][0xac8] ;  /* 0x0002b20000047ab9 */ /* 0x000fe20000000800 */
[C---:B------:R-:W-:Y:S01]  /*10600*/  VIADD R15, R213.reuse, 0x40 ;  /* 0x00000040d50f7836 */ /* 0x040fe20000000000 */
[C---:B------:R-:W-:Y:S01]  /*10610*/  ISETP.GE.AND P3, PT, R213.reuse, UR4, PT ;  /* 0x00000004d5007c0c */ /* 0x040fe2000bf66270 */
[C---:B------:R-:W-:Y:S01]  /*10620*/  VIADD R9, R213.reuse, 0x80 ;  /* 0x00000080d5097836 */ /* 0x040fe20000000000 */
[----:B------:R-:W-:Y:S01]  /*10630*/  SHF.R.S32.HI R6, RZ, 0x1f, R213 ;  /* 0x0000001fff067819 */ /* 0x000fe200000114d5 */
[----:B------:R-:W-:Y:S01]  /*10640*/  VIADD R5, R213, 0xc0 ;  /* 0x000000c0d5057836 */ /* 0x000fe20000000000 */
[----:B------:R-:W-:Y:S01]  /*10650*/  ISETP.GE.AND P2, PT, R15, UR4, PT ;  /* 0x000000040f007c0c */ /* 0x000fe2000bf46270 */
[----:B------:R-:W-:Y:S01]  /*10660*/  VIADD R25, R213, 0x40 ;  /* 0x00000040d5197836 */ /* 0x000fe20000000000 */
[----:B------:R-:W-:Y:S01]  /*10670*/  ISETP.GE.AND P1, PT, R9, UR4, PT ;  /* 0x0000000409007c0c */ /* 0x000fe2000bf26270 */
[----:B------:R-:W-:Y:S01]  /*10680*/  VIADD R24, R213, 0x80 ;  /* 0x00000080d5187836 */ /* 0x000fe20000000000 */
[----:B------:R-:W-:-:S02]  /*10690*/  ISETP.GE.AND P0, PT, R5, UR4, PT ;  /* 0x0000000405007c0c */ /* 0x000fc4000bf06270 */
[----:B------:R-:W-:Y:S02]  /*106a0*/  SHF.R.S32.HI R25, RZ, 0x1f, R25 ;  /* 0x0000001fff197819 */ /* 0x000fe40000011419 */
[----:B------:R-:W-:Y:S02]  /*106b0*/  SHF.R.S32.HI R24, RZ, 0x1f, R24 ;  /* 0x0000001fff187819 */ /* 0x000fe40000011418 */
[----:B---3--:R-:W-:-:S03]  /*106c0*/  @!P3 LEA R10, P5, R213, R14, 0x1 ;  /* 0x0000000ed50ab211 */ /* 0x008fc600078a08ff */
[----:B------:R-:W-:Y:S02]  /*106d0*/  @!P2 LEA R12, P4, R15, R14, 0x1 ;  /* 0x0000000e0f0ca211 */ /* 0x000fe400078808ff */
[C---:B--2---:R-:W-:Y:S01]  /*106e0*/  @!P3 LEA.HI.X R11, R213.reuse, R0, R6, 0x1, P5 ;  /* 0x00000000d50bb211 */ /* 0x044fe200028f0c06 */
[----:B------:R-:W-:Y:S01]  /*106f0*/  VIADD R6, R213, 0xc0 ;  /* 0x000000c0d5067836 */ /* 0x000fe20000000000 */
[----:B------:R-:W-:Y:S02]  /*10700*/  @!P1 LEA R20, P5, R9, R14, 0x1 ;  /* 0x0000000e09149211 */ /* 0x000fe400078a08ff */
[----:B------:R-:W-:Y:S01]  /*10710*/  @!P2 LEA.HI.X R13, R15, R0, R25, 0x1, P4 ;  /* 0x000000000f0da211 */ /* 0x000fe200020f0c19 */
[----:B------:R4:W-:Y:S01]  /*10720*/  @!P3 ST.E.128 desc[UR40][R10.64], RZ ;  /* 0x000000ff0a00b985 */ /* 0x0009e2000c101d28 */
[----:B------:R-:W-:Y:S02]  /*10730*/  SHF.R.S32.HI R6, RZ, 0x1f, R6 ;  /* 0x0000001fff067819 */ /* 0x000fe40000011406 */
[----:B------:R-:W-:Y:S01]  /*10740*/  @!P0 LEA R14, P4, R5, R14, 0x1 ;  /* 0x0000000e050e8211 */ /* 0x000fe200078808ff */
[----:B------:R4:W-:Y:S01]  /*10750*/  @!P2 ST.E.128 desc[UR40][R12.64], RZ ;  /* 0x000000ff0c00a985 */ /* 0x0009e2000c101d28 */
[----:B------:R-:W-:-:S02]  /*10760*/  @!P1 LEA.HI.X R21, R9, R0, R24, 0x1, P5 ;  /* 0x0000000009159211 */ /* 0x000fc400028f0c18 */
[----:B------:R-:W-:-:S03]  /*10770*/  @!P0 LEA.HI.X R15, R5, R0, R6, 0x1, P4 ;  /* 0x00000000050f8211 */ /* 0x000fc600020f0c06 */
[----:B------:R4:W-:Y:S04]  /*10780*/  @!P1 ST.E.128 desc[UR40][R20.64], RZ ;  /* 0x000000ff14009985 */ /* 0x0009e8000c101d28 */
[----:B------:R4:W-:Y:S02]  /*10790*/  @!P0 ST.E.128 desc[UR40][R14.64], RZ ;  /* 0x000000ff0e008985 */ /* 0x0009e4000c101d28 */
.L_x_785:
[----:B------:R-:W-:Y:S05]  /*107a0*/  BSYNC B1 ;  /* 0x0000000000017941 */ /* 0x000fea0003800000 */
.L_x_784:
[----:B------:R-:W-:-:S03]  /*107b0*/  UMOV UR4, 0xffffffff ;  /* 0xffffffff00047882 */ /* 0x000fc60000000000 */
[----:B------:R-:W-:Y:S05]  /*107c0*/  BRA.DIV UR4, `(.L_x_786) ;  /* 0x0000007e04507947 */ /* 0x000fea000b800000 */
[----:B--2---:R2:W0:Y:S04]  /*107d0*/  SHFL.IDX PT, R0, R4, 0x1, 0x181f ;  /* 0x00381f0004007f89 */ /* 0x00442800000e0000 */
[----:B---34-:R2:W3:Y:S02]  /*107e0*/  SHFL.IDX PT, R14, R3, 0x1, 0x181f ;  /* 0x00381f00030e7f89 */ /* 0x0184e400000e0000 */
.L_x_965:
[----:B------:R-:W-:Y:S01]  /*107f0*/  VIADD R5, R7, 0x20 ;  /* 0x0000002007057836 */ /* 0x000fe20000000000 */
[----:B------:R-:W-:Y:S04]  /*10800*/  BSSY B1, `(.L_x_787) ;  /* 0x000001e000017945 */ /* 0x000fe80003800000 */
        /* <DEDUP_REMOVED lines=9> */
[C---:B------:R-:W-:Y:S01]  /*108a0*/  VIADD R26, R213.reuse, 0x40 ;  /* 0x00000040d51a7836 */ /* 0x040fe20000000000 */
[----:B------:R-:W-:Y:S01]  /*108b0*/  ISETP.GE.AND P1, PT, R24, UR4, PT ;  /* 0x0000000418007c0c */ /* 0x000fe2000bf26270 */
[----:B------:R-:W-:Y:S01]  /*108c0*/  VIADD R25, R213, 0x80 ;  /* 0x00000080d5197836 */ /* 0x000fe20000000000 */
[----:B------:R-:W-:-:S02]  /*108d0*/  ISETP.GE.AND P0, PT, R6, UR4, PT ;  /* 0x0000000406007c0c */ /* 0x000fc4000bf06270 */
[----:B------:R-:W-:Y:S02]  /*108e0*/  SHF.R.S32.HI R26, RZ, 0x1f, R26 ;  /* 0x0000001fff1a7819 */ /* 0x000fe4000001141a */
[----:B------:R-:W-:Y:S02]  /*108f0*/  SHF.R.S32.HI R25, RZ, 0x1f, R25 ;  /* 0x0000001fff197819 */ /* 0x000fe40000011419 */
[----:B---3--:R-:W-:-:S03]  /*10900*/  @!P3 LEA R10, P5, R213, R14, 0x1 ;  /* 0x0000000ed50ab211 */ /* 0x008fc600078a08ff */
[----:B------:R-:W-:Y:S02]  /*10910*/  @!P2 LEA R12, P4, R15, R14, 0x1 ;  /* 0x0000000e0f0ca211 */ /* 0x000fe400078808ff */
[C---:B0-----:R-:W-:Y:S01]  /*10920*/  @!P3 LEA.HI.X R11, R213.reuse, R0, R9, 0x1, P5 ;  /* 0x00000000d50bb211 */ /* 0x041fe200028f0c09 */
        /* <DEDUP_REMOVED lines=11> */
.L_x_788:
[----:B------:R-:W-:Y:S05]  /*109e0*/  BSYNC B1 ;  /* 0x0000000000017941 */ /* 0x000fea0003800000 */
.L_x_787:
[----:B------:R-:W-:-:S03]  /*109f0*/  UMOV UR4, 0xffffffff ;  /* 0xffffffff00047882 */ /* 0x000fc60000000000 */
[----:B------:R-:W-:Y:S05]  /*10a00*/  BRA.DIV UR4, `(.L_x_789) ;  /* 0x0000007e04087947 */ /* 0x000fea000b800000 */
[----:B0-----:R0:W0:Y:S04]  /*10a10*/  SHFL.IDX PT, R0, R4, 0x2, 0x181f ;  /* 0x00581f0004007f89 */ /* 0x00102800000e0000 */
[----:B---34-:R3:W4:Y:S02]  /*10a20*/  SHFL.IDX PT, R14, R3, 0x2, 0x181f ;  /* 0x00581f00030e7f89 */ /* 0x01872400000e0000 */
.L_x_969:
        /* <DEDUP_REMOVED lines=17> */
[----:B----4-:R-:W-:-:S03]  /*10b40*/  @!P3 LEA R10, P5, R213, R14, 0x1 ;  /* 0x0000000ed50ab211 */ /* 0x010fc600078a08ff */
        /* <DEDUP_REMOVED lines=13> */
.L_x_791:
[----:B------:R-:W-:Y:S05]  /*10c20*/  BSYNC B1 ;  /* 0x0000000000017941 */ /* 0x000fea0003800000 */
.L_x_790:
[----:B------:R-:W-:-:S03]  /*10c30*/  UMOV UR4, 0xffffffff ;  /* 0xffffffff00047882 */ /* 0x000fc60000000000 */
[----:B------:R-:W-:Y:S05]  /*10c40*/  BRA.DIV UR4, `(.L_x_792) ;  /* 0x0000007a04c07947 */ /* 0x000fea000b800000 */
[----:B0-----:R0:W0:Y:S04]  /*10c50*/  SHFL.IDX PT, R0, R4, 0x3, 0x181f ;  /* 0x00781f0004007f89 */ /* 0x00102800000e0000 */
[----:B----4-:R4:W0:Y:S02]  /*10c60*/  SHFL.IDX PT, R14, R3, 0x3, 0x181f ;  /* 0x00781f00030e7f89 */ /* 0x01082400000e0000 */
.L_x_973:
[----:B--234-:R-:W-:-:S05]  /*10c70*/  VIADD R3, R7, 0x60 ;  /* 0x0000006007037836 */ /* 0x01cfca0000000000 */
[----:B------:R-:W-:-:S13]  /*10c80*/  ISETP.GE.AND P0, PT, R3, R8, PT ;  /* 0x000000080300720c */ /* 0x000fda0003f06270 */
[----:B------:R-:W-:Y:S05]  /*10c90*/  @P0 BRA `(.L_x_779) ;  /* 0x00000000006c0947 */ /* 0x000fea0003800000 */
[C---:B------:R-:W-:Y:S01]  /*10ca0*/  VIADD R15, R213.reuse, 0x40 ;  /* 0x00000040d50f7836 */ /* 0x040fe20000000000 */
[----:B------:R-:W-:Y:S01]  /*10cb0*/  ULDC UR4, c[0x0][0xac8] ;  /* 0x0002b20000047ab9 */ /* 0x000fe20000000800 */
[C---:B------:R-:W-:Y:S01]  /*10cc0*/  IADD3 R12, R213.reuse, 0x80, RZ ;  /* 0x00000080d50c7810 */ /* 0x040fe20007ffe0ff */
[C---:B------:R-:W-:Y:S01]  /*10cd0*/  VIADD R10, R213.reuse, 0xc0 ;  /* 0x000000c0d50a7836 */ /* 0x040fe20000000000 */
[C---:B------:R-:W-:Y:S01]  /*10ce0*/  ISETP.GE.AND P3, PT, R213.reuse, UR4, PT ;  /* 0x00000004d5007c0c */ /* 0x040fe2000bf66270 */
        /* <DEDUP_REMOVED lines=8> */
[----:B------:R-:W-:Y:S02]  /*10d70*/  SHF.R.S32.HI R13, RZ, 0x1f, R13 ;  /* 0x0000001fff0d7819 */ /* 0x000fe4000001140d */
[-C--:B0-----:R-:W-:Y:S02]  /*10d80*/  @!P3 LEA R4, P5, R213, R14.reuse, 0x1 ;  /* 0x0000000ed504b211 */ /* 0x081fe400078a08ff */
[----:B------:R-:W-:Y:S02]  /*10d90*/  @!P2 LEA R6, P4, R15, R14, 0x1 ;  /* 0x0000000e0f06a211 */ /* 0x000fe400078808ff */
[----:B------:R-:W-:-:S02]  /*10da0*/  @!P3 LEA.HI.X R5, R213, R0, R9, 0x1, P5 ;  /* 0x00000000d505b211 */ /* 0x000fc400028f0c09 */
[----:B------:R-:W-:Y:S02]  /*10db0*/  @!P1 LEA R8, P5, R12, R14, 0x1 ;  /* 0x0000000e0c089211 */ /* 0x000fe400078a08ff */
[----:B------:R-:W-:Y:S01]  /*10dc0*/  @!P2 LEA.HI.X R7, R15, R0, R20, 0x1, P4 ;  /* 0x000000000f07a211 */ /* 0x000fe200020f0c14 */
[----:B------:R2:W-:Y:S01]  /*10dd0*/  @!P3 ST.E.128 desc[UR40][R4.64], RZ ;  /* 0x000000ff0400b985 */ /* 0x0005e2000c101d28 */
[----:B------:R-:W-:Y:S02]  /*10de0*/  SHF.R.S32.HI R11, RZ, 0x1f, R11 ;  /* 0x0000001fff0b7819 */ /* 0x000fe4000001140b */
[----:B------:R-:W-:Y:S01]  /*10df0*/  @!P0 LEA R14, P4, R10, R14, 0x1 ;  /* 0x0000000e0a0e8211 */ /* 0x000fe200078808ff */
[----:B------:R2:W-:Y:S01]  /*10e00*/  @!P2 ST.E.128 desc[UR40][R6.64], RZ ;  /* 0x000000ff0600a985 */ /* 0x0005e2000c101d28 */
[-C--:B------:R-:W-:Y:S02]  /*10e10*/  @!P1 LEA.HI.X R9, R12, R0.reuse, R13, 0x1, P5 ;  /* 0x000000000c099211 */ /* 0x080fe400028f0c0d */
[----:B------:R-:W-:-:S03]  /*10e20*/  @!P0 LEA.HI.X R15, R10, R0, R11, 0x1, P4 ;  /* 0x000000000a0f8211 */ /* 0x000fc600020f0c0b */
[----:B------:R2:W-:Y:S04]  /*10e30*/  @!P1 ST.E.128 desc[UR40][R8.64], RZ ;  /* 0x000000ff08009985 */ /* 0x0005e8000c101d28 */
[----:B------:R2:W-:Y:S02]  /*10e40*/  @!P0 ST.E.128 desc[UR40][R14.64], RZ ;  /* 0x000000ff0e008985 */ /* 0x0005e4000c101d28 */
.L_x_779:
[----:B------:R-:W-:Y:S05]  /*10e50*/  BSYNC B0 ;  /* 0x0000000000007941 */ /* 0x000fea0003800000 */
.L_x_770:
[----:B------:R-:W-:Y:S02]  /*10e60*/  ULDC UR4, c[0x0][0xc3c] ;  /* 0x00030f0000047ab9 */ /* 0x000fe40000000800 */
[----:B------:R-:W-:-:S13]  /*10e70*/  ISETP.GE.AND P0, PT, R75, UR4, PT ;  /* 0x000000044b007c0c */ /* 0x000fda000bf06270 */
[----:B------:R-:W-:Y:S05]  /*10e80*/  @!P0 BRA `(.L_x_793) ;  /* 0xffffff0000a08947 */ /* 0x000fea000383ffff */
[----:B------:R-:W-:Y:S05]  /*10e90*/  BRA `(.L_x_650) ;  /* 0x0000006400bc7947 */ /* 0x000fea0003800000 */
.L_x_648:
[----:B------:R-:W-:-:S08]  /*10ea0*/  NOP ;  /* 0x0000000000007918 */ /* 0x000fd00000000000 */
[----:B--2---:R-:W0:-:S00]  /*10eb0*/  USETMAXREG.DEALLOC.CTAPOOL 0x28 ;  /* 0x00000028000079c8 */ /* 0x004e0000080e0500 */
[----:B0-----:R-:W-:Y:S01]  /*10ec0*/  LOP3.LUT R2, R2, 0x3, RZ, 0xc0, !PT ;  /* 0x0000000302027812 */ /* 0x001fe200078ec0ff */
[----:B------:R-:W-:Y:S01]  /*10ed0*/  IMAD.MOV.U32 R4, RZ, RZ, RZ ;  /* 0x000000ffff047224 */ /* 0x000fe200078e00ff */
[----:B------:R-:W-:-:S04]  /*10ee0*/  LOP3.LUT R23, R23, 0xffffff7f, RZ, 0xc0, !PT ;  /* 0xffffff7f17177812 */ /* 0x000fc800078ec0ff */
[----:B------:R-:W0:Y:S02]  /*10ef0*/  SHFL.IDX PT, R2, R2, RZ, 0x1f ;  /* 0x00001fff02027589 */ /* 0x000e2400000e0000 */
[----:B0-----:R-:W-:-:S13]  /*10f00*/  ISETP.NE.AND P0, PT, R2, RZ, PT ;  /* 0x000000ff0200720c */ /* 0x001fda0003f05270 */
[----:B------:R-:W-:Y:S01]  /*10f10*/  @P0 LOP3.LUT R23, R23, 0x80, RZ, 0xfc, !PT ;  /* 0x0000008017170812 */ /* 0x000fe200078efcff */
[----:B------:R-:W-:Y:S06]  /*10f20*/  @!P0 BRA `(.L_x_794) ;  /* 0x00000000001c8947 */ /* 0x000fec0003800000 */
[----:B------:R-:W0:Y:S08]  /*10f30*/  S2UR UR5, SR_CgaCtaId ;  /* 0x00000000000579c3 */ /* 0x000e300000008800 */
[----:B------:R-:W-:Y:S06]  /*10f40*/  BAR.SYNC.DEFER_BLOCKING 0x5, 0x180 ;  /* 0x0146000000007b1d */ /* 0x000fec0000010000 */
[----:B------:R-:W-:-:S02]  /*10f50*/  UMOV UR4, 0x400 ;  /* 0x0000040000047882 */ /* 0x000fc40000000000 */
[----:B0-----:R-:W-:-:S09]  /*10f60*/  ULEA UR4, UR5, UR4, 0x18 ;  /* 0x0000000405047291 */ /* 0x001fd2000f8ec03f */
[----:B------:R-:W0:Y:S01]  /*10f70*/  LDS.128 R16, [UR4+0x228d0] ;  /* 0x0228d004ff107984 */ /* 0x000e220008000c00 */
[----:B------:R-:W-:Y:S06]  /*10f80*/  BAR.ARV 0x4, 0x180 ;  /* 0x0106000000007b1d */ /* 0x000fec0000002000 */
[----:B------:R-:W-:Y:S05]  /*10f90*/  BRA `(.L_x_795) ;  /* 0x0000000400fc7947 */ /* 0x000fea0003800000 */
.L_x_794:
[----:B------:R-:W-:Y:S01]  /*10fa0*/  LOP3.LUT R5, R0, 0x1f, RZ, 0xc0, !PT ;  /* 0x0000001f00057812 */ /* 0x000fe200078ec0ff */
[----:B------:R-:W-:Y:S01]  /*10fb0*/  ULDC UR4, c[0x0][0xc3c] ;  /* 0x00030f0000047ab9 */ /* 0x000fe20000000800 */
[----:B------:R-:W0:Y:S01]  /*10fc0*/  S2UR UR6, SR_CTAID.X ;  /* 0x00000000000679c3 */ /* 0x000e220000002500 */
[----:B------:R-:W-:Y:S01]  /*10fd0*/  ULDC UR5, c[0x0][0xc38] ;  /* 0x00030e0000057ab9 */ /* 0x000fe20000000800 */
[----:B------:R-:W-:-:S04]  /*10fe0*/  ISETP.NE.AND P0, PT, R5, 0x1f, PT ;  /* 0x0000001f0500780c */ /* 0x000fc80003f05270 */
[----:B------:R-:W-:-:S13]  /*10ff0*/  ISETP.GE.OR P1, PT, R5, UR4, !P0 ;  /* 0x0000000405007c0c */ /* 0x000fda000c726670 */
[----:B------:R-:W1:Y:S02]  /*11000*/  @!P1 LDC.64 R2, c[0x0][0xc80] ;  /* 0x00032000ff029b82 */ /* 0x000e640000000a00 */
[----:B-1----:R-:W-:-:S05]  /*11010*/  @!P1 IMAD.WIDE.U32 R2, R5, 0x4, R2 ;  /* 0x0000000405029825 */ /* 0x002fca00078e0002 */
        /* <DEDUP_REMOVED lines=8> */
[----:B--2---:R-:W1:Y:S02]  /*110a0*/  SHFL.UP PT, R6, R4, 0x1, RZ ;  /* 0x0420000004067989 */ /* 0x004e6400000e00ff */
[----:B-1----:R-:W-:-:S05]  /*110b0*/  SEL R7, R6, RZ, P1 ;  /* 0x000000ff06077207 */ /* 0x002fca0000800000 */
[----:B------:R-:W-:-:S05]  /*110c0*/  IMAD.IADD R7, R4, 0x1, R7 ;  /* 0x0000000104077824 */ /* 0x000fca00078e0207 */
[----:B------:R-:W1:Y:S02]  /*110d0*/  SHFL.UP PT, R6, R7, 0x2, RZ ;  /* 0x0440000007067989 */ /* 0x000e6400000e00ff */
        /* <DEDUP_REMOVED lines=11> */
[----:B------:R-:W1:Y:S02]  /*11190*/  SHFL.IDX PT, R6, R7, 0x1f, 0x1f ;  /* 0x03e01f0007067f89 */ /* 0x000e6400000e0000 */
[----:B-1----:R-:W-:-:S04]  /*111a0*/  IMAD R6, R6, UR5, RZ ;  /* 0x0000000506067c24 */ /* 0x002fc8000f8e02ff */
[----:B------:R-:W-:Y:S01]  /*111b0*/  IMAD.MOV.U32 R3, RZ, RZ, R6 ;  /* 0x000000ffff037224 */ /* 0x000fe200078e0006 */
[----:B0-----:R-:W-:-:S13]  /*111c0*/  ISETP.GT.AND P6, PT, R6, UR6, PT ;  /* 0x0000000606007c0c */ /* 0x001fda000bfc4270 */
[----:B------:R-:W-:Y:S05]  /*111d0*/  @P6 BRA `(.L_x_796) ;  /* 0x00000000009c6947 */ /* 0x000fea0003800000 */
[----:B------:R-:W0:Y:S01]  /*111e0*/  LDC R10, c[0x0][0xc3c] ;  /* 0x00030f00ff0a7b82 */ /* 0x000e220000000800 */
[----:B------:R-:W-:Y:S01]  /*111f0*/  IMAD.MOV.U32 R6, RZ, RZ, R3 ;  /* 0x000000ffff067224 */ /* 0x000fe200078e0003 */
[----:B------:R-:W-:Y:S01]  /*11200*/  UMOV UR4, URZ ;  /* 0x0000003f00047c82 */ /* 0x000fe20008000000 */
[----:B------:R-:W-:Y:S01]  /*11210*/  ULDC UR7, c[0x0][0xc3c] ;  /* 0x00030f0000077ab9 */ /* 0x000fe20000000800 */
[----:B------:R-:W-:-:S05]  /*11220*/  ULDC UR5, c[0x0][0xc38] ;  /* 0x00030e0000057ab9 */ /* 0x000fca0000000800 */
.L_x_800:
[----:B------:R-:W-:Y:S01]  /*11230*/  UIADD3 UR4, UR4, 0x1f, URZ ;  /* 0x0000001f04047890 */ /* 0x000fe2000fffe03f */
[----:B------:R-:W-:-:S05]  /*11240*/  IMAD.U32 R19, RZ, RZ, UR7 ;  /* 0x00000007ff137e24 */ /* 0x000fca000f8e00ff */
[----:B0-----:R-:W-:-:S13]  /*11250*/  ISETP.LE.AND P6, PT, R10, UR4, PT ;  /* 0x000000040a007c0c */ /* 0x001fda000bfc3270 */
[----:B------:R-:W-:Y:S05]  /*11260*/  @P6 BRA `(.L_x_797) ;  /* 0x0000000400246947 */ /* 0x000fea0003800000 */
[----:B------:R-:W-:Y:S01]  /*11270*/  VIADD R7, R5, UR4 ;  /* 0x0000000405077c36 */ /* 0x000fe20008000000 */
[----:B------:R-:W-:Y:S01]  /*11280*/  BSSY B0, `(.L_x_798) ;  /* 0x0000007000007945 */ /* 0x000fe20003800000 */
[----:B------:R-:W-:-:S03]  /*11290*/  IMAD.MOV.U32 R4, RZ, RZ, RZ ;  /* 0x000000ffff047224 */ /* 0x000fc600078e00ff */
[----:B------:R-:W-:-:S13]  /*112a0*/  ISETP.GE.OR P6, PT, R7, R10, !P0 ;  /* 0x0000000a0700720c */ /* 0x000fda00047c6670 */
[----:B------:R-:W-:Y:S05]  /*112b0*/  @P6 BRA `(.L_x_799) ;  /* 0x00000000000c6947 */ /* 0x000fea0003800000 */
[----:B------:R-:W0:Y:S02]  /*112c0*/  LDC.64 R2, c[0x0][0xc80] ;  /* 0x00032000ff027b82 */ /* 0x000e240000000a00 */
[----:B0-----:R-:W-:-:S05]  /*112d0*/  IMAD.WIDE R2, R7, 0x4, R2 ;  /* 0x0000000407027825 */ /* 0x001fca00078e0202 */
[----:B------:R0:W5:Y:S02]  /*112e0*/  LDG.E R4, desc[UR40][R2.64] ;  /* 0x0000002802047981 */ /* 0x000164000c1e1900 */
.L_x_799:
[----:B------:R-:W-:Y:S05]  /*112f0*/  BSYNC B0 ;  /* 0x0000000000007941 */ /* 0x000fea0003800000 */
.L_x_798:
        /* <DEDUP_REMOVED lines=21> */
.L_x_796:
        /* <DEDUP_REMOVED lines=15> */
.L_x_801:
[----:B---3--:R-:W-:Y:S01]  /*11540*/  IMAD R16, R16, UR5, R9 ;  /* 0x0000000510107c24 */ /* 0x008fe2000f8e0209 */
[----:B0-----:R-:W-:Y:S01]  /*11550*/  IABS R2, R4 ;  /* 0x0000000400027213 */ /* 0x001fe20000000000 */
[----:B-12---:R-:W-:Y:S02]  /*11560*/  IMAD.MOV R7, RZ, RZ, -R3 ;  /* 0x000000ffff077224 */ /* 0x006fe400078e0a03 */
[----:B------:R-:W-:Y:S01]  /*11570*/  VIADD R19, R19, UR4 ;  /* 0x0000000413137c36 */ /* 0x000fe20008000000 */
[----:B------:R-:W-:Y:S01]  /*11580*/  IADD3 R9, -R16, UR6, RZ ;  /* 0x0000000610097c10 */ /* 0x000fe2000fffe1ff */
[----:B------:R-:W-:Y:S02]  /*11590*/  IMAD.MOV R8, RZ, RZ, -R2 ;  /* 0x000000ffff087224 */ /* 0x000fe400078e0a02 */
[----:B------:R-:W-:Y:S01]  /*115a0*/  IMAD R7, R7, R10, RZ ;  /* 0x0000000a07077224 */ /* 0x000fe200078e02ff */
        /* <DEDUP_REMOVED lines=16> */
[----:B------:R-:W-:-:S05]  /*116b0*/  @!P1 LOP3.LUT R2, RZ, R4, RZ, 0x33, !PT ;  /* 0x00000004ff029212 */ /* 0x000fca00078e33ff */
[--C-:B------:R-:W-:Y:S02]  /*116c0*/  IMAD.MOV R17, RZ, RZ, -R2.reuse ;  /* 0x000000ffff117224 */ /* 0x100fe400078e0a02 */
[----:B------:R-:W-:Y:S02]  /*116d0*/  IMAD.MOV.U32 R18, RZ, RZ, R2 ;  /* 0x000000ffff127224 */ /* 0x000fe400078e0002 */
[----:B------:R-:W-:Y:S01]  /*116e0*/  IMAD R17, R4, R17, R9 ;  /* 0x0000001104117224 */ /* 0x000fe200078e0209 */
[----:B------:R-:W-:Y:S06]  /*116f0*/  BRA `(.L_x_802) ;  /* 0x00000000000c7947 */ /* 0x000fec0003800000 */
.L_x_797:
[----:B------:R-:W-:Y:S02]  /*11700*/  IMAD.MOV.U32 R17, RZ, RZ, RZ ;  /* 0x000000ffff117224 */ /* 0x000fe400078e00ff */
[----:B------:R-:W-:Y:S02]  /*11710*/  IMAD.U32 R16, RZ, RZ, UR6 ;  /* 0x00000006ff107e24 */ /* 0x000fe4000f8e00ff */
[----:B------:R-:W-:-:S07]  /*11720*/  IMAD.MOV.U32 R18, RZ, RZ, RZ ;  /* 0x000000ffff127224 */ /* 0x000fce00078e00ff */
.L_x_802:
[----:B------:R-:W-:-:S13]  /*11730*/  ISETP.NE.AND P0, PT, R5, RZ, PT ;  /* 0x000000ff0500720c */ /* 0x000fda0003f05270 */
[----:B------:R-:W0:Y:S01]  /*11740*/  @!P0 S2R R3, SR_CgaCtaId ;  /* 0x0000000000038919 */ /* 0x000e220000008800 */
[----:B------:R-:W-:-:S04]  /*11750*/  @!P0 MOV R2, 0x400 ;  /* 0x0000040000028802 */ /* 0x000fc80000000f00 */
[----:B0-----:R-:W-:-:S05]  /*11760*/  @!P0 LEA R2, R3, R2, 0x18 ;  /* 0x0000000203028211 */ /* 0x001fca00078ec0ff */
[----:B------:R1:W-:Y:S01]  /*11770*/  @!P0 STS.128 [R2+0x228d0], R16 ;  /* 0x0228d01002008388 */ /* 0x0003e20000000c00 */
[----:B------:R-:W-:Y:S06]  /*11780*/  BAR.ARV 0x5, 0x180 ;  /* 0x0146000000007b1d */ /* 0x000fec0000002000 */
.L_x_795:
[----:B------:R2:W-:Y:S01]  /*11790*/  STL [R1+0x28], RZ ;  /* 0x000028ff01007387 */ /* 0x0005e20000100800 */
[----:B------:R-:W-:Y:S01]  /*117a0*/  ULDC UR4, c[0x0][0xc3c] ;  /* 0x00030f0000047ab9 */ /* 0x000fe20000000800 */
[----:B------:R-:W-:Y:S01]  /*117b0*/  IMAD.MOV.U32 R26, RZ, RZ, 0x1 ;  /* 0x00000001ff1a7424 */ /* 0x000fe200078e00ff */
[----:B0-----:R-:W-:Y:S01]  /*117c0*/  ISETP.GE.AND P0, PT, R19, UR4, PT ;  /* 0x0000000413007c0c */ /* 0x001fe2000bf06270 */
[----:B------:R-:W-:-:S12]  /*117d0*/  IMAD.MOV.U32 R25, RZ, RZ, RZ ;  /* 0x000000ffff197224 */ /* 0x000fd800078e00ff */
[----:B--2---:R-:W-:Y:S05]  /*117e0*/  @P0 BRA `(.L_x_803) ;  /* 0x00000058008c0947 */ /* 0x004fea0003800000 */
[----:B------:R-:W2:Y:S01]  /*117f0*/  LDL R4, [R1] ;  /* 0x0000000001047983 */ /* 0x000ea20000100800 */
[----:B------:R-:W0:Y:S01]  /*11800*/  S2UR UR5, SR_CgaCtaId ;  /* 0x00000000000579c3 */ /* 0x000e220000008800 */
[C---:B-1----:R-:W-:Y:S01]  /*11810*/  IMAD.SHL.U32 R2, R0.reuse, 0x8, RZ ;  /* 0x0000000800027824 */ /* 0x042fe200078e00ff */
[----:B------:R-:W-:Y:S01]  /*11820*/  LOP3.LUT R5, R0, 0x7f, RZ, 0xc0, !PT ;  /* 0x0000007f00057812 */ /* 0x000fe200078ec0ff */
[----:B------:R-:W-:Y:S01]  /*11830*/  UMOV UR4, 0x400 ;  /* 0x0000040000047882 */ /* 0x000fe20000000000 */
[----:B------:R-:W-:Y:S01]  /*11840*/  BSSY B8, `(.L_x_803) ;  /* 0x000059d000087945 */ /* 0x000fe20003800000 */
[----:B------:R-:W-:Y:S01]  /*11850*/  IMAD.MOV.U32 R26, RZ, RZ, 0x1 ;  /* 0x00000001ff1a7424 */ /* 0x000fe200078e00ff */
[C---:B------:R-:W-:Y:S01]  /*11860*/  LOP3.LUT R3, R2.reuse, 0x1f8, RZ, 0xc0, !PT ;  /* 0x000001f802037812 */ /* 0x040fe200078ec0ff */
[----:B------:R-:W-:Y:S01]  /*11870*/  IMAD.SHL.U32 R30, R5, 0x8, RZ ;  /* 0x00000008051e7824 */ /* 0x000fe200078e00ff */
[----:B------:R-:W-:Y:S02]  /*11880*/  LOP3.LUT R2, R2, 0x38, RZ, 0xc0, !PT ;  /* 0x0000003802027812 */ /* 0x000fe400078ec0ff */
[----:B------:R-:W-:-:S02]  /*11890*/  CS2R R24, SRZ ;  /* 0x0000000000187805 */ /* 0x000fc4000001ff00 */
[----:B------:R-:W-:Y:S01]  /*118a0*/  LOP3.LUT R3, R3, 0x38, R0, 0x78, !PT ;  /* 0x0000003803037812 */ /* 0x000fe200078e7800 */
[----:B------:R-:W-:Y:S01]  /*118b0*/  IMAD.SHL.U32 R0, R0, 0x10, RZ ;  /* 0x0000001000007824 */ /* 0x000fe200078e00ff */
[----:B------:R-:W-:Y:S01]  /*118c0*/  ULDC.64 UR38, c[0x0][0x198] ;  /* 0x0000660000267ab9 */ /* 0x000fe20000000a00 */
[----:B------:R-:W-:Y:S01]  /*118d0*/  IMAD.MOV.U32 R27, RZ, RZ, 0x1 ;  /* 0x00000001ff1b7424 */ /* 0x000fe200078e00ff */
[----:B------:R-:W-:Y:S01]  /*118e0*/  LOP3.LUT R30, R3, 0x200, R30, 0xf8, !PT ;  /* 0x00000200031e7812 */ /* 0x000fe200078ef81e */
[----:B------:R-:W-:Y:S01]  /*118f0*/  ULDC UR36, c[0x0][0xc] ;  /* 0x0000030000247ab9 */ /* 0x000fe20000000800 */
[----:B------:R-:W-:-:S04]  /*11900*/  SHF.R.U32.HI R3, RZ, 0x3, R5 ;  /* 0x00000003ff037819 */ /* 0x000fc80000011605 */
[----:B------:R-:W-:Y:S02]  /*11910*/  LOP3.LUT R3, R3, 0x70, R0, 0xf8, !PT ;  /* 0x0000007003037812 */ /* 0x000fe400078ef800 */
[C---:B------:R-:W-:Y:S01]  /*11920*/  LOP3.LUT R0, R2.reuse, 0x40, RZ, 0xfc, !PT ;  /* 0x0000004002007812 */ /* 0x040fe200078efcff */
[----:B0-----:R-:W-:Y:S01]  /*11930*/  ULEA UR4, UR5, UR4, 0x18 ;  /* 0x0000000405047291 */ /* 0x001fe2000f8ec03f */
[C---:B------:R-:W-:Y:S02]  /*11940*/  LOP3.LUT R3, R2.reuse, 0x80, RZ, 0xfc, !PT ;  /* 0x0000008002037812 */ /* 0x040fe400078efcff */
[----:B------:R-:W-:-:S03]  /*11950*/  LOP3.LUT R2, R2, 0xc0, RZ, 0xfc, !PT ;  /* 0x000000c002027812 */ /* 0x000fc600078efcff */
[----:B------:R-:W-:-:S04]  /*11960*/  IMAD.U32 R22, RZ, RZ, UR4 ;  /* 0x00000004ff167e24 */ /* 0x000fc8000f8e00ff */
[----:B------:R-:W-:Y:S01]  /*11970*/  IMAD R0, R30, 0x2, R22 ;  /* 0x000000021e007824 */ /* 0x000fe200078e0216 */
[----:B--2---:R-:W-:-:S05]  /*11980*/  LOP3.LUT R4, R4, 0x2, RZ, 0xfc, !PT ;  /* 0x0000000204047812 */ /* 0x004fca00078efcff */
[----:B------:R0:W-:Y:S04]  /*11990*/  STL [R1+0x40], R4 ;  /* 0x0000400401007387 */ /* 0x0001e80000100800 */
[----:B------:R0:W-:Y:S04]  /*119a0*/  STL [R1+0x28], RZ ;  /* 0x000028ff01007387 */ /* 0x0001e80000100800 */
[----:B------:R0:W-:Y:S02]  /*119b0*/  STL [R1+0x8], R0 ;  /* 0x0000080001007387 */ /* 0x0001e40000100800 */
.L_x_902:
[----:B-1----:R-:W1:Y:S02]  /*119c0*/  LDC.64 R2, c[0x0][0xc88] ;  /* 0x00032200ff027b82 */ /* 0x002e640000000a00 */
[----:B-1----:R-:W-:-:S05]  /*119d0*/  IMAD.WIDE R2, R19, 0x4, R2 ;  /* 0x0000000413027825 */ /* 0x002fca00078e0202 */
[----:B------:R-:W0:Y:S01]  /*119e0*/  LDG.E R35, desc[UR40][R2.64] ;  /* 0x0000002802237981 */ /* 0x000e22000c1e1900 */
[----:B------:R-:W-:Y:S05]  /*119f0*/  YIELD ;  /* 0x0000000000007946 */ /* 0x000fea0003800000 */
[----:B------:R-:W-:Y:S01]  /*11a00*/  ULDC.64 UR4, c[0x0][0xa28] ;  /* 0x00028a0000047ab9 */ /* 0x000fe20000000a00 */
[----:B------:R-:W-:Y:S01]  /*11a10*/  IMAD.MOV.U32 R31, RZ, RZ, RZ ;  /* 0x000000ffff1f7224 */ /* 0x000fe200078e00ff */
[----:B------:R-:W-:Y:S01]  /*11a20*/  ISETP.NE.U32.AND P0, PT, RZ, UR4, PT ;  /* 0x00000004ff007c0c */ /* 0x000fe2000bf05070 */
[----:B------:R-:W-:Y:S01]  /*11a30*/  IMAD.MOV.U32 R6, RZ, RZ, RZ ;  /* 0x000000ffff067224 */ /* 0x000fe200078e00ff */
[----:B------:R-:W-:Y:S01]  /*11a40*/  ULDC.64 UR8, c[0x0][0xa18] ;  /* 0x0002860000087ab9 */ /* 0x000fe20000000a00 */
[----:B------:R-:W-:Y:S01]  /*11a50*/  ULDC.64 UR6, c[0x0][0xa10] ;  /* 0x0002840000067ab9 */ /* 0x000fe20000000a00 */
[----:B------:R-:W-:-:S02]  /*11a60*/  ISETP.NE.AND.EX P0, PT, RZ, UR5, PT, P0 ;  /* 0x00000005ff007c0c */ /* 0x000fc4000bf05300 */
[----:B0-----:R-:W-:-:S11]  /*11a70*/  SHF.R.S32.HI R0, RZ, 0x1f, R35 ;  /* 0x0000001fff007819 */ /* 0x001fd60000011423 */
[C---:B------:R-:W-:Y:S02]  /*11a80*/  @P0 LEA R2, P1, R35.reuse, UR4, 0x2 ;  /* 0x0000000423020c11 */ /* 0x040fe4000f8210ff */
[C---:B------:R-:W-:Y:S01]  /*11a90*/  SHF.L.U32 R28, R35.reuse, 0x2, RZ ;  /* 0x00000002231c7819 */ /* 0x040fe200000006ff */
[----:B------:R0:W-:Y:S01]  /*11aa0*/  STL [R1+0x10], R0 ;  /* 0x0000100001007387 */ /* 0x0001e20000100800 */
[----:B------:R-:W-:Y:S01]  /*11ab0*/  @P0 LEA.HI.X R3, R35, UR5, R0, 0x2, P1 ;  /* 0x0000000523030c11 */ /* 0x000fe200088f1400 */
[----:B------:R-:W-:-:S04]  /*11ac0*/  ULDC.64 UR4, c[0x0][0xa00] ;  /* 0x0002800000047ab9 */ /* 0x000fc80000000a00 */
[----:B------:R1:W5:Y:S01]  /*11ad0*/  @P0 LDG.E R31, desc[UR40][R2.64] ;  /* 0x00000028021f0981 */ /* 0x000362000c1e1900 */
[----:B------:R-:W-:Y:S02]  /*11ae0*/  ISETP.NE.U32.AND P0, PT, RZ, UR4, PT ;  /* 0x00000004ff007c0c */ /* 0x000fe4000bf05070 */
[----:B------:R-:W-:Y:S01]  /*11af0*/  SHF.L.U64.HI R32, R35, 0x2, R0 ;  /* 0x0000000223207819 */ /* 0x000fe20000010200 */
[----:B0-----:R-:W-:Y:S01]  /*11b00*/  IMAD.MOV.U32 R0, RZ, RZ, RZ ;  /* 0x000000ffff007224 */ /* 0x001fe200078e00ff */
[----:B------:R-:W-:Y:S02]  /*11b10*/  ISETP.NE.AND.EX P0, PT, RZ, UR5, PT, P0 ;  /* 0x00000005ff007c0c */ /* 0x000fe4000bf05300 */
[----:B------:R-:W-:Y:S02]  /*11b20*/  ISETP.NE.U32.AND P2, PT, RZ, UR8, PT ;  /* 0x00000008ff007c0c */ /* 0x000fe4000bf45070 */
[----:B------:R-:W-:Y:S02]  /*11b30*/  ISETP.NE.U32.AND P1, PT, RZ, UR6, PT ;  /* 0x00000006ff007c0c */ /* 0x000fe4000bf25070 */
[----:B-1----:R-:W-:-:S02]  /*11b40*/  IADD3 R2, P3, R28, UR4, RZ ;  /* 0x000000041c027c10 */ /* 0x002fc4000ff7e0ff */
[----:B------:R-:W-:Y:S02]  /*11b50*/  ISETP.NE.AND.EX P2, PT, RZ, UR9, PT, P2 ;  /* 0x00000009ff007c0c */ /* 0x000fe4000bf45320 */
[----:B------:R-:W-:Y:S02]  /*11b60*/  IADD3.X R3, R32, UR5, RZ, P3, !PT ;  /* 0x0000000520037c10 */ /* 0x000fe40009ffe4ff */
[----:B------:R-:W-:Y:S02]  /*11b70*/  ISETP.NE.AND.EX P1, PT, RZ, UR7, PT, P1 ;  /* 0x00000007ff007c0c */ /* 0x000fe4000bf25310 */
[----:B--23--:R-:W-:Y:S01]  /*11b80*/  IADD3 R4, P4, R28, UR6, RZ ;  /* 0x000000061c047c10 */ /* 0x00cfe2000ff9e0ff */
[----:B------:R-:W2:Y:S01]  /*11b90*/  @P0 LDG.E R6, desc[UR40][R2.64] ;  /* 0x0000002802060981 */ /* 0x000ea2000c1e1900 */
[----:B------:R-:W-:Y:S02]  /*11ba0*/  ULDC UR4, c[0x0][0x288] ;  /* 0x0000a20000047ab9 */ /* 0x000fe40000000800 */
[----:B------:R-:W-:Y:S01]  /*11bb0*/  IMAD.U32 R8, RZ, RZ, UR4 ;  /* 0x00000004ff087e24 */ /* 0x000fe2000f8e00ff */
[----:B------:R-:W-:Y:S01]  /*11bc0*/  IADD3.X R5, R32, UR7, RZ, P4, !PT ;  /* 0x0000000720057c10 */ /* 0x000fe2000a7fe4ff */
[----:B------:R-:W-:-:S05]  /*11bd0*/  ULDC.64 UR4, c[0x0][0x418] ;  /* 0x0001060000047ab9 */ /* 0x000fca0000000a00 */
[----:B------:R-:W5:Y:S04]  /*11be0*/  @P1 LDG.E R0, desc[UR40][R4.64] ;  /* 0x0000002804001981 */ /* 0x000f68000c1e1900 */
[----:B--2---:R0:W-:Y:S02]  /*11bf0*/  STL [R1+0xc], R6 ;  /* 0x00000c0601007387 */ /* 0x0041e40000100800 */
[----:B0-----:R-:W-:-:S04]  /*11c00*/  @P2 IADD3 R6, P3, R28, UR8, RZ ;  /* 0x000000081c062c10 */ /* 0x001fc8000ff7e0ff */
[----:B------:R-:W-:-:S05]  /*11c10*/  @P2 IADD3.X R7, R32, UR9, RZ, P3, !PT ;  /* 0x0000000920072c10 */ /* 0x000fca0009ffe4ff */
[----:B------:R0:W2:Y:S01]  /*11c20*/  @P2 LDG.E R8, desc[UR40][R6.64] ;  /* 0x0000002806082981 */ /* 0x0000a2000c1e1900 */
[----:B------:R-:W-:-:S03]  /*11c30*/  UISETP.NE.U32.AND UP0, UPT, UR4, URZ, UPT ;  /* 0x0000003f0400728c */ /* 0x000fc6000bf05070 */
[----:B------:R-:W-:Y:S01]  /*11c40*/  ULDC UR4, c[0x0][0x424] ;  /* 0x0001090000047ab9 */ /* 0x000fe20000000800 */
[----:B------:R-:W-:-:S03]  /*11c50*/  UISETP.NE.AND.EX UP0, UPT, UR5, URZ, UPT, UP0 ;  /* 0x0000003f0500728c */ /* 0x000fc6000bf05300 */
[----:B------:R-:W-:Y:S01]  /*11c60*/  ULDC UR5, c[0x0][0x2f0] ;  /* 0x0000bc0000057ab9 */ /* 0x000fe20000000800 */
[----:B------:R-:W-:-:S04]  /*11c70*/  USEL UR4, UR4, 0x1, UP0 ;  /* 0x0000000104047887 */ /* 0x000fc80008000000 */
[----:B------:R-:W-:-:S03]  /*11c80*/  UIMAD UR4, UR4, UR5, URZ ;  /* 0x00000005040472a4 */ /* 0x000fc6000f8e023f */
[----:B------:R-:W-:Y:S02]  /*11c90*/  ULDC UR5, c[0x0][0x348] ;  /* 0x0000d20000057ab9 */ /* 0x000fe40000000800 */
[----:B0-----:R-:W-:Y:S02]  /*11ca0*/  IMAD.U32 R6, RZ, RZ, UR5 ;  /* 0x00000005ff067e24 */ /* 0x001fe4000f8e00ff */
[----:B------:R-:W-:Y:S01]  /*11cb0*/  IMAD.U32 R7, RZ, RZ, UR4 ;  /* 0x00000004ff077e24 */ /* 0x000fe2000f8e00ff */
[----:B--2---:R0:W-:Y:S01]  /*11cc0*/  STL [R1+0x20], R8 ;  /* 0x0000200801007387 */ /* 0x0041e20000100800 */
[----:B----4-:R-:W-:Y:S05]  /*11cd0*/  @P2 BRA `(.L_x_804) ;  /* 0x0000000000142947 */ /* 0x010fea0003800000 */
[----:B------:R-:W-:Y:S05]  /*11ce0*/  @!P0 BRA `(.L_x_804) ;  /* 0x0000000000108947 */ /* 0x000fea0003800000 */
[----:B0-----:R-:W2:Y:S04]  /*11cf0*/  LDG.E R8, desc[UR40][R2.64] ;  /* 0x0000002802087981 */ /* 0x001ea8000c1e1900 */
[----:B------:R-:W2:Y:S02]  /*11d00*/  LDG.E R9, desc[UR40][R2.64+0x4] ;  /* 0x0000042802097981 */ /* 0x000ea4000c1e1900 */
[----:B--2---:R-:W-:-:S05]  /*11d10*/  IMAD.IADD R2, R9, 0x1, -R8 ;  /* 0x0000000109027824 */ /* 0x004fca00078e0a08 */
[----:B------:R1:W-:Y:S02]  /*11d20*/  STL [R1+0x20], R2 ;  /* 0x0000200201007387 */ /* 0x0003e40000100800 */
.L_x_804:
[----:B------:R-:W-:Y:S01]  /*11d30*/  ULDC.64 UR4, c[0x0][0xa20] ;  /* 0x0002880000047ab9 */ /* 0x000fe20000000a00 */
[----:B------:R-:W-:Y:S01]  /*11d40*/  IMAD.MOV.U32 R29, RZ, RZ, R35 ;  /* 0x000000ffff1d7224 */ /* 0x000fe200078e0023 */
[----:B------:R-:W-:-:S04]  /*11d50*/  ISETP.NE.U32.AND P0, PT, RZ, UR4, PT ;  /* 0x00000004ff007c0c */ /* 0x000fc8000bf05070 */
[----:B------:R-:W-:-:S13]  /*11d60*/  ISETP.NE.AND.EX P0, PT, RZ, UR5, PT, P0 ;  /* 0x00000005ff007c0c */ /* 0x000fda000bf05300 */
[----:B------:R-:W-:Y:S05]  /*11d70*/  @!P0 BRA `(.L_x_805) ;  /* 0x0000000000108947 */ /* 0x000fea0003800000 */
[----:B-1----:R-:W-:-:S04]  /*11d80*/  IADD3 R2, P0, R28, UR4, RZ ;  /* 0x000000041c027c10 */ /* 0x002fc8000ff1e0ff */
[----:B------:R-:W-:-:S05]  /*11d90*/  IADD3.X R3, R32, UR5, RZ, P0, !PT ;  /* 0x0000000520037c10 */ /* 0x000fca00087fe4ff */
[----:B------:R2:W5:Y:S01]  /*11da0*/  LDG.E R7, desc[UR40][R2.64] ;  /* 0x0000002802077981 */ /* 0x000562000c1e1900 */
[----:B------:R-:W-:Y:S05]  /*11db0*/  BRA `(.L_x_806) ;  /* 0x0000000000247947 */ /* 0x000fea0003800000 */
.L_x_805:
[----:B------:R-:W-:Y:S02]  /*11dc0*/  ULDC.64 UR4, c[0x0][0xa08] ;  /* 0x0002820000047ab9 */ /* 0x000fe40000000a00 */
[----:B------:R-:W-:-:S04]  /*11dd0*/  ISETP.NE.U32.AND P0, PT, RZ, UR4, PT ;  /* 0x00000004ff007c0c */ /* 0x000fc8000bf05070 */
[----:B------:R-:W-:-:S13]  /*11de0*/  ISETP.NE.AND.EX P0, PT, RZ, UR5, PT, P0 ;  /* 0x00000005ff007c0c */ /* 0x000fda000bf05300 */
[----:B------:R-:W-:Y:S05]  /*11df0*/  @!P0 BRA `(.L_x_806) ;  /* 0x0000000000148947 */ /* 0x000fea0003800000 */
[----:B-1----:R-:W1:Y:S02]  /*11e00*/  LDC.64 R2, c[0x0][0xa08] ;  /* 0x00028200ff027b82 */ /* 0x002e640000000a00 */
[----:B-1----:R-:W-:-:S05]  /*11e10*/  IMAD.WIDE R2, R29, 0x4, R2 ;  /* 0x000000041d027825 */ /* 0x002fca00078e0202 */
[----:B------:R-:W2:Y:S04]  /*11e20*/  LDG.E R7, desc[UR40][R2.64] ;  /* 0x0000002802077981 */ /* 0x000ea8000c1e1900 */
[----:B------:R-:W2:Y:S02]  /*11e30*/  LDG.E R2, desc[UR40][R2.64+0x4] ;  /* 0x0000042802027981 */ /* 0x000ea4000c1e1900 */
[----:B--2---:R-:W-:-:S07]  /*11e40*/  IMAD.IADD R7, R2, 0x1, -R7 ;  /* 0x0000000102077824 */ /* 0x004fce00078e0a07 */
.L_x_806:
[----:B-12---:R-:W2:Y:S04]  /*11e50*/  @P1 LDG.E R2, desc[UR40][R4.64] ;  /* 0x0000002804021981 */ /* 0x006ea8000c1e1900 */
[----:B------:R-:W2:Y:S01]  /*11e60*/  @P1 LDG.E R3, desc[UR40][R4.64+0x4] ;  /* 0x0000042804031981 */ /* 0x000ea2000c1e1900 */
[----:B-----5:R-:W-:Y:S01]  /*11e70*/  IMAD.IADD R7, R7, 0x1, -R31 ;  /* 0x0000000107077824 */ /* 0x020fe200078e0a1f */
[----:B------:R-:W-:Y:S01]  /*11e80*/  BSSY B0, `(.L_x_807) ;  /* 0x0000138000007945 */ /* 0x000fe20003800000 */
[----:B--2---:R-:W-:-:S04]  /*11e90*/  @P1 IMAD.IADD R6, R3, 0x1, -R2 ;  /* 0x0000000103061824 */ /* 0x004fc800078e0a02 */
[----:B0-----:R-:W-:-:S04]  /*11ea0*/  IMAD.IADD R8, R7, 0x1, R6 ;  /* 0x0000000107087824 */ /* 0x001fc800078e0206 */
[----:B------:R-:W-:Y:S01]  /*11eb0*/  VIADD R2, R8, 0x5f ;  /* 0x0000005f08027836 */ /* 0x000fe20000000000 */
[----:B------:R-:W-:Y:S03]  /*11ec0*/  STL [R1+0x4], R8 ;  /* 0x0000040801007387 */ /* 0x000fe60000100800 */
[----:B------:R-:W-:-:S05]  /*11ed0*/  IMAD.HI R2, R2, 0x2aaaaaab, RZ ;  /* 0x2aaaaaab02027827 */ /* 0x000fca00078e02ff */
[----:B------:R-:W-:-:S04]  /*11ee0*/  SHF.R.U32.HI R3, RZ, 0x1f, R2 ;  /* 0x0000001fff037819 */ /* 0x000fc80000011602 */
[----:B------:R-:W-:-:S05]  /*11ef0*/  LEA.HI.SX32 R4, R2, R3, 0x1c ;  /* 0x0000000302047211 */ /* 0x000fca00078fe2ff */
[--C-:B------:R-:W-:Y:S01]  /*11f00*/  IMAD R2, R4, 0x60, -R7.reuse ;  /* 0x0000006004027824 */ /* 0x100fe200078e0a07 */
[----:B------:R0:W-:Y:S01]  /*11f10*/  STL [R1+0x2c], R4 ;  /* 0x00002c0401007387 */ /* 0x0001e20000100800 */
[----:B------:R-:W-:-:S03]  /*11f20*/  IMAD.MOV R7, RZ, RZ, -R7 ;  /* 0x000000ffff077224 */ /* 0x000fc600078e0a07 */
[----:B------:R-:W-:Y:S02]  /*11f30*/  VIMNMX R2, R2, R6, PT ;  /* 0x0000000602027248 */ /* 0x000fe40003fe0100 */
[----:B------:R-:W-:-:S04]  /*11f40*/  VIMNMX R7, RZ, R7, !PT ;  /* 0x00000007ff077248 */ /* 0x000fc80007fe0100 */
[----:B------:R-:W-:-:S13]  /*11f50*/  ISETP.GT.AND P0, PT, R2, R7, PT ;  /* 0x000000070200720c */ /* 0x000fda0003f04270 */
[----:B0-----:R-:W-:Y:S02]  /*11f60*/  @P0 VIADD R4, R2, 0x5f ;  /* 0x0000005f02040836 */ /* 0x001fe40000000000 */
[----:B------:R-:W-:-:S04]  /*11f70*/  IMAD.WIDE.U32 R2, R7, -0x55555555, RZ ;  /* 0xaaaaaaab07027825 */ /* 0x000fc800078e00ff */
[----:B------:R-:W-:Y:S01]  /*11f80*/  @P0 IMAD.HI R4, R4, 0x2aaaaaab, RZ ;  /* 0x2aaaaaab04040827 */ /* 0x000fe200078e02ff */
[----:B------:R-:W-:-:S04]  /*11f90*/  SHF.R.U32.HI R5, RZ, 0x6, R3 ;  /* 0x00000006ff057819 */ /* 0x000fc80000011603 */
[----:B------:R-:W-:Y:S01]  /*11fa0*/  @P0 SHF.R.U32.HI R3, RZ, 0x1f, R4 ;  /* 0x0000001fff030819 */ /* 0x000fe20000011604 */
[----:B------:R-:W-:-:S03]  /*11fb0*/  IMAD.MOV.U32 R2, RZ, RZ, R5 ;  /* 0x000000ffff027224 */ /* 0x000fc600078e0005 */
[----:B------:R-:W-:Y:S02]  /*11fc0*/  @P0 LEA.HI.SX32 R2, R4, R3, 0x1c ;  /* 0x0000000304020211 */ /* 0x000fe400078fe2ff */
[----:B------:R-:W-:Y:S02]  /*11fd0*/  PLOP3.LUT P0, PT, PT, PT, PT, 0x80, 0x0 ;  /* 0x000000000000781c */ /* 0x000fe40003f0f070 */
[----:B------:R-:W-:-:S13]  /*11fe0*/  ISETP.GT.AND P2, PT, R2, R5, PT ;  /* 0x000000050200720c */ /* 0x000fda0003f44270 */
[----:B------:R-:W-:Y:S05]  /*11ff0*/  @!P2 BRA `(.L_x_808) ;  /* 0x000000100080a947 */ /* 0x000fea0003800000 */
[----:B------:R-:W-:Y:S01]  /*12000*/  UMOV UR4, 0xffffffff ;  /* 0xffffffff00047882 */ /* 0x000fe20000000000 */
[----:B------:R-:W-:Y:S02]  /*12010*/  SEL R4, R29, RZ, !P1 ;  /* 0x000000ff1d047207 */ /* 0x000fe40004800000 */
[----:B------:R-:W-:Y:S05]  /*12020*/  BRA.DIV UR4, `(.L_x_809) ;  /* 0x0000006a04107947 */ /* 0x000fea000b800000 */
[----:B------:R-:W0:Y:S02]  /*12030*/  S2R R3, SR_TID.X ;  /* 0x0000000000037919 */ /* 0x000e240000002100 */
[----:B0-----:R-:W-:-:S04]  /*12040*/  SHF.R.U32.HI R3, RZ, 0x5, R3 ;  /* 0x00000005ff037819 */ /* 0x001fc80000011603 */
[----:B------:R-:W-:-:S05]  /*12050*/  LOP3.LUT R3, R3, 0x3, RZ, 0xc0, !PT ;  /* 0x0000000303037812 */ /* 0x000fca00078ec0ff */
[----:B------:R0:W1:Y:S02]  /*12060*/  SHFL.IDX PT, R14, R3, RZ, 0x1f ;  /* 0x00001fff030e7589 */ /* 0x00006400000e0000 */
.L_x_976:
[----:B-1----:R-:W-:Y:S02]  /*12070*/  ISETP.NE.AND P0, PT, R14, RZ, PT ;  /* 0x000000ff0e00720c */ /* 0x002fe40003f05270 */
[----:B------:R-:W-:-:S11]  /*12080*/  PLOP3.LUT P6, PT, PT, PT, PT, 0x8, 0x0 ;  /* 0x000000000000781c */ /* 0x000fd60003fce170 */
[----:B------:R-:W-:Y:S05]  /*12090*/  @P0 BRA `(.L_x_810) ;  /* 0x00000000000c0947 */ /* 0x000fea0003800000 */
[----:B------:R-:W-:-:S03]  /*120a0*/  UMOV UR4, 0xffffffff ;  /* 0xffffffff00047882 */ /* 0x000fc60000000000 */
[----:B------:R-:W-:Y:S05]  /*120b0*/  BRA.DIV UR4, `(.L_x_811) ;  /* 0x0000006a04207947 */ /* 0x000fea000b800000 */
[----:B------:R-:W-:-:S13]  /*120c0*/  ELECT P6, URZ, PT ;  /* 0x00000000003f782f */ /* 0x000fda00038c0000 */
.L_x_810:
[----:B0-----:R-:W2:Y:S01]  /*120d0*/  LDL R3, [R1+0x28] ;  /* 0x0000280001037983 */ /* 0x001ea20000100800 */
[----:B------:R-:W-:Y:S01]  /*120e0*/  BSSY B1, `(.L_x_812) ;  /* 0x0000008000017945 */ /* 0x000fe20003800000 */
[----:B--2---:R-:W-:-:S05]  /*120f0*/  VIADD R3, R3, 0x1 ;  /* 0x0000000103037836 */ /* 0x004fca0000000000 */
[----:B------:R-:W-:-:S04]  /*12100*/  LEA.HI R6, R3, R3, RZ, 0x1 ;  /* 0x0000000303067211 */ /* 0x000fc800078f08ff */
[----:B------:R-:W-:-:S05]  /*12110*/  LOP3.LUT R6, R6, 0xfffffffe, RZ, 0xc0, !PT ;  /* 0xfffffffe06067812 */ /* 0x000fca00078ec0ff */
[----:B------:R-:W-:-:S05]  /*12120*/  IMAD.IADD R3, R3, 0x1, -R6 ;  /* 0x0000000103037824 */ /* 0x000fca00078e0a06 */
[----:B------:R-:W-:-:S04]  /*12130*/  SHF.L.U32 R3, R3, 0x1f, RZ ;  /* 0x0000001f03037819 */ /* 0x000fc800000006ff */
[----:B------:R-:W0:Y:S02]  /*12140*/  SYNCS.PHASECHK.TRANS64.TRYWAIT P0, [R22+URZ+0x22820], R3 ;  /* 0x02282003160075a7 */ /* 0x000e24000800017f */
[----:B0-----:R-:W-:Y:S05]  /*12150*/  @!P0 BRA `(.L_x_813) ;  /* 0x0000006800188947 */ /* 0x001fea0003800000 */
.L_x_979:
[----:B------:R-:W-:Y:S05]  /*12160*/  BSYNC B1 ;  /* 0x0000000000017941 */ /* 0x000fea0003800000 */
.L_x_812:
[----:B------:R-:W-:Y:S04]  /*12170*/  BSSY B1, `(.L_x_814) ;  /* 0x000007b000017945 */ /* 0x000fe80003800000 */
[----:B------:R-:W-:Y:S05]  /*12180*/  @!P6 BRA `(.L_x_815) ;  /* 0x0000000400e4e947 */ /* 0x000fea0003800000 */
[----:B0-----:R-:W-:Y:S01]  /*12190*/  IMAD R3, R24, 0x8, R22 ;  /* 0x0000000818037824 */ /* 0x001fe200078e0216 */
[----:B------:R-:W-:Y:S01]  /*121a0*/  SHF.L.U32 R6, R27, 0x1f, RZ ;  /* 0x0000001f1b067819 */ /* 0x000fe200000006ff */
[----:B------:R-:W0:Y:S01]  /*121b0*/  S2R R7, SR_TID.X ;  /* 0x0000000000077919 */ /* 0x000e220000002100 */
[----:B------:R-:W-:Y:S02]  /*121c0*/  BSSY B2, `(.L_x_816) ;  /* 0x0000005000027945 */ /* 0x000fe40003800000 */
[----:B------:R-:W1:Y:S01]  /*121d0*/  SYNCS.PHASECHK.TRANS64.TRYWAIT P0, [R3+URZ+0x228a0], R6 ;  /* 0x0228a006030075a7 */ /* 0x000e62000800017f */
[----:B0-----:R-:W-:-:S04]  /*121e0*/  LOP3.LUT R7, R7, 0x7f, RZ, 0xc0, !PT ;  /* 0x0000007f07077812 */ /* 0x001fc800078ec0ff */
[----:B------:R-:W-:Y:S01]  /*121f0*/  ISETP.NE.AND P1, PT, R7, RZ, PT ;  /* 0x000000ff0700720c */ /* 0x000fe20003f25270 */
[----:B-1----:R-:W-:-:S12]  /*12200*/  @!P0 BRA `(.L_x_817) ;  /* 0x0000006800008947 */ /* 0x002fd80003800000 */
.L_x_980:
[----:B------:R-:W-:Y:S05]  /*12210*/  BSYNC B2 ;  /* 0x0000000000027941 */ /* 0x000fea0003800000 */
.L_x_816:
[----:B------:R-:W-:Y:S04]  /*12220*/  BSSY B2, `(.L_x_818) ;  /* 0x0000009000027945 */ /* 0x000fe80003800000 */
[----:B------:R-:W-:Y:S05]  /*12230*/  @P1 BRA `(.L_x_819) ;  /* 0x00000000001c1947 */ /* 0x000fea0003800000 */
[----:B------:R-:W1:Y:S01]  /*12240*/  S2R R8, SR_TID.X ;  /* 0x0000000000087919 */ /* 0x000e620000002100 */
[----:B------:R-:W-:-:S04]  /*12250*/  IMAD.MOV.U32 R7, RZ, RZ, 0x3000 ;  /* 0x00003000ff077424 */ /* 0x000fc800078e00ff */
[----:B------:R2:W-:Y:S01]  /*12260*/  SYNCS.ARRIVE.TRANS64 RZ, [R3+URZ+0x22890], R7 ;  /* 0x0228900703ff79a7 */ /* 0x0005e2000800003f */
[----:B-1----:R-:W-:-:S04]  /*12270*/  LOP3.LUT R8, R8, 0x1f, RZ, 0xc0, !PT ;  /* 0x0000001f08087812 */ /* 0x002fc800078ec0ff */
[----:B------:R-:W-:-:S13]  /*12280*/  ISETP.NE.AND P0, PT, R8, RZ, PT ;  /* 0x000000ff0800720c */ /* 0x000fda0003f05270 */
[----:B--2---:R-:W-:Y:S05]  /*12290*/  @!P0 BRA `(.L_x_819) ;  /* 0x0000000000048947 */ /* 0x004fea0003800000 */
[----:B------:R-:W-:Y:S01]  /*122a0*/  BPT.TRAP 0x1 ;  /* 0x000000040000795c */ /* 0x000fe20000300000 */
.L_x_819:
[----:B------:R-:W-:Y:S05]  /*122b0*/  BSYNC B2 ;  /* 0x0000000000027941 */ /* 0x000fea0003800000 */
.L_x_818:
[----:B------:R-:W-:Y:S01]  /*122c0*/  IMAD.MOV.U32 R12, RZ, RZ, RZ ;  /* 0x000000ffff0c7224 */ /* 0x000fe200078e00ff */
[----:B------:R-:W-:Y:S01]  /*122d0*/  UIADD3 UR4, UP0, UR38, 0x570, URZ ;  /* 0x0000057026047890 */ /* 0x000fe2000ff1e03f */
[----:B------:R-:W-:Y:S01]  /*122e0*/  IMAD R7, R2, 0x60, R0 ;  /* 0x0000006002077824 */ /* 0x000fe200078e0200 */
[----:B------:R-:W-:Y:S01]  /*122f0*/  PLOP3.LUT P0, PT, PT, PT, PT, 0x80, 0x0 ;  /* 0x000000000000781c */ /* 0x000fe20003f0f070 */
[----:B------:R-:W-:Y:S01]  /*12300*/  IMAD R8, R24, 0x3000, R22 ;  /* 0x0000300018087824 */ /* 0x000fe200078e0216 */
[----:B------:R-:W-:Y:S01]  /*12310*/  R2UR UR10, R12 ;  /* 0x000000000c0a72ca */ /* 0x000fe200000e0000 */
[----:B------:R-:W-:Y:S01]  /*12320*/  VIADD R7, R7, 0xffffffa0 ;  /* 0xffffffa007077836 */ /* 0x000fe20000000000 */
[----:B------:R-:W-:Y:S01]  /*12330*/  UIADD3.X UR5, URZ, UR39, URZ, UP0, !UPT ;  /* 0x000000273f057290 */ /* 0x000fe200087fe43f */
[----:B------:R-:W-:Y:S01]  /*12340*/  VIADD R8, R8, 0x1c400 ;  /* 0x0001c40008087836 */ /* 0x000fe20000000000 */
[----:B------:R-:W-:Y:S01]  /*12350*/  UMOV UR6, 0x0 ;  /* 0x0000000000067882 */ /* 0x000fe20000000000 */
[----:B------:R-:W-:Y:S01]  /*12360*/  VIADD R9, R3, 0x22890 ;  /* 0x0002289003097836 */ /* 0x000fe20000000000 */
[----:B------:R-:W-:-:S09]  /*12370*/  UMOV UR7, 0x12f00000 ;  /* 0x12f0000000077882 */ /* 0x000fd20000000000 */
.L_x_820:
[----:B------:R-:W-:-:S13]  /*12380*/  @P0 ELECT P2, URZ, PT ;  /* 0x00000000003f082f */ /* 0x000fda0003840000 */
[----:B------:R-:W-:Y:S02]  /*12390*/  @P2 R2UR UR13, R4 ;  /* 0x00000000040d22ca */ /* 0x000fe400000e0000 */
[----:B------:R-:W-:Y:S02]  /*123a0*/  @P2 R2UR UR12, R18 ;  /* 0x00000000120c22ca */ /* 0x000fe400000e0000 */
[----:B------:R-:W-:Y:S02]  /*123b0*/  @P2 R2UR UR11, R7 ;  /* 0x00000000070b22ca */ /* 0x000fe400000e0000 */
[----:B------:R-:W-:Y:S02]  /*123c0*/  @P2 R2UR UR9, R9 ;  /* 0x00000000090922ca */ /* 0x000fe400000e0000 */
[----:B------:R-:W-:Y:S02]  /*123d0*/  @P2 R2UR UR8, R8 ;  /* 0x00000000080822ca */ /* 0x000fe400000e0000 */
[----:B------:R-:W-:-:S02]  /*123e0*/  @P2 PLOP3.LUT P0, PT, P2, PT, PT, 0x8, 0x0 ;  /* 0x000000000000281c */ /* 0x000fc4000170e170 */
[----:B------:R-:W-:-:S09]  /*123f0*/  PLOP3.LUT P2, PT, PT, PT, PT, 0x8, 0x0 ;  /* 0x000000000000781c */ /* 0x000fd20003f4e170 */
[----:B------:R1:W-:Y:S02]  /*12400*/  UTMALDG.4D [UR8], [UR4], desc[UR6] ;  /* 0x00000608040075b4 */ /* 0x0003e40008019000 */
[----:B-1----:R-:W-:Y:S05]  /*12410*/  @P0 BRA.U.ANY `(.L_x_820) ;  /* 0xfffffffd00d80947 */ /* 0x002fea000393ffff */
[----:B------:R-:W1:Y:S01]  /*12420*/  SYNCS.PHASECHK.TRANS64.TRYWAIT P0, [R3+URZ+0x228c0], R6 ;  /* 0x0228c006030075a7 */ /* 0x000e62000800017f */
[----:B------:R-:W-:Y:S04]  /*12430*/  BSSY B2, `(.L_x_821) ;  /* 0x0000002000027945 */ /* 0x000fe80003800000 */
[----:B-1----:R-:W-:Y:S05]  /*12440*/  @!P0 BRA `(.L_x_822) ;  /* 0x0000006400848947 */ /* 0x002fea0003800000 */
.L_x_981:
[----:B------:R-:W-:Y:S05]  /*12450*/  BSYNC B2 ;  /* 0x0000000000027941 */ /* 0x000fea0003800000 */
.L_x_821:
[----:B------:R-:W-:Y:S01]  /*12460*/  BSSY B2, `(.L_x_823) ;  /* 0x000000b000027945 */ /* 0x000fe20003800000 */
[----:B------:R-:W-:Y:S02]  /*12470*/  IMAD.MOV.U32 R10, RZ, RZ, 0x0 ;  /* 0x00000000ff0a7424 */ /* 0x000fe400078e00ff */
[----:B------:R-:W-:Y:S01]  /*12480*/  IMAD.MOV.U32 R11, RZ, RZ, 0x12f00000 ;  /* 0x12f00000ff0b7424 */ /* 0x000fe200078e00ff */
[----:B------:R-:W-:Y:S06]  /*12490*/  @P1 BRA `(.L_x_824) ;  /* 0x00000000001c1947 */ /* 0x000fec0003800000 */
[----:B------:R-:W2:Y:S01]  /*124a0*/  S2R R8, SR_TID.X ;  /* 0x0000000000087919 */ /* 0x000ea20000002100 */
[----:B01----:R-:W-:-:S04]  /*124b0*/  MOV R6, 0xc000 ;  /* 0x0000c00000067802 */ /* 0x003fc80000000f00 */
[----:B------:R3:W-:Y:S01]  /*124c0*/  SYNCS.ARRIVE.TRANS64 RZ, [R3+URZ+0x228b0], R6 ;  /* 0x0228b00603ff79a7 */ /* 0x0007e2000800003f */
[----:B--2---:R-:W-:-:S04]  /*124d0*/  LOP3.LUT R8, R8, 0x1f, RZ, 0xc0, !PT ;  /* 0x0000001f08087812 */ /* 0x004fc800078ec0ff */
[----:B------:R-:W-:-:S13]  /*124e0*/  ISETP.NE.AND P0, PT, R8, RZ, PT ;  /* 0x000000ff0800720c */ /* 0x000fda0003f05270 */
[----:B---3--:R-:W-:Y:S05]  /*124f0*/  @!P0 BRA `(.L_x_824) ;  /* 0x0000000000048947 */ /* 0x008fea0003800000 */
[----:B------:R-:W-:Y:S01]  /*12500*/  BPT.TRAP 0x1 ;  /* 0x000000040000795c */ /* 0x000fe20000300000 */
.L_x_824:
[----:B------:R-:W-:Y:S05]  /*12510*/  BSYNC B2 ;  /* 0x0000000000027941 */ /* 0x000fea0003800000 */
.L_x_823:
[----:B------:R-:W-:Y:S01]  /*12520*/  R2UR UR10, R12 ;  /* 0x000000000c0a72ca */ /* 0x000fe200000e0000 */
[----:B01----:R-:W-:Y:S01]  /*12530*/  IMAD R6, R24, 0xc000, R22 ;  /* 0x0000c00018067824 */ /* 0x003fe200078e0216 */
[----:B------:R-:W-:Y:S01]  /*12540*/  R2UR UR6, R10 ;  /* 0x000000000a0672ca */ /* 0x000fe200000e0000 */
[----:B------:R-:W-:Y:S01]  /*12550*/  UIADD3 UR4, UP0, UR38, 0x670, URZ ;  /* 0x0000067026047890 */ /* 0x000fe2000ff1e03f */
[----:B------:R-:W-:Y:S01]  /*12560*/  R2UR UR7, R11 ;  /* 0x000000000b0772ca */ /* 0x000fe200000e0000 */
[----:B------:R-:W-:Y:S01]  /*12570*/  VIADD R3, R3, 0x228b0 ;  /* 0x000228b003037836 */ /* 0x000fe20000000000 */
[----:B------:R-:W-:Y:S01]  /*12580*/  PLOP3.LUT P0, PT, PT, PT, PT, 0x80, 0x0 ;  /* 0x000000000000781c */ /* 0x000fe20003f0f070 */
[----:B------:R-:W-:Y:S01]  /*12590*/  VIADD R8, R6, 0x400 ;  /* 0x0000040006087836 */ /* 0x000fe20000000000 */
[----:B------:R-:W-:-:S12]  /*125a0*/  UIADD3.X UR5, URZ, UR39, URZ, UP0, !UPT ;  /* 0x000000273f057290 */ /* 0x000fd800087fe43f */
.L_x_825:
        /* <DEDUP_REMOVED lines=9> */
[----:B0-----:R-:W-:Y:S05]  /*12640*/  @P0 BRA.U.ANY `(.L_x_825) ;  /* 0xfffffffd00d80947 */ /* 0x001fea000393ffff */
[----:B------:R-:W-:Y:S01]  /*12650*/  R2UR UR6, R10 ;  /* 0x000000000a0672ca */ /* 0x000fe200000e0000 */
[----:B------:R-:W-:Y:S01]  /*12660*/  VIADD R8, R6, 0x3400 ;  /* 0x0000340006087836 */ /* 0x000fe20000000000 */
[----:B------:R-:W-:Y:S01]  /*12670*/  R2UR UR7, R11 ;  /* 0x000000000b0772ca */ /* 0x000fe200000e0000 */
[----:B------:R-:W-:Y:S01]  /*12680*/  UMOV UR10, 0x40 ;  /* 0x00000040000a7882 */ /* 0x000fe20000000000 */
[----:B------:R-:W-:-:S13]  /*12690*/  PLOP3.LUT P0, PT, PT, PT, PT, 0x80, 0x0 ;  /* 0x000000000000781c */ /* 0x000fda0003f0f070 */
.L_x_826:
        /* <DEDUP_REMOVED lines=15> */
.L_x_827:
        /* <DEDUP_REMOVED lines=15> */
.L_x_828:
        /* <DEDUP_REMOVED lines=10> */
.L_x_815:
[----:B------:R-:W-:Y:S05]  /*12920*/  BSYNC B1 ;  /* 0x0000000000017941 */ /* 0x000fea0003800000 */
.L_x_814:
[----:B------:R-:W-:Y:S01]  /*12930*/  VIADD R9, R2, 0xfffffffe ;  /* 0xfffffffe02097836 */ /* 0x000fe20000000000 */
[----:B------:R-:W-:Y:S01]  /*12940*/  PLOP3.LUT P0, PT, PT, PT, PT, 0x8, 0x0 ;  /* 0x000000000000781c */ /* 0x000fe20003f0e170 */
[----:B------:R-:W-:-:S03]  /*12950*/  VIADD R24, R24, 0x1 ;  /* 0x0000000118187836 */ /* 0x000fc60000000000 */
[----:B------:R-:W-:Y:S02]  /*12960*/  ISETP.GE.AND P2, PT, R9, R5, PT ;  /* 0x000000050900720c */ /* 0x000fe40003f46270 */
[----:B------:R-:W-:-:S04]  /*12970*/  ISETP.NE.AND P1, PT, R24, 0x2, PT ;  /* 0x000000021800780c */ /* 0x000fc80003f25270 */
[----:B------:R-:W-:Y:S02]  /*12980*/  SEL R2, RZ, 0x1, P1 ;  /* 0x00000001ff027807 */ /* 0x000fe40000800000 */
[----:B------:R-:W-:Y:S02]  /*12990*/  SEL R24, R24, RZ, P1 ;  /* 0x000000ff18187207 */ /* 0x000fe40000800000 */
[----:B------:R-:W-:-:S03]  /*129a0*/  LOP3.LUT R27, R27, R2, RZ, 0x3c, !PT ;  /* 0x000000021b1b7212 */ /* 0x000fc600078e3cff */
[----:B------:R-:W-:Y:S05]  /*129b0*/  @!P2 BRA `(.L_x_808) ;  /* 0x000000080010a947 */ /* 0x000fea0003800000 */
.L_x_844:
[----:B------:R-:W-:Y:S05]  /*129c0*/  YIELD ;  /* 0x0000000000007946 */ /* 0x000fea0003800000 */
[----:B------:R-:W-:Y:S04]  /*129d0*/  BSSY B1, `(.L_x_829) ;  /* 0x000007a000017945 */ /* 0x000fe80003800000 */
[----:B------:R-:W-:Y:S05]  /*129e0*/  @!P6 BRA `(.L_x_830) ;  /* 0x0000000400e0e947 */ /* 0x000fea0003800000 */
[----:B------:R-:W-:Y:S01]  /*129f0*/  IMAD R6, R24, 0x8, R22 ;  /* 0x0000000818067824 */ /* 0x000fe200078e0216 */
[----:B------:R-:W-:Y:S01]  /*12a00*/  SHF.L.U32 R2, R27, 0x1f, RZ ;  /* 0x0000001f1b027819 */ /* 0x000fe200000006ff */
[----:B0-----:R-:W0:Y:S01]  /*12a10*/  S2R R3, SR_TID.X ;  /* 0x0000000000037919 */ /* 0x001e220000002100 */
[----:B------:R-:W-:Y:S02]  /*12a20*/  BSSY B2, `(.L_x_831) ;  /* 0x0000005000027945 */ /* 0x000fe40003800000 */
[----:B------:R-:W1:Y:S01]  /*12a30*/  SYNCS.PHASECHK.TRANS64.TRYWAIT P1, [R6+URZ+0x228a0], R2 ;  /* 0x0228a002060075a7 */ /* 0x000e62000802017f */
[----:B0-----:R-:W-:-:S04]  /*12a40*/  LOP3.LUT R3, R3, 0x7f, RZ, 0xc0, !PT ;  /* 0x0000007f03037812 */ /* 0x001fc800078ec0ff */
[----:B------:R-:W-:Y:S01]  /*12a50*/  ISETP.NE.AND P2, PT, R3, RZ, PT ;  /* 0x000000ff0300720c */ /* 0x000fe20003f45270 */
[----:B-1----:R-:W-:-:S12]  /*12a60*/  @!P1 BRA `(.L_x_832) ;  /* 0x0000006000109947 */ /* 0x002fd80003800000 */
.L_x_982:
[----:B------:R-:W-:Y:S05]  /*12a70*/  BSYNC B2 ;  /* 0x0000000000027941 */ /* 0x000fea0003800000 */
.L_x_831:
        /* <DEDUP_REMOVED lines=9> */
.L_x_834:
[----:B------:R-:W-:Y:S05]  /*12b10*/  BSYNC B2 ;  /* 0x0000000000027941 */ /* 0x000fea0003800000 */
.L_x_833:
        /* <DEDUP_REMOVED lines=10> */
[----:B------:R-:W-:-:S10]  /*12bc0*/  UMOV UR7, 0x12f00000 ;  /* 0x12f0000000077882 */ /* 0x000fd40000000000 */
.L_x_835:
        /* <DEDUP_REMOVED lines=13> */
.L_x_983:
[----:B------:R-:W-:Y:S05]  /*12ca0*/  BSYNC B2 ;  /* 0x0000000000027941 */ /* 0x000fea0003800000 */
.L_x_836:
[----:B------:R-:W-:Y:S01]  /*12cb0*/  BSSY B2, `(.L_x_838) ;  /* 0x000000b000027945 */ /* 0x000fe20003800000 */
[----:B01----:R-:W-:Y:S02]  /*12cc0*/  IMAD.MOV.U32 R2, RZ, RZ, 0x0 ;  /* 0x00000000ff027424 */ /* 0x003fe400078e00ff */
[----:B------:R-:W-:Y:S01]  /*12cd0*/  IMAD.MOV.U32 R3, RZ, RZ, 0x12f00000 ;  /* 0x12f00000ff037424 */ /* 0x000fe200078e00ff */
[----:B------:R-:W-:Y:S06]  /*12ce0*/  @P2 BRA `(.L_x_839) ;  /* 0x00000000001c2947 */ /* 0x000fec0003800000 */
[----:B------:R-:W0:Y:S01]  /*12cf0*/  S2R R11, SR_TID.X ;  /* 0x00000000000b7919 */ /* 0x000e220000002100 */
[----:B------:R-:W-:-:S04]  /*12d00*/  IMAD.MOV.U32 R7, RZ, RZ, 0xc000 ;  /* 0x0000c000ff077424 */ /* 0x000fc800078e00ff */
[----:B------:R1:W-:Y:S01]  /*12d10*/  SYNCS.ARRIVE.TRANS64 RZ, [R6+URZ+0x228b0], R7 ;  /* 0x0228b00706ff79a7 */ /* 0x0003e2000800003f */
[----:B0-----:R-:W-:-:S04]  /*12d20*/  LOP3.LUT R11, R11, 0x1f, RZ, 0xc0, !PT ;  /* 0x0000001f0b0b7812 */ /* 0x001fc800078ec0ff */
[----:B------:R-:W-:-:S13]  /*12d30*/  ISETP.NE.AND P1, PT, R11, RZ, PT ;  /* 0x000000ff0b00720c */ /* 0x000fda0003f25270 */
[----:B-1----:R-:W-:Y:S05]  /*12d40*/  @!P1 BRA `(.L_x_839) ;  /* 0x0000000000049947 */ /* 0x002fea0003800000 */
[----:B------:R-:W-:Y:S01]  /*12d50*/  BPT.TRAP 0x1 ;  /* 0x000000040000795c */ /* 0x000fe20000300000 */
.L_x_839:
[----:B------:R-:W-:Y:S05]  /*12d60*/  BSYNC B2 ;  /* 0x0000000000027941 */ /* 0x000fea0003800000 */
.L_x_838:
[----:B------:R-:W-:Y:S01]  /*12d70*/  R2UR UR6, R2 ;  /* 0x00000000020672ca */ /* 0x000fe200000e0000 */
[----:B------:R-:W-:Y:S01]  /*12d80*/  IMAD R7, R24, 0xc000, R22 ;  /* 0x0000c00018077824 */ /* 0x000fe200078e0216 */
[----:B------:R-:W-:Y:S01]  /*12d90*/  R2UR UR7, R3 ;  /* 0x00000000030772ca */ /* 0x000fe200000e0000 */
[----:B------:R-:W-:Y:S01]  /*12da0*/  UIADD3 UR4, UP0, UR38, 0x670, URZ ;  /* 0x0000067026047890 */ /* 0x000fe2000ff1e03f */
[----:B------:R-:W-:Y:S01]  /*12db0*/  R2UR UR10, R10 ;  /* 0x000000000a0a72ca */ /* 0x000fe200000e0000 */
[----:B------:R-:W-:Y:S01]  /*12dc0*/  VIADD R6, R6, 0x228b0 ;  /* 0x000228b006067836 */ /* 0x000fe20000000000 */
[----:B------:R-:W-:Y:S01]  /*12dd0*/  PLOP3.LUT P1, PT, PT, PT, PT, 0x80, 0x0 ;  /* 0x000000000000781c */ /* 0x000fe20003f2f070 */
[----:B------:R-:W-:Y:S01]  /*12de0*/  VIADD R10, R7, 0x400 ;  /* 0x00000400070a7836 */ /* 0x000fe20000000000 */
[----:B------:R-:W-:-:S12]  /*12df0*/  UIADD3.X UR5, URZ, UR39, URZ, UP0, !UPT ;  /* 0x000000273f057290 */ /* 0x000fd800087fe43f */
.L_x_840:
        /* <DEDUP_REMOVED lines=15> */
.L_x_841:
        /* <DEDUP_REMOVED lines=15> */
.L_x_842:
        /* <DEDUP_REMOVED lines=15> */
.L_x_843:
        /* <DEDUP_REMOVED lines=10> */
.L_x_830:
[----:B------:R-:W-:Y:S05]  /*13170*/  BSYNC B1 ;  /* 0x0000000000017941 */ /* 0x000fea0003800000 */
.L_x_829:
[C---:B------:R-:W-:Y:S01]  /*13180*/  ISETP.GT.AND P2, PT, R9.reuse, R5, PT ;  /* 0x000000050900720c */ /* 0x040fe20003f44270 */
[----:B------:R-:W-:Y:S02]  /*13190*/  VIADD R24, R24, 0x1 ;  /* 0x0000000118187836 */ /* 0x000fe40000000000 */
[----:B------:R-:W-:-:S03]  /*131a0*/  VIADD R9, R9, 0xffffffff ;  /* 0xffffffff09097836 */ /* 0x000fc60000000000 */
[----:B------:R-:W-:-:S04]  /*131b0*/  ISETP.NE.AND P1, PT, R24, 0x2, PT ;  /* 0x000000021800780c */ /* 0x000fc80003f25270 */
[----:B------:R-:W-:Y:S02]  /*131c0*/  SEL R2, RZ, 0x1, P1 ;  /* 0x00000001ff027807 */ /* 0x000fe40000800000 */
[----:B------:R-:W-:Y:S02]  /*131d0*/  SEL R24, R24, RZ, P1 ;  /* 0x000000ff18187207 */ /* 0x000fe40000800000 */
[----:B------:R-:W-:Y:S01]  /*131e0*/  LOP3.LUT R27, R27, R2, RZ, 0x3c, !PT ;  /* 0x000000021b1b7212 */ /* 0x000fe200078e3cff */
[----:B------:R-:W-:Y:S06]  /*131f0*/  @P2 BRA `(.L_x_844) ;  /* 0xfffffff400f02947 */ /* 0x000fec000383ffff */
.L_x_808:
[----:B------:R-:W-:Y:S05]  /*13200*/  BSYNC B0 ;  /* 0x0000000000007941 */ /* 0x000fea0003800000 */
.L_x_807:
[----:B------:R-:W2:Y:S01]  /*13210*/  LDL R34, [R1+0x4] ;  /* 0x0000040001227983 */ /* 0x000ea20000100800 */
[----:B------:R-:W-:Y:S05]  /*13220*/  @!P0 WARPSYNC.ALL ;  /* 0x0000000000008948 */ /* 0x000fea0003800000 */
[----:B------:R-:W-:Y:S06]  /*13230*/  @!P0 BAR.SYNC.DEFER_BLOCKING 0xc, 0x180 ;  /* 0x0306000000008b1d */ /* 0x000fec0000010000 */
[----:B------:R-:W-:Y:S01]  /*13240*/  BSSY B7, `(.L_x_845) ;  /* 0x000035e000077945 */ /* 0x000fe20003800000 */
[----:B--2---:R-:W-:-:S13]  /*13250*/  ISETP.GT.AND P0, PT, R34, RZ, PT ;  /* 0x000000ff2200720c */ /* 0x004fda0003f04270 */
[----:B------:R-:W-:Y:S05]  /*13260*/  @P0 BRA `(.L_x_846) ;  /* 0x0000000000440947 */ /* 0x000fea0003800000 */
[----:B------:R-:W1:Y:S02]  /*13270*/  S2R R2, SR_TID.X ;  /* 0x0000000000027919 */ /* 0x000e640000002100 */
[----:B-1----:R-:W-:-:S04]  /*13280*/  LOP3.LUT R2, R2, 0x7f, RZ, 0xc0, !PT ;  /* 0x0000007f02027812 */ /* 0x002fc800078ec0ff */
[----:B------:R-:W-:-:S13]  /*13290*/  ISETP.NE.AND P0, PT, R2, RZ, PT ;  /* 0x000000ff0200720c */ /* 0x000fda0003f05270 */
[----:B------:R-:W-:Y:S05]  /*132a0*/  @P0 BRA `(.L_x_847) ;  /* 0x00000034005c0947 */ /* 0x000fea0003800000 */
[----:B------:R-:W1:Y:S01]  /*132b0*/  S2R R5, SR_LANEID ;  /* 0x0000000000057919 */ /* 0x000e620000000000 */
[----:B------:R-:W-:Y:S01]  /*132c0*/  VOTEU.ANY UR4, UPT, PT ;  /* 0x0000000000047886 */ /* 0x000fe200038e0100 */
[----:B0-----:R-:W0:Y:S01]  /*132d0*/  LDC.64 R2, c[0x0][0xc60] ;  /* 0x00031800ff027b82 */ /* 0x001e220000000a00 */
[----:B------:R-:W1:Y:S02]  /*132e0*/  FLO.U32 R0, UR4 ;  /* 0x0000000400007d00 */ /* 0x000e6400080e0000 */
[----:B-1----:R-:W-:-:S06]  /*132f0*/  ISETP.EQ.U32.AND P0, PT, R0, R5, PT ;  /* 0x000000050000720c */ /* 0x002fcc0003f02070 */
[----:B------:R-:W0:Y:S07]  /*13300*/  POPC R5, UR4 ;  /* 0x0000000400057d09 */ /* 0x000e2e0008000000 */
[----:B0-----:R-:W2:Y:S01]  /*13310*/  @P0 ATOMG.E.ADD.STRONG.GPU PT, R3, desc[UR40][R2.64], R5 ;  /* 0x00000005020309a8 */ /* 0x001ea200081ee1e8 */
[----:B------:R-:W0:Y:S02]  /*13320*/  S2R R4, SR_LTMASK ;  /* 0x0000000000047919 */ /* 0x000e240000003900 */
[----:B0-----:R-:W-:-:S04]  /*13330*/  LOP3.LUT R4, R4, UR4, RZ, 0xc0, !PT ;  /* 0x0000000404047c12 */ /* 0x001fc8000f8ec0ff */
[----:B------:R-:W0:Y:S01]  /*13340*/  POPC R7, R4 ;  /* 0x0000000400077309 */ /* 0x000e220000000000 */
[----:B--2---:R-:W0:Y:S02]  /*13350*/  SHFL.IDX PT, R0, R3, R0, 0x1f ;  /* 0x00001f0003007589 */ /* 0x004e2400000e0000 */
[----:B0-----:R-:W-:Y:S01]  /*13360*/  IADD3 R16, R0, UR36, R7 ;  /* 0x0000002400107c10 */ /* 0x001fe2000fffe007 */
[----:B------:R-:W-:Y:S06]  /*13370*/  BRA `(.L_x_847) ;  /* 0x0000003400287947 */ /* 0x000fec0003800000 */
.L_x_846:
        /* <DEDUP_REMOVED lines=10> */
[----:B0-----:R-:W0:Y:S01]  /*13420*/  LDC.64 R2, c[0x4][R2] ;  /* 0x0100000002027b82 */ /* 0x001e220000000a00 */
        /* <DEDUP_REMOVED lines=8> */
[----:B0-----:R-:W-:Y:S05]  /*134b0*/  CALL.ABS.NOINC R2 ;  /* 0x0000000002007343 */ /* 0x001fea0003c00000 */
.L_x_849:
[----:B------:R-:W-:Y:S05]  /*134c0*/  BSYNC B6 ;  /* 0x0000000000067941 */ /* 0x000fea0003800000 */
.L_x_848:
        /* <DEDUP_REMOVED lines=8> */
[----:B0-----:R0:W1:Y:S01]  /*13550*/  LDC.64 R2, c[0x4][R33] ;  /* 0x0100000021027b82 */ /* 0x0010620000000a00 */
[----:B------:R-:W-:Y:S02]  /*13560*/  IMAD.U32 R4, RZ, RZ, UR6 ;  /* 0x00000006ff047e24 */ /* 0x000fe4000f8e00ff */
[----:B------:R-:W-:Y:S02]  /*13570*/  IMAD.U32 R5, RZ, RZ, UR7 ;  /* 0x00000007ff057e24 */ /* 0x000fe4000f8e00ff */
[----:B------:R-:W-:Y:S02]  /*13580*/  IMAD.U32 R6, RZ, RZ, UR8 ;  /* 0x00000008ff067e24 */ /* 0x000fe4000f8e00ff */
[----:B------:R-:W-:-:S02]  /*13590*/  IMAD.U32 R7, RZ, RZ, UR9 ;  /* 0x00000009ff077e24 */ /* 0x000fc4000f8e00ff */
[----:B------:R-:W-:Y:S02]  /*135a0*/  IMAD.U32 R10, RZ, RZ, UR4 ;  /* 0x00000004ff0a7e24 */ /* 0x000fe4000f8e00ff */
[----:B------:R-:W-:Y:S02]  /*135b0*/  IMAD.U32 R11, RZ, RZ, UR5 ;  /* 0x00000005ff0b7e24 */ /* 0x000fe4000f8e00ff */
[----:B------:R-:W-:Y:S02]  /*135c0*/  IMAD.MOV.U32 R8, RZ, RZ, 0x70 ;  /* 0x00000070ff087424 */ /* 0x000fe400078e00ff */
[----:B------:R-:W-:Y:S02]  /*135d0*/  IMAD.MOV.U32 R12, RZ, RZ, 0x1 ;  /* 0x00000001ff0c7424 */ /* 0x000fe400078e00ff */
[----:B0-----:R-:W-:-:S07]  /*135e0*/  IMAD.MOV.U32 R13, RZ, RZ, RZ ;  /* 0x000000ffff0d7224 */ /* 0x001fce00078e00ff */
[----:B------:R-:W-:-:S07]  /*135f0*/  LEPC R20, `(.L_x_852) ;  /* 0x000000001014794e */ /* 0x000fce0000000000 */
[----:B-1----:R-:W-:Y:S05]  /*13600*/  CALL.ABS.NOINC R2 ;  /* 0x0000000002007343 */ /* 0x002fea0003c00000 */
.L_x_852:
[----:B------:R0:W1:Y:S01]  /*13610*/  LDC.64 R2, c[0x4][R33] ;  /* 0x0100000021027b82 */ /* 0x0000620000000a00 */
[----:B------:R-:W-:Y:S01]  /*13620*/  ULDC.64 UR4, c[0x4][0x98] ;  /* 0x0100260000047ab9 */ /* 0x000fe20000000a00 */
[----:B------:R-:W-:Y:S01]  /*13630*/  ULDC.64 UR6, c[0x4][0xa0] ;  /* 0x0100280000067ab9 */ /* 0x000fe20000000a00 */
[----:B------:R-:W-:Y:S01]  /*13640*/  ULDC.64 UR8, c[0x4][0x18] ;  /* 0x0100060000087ab9 */ /* 0x000fe20000000a00 */
        /* <DEDUP_REMOVED lines=11> */
.L_x_851:
[----:B------:R-:W-:Y:S05]  /*13700*/  BSYNC B6 ;  /* 0x0000000000067941 */ /* 0x000fea0003800000 */
.L_x_850:
[----:B------:R-:W2:Y:S01]  /*13710*/  LDL R33, [R1+0x2c] ;  /* 0x00002c0001217983 */ /* 0x000ea20000100800 */
[----:B------:R-:W-:Y:S01]  /*13720*/  ULDC.64 UR4, c[0x0][0x9f8] ;  /* 0x00027e0000047ab9 */ /* 0x000fe20000000a00 */
[----:B------:R-:W1:Y:S01]  /*13730*/  LDC R9, c[0x0][0x430] ;  /* 0x00010c00ff097b82 */ /* 0x000e620000000800 */
[----:B------:R-:W-:Y:S01]  /*13740*/  ISETP.NE.U32.AND P0, PT, RZ, UR4, PT ;  /* 0x00000004ff007c0c */ /* 0x000fe2000bf05070 */
[----:B------:R-:W3:Y:S03]  /*13750*/  LDL R20, [R1+0x40] ;  /* 0x0000400001147983 */ /* 0x000ee60000100800 */
[----:B------:R-:W-:Y:S01]  /*13760*/  ISETP.NE.AND.EX P0, PT, RZ, UR5, PT, P0 ;  /* 0x00000005ff007c0c */ /* 0x000fe2000bf05300 */
[----:B------:R-:W4:-:S12]  /*13770*/  S2R R21, SR_TID.X ;  /* 0x0000000000157919 */ /* 0x000f180000002100 */
[----:B------:R-:W-:Y:S01]  /*13780*/  @P0 IADD3 R2, P1, R28, UR4, RZ ;  /* 0x000000041c020c10 */ /* 0x000fe2000ff3e0ff */
[----:B------:R-:W-:Y:S01]  /*13790*/  IMAD.MOV.U32 R36, RZ, RZ, RZ ;  /* 0x000000ffff247224 */ /* 0x000fe200078e00ff */
[----:B------:R-:W1:Y:S01]  /*137a0*/  S2R R10, SR_TID.X ;  /* 0x00000000000a7919 */ /* 0x000e620000002100 */
[----:B------:R-:W-:Y:S01]  /*137b0*/  LOP3.LUT R23, R23, 0xffffffdf, RZ, 0xc0, !PT ;  /* 0xffffffdf17177812 */ /* 0x000fe200078ec0ff */
[----:B------:R-:W-:Y:S01]  /*137c0*/  ULDC UR4, c[0x0][0x320] ;  /* 0x0000c80000047ab9 */ /* 0x000fe20000000800 */
[----:B0-----:R-:W-:-:S05]  /*137d0*/  @P0 IADD3.X R3, R32, UR5, RZ, P1, !PT ;  /* 0x0000000520030c10 */ /* 0x001fca0008ffe4ff */
[----:B------:R0:W3:Y:S01]  /*137e0*/  @P0 LDG.E R29, desc[UR40][R2.64] ;  /* 0x00000028021d0981 */ /* 0x0000e2000c1e1900 */
[----:B----4-:R-:W-:-:S04]  /*137f0*/  LOP3.LUT R21, R21, 0x7f, RZ, 0xc0, !PT ;  /* 0x0000007f15157812 */ /* 0x010fc800078ec0ff */
[----:B------:R-:W-:Y:S02]  /*13800*/  SHF.R.U32.HI R0, RZ, 0x3, R21 ;  /* 0x00000003ff007819 */ /* 0x000fe40000011615 */
[----:B------:R-:W4:Y:S01]  /*13810*/  S2R R21, SR_TID.X ;  /* 0x0000000000157919 */ /* 0x000f220000002100 */
[----:B-1----:R-:W-:-:S13]  /*13820*/  ISETP.NE.AND P1, PT, R9, 0x1, PT ;  /* 0x000000010900780c */ /* 0x002fda0003f25270 */
[----:B0-----:R-:W0:Y:S01]  /*13830*/  @P1 LDC R2, c[0x0][0x438] ;  /* 0x00010e00ff021b82 */ /* 0x001e220000000800 */
[----:B----4-:R-:W-:-:S04]  /*13840*/  SHF.L.U32 R21, R21, 0x4, RZ ;  /* 0x0000000415157819 */ /* 0x010fc800000006ff */
[----:B------:R-:W-:-:S03]  /*13850*/  LOP3.LUT R21, R0, 0x70, R21, 0xf8, !PT ;  /* 0x0000007000157812 */ /* 0x000fc600078ef815 */
[----:B------:R-:W1:Y:S01]  /*13860*/  @P1 LDC R0, c[0x0][0x434] ;  /* 0x00010d00ff001b82 */ /* 0x000e620000000800 */
[----:B------:R-:W-:-:S05]  /*13870*/  IMAD.SHL.U32 R10, R10, 0x8, RZ ;  /* 0x000000080a0a7824 */ /* 0x000fca00078e00ff */
[----:B------:R-:W-:Y:S01]  /*13880*/  LOP3.LUT R10, R10, 0x38, RZ, 0xc0, !PT ;  /* 0x000000380a0a7812 */ /* 0x000fe200078ec0ff */
[----:B------:R-:W-:Y:S01]  /*13890*/  UMOV UR5, 0xffffffff ;  /* 0xffffffff00057882 */ /* 0x000fe20000000000 */
[----:B--2---:R-:W-:-:S04]  /*138a0*/  VIADD R8, R33, 0xffffffff ;  /* 0xffffffff21087836 */ /* 0x004fc80000000000 */
[----:B------:R-:W-:-:S05]  /*138b0*/  IMAD R4, R8, 0x60, R21 ;  /* 0x0000006008047824 */ /* 0x000fca00078e0215 */
[C---:B------:R-:W-:Y:S01]  /*138c0*/  ISETP.GE.AND P0, PT, R4.reuse, R34, PT ;  /* 0x000000220400720c */ /* 0x040fe20003f06270 */
[----:B------:R-:W-:-:S03]  /*138d0*/  IMAD.IADD R37, R4, 0x1, R31 ;  /* 0x0000000104257824 */ /* 0x000fc600078e021f */
[----:B------:R-:W-:Y:S01]  /*138e0*/  ISETP.GT.U32.OR P0, PT, R21, 0x5f, P0 ;  /* 0x0000005f1500780c */ /* 0x000fe20000704470 */
[----:B-1----:R-:W-:-:S04]  /*138f0*/  @P1 IMAD.HI.U32 R3, R37, R0, RZ ;  /* 0x0000000025031227 */ /* 0x002fc800078e00ff */
[----:B------:R-:W-:Y:S01]  /*13900*/  IMAD.MOV.U32 R0, RZ, RZ, R37 ;  /* 0x000000ffff007224 */ /* 0x000fe200078e0025 */
[----:B0-----:R-:W-:-:S07]  /*13910*/  @P1 SHF.R.U32.HI R0, RZ, R2, R3 ;  /* 0x00000002ff001219 */ /* 0x001fce0000011603 */
[----:B------:R-:W0:Y:S08]  /*13920*/  @!P0 LDC.64 R2, c[0x0][0x428] ;  /* 0x00010a00ff028b82 */ /* 0x000e300000000a00 */
[----:B------:R-:W1:Y:S01]  /*13930*/  @!P0 LDC.64 R4, c[0x0][0x418] ;  /* 0x00010600ff048b82 */ /* 0x000e620000000a00 */
[--C-:B------:R-:W-:Y:S01]  /*13940*/  @!P0 SHF.R.S32.HI R7, RZ, 0x1f, R0.reuse ;  /* 0x0000001fff078819 */ /* 0x100fe20000011400 */
[----:B------:R-:W-:Y:S01]  /*13950*/  @!P0 IMAD.MOV.U32 R6, RZ, RZ, R0 ;  /* 0x000000ffff068224 */ /* 0x000fe200078e0000 */
[----:B---3--:R-:W-:-:S03]  /*13960*/  SHF.R.S32.HI R34, RZ, 0x1f, R29 ;  /* 0x0000001fff227819 */ /* 0x008fc6000001141d */
[----:B0-----:R-:W-:-:S04]  /*13970*/  @!P0 IMAD.WIDE.U32 R6, R29, R2, R6 ;  /* 0x000000021d068225 */ /* 0x001fc800078e0006 */
[----:B------:R-:W-:-:S04]  /*13980*/  @!P0 IMAD R2, R34, R2, RZ ;  /* 0x0000000222028224 */ /* 0x000fc800078e02ff */
[----:B------:R-:W-:Y:S01]  /*13990*/  @!P0 IMAD R3, R29, R3, R2 ;  /* 0x000000031d038224 */ /* 0x000fe200078e0202 */
[----:B-1----:R-:W-:-:S03]  /*139a0*/  @!P0 LEA R4, P1, R6, R4, 0x2 ;  /* 0x0000000406048211 */ /* 0x002fc600078210ff */
[----:B------:R-:W-:-:S05]  /*139b0*/  @!P0 IMAD.IADD R3, R7, 0x1, R3 ;  /* 0x0000000107038824 */ /* 0x000fca00078e0203 */
[----:B------:R-:W-:-:S05]  /*139c0*/  @!P0 LEA.HI.X R5, R6, R5, R3, 0x2, P1 ;  /* 0x0000000506058211 */ /* 0x000fca00008f1403 */
[----:B------:R0:W5:Y:S01]  /*139d0*/  @!P0 LDG.E R36, desc[UR40][R4.64] ;  /* 0x0000002804248981 */ /* 0x000162000c1e1900 */
[----:B------:R-:W-:Y:S02]  /*139e0*/  ISETP.NE.AND P0, PT, R20, 0x3, PT ;  /* 0x000000031400780c */ /* 0x000fe40003f05270 */
[----:B------:R-:W1:Y:S01]  /*139f0*/  S2R R20, SR_TID.X ;  /* 0x0000000000147919 */ /* 0x000e620000002100 */
[----:B------:R-:W-:-:S13]  /*13a00*/  ISETP.GT.U32.AND P1, PT, R21, 0x5f, PT ;  /* 0x0000005f1500780c */ /* 0x000fda0003f24070 */
[----:B------:R-:W-:Y:S02]  /*13a10*/  @P1 LOP3.LUT R23, R23, 0x20, RZ, 0xfc, !PT ;  /* 0x0000002017171812 */ /* 0x000fe400078efcff */
[----:B------:R-:W-:Y:S02]  /*13a20*/  ISETP.GE.AND P1, PT, R10, UR4, PT ;  /* 0x000000040a007c0c */ /* 0x000fe4000bf26270 */
[----:B------:R-:W-:-:S04]  /*13a30*/  LOP3.LUT R23, R23, 0xffffffbf, RZ, 0xc0, !PT ;  /* 0xffffffbf17177812 */ /* 0x000fc800078ec0ff */
[----:B------:R-:W-:Y:S01]  /*13a40*/  @P0 LOP3.LUT R23, R23, 0x40, RZ, 0xfc, !PT ;  /* 0x0000004017170812 */ /* 0x000fe200078efcff */
[----:B-1----:R-:W-:-:S05]  /*13a50*/  IMAD.SHL.U32 R20, R20, 0x8, RZ ;  /* 0x0000000814147824 */ /* 0x002fca00078e00ff */
[----:B------:R-:W-:-:S04]  /*13a60*/  LOP3.LUT R20, R20, 0x38, RZ, 0xc0, !PT ;  /* 0x0000003814147812 */ /* 0x000fc800078ec0ff */
[----:B------:R-:W-:Y:S02]  /*13a70*/  LOP3.LUT R11, R20, 0x40, RZ, 0xfc, !PT ;  /* 0x00000040140b7812 */ /* 0x000fe400078efcff */
[----:B------:R-:W-:Y:S02]  /*13a80*/  LOP3.LUT R23, R23, 0xffffffef, RZ, 0xc0, !PT ;  /* 0xffffffef17177812 */ /* 0x000fe400078ec0ff */
[----:B------:R-:W-:Y:S02]  /*13a90*/  ISETP.GE.AND P2, PT, R11, UR4, PT ;  /* 0x000000040b007c0c */ /* 0x000fe4000bf46270 */
[----:B------:R-:W-:Y:S02]  /*13aa0*/  @P1 LOP3.LUT R23, R23, 0x10, RZ, 0xfc, !PT ;  /* 0x0000001017171812 */ /* 0x000fe400078efcff */
[----:B------:R-:W-:Y:S02]  /*13ab0*/  LOP3.LUT R11, R10, 0x80, RZ, 0xfc, !PT ;  /* 0x000000800a0b7812 */ /* 0x000fe400078efcff */
[----:B------:R-:W-:-:S02]  /*13ac0*/  LOP3.LUT R23, R23, 0xfffffff7, RZ, 0xc0, !PT ;  /* 0xfffffff717177812 */ /* 0x000fc400078ec0ff */
[----:B------:R-:W-:Y:S02]  /*13ad0*/  LOP3.LUT R10, R10, 0xc0, RZ, 0xfc, !PT ;  /* 0x000000c00a0a7812 */ /* 0x000fe400078efcff */
[----:B------:R-:W-:-:S03]  /*13ae0*/  ISETP.GE.AND P3, PT, R11, UR4, PT ;  /* 0x000000040b007c0c */ /* 0x000fc6000bf66270 */
[----:B------:R-:W-:Y:S02]  /*13af0*/  @P2 LOP3.LUT R23, R23, 0x8, RZ, 0xfc, !PT ;  /* 0x0000000817172812 */ /* 0x000fe400078efcff */
[----:B------:R-:W-:Y:S02]  /*13b00*/  ISETP.GE.AND P2, PT, R10, UR4, PT ;  /* 0x000000040a007c0c */ /* 0x000fe4000bf46270 */
[----:B------:R-:W-:-:S04]  /*13b10*/  LOP3.LUT R23, R23, 0xfffffffd, RZ, 0xc0, !PT ;  /* 0xfffffffd17177812 */ /* 0x000fc800078ec0ff */
[----:B------:R-:W-:Y:S01]  /*13b20*/  LOP3.LUT R23, R23, 0xfffffffb, RZ, 0xc0, !PT ;  /* 0xfffffffb17177812 */ /* 0x000fe200078ec0ff */
[----:B------:R-:W-:-:S03]  /*13b30*/  IMAD.MOV R0, RZ, RZ, -R0 ;  /* 0x000000ffff007224 */ /* 0x000fc600078e0a00 */
[----:B------:R-:W-:Y:S01]  /*13b40*/  @P3 LOP3.LUT R23, R23, 0x4, RZ, 0xfc, !PT ;  /* 0x0000000417173812 */ /* 0x000fe200078efcff */
[----:B------:R-:W-:-:S03]  /*13b50*/  IMAD R37, R9, R0, R37 ;  /* 0x0000000009257224 */ /* 0x000fc600078e0225 */
[----:B------:R-:W-:Y:S01]  /*13b60*/  @P2 LOP3.LUT R23, R23, 0x2, RZ, 0xfc, !PT ;  /* 0x0000000217172812 */ /* 0x000fe200078efcff */
[----:B0-----:R-:W-:Y:S06]  /*13b70*/  BRA.DIV UR5, `(.L_x_853) ;  /* 0x0000004e05f47947 */ /* 0x001fec000b800000 */
.L_x_986:
[----:B------:R-:W-:Y:S02]  /*13b80*/  SHF.R.S32.HI R28, RZ, 0x1f, R18 ;  /* 0x0000001fff1c7819 */ /* 0x000fe40000011412 */
[----:B------:R-:W-:Y:S01]  /*13b90*/  SEL R7, RZ, 0x1, P1 ;  /* 0x00000001ff077807 */ /* 0x000fe20000800000 */
[----:B------:R-:W-:Y:S06]  /*13ba0*/  @!P0 BRA `(.L_x_854) ;  /* 0x0000000000048947 */ /* 0x000fec0003800000 */
[----:B------:R-:W-:Y:S01]  /*13bb0*/  BPT.TRAP 0x1 ;  /* 0x000000040000795c */ /* 0x000fe20000300000 */
.L_x_854:
[----:B------:R-:W-:Y:S01]  /*13bc0*/  IMAD R32, R25, 0x8, R22 ;  /* 0x0000000819207824 */ /* 0x000fe200078e0216 */
[----:B------:R-:W-:Y:S01]  /*13bd0*/  SHF.L.U32 R0, R26, 0x1f, RZ ;  /* 0x0000001f1a007819 */ /* 0x000fe200000006ff */
[----:B------:R-:W-:Y:S03]  /*13be0*/  BSSY B0, `(.L_x_855) ;  /* 0x0000003000007945 */ /* 0x000fe60003800000 */
[----:B------:R-:W0:Y:S02]  /*13bf0*/  SYNCS.PHASECHK.TRANS64.TRYWAIT P0, [R32+URZ+0x22840], R0 ;  /* 0x02284000200075a7 */ /* 0x000e24000800017f */
[----:B0-----:R-:W-:Y:S05]  /*13c00*/  @!P0 BRA `(.L_x_856) ;  /* 0x0000005000048947 */ /* 0x001fea0003800000 */
.L_x_987:
[----:B------:R-:W-:Y:S05]  /*13c10*/  BSYNC B0 ;  /* 0x0000000000007941 */ /* 0x000fea0003800000 */
.L_x_855:
[----:B------:R-:W2:Y:S01]  /*13c20*/  LDL R6, [R1+0x4] ;  /* 0x0000040001067983 */ /* 0x000ea20000100800 */
[----:B0-----:R-:W-:Y:S01]  /*13c30*/  SHF.R.S32.HI R0, RZ, 0x1f, R37 ;  /* 0x0000001fff007819 */ /* 0x001fe20000011425 */
[----:B------:R-:W-:Y:S01]  /*13c40*/  ULDC.64 UR4, c[0x0][0x300] ;  /* 0x0000c00000047ab9 */ /* 0x000fe20000000a00 */
[----:B-----5:R-:W-:Y:S01]  /*13c50*/  SHF.R.S32.HI R4, RZ, 0x1f, R36 ;  /* 0x0000001fff047819 */ /* 0x020fe20000011424 */
[----:B------:R-:W0:Y:S01]  /*13c60*/  S2R R9, SR_TID.X ;  /* 0x0000000000097919 */ /* 0x000e220000002100 */
[----:B------:R-:W-:Y:S01]  /*13c70*/  IMAD.WIDE.U32 R2, R37, UR4, RZ ;  /* 0x0000000425027c25 */ /* 0x000fe2000f8e00ff */
[----:B------:R-:W-:Y:S01]  /*13c80*/  LOP3.LUT R23, R23, 0xfffffffe, RZ, 0xc0, !PT ;  /* 0xfffffffe17177812 */ /* 0x000fe200078ec0ff */
[----:B------:R-:W1:Y:S01]  /*13c90*/  S2R R5, SR_TID.X ;  /* 0x0000000000057919 */ /* 0x000e620000002100 */
[----:B------:R3:W-:Y:S04]  /*13ca0*/  STL [R1+0x30], R0 ;  /* 0x0000300001007387 */ /* 0x0007e80000100800 */
[----:B------:R4:W-:Y:S01]  /*13cb0*/  STL [R1+0x34], R4 ;  /* 0x0000340401007387 */ /* 0x0009e20000100800 */
[----:B---3--:R-:W-:-:S04]  /*13cc0*/  IMAD R0, R0, UR4, RZ ;  /* 0x0000000400007c24 */ /* 0x008fc8000f8e02ff */
[----:B------:R-:W-:Y:S01]  /*13cd0*/  IMAD R0, R37, UR5, R0 ;  /* 0x0000000525007c24 */ /* 0x000fe2000f8e0200 */
[----:B------:R-:W-:-:S03]  /*13ce0*/  ULDC.64 UR4, c[0x0][0x310] ;  /* 0x0000c40000047ab9 */ /* 0x000fc60000000a00 */
[----:B------:R-:W-:Y:S02]  /*13cf0*/  IMAD.IADD R3, R3, 0x1, R0 ;  /* 0x0000000103037824 */ /* 0x000fe400078e0200 */
[----:B------:R-:W-:Y:S02]  /*13d00*/  IMAD R0, R4, UR4, RZ ;  /* 0x0000000404007c24 */ /* 0x000fe4000f8e02ff */
[----:B------:R-:W-:-:S04]  /*13d10*/  IMAD.WIDE.U32 R2, R36, UR4, R2 ;  /* 0x0000000424027c25 */ /* 0x000fc8000f8e0002 */
[----:B------:R-:W-:Y:S01]  /*13d20*/  IMAD R0, R36, UR5, R0 ;  /* 0x0000000524007c24 */ /* 0x000fe2000f8e0200 */
[----:B------:R-:W-:Y:S01]  /*13d30*/  ULDC.64 UR4, c[0x0][0x308] ;  /* 0x0000c20000047ab9 */ /* 0x000fe20000000a00 */
[----:B0-----:R-:W-:Y:S01]  /*13d40*/  IMAD.SHL.U32 R9, R9, 0x8, RZ ;  /* 0x0000000809097824 */ /* 0x001fe200078e00ff */
[----:B-1----:R-:W-:Y:S01]  /*13d50*/  LOP3.LUT R5, R5, 0x7f, RZ, 0xc0, !PT ;  /* 0x0000007f05057812 */ /* 0x002fe200078ec0ff */
[----:B------:R-:W-:Y:S02]  /*13d60*/  IMAD.IADD R3, R3, 0x1, R0 ;  /* 0x0000000103037824 */ /* 0x000fe400078e0200 */
[----:B------:R-:W-:Y:S01]  /*13d70*/  IMAD R0, R28, UR4, RZ ;  /* 0x000000041c007c24 */ /* 0x000fe2000f8e02ff */
[----:B------:R-:W-:Y:S01]  /*13d80*/  LOP3.LUT R9, R9, 0x38, RZ, 0xc0, !PT ;  /* 0x0000003809097812 */ /* 0x000fe200078ec0ff */
[----:B------:R-:W-:Y:S01]  /*13d90*/  IMAD.WIDE.U32 R2, R18, UR4, R2 ;  /* 0x0000000412027c25 */ /* 0x000fe2000f8e0002 */
[----:B------:R-:W-:-:S03]  /*13da0*/  SHF.R.U32.HI R5, RZ, 0x3, R5 ;  /* 0x00000003ff057819 */ /* 0x000fc60000011605 */
[----:B------:R-:W-:Y:S01]  /*13db0*/  IMAD R0, R18, UR5, R0 ;  /* 0x0000000512007c24 */ /* 0x000fe2000f8e0200 */
[----:B------:R-:W-:-:S03]  /*13dc0*/  ULDC.64 UR4, c[0x0][0x2e8] ;  /* 0x0000ba0000047ab9 */ /* 0x000fc60000000a00 */
[----:B----4-:R-:W-:Y:S01]  /*13dd0*/  IMAD.IADD R4, R3, 0x1, R0 ;  /* 0x0000000103047824 */ /* 0x010fe200078e0200 */
[C---:B------:R-:W-:Y:S01]  /*13de0*/  LEA R0, P0, R2.reuse, UR4, 0x1 ;  /* 0x0000000402007c11 */ /* 0x040fe2000f8008ff */
[----:B------:R-:W-:Y:S02]  /*13df0*/  ULDC UR4, c[0x0][0x2f4] ;  /* 0x0000bd0000047ab9 */ /* 0x000fe40000000800 */
[----:B------:R-:W-:Y:S02]  /*13e00*/  ISETP.GE.AND P2, PT, R9, UR4, PT ;  /* 0x0000000409007c0c */ /* 0x000fe4000bf46270 */
[----:B------:R-:W-:Y:S01]  /*13e10*/  LEA.HI.X R4, R2, UR5, R4, 0x1, P0 ;  /* 0x0000000502047c11 */ /* 0x000fe200080f0c04 */
[----:B------:R-:W-:-:S10]  /*13e20*/  UMOV UR5, 0xffffffff ;  /* 0xffffffff00057882 */ /* 0x000fd40000000000 */
[----:B------:R-:W-:Y:S01]  /*13e30*/  @P2 LOP3.LUT R23, R23, 0x1, RZ, 0xfc, !PT ;  /* 0x0000000117172812 */ /* 0x000fe200078efcff */
[----:B--2---:R-:W-:-:S04]  /*13e40*/  IMAD R33, R8, -0x60, R6 ;  /* 0xffffffa008217824 */ /* 0x004fc800078e0206 */
[----:B------:R-:W-:Y:S02]  /*13e50*/  IMAD.IADD R33, R33, 0x1, -R5 ;  /* 0x0000000121217824 */ /* 0x000fe400078e0a05 */
[----:B------:R-:W-:-:S03]  /*13e60*/  IMAD R5, R25, 0x1800, R30 ;  /* 0x0000180019057824 */ /* 0x000fc600078e021e */
[----:B------:R-:W-:Y:S01]  /*13e70*/  ISETP.GE.AND P0, PT, R33, 0x1, PT ;  /* 0x000000012100780c */ /* 0x000fe20003f06270 */
[----:B------:R-:W-:-:S12]  /*13e80*/  BRA.DIV UR5, `(.L_x_857) ;  /* 0x0000004e05787947 */ /* 0x000fd8000b800000 */
[----:B------:R-:W0:Y:S01]  /*13e90*/  SHFL.IDX PT, R3, R0, RZ, 0x181f ;  /* 0x00181fff00037589 */ /* 0x000e2200000e0000 */
[----:B------:R-:W-:-:S03]  /*13ea0*/  @P0 IMAD R6, R5, 0x2, R22 ;  /* 0x0000000205060824 */ /* 0x000fc600078e0216 */
[----:B------:R-:W1:Y:S01]  /*13eb0*/  SHFL.IDX PT, R2, R4, RZ, 0x181f ;  /* 0x00181fff04027589 */ /* 0x000e6200000e0000 */
[----:B0-----:R-:W-:-:S05]  /*13ec0*/  @P0 LEA R3, P1, R9, R3, 0x1 ;  /* 0x0000000309030211 */ /* 0x001fca00078208ff */
[----:B-1----:R-:W-:-:S05]  /*13ed0*/  @P0 IMAD.X R2, RZ, RZ, R2, P1 ;  /* 0x000000ffff020224 */ /* 0x002fca00008e0602 */
        /* <DEDUP_REMOVED lines=47> */
.L_x_1001:
        /* <DEDUP_REMOVED lines=10> */
.L_x_858:
[----:B------:R-:W-:Y:S02]  /*14270*/  PLOP3.LUT P1, PT, P1, P0, PT, 0xa2, 0x0 ;  /* 0x000000000000781c */ /* 0x000fe40000f21472 */
[----:B------:R-:W-:-:S08]  /*14280*/  @P0 R2UR P1, UR4, R32 ;  /* 0x00000000200402ca */ /* 0x000fd00000020000 */
[----:B------:R-:W-:-:S05]  /*14290*/  @P0 PLOP3.LUT P0, PT, P1, PT, PT, 0x80, 0x0 ;  /* 0x000000000000081c */ /* 0x000fca0000f0f070 */
[----:B------:R-:W-:Y:S01]  /*142a0*/  @!P1 SYNCS.ARRIVE.TRANS64.RED.A0T1 RZ, [UR4+0x22830], RZ ;  /* 0x022830ffffff99a7 */ /* 0x000fe20008200404 */
[----:B------:R-:W-:Y:S07]  /*142b0*/  @!P1 ARRIVES.LDGSTSBAR.64.TRANSCNT [UR4+0x22830] ;  /* 0x02283000ff0099b0 */ /* 0x000fee0008000a84 */
[----:B------:R-:W-:Y:S05]  /*142c0*/  @P0 BRA.U.ANY `(.L_x_858) ;  /* 0xfffffffd00e80947 */ /* 0x000fea000393ffff */
[----:B------:R-:W-:Y:S01]  /*142d0*/  NOP ;  /* 0x0000000000007918 */ /* 0x000fe20000000000 */
[----:B------:R-:W2:Y:S02]  /*142e0*/  LDL R0, [R1+0x40] ;  /* 0x0000400001007983 */ /* 0x000ea40000100800 */
[----:B--2---:R-:W-:-:S13]  /*142f0*/  ISETP.NE.AND P2, PT, R0, 0x3, PT ;  /* 0x000000030000780c */ /* 0x004fda0003f45270 */
[----:B------:R-:W-:Y:S05]  /*14300*/  @!P2 BRA `(.L_x_859) ;  /* 0x000000000004a947 */ /* 0x000fea0003800000 */
[----:B------:R-:W-:Y:S01]  /*14310*/  BPT.TRAP 0x1 ;  /* 0x000000040000795c */ /* 0x000fe20000300000 */
.L_x_859:
[----:B------:R1:W5:Y:S01]  /*14320*/  LDL.LU R4, [R1+0x10] ;  /* 0x0000100001047983 */ /* 0x0003620000300800 */
[----:B------:R-:W-:Y:S01]  /*14330*/  LOP3.LUT P0, RZ, R23, 0x4, RZ, 0xc0, !PT ;  /* 0x0000000417ff7812 */ /* 0x000fe2000780c0ff */
[----:B------:R1:W-:Y:S02]  /*14340*/  SYNCS.ARRIVE.TRANS64.A1T0 RZ, [R32+URZ+0x22830], RZ ;  /* 0x022830ff20ff79a7 */ /* 0x0003e4000810003f */
[----:B0-----:R1:W5:Y:S10]  /*14350*/  LDL.LU R3, [R1+0xc] ;  /* 0x00000c0001037983 */ /* 0x0013740000300800 */
[----:B------:R-:W-:Y:S05]  /*14360*/  WARPSYNC.ALL ;  /* 0x0000000000007948 */ /* 0x000fea0003800000 */
[----:B------:R-:W-:Y:S01]  /*14370*/  ULDC.64 UR4, c[0x0][0xa00] ;  /* 0x0002800000047ab9 */ /* 0x000fe20000000a00 */
[----:B------:R-:W-:Y:S01]  /*14380*/  SEL R2, RZ, 0x4, P0 ;  /* 0x00000004ff027807 */ /* 0x000fe20000000000 */
[----:B------:R-:W-:Y:S01]  /*14390*/  BSSY B6, `(.L_x_860) ;  /* 0x0000029000067945 */ /* 0x000fe20003800000 */
[----:B------:R-:W-:Y:S01]  /*143a0*/  BAR.SYNC.DEFER_BLOCKING 0x8, 0x180 ;  /* 0x0206000000007b1d */ /* 0x000fe20000010000 */
[----:B------:R-:W-:Y:S02]  /*143b0*/  ISETP.NE.U32.AND P0, PT, RZ, UR4, PT ;  /* 0x00000004ff007c0c */ /* 0x000fe4000bf05070 */
[----:B------:R-:W-:-:S02]  /*143c0*/  LOP3.LUT P2, RZ, R23, 0x8, RZ, 0xc0, !PT ;  /* 0x0000000817ff7812 */ /* 0x000fc4000784c0ff */
[----:B------:R-:W-:Y:S01]  /*143d0*/  ISETP.NE.AND.EX P0, PT, RZ, UR5, PT, P0 ;  /* 0x00000005ff007c0c */ /* 0x000fe2000bf05300 */
[----:B------:R-:W-:Y:S01]  /*143e0*/  ULDC.64 UR4, c[0x0][0x298] ;  /* 0x0000a60000047ab9 */ /* 0x000fe20000000a00 */
[----:B------:R-:W-:Y:S02]  /*143f0*/  LOP3.LUT P1, RZ, R23, 0x2, RZ, 0xc0, !PT ;  /* 0x0000000217ff7812 */ /* 0x000fe4000782c0ff */
[----:B------:R-:W-:Y:S02]  /*14400*/  SEL R0, RZ, 0x2, P2 ;  /* 0x00000002ff007807 */ /* 0x000fe40001000000 */
[----:B------:R-:W-:Y:S02]  /*14410*/  SEL R5, R35, RZ, !P0 ;  /* 0x000000ff23057207 */ /* 0x000fe40004000000 */
[----:B------:R-:W-:Y:S02]  /*14420*/  IADD3 R0, R2, R0, R7 ;  /* 0x0000000002007210 */ /* 0x000fe40007ffe007 */
[----:B------:R-:W-:Y:S01]  /*14430*/  SEL R35, RZ, 0x8, P1 ;  /* 0x00000008ff237807 */ /* 0x000fe20000800000 */
[----:B------:R0:W-:Y:S04]  /*14440*/  STL [R1+0x24], R5 ;  /* 0x0000240501007387 */ /* 0x0001e80000100800 */
[----:B------:R-:W-:Y:S01]  /*14450*/  IMAD.IADD R35, R0, 0x1, R35 ;  /* 0x0000000100237824 */ /* 0x000fe200078e0223 */
[----:B-----5:R-:W-:-:S02]  /*14460*/  SEL R2, R4, RZ, !P0 ;  /* 0x000000ff04027207 */ /* 0x020fc40004000000 */
[----:B------:R-:W-:Y:S01]  /*14470*/  SHF.R.S32.HI R0, RZ, 0x1f, R3 ;  /* 0x0000001fff007819 */ /* 0x000fe20000011403 */
[C---:B0-----:R-:W-:Y:S02]  /*14480*/  IMAD.WIDE.U32 R4, R3.reuse, UR4, RZ ;  /* 0x0000000403047c25 */ /* 0x041fe4000f8e00ff */
[----:B------:R0:W-:Y:S02]  /*14490*/  STL [R1+0x10], R2 ;  /* 0x0000100201007387 */ /* 0x0001e40000100800 */
[----:B------:R-:W-:Y:S02]  /*144a0*/  IMAD R0, R0, UR4, RZ ;  /* 0x0000000400007c24 */ /* 0x000fe4000f8e02ff */
[----:B------:R2:W-:Y:S02]  /*144b0*/  STL.64 [R1+0x18], R4 ;  /* 0x0000180401007387 */ /* 0x0005e40000100a00 */
[----:B------:R-:W-:Y:S02]  /*144c0*/  IMAD R0, R3, UR5, R0 ;  /* 0x0000000503007c24 */ /* 0x000fe4000f8e0200 */
[----:B0-----:R-:W-:-:S02]  /*144d0*/  VIADD R2, R22, 0x18400 ;  /* 0x0001840016027836 */ /* 0x001fc40000000000 */
[----:B------:R-:W-:-:S03]  /*144e0*/  IMAD.IADD R0, R5, 0x1, R0 ;  /* 0x0000000105007824 */ /* 0x000fc600078e0200 */
[----:B------:R-:W-:Y:S02]  /*144f0*/  LOP3.LUT P0, RZ, R2, 0x3ff, RZ, 0xc0, !PT ;  /* 0x000003ff02ff7812 */ /* 0x000fe4000780c0ff */
[----:B------:R2:W-:Y:S11]  /*14500*/  STL [R1+0xc], R0 ;  /* 0x00000c0001007387 */ /* 0x0005f60000100800 */
[----:B--2---:R-:W-:Y:S05]  /*14510*/  @!P0 BRA `(.L_x_861) ;  /* 0x0000000000408947 */ /* 0x004fea0003800000 */
[----:B------:R-:W-:Y:S01]  /*14520*/  MOV R2, 0x0 ;  /* 0x0000000000027802 */ /* 0x000fe20000000f00 */
[----:B------:R-:W-:Y:S01]  /*14530*/  ULDC.64 UR4, c[0x4][0x98] ;  /* 0x0100260000047ab9 */ /* 0x000fe20000000a00 */
[----:B------:R-:W-:Y:S01]  /*14540*/  ULDC.64 UR6, c[0x4][0xa0] ;  /* 0x0100280000067ab9 */ /* 0x000fe20000000a00 */
[----:B------:R-:W-:Y:S01]  /*14550*/  ULDC.64 UR8, c[0x4][0x20] ;  /* 0x0100080000087ab9 */ /* 0x000fe20000000a00 */
[----:B------:R-:W-:Y:S02]  /*14560*/  IMAD.U32 R4, RZ, RZ, UR4 ;  /* 0x00000004ff047e24 */ /* 0x000fe4000f8e00ff */
[----:B------:R-:W0:Y:S01]  /*14570*/  LDC.64 R2, c[0x4][R2] ;  /* 0x0100000002027b82 */ /* 0x000e220000000a00 */
[----:B------:R-:W-:Y:S02]  /*14580*/  IMAD.U32 R5, RZ, RZ, UR5 ;  /* 0x00000005ff057e24 */ /* 0x000fe4000f8e00ff */
[----:B------:R-:W-:Y:S02]  /*14590*/  IMAD.U32 R6, RZ, RZ, UR6 ;  /* 0x00000006ff067e24 */ /* 0x000fe4000f8e00ff */
[----:B------:R-:W-:-:S02]  /*145a0*/  IMAD.U32 R7, RZ, RZ, UR7 ;  /* 0x00000007ff077e24 */ /* 0x000fc4000f8e00ff */
[----:B------:R-:W-:Y:S02]  /*145b0*/  IMAD.U32 R10, RZ, RZ, UR8 ;  /* 0x00000008ff0a7e24 */ /* 0x000fe4000f8e00ff */
[----:B------:R-:W-:Y:S02]  /*145c0*/  IMAD.U32 R11, RZ, RZ, UR9 ;  /* 0x00000009ff0b7e24 */ /* 0x000fe4000f8e00ff */
[----:B------:R-:W-:Y:S02]  /*145d0*/  IMAD.MOV.U32 R8, RZ, RZ, 0x70 ;  /* 0x00000070ff087424 */ /* 0x000fe400078e00ff */
[----:B------:R-:W-:Y:S02]  /*145e0*/  IMAD.MOV.U32 R12, RZ, RZ, 0x1 ;  /* 0x00000001ff0c7424 */ /* 0x000fe400078e00ff */
[----:B------:R-:W-:-:S07]  /*145f0*/  IMAD.MOV.U32 R13, RZ, RZ, RZ ;  /* 0x000000ffff0d7224 */ /* 0x000fce00078e00ff */
[----:B------:R-:W-:-:S07]  /*14600*/  LEPC R20, `(.L_x_861) ;  /* 0x000000001014794e */ /* 0x000fce0000000000 */
[----:B01----:R-:W-:Y:S05]  /*14610*/  CALL.ABS.NOINC R2 ;  /* 0x0000000002007343 */ /* 0x003fea0003c00000 */
.L_x_861:
[----:B------:R-:W-:Y:S05]  /*14620*/  BSYNC B6 ;  /* 0x0000000000067941 */ /* 0x000fea0003800000 */
.L_x_860:
[----:B------:R-:W2:Y:S01]  /*14630*/  LDL.LU R0, [R1+0xc] ;  /* 0x00000c0001007983 */ /* 0x000ea20000300800 */
[----:B------:R-:W-:Y:S01]  /*14640*/  ULDC.64 UR4, c[0x0][0x2d8] ;  /* 0x0000b60000047ab9 */ /* 0x000fe20000000a00 */
[----:B------:R-:W0:Y:S02]  /*14650*/  LDC R7, c[0x0][0x448] ;  /* 0x00011200ff077b82 */ /* 0x000e240000000800 */
[----:B------:R-:W2:Y:S04]  /*14660*/  LDL.LU.64 R2, [R1+0x18] ;  /* 0x0000180001027983 */ /* 0x000ea80000300a00 */
[----:B------:R-:W3:Y:S04]  /*14670*/  LDL.LU R21, [R1+0x10] ;  /* 0x0000100001157983 */ /* 0x000ee80000300800 */
[----:B------:R-:W4:Y:S01]  /*14680*/  LDL.LU R20, [R1+0x24] ;  /* 0x0000240001147983 */ /* 0x000f220000300800 */
[----:B------:R-:W-:-:S03]  /*14690*/  IMAD.SHL.U32 R17, R17, 0x80, RZ ;  /* 0x0000008011117824 */ /* 0x000fc600078e00ff */
[----:B------:R0:W5:Y:S02]  /*146a0*/  LDL R8, [R1+0x8] ;  /* 0x0000080001087983 */ /* 0x0001640000100800 */
[----:B0-----:R-:W-:-:S13]  /*146b0*/  ISETP.NE.AND P0, PT, R7, 0x1, PT ;  /* 0x000000010700780c */ /* 0x001fda0003f05270 */
[----:B------:R-:W0:Y:S08]  /*146c0*/  @P0 LDC R4, c[0x0][0x44c] ;  /* 0x00011300ff040b82 */ /* 0x000e300000000800 */
[----:B------:R-:W1:Y:S01]  /*146d0*/  @P0 LDC R6, c[0x0][0x450] ;  /* 0x00011400ff060b82 */ /* 0x000e620000000800 */
[----:B--2---:R-:W-:Y:S02]  /*146e0*/  IMAD.MOV.U32 R3, RZ, RZ, R0 ;  /* 0x000000ffff037224 */ /* 0x004fe400078e0000 */
[----:B------:R-:W-:-:S02]  /*146f0*/  IMAD R0, R28, UR4, RZ ;  /* 0x000000041c007c24 */ /* 0x000fc4000f8e02ff */
[----:B------:R-:W-:-:S04]  /*14700*/  IMAD.WIDE.U32 R2, R18, UR4, R2 ;  /* 0x0000000412027c25 */ /* 0x000fc8000f8e0002 */
[----:B------:R-:W-:Y:S01]  /*14710*/  IMAD R0, R18, UR5, R0 ;  /* 0x0000000512007c24 */ /* 0x000fe2000f8e0200 */
[----:B------:R-:W-:-:S03]  /*14720*/  ULDC.64 UR4, c[0x0][0x2e0] ;  /* 0x0000b80000047ab9 */ /* 0x000fc60000000a00 */
[----:B------:R-:W-:Y:S02]  /*14730*/  IMAD.IADD R3, R3, 0x1, R0 ;  /* 0x0000000103037824 */ /* 0x000fe400078e0200 */
[----:B---3--:R-:W-:Y:S02]  /*14740*/  IMAD R0, R21, UR4, RZ ;  /* 0x0000000415007c24 */ /* 0x008fe4000f8e02ff */
[----:B----4-:R-:W-:-:S04]  /*14750*/  IMAD.WIDE.U32 R2, R20, UR4, R2 ;  /* 0x0000000414027c25 */ /* 0x010fc8000f8e0002 */
[----:B------:R-:W-:Y:S01]  /*14760*/  IMAD R0, R20, UR5, R0 ;  /* 0x0000000514007c24 */ /* 0x000fe2000f8e0200 */
[----:B------:R-:W2:Y:S01]  /*14770*/  S2R R9, SR_TID.X ;  /* 0x0000000000097919 */ /* 0x000ea20000002100 */
[----:B------:R-:W-:Y:S02]  /*14780*/  ULDC.64 UR4, c[0x0][0x2d0] ;  /* 0x0000b40000047ab9 */ /* 0x000fe40000000a00 */
[----:B------:R-:W-:Y:S01]  /*14790*/  IMAD.IADD R3, R3, 0x1, R0 ;  /* 0x0000000103037824 */ /* 0x000fe200078e0200 */
[----:B------:R-:W3:Y:S02]  /*147a0*/  S2R R20, SR_TID.X ;  /* 0x0000000000147919 */ /* 0x000ee40000002100 */
[----:B---3--:R-:W-:-:S04]  /*147b0*/  LOP3.LUT R20, R20, 0x7f, RZ, 0xc0, !PT ;  /* 0x0000007f14147812 */ /* 0x008fc800078ec0ff */
[----:B------:R-:W-:Y:S02]  /*147c0*/  SHF.R.U32.HI R21, RZ, 0x3, R20 ;  /* 0x00000003ff157819 */ /* 0x000fe40000011614 */
[----:B------:R-:W3:Y:S02]  /*147d0*/  S2R R20, SR_TID.X ;  /* 0x0000000000147919 */ /* 0x000ee40000002100 */
[----:B---3--:R-:W-:-:S05]  /*147e0*/  IMAD.SHL.U32 R20, R20, 0x10, RZ ;  /* 0x0000001014147824 */ /* 0x008fca00078e00ff */
[----:B------:R-:W-:-:S04]  /*147f0*/  LOP3.LUT R20, R21, 0x70, R20, 0xf8, !PT ;  /* 0x0000007015147812 */ /* 0x000fc800078ef814 */
[----:B------:R-:W-:Y:S02]  /*14800*/  LOP3.LUT R0, R20, R17, RZ, 0xfc, !PT ;  /* 0x0000001114007212 */ /* 0x000fe400078efcff */
[----:B------:R3:W5:Y:S03]  /*14810*/  LDL R20, [R1+0x20] ;  /* 0x0000200001147983 */ /* 0x0007660000100800 */
[----:B0-----:R-:W-:-:S04]  /*14820*/  @P0 IMAD.HI.U32 R5, R0, R4, RZ ;  /* 0x0000000400050227 */ /* 0x001fc800078e00ff */
[----:B------:R-:W-:Y:S01]  /*14830*/  IMAD.MOV.U32 R4, RZ, RZ, R0 ;  /* 0x000000ffff047224 */ /* 0x000fe200078e0000 */
[----:B-1----:R-:W-:Y:S01]  /*14840*/  @P0 SHF.R.U32.HI R4, RZ, R6, R5 ;  /* 0x00000006ff040219 */ /* 0x002fe20000011605 */
[----:B------:R-:W0:Y:S04]  /*14850*/  S2R R21, SR_TID.X ;  /* 0x0000000000157919 */ /* 0x000e280000002100 */
        /* <DEDUP_REMOVED lines=12> */
[----:B------:R-:W-:Y:S01]  /*14920*/  ULDC.64 UR4, c[0x0][0x280] ;  /* 0x0000a00000047ab9 */ /* 0x000fe20000000a00 */
[----:B--2---:R-:W-:Y:S01]  /*14930*/  IMAD.SHL.U32 R9, R9, 0x8, RZ ;  /* 0x0000000809097824 */ /* 0x004fe200078e00ff */
[C---:B------:R-:W-:Y:S01]  /*14940*/  LEA R0, P0, R2.reuse, UR4, 0x1 ;  /* 0x0000000402007c11 */ /* 0x040fe2000f8008ff */
[----:B------:R-:W-:Y:S01]  /*14950*/  IMAD.IADD R3, R3, 0x1, R4 ;  /* 0x0000000103037824 */ /* 0x000fe200078e0204 */
[----:B------:R-:W-:Y:S02]  /*14960*/  ULDC UR4, c[0x0][0x2b8] ;  /* 0x0000ae0000047ab9 */ /* 0x000fe40000000800 */
[----:B------:R-:W-:Y:S02]  /*14970*/  LOP3.LUT R9, R9, 0x38, RZ, 0xc0, !PT ;  /* 0x0000003809097812 */ /* 0x000fe400078ec0ff */
[----:B------:R-:W-:Y:S01]  /*14980*/  LEA.HI.X R2, R2, UR5, R3, 0x1, P0 ;  /* 0x0000000502027c11 */ /* 0x000fe200080f0c03 */
[----:B------:R-:W-:Y:S01]  /*14990*/  UMOV UR5, 0xffffffff ;  /* 0xffffffff00057882 */ /* 0x000fe20000000000 */
[----:B0-----:R-:W-:-:S02]  /*149a0*/  LOP3.LUT R21, R21, 0x7f, RZ, 0xc0, !PT ;  /* 0x0000007f15157812 */ /* 0x001fc400078ec0ff */
[----:B------:R-:W-:Y:S02]  /*149b0*/  ISETP.GE.AND P1, PT, R9, UR4, PT ;  /* 0x0000000409007c0c */ /* 0x000fe4000bf26270 */
[----:B------:R-:W-:Y:S01]  /*149c0*/  SHF.R.U32.HI R10, RZ, 0x3, R21 ;  /* 0x00000003ff0a7819 */ /* 0x000fe20000011615 */
[----:B---3--:R-:W-:Y:S10]  /*149d0*/  BRA.DIV UR5, `(.L_x_862) ;  /* 0x0000004a05a47947 */ /* 0x008ff4000b800000 */
[----:B------:R-:W0:Y:S01]  /*149e0*/  SHFL.IDX PT, R5, R0, RZ, 0x181f ;  /* 0x00181fff00057589 */ /* 0x000e2200000e0000 */
[----:B-----5:R-:W-:Y:S02]  /*149f0*/  IMAD R3, R20, R7, RZ ;  /* 0x0000000714037224 */ /* 0x020fe400078e02ff */
[----:B------:R-:W-:Y:S01]  /*14a00*/  IMAD.IADD R17, R10, 0x1, R17 ;  /* 0x000000010a117824 */ /* 0x000fe200078e0211 */
[----:B------:R-:W1:Y:S04]  /*14a10*/  SHFL.IDX PT, R4, R2, RZ, 0x181f ;  /* 0x00181fff02047589 */ /* 0x000e6800000e0000 */
[C---:B------:R-:W-:Y:S02]  /*14a20*/  ISETP.GE.AND P0, PT, R17.reuse, R3, PT ;  /* 0x000000031100720c */ /* 0x040fe40003f06270 */
[----:B------:R-:W-:-:S11]  /*14a30*/  IADD3 R6, R17, 0x10, RZ ;  /* 0x0000001011067810 */ /* 0x000fd60007ffe0ff */
[----:B0-----:R-:W-:-:S05]  /*14a40*/  @!P0 LEA R5, P2, R9, R5, 0x1 ;  /* 0x0000000509058211 */ /* 0x001fca00078408ff */
[----:B-1----:R-:W-:-:S05]  /*14a50*/  @!P0 IMAD.X R4, RZ, RZ, R4, P2 ;  /* 0x000000ffff048224 */ /* 0x002fca00010e0604 */
        /* <DEDUP_REMOVED lines=8> */
[----:B------:R-:W1:Y:S06]  /*14ae0*/  SHFL.IDX PT, R4, R2, 0x1, 0x181f ;  /* 0x00381f0002047f89 */ /* 0x000e6c00000e0000 */
[----:B0-----:R-:W-:-:S05]  /*14af0*/  @!P0 LEA R5, P2, R9, R5, 0x1 ;  /* 0x0000000509058211 */ /* 0x001fca00078408ff */
[----:B-1----:R-:W-:-:S05]  /*14b00*/  @!P0 IMAD.X R4, RZ, RZ, R4, P2 ;  /* 0x000000ffff048224 */ /* 0x002fca00010e0604 */
[----:B------:R-:W-:-:S04]  /*14b10*/  @!P0 LOP3.LUT R5, R5, R4, RZ, 0x3c, !PT ;  /* 0x0000000405058212 */ /* 0x000fc800078e3cff */
[----:B------:R-:W-:-:S04]  /*14b20*/  @!P0 LOP3.LUT R4, R5, R4, RZ, 0x3c, !PT ;  /* 0x0000000405048212 */ /* 0x000fc800078e3cff */
[----:B------:R-:W-:-:S05]  /*14b30*/  @!P0 LOP3.LUT R5, R5, R4, RZ, 0x3c, !PT ;  /* 0x0000000405058212 */ /* 0x000fca00078e3cff */
        /* <DEDUP_REMOVED lines=41> */
[----:B------:R-:W-:-:S03]  /*14dd0*/  ISETP.GE.AND P0, PT, R6, R3, PT ;  /* 0x000000030600720c */ /* 0x000fc60003f06270 */
[----:B0-----:R-:W0:Y:S04]  /*14de0*/  SHFL.IDX PT, R5, R0, 0x6, 0x181f ;  /* 0x00d81f0000057f89 */ /* 0x001e2800000e0000 */
[----:B------:R-:W1:Y:S04]  /*14df0*/  SHFL.IDX PT, R4, R2, 0x6, 0x181f ;  /* 0x00d81f0002047f89 */ /* 0x000e6800000e0000 */
[----:B------:R-:W2:Y:S02]  /*14e00*/  SHFL.IDX PT, R0, R0, 0x7, 0x181f ;  /* 0x00f81f0000007f89 */ /* 0x000ea400000e0000 */
[----:B0-----:R-:W-:-:S05]  /*14e10*/  @!P0 LEA R5, P2, R9, R5, 0x1 ;  /* 0x0000000509058211 */ /* 0x001fca00078408ff */
[----:B-1----:R-:W-:-:S05]  /*14e20*/  @!P0 IMAD.X R4, RZ, RZ, R4, P2 ;  /* 0x000000ffff048224 */ /* 0x002fca00010e0604 */
[----:B------:R-:W-:-:S04]  /*14e30*/  @!P0 LOP3.LUT R5, R5, R4, RZ, 0x3c, !PT ;  /* 0x0000000405058212 */ /* 0x000fc800078e3cff */
[----:B------:R-:W-:-:S04]  /*14e40*/  @!P0 LOP3.LUT R4, R5, R4, RZ, 0x3c, !PT ;  /* 0x0000000405048212 */ /* 0x000fc800078e3cff */
[----:B------:R-:W-:-:S05]  /*14e50*/  @!P0 LOP3.LUT R5, R5, R4, RZ, 0x3c, !PT ;  /* 0x0000000405058212 */ /* 0x000fca00078e3cff */
[----:B------:R0:W-:Y:S04]  /*14e60*/  @!P0 LDGSTS.E.BYPASS.LTC128B.128 [R8+0x1b400], desc[UR40][R4.64], !P1 ;  /* 0x1b40000004088fae */ /* 0x0001e8000c901d68 */
[----:B0-2---:R0:W1:Y:S02]  /*14e70*/  SHFL.IDX PT, R4, R2, 0x7, 0x181f ;  /* 0x00f81f0002047f89 */ /* 0x00506400000e0000 */
.L_x_1018:
[----:B------:R-:W-:-:S05]  /*14e80*/  VIADD R17, R17, 0x70 ;  /* 0x0000007011117836 */ /* 0x000fca0000000000 */
[----:B------:R-:W-:-:S13]  /*14e90*/  ISETP.GE.AND P0, PT, R17, R3, PT ;  /* 0x000000031100720c */ /* 0x000fda0003f06270 */
[----:B0-----:R-:W-:-:S05]  /*14ea0*/  @!P0 LEA R2, P2, R9, R0, 0x1 ;  /* 0x0000000009028211 */ /* 0x001fca00078408ff */
[----:B-1----:R-:W-:-:S05]  /*14eb0*/  @!P0 IMAD.X R3, RZ, RZ, R4, P2 ;  /* 0x000000ffff038224 */ /* 0x002fca00010e0604 */
[----:B------:R-:W-:Y:S01]  /*14ec0*/  @!PT LDS RZ, [RZ] ;  /* 0x00000000fffff984 */ /* 0x000fe20000000800 */
[----:B------:R-:W-:Y:S01]  /*14ed0*/  @!PT LDS RZ, [RZ] ;  /* 0x00000000fffff984 */ /* 0x000fe20000000800 */
[----:B------:R-:W-:Y:S01]  /*14ee0*/  @!PT LDS RZ, [RZ] ;  /* 0x00000000fffff984 */ /* 0x000fe20000000800 */
[----:B------:R0:W-:Y:S01]  /*14ef0*/  @!P0 LDGSTS.E.BYPASS.LTC128B.128 [R8+0x1bc00], desc[UR40][R2.64], !P1 ;  /* 0x1bc0000002088fae */ /* 0x0001e2000c901d68 */
[----:B------:R-:W-:Y:S01]  /*14f00*/  PLOP3.LUT P0, PT, PT, PT, PT, 0x80, 0x0 ;  /* 0x000000000000781c */ /* 0x000fe20003f0f070 */
[----:B------:R-:W-:-:S12]  /*14f10*/  NOP ;  /* 0x0000000000007918 */ /* 0x000fd80000000000 */
.L_x_863:
        /* <DEDUP_REMOVED lines=16> */
[----:B------:R-:W1:Y:S03]  /*15020*/  SYNCS.PHASECHK.TRANS64.TRYWAIT P0, [R22+URZ+0x22820], R3 ;  /* 0x02282003160075a7 */ /* 0x000e66000800017f */
[----:B01----:R-:W-:Y:S05]  /*15030*/  @!P0 BRA `(.L_x_865) ;  /* 0x0000004c00b08947 */ /* 0x003fea0003800000 */
.L_x_1019:
[----:B------:R-:W-:Y:S05]  /*15040*/  BSYNC B0 ;  /* 0x0000000000007941 */ /* 0x000fea0003800000 */
.L_x_864:
[----:B------:R-:W2:Y:S02]  /*15050*/  LDL R0, [R1+0x40] ;  /* 0x0000400001007983 */ /* 0x000ea40000100800 */
[----:B--2---:R-:W-:-:S13]  /*15060*/  ISETP.NE.AND P0, PT, R0, 0x3, PT ;  /* 0x000000030000780c */ /* 0x004fda0003f05270 */
[----:B------:R-:W-:Y:S05]  /*15070*/  @!P0 BRA `(.L_x_866) ;  /* 0x0000000000048947 */ /* 0x000fea0003800000 */
[----:B------:R-:W-:Y:S01]  /*15080*/  BPT.TRAP 0x1 ;  /* 0x000000040000795c */ /* 0x000fe20000300000 */
.L_x_866:
[----:B0-----:R-:W-:Y:S01]  /*15090*/  SHF.L.U32 R3, R26, 0x1f, RZ ;  /* 0x0000001f1a037819 */ /* 0x001fe200000006ff */
[----:B------:R-:W-:Y:S03]  /*150a0*/  BSSY B0, `(.L_x_867) ;  /* 0x0000003000007945 */ /* 0x000fe60003800000 */
[----:B------:R-:W0:Y:S02]  /*150b0*/  SYNCS.PHASECHK.TRANS64.TRYWAIT P0, [R32+URZ+0x22860], R3 ;  /* 0x02286003200075a7 */ /* 0x000e24000800017f */
[----:B0-----:R-:W-:Y:S05]  /*150c0*/  @!P0 BRA `(.L_x_868) ;  /* 0x0000004c00a08947 */ /* 0x001fea0003800000 */
.L_x_1020:
[----:B------:R-:W-:Y:S05]  /*150d0*/  BSYNC B0 ;  /* 0x0000000000007941 */ /* 0x000fea0003800000 */
.L_x_867:
[----:B------:R-:W2:Y:S01]  /*150e0*/  LDL.LU R0, [R1+0x30] ;  /* 0x0000300001007983 */ /* 0x000ea20000300800 */
[----:B------:R-:W-:-:S03]  /*150f0*/  ULDC.64 UR4, c[0x0][0x328] ;  /* 0x0000ca0000047ab9 */ /* 0x000fc60000000a00 */
[----:B------:R-:W3:Y:S01]  /*15100*/  LDL.LU R4, [R1+0x34] ;  /* 0x0000340001047983 */ /* 0x000ee20000300800 */
[----:B0-----:R-:W-:-:S04]  /*15110*/  IMAD.WIDE.U32 R2, R37, UR4, RZ ;  /* 0x0000000425027c25 */ /* 0x001fc8000f8e00ff */
[----:B--2---:R-:W-:-:S04]  /*15120*/  IMAD R0, R0, UR4, RZ ;  /* 0x0000000400007c24 */ /* 0x004fc8000f8e02ff */
        /* <DEDUP_REMOVED lines=19> */
[----:B------:R-:W-:Y:S01]  /*15260*/  IMAD R4, R4, 0x2, R22 ;  /* 0x0000000204047824 */ /* 0x000fe200078e0216 */
[C---:B------:R-:W-:Y:S01]  /*15270*/  LOP3.LUT P2, RZ, R35.reuse, 0x2, RZ, 0xc0, !PT ;  /* 0x0000000223ff7812 */ /* 0x040fe2000784c0ff */
[----:B------:R-:W1:Y:S01]  /*15280*/  SHFL.IDX PT, R2, R5, RZ, 0x181f ;  /* 0x00181fff05027589 */ /* 0x000e6200000e0000 */
[----:B------:R-:W-:-:S03]  /*15290*/  LOP3.LUT P1, RZ, R35, 0x4, RZ, 0xc0, !PT ;  /* 0x0000000423ff7812 */ /* 0x000fc6000782c0ff */
[----:B------:R-:W2:Y:S01]  /*152a0*/  SHFL.IDX PT, R3, R6, RZ, 0x181f ;  /* 0x00181fff06037589 */ /* 0x000ea200000e0000 */
[----:B------:R-:W-:-:S03]  /*152b0*/  ISETP.LT.OR P4, PT, R33, 0x1, !P1 ;  /* 0x000000012100780c */ /* 0x000fc60004f81670 */
[----:B------:R-:W3:Y:S01]  /*152c0*/  SHFL.IDX PT, R14, R5, 0x1, 0x181f ;  /* 0x00381f00050e7f89 */ /* 0x000ee200000e0000 */
[----:B0-----:R-:W-:-:S05]  /*152d0*/  IMAD.SHL.U32 R7, R7, 0x8, RZ ;  /* 0x0000000807077824 */ /* 0x001fca00078e00ff */
[----:B------:R-:W-:-:S05]  /*152e0*/  LOP3.LUT R7, R7, 0x38, RZ, 0xc0, !PT ;  /* 0x0000003807077812 */ /* 0x000fca00078ec0ff */
[----:B------:R-:W-:Y:S01]  /*152f0*/  IMAD.SHL.U32 R0, R7, 0x2, RZ ;  /* 0x0000000207007824 */ /* 0x000fe200078e00ff */
[----:B------:R-:W-:-:S04]  /*15300*/  LOP3.LUT R7, R35, 0x1, RZ, 0xc0, !PT ;  /* 0x0000000123077812 */ /* 0x000fc800078ec0ff */
[----:B-1----:R-:W-:Y:S02]  /*15310*/  IADD3 R2, P0, R2, R0, RZ ;  /* 0x0000000002027210 */ /* 0x002fe40007f1e0ff */
[----:B------:R-:W-:-:S03]  /*15320*/  ISETP.NE.U32.AND P3, PT, R7, 0x1, PT ;  /* 0x000000010700780c */ /* 0x000fc60003f65070 */
[----:B--2---:R-:W-:Y:S01]  /*15330*/  IMAD.X R3, RZ, RZ, R3, P0 ;  /* 0x000000ffff037224 */ /* 0x004fe200000e0603 */
[----:B------:R-:W-:-:S13]  /*15340*/  ISETP.LT.OR P0, PT, R33, 0x1, P3 ;  /* 0x000000012100780c */ /* 0x000fda0001f01670 */
[----:B------:R-:W-:Y:S01]  /*15350*/  LDGSTS.E.BYPASS.LTC128B.128 [R4+0x400], desc[UR40][R2.64], !P0 ;  /* 0x0040000002047fae */ /* 0x000fe2000c101d68 */
[----:B------:R-:W-:-:S13]  /*15360*/  ISETP.LT.OR P0, PT, R33, 0x1, !P2 ;  /* 0x000000012100780c */ /* 0x000fda0005701670 */
[----:B------:R-:W-:Y:S01]  /*15370*/  LDGSTS.E.BYPASS.LTC128B.128 [R4+0x3400], desc[UR40][R2.64+0x80], !P0 ;  /* 0x0340008002047fae */ /* 0x000fe2000c101d68 */
[----:B------:R-:W-:-:S03]  /*15380*/  LOP3.LUT P0, RZ, R35, 0x8, RZ, 0xc0, !PT ;  /* 0x0000000823ff7812 */ /* 0x000fc6000780c0ff */
[----:B------:R-:W-:Y:S01]  /*15390*/  LDGSTS.E.BYPASS.LTC128B.128 [R4+0x6400], desc[UR40][R2.64+0x100], !P4 ;  /* 0x0640010002047fae */ /* 0x000fe2000e101d68 */
[----:B------:R-:W-:-:S13]  /*153a0*/  ISETP.LT.OR P4, PT, R33, 0x1, !P0 ;  /* 0x000000012100780c */ /* 0x000fda0004781670 */
[----:B------:R0:W-:Y:S01]  /*153b0*/  LDGSTS.E.BYPASS.LTC128B.128 [R4+0x9400], desc[UR40][R2.64+0x180], !P4 ;  /* 0x0940018002047fae */ /* 0x0001e2000e101d68 */
[----:B---3--:R-:W-:-:S03]  /*153c0*/  IADD3 R8, P4, R14, R0, RZ ;  /* 0x000000000e087210 */ /* 0x008fc60007f9e0ff */
[----:B------:R-:W-:Y:S04]  /*153d0*/  SHFL.IDX PT, R14, R5, 0x2, 0x181f ;  /* 0x00581f00050e7f89 */ /* 0x000fe800000e0000 */
[----:B0-----:R-:W0:Y:S02]  /*153e0*/  SHFL.IDX PT, R3, R6, 0x1, 0x181f ;  /* 0x00381f0006037f89 */ /* 0x001e2400000e0000 */
        /* <DEDUP_REMOVED lines=9> */
[----:B------:R1:W-:Y:S01]  /*15480*/  LDGSTS.E.BYPASS.LTC128B.128 [R4+0x9c00], desc[UR40][R8.64+0x180], !P4 ;  /* 0x09c0018008047fae */ /* 0x0003e2000e101d68 */
[----:B------:R-:W-:-:S03]  /*15490*/  IADD3 R2, P4, R14, R0, RZ ;  /* 0x000000000e027210 */ /* 0x000fc60007f9e0ff */
[----:B------:R-:W1:Y:S02]  /*154a0*/  SHFL.IDX PT, R14, R5, 0x3, 0x181f ;  /* 0x00781f00050e7f89 */ /* 0x000e6400000e0000 */
        /* <DEDUP_REMOVED lines=9> */
[----:B-1----:R-:W-:-:S03]  /*15540*/  IADD3 R8, P4, R14, R0, RZ ;  /* 0x000000000e087210 */ /* 0x002fc60007f9e0ff */
[----:B------:R-:W-:Y:S04]  /*15550*/  SHFL.IDX PT, R14, R5, 0x4, 0x181f ;  /* 0x00981f00050e7f89 */ /* 0x000fe800000e0000 */
[----:B0-----:R-:W0:Y:S02]  /*15560*/  SHFL.IDX PT, R3, R6, 0x3, 0x181f ;  /* 0x00781f0006037f89 */ /* 0x001e2400000e0000 */
[----:B0-----:R-:W-:Y:S01]  /*15570*/  IMAD.X R9, RZ, RZ, R3, P4 ;  /* 0x000000ffff097224 */ /* 0x001fe200020e0603 */
[C---:B------:R-:W-:Y:S01]  /*15580*/  ISETP.LT.OR P4, PT, R33.reuse, 0x31, P3 ;  /* 0x000000312100780c */ /* 0x040fe20001f81670 */
[----:B------:R-:W0:Y:S04]  /*15590*/  SHFL.IDX PT, R3, R6, 0x4, 0x181f ;  /* 0x00981f0006037f89 */ /* 0x000e2800000e0000 */
[----:B------:R-:W1:Y:S08]  /*155a0*/  SHFL.IDX PT, R6, R6, 0x5, 0x181f ;  /* 0x00b81f0006067f89 */ /* 0x000e7000000e0000 */
[----:B------:R2:W-:Y:S01]  /*155b0*/  LDGSTS.E.BYPASS.LTC128B.128 [R4+0x1c00], desc[UR40][R8.64], !P4 ;  /* 0x01c0000008047fae */ /* 0x0005e2000e101d68 */
[----:B------:R-:W-:-:S13]  /*155c0*/  ISETP.LT.OR P4, PT, R33, 0x31, !P2 ;  /* 0x000000312100780c */ /* 0x000fda0005781670 */
[----:B------:R2:W-:Y:S01]  /*155d0*/  LDGSTS.E.BYPASS.LTC128B.128 [R4+0x4c00], desc[UR40][R8.64+0x80], !P4 ;  /* 0x04c0008008047fae */ /* 0x0005e2000e101d68 */
[----:B------:R-:W-:-:S13]  /*155e0*/  ISETP.LT.OR P4, PT, R33, 0x31, !P1 ;  /* 0x000000312100780c */ /* 0x000fda0004f81670 */
[----:B------:R2:W-:Y:S01]  /*155f0*/  LDGSTS.E.BYPASS.LTC128B.128 [R4+0x7c00], desc[UR40][R8.64+0x100], !P4 ;  /* 0x07c0010008047fae */ /* 0x0005e2000e101d68 */
[----:B------:R-:W-:-:S13]  /*15600*/  ISETP.LT.OR P4, PT, R33, 0x31, !P0 ;  /* 0x000000312100780c */ /* 0x000fda0004781670 */
[----:B------:R2:W-:Y:S01]  /*15610*/  LDGSTS.E.BYPASS.LTC128B.128 [R4+0xac00], desc[UR40][R8.64+0x180], !P4 ;  /* 0x0ac0018008047fae */ /* 0x0005e2000e101d68 */
[----:B------:R-:W-:-:S03]  /*15620*/  IADD3 R2, P4, R14, R0, RZ ;  /* 0x000000000e027210 */ /* 0x000fc60007f9e0ff */
[----:B------:R2:W3:Y:S01]  /*15630*/  SHFL.IDX PT, R14, R5, 0x5, 0x181f ;  /* 0x00b81f00050e7f89 */ /* 0x0004e200000e0000 */
[----:B0-----:R-:W-:Y:S02]  /*15640*/  IADD3.X R3, RZ, R3, RZ, P4, !PT ;  /* 0x00000003ff037210 */ /* 0x001fe400027fe4ff */
[----:B------:R-:W-:-:S13]  /*15650*/  ISETP.LT.OR P4, PT, R33, 0x41, P3 ;  /* 0x000000412100780c */ /* 0x000fda0001f81670 */
[----:B------:R2:W-:Y:S01]  /*15660*/  LDGSTS.E.BYPASS.LTC128B.128 [R4+0x2400], desc[UR40][R2.64], !P4 ;  /* 0x0240000002047fae */ /* 0x0005e2000e101d68 */
[----:B------:R-:W-:-:S13]  /*15670*/  ISETP.LT.OR P4, PT, R33, 0x41, !P2 ;  /* 0x000000412100780c */ /* 0x000fda0005781670 */
[----:B------:R2:W-:Y:S01]  /*15680*/  LDGSTS.E.BYPASS.LTC128B.128 [R4+0x5400], desc[UR40][R2.64+0x80], !P4 ;  /* 0x0540008002047fae */ /* 0x0005e2000e101d68 */
[----:B------:R-:W-:-:S13]  /*15690*/  ISETP.LT.OR P4, PT, R33, 0x41, !P1 ;  /* 0x000000412100780c */ /* 0x000fda0004f81670 */
[----:B------:R2:W-:Y:S01]  /*156a0*/  LDGSTS.E.BYPASS.LTC128B.128 [R4+0x8400], desc[UR40][R2.64+0x100], !P4 ;  /* 0x0840010002047fae */ /* 0x0005e2000e101d68 */
[----:B------:R-:W-:-:S13]  /*156b0*/  ISETP.LT.OR P4, PT, R33, 0x41, !P0 ;  /* 0x000000412100780c */ /* 0x000fda0004781670 */
[----:B-1-3--:R2:W-:Y:S02]  /*156c0*/  LDGSTS.E.BYPASS.LTC128B.128 [R4+0xb400], desc[UR40][R2.64+0x180], !P4 ;  /* 0x0b40018002047fae */ /* 0x00a5e4000e101d68 */
.L_x_1034:
[C---:B------:R-:W-:Y:S02]  /*156d0*/  ISETP.LT.OR P3, PT, R33.reuse, 0x51, P3 ;  /* 0x000000512100780c */ /* 0x040fe40001f61670 */
[C---:B------:R-:W-:Y:S02]  /*156e0*/  ISETP.LT.OR P2, PT, R33.reuse, 0x51, !P2 ;  /* 0x000000512100780c */ /* 0x040fe40005741670 */
[C---:B------:R-:W-:Y:S02]  /*156f0*/  ISETP.LT.OR P1, PT, R33.reuse, 0x51, !P1 ;  /* 0x000000512100780c */ /* 0x040fe40004f21670 */
[----:B0-2---:R-:W-:Y:S02]  /*15700*/  IADD3 R2, P4, R14, R0, RZ ;  /* 0x000000000e027210 */ /* 0x005fe40007f9e0ff */
        /* <DEDUP_REMOVED lines=11> */
.L_x_870:
[----:B------:R-:W-:Y:S02]  /*157c0*/  PLOP3.LUT P1, PT, P1, P0, PT, 0xa2, 0x0 ;  /* 0x000000000000781c */ /* 0x000fe40000f21472 */
[----:B------:R-:W-:-:S08]  /*157d0*/  @P0 R2UR P1, UR4, R32 ;  /* 0x00000000200402ca */ /* 0x000fd00000020000 */
[----:B------:R-:W-:-:S05]  /*157e0*/  @P0 PLOP3.LUT P0, PT, P1, PT, PT, 0x80, 0x0 ;  /* 0x000000000000081c */ /* 0x000fca0000f0f070 */
[----:B------:R-:W-:Y:S01]  /*157f0*/  @!P1 SYNCS.ARRIVE.TRANS64.RED.A0T1 RZ, [UR4+0x22850], RZ ;  /* 0x022850ffffff99a7 */ /* 0x000fe20008200404 */
[----:B------:R-:W-:Y:S07]  /*15800*/  @!P1 ARRIVES.LDGSTSBAR.64.TRANSCNT [UR4+0x22850] ;  /* 0x02285000ff0099b0 */ /* 0x000fee0008000a84 */
[----:B------:R-:W-:Y:S05]  /*15810*/  @P0 BRA.U.ANY `(.L_x_870) ;  /* 0xfffffffd00e80947 */ /* 0x000fea000393ffff */
[----:B------:R-:W-:Y:S01]  /*15820*/  NOP ;  /* 0x0000000000007918 */ /* 0x000fe20000000000 */
[----:B0-----:R-:W2:Y:S02]  /*15830*/  LDL R2, [R1+0x40] ;  /* 0x0000400001027983 */ /* 0x001ea40000100800 */
[----:B--2---:R-:W-:-:S13]  /*15840*/  ISETP.NE.AND P2, PT, R2, 0x3, PT ;  /* 0x000000030200780c */ /* 0x004fda0003f45270 */
[----:B------:R-:W-:Y:S05]  /*15850*/  @!P2 BRA `(.L_x_871) ;  /* 0x000000000004a947 */ /* 0x000fea0003800000 */
[----:B------:R-:W-:Y:S01]  /*15860*/  BPT.TRAP 0x1 ;  /* 0x000000040000795c */ /* 0x000fe20000300000 */
.L_x_871:
[----:B------:R-:W2:Y:S01]  /*15870*/  LDL.LU R2, [R1+0x4] ;  /* 0x0000040001027983 */ /* 0x000ea20000300800 */
[----:B------:R0:W-:Y:S01]  /*15880*/  SYNCS.ARRIVE.TRANS64.A1T0 RZ, [R32+URZ+0x22850], RZ ;  /* 0x022850ff20ff79a7 */ /* 0x0001e2000810003f */
[----:B------:R-:W-:Y:S01]  /*15890*/  BSSY B0, `(.L_x_872) ;  /* 0x00000e1000007945 */ /* 0x000fe20003800000 */
[----:B--2---:R-:W-:-:S13]  /*158a0*/  ISETP.GE.AND P0, PT, R2, 0x61, PT ;  /* 0x000000610200780c */ /* 0x004fda0003f06270 */
[----:B0-----:R-:W-:Y:S05]  /*158b0*/  @!P0 BRA `(.L_x_873) ;  /* 0x0000000c00788947 */ /* 0x001fea0003800000 */
[----:B------:R-:W2:Y:S02]  /*158c0*/  LDL.LU R2, [R1+0x2c] ;  /* 0x00002c0001027983 */ /* 0x000ea40000300800 */
[----:B--2---:R-:W-:-:S07]  /*158d0*/  VIADD R10, R2, 0xfffffffe ;  /* 0xfffffffe020a7836 */ /* 0x004fce0000000000 */
.L_x_886:
[----:B--2---:R-:W2:Y:S01]  /*158e0*/  LDL R12, [R1+0x40] ;  /* 0x00004000010c7983 */ /* 0x004ea20000100800 */
[----:B0-----:R-:W0:Y:S01]  /*158f0*/  LDC R6, c[0x0][0x430] ;  /* 0x00010c00ff067b82 */ /* 0x001e220000000800 */
[----:B------:R-:W1:Y:S01]  /*15900*/  S2R R2, SR_TID.X ;  /* 0x0000000000027919 */ /* 0x000e620000002100 */
[----:B---3--:R-:W3:Y:S01]  /*15910*/  S2R R4, SR_TID.X ;  /* 0x0000000000047919 */ /* 0x008ee20000002100 */
[----:B0-----:R-:W-:Y:S02]  /*15920*/  ISETP.NE.AND P0, PT, R6, 0x1, PT ;  /* 0x000000010600780c */ /* 0x001fe40003f05270 */
[----:B-1----:R-:W-:-:S11]  /*15930*/  LOP3.LUT R2, R2, 0x7f, RZ, 0xc0, !PT ;  /* 0x0000007f02027812 */ /* 0x002fd600078ec0ff */
[----:B------:R-:W0:Y:S01]  /*15940*/  @P0 LDC R3, c[0x0][0x438] ;  /* 0x00010e00ff030b82 */ /* 0x000e220000000800 */
[----:B---3--:R-:W-:Y:S01]  /*15950*/  IMAD.SHL.U32 R4, R4, 0x10, RZ ;  /* 0x0000001004047824 */ /* 0x008fe200078e00ff */
[----:B------:R-:W-:-:S04]  /*15960*/  SHF.R.U32.HI R2, RZ, 0x3, R2 ;  /* 0x00000003ff027819 */ /* 0x000fc80000011602 */
[----:B------:R-:W-:Y:S02]  /*15970*/  LOP3.LUT R4, R2, 0x70, R4, 0xf8, !PT ;  /* 0x0000007002047812 */ /* 0x000fe400078ef804 */
[----:B------:R-:W1:Y:S02]  /*15980*/  @P0 LDC R2, c[0x0][0x434] ;  /* 0x00010d00ff020b82 */ /* 0x000e640000000800 */
[----:B------:R-:W-:Y:S01]  /*15990*/  ISETP.GT.U32.AND P1, PT, R4, 0x5f, PT ;  /* 0x0000005f0400780c */ /* 0x000fe20003f24070 */
[----:B------:R-:W-:-:S04]  /*159a0*/  IMAD R7, R10, 0x60, R31 ;  /* 0x000000600a077824 */ /* 0x000fc800078e021f */
[----:B------:R-:W-:-:S08]  /*159b0*/  IMAD.IADD R7, R4, 0x1, R7 ;  /* 0x0000000104077824 */ /* 0x000fd000078e0207 */
[----:B------:R-:W3:Y:S01]  /*159c0*/  @!P1 LDC.64 R4, c[0x0][0x428] ;  /* 0x00010a00ff049b82 */ /* 0x000ee20000000a00 */
[----:B------:R-:W-:-:S07]  /*159d0*/  IMAD.MOV.U32 R11, RZ, RZ, R7 ;  /* 0x000000ffff0b7224 */ /* 0x000fce00078e0007 */
[----:B------:R-:W4:Y:S01]  /*159e0*/  @!P1 LDC.64 R8, c[0x0][0x418] ;  /* 0x00010600ff089b82 */ /* 0x000f220000000a00 */
[----:B-1----:R-:W-:-:S05]  /*159f0*/  @P0 IMAD.HI.U32 R2, R7, R2, RZ ;  /* 0x0000000207020227 */ /* 0x002fca00078e00ff */
[----:B0-----:R-:W-:-:S04]  /*15a00*/  @P0 SHF.R.U32.HI R11, RZ, R3, R2 ;  /* 0x00000003ff0b0219 */ /* 0x001fc80000011602 */
[--C-:B------:R-:W-:Y:S01]  /*15a10*/  @!P1 SHF.R.S32.HI R3, RZ, 0x1f, R11.reuse ;  /* 0x0000001fff039819 */ /* 0x100fe2000001140b */
[----:B------:R-:W-:-:S04]  /*15a20*/  @!P1 IMAD.MOV.U32 R2, RZ, RZ, R11 ;  /* 0x000000ffff029224 */ /* 0x000fc800078e000b */
[----:B---3--:R-:W-:-:S04]  /*15a30*/  @!P1 IMAD.WIDE.U32 R2, R29, R4, R2 ;  /* 0x000000041d029225 */ /* 0x008fc800078e0002 */
[----:B------:R-:W-:-:S04]  /*15a40*/  @!P1 IMAD R4, R34, R4, RZ ;  /* 0x0000000422049224 */ /* 0x000fc800078e02ff */
[----:B------:R-:W-:Y:S01]  /*15a50*/  @!P1 IMAD R5, R29, R5, R4 ;  /* 0x000000051d059224 */ /* 0x000fe200078e0204 */
[----:B----4-:R-:W-:-:S03]  /*15a60*/  @!P1 LEA R8, P0, R2, R8, 0x2 ;  /* 0x0000000802089211 */ /* 0x010fc600078010ff */
[----:B------:R-:W-:Y:S02]  /*15a70*/  @!P1 IMAD.IADD R3, R5, 0x1, R3 ;  /* 0x0000000105039824 */ /* 0x000fe400078e0203 */
[----:B------:R-:W-:-:S03]  /*15a80*/  IMAD.MOV.U32 R5, RZ, RZ, RZ ;  /* 0x000000ffff057224 */ /* 0x000fc600078e00ff */
[----:B------:R-:W-:Y:S01]  /*15a90*/  @!P1 LEA.HI.X R9, R2, R9, R3, 0x2, P0 ;  /* 0x0000000902099211 */ /* 0x000fe200000f1403 */
[----:B------:R-:W-:-:S04]  /*15aa0*/  VIADD R25, R25, 0x1 ;  /* 0x0000000119197836 */ /* 0x000fc80000000000 */
[----:B------:R0:W5:Y:S01]  /*15ab0*/  @!P1 LDG.E R5, desc[UR40][R8.64] ;  /* 0x0000002808059981 */ /* 0x000162000c1e1900 */
[----:B------:R-:W-:Y:S01]  /*15ac0*/  IMAD.MOV R2, RZ, RZ, -R11 ;  /* 0x000000ffff027224 */ /* 0x000fe200078e0a0b */
[----:B------:R-:W-:-:S03]  /*15ad0*/  ISETP.NE.AND P0, PT, R25, 0x2, PT ;  /* 0x000000021900780c */ /* 0x000fc60003f05270 */
[----:B------:R-:W-:Y:S01]  /*15ae0*/  IMAD R6, R6, R2, R7 ;  /* 0x0000000206067224 */ /* 0x000fe200078e0207 */
[----:B------:R-:W-:Y:S01]  /*15af0*/  SEL R3, RZ, 0x1, P0 ;  /* 0x00000001ff037807 */ /* 0x000fe20000000000 */
[----:B------:R-:W-:Y:S01]  /*15b00*/  IMAD.MOV.U32 R2, RZ, RZ, R10 ;  /* 0x000000ffff027224 */ /* 0x000fe200078e000a */
[----:B------:R-:W-:Y:S05]  /*15b10*/  YIELD ;  /* 0x0000000000007946 */ /* 0x000fea0003800000 */
[----:B------:R-:W-:Y:S01]  /*15b20*/  SEL R25, R25, RZ, P0 ;  /* 0x000000ff19197207 */ /* 0x000fe20000000000 */
[----:B------:R-:W-:Y:S01]  /*15b30*/  VIADD R10, R10, 0xffffffff ;  /* 0xffffffff0a0a7836 */ /* 0x000fe20000000000 */
[----:B------:R-:W-:-:S02]  /*15b40*/  LOP3.LUT R26, R26, R3, RZ, 0x3c, !PT ;  /* 0x000000031a1a7212 */ /* 0x000fc400078e3cff */
[----:B------:R-:W-:Y:S02]  /*15b50*/  ISETP.GT.AND P2, PT, R2, RZ, PT ;  /* 0x000000ff0200720c */ /* 0x000fe40003f44270 */
[----:B--2---:R-:W-:-:S13]  /*15b60*/  ISETP.NE.AND P1, PT, R12, 0x3, PT ;  /* 0x000000030c00780c */ /* 0x004fda0003f25270 */
[----:B0-----:R-:W-:Y:S05]  /*15b70*/  @!P1 BRA `(.L_x_874) ;  /* 0x0000000000049947 */ /* 0x001fea0003800000 */
[----:B------:R-:W-:Y:S01]  /*15b80*/  BPT.TRAP 0x1 ;  /* 0x000000040000795c */ /* 0x000fe20000300000 */
.L_x_874:
[----:B------:R-:W-:Y:S01]  /*15b90*/  IMAD R4, R25, 0x8, R22 ;  /* 0x0000000819047824 */ /* 0x000fe200078e0216 */
[----:B------:R-:W-:Y:S01]  /*15ba0*/  SHF.L.U32 R21, R26, 0x1f, RZ ;  /* 0x0000001f1a157819 */ /* 0x000fe200000006ff */
[----:B------:R-:W-:Y:S01]  /*15bb0*/  BSSY B1, `(.L_x_875) ;  /* 0x0000004000017945 */ /* 0x000fe20003800000 */
[----:B------:R-:W-:Y:S02]  /*15bc0*/  SHF.R.S32.HI R17, RZ, 0x1f, R6 ;  /* 0x0000001fff117819 */ /* 0x000fe40000011406 */
[----:B------:R-:W0:Y:S02]  /*15bd0*/  SYNCS.PHASECHK.TRANS64.TRYWAIT P0, [R4+URZ+0x22840], R21 ;  /* 0x02284015040075a7 */ /* 0x000e24000800017f */
[----:B0-----:R-:W-:Y:S05]  /*15be0*/  @!P0 BRA `(.L_x_876) ;  /* 0x0000004c00388947 */ /* 0x001fea0003800000 */
.L_x_1035:
[----:B------:R-:W-:Y:S05]  /*15bf0*/  BSYNC B1 ;  /* 0x0000000000017941 */ /* 0x000fea0003800000 */
.L_x_875:
[----:B------:R-:W-:Y:S01]  /*15c00*/  ULDC.64 UR4, c[0x0][0x300] ;  /* 0x0000c00000047ab9 */ /* 0x000fe20000000a00 */
[----:B-----5:R-:W-:Y:S01]  /*15c10*/  SHF.R.S32.HI R20, RZ, 0x1f, R5 ;  /* 0x0000001fff147819 */ /* 0x020fe20000011405 */
[----:B------:R-:W-:Y:S01]  /*15c20*/  IMAD R3, R17, UR4, RZ ;  /* 0x0000000411037c24 */ /* 0x000fe2000f8e02ff */
[----:B------:R-:W-:-:S03]  /*15c30*/  LOP3.LUT P1, RZ, R23, 0x1, RZ, 0xc0, !PT ;  /* 0x0000000117ff7812 */ /* 0x000fc6000782c0ff */
[C---:B------:R-:W-:Y:S02]  /*15c40*/  IMAD R7, R6.reuse, UR5, R3 ;  /* 0x0000000506077c24 */ /* 0x040fe4000f8e0203 */
[----:B------:R-:W-:Y:S01]  /*15c50*/  IMAD.WIDE.U32 R2, R6, UR4, RZ ;  /* 0x0000000406027c25 */ /* 0x000fe2000f8e00ff */
[----:B------:R-:W-:-:S03]  /*15c60*/  ULDC.64 UR4, c[0x0][0x310] ;  /* 0x0000c40000047ab9 */ /* 0x000fc60000000a00 */
[----:B------:R-:W-:Y:S02]  /*15c70*/  IMAD.IADD R3, R3, 0x1, R7 ;  /* 0x0000000103037824 */ /* 0x000fe400078e0207 */
[----:B------:R-:W-:Y:S02]  /*15c80*/  IMAD R7, R20, UR4, RZ ;  /* 0x0000000414077c24 */ /* 0x000fe4000f8e02ff */
[----:B------:R-:W-:-:S04]  /*15c90*/  IMAD.WIDE.U32 R2, R5, UR4, R2 ;  /* 0x0000000405027c25 */ /* 0x000fc8000f8e0002 */
[----:B------:R-:W-:Y:S01]  /*15ca0*/  IMAD R7, R5, UR5, R7 ;  /* 0x0000000505077c24 */ /* 0x000fe2000f8e0207 */
        /* <DEDUP_REMOVED lines=10> */
[----:B------:R-:W-:Y:S01]  /*15d50*/  IMAD R7, R25, 0x1800, R30 ;  /* 0x0000180019077824 */ /* 0x000fe200078e021e */
[----:B------:R-:W-:Y:S06]  /*15d60*/  BRA.DIV UR4, `(.L_x_877) ;  /* 0x0000004a04ec7947 */ /* 0x000fec000b800000 */
[----:B------:R-:W1:Y:S01]  /*15d70*/  SHFL.IDX PT, R2, R8, RZ, 0x181f ;  /* 0x00181fff08027589 */ /* 0x000e6200000e0000 */
[----:B------:R-:W-:-:S03]  /*15d80*/  IMAD R7, R7, 0x2, R22 ;  /* 0x0000000207077824 */ /* 0x000fc600078e0216 */
[----:B------:R-:W2:Y:S01]  /*15d90*/  SHFL.IDX PT, R3, R9, RZ, 0x181f ;  /* 0x00181fff09037589 */ /* 0x000ea200000e0000 */
[----:B-1----:R-:W-:-:S05]  /*15da0*/  IADD3 R2, P0, R2, R0, RZ ;  /* 0x0000000002027210 */ /* 0x002fca0007f1e0ff */
[----:B--2---:R-:W-:-:S05]  /*15db0*/  IMAD.X R3, RZ, RZ, R3, P0 ;  /* 0x000000ffff037224 */ /* 0x004fca00000e0603 */
[----:B------:R-:W-:Y:S01]  /*15dc0*/  @!PT LDS RZ, [RZ] ;  /* 0x00000000fffff984 */ /* 0x000fe20000000800 */
[----:B------:R1:W-:Y:S04]  /*15dd0*/  LDGSTS.E.BYPASS.LTC128B.128 [R7+0x1c400], desc[UR40][R2.64], !P1 ;  /* 0x1c40000002077fae */ /* 0x0003e8000c901d68 */
[----:B-1----:R-:W1:Y:S04]  /*15de0*/  SHFL.IDX PT, R2, R8, 0x1, 0x181f ;  /* 0x00381f0008027f89 */ /* 0x002e6800000e0000 */
[----:B------:R-:W2:Y:S01]  /*15df0*/  SHFL.IDX PT, R3, R9, 0x1, 0x181f ;  /* 0x00381f0009037f89 */ /* 0x000ea200000e0000 */
[----:B-1----:R-:W-:-:S05]  /*15e00*/  IADD3 R2, P0, R2, R0, RZ ;  /* 0x0000000002027210 */ /* 0x002fca0007f1e0ff */
[----:B--2---:R-:W-:-:S05]  /*15e10*/  IMAD.X R3, RZ, RZ, R3, P0 ;  /* 0x000000ffff037224 */ /* 0x004fca00000e0603 */
        /* <DEDUP_REMOVED lines=12> */
[----:B------:R-:W2:Y:S04]  /*15ee0*/  SHFL.IDX PT, R3, R9, 0x4, 0x181f ;  /* 0x00981f0009037f89 */ /* 0x000ea800000e0000 */
[----:B------:R-:W3:Y:S01]  /*15ef0*/  SHFL.IDX PT, R9, R9, 0x5, 0x181f ;  /* 0x00b81f0009097f89 */ /* 0x000ee200000e0000 */
[----:B-1----:R-:W-:-:S05]  /*15f00*/  IADD3 R2, P0, R2, R0, RZ ;  /* 0x0000000002027210 */ /* 0x002fca0007f1e0ff */
[----:B--2---:R-:W-:-:S05]  /*15f10*/  IMAD.X R3, RZ, RZ, R3, P0 ;  /* 0x000000ffff037224 */ /* 0x004fca00000e0603 */
[----:B------:R1:W-:Y:S04]  /*15f20*/  LDGSTS.E.BYPASS.LTC128B.128 [R7+0x1e400], desc[UR40][R2.64], !P1 ;  /* 0x1e40000002077fae */ /* 0x0003e8000c901d68 */
[----:B-1-3--:R1:W2:Y:S02]  /*15f30*/  SHFL.IDX PT, R2, R8, 0x5, 0x181f ;  /* 0x00b81f0008027f89 */ /* 0x00a2a400000e0000 */
.L_x_1049:
        /* <DEDUP_REMOVED lines=8> */
.L_x_878:
[----:B------:R-:W-:Y:S02]  /*15fc0*/  PLOP3.LUT P1, PT, P1, P0, PT, 0xa2, 0x0 ;  /* 0x000000000000781c */ /* 0x000fe40000f21472 */
[----:B------:R-:W-:-:S08]  /*15fd0*/  @P0 R2UR P1, UR4, R4 ;  /* 0x00000000040402ca */ /* 0x000fd00000020000 */
[----:B------:R-:W-:-:S05]  /*15fe0*/  @P0 PLOP3.LUT P0, PT, P1, PT, PT, 0x80, 0x0 ;  /* 0x000000000000081c */ /* 0x000fca0000f0f070 */
[----:B------:R-:W-:Y:S01]  /*15ff0*/  @!P1 SYNCS.ARRIVE.TRANS64.RED.A0T1 RZ, [UR4+0x22830], RZ ;  /* 0x022830ffffff99a7 */ /* 0x000fe20008200404 */
[----:B------:R-:W-:Y:S07]  /*16000*/  @!P1 ARRIVES.LDGSTSBAR.64.TRANSCNT [UR4+0x22830] ;  /* 0x02283000ff0099b0 */ /* 0x000fee0008000a84 */
[----:B------:R-:W-:Y:S05]  /*16010*/  @P0 BRA.U.ANY `(.L_x_878) ;  /* 0xfffffffd00e80947 */ /* 0x000fea000393ffff */
[----:B------:R-:W-:Y:S01]  /*16020*/  NOP ;  /* 0x0000000000007918 */ /* 0x000fe20000000000 */
[----:B--2---:R-:W2:Y:S02]  /*16030*/  LDL R2, [R1+0x40] ;  /* 0x0000400001027983 */ /* 0x004ea40000100800 */
[----:B--2---:R-:W-:-:S13]  /*16040*/  ISETP.NE.AND P3, PT, R2, 0x3, PT ;  /* 0x000000030200780c */ /* 0x004fda0003f65270 */
[----:B------:R-:W-:Y:S05]  /*16050*/  @!P3 BRA `(.L_x_879) ;  /* 0x000000000004b947 */ /* 0x000fea0003800000 */
[----:B------:R-:W-:Y:S01]  /*16060*/  BPT.TRAP 0x1 ;  /* 0x000000040000795c */ /* 0x000fe20000300000 */
.L_x_879:
[----:B------:R2:W-:Y:S01]  /*16070*/  SYNCS.ARRIVE.TRANS64.A1T0 RZ, [R4+URZ+0x22830], RZ ;  /* 0x022830ff04ff79a7 */ /* 0x0005e2000810003f */
[----:B------:R-:W-:Y:S05]  /*16080*/  @!P3 BRA `(.L_x_880) ;  /* 0x000000000004b947 */ /* 0x000fea0003800000 */
[----:B------:R-:W-:Y:S01]  /*16090*/  BPT.TRAP 0x1 ;  /* 0x000000040000795c */ /* 0x000fe20000300000 */
.L_x_880:
[----:B------:R-:W3:Y:S01]  /*160a0*/  SYNCS.PHASECHK.TRANS64.TRYWAIT P0, [R4+URZ+0x22860], R21 ;  /* 0x02286015040075a7 */ /* 0x000ee2000800017f */
[----:B------:R-:W-:Y:S04]  /*160b0*/  BSSY B1, `(.L_x_881) ;  /* 0x0000002000017945 */ /* 0x000fe80003800000 */
[----:B---3--:R-:W-:Y:S05]  /*160c0*/  @!P0 BRA `(.L_x_882) ;  /* 0x0000004c00b88947 */ /* 0x008fea0003800000 */
.L_x_1050:
[----:B------:R-:W-:Y:S05]  /*160d0*/  BSYNC B1 ;  /* 0x0000000000017941 */ /* 0x000fea0003800000 */
.L_x_881:
[----:B------:R-:W-:Y:S01]  /*160e0*/  ULDC.64 UR4, c[0x0][0x328] ;  /* 0x0000ca0000047ab9 */ /* 0x000fe20000000a00 */
[----:B------:R-:W-:Y:S01]  /*160f0*/  LOP3.LUT P5, RZ, R23, 0x10, RZ, 0xc0, !PT ;  /* 0x0000001017ff7812 */ /* 0x000fe200078ac0ff */
[----:B------:R-:W-:Y:S01]  /*16100*/  IMAD R17, R17, UR4, RZ ;  /* 0x0000000411117c24 */ /* 0x000fe2000f8e02ff */
[C---:B------:R-:W-:Y:S01]  /*16110*/  LOP3.LUT P4, RZ, R23.reuse, 0x8, RZ, 0xc0, !PT ;  /* 0x0000000817ff7812 */ /* 0x040fe2000788c0ff */
[C---:B------:R-:W-:Y:S01]  /*16120*/  IMAD.WIDE.U32 R2, R6.reuse, UR4, RZ ;  /* 0x0000000406027c25 */ /* 0x040fe2000f8e00ff */
[C---:B------:R-:W-:Y:S02]  /*16130*/  LOP3.LUT P3, RZ, R23.reuse, 0x4, RZ, 0xc0, !PT ;  /* 0x0000000417ff7812 */ /* 0x040fe4000786c0ff */
[----:B------:R-:W-:Y:S01]  /*16140*/  LOP3.LUT P1, RZ, R23, 0x2, RZ, 0xc0, !PT ;  /* 0x0000000217ff7812 */ /* 0x000fe2000782c0ff */
[----:B------:R-:W-:Y:S01]  /*16150*/  IMAD R17, R6, UR5, R17 ;  /* 0x0000000506117c24 */ /* 0x000fe2000f8e0211 */
[----:B------:R-:W-:Y:S02]  /*16160*/  ULDC.64 UR4, c[0x0][0x338] ;  /* 0x0000ce0000047ab9 */ /* 0x000fe40000000a00 */
[----:B------:R-:W-:-:S02]  /*16170*/  IMAD R20, R20, UR4, RZ ;  /* 0x0000000414147c24 */ /* 0x000fc4000f8e02ff */
        /* <DEDUP_REMOVED lines=10> */
[----:B------:R-:W-:Y:S01]  /*16220*/  UMOV UR4, 0xffffffff ;  /* 0xffffffff00047882 */ /* 0x000fe20000000000 */
[----:B------:R-:W-:Y:S01]  /*16230*/  IADD3 R7, R5, R3, RZ ;  /* 0x0000000305077210 */ /* 0x000fe20007ffe0ff */
[----:B------:R-:W-:-:S03]  /*16240*/  IMAD R5, R25, 0x6000, R30 ;  /* 0x0000600019057824 */ /* 0x000fc600078e021e */
[----:B------:R-:W-:Y:S01]  /*16250*/  LEA.HI.X R7, R2, UR5, R7, 0x1, P0 ;  /* 0x0000000502077c11 */ /* 0x000fe200080f0c07 */
[----:B------:R-:W-:Y:S06]  /*16260*/  BRA.DIV UR4, `(.L_x_883) ;  /* 0x0000004e04647947 */ /* 0x000fec000b800000 */
[----:B------:R-:W4:Y:S01]  /*16270*/  SHFL.IDX PT, R14, R6, RZ, 0x181f ;  /* 0x00181fff060e7589 */ /* 0x000f2200000e0000 */
[----:B------:R-:W-:-:S03]  /*16280*/  IMAD R5, R5, 0x2, R22 ;  /* 0x0000000205057824 */ /* 0x000fc600078e0216 */
[----:B------:R-:W5:Y:S04]  /*16290*/  SHFL.IDX PT, R3, R7, RZ, 0x181f ;  /* 0x00181fff07037589 */ /* 0x000f6800000e0000 */
[----:B-1----:R-:W-:Y:S01]  /*162a0*/  SHFL.IDX PT, R8, R7, 0x1, 0x181f ;  /* 0x00381f0007087f89 */ /* 0x002fe200000e0000 */
[----:B----4-:R-:W-:-:S03]  /*162b0*/  IADD3 R2, P0, R14, R0, RZ ;  /* 0x000000000e027210 */ /* 0x010fc60007f1e0ff */
[----:B------:R-:W1:Y:S02]  /*162c0*/  SHFL.IDX PT, R14, R6, 0x1, 0x181f ;  /* 0x00381f00060e7f89 */ /* 0x000e6400000e0000 */
[----:B-----5:R-:W-:-:S05]  /*162d0*/  IMAD.X R3, RZ, RZ, R3, P0 ;  /* 0x000000ffff037224 */ /* 0x020fca00000e0603 */
[----:B------:R-:W-:Y:S04]  /*162e0*/  LDGSTS.E.BYPASS.LTC128B.128 [R5+0x400], desc[UR40][R2.64], !P5 ;  /* 0x0040000002057fae */ /* 0x000fe8000e901d68 */
[----:B------:R-:W-:Y:S04]  /*162f0*/  LDGSTS.E.BYPASS.LTC128B.128 [R5+0x3400], desc[UR40][R2.64+0x80], !P4 ;  /* 0x0340008002057fae */ /* 0x000fe8000e101d68 */
[----:B------:R-:W-:Y:S04]  /*16300*/  LDGSTS.E.BYPASS.LTC128B.128 [R5+0x6400], desc[UR40][R2.64+0x100], !P3 ;  /* 0x0640010002057fae */ /* 0x000fe8000d901d68 */
[----:B------:R1:W-:Y:S02]  /*16310*/  LDGSTS.E.BYPASS.LTC128B.128 [R5+0x9400], desc[UR40][R2.64+0x180], !P1 ;  /* 0x0940018002057fae */ /* 0x0003e4000c901d68 */
[----:B-1----:R-:W-:-:S02]  /*16320*/  IADD3 R2, P0, R14, R0, RZ ;  /* 0x000000000e027210 */ /* 0x002fc40007f1e0ff */
[----:B------:R-:W1:Y:S03]  /*16330*/  SHFL.IDX PT, R14, R6, 0x2, 0x181f ;  /* 0x00581f00060e7f89 */ /* 0x000e6600000e0000 */
[----:B------:R-:W-:Y:S02]  /*16340*/  IMAD.X R3, RZ, RZ, R8, P0 ;  /* 0x000000ffff037224 */ /* 0x000fe400000e0608 */
[----:B------:R-:W4:Y:S04]  /*16350*/  SHFL.IDX PT, R8, R7, 0x2, 0x181f ;  /* 0x00581f0007087f89 */ /* 0x000f2800000e0000 */
[----:B------:R-:W-:Y:S04]  /*16360*/  LDGSTS.E.BYPASS.LTC128B.128 [R5+0xc00], desc[UR40][R2.64], !P5 ;  /* 0x00c0000002057fae */ /* 0x000fe8000e901d68 */
[----:B------:R-:W-:Y:S04]  /*16370*/  LDGSTS.E.BYPASS.LTC128B.128 [R5+0x3c00], desc[UR40][R2.64+0x80], !P4 ;  /* 0x03c0008002057fae */ /* 0x000fe8000e101d68 */
[----:B------:R-:W-:Y:S04]  /*16380*/  LDGSTS.E.BYPASS.LTC128B.128 [R5+0x6c00], desc[UR40][R2.64+0x100], !P3 ;  /* 0x06c0010002057fae */ /* 0x000fe8000d901d68 */
[----:B------:R1:W-:Y:S02]  /*16390*/  LDGSTS.E.BYPASS.LTC128B.128 [R5+0x9c00], desc[UR40][R2.64+0x180], !P1 ;  /* 0x09c0018002057fae */ /* 0x0003e4000c901d68 */
[----:B-1----:R-:W-:-:S02]  /*163a0*/  IADD3 R2, P0, R14, R0, RZ ;  /* 0x000000000e027210 */ /* 0x002fc40007f1e0ff */
[----:B------:R-:W1:Y:S03]  /*163b0*/  SHFL.IDX PT, R14, R6, 0x3, 0x181f ;  /* 0x00781f00060e7f89 */ /* 0x000e6600000e0000 */
[----:B----4-:R-:W-:Y:S02]  /*163c0*/  IMAD.X R3, RZ, RZ, R8, P0 ;  /* 0x000000ffff037224 */ /* 0x010fe400000e0608 */
        /* <DEDUP_REMOVED lines=14> */
[----:B------:R1:W0:Y:S03]  /*164b0*/  SHFL.IDX PT, R14, R6, 0x5, 0x181f ;  /* 0x00b81f00060e7f89 */ /* 0x00022600000e0000 */
[----:B----4-:R-:W-:Y:S02]  /*164c0*/  IMAD.X R3, RZ, RZ, R8, P0 ;  /* 0x000000ffff037224 */ /* 0x010fe400000e0608 */
[----:B------:R1:W4:Y:S04]  /*164d0*/  SHFL.IDX PT, R8, R7, 0x5, 0x181f ;  /* 0x00b81f0007087f89 */ /* 0x00032800000e0000 */
[----:B------:R1:W-:Y:S04]  /*164e0*/  LDGSTS.E.BYPASS.LTC128B.128 [R5+0x2400], desc[UR40][R2.64], !P5 ;  /* 0x0240000002057fae */ /* 0x0003e8000e901d68 */
[----:B------:R1:W-:Y:S04]  /*164f0*/  LDGSTS.E.BYPASS.LTC128B.128 [R5+0x5400], desc[UR40][R2.64+0x80], !P4 ;  /* 0x0540008002057fae */ /* 0x0003e8000e101d68 */
[----:B------:R1:W-:Y:S04]  /*16500*/  LDGSTS.E.BYPASS.LTC128B.128 [R5+0x8400], desc[UR40][R2.64+0x100], !P3 ;  /* 0x0840010002057fae */ /* 0x0003e8000d901d68 */
[----:B------:R1:W-:Y:S02]  /*16510*/  LDGSTS.E.BYPASS.LTC128B.128 [R5+0xb400], desc[UR40][R2.64+0x180], !P1 ;  /* 0x0b40018002057fae */ /* 0x0003e4000c901d68 */
.L_x_1064:
[----:B01----:R-:W-:-:S05]  /*16520*/  IADD3 R2, P0, R14, R0, RZ ;  /* 0x000000000e027210 */ /* 0x003fca0007f1e0ff */
        /* <DEDUP_REMOVED lines=10> */
.L_x_884:
[----:B------:R-:W-:Y:S02]  /*165d0*/  PLOP3.LUT P1, PT, P1, P0, PT, 0xa2, 0x0 ;  /* 0x000000000000781c */ /* 0x000fe40000f21472 */
[----:B------:R-:W-:-:S08]  /*165e0*/  @P0 R2UR P1, UR4, R4 ;  /* 0x00000000040402ca */ /* 0x000fd00000020000 */
[----:B------:R-:W-:-:S05]  /*165f0*/  @P0 PLOP3.LUT P0, PT, P1, PT, PT, 0x80, 0x0 ;  /* 0x000000000000081c */ /* 0x000fca0000f0f070 */
[----:B------:R-:W-:Y:S01]  /*16600*/  @!P1 SYNCS.ARRIVE.TRANS64.RED.A0T1 RZ, [UR4+0x22850], RZ ;  /* 0x022850ffffff99a7 */ /* 0x000fe20008200404 */
[----:B------:R-:W-:Y:S07]  /*16610*/  @!P1 ARRIVES.LDGSTSBAR.64.TRANSCNT [UR4+0x22850] ;  /* 0x02285000ff0099b0 */ /* 0x000fee0008000a84 */
[----:B------:R-:W-:Y:S05]  /*16620*/  @P0 BRA.U.ANY `(.L_x_884) ;  /* 0xfffffffd00e80947 */ /* 0x000fea000393ffff */
[----:B------:R-:W-:Y:S01]  /*16630*/  NOP ;  /* 0x0000000000007918 */ /* 0x000fe20000000000 */
[----:B0-----:R-:W4:Y:S02]  /*16640*/  LDL R2, [R1+0x40] ;  /* 0x0000400001027983 */ /* 0x001f240000100800 */
[----:B----4-:R-:W-:-:S13]  /*16650*/  ISETP.NE.AND P3, PT, R2, 0x3, PT ;  /* 0x000000030200780c */ /* 0x010fda0003f65270 */
[----:B------:R-:W-:Y:S05]  /*16660*/  @!P3 BRA `(.L_x_885) ;  /* 0x000000000004b947 */ /* 0x000fea0003800000 */
[----:B------:R-:W-:Y:S01]  /*16670*/  BPT.TRAP 0x1 ;  /* 0x000000040000795c */ /* 0x000fe20000300000 */
.L_x_885:
[----:B------:R0:W-:Y:S01]  /*16680*/  SYNCS.ARRIVE.TRANS64.A1T0 RZ, [R4+URZ+0x22850], RZ ;  /* 0x022850ff04ff79a7 */ /* 0x0001e2000810003f */
[----:B------:R-:W-:Y:S05]  /*16690*/  @P2 BRA `(.L_x_886) ;  /* 0xfffffff000902947 */ /* 0x000fea000383ffff */
.L_x_873:
[----:B------:R-:W-:Y:S05]  /*166a0*/  BSYNC B0 ;  /* 0x0000000000007941 */ /* 0x000fea0003800000 */
.L_x_872:
[----:B------:R-:W1:Y:S01]  /*166b0*/  S2R R2, SR_TID.X ;  /* 0x0000000000027919 */ /* 0x000e620000002100 */
[----:B------:R-:W-:Y:S01]  /*166c0*/  VIADD R25, R25, 0x1 ;  /* 0x0000000119197836 */ /* 0x000fe20000000000 */
[----:B------:R-:W-:Y:S04]  /*166d0*/  BSSY B0, `(.L_x_887) ;  /* 0x0000013000007945 */ /* 0x000fe80003800000 */
[----:B------:R-:W-:-:S04]  /*166e0*/  ISETP.NE.AND P0, PT, R25, 0x2, PT ;  /* 0x000000021900780c */ /* 0x000fc80003f05270 */
[----:B------:R-:W-:-:S04]  /*166f0*/  SEL R3, RZ, 0x1, P0 ;  /* 0x00000001ff037807 */ /* 0x000fc80000000000 */
[----:B------:R-:W-:Y:S02]  /*16700*/  LOP3.LUT R26, R26, R3, RZ, 0x3c, !PT ;  /* 0x000000031a1a7212 */ /* 0x000fe400078e3cff */
[----:B-1----:R-:W-:-:S04]  /*16710*/  LOP3.LUT R2, R2, 0x7f, RZ, 0xc0, !PT ;  /* 0x0000007f02027812 */ /* 0x002fc800078ec0ff */
[----:B------:R-:W-:-:S13]  /*16720*/  ISETP.NE.AND P1, PT, R2, RZ, PT ;  /* 0x000000ff0200720c */ /* 0x000fda0003f25270 */
[----:B------:R-:W-:Y:S05]  /*16730*/  @P1 BRA `(.L_x_888) ;  /* 0x0000000000301947 */ /* 0x000fea0003800000 */
[----:B------:R-:W1:Y:S01]  /*16740*/  S2R R5, SR_LANEID ;  /* 0x0000000000057919 */ /* 0x000e620000000000 */
[----:B------:R-:W-:Y:S01]  /*16750*/  VOTEU.ANY UR4, UPT, PT ;  /* 0x0000000000047886 */ /* 0x000fe200038e0100 */
[----:B------:R-:W4:Y:S01]  /*16760*/  LDC.64 R2, c[0x0][0xc60] ;  /* 0x00031800ff027b82 */ /* 0x000f220000000a00 */
[----:B------:R-:W1:Y:S02]  /*16770*/  FLO.U32 R0, UR4 ;  /* 0x0000000400007d00 */ /* 0x000e6400080e0000 */
[----:B-1----:R-:W-:-:S06]  /*16780*/  ISETP.EQ.U32.AND P1, PT, R0, R5, PT ;  /* 0x000000050000720c */ /* 0x002fcc0003f22070 */
[----:B------:R-:W4:Y:S07]  /*16790*/  POPC R5, UR4 ;  /* 0x0000000400057d09 */ /* 0x000f2e0008000000 */
[----:B----4-:R-:W4:Y:S01]  /*167a0*/  @P1 ATOMG.E.ADD.STRONG.GPU PT, R3, desc[UR40][R2.64], R5 ;  /* 0x00000005020319a8 */ /* 0x010f2200081ee1e8 */
[----:B0-23--:R-:W0:Y:S02]  /*167b0*/  S2R R4, SR_LTMASK ;  /* 0x0000000000047919 */ /* 0x00de240000003900 */
[----:B0-----:R-:W-:-:S04]  /*167c0*/  LOP3.LUT R4, R4, UR4, RZ, 0xc0, !PT ;  /* 0x0000000404047c12 */ /* 0x001fc8000f8ec0ff */
[----:B------:R-:W0:Y:S01]  /*167d0*/  POPC R7, R4 ;  /* 0x0000000400077309 */ /* 0x000e220000000000 */
[----:B----4-:R-:W0:Y:S02]  /*167e0*/  SHFL.IDX PT, R0, R3, R0, 0x1f ;  /* 0x00001f0003007589 */ /* 0x010e2400000e0000 */
[----:B0-----:R-:W-:-:S07]  /*167f0*/  IADD3 R16, R0, UR36, R7 ;  /* 0x0000002400107c10 */ /* 0x001fce000fffe007 */
.L_x_888:
[----:B------:R-:W-:Y:S05]  /*16800*/  BSYNC B0 ;  /* 0x0000000000007941 */ /* 0x000fea0003800000 */
.L_x_887:
[----:B------:R-:W-:-:S07]  /*16810*/  SEL R25, R25, RZ, P0 ;  /* 0x000000ff19197207 */ /* 0x000fce0000000000 */
.L_x_847:
[----:B------:R-:W-:Y:S05]  /*16820*/  BSYNC B7 ;  /* 0x0000000000077941 */ /* 0x000fea0003800000 */
.L_x_845:
[----:B------:R-:W-:-:S13]  /*16830*/  LOP3.LUT P0, RZ, R23, 0x80, RZ, 0xc0, !PT ;  /* 0x0000008017ff7812 */ /* 0x000fda000780c0ff */
[----:B------:R-:W-:Y:S05]  /*16840*/  @!P0 BRA `(.L_x_889) ;  /* 0x0000000000248947 */ /* 0x000fea0003800000 */
[----:B------:R-:W-:Y:S05]  /*16850*/  WARPSYNC.ALL ;  /* 0x0000000000007948 */ /* 0x000fea0003800000 */
[----:B------:R-:W1:Y:S08]  /*16860*/  S2UR UR5, SR_CgaCtaId ;  /* 0x00000000000579c3 */ /* 0x000e700000008800 */
[----:B------:R-:W-:Y:S06]  /*16870*/  BAR.SYNC.DEFER_BLOCKING 0x5, 0x180 ;  /* 0x0146000000007b1d */ /* 0x000fec0000010000 */
[----:B------:R-:W-:-:S02]  /*16880*/  UMOV UR4, 0x400 ;  /* 0x0000040000047882 */ /* 0x000fc40000000000 */
[----:B-1----:R-:W-:-:S06]  /*16890*/  ULEA UR4, UR5, UR4, 0x18 ;  /* 0x0000000405047291 */ /* 0x002fcc000f8ec03f */
[----:B0-----:R-:W-:-:S05]  /*168a0*/  IMAD.U32 R22, RZ, RZ, UR4 ;  /* 0x00000004ff167e24 */ /* 0x001fca000f8e00ff */
[----:B------:R4:W0:Y:S01]  /*168b0*/  LDS.128 R16, [R22+0x228d0] ;  /* 0x0228d00016107984 */ /* 0x0008220000000c00 */
[----:B------:R-:W-:Y:S06]  /*168c0*/  BAR.ARV 0x4, 0x180 ;  /* 0x0106000000007b1d */ /* 0x000fec0000002000 */
[----:B------:R-:W-:Y:S05]  /*168d0*/  BRA `(.L_x_890) ;  /* 0x0000000800407947 */ /* 0x000fea0003800000 */
.L_x_889:
[----:B------:R-:W1:Y:S01]  /*168e0*/  S2R R8, SR_TID.X ;  /* 0x0000000000087919 */ /* 0x000e620000002100 */
[----:B------:R-:W-:Y:S01]  /*168f0*/  UMOV UR4, 0xffffffff ;  /* 0xffffffff00047882 */ /* 0x000fe20000000000 */
[----:B-1----:R-:W-:-:S04]  /*16900*/  LOP3.LUT R8, R8, 0x1f, RZ, 0xc0, !PT ;  /* 0x0000001f08087812 */ /* 0x002fc800078ec0ff */
[----:B------:R-:W-:Y:S01]  /*16910*/  ISETP.NE.AND P0, PT, R8, 0x1f, PT ;  /* 0x0000001f0800780c */ /* 0x000fe20003f05270 */
[----:B------:R-:W-:-:S12]  /*16920*/  BRA.DIV UR4, `(.L_x_891) ;  /* 0x0000004e047c7947 */ /* 0x000fd8000b800000 */
[----:B------:R-:W-:Y:S01]  /*16930*/  IMAD.IADD R5, R19, 0x1, R8 ;  /* 0x0000000113057824 */ /* 0x000fe200078e0208 */
[----:B------:R-:W-:-:S04]  /*16940*/  ULDC UR4, c[0x0][0xc3c] ;  /* 0x00030f0000047ab9 */ /* 0x000fc80000000800 */
[----:B------:R-:W-:-:S13]  /*16950*/  ISETP.GE.OR P1, PT, R5, UR4, !P0 ;  /* 0x0000000405007c0c */ /* 0x000fda000c726670 */
[----:B0-----:R-:W0:Y:S02]  /*16960*/  @!P1 LDC.64 R2, c[0x0][0xc80] ;  /* 0x00032000ff029b82 */ /* 0x001e240000000a00 */
[----:B0-----:R-:W-:-:S06]  /*16970*/  @!P1 IMAD.WIDE R2, R5, 0x4, R2 ;  /* 0x0000000405029825 */ /* 0x001fcc00078e0202 */
[----:B------:R-:W4:Y:S01]  /*16980*/  @!P1 LDG.E R2, desc[UR40][R2.64] ;  /* 0x0000002802029981 */ /* 0x000f22000c1e1900 */
[----:B------:R-:W-:Y:S01]  /*16990*/  IMAD.MOV.U32 R5, RZ, RZ, RZ ;  /* 0x000000ffff057224 */ /* 0x000fe200078e00ff */
[C---:B------:R-:W-:Y:S02]  /*169a0*/  ISETP.GE.U32.AND P2, PT, R8.reuse, 0x2, PT ;  /* 0x000000020800780c */ /* 0x040fe40003f46070 */
[C---:B------:R-:W-:Y:S01]  /*169b0*/  ISETP.GE.U32.AND P3, PT, R8.reuse, 0x4, PT ;  /* 0x000000040800780c */ /* 0x040fe20003f66070 */
[----:B------:R-:W-:Y:S01]  /*169c0*/  SHFL.IDX PT, R0, R16, RZ, 0x1f ;  /* 0x00001fff10007589 */ /* 0x000fe200000e0000 */
[C---:B------:R-:W-:Y:S02]  /*169d0*/  ISETP.GE.U32.AND P4, PT, R8.reuse, 0x8, PT ;  /* 0x000000080800780c */ /* 0x040fe40003f86070 */
[C---:B------:R-:W-:Y:S01]  /*169e0*/  ISETP.GE.U32.AND P5, PT, R8.reuse, 0x10, PT ;  /* 0x000000100800780c */ /* 0x040fe20003fa6070 */
[----:B--23--:R-:W-:Y:S01]  /*169f0*/  SHFL.IDX PT, R4, R16, 0x1, 0x1f ;  /* 0x00201f0010047f89 */ /* 0x00cfe200000e0000 */
[----:B----4-:R-:W-:Y:S01]  /*16a00*/  @!P1 IMAD.MOV.U32 R5, RZ, RZ, R2 ;  /* 0x000000ffff059224 */ /* 0x010fe200078e0002 */
[----:B------:R-:W-:-:S04]  /*16a10*/  ISETP.NE.AND P1, PT, R8, RZ, PT ;  /* 0x000000ff0800720c */ /* 0x000fc80003f25270 */
        /* <DEDUP_REMOVED lines=15> */
[----:B------:R0:W1:Y:S02]  /*16b10*/  SHFL.IDX PT, R14, R2, 0x1f, 0x1f ;  /* 0x03e01f00020e7f89 */ /* 0x00006400000e0000 */
.L_x_1074:
[----:B------:R-:W-:Y:S02]  /*16b20*/  ULDC UR4, c[0x0][0xc38] ;  /* 0x00030e0000047ab9 */ /* 0x000fe40000000800 */
[----:B------:R-:W-:-:S04]  /*16b30*/  IMAD.U32 R7, RZ, RZ, UR4 ;  /* 0x00000004ff077e24 */ /* 0x000fc8000f8e00ff */
[----:B-1----:R-:W-:-:S04]  /*16b40*/  IMAD R14, R14, R7, RZ ;  /* 0x000000070e0e7224 */ /* 0x002fc800078e02ff */
[----:B------:R-:W-:-:S05]  /*16b50*/  IMAD.IADD R9, R4, 0x1, R14 ;  /* 0x0000000104097824 */ /* 0x000fca00078e020e */
[----:B------:R-:W-:-:S13]  /*16b60*/  ISETP.GT.AND P6, PT, R9, R0, PT ;  /* 0x000000000900720c */ /* 0x000fda0003fc4270 */
[----:B------:R-:W-:Y:S05]  /*16b70*/  @P6 BRA `(.L_x_892) ;  /* 0x00000000009c6947 */ /* 0x000fea0003800000 */
.L_x_897:
[----:B0-----:R-:W0:Y:S01]  /*16b80*/  LDC R2, c[0x0][0xc3c] ;  /* 0x00030f00ff027b82 */ /* 0x001e220000000800 */
[----:B------:R-:W-:-:S05]  /*16b90*/  VIADD R19, R19, 0x1f ;  /* 0x0000001f13137836 */ /* 0x000fca0000000000 */
[----:B0-----:R-:W-:-:S13]  /*16ba0*/  ISETP.GE.AND P6, PT, R19, R2, PT ;  /* 0x000000021300720c */ /* 0x001fda0003fc6270 */
[----:B------:R-:W-:Y:S05]  /*16bb0*/  @P6 BRA `(.L_x_893) ;  /* 0x0000000400446947 */ /* 0x000fea0003800000 */
[----:B------:R-:W0:Y:S01]  /*16bc0*/  S2R R3, SR_TID.X ;  /* 0x0000000000037919 */ /* 0x000e220000002100 */
[----:B------:R-:W-:Y:S01]  /*16bd0*/  BSSY B0, `(.L_x_894) ;  /* 0x0000009000007945 */ /* 0x000fe20003800000 */
[----:B------:R-:W-:Y:S01]  /*16be0*/  IMAD.MOV.U32 R5, RZ, RZ, RZ ;  /* 0x000000ffff057224 */ /* 0x000fe200078e00ff */
[----:B0-----:R-:W-:-:S05]  /*16bf0*/  LOP3.LUT R3, R3, 0x1f, RZ, 0xc0, !PT ;  /* 0x0000001f03037812 */ /* 0x001fca00078ec0ff */
[----:B------:R-:W-:-:S05]  /*16c00*/  IMAD.IADD R7, R19, 0x1, R3 ;  /* 0x0000000113077824 */ /* 0x000fca00078e0203 */
[----:B------:R-:W-:-:S13]  /*16c10*/  ISETP.GE.OR P6, PT, R7, R2, !P0 ;  /* 0x000000020700720c */ /* 0x000fda00047c6670 */
[----:B------:R-:W-:Y:S05]  /*16c20*/  @P6 BRA `(.L_x_895) ;  /* 0x00000000000c6947 */ /* 0x000fea0003800000 */
[----:B------:R-:W0:Y:S02]  /*16c30*/  LDC.64 R2, c[0x0][0xc80] ;  /* 0x00032000ff027b82 */ /* 0x000e240000000a00 */
[----:B0-----:R-:W-:-:S05]  /*16c40*/  IMAD.WIDE R2, R7, 0x4, R2 ;  /* 0x0000000407027825 */ /* 0x001fca00078e0202 */
[----:B------:R0:W5:Y:S02]  /*16c50*/  LDG.E R5, desc[UR40][R2.64] ;  /* 0x0000002802057981 */ /* 0x000164000c1e1900 */
.L_x_895:
[----:B------:R-:W-:Y:S05]  /*16c60*/  BSYNC B0 ;  /* 0x0000000000007941 */ /* 0x000fea0003800000 */
.L_x_894:
[----:B------:R-:W-:-:S03]  /*16c70*/  UMOV UR4, 0xffffffff ;  /* 0xffffffff00047882 */ /* 0x000fc60000000000 */
[----:B------:R-:W-:Y:S05]  /*16c80*/  BRA.DIV UR4, `(.L_x_896) ;  /* 0x0000004e04c87947 */ /* 0x000fea000b800000 */
[----:B-----5:R-:W1:Y:S02]  /*16c90*/  SHFL.UP PT, R14, R5, 0x1, RZ ;  /* 0x04200000050e7989 */ /* 0x020e6400000e00ff */
[----:B-1----:R-:W-:-:S05]  /*16ca0*/  SEL R14, R14, RZ, P1 ;  /* 0x000000ff0e0e7207 */ /* 0x002fca0000800000 */
        /* <DEDUP_REMOVED lines=8> */
[----:B0-----:R-:W-:-:S04]  /*16d30*/  SEL R4, R14, RZ, P4 ;  /* 0x000000ff0e047207 */ /* 0x001fc80002000000 */
[----:B------:R-:W-:-:S05]  /*16d40*/  IADD3 R4, R3, R4, RZ ;  /* 0x0000000403047210 */ /* 0x000fca0007ffe0ff */
[----:B------:R-:W0:Y:S02]  /*16d50*/  SHFL.UP PT, R14, R4, 0x10, RZ ;  /* 0x06000000040e7989 */ /* 0x000e2400000e00ff */
[----:B0-----:R-:W-:-:S05]  /*16d60*/  SEL R7, R14, RZ, P5 ;  /* 0x000000ff0e077207 */ /* 0x001fca0002800000 */
[----:B------:R-:W-:-:S05]  /*16d70*/  IMAD.IADD R2, R4, 0x1, R7 ;  /* 0x0000000104027824 */ /* 0x000fca00078e0207 */
[----:B------:R0:W1:Y:S02]  /*16d80*/  SHFL.IDX PT, R14, R2, 0x1f, 0x1f ;  /* 0x03e01f00020e7f89 */ /* 0x00006400000e0000 */
.L_x_1082:
[----:B------:R-:W-:Y:S02]  /*16d90*/  ULDC UR4, c[0x0][0xc38] ;  /* 0x00030e0000047ab9 */ /* 0x000fe40000000800 */
[----:B------:R-:W-:-:S04]  /*16da0*/  IMAD.U32 R7, RZ, RZ, UR4 ;  /* 0x00000004ff077e24 */ /* 0x000fc8000f8e00ff */
[----:B-1----:R-:W-:-:S04]  /*16db0*/  IMAD R14, R14, R7, RZ ;  /* 0x000000070e0e7224 */ /* 0x002fc800078e02ff */
[----:B------:R-:W-:-:S05]  /*16dc0*/  IMAD.IADD R9, R14, 0x1, R9 ;  /* 0x000000010e097824 */ /* 0x000fca00078e0209 */
[----:B------:R-:W-:-:S13]  /*16dd0*/  ISETP.GT.AND P6, PT, R9, R0, PT ;  /* 0x000000000900720c */ /* 0x000fda0003fc4270 */
[----:B------:R-:W-:Y:S05]  /*16de0*/  @!P6 BRA `(.L_x_897) ;  /* 0xfffffffc0064e947 */ /* 0x000fea000383ffff */
.L_x_892:
[----:B------:R-:W-:Y:S01]  /*16df0*/  IMAD.IADD R16, R9, 0x1, -R14 ;  /* 0x0000000109107824 */ /* 0x000fe200078e0a0e */
[----:B------:R-:W-:-:S03]  /*16e00*/  UMOV UR4, 0xffffffff ;  /* 0xffffffff00047882 */ /* 0x000fc60000000000 */
[----:B------:R-:W-:-:S05]  /*16e10*/  IMAD R3, R2, R7, R16 ;  /* 0x0000000702037224 */ /* 0x000fca00078e0210 */
[----:B------:R-:W-:Y:S01]  /*16e20*/  ISETP.GT.AND P6, PT, R3, R0, PT ;  /* 0x000000000300720c */ /* 0x000fe20003fc4270 */
[----:B------:R-:W-:-:S12]  /*16e30*/  BRA.DIV UR4, `(.L_x_898) ;  /* 0x0000005204187947 */ /* 0x000fd8000b800000 */
[----:B------:R-:W-:-:S04]  /*16e40*/  VOTE.ANY R3, PT, !P6 ;  /* 0x0000000000037806 */ /* 0x000fc800070e0100 */
[----:B------:R-:W1:Y:S02]  /*16e50*/  POPC R4, R3 ;  /* 0x0000000300047309 */ /* 0x000e640000000000 */
[----:B-1----:R1:W2:Y:S02]  /*16e60*/  SHFL.IDX PT, R5, R5, R4, 0x1f ;  /* 0x00001f0405057589 */ /* 0x0022a400000e0000 */
.L_x_1086:
[----:B------:R-:W-:Y:S01]  /*16e70*/  ISETP.NE.AND P0, PT, R3, RZ, PT ;  /* 0x000000ff0300720c */ /* 0x000fe20003f05270 */
[----:B------:R-:W-:-:S12]  /*16e80*/  IMAD.MOV.U32 R14, RZ, RZ, RZ ;  /* 0x000000ffff0e7224 */ /* 0x000fd800078e00ff */
[----:B------:R-:W-:Y:S05]  /*16e90*/  @!P0 BRA `(.L_x_899) ;  /* 0x0000000000108947 */ /* 0x000fea0003800000 */
[----:B------:R-:W-:Y:S01]  /*16ea0*/  UMOV UR4, 0xffffffff ;  /* 0xffffffff00047882 */ /* 0x000fe20000000000 */
[----:B------:R-:W-:Y:S02]  /*16eb0*/  VIADD R12, R4, 0xffffffff ;  /* 0xffffffff040c7836 */ /* 0x000fe40000000000 */
[----:B------:R-:W-:Y:S05]  /*16ec0*/  BRA.DIV UR4, `(.L_x_900) ;  /* 0x00000052043c7947 */ /* 0x000fea000b800000 */
[----:B------:R3:W4:Y:S02]  /*16ed0*/  SHFL.IDX PT, R14, R2, R12, 0x1f ;  /* 0x00001f0c020e7589 */ /* 0x00072400000e0000 */
.L_x_899:
[----:B--2---:R-:W-:Y:S01]  /*16ee0*/  IABS R6, R5 ;  /* 0x0000000500067213 */ /* 0x004fe20000000000 */
[----:B----4-:R-:W-:Y:S02]  /*16ef0*/  IMAD R16, R14, R7, R16 ;  /* 0x000000070e107224 */ /* 0x010fe400078e0210 */
[----:B------:R-:W-:Y:S01]  /*16f00*/  IMAD.IADD R19, R4, 0x1, R19 ;  /* 0x0000000104137824 */ /* 0x000fe200078e0213 */
[----:B------:R-:W2:Y:S01]  /*16f10*/  I2F.RP R8, R6 ;  /* 0x0000000600087306 */ /* 0x000ea20000209400 */
[----:B------:R-:W-:-:S05]  /*16f20*/  IMAD.IADD R10, R0, 0x1, -R16 ;  /* 0x00000001000a7824 */ /* 0x000fca00078e0a10 */
[----:B------:R-:W-:Y:S02]  /*16f30*/  IABS R0, R10 ;  /* 0x0000000a00007213 */ /* 0x000fe40000000000 */
[----:B--2---:R-:W0:Y:S02]  /*16f40*/  MUFU.RCP R8, R8 ;  /* 0x0000000800087308 */ /* 0x004e240000001000 */
[----:B0--3--:R-:W-:-:S06]  /*16f50*/  VIADD R2, R8, 0xffffffe ;  /* 0x0ffffffe08027836 */ /* 0x009fcc0000000000 */
[----:B------:R0:W2:Y:S02]  /*16f60*/  F2I.FTZ.U32.TRUNC.NTZ R3, R2 ;  /* 0x0000000200037305 */ /* 0x0000a4000021f000 */
[----:B0-----:R-:W-:Y:S02]  /*16f70*/  IMAD.MOV.U32 R2, RZ, RZ, RZ ;  /* 0x000000ffff027224 */ /* 0x001fe400078e00ff */
[----:B--2---:R-:W-:-:S04]  /*16f80*/  IMAD.MOV R7, RZ, RZ, -R3 ;  /* 0x000000ffff077224 */ /* 0x004fc800078e0a03 */
[----:B------:R-:W-:-:S04]  /*16f90*/  IMAD R7, R7, R6, RZ ;  /* 0x0000000607077224 */ /* 0x000fc800078e02ff */
[----:B------:R-:W-:Y:S01]  /*16fa0*/  IMAD.HI.U32 R3, R3, R7, R2 ;  /* 0x0000000703037227 */ /* 0x000fe200078e0002 */
[----:B------:R-:W-:-:S05]  /*16fb0*/  IABS R7, R5 ;  /* 0x0000000500077213 */ /* 0x000fca0000000000 */
        /* <DEDUP_REMOVED lines=17> */
.L_x_893:
[----:B------:R-:W-:Y:S01]  /*170d0*/  UMOV UR4, URZ ;  /* 0x0000003f00047c82 */ /* 0x000fe20008000000 */
[----:B------:R-:W-:Y:S01]  /*170e0*/  UMOV UR5, URZ ;  /* 0x0000003f00057c82 */ /* 0x000fe20008000000 */
[----:B------:R-:W-:Y:S01]  /*170f0*/  ULDC UR6, c[0x0][0xc3c] ;  /* 0x00030f0000067ab9 */ /* 0x000fe20000000800 */
[----:B------:R-:W-:Y:S02]  /*17100*/  IMAD.MOV.U32 R16, RZ, RZ, R0 ;  /* 0x000000ffff107224 */ /* 0x000fe400078e0000 */
[----:B------:R-:W-:Y:S02]  /*17110*/  IMAD.U32 R17, RZ, RZ, UR4 ;  /* 0x00000004ff117e24 */ /* 0x000fe4000f8e00ff */
[----:B------:R-:W-:Y:S02]  /*17120*/  IMAD.U32 R18, RZ, RZ, UR5 ;  /* 0x00000005ff127e24 */ /* 0x000fe4000f8e00ff */
[----:B------:R-:W-:-:S07]  /*17130*/  IMAD.U32 R19, RZ, RZ, UR6 ;  /* 0x00000006ff137e24 */ /* 0x000fce000f8e00ff */
.L_x_901:
[----:B------:R-:W0:Y:S01]  /*17140*/  S2R R0, SR_TID.X ;  /* 0x0000000000007919 */ /* 0x000e220000002100 */
[----:B------:R-:W-:Y:S05]  /*17150*/  WARPSYNC.ALL ;  /* 0x0000000000007948 */ /* 0x000fea0003800000 */
[----:B------:R-:W-:Y:S01]  /*17160*/  BAR.SYNC.DEFER_BLOCKING 0x4, 0x180 ;  /* 0x0106000000007b1d */ /* 0x000fe20000010000 */
[----:B0-----:R-:W-:-:S04]  /*17170*/  LOP3.LUT R0, R0, 0x1f, RZ, 0xc0, !PT ;  /* 0x0000001f00007812 */ /* 0x001fc800078ec0ff */
[----:B------:R-:W-:-:S13]  /*17180*/  ISETP.NE.AND P0, PT, R0, RZ, PT ;  /* 0x000000ff0000720c */ /* 0x000fda0003f05270 */
[----:B------:R-:W0:Y:S01]  /*17190*/  @!P0 S2R R3, SR_CgaCtaId ;  /* 0x0000000000038919 */ /* 0x000e220000008800 */
[----:B------:R-:W-:-:S04]  /*171a0*/  @!P0 MOV R0, 0x400 ;  /* 0x0000040000008802 */ /* 0x000fc80000000f00 */
[----:B0-----:R-:W-:-:S05]  /*171b0*/  @!P0 LEA R22, R3, R0, 0x18 ;  /* 0x0000000003168211 */ /* 0x001fca00078ec0ff */
[----:B------:R0:W-:Y:S01]  /*171c0*/  @!P0 STS.128 [R22+0x228d0], R16 ;  /* 0x0228d01016008388 */ /* 0x0001e20000000c00 */
[----:B------:R-:W-:Y:S06]  /*171d0*/  BAR.ARV 0x5, 0x180 ;  /* 0x0146000000007b1d */ /* 0x000fec0000002000 */
.L_x_890:
[----:B------:R-:W-:Y:S02]  /*171e0*/  ULDC UR4, c[0x0][0xc3c] ;  /* 0x00030f0000047ab9 */ /* 0x000fe40000000800 */
[----:B0-----:R-:W-:-:S13]  /*171f0*/  ISETP.GE.AND P0, PT, R19, UR4, PT ;  /* 0x0000000413007c0c */ /* 0x001fda000bf06270 */
[----:B------:R-:W-:Y:S05]  /*17200*/  @!P0 BRA `(.L_x_902) ;  /* 0xffffffa400ec8947 */ /* 0x000fea000383ffff */
[----:B------:R-:W-:Y:S05]  /*17210*/  BSYNC B8 ;  /* 0x0000000000087941 */ /* 0x000fea0003800000 */
.L_x_803:
[----:B------:R-:W5:Y:S01]  /*17220*/  LDL.LU R0, [R1+0x28] ;  /* 0x0000280001007983 */ /* 0x000f620000300800 */
[----:B------:R-:W-:Y:S01]  /*17230*/  BSSY B0, `(.L_x_903) ;  /* 0x000000b000007945 */ /* 0x000fe20003800000 */
[----:B------:R-:W2:Y:S01]  /*17240*/  S2R R5, SR_CgaCtaId ;  /* 0x0000000000057919 */ /* 0x000ea20000008800 */
[----:B-----5:R-:W-:-:S05]  /*17250*/  VIADD R0, R0, 0x1 ;  /* 0x0000000100007836 */ /* 0x020fca0000000000 */
[----:B-1----:R-:W-:-:S04]  /*17260*/  LEA.HI R2, R0, R0, RZ, 0x1 ;  /* 0x0000000000027211 */ /* 0x002fc800078f08ff */
[----:B------:R-:W-:Y:S02]  /*17270*/  LOP3.LUT R3, R2, 0xfffffffe, RZ, 0xc0, !PT ;  /* 0xfffffffe02037812 */ /* 0x000fe400078ec0ff */
[----:B------:R-:W-:-:S03]  /*17280*/  MOV R2, 0x400 ;  /* 0x0000040000027802 */ /* 0x000fc60000000f00 */
[----:B------:R-:W-:Y:S01]  /*17290*/  IMAD.IADD R0, R0, 0x1, -R3 ;  /* 0x0000000100007824 */ /* 0x000fe200078e0a03 */
[----:B--23--:R-:W-:-:S04]  /*172a0*/  LEA R4, R5, R2, 0x18 ;  /* 0x0000000205047211 */ /* 0x00cfc800078ec0ff */
[----:B------:R-:W-:-:S04]  /*172b0*/  SHF.L.U32 R0, R0, 0x1f, RZ ;  /* 0x0000001f00007819 */ /* 0x000fc800000006ff */
[----:B------:R-:W0:Y:S02]  /*172c0*/  SYNCS.PHASECHK.TRANS64.TRYWAIT P0, [R4+URZ+0x22820], R0 ;  /* 0x02282000040075a7 */ /* 0x000e24000800017f */
[----:B0-----:R-:W-:Y:S05]  /*172d0*/  @!P0 BRA `(.L_x_904) ;  /* 0x0000004c005c8947 */ /* 0x001fea0003800000 */
.L_x_1089:
[----:B------:R-:W-:Y:S05]  /*172e0*/  BSYNC B0 ;  /* 0x0000000000007941 */ /* 0x000fea0003800000 */
.L_x_903:
[----:B------:R-:W-:-:S03]  /*172f0*/  UMOV UR4, 0xffffffff ;  /* 0xffffffff00047882 */ /* 0x000fc60000000000 */
[----:B------:R-:W-:Y:S05]  /*17300*/  BRA.DIV UR4, `(.L_x_905) ;  /* 0x0000004e04647947 */ /* 0x000fea000b800000 */
[----:B0-----:R-:W0:Y:S02]  /*17310*/  S2R R0, SR_TID.X ;  /* 0x0000000000007919 */ /* 0x001e240000002100 */
[----:B0-----:R-:W-:-:S04]  /*17320*/  SHF.R.U32.HI R0, RZ, 0x5, R0 ;  /* 0x00000005ff007819 */ /* 0x001fc80000011600 */
[----:B------:R-:W-:-:S05]  /*17330*/  LOP3.LUT R0, R0, 0x3, RZ, 0xc0, !PT ;  /* 0x0000000300007812 */ /* 0x000fca00078ec0ff */
[----:B------:R0:W1:Y:S02]  /*17340*/  SHFL.IDX PT, R14, R0, RZ, 0x1f ;  /* 0x00001fff000e7589 */ /* 0x00006400000e0000 */
.L_x_1092:
[----:B-1----:R-:W-:-:S13]  /*17350*/  ISETP.NE.AND P0, PT, R14, RZ, PT ;  /* 0x000000ff0e00720c */ /* 0x002fda0003f05270 */
[----:B------:R-:W-:Y:S05]  /*17360*/  @P0 BRA `(.L_x_650) ;  /* 0x0000000000880947 */ /* 0x000fea0003800000 */
[----:B------:R-:W-:-:S03]  /*17370*/  UMOV UR4, 0xffffffff ;  /* 0xffffffff00047882 */ /* 0x000fc60000000000 */
[----:B------:R-:W-:Y:S05]  /*17380*/  BRA.DIV UR4, `(.L_x_906) ;  /* 0x0000004e04787947 */ /* 0x000fea000b800000 */
[----:B------:R-:W-:-:S13]  /*17390*/  ELECT P6, URZ, PT ;  /* 0x00000000003f782f */ /* 0x000fda00038c0000 */
.L_x_1095:
[----:B------:R-:W-:Y:S05]  /*173a0*/  @!P6 BRA `(.L_x_650) ;  /* 0x000000000078e947 */ /* 0x000fea0003800000 */
[----:B0-----:R-:W2:Y:S02]  /*173b0*/  LDL.LU R0, [R1] ;  /* 0x0000000001007983 */ /* 0x001ea40000300800 */
[----:B--2---:R-:W-:-:S04]  /*173c0*/  LOP3.LUT R0, R0, 0x2, RZ, 0xfc, !PT ;  /* 0x0000000200007812 */ /* 0x004fc800078efcff */
[----:B------:R-:W-:-:S13]  /*173d0*/  ISETP.NE.AND P0, PT, R0, 0x3, PT ;  /* 0x000000030000780c */ /* 0x000fda0003f05270 */
[----:B------:R-:W-:Y:S05]  /*173e0*/  @!P0 BRA `(.L_x_907) ;  /* 0x0000000000048947 */ /* 0x000fea0003800000 */
[----:B------:R-:W-:Y:S01]  /*173f0*/  BPT.TRAP 0x1 ;  /* 0x000000040000795c */ /* 0x000fe20000300000 */
.L_x_907:
[C---:B------:R-:W-:Y:S01]  /*17400*/  IMAD R5, R25.reuse, 0x8, R4 ;  /* 0x0000000819057824 */ /* 0x040fe200078e0204 */
[----:B------:R-:W-:Y:S02]  /*17410*/  SHF.L.U32 R0, R26, 0x1f, RZ ;  /* 0x0000001f1a007819 */ /* 0x000fe400000006ff */
[----:B------:R-:W-:Y:S02]  /*17420*/  IADD3 R25, R25, 0x1, RZ ;  /* 0x0000000119197810 */ /* 0x000fe40007ffe0ff */
[----:B------:R-:W0:Y:S02]  /*17430*/  SYNCS.PHASECHK.TRANS64.TRYWAIT P1, [R5+URZ+0x22840], R0 ;  /* 0x02284000050075a7 */ /* 0x000e24000802017f */
[----:B------:R-:W-:-:S04]  /*17440*/  ISETP.NE.AND P2, PT, R25, 0x2, PT ;  /* 0x000000021900780c */ /* 0x000fc80003f45270 */
[----:B------:R-:W-:Y:S01]  /*17450*/  SEL R3, RZ, 0x1, P2 ;  /* 0x00000001ff037807 */ /* 0x000fe20001000000 */
[----:B0-----:R-:W-:Y:S08]  /*17460*/  @!P1 BRA `(.L_x_908) ;  /* 0x0000004c00609947 */ /* 0x001ff00003800000 */
.L_x_1096:
[----:B------:R-:W-:Y:S02]  /*17470*/  SEL R25, R25, RZ, P2 ;  /* 0x000000ff19197207 */ /* 0x000fe40001000000 */
[----:B------:R-:W-:Y:S01]  /*17480*/  LOP3.LUT R2, R26, R3, RZ, 0x3c, !PT ;  /* 0x000000031a027212 */ /* 0x000fe200078e3cff */
[----:B------:R-:W-:Y:S06]  /*17490*/  @!P0 BRA `(.L_x_909) ;  /* 0x0000000000048947 */ /* 0x000fec0003800000 */
[----:B------:R-:W-:Y:S01]  /*174a0*/  BPT.TRAP 0x1 ;  /* 0x000000040000795c */ /* 0x000fe20000300000 */
.L_x_909:
[----:B------:R-:W-:Y:S01]  /*174b0*/  IMAD R25, R25, 0x8, R4 ;  /* 0x0000000819197824 */ /* 0x000fe200078e0204 */
[----:B------:R-:W-:-:S04]  /*174c0*/  SHF.L.U32 R2, R2, 0x1f, RZ ;  /* 0x0000001f02027819 */ /* 0x000fc800000006ff */
[----:B------:R-:W1:Y:S02]  /*174d0*/  SYNCS.PHASECHK.TRANS64.TRYWAIT P1, [R25+URZ+0x22840], R2 ;  /* 0x02284002190075a7 */ /* 0x000e64000802017f */
[----:B-1----:R-:W-:Y:S05]  /*174e0*/  @!P1 BRA `(.L_x_910) ;  /* 0x0000004c00549947 */ /* 0x002fea0003800000 */
.L_x_1097:
[----:B------:R-:W-:Y:S05]  /*174f0*/  @!P0 BRA `(.L_x_911) ;  /* 0x0000000000048947 */ /* 0x000fea0003800000 */
[----:B------:R-:W-:Y:S01]  /*17500*/  BPT.TRAP 0x1 ;  /* 0x000000040000795c */ /* 0x000fe20000300000 */
.L_x_911:
[----:B------:R-:W2:Y:S02]  /*17510*/  SYNCS.PHASECHK.TRANS64.TRYWAIT P1, [R5+URZ+0x22860], R0 ;  /* 0x02286000050075a7 */ /* 0x000ea4000802017f */
[----:B--2---:R-:W-:Y:S05]  /*17520*/  @!P1 BRA `(.L_x_912) ;  /* 0x0000004c00589947 */ /* 0x004fea0003800000 */
.L_x_1098:
[----:B------:R-:W-:Y:S05]  /*17530*/  @!P0 BRA `(.L_x_913) ;  /* 0x0000000000048947 */ /* 0x000fea0003800000 */
[----:B------:R-:W-:Y:S01]  /*17540*/  BPT.TRAP 0x1 ;  /* 0x000000040000795c */ /* 0x000fe20000300000 */
.L_x_913:
[----:B---3--:R3:W0:Y:S02]  /*17550*/  SYNCS.PHASECHK.TRANS64.TRYWAIT P0, [R25+URZ+0x22860], R2 ;  /* 0x02286002190075a7 */ /* 0x008624000800017f */
[----:B0-----:R-:W-:Y:S05]  /*17560*/  @!P0 NANOSLEEP.SYNCS 0x989680 ;  /* 0x009896800000895d */ /* 0x001fea0003900000 */
[----:B------:R-:W0:Y:S02]  /*17570*/  @!P0 SYNCS.PHASECHK.TRANS64 P0, [R25+URZ+0x22860], R2 ;  /* 0x02286002190085a7 */ /* 0x000e24000800007f */
[----:B0-----:R-:W-:Y:S05]  /*17580*/  @!P0 BRA `(.L_x_913) ;  /* 0xfffffffc00f08947 */ /* 0x001fea000383ffff */
.L_x_650:
[----:B------:R-:W-:Y:S05]  /*17590*/  BSYNC B9 ;  /* 0x0000000000097941 */ /* 0x000fea0003800000 */
.L_x_647:
[----:B------:R-:W-:Y:S05]  /*175a0*/  EXIT ;  /* 0x000000000000794d */ /* 0x000fea0003800000 */
.L_x_668:
[----:B0-----:R0:W1:Y:S02]  /*175b0*/  SYNCS.PHASECHK.TRANS64.TRYWAIT P5, [R89+URZ+0x22890], R101 ;  /* 0x02289065590075a7 */ /* 0x00106400080a017f */
[----:B-1----:R-:W-:Y:S05]  /*175c0*/  @!P5 NANOSLEEP.SYNCS 0x989680 ;  /* 0x009896800000d95d */ /* 0x002fea0003900000 */
[----:B------:R-:W1:Y:S02]  /*175d0*/  @!P5 SYNCS.PHASECHK.TRANS64 P5, [R89+URZ+0x22890], R101 ;  /* 0x022890655900d5a7 */ /* 0x000e6400080a007f */
[----:B-1----:R-:W-:Y:S05]  /*175e0*/  @!P5 BRA `(.L_x_668) ;  /* 0xfffffffc00f0d947 */ /* 0x002fea000383ffff */
[----:B------:R-:W-:Y:S05]  /*175f0*/  BRA `(.L_x_914) ;  /* 0xfffffeb400bc7947 */ /* 0x000fea000383ffff */
.L_x_669:
[----:B------:R-:W-:Y:S01]  /*17600*/  BSSY B1, `(.L_x_915) ;  /* 0x0000008000017945 */ /* 0x000fe20003800000 */
[----:B------:R-:W-:Y:S02]  /*17610*/  IMAD.MOV.U32 R13, RZ, RZ, R103 ;  /* 0x000000ffff0d7224 */ /* 0x000fe400078e0067 */
[----:B------:R-:W-:Y:S02]  /*17620*/  IMAD.MOV.U32 R12, RZ, RZ, RZ ;  /* 0x000000ffff0c7224 */ /* 0x000fe400078e00ff */
[----:B------:R-:W-:Y:S02]  /*17630*/  IMAD.MOV.U32 R11, RZ, RZ, 0x1c1f ;  /* 0x00001c1fff0b7424 */ /* 0x000fe400078e00ff */
[----:B------:R-:W-:-:S07]  /*17640*/  IMAD.MOV.U32 R15, RZ, RZ, -0x1 ;  /* 0xffffffffff0f7424 */ /* 0x000fce00078e00ff */
[----:B0-----:R-:W-:Y:S05]  /*17650*/  WARPSYNC.COLLECTIVE R15, `(.L_x_916) ;  /* 0x000000000f087348 */ /* 0x001fea0003c00000 */
[----:B------:R1:W2:Y:S02]  /*17660*/  SHFL.IDX P6, R14, R13, R12, R11 ;  /* 0x0000000c0d0e7389 */ /* 0x0002a400000c000b */
[----:B012---:R-:W-:Y:S01]  /*17670*/  ENDCOLLECTIVE ;  /* 0x000000000000791b */ /* 0x007fe20003800000 */
.L_x_916:
[----:B------:R-:W-:Y:S05]  /*17680*/  BSYNC B1 ;  /* 0x0000000000017941 */ /* 0x000fea0003800000 */
.L_x_915:
[----:B------:R-:W-:Y:S02]  /*17690*/  IMAD.MOV.U32 R13, RZ, RZ, R102 ;  /* 0x000000ffff0d7224 */ /* 0x000fe400078e0066 */
[----:B------:R-:W-:Y:S02]  /*176a0*/  IMAD.MOV.U32 R12, RZ, RZ, RZ ;  /* 0x000000ffff0c7224 */ /* 0x000fe400078e00ff */
[----:B------:R-:W-:Y:S02]  /*176b0*/  IMAD.MOV.U32 R11, RZ, RZ, 0x1c1f ;  /* 0x00001c1fff0b7424 */ /* 0x000fe400078e00ff */
[----:B------:R-:W-:Y:S02]  /*176c0*/  IMAD.MOV.U32 R15, RZ, RZ, -0x1 ;  /* 0xffffffffff0f7424 */ /* 0x000fe400078e00ff */
[----:B------:R-:W-:-:S07]  /*176d0*/  IMAD.MOV.U32 R51, RZ, RZ, R14 ;  /* 0x000000ffff337224 */ /* 0x000fce00078e000e */
[----:B------:R-:W-:Y:S05]  /*176e0*/  WARPSYNC.COLLECTIVE R15, `(.L_x_917) ;  /* 0x000000000f087348 */ /* 0x000fea0003c00000 */
[----:B------:R0:W1:Y:S02]  /*176f0*/  SHFL.IDX P6, R14, R13, R12, R11 ;  /* 0x0000000c0d0e7389 */ /* 0x00006400000c000b */
[----:B01----:R-:W-:Y:S01]  /*17700*/  ENDCOLLECTIVE ;  /* 0x000000000000791b */ /* 0x003fe20003800000 */
.L_x_917:
[----:B------:R-:W-:Y:S01]  /*17710*/  IMAD.MOV.U32 R93, RZ, RZ, R14 ;  /* 0x000000ffff5d7224 */ /* 0x000fe200078e000e */
[----:B------:R-:W-:Y:S06]  /*17720*/  BRA `(.L_x_918) ;  /* 0xfffffeb400847947 */ /* 0x000fec000383ffff */
.L_x_678:
[----:B------:R-:W-:Y:S01]  /*17730*/  BSSY B1, `(.L_x_919) ;  /* 0x0000008000017945 */ /* 0x000fe20003800000 */
[----:B0---4-:R-:W-:Y:S02]  /*17740*/  IMAD.MOV.U32 R13, RZ, RZ, R103 ;  /* 0x000000ffff0d7224 */ /* 0x011fe400078e0067 */
[----:B------:R-:W-:Y:S02]  /*17750*/  IMAD.MOV.U32 R12, RZ, RZ, 0x1 ;  /* 0x00000001ff0c7424 */ /* 0x000fe400078e00ff */
[----:B------:R-:W-:Y:S02]  /*17760*/  IMAD.MOV.U32 R11, RZ, RZ, 0x1c1f ;  /* 0x00001c1fff0b7424 */ /* 0x000fe400078e00ff */
[----:B------:R-:W-:-:S07]  /*17770*/  IMAD.MOV.U32 R15, RZ, RZ, -0x1 ;  /* 0xffffffffff0f7424 */ /* 0x000fce00078e00ff */
[----:B-123--:R-:W-:Y:S05]  /*17780*/  WARPSYNC.COLLECTIVE R15, `(.L_x_920) ;  /* 0x000000000f087348 */ /* 0x00efea0003c00000 */
[----:B------:R0:W4:Y:S02]  /*17790*/  SHFL.IDX P6, R14, R13, R12, R11 ;  /* 0x0000000c0d0e7389 */ /* 0x00012400000c000b */
[----:B01234-:R-:W-:Y:S01]  /*177a0*/  ENDCOLLECTIVE ;  /* 0x000000000000791b */ /* 0x01ffe20003800000 */
.L_x_920:
[----:B------:R-:W-:Y:S05]  /*177b0*/  BSYNC B1 ;  /* 0x0000000000017941 */ /* 0x000fea0003800000 */
.L_x_919:
[----:B------:R-:W-:Y:S02]  /*177c0*/  IMAD.MOV.U32 R13, RZ, RZ, R102 ;  /* 0x000000ffff0d7224 */ /* 0x000fe400078e0066 */
[----:B------:R-:W-:Y:S02]  /*177d0*/  IMAD.MOV.U32 R12, RZ, RZ, 0x1 ;  /* 0x00000001ff0c7424 */ /* 0x000fe400078e00ff */
[----:B------:R-:W-:Y:S02]  /*177e0*/  IMAD.MOV.U32 R11, RZ, RZ, 0x1c1f ;  /* 0x00001c1fff0b7424 */ /* 0x000fe400078e00ff */
[----:B------:R-:W-:Y:S02]  /*177f0*/  IMAD.MOV.U32 R15, RZ, RZ, -0x1 ;  /* 0xffffffffff0f7424 */ /* 0x000fe400078e00ff */
[----:B------:R-:W-:-:S07]  /*17800*/  IMAD.MOV.U32 R103, RZ, RZ, R14 ;  /* 0x000000ffff677224 */ /* 0x000fce00078e000e */
[----:B------:R-:W-:Y:S05]  /*17810*/  WARPSYNC.COLLECTIVE R15, `(.L_x_921) ;  /* 0x000000000f087348 */ /* 0x000fea0003c00000 */
[----:B------:R0:W1:Y:S02]  /*17820*/  SHFL.IDX P6, R14, R13, R12, R11 ;  /* 0x0000000c0d0e7389 */ /* 0x00006400000c000b */
[----:B01----:R-:W-:Y:S01]  /*17830*/  ENDCOLLECTIVE ;  /* 0x000000000000791b */ /* 0x003fe20003800000 */
.L_x_921:
[----:B------:R-:W-:Y:S01]  /*17840*/  IMAD.MOV.U32 R43, RZ, RZ, R14 ;  /* 0x000000ffff2b7224 */ /* 0x000fe200078e000e */
[----:B------:R-:W-:Y:S06]  /*17850*/  BRA `(.L_x_922) ;  /* 0xfffffebc00187947 */ /* 0x000fec000383ffff */
.L_x_688:
[----:B-1----:R1:W2:Y:S02]  /*17860*/  SYNCS.PHASECHK.TRANS64.TRYWAIT P4, [R89+URZ+0x22890], R101 ;  /* 0x02289065590075a7 */ /* 0x0022a4000808017f */
[----:B--2---:R-:W-:Y:S05]  /*17870*/  @!P4 NANOSLEEP.SYNCS 0x989680 ;  /* 0x009896800000c95d */ /* 0x004fea0003900000 */
[----:B------:R-:W2:Y:S02]  /*17880*/  @!P4 SYNCS.PHASECHK.TRANS64 P4, [R89+URZ+0x22890], R101 ;  /* 0x022890655900c5a7 */ /* 0x000ea4000808007f */
[----:B--2---:R-:W-:Y:S05]  /*17890*/  @!P4 BRA `(.L_x_688) ;  /* 0xfffffffc00f0c947 */ /* 0x004fea000383ffff */
[----:B------:R-:W-:Y:S05]  /*178a0*/  BRA `(.L_x_923) ;  /* 0xfffffec8000c7947 */ /* 0x000fea000383ffff */
.L_x_689:
        /* <DEDUP_REMOVED lines=8> */
.L_x_925:
[----:B------:R-:W-:Y:S05]  /*17930*/  BSYNC B1 ;  /* 0x0000000000017941 */ /* 0x000fea0003800000 */
.L_x_924:
[----:B------:R-:W-:Y:S01]  /*17940*/  IMAD.MOV.U32 R13, RZ, RZ, R102 ;  /* 0x000000ffff0d7224 */ /* 0x000fe200078e0066 */
[----:B------:R-:W-:Y:S01]  /*17950*/  MOV R95, R14 ;  /* 0x0000000e005f7202 */ /* 0x000fe20000000f00 */
[----:B------:R-:W-:Y:S02]  /*17960*/  IMAD.MOV.U32 R12, RZ, RZ, RZ ;  /* 0x000000ffff0c7224 */ /* 0x000fe400078e00ff */
[----:B------:R-:W-:Y:S02]  /*17970*/  IMAD.MOV.U32 R11, RZ, RZ, 0x1c1f ;  /* 0x00001c1fff0b7424 */ /* 0x000fe400078e00ff */
[----:B------:R-:W-:-:S07]  /*17980*/  IMAD.MOV.U32 R15, RZ, RZ, -0x1 ;  /* 0xffffffffff0f7424 */ /* 0x000fce00078e00ff */
[----:B------:R-:W-:Y:S05]  /*17990*/  WARPSYNC.COLLECTIVE R15, `(.L_x_926) ;  /* 0x000000000f087348 */ /* 0x000fea0003c00000 */
[----:B------:R0:W1:Y:S02]  /*179a0*/  SHFL.IDX P6, R14, R13, R12, R11 ;  /* 0x0000000c0d0e7389 */ /* 0x00006400000c000b */
[----:B01----:R-:W-:Y:S01]  /*179b0*/  ENDCOLLECTIVE ;  /* 0x000000000000791b */ /* 0x003fe20003800000 */
.L_x_926:
[----:B------:R-:W-:Y:S01]  /*179c0*/  IMAD.MOV.U32 R94, RZ, RZ, R14 ;  /* 0x000000ffff5e7224 */ /* 0x000fe200078e000e */
[----:B------:R-:W-:Y:S06]  /*179d0*/  BRA `(.L_x_927) ;  /* 0xfffffec400d87947 */ /* 0x000fec000383ffff */
.L_x_694:
[----:B------:R-:W-:Y:S01]  /*179e0*/  BSSY B1, `(.L_x_928) ;  /* 0x0000008000017945 */ /* 0x000fe20003800000 */
[----:B----4-:R-:W-:Y:S02]  /*179f0*/  IMAD.MOV.U32 R13, RZ, RZ, R103 ;  /* 0x000000ffff0d7224 */ /* 0x010fe400078e0067 */
[----:B------:R-:W-:Y:S02]  /*17a00*/  IMAD.MOV.U32 R12, RZ, RZ, 0x1 ;  /* 0x00000001ff0c7424 */ /* 0x000fe400078e00ff */
[----:B------:R-:W-:Y:S02]  /*17a10*/  IMAD.MOV.U32 R11, RZ, RZ, 0x1c1f ;  /* 0x00001c1fff0b7424 */ /* 0x000fe400078e00ff */
[----:B------:R-:W-:-:S07]  /*17a20*/  IMAD.MOV.U32 R15, RZ, RZ, -0x1 ;  /* 0xffffffffff0f7424 */ /* 0x000fce00078e00ff */
[----:B0123--:R-:W-:Y:S05]  /*17a30*/  WARPSYNC.COLLECTIVE R15, `(.L_x_929) ;  /* 0x000000000f087348 */ /* 0x00ffea0003c00000 */
[----:B------:R4:W0:Y:S02]  /*17a40*/  SHFL.IDX P6, R14, R13, R12, R11 ;  /* 0x0000000c0d0e7389 */ /* 0x00082400000c000b */
[----:B01234-:R-:W-:Y:S01]  /*17a50*/  ENDCOLLECTIVE ;  /* 0x000000000000791b */ /* 0x01ffe20003800000 */
.L_x_929:
[----:B------:R-:W-:Y:S05]  /*17a60*/  BSYNC B1 ;  /* 0x0000000000017941 */ /* 0x000fea0003800000 */
.L_x_928:
        /* <DEDUP_REMOVED lines=8> */
.L_x_930:
[----:B------:R-:W-:Y:S01]  /*17af0*/  IMAD.MOV.U32 R102, RZ, RZ, R14 ;  /* 0x000000ffff667224 */ /* 0x000fe200078e000e */
[----:B------:R-:W-:Y:S06]  /*17b00*/  BRA `(.L_x_931) ;  /* 0xfffffecc00887947 */ /* 0x000fec000383ffff */
.L_x_699:
[----:B0-----:R0:W1:Y:S02]  /*17b10*/  SYNCS.PHASECHK.TRANS64.TRYWAIT P2, [R89+URZ+0x22890], R101 ;  /* 0x02289065590075a7 */ /* 0x001064000804017f */
[----:B-1----:R-:W-:Y:S05]  /*17b20*/  @!P2 NANOSLEEP.SYNCS 0x989680 ;  /* 0x009896800000a95d */ /* 0x002fea0003900000 */
[----:B------:R-:W1:Y:S02]  /*17b30*/  @!P2 SYNCS.PHASECHK.TRANS64 P2, [R89+URZ+0x22890], R101 ;  /* 0x022890655900a5a7 */ /* 0x000e64000804007f */
[----:B-1----:R-:W-:Y:S05]  /*17b40*/  @!P2 BRA `(.L_x_699) ;  /* 0xfffffffc00f0a947 */ /* 0x002fea000383ffff */
[----:B------:R-:W-:Y:S05]  /*17b50*/  BRA `(.L_x_932) ;  /* 0xfffffed400847947 */ /* 0x000fea000383ffff */
.L_x_700:
        /* <DEDUP_REMOVED lines=8> */
.L_x_934:
[----:B------:R-:W-:Y:S05]  /*17be0*/  BSYNC B1 ;  /* 0x0000000000017941 */ /* 0x000fea0003800000 */
.L_x_933:
        /* <DEDUP_REMOVED lines=8> */
.L_x_935:
[----:B------:R-:W-:Y:S05]  /*17c70*/  BRA `(.L_x_936) ;  /* 0xfffffed400ac7947 */ /* 0x000fea000383ffff */
.L_x_703:
[----:B------:R-:W-:Y:S01]  /*17c80*/  BSSY B1, `(.L_x_937) ;  /* 0x0000008000017945 */ /* 0x000fe20003800000 */
[----:B----4-:R-:W-:Y:S01]  /*17c90*/  IMAD.MOV.U32 R13, RZ, RZ, R37 ;  /* 0x000000ffff0d7224 */ /* 0x010fe200078e0025 */
[----:B------:R-:W-:Y:S01]  /*17ca0*/  MOV R12, 0x1 ;  /* 0x00000001000c7802 */ /* 0x000fe20000000f00 */
[----:B------:R-:W-:Y:S02]  /*17cb0*/  IMAD.MOV.U32 R11, RZ, RZ, 0x1c1f ;  /* 0x00001c1fff0b7424 */ /* 0x000fe400078e00ff */
[----:B------:R-:W-:-:S07]  /*17cc0*/  IMAD.MOV.U32 R15, RZ, RZ, -0x1 ;  /* 0xffffffffff0f7424 */ /* 0x000fce00078e00ff */
[----:B0123--:R-:W-:Y:S05]  /*17cd0*/  WARPSYNC.COLLECTIVE R15, `(.L_x_938) ;  /* 0x000000000f087348 */ /* 0x00ffea0003c00000 */
[----:B---3--:R3:W4:Y:S02]  /*17ce0*/  SHFL.IDX P6, R14, R13, R12, R11 ;  /* 0x0000000c0d0e7389 */ /* 0x00872400000c000b */
[----:B01234-:R-:W-:Y:S01]  /*17cf0*/  ENDCOLLECTIVE ;  /* 0x000000000000791b */ /* 0x01ffe20003800000 */
.L_x_938:
[----:B------:R-:W-:Y:S05]  /*17d00*/  BSYNC B1 ;  /* 0x0000000000017941 */ /* 0x000fea0003800000 */
.L_x_937:
        /* <DEDUP_REMOVED lines=8> */
.L_x_939:
[----:B------:R-:W-:Y:S05]  /*17d90*/  BRA `(.L_x_940) ;  /* 0xfffffed400ac7947 */ /* 0x000fea000383ffff */
.L_x_707:
[----:B------:R0:W0:Y:S02]  /*17da0*/  SYNCS.PHASECHK.TRANS64.TRYWAIT P3, [R89+URZ+0x228b0], R101 ;  /* 0x0228b065590075a7 */ /* 0x000024000806017f */
[----:B0-----:R-:W-:Y:S05]  /*17db0*/  @!P3 NANOSLEEP.SYNCS 0x989680 ;  /* 0x009896800000b95d */ /* 0x001fea0003900000 */
[----:B------:R-:W0:Y:S02]  /*17dc0*/  @!P3 SYNCS.PHASECHK.TRANS64 P3, [R89+URZ+0x228b0], R101 ;  /* 0x0228b0655900b5a7 */ /* 0x000e24000806007f */
[----:B0-----:R-:W-:Y:S05]  /*17dd0*/  @!P3 BRA `(.L_x_707) ;  /* 0xfffffffc00f0b947 */ /* 0x001fea000383ffff */
[----:B------:R-:W-:Y:S05]  /*17de0*/  BRA `(.L_x_941) ;  /* 0xfffffed800247947 */ /* 0x000fea000383ffff */
.L_x_715:
[----:B------:R-:W0:Y:S01]  /*17df0*/  S2R R34, SR_TID.X ;  /* 0x0000000000227919 */ /* 0x000e220000002100 */
[----:B------:R-:W-:Y:S01]  /*17e00*/  BSSY B0, `(.L_x_942) ;  /* 0x000000c000007945 */ /* 0x000fe20003800000 */
[----:B------:R-:W-:Y:S02]  /*17e10*/  IMAD.MOV.U32 R12, RZ, RZ, RZ ;  /* 0x000000ffff0c7224 */ /* 0x000fe400078e00ff */
[----:B------:R-:W-:Y:S02]  /*17e20*/  IMAD.MOV.U32 R11, RZ, RZ, 0x1f ;  /* 0x0000001fff0b7424 */ /* 0x000fe400078e00ff */
[----:B------:R-:W-:Y:S02]  /*17e30*/  IMAD.MOV.U32 R15, RZ, RZ, -0x1 ;  /* 0xffffffffff0f7424 */ /* 0x000fe400078e00ff */
[----:B0-----:R-:W-:-:S05]  /*17e40*/  VIADD R34, R34, 0xffffff80 ;  /* 0xffffff8022227836 */ /* 0x001fca0000000000 */
[----:B------:R-:W-:-:S04]  /*17e50*/  SHF.R.S32.HI R21, RZ, 0x1f, R34 ;  /* 0x0000001fff157819 */ /* 0x000fc80000011422 */
[----:B------:R-:W-:-:S04]  /*17e60*/  LEA.HI R21, R21, R34, RZ, 0x7 ;  /* 0x0000002215157211 */ /* 0x000fc800078f38ff */
[----:B------:R-:W-:-:S05]  /*17e70*/  SHF.R.S32.HI R21, RZ, 0x7, R21 ;  /* 0x00000007ff157819 */ /* 0x000fca0000011415 */
[----:B------:R-:W-:-:S07]  /*17e80*/  IMAD.MOV.U32 R13, RZ, RZ, R21 ;  /* 0x000000ffff0d7224 */ /* 0x000fce00078e0015 */
[----:B-----5:R-:W-:Y:S05]  /*17e90*/  WARPSYNC.COLLECTIVE R15, `(.L_x_943) ;  /* 0x000000000f087348 */ /* 0x020fea0003c00000 */
[----:B------:R0:W1:Y:S02]  /*17ea0*/  SHFL.IDX P6, R14, R13, R12, R11 ;  /* 0x0000000c0d0e7389 */ /* 0x00006400000c000b */
[----:B01---5:R-:W-:Y:S01]  /*17eb0*/  ENDCOLLECTIVE ;  /* 0x000000000000791b */ /* 0x023fe20003800000 */
.L_x_943:
[----:B------:R-:W-:Y:S05]  /*17ec0*/  BSYNC B0 ;  /* 0x0000000000007941 */ /* 0x000fea0003800000 */
.L_x_942:
[----:B------:R-:W-:Y:S05]  /*17ed0*/  BRA `(.L_x_944) ;  /* 0xfffffee400647947 */ /* 0x000fea000383ffff */
.L_x_727:
        /* <DEDUP_REMOVED lines=8> */
.L_x_946:
[----:B------:R-:W-:Y:S05]  /*17f60*/  BSYNC B1 ;  /* 0x0000000000017941 */ /* 0x000fea0003800000 */
.L_x_945:
        /* <DEDUP_REMOVED lines=8> */
.L_x_947:
[----:B------:R-:W-:Y:S02]  /*17ff0*/  IMAD.MOV.U32 R13, RZ, RZ, R28 ;  /* 0x000000ffff0d7224 */ /* 0x000fe400078e001c */
[----:B------:R-:W-:-:S07]  /*18000*/  IMAD.MOV.U32 R0, RZ, RZ, R14 ;  /* 0x000000ffff007224 */ /* 0x000fce00078e000e */
[----:B------:R-:W-:Y:S05]  /*18010*/  WARPSYNC.COLLECTIVE R15, `(.L_x_948) ;  /* 0x000000000f087348 */ /* 0x000fea0003c00000 */
[----:B------:R0:W1:Y:S02]  /*18020*/  SHFL.IDX P6, R14, R13, R12, R11 ;  /* 0x0000000c0d0e7389 */ /* 0x00006400000c000b */
[----:B01----:R-:W-:Y:S01]  /*18030*/  ENDCOLLECTIVE ;  /* 0x000000000000791b */ /* 0x003fe20003800000 */
.L_x_948:
[----:B------:R-:W-:Y:S02]  /*18040*/  IMAD.MOV.U32 R13, RZ, RZ, R26 ;  /* 0x000000ffff0d7224 */ /* 0x000fe400078e001a */
[----:B------:R-:W-:-:S07]  /*18050*/  IMAD.MOV.U32 R5, RZ, RZ, R14 ;  /* 0x000000ffff057224 */ /* 0x000fce00078e000e */
[----:B------:R-:W-:Y:S05]  /*18060*/  WARPSYNC.COLLECTIVE R15, `(.L_x_949) ;  /* 0x000000000f087348 */ /* 0x000fea0003c00000 */
[----:B------:R0:W1:Y:S02]  /*18070*/  SHFL.IDX P6, R14, R13, R12, R11 ;  /* 0x0000000c0d0e7389 */ /* 0x00006400000c000b */
[----:B01----:R-:W-:Y:S01]  /*18080*/  ENDCOLLECTIVE ;  /* 0x000000000000791b */ /* 0x003fe20003800000 */
.L_x_949:
[----:B------:R-:W-:Y:S05]  /*18090*/  BRA `(.L_x_950) ;  /* 0xfffffee8006c7947 */ /* 0x000fea000383ffff */
.L_x_731:
[----:B0-----:R0:W1:Y:S02]  /*180a0*/  SYNCS.PHASECHK.TRANS64.TRYWAIT P0, [R19+URZ+0x22800], R26 ;  /* 0x0228001a130075a7 */ /* 0x001064000800017f */
[----:B-1----:R-:W-:Y:S05]  /*180b0*/  @!P0 NANOSLEEP.SYNCS 0x989680 ;  /* 0x009896800000895d */ /* 0x002fea0003900000 */
[----:B------:R-:W1:Y:S02]  /*180c0*/  @!P0 SYNCS.PHASECHK.TRANS64 P0, [R19+URZ+0x22800], R26 ;  /* 0x0228001a130085a7 */ /* 0x000e64000800007f */
[----:B-1----:R-:W-:Y:S05]  /*180d0*/  @!P0 BRA `(.L_x_731) ;  /* 0xfffffffc00f08947 */ /* 0x002fea000383ffff */
[----:B------:R-:W-:Y:S05]  /*180e0*/  BRA `(.L_x_951) ;  /* 0xfffffeec00907947 */ /* 0x000fea000383ffff */
.L_x_739:
[----:B------:R-:W-:Y:S01]  /*180f0*/  BSSY B1, `(.L_x_952) ;  /* 0x0000008000017945 */ /* 0x000fe20003800000 */
[----:B------:R-:W-:Y:S01]  /*18100*/  MOV R13, R25 ;  /* 0x00000019000d7202 */ /* 0x000fe20000000f00 */
[----:B------:R-:W-:Y:S02]  /*18110*/  IMAD.MOV.U32 R12, RZ, RZ, RZ ;  /* 0x000000ffff0c7224 */ /* 0x000fe400078e00ff */
[----:B------:R-:W-:Y:S02]  /*18120*/  IMAD.MOV.U32 R11, RZ, RZ, 0x1c1f ;  /* 0x00001c1fff0b7424 */ /* 0x000fe400078e00ff */
[----:B------:R-:W-:-:S07]  /*18130*/  IMAD.MOV.U32 R15, RZ, RZ, -0x1 ;  /* 0xffffffffff0f7424 */ /* 0x000fce00078e00ff */
[----:B------:R-:W-:Y:S05]  /*18140*/  WARPSYNC.COLLECTIVE R15, `(.L_x_953) ;  /* 0x000000000f087348 */ /* 0x000fea0003c00000 */
[----:B------:R0:W1:Y:S02]  /*18150*/  SHFL.IDX P6, R14, R13, R12, R11 ;  /* 0x0000000c0d0e7389 */ /* 0x00006400000c000b */
[----:B01----:R-:W-:Y:S01]  /*18160*/  ENDCOLLECTIVE ;  /* 0x000000000000791b */ /* 0x003fe20003800000 */
.L_x_953:
[----:B------:R-:W-:Y:S05]  /*18170*/  BSYNC B1 ;  /* 0x0000000000017941 */ /* 0x000fea0003800000 */
.L_x_952:
        /* <DEDUP_REMOVED lines=8> */
.L_x_954:
[----:B------:R-:W-:Y:S02]  /*18200*/  IMAD.MOV.U32 R13, RZ, RZ, R28 ;  /* 0x000000ffff0d7224 */ /* 0x000fe400078e001c */
[----:B------:R-:W-:-:S07]  /*18210*/  IMAD.MOV.U32 R3, RZ, RZ, R14 ;  /* 0x000000ffff037224 */ /* 0x000fce00078e000e */
[----:B------:R-:W-:Y:S05]  /*18220*/  WARPSYNC.COLLECTIVE R15, `(.L_x_955) ;  /* 0x000000000f087348 */ /* 0x000fea0003c00000 */
[----:B------:R0:W1:Y:S02]  /*18230*/  SHFL.IDX P6, R14, R13, R12, R11 ;  /* 0x0000000c0d0e7389 */ /* 0x00006400000c000b */
[----:B01----:R-:W-:Y:S01]  /*18240*/  ENDCOLLECTIVE ;  /* 0x000000000000791b */ /* 0x003fe20003800000 */
.L_x_955:
[----:B------:R-:W-:Y:S02]  /*18250*/  IMAD.MOV.U32 R13, RZ, RZ, R26 ;  /* 0x000000ffff0d7224 */ /* 0x000fe400078e001a */
[----:B------:R-:W-:-:S07]  /*18260*/  IMAD.MOV.U32 R20, RZ, RZ, R14 ;  /* 0x000000ffff147224 */ /* 0x000fce00078e000e */
[----:B------:R-:W-:Y:S05]  /*18270*/  WARPSYNC.COLLECTIVE R15, `(.L_x_956) ;  /* 0x000000000f087348 */ /* 0x000fea0003c00000 */
[----:B------:R0:W1:Y:S02]  /*18280*/  SHFL.IDX P6, R14, R13, R12, R11 ;  /* 0x0000000c0d0e7389 */ /* 0x00006400000c000b */
[----:B01----:R-:W-:Y:S01]  /*18290*/  ENDCOLLECTIVE ;  /* 0x000000000000791b */ /* 0x003fe20003800000 */
.L_x_956:
[----:B------:R-:W-:Y:S05]  /*182a0*/  BRA `(.L_x_957) ;  /* 0xfffffef800007947 */ /* 0x000fea000383ffff */
.L_x_743:
[----:B0-----:R0:W1:Y:S02]  /*182b0*/  SYNCS.PHASECHK.TRANS64.TRYWAIT P1, [R19+URZ+0x22800], R24 ;  /* 0x02280018130075a7 */ /* 0x001064000802017f */
[----:B-1----:R-:W-:Y:S05]  /*182c0*/  @!P1 NANOSLEEP.SYNCS 0x989680 ;  /* 0x009896800000995d */ /* 0x002fea0003900000 */
[----:B------:R-:W1:Y:S02]  /*182d0*/  @!P1 SYNCS.PHASECHK.TRANS64 P1, [R19+URZ+0x22800], R24 ;  /* 0x02280018130095a7 */ /* 0x000e64000802007f */
[----:B-1----:R-:W-:Y:S05]  /*182e0*/  @!P1 BRA `(.L_x_743) ;  /* 0xfffffffc00f09947 */ /* 0x002fea000383ffff */
[----:B------:R-:W-:Y:S05]  /*182f0*/  BRA `(.L_x_958) ;  /* 0xfffffef800e07947 */ /* 0x000fea000383ffff */
.L_x_749:
[----:B--2---:R2:W4:Y:S02]  /*18300*/  SYNCS.PHASECHK.TRANS64.TRYWAIT P1, [R6+URZ+0x22830], R73 ;  /* 0x02283049060075a7 */ /* 0x004524000802017f */
[----:B----4-:R-:W-:Y:S05]  /*18310*/  @!P1 NANOSLEEP.SYNCS 0x989680 ;  /* 0x009896800000995d */ /* 0x010fea0003900000 */
[----:B------:R-:W4:Y:S02]  /*18320*/  @!P1 SYNCS.PHASECHK.TRANS64 P1, [R6+URZ+0x22830], R73 ;  /* 0x02283049060095a7 */ /* 0x000f24000802007f */
[----:B----4-:R-:W-:Y:S05]  /*18330*/  @!P1 BRA `(.L_x_749) ;  /* 0xfffffffc00f09947 */ /* 0x010fea000383ffff */
[----:B------:R-:W-:Y:S05]  /*18340*/  BRA `(.L_x_748) ;  /* 0xffffff0800287947 */ /* 0x000fea000383ffff */
.L_x_755:
[----:B-1----:R1:W2:Y:S02]  /*18350*/  SYNCS.PHASECHK.TRANS64.TRYWAIT P1, [R6+URZ+0x22850], R73 ;  /* 0x02285049060075a7 */ /* 0x0022a4000802017f */
[----:B--2---:R-:W-:Y:S05]  /*18360*/  @!P1 NANOSLEEP.SYNCS 0x989680 ;  /* 0x009896800000995d */ /* 0x004fea0003900000 */
[----:B------:R-:W2:Y:S02]  /*18370*/  @!P1 SYNCS.PHASECHK.TRANS64 P1, [R6+URZ+0x22850], R73 ;  /* 0x02285049060095a7 */ /* 0x000ea4000802007f */
[----:B--2---:R-:W-:Y:S05]  /*18380*/  @!P1 BRA `(.L_x_755) ;  /* 0xfffffffc00f09947 */ /* 0x004fea000383ffff */
[----:B------:R-:W-:Y:S05]  /*18390*/  BRA `(.L_x_754) ;  /* 0xffffff2400547947 */ /* 0x000fea000383ffff */
.L_x_761:
[----:B-1----:R1:W2:Y:S02]  /*183a0*/  SYNCS.PHASECHK.TRANS64.TRYWAIT P2, [R7+URZ+0x22830], R8 ;  /* 0x02283008070075a7 */ /* 0x0022a4000804017f */
[----:B--2---:R-:W-:Y:S05]  /*183b0*/  @!P2 NANOSLEEP.SYNCS 0x989680 ;  /* 0x009896800000a95d */ /* 0x004fea0003900000 */
[----:B------:R-:W2:Y:S02]  /*183c0*/  @!P2 SYNCS.PHASECHK.TRANS64 P2, [R7+URZ+0x22830], R8 ;  /* 0x022830080700a5a7 */ /* 0x000ea4000804007f */
[----:B--2---:R-:W-:Y:S05]  /*183d0*/  @!P2 BRA `(.L_x_761) ;  /* 0xfffffffc00f0a947 */ /* 0x004fea000383ffff */
[----:B------:R-:W-:Y:S05]  /*183e0*/  BRA `(.L_x_760) ;  /* 0xffffff2800987947 */ /* 0x000fea000383ffff */
.L_x_767:
[----:B-1----:R1:W2:Y:S02]  /*183f0*/  SYNCS.PHASECHK.TRANS64.TRYWAIT P2, [R7+URZ+0x22850], R8 ;  /* 0x02285008070075a7 */ /* 0x0022a4000804017f */
[----:B--2---:R-:W-:Y:S05]  /*18400*/  @!P2 NANOSLEEP.SYNCS 0x989680 ;  /* 0x009896800000a95d */ /* 0x004fea0003900000 */
[----:B------:R-:W2:Y:S02]  /*18410*/  @!P2 SYNCS.PHASECHK.TRANS64 P2, [R7+URZ+0x22850], R8 ;  /* 0x022850080700a5a7 */ /* 0x000ea4000804007f */
[----:B--2---:R-:W-:Y:S05]  /*18420*/  @!P2 BRA `(.L_x_767) ;  /* 0xfffffffc00f0a947 */ /* 0x004fea000383ffff */
[----:B------:R-:W-:Y:S05]  /*18430*/  BRA `(.L_x_766) ;  /* 0xffffff4800807947 */ /* 0x000fea000383ffff */
.L_x_783:
[----:B------:R-:W-:Y:S02]  /*18440*/  IMAD.MOV.U32 R13, RZ, RZ, R4 ;  /* 0x000000ffff0d7224 */ /* 0x000fe400078e0004 */
[----:B------:R-:W-:Y:S02]  /*18450*/  IMAD.MOV.U32 R12, RZ, RZ, RZ ;  /* 0x000000ffff0c7224 */ /* 0x000fe400078e00ff */
[----:B------:R-:W-:Y:S02]  /*18460*/  IMAD.MOV.U32 R11, RZ, RZ, 0x181f ;  /* 0x0000181fff0b7424 */ /* 0x000fe400078e00ff */
[----:B------:R-:W-:-:S07]  /*18470*/  IMAD.MOV.U32 R15, RZ, RZ, -0x1 ;  /* 0xffffffffff0f7424 */ /* 0x000fce00078e00ff */
[----:B-1----:R-:W-:Y:S05]  /*18480*/  WARPSYNC.COLLECTIVE R15, `(.L_x_959) ;  /* 0x000000000f087348 */ /* 0x002fea0003c00000 */
[----:B------:R0:W2:Y:S02]  /*18490*/  SHFL.IDX P6, R14, R13, R12, R11 ;  /* 0x0000000c0d0e7389 */ /* 0x0000a400000c000b */
[----:B012---:R-:W-:Y:S01]  /*184a0*/  ENDCOLLECTIVE ;  /* 0x000000000000791b */ /* 0x007fe20003800000 */
.L_x_959:
[----:B------:R-:W-:Y:S02]  /*184b0*/  IMAD.MOV.U32 R13, RZ, RZ, R3 ;  /* 0x000000ffff0d7224 */ /* 0x000fe400078e0003 */
[----:B------:R-:W-:-:S07]  /*184c0*/  IMAD.MOV.U32 R0, RZ, RZ, R14 ;  /* 0x000000ffff007224 */ /* 0x000fce00078e000e */
[----:B------:R-:W-:Y:S05]  /*184d0*/  WARPSYNC.COLLECTIVE R15, `(.L_x_960) ;  /* 0x000000000f087348 */ /* 0x000fea0003c00000 */
[----:B------:R0:W1:Y:S02]  /*184e0*/  SHFL.IDX P6, R14, R13, R12, R11 ;  /* 0x0000000c0d0e7389 */ /* 0x00006400000c000b */
[----:B01----:R-:W-:Y:S01]  /*184f0*/  ENDCOLLECTIVE ;  /* 0x000000000000791b */ /* 0x003fe20003800000 */
.L_x_960:
[----:B------:R-:W-:Y:S05]  /*18500*/  BRA `(.L_x_961) ;  /* 0xffffff8000247947 */ /* 0x000fea000383ffff */
.L_x_786:
[----:B------:R-:W-:Y:S01]  /*18510*/  BSSY B1, `(.L_x_962) ;  /* 0x0000008000017945 */ /* 0x000fe20003800000 */
[----:B----4-:R-:W-:Y:S02]  /*18520*/  IMAD.MOV.U32 R13, RZ, RZ, R4 ;  /* 0x000000ffff0d7224 */ /* 0x010fe400078e0004 */
[----:B------:R-:W-:Y:S02]  /*18530*/  IMAD.MOV.U32 R12, RZ, RZ, 0x1 ;  /* 0x00000001ff0c7424 */ /* 0x000fe400078e00ff */
[----:B------:R-:W-:Y:S02]  /*18540*/  IMAD.MOV.U32 R11, RZ, RZ, 0x181f ;  /* 0x0000181fff0b7424 */ /* 0x000fe400078e00ff */
[----:B------:R-:W-:-:S07]  /*18550*/  IMAD.MOV.U32 R15, RZ, RZ, -0x1 ;  /* 0xffffffffff0f7424 */ /* 0x000fce00078e00ff */
[----:B0123--:R-:W-:Y:S05]  /*18560*/  WARPSYNC.COLLECTIVE R15, `(.L_x_963) ;  /* 0x000000000f087348 */ /* 0x00ffea0003c00000 */
[----:B---3--:R3:W4:Y:S02]  /*18570*/  SHFL.IDX P6, R14, R13, R12, R11 ;  /* 0x0000000c0d0e7389 */ /* 0x00872400000c000b */
[----:B01234-:R-:W-:Y:S01]  /*18580*/  ENDCOLLECTIVE ;  /* 0x000000000000791b */ /* 0x01ffe20003800000 */
.L_x_963:
[----:B------:R-:W-:Y:S05]  /*18590*/  BSYNC B1 ;  /* 0x0000000000017941 */ /* 0x000fea0003800000 */
.L_x_962:
[----:B------:R-:W-:Y:S01]  /*185a0*/  IMAD.MOV.U32 R13, RZ, RZ, R3 ;  /* 0x000000ffff0d7224 */ /* 0x000fe200078e0003 */
[----:B------:R-:W-:Y:S01]  /*185b0*/  MOV R11, 0x181f ;  /* 0x0000181f000b7802 */ /* 0x000fe20000000f00 */
[----:B------:R-:W-:Y:S02]  /*185c0*/  IMAD.MOV.U32 R12, RZ, RZ, 0x1 ;  /* 0x00000001ff0c7424 */ /* 0x000fe400078e00ff */
[----:B------:R-:W-:Y:S02]  /*185d0*/  IMAD.MOV.U32 R15, RZ, RZ, -0x1 ;  /* 0xffffffffff0f7424 */ /* 0x000fe400078e00ff */
[----:B------:R-:W-:-:S07]  /*185e0*/  IMAD.MOV.U32 R0, RZ, RZ, R14 ;  /* 0x000000ffff007224 */ /* 0x000fce00078e000e */
[----:B------:R-:W-:Y:S05]  /*185f0*/  WARPSYNC.COLLECTIVE R15, `(.L_x_964) ;  /* 0x000000000f087348 */ /* 0x000fea0003c00000 */
[----:B------:R0:W1:Y:S02]  /*18600*/  SHFL.IDX P6, R14, R13, R12, R11 ;  /* 0x0000000c0d0e7389 */ /* 0x00006400000c000b */
[----:B01----:R-:W-:Y:S01]  /*18610*/  ENDCOLLECTIVE ;  /* 0x000000000000791b */ /* 0x003fe20003800000 */
.L_x_964:
[----:B------:R-:W-:Y:S05]  /*18620*/  BRA `(.L_x_965) ;  /* 0xffffff8000707947 */ /* 0x000fea000383ffff */
.L_x_789:
        /* <DEDUP_REMOVED lines=8> */
.L_x_967:
[----:B------:R-:W-:Y:S05]  /*186b0*/  BSYNC B1 ;  /* 0x0000000000017941 */ /* 0x000fea0003800000 */
.L_x_966:
        /* <DEDUP_REMOVED lines=8> */
.L_x_968:
[----:B------:R-:W-:Y:S05]  /*18740*/  BRA `(.L_x_969) ;  /* 0xffffff8000b87947 */ /* 0x000fea000383ffff */
.L_x_792:
[----:B------:R-:W-:Y:S01]  /*18750*/  BSSY B1, `(.L_x_970) ;  /* 0x0000008000017945 */ /* 0x000fe20003800000 */
[----:B0-----:R-:W-:Y:S02]  /*18760*/  IMAD.MOV.U32 R13, RZ, RZ, R4 ;  /* 0x000000ffff0d7224 */ /* 0x001fe400078e0004 */
[----:B------:R-:W-:Y:S02]  /*18770*/  IMAD.MOV.U32 R12, RZ, RZ, 0x3 ;  /* 0x00000003ff0c7424 */ /* 0x000fe400078e00ff */
[----:B------:R-:W-:Y:S02]  /*18780*/  IMAD.MOV.U32 R11, RZ, RZ, 0x181f ;  /* 0x0000181fff0b7424 */ /* 0x000fe400078e00ff */
[----:B------:R-:W-:-:S07]  /*18790*/  IMAD.MOV.U32 R15, RZ, RZ, -0x1 ;  /* 0xffffffffff0f7424 */ /* 0x000fce00078e00ff */
[----:B-1234-:R-:W-:Y:S05]  /*187a0*/  WARPSYNC.COLLECTIVE R15, `(.L_x_971) ;  /* 0x000000000f087348 */ /* 0x01efea0003c00000 */
[----:B----4-:R0:W4:Y:S02]  /*187b0*/  SHFL.IDX P6, R14, R13, R12, R11 ;  /* 0x0000000c0d0e7389 */ /* 0x01012400000c000b */
[----:B01234-:R-:W-:Y:S01]  /*187c0*/  ENDCOLLECTIVE ;  /* 0x000000000000791b */ /* 0x01ffe20003800000 */
.L_x_971:
[----:B------:R-:W-:Y:S05]  /*187d0*/  BSYNC B1 ;  /* 0x0000000000017941 */ /* 0x000fea0003800000 */
.L_x_970:
        /* <DEDUP_REMOVED lines=8> */
.L_x_972:
[----:B------:R-:W-:Y:S05]  /*18860*/  BRA `(.L_x_973) ;  /* 0xffffff8400007947 */ /* 0x000fea000383ffff */
.L_x_809:
        /* <DEDUP_REMOVED lines=8> */
[----:B------:R-:W-:Y:S05]  /*188f0*/  WARPSYNC.COLLECTIVE R15, `(.L_x_975) ;  /* 0x000000000f087348 */ /* 0x000fea0003c00000 */
[----:B------:R0:W1:Y:S02]  /*18900*/  SHFL.IDX P6, R14, R13, R12, R11 ;  /* 0x0000000c0d0e7389 */ /* 0x00006400000c000b */
[----:B01----:R-:W-:Y:S01]  /*18910*/  ENDCOLLECTIVE ;  /* 0x000000000000791b */ /* 0x003fe20003800000 */
.L_x_975:
[----:B------:R-:W-:Y:S05]  /*18920*/  BSYNC B1 ;  /* 0x0000000000017941 */ /* 0x000fea0003800000 */
.L_x_974:
[----:B------:R-:W-:Y:S05]  /*18930*/  BRA `(.L_x_976) ;  /* 0xffffff9400cc7947 */ /* 0x000fea000383ffff */
.L_x_811:
[----:B------:R-:W-:Y:S01]  /*18940*/  BSSY B1, `(.L_x_977) ;  /* 0x0000006000017945 */ /* 0x000fe20003800000 */
[----:B------:R-:W-:-:S07]  /*18950*/  IMAD.MOV.U32 R15, RZ, RZ, -0x1 ;  /* 0xffffffffff0f7424 */ /* 0x000fce00078e00ff */
[----:B0-----:R-:W-:Y:S05]  /*18960*/  WARPSYNC.COLLECTIVE R15, `(.L_x_978) ;  /* 0x000000000f0c7348 */ /* 0x001fea0003c00000 */
[----:B------:R-:W-:Y:S02]  /*18970*/  ELECT P6, UR62, PT ;  /* 0x00000000003e782f */ /* 0x000fe400038c0000 */
[----:B------:R-:W-:Y:S01]  /*18980*/  MOV R14, UR62 ;  /* 0x0000003e000e7c02 */ /* 0x000fe20008000f00 */
[----:B0-----:R-:W-:Y:S10]  /*18990*/  ENDCOLLECTIVE ;  /* 0x000000000000791b */ /* 0x001ff40003800000 */
.L_x_978:
[----:B------:R-:W-:Y:S05]  /*189a0*/  BSYNC B1 ;  /* 0x0000000000017941 */ /* 0x000fea0003800000 */
.L_x_977:
[----:B------:R-:W-:Y:S05]  /*189b0*/  BRA `(.L_x_810) ;  /* 0xffffff9400c47947 */ /* 0x000fea000383ffff */
.L_x_813:
[----:B0-----:R0:W1:Y:S02]  /*189c0*/  SYNCS.PHASECHK.TRANS64.TRYWAIT P0, [R22+URZ+0x22820], R3 ;  /* 0x02282003160075a7 */ /* 0x001064000800017f */
[----:B-1----:R-:W-:Y:S05]  /*189d0*/  @!P0 NANOSLEEP.SYNCS 0x989680 ;  /* 0x009896800000895d */ /* 0x002fea0003900000 */
[----:B------:R-:W1:Y:S02]  /*189e0*/  @!P0 SYNCS.PHASECHK.TRANS64 P0, [R22+URZ+0x22820], R3 ;  /* 0x02282003160085a7 */ /* 0x000e64000800007f */
[----:B-1----:R-:W-:Y:S05]  /*189f0*/  @!P0 BRA `(.L_x_813) ;  /* 0xfffffffc00f08947 */ /* 0x002fea000383ffff */
[----:B------:R-:W-:Y:S05]  /*18a00*/  BRA `(.L_x_979) ;  /* 0xffffff9400d47947 */ /* 0x000fea000383ffff */
.L_x_817:
[----:B0-----:R0:W1:Y:S02]  /*18a10*/  SYNCS.PHASECHK.TRANS64.TRYWAIT P0, [R3+URZ+0x228a0], R6 ;  /* 0x0228a006030075a7 */ /* 0x001064000800017f */
[----:B-1----:R-:W-:Y:S05]  /*18a20*/  @!P0 NANOSLEEP.SYNCS 0x989680 ;  /* 0x009896800000895d */ /* 0x002fea0003900000 */
[----:B------:R-:W1:Y:S02]  /*18a30*/  @!P0 SYNCS.PHASECHK.TRANS64 P0, [R3+URZ+0x228a0], R6 ;  /* 0x0228a006030085a7 */ /* 0x000e64000800007f */
[----:B-1----:R-:W-:Y:S05]  /*18a40*/  @!P0 BRA `(.L_x_817) ;  /* 0xfffffffc00f08947 */ /* 0x002fea000383ffff */
[----:B------:R-:W-:Y:S05]  /*18a50*/  BRA `(.L_x_980) ;  /* 0xffffff9400ec7947 */ /* 0x000fea000383ffff */
.L_x_822:
[----:B-1----:R1:W2:Y:S02]  /*18a60*/  SYNCS.PHASECHK.TRANS64.TRYWAIT P0, [R3+URZ+0x228c0], R6 ;  /* 0x0228c006030075a7 */ /* 0x0022a4000800017f */
[----:B--2---:R-:W-:Y:S05]  /*18a70*/  @!P0 NANOSLEEP.SYNCS 0x989680 ;  /* 0x009896800000895d */ /* 0x004fea0003900000 */
[----:B------:R-:W2:Y:S02]  /*18a80*/  @!P0 SYNCS.PHASECHK.TRANS64 P0, [R3+URZ+0x228c0], R6 ;  /* 0x0228c006030085a7 */ /* 0x000ea4000800007f */
[----:B--2---:R-:W-:Y:S05]  /*18a90*/  @!P0 BRA `(.L_x_822) ;  /* 0xfffffffc00f08947 */ /* 0x004fea000383ffff */
[----:B------:R-:W-:Y:S05]  /*18aa0*/  BRA `(.L_x_981) ;  /* 0xffffff9800687947 */ /* 0x000fea000383ffff */
.L_x_832:
[----:B0-----:R0:W1:Y:S02]  /*18ab0*/  SYNCS.PHASECHK.TRANS64.TRYWAIT P1, [R6+URZ+0x228a0], R2 ;  /* 0x0228a002060075a7 */ /* 0x001064000802017f */
[----:B-1----:R-:W-:Y:S05]  /*18ac0*/  @!P1 NANOSLEEP.SYNCS 0x989680 ;  /* 0x009896800000995d */ /* 0x002fea0003900000 */
[----:B------:R-:W1:Y:S02]  /*18ad0*/  @!P1 SYNCS.PHASECHK.TRANS64 P1, [R6+URZ+0x228a0], R2 ;  /* 0x0228a002060095a7 */ /* 0x000e64000802007f */
[----:B-1----:R-:W-:Y:S05]  /*18ae0*/  @!P1 BRA `(.L_x_832) ;  /* 0xfffffffc00f09947 */ /* 0x002fea000383ffff */
[----:B------:R-:W-:Y:S05]  /*18af0*/  BRA `(.L_x_982) ;  /* 0xffffff9c00dc7947 */ /* 0x000fea000383ffff */
.L_x_837:
[----:B-1----:R1:W2:Y:S02]  /*18b00*/  SYNCS.PHASECHK.TRANS64.TRYWAIT P1, [R6+URZ+0x228c0], R2 ;  /* 0x0228c002060075a7 */ /* 0x0022a4000802017f */
[----:B--2---:R-:W-:Y:S05]  /*18b10*/  @!P1 NANOSLEEP.SYNCS 0x989680 ;  /* 0x009896800000995d */ /* 0x004fea0003900000 */
[----:B------:R-:W2:Y:S02]  /*18b20*/  @!P1 SYNCS.PHASECHK.TRANS64 P1, [R6+URZ+0x228c0], R2 ;  /* 0x0228c002060095a7 */ /* 0x000ea4000802007f */
[----:B--2---:R-:W-:Y:S05]  /*18b30*/  @!P1 BRA `(.L_x_837) ;  /* 0xfffffffc00f09947 */ /* 0x004fea000383ffff */
[----:B------:R-:W-:Y:S05]  /*18b40*/  BRA `(.L_x_983) ;  /* 0xffffffa000547947 */ /* 0x000fea000383ffff */
.L_x_853:
[----:B------:R-:W0:Y:S01]  /*18b50*/  S2R R10, SR_TID.X ;  /* 0x00000000000a7919 */ /* 0x000e220000002100 */
[----:B------:R-:W-:Y:S01]  /*18b60*/  BSSY B0, `(.L_x_984) ;  /* 0x000000a000007945 */ /* 0x000fe20003800000 */
[----:B------:R-:W-:Y:S01]  /*18b70*/  MOV R12, RZ ;  /* 0x000000ff000c7202 */ /* 0x000fe20000000f00 */
[----:B------:R-:W-:Y:S02]  /*18b80*/  IMAD.MOV.U32 R11, RZ, RZ, 0x1f ;  /* 0x0000001fff0b7424 */ /* 0x000fe400078e00ff */
[----:B------:R-:W-:Y:S01]  /*18b90*/  IMAD.MOV.U32 R15, RZ, RZ, -0x1 ;  /* 0xffffffffff0f7424 */ /* 0x000fe200078e00ff */
[----:B0-----:R-:W-:-:S04]  /*18ba0*/  SHF.R.U32.HI R10, RZ, 0x5, R10 ;  /* 0x00000005ff0a7819 */ /* 0x001fc8000001160a */
[----:B------:R-:W-:-:S05]  /*18bb0*/  LOP3.LUT R10, R10, 0x3, RZ, 0xc0, !PT ;  /* 0x000000030a0a7812 */ /* 0x000fca00078ec0ff */
[----:B------:R-:W-:-:S07]  /*18bc0*/  IMAD.MOV.U32 R13, RZ, RZ, R10 ;  /* 0x000000ffff0d7224 */ /* 0x000fce00078e000a */
[----:B-----5:R-:W-:Y:S05]  /*18bd0*/  WARPSYNC.COLLECTIVE R15, `(.L_x_985) ;  /* 0x000000000f087348 */ /* 0x020fea0003c00000 */
[----:B------:R0:W1:Y:S02]  /*18be0*/  SHFL.IDX P6, R14, R13, R12, R11 ;  /* 0x0000000c0d0e7389 */ /* 0x00006400000c000b */
[----:B01---5:R-:W-:Y:S01]  /*18bf0*/  ENDCOLLECTIVE ;  /* 0x000000000000791b */ /* 0x023fe20003800000 */
.L_x_985:
[----:B------:R-:W-:Y:S05]  /*18c00*/  BSYNC B0 ;  /* 0x0000000000007941 */ /* 0x000fea0003800000 */
.L_x_984:
[----:B------:R-:W-:Y:S05]  /*18c10*/  BRA `(.L_x_986) ;  /* 0xffffffac00d87947 */ /* 0x000fea000383ffff */
.L_x_856:
[----:B0-----:R0:W1:Y:S02]  /*18c20*/  SYNCS.PHASECHK.TRANS64.TRYWAIT P0, [R32+URZ+0x22840], R0 ;  /* 0x02284000200075a7 */ /* 0x001064000800017f */
[----:B-1----:R-:W-:Y:S05]  /*18c30*/  @!P0 NANOSLEEP.SYNCS 0x989680 ;  /* 0x009896800000895d */ /* 0x002fea0003900000 */
[----:B------:R-:W1:Y:S02]  /*18c40*/  @!P0 SYNCS.PHASECHK.TRANS64 P0, [R32+URZ+0x22840], R0 ;  /* 0x02284000200085a7 */ /* 0x000e64000800007f */
[----:B-1----:R-:W-:Y:S05]  /*18c50*/  @!P0 BRA `(.L_x_856) ;  /* 0xfffffffc00f08947 */ /* 0x002fea000383ffff */
[----:B------:R-:W-:Y:S05]  /*18c60*/  BRA `(.L_x_987) ;  /* 0xffffffac00e87947 */ /* 0x000fea000383ffff */
.L_x_857:
        /* <DEDUP_REMOVED lines=8> */
.L_x_989:
[----:B------:R-:W-:Y:S05]  /*18cf0*/  BSYNC B0 ;  /* 0x0000000000007941 */ /* 0x000fea0003800000 */
.L_x_988:
        /* <DEDUP_REMOVED lines=9> */
.L_x_990:
[----:B------:R-:W-:Y:S02]  /*18d90*/  IMAD.MOV.U32 R13, RZ, RZ, R4 ;  /* 0x000000ffff0d7224 */ /* 0x000fe400078e0004 */
[----:B------:R-:W-:Y:S02]  /*18da0*/  IMAD.MOV.U32 R12, RZ, RZ, 0x1 ;  /* 0x00000001ff0c7424 */ /* 0x000fe400078e00ff */
[----:B------:R-:W-:-:S07]  /*18db0*/  IMAD.MOV.U32 R3, RZ, RZ, R14 ;  /* 0x000000ffff037224 */ /* 0x000fce00078e000e */
[----:B------:R-:W-:Y:S05]  /*18dc0*/  WARPSYNC.COLLECTIVE R15, `(.L_x_991) ;  /* 0x000000000f087348 */ /* 0x000fea0003c00000 */
[----:B------:R0:W1:Y:S02]  /*18dd0*/  SHFL.IDX P6, R14, R13, R12, R11 ;  /* 0x0000000c0d0e7389 */ /* 0x00006400000c000b */
[----:B01----:R-:W-:Y:S01]  /*18de0*/  ENDCOLLECTIVE ;  /* 0x000000000000791b */ /* 0x003fe20003800000 */
.L_x_991:
        /* <DEDUP_REMOVED lines=15> */
.L_x_992:
[----:B------:R-:W-:Y:S02]  /*18ee0*/  @P0 IMAD R6, R5, 0x2, R22 ;  /* 0x0000000205060824 */ /* 0x000fe400078e0216 */
[----:B------:R-:W-:Y:S02]  /*18ef0*/  IMAD.MOV.U32 R13, RZ, RZ, R4 ;  /* 0x000000ffff0d7224 */ /* 0x000fe400078e0004 */
[----:B------:R-:W-:Y:S02]  /*18f00*/  IMAD.MOV.U32 R12, RZ, RZ, 0x2 ;  /* 0x00000002ff0c7424 */ /* 0x000fe400078e00ff */
[----:B------:R-:W-:-:S07]  /*18f10*/  IMAD.MOV.U32 R3, RZ, RZ, R14 ;  /* 0x000000ffff037224 */ /* 0x000fce00078e000e */
[----:B------:R-:W-:Y:S05]  /*18f20*/  WARPSYNC.COLLECTIVE R15, `(.L_x_993) ;  /* 0x000000000f087348 */ /* 0x000fea0003c00000 */
[----:B------:R0:W1:Y:S02]  /*18f30*/  SHFL.IDX P6, R14, R13, R12, R11 ;  /* 0x0000000c0d0e7389 */ /* 0x00006400000c000b */
[----:B01----:R-:W-:Y:S01]  /*18f40*/  ENDCOLLECTIVE ;  /* 0x000000000000791b */ /* 0x003fe20003800000 */
.L_x_993:
        /* <DEDUP_REMOVED lines=15> */
.L_x_994:
[----:B------:R-:W-:Y:S02]  /*19040*/  @P0 IMAD R6, R5, 0x2, R22 ;  /* 0x0000000205060824 */ /* 0x000fe400078e0216 */
[----:B------:R-:W-:Y:S02]  /*19050*/  IMAD.MOV.U32 R13, RZ, RZ, R4 ;  /* 0x000000ffff0d7224 */ /* 0x000fe400078e0004 */
[----:B------:R-:W-:Y:S01]  /*19060*/  IMAD.MOV.U32 R12, RZ, RZ, 0x3 ;  /* 0x00000003ff0c7424 */ /* 0x000fe200078e00ff */
[----:B------:R-:W-:-:S07]  /*19070*/  MOV R3, R14 ;  /* 0x0000000e00037202 */ /* 0x000fce0000000f00 */
[----:B------:R-:W-:Y:S05]  /*19080*/  WARPSYNC.COLLECTIVE R15, `(.L_x_995) ;  /* 0x000000000f087348 */ /* 0x000fea0003c00000 */
[----:B------:R0:W1:Y:S02]  /*19090*/  SHFL.IDX P6, R14, R13, R12, R11 ;  /* 0x0000000c0d0e7389 */ /* 0x00006400000c000b */
[----:B01----:R-:W-:Y:S01]  /*190a0*/  ENDCOLLECTIVE ;  /* 0x000000000000791b */ /* 0x003fe20003800000 */
.L_x_995:
        /* <DEDUP_REMOVED lines=15> */
.L_x_996:
[----:B------:R-:W-:Y:S02]  /*191a0*/  @P0 IMAD R6, R5, 0x2, R22 ;  /* 0x0000000205060824 */ /* 0x000fe400078e0216 */
[----:B------:R-:W-:Y:S02]  /*191b0*/  IMAD.MOV.U32 R13, RZ, RZ, R4 ;  /* 0x000000ffff0d7224 */ /* 0x000fe400078e0004 */
[----:B------:R-:W-:Y:S02]  /*191c0*/  IMAD.MOV.U32 R12, RZ, RZ, 0x4 ;  /* 0x00000004ff0c7424 */ /* 0x000fe400078e00ff */
[----:B------:R-:W-:-:S07]  /*191d0*/  IMAD.MOV.U32 R3, RZ, RZ, R14 ;  /* 0x000000ffff037224 */ /* 0x000fce00078e000e */
[----:B------:R-:W-:Y:S05]  /*191e0*/  WARPSYNC.COLLECTIVE R15, `(.L_x_997) ;  /* 0x000000000f087348 */ /* 0x000fea0003c00000 */
[----:B------:R0:W1:Y:S02]  /*191f0*/  SHFL.IDX P6, R14, R13, R12, R11 ;  /* 0x0000000c0d0e7389 */ /* 0x00006400000c000b */
[----:B01----:R-:W-:Y:S01]  /*19200*/  ENDCOLLECTIVE ;  /* 0x000000000000791b */ /* 0x003fe20003800000 */
.L_x_997:
        /* <DEDUP_REMOVED lines=15> */
.L_x_998:
[----:B------:R-:W-:Y:S02]  /*19300*/  @P0 IMAD R6, R5, 0x2, R22 ;  /* 0x0000000205060824 */ /* 0x000fe400078e0216 */
[----:B------:R-:W-:Y:S02]  /*19310*/  IMAD.MOV.U32 R13, RZ, RZ, R4 ;  /* 0x000000ffff0d7224 */ /* 0x000fe400078e0004 */
[----:B------:R-:W-:Y:S02]  /*19320*/  IMAD.MOV.U32 R12, RZ, RZ, 0x5 ;  /* 0x00000005ff0c7424 */ /* 0x000fe400078e00ff */
[----:B------:R-:W-:-:S07]  /*19330*/  IMAD.MOV.U32 R3, RZ, RZ, R14 ;  /* 0x000000ffff037224 */ /* 0x000fce00078e000e */
[----:B------:R-:W-:Y:S05]  /*19340*/  WARPSYNC.COLLECTIVE R15, `(.L_x_999) ;  /* 0x000000000f087348 */ /* 0x000fea0003c00000 */
[----:B------:R0:W1:Y:S02]  /*19350*/  SHFL.IDX P6, R14, R13, R12, R11 ;  /* 0x0000000c0d0e7389 */ /* 0x00006400000c000b */
[----:B01----:R-:W-:Y:S01]  /*19360*/  ENDCOLLECTIVE ;  /* 0x000000000000791b */ /* 0x003fe20003800000 */
.L_x_999:
[----:B------:R-:W-:-:S05]  /*19370*/  @P0 LEA R3, P1, R9, R3, 0x1 ;  /* 0x0000000309030211 */ /* 0x000fca00078208ff */
[----:B------:R-:W-:-:S05]  /*19380*/  @P0 IMAD.X R2, RZ, RZ, R2, P1 ;  /* 0x000000ffff020224 */ /* 0x000fca00008e0602 */
[----:B------:R-:W-:Y:S01]  /*19390*/  @P0 LOP3.LUT R3, R3, R2, RZ, 0x3c, !PT ;  /* 0x0000000203030212 */ /* 0x000fe200078e3cff */
[----:B------:R-:W-:-:S03]  /*193a0*/  IMAD.MOV.U32 R13, RZ, RZ, R0 ;  /* 0x000000ffff0d7224 */ /* 0x000fc600078e0000 */
[----:B------:R-:W-:-:S04]  /*193b0*/  @P0 LOP3.LUT R2, R3, R2, RZ, 0x3c, !PT ;  /* 0x0000000203020212 */ /* 0x000fc800078e3cff */
[----:B------:R-:W-:Y:S01]  /*193c0*/  @P0 LOP3.LUT R3, R3, R2, RZ, 0x3c, !PT ;  /* 0x0000000203030212 */ /* 0x000fe200078e3cff */
[----:B------:R-:W-:-:S07]  /*193d0*/  IMAD.MOV.U32 R4, RZ, RZ, R14 ;  /* 0x000000ffff047224 */ /* 0x000fce00078e000e */
[----:B------:R-:W-:Y:S05]  /*193e0*/  WARPSYNC.COLLECTIVE R15, `(.L_x_1000) ;  /* 0x000000000f087348 */ /* 0x000fea0003c00000 */
[----:B------:R0:W1:Y:S02]  /*193f0*/  SHFL.IDX P6, R14, R13, R12, R11 ;  /* 0x0000000c0d0e7389 */ /* 0x00006400000c000b */
[----:B01----:R-:W-:Y:S01]  /*19400*/  ENDCOLLECTIVE ;  /* 0x000000000000791b */ /* 0x003fe20003800000 */
.L_x_1000:
[----:B------:R-:W-:Y:S01]  /*19410*/  @!PT LDS RZ, [RZ] ;  /* 0x00000000fffff984 */ /* 0x000fe20000000800 */
[----:B------:R-:W-:Y:S01]  /*19420*/  @!PT LDS RZ, [RZ] ;  /* 0x00000000fffff984 */ /* 0x000fe20000000800 */
[----:B------:R-:W-:Y:S01]  /*19430*/  @!PT LDS RZ, [RZ] ;  /* 0x00000000fffff984 */ /* 0x000fe20000000800 */
[----:B------:R1:W-:Y:S01]  /*19440*/  @P0 LDGSTS.E.BYPASS.LTC128B.128 [R6+0x1e400], desc[UR40][R2.64], !P2 ;  /* 0x1e40000002060fae */ /* 0x0003e2000d101d68 */
[----:B------:R-:W-:Y:S01]  /*19450*/  IMAD.MOV.U32 R0, RZ, RZ, R14 ;  /* 0x000000ffff007224 */ /* 0x000fe200078e000e */
[----:B------:R-:W-:Y:S06]  /*19460*/  BRA `(.L_x_1001) ;  /* 0xffffffac00587947 */ /* 0x000fec000383ffff */
.L_x_862:
[----:B------:R-:W-:Y:S02]  /*19470*/  IMAD.MOV.U32 R13, RZ, RZ, R2 ;  /* 0x000000ffff0d7224 */ /* 0x000fe400078e0002 */
[----:B------:R-:W-:Y:S02]  /*19480*/  IMAD.MOV.U32 R12, RZ, RZ, RZ ;  /* 0x000000ffff0c7224 */ /* 0x000fe400078e00ff */
[----:B------:R-:W-:Y:S02]  /*19490*/  IMAD.MOV.U32 R11, RZ, RZ, 0x181f ;  /* 0x0000181fff0b7424 */ /* 0x000fe400078e00ff */
[----:B------:R-:W-:Y:S02]  /*194a0*/  IMAD.MOV.U32 R15, RZ, RZ, -0x1 ;  /* 0xffffffffff0f7424 */ /* 0x000fe400078e00ff */
[----:B-----5:R-:W-:Y:S02]  /*194b0*/  IMAD R3, R20, R7, RZ ;  /* 0x0000000714037224 */ /* 0x020fe400078e02ff */
[----:B------:R-:W-:-:S07]  /*194c0*/  IMAD.IADD R17, R10, 0x1, R17 ;  /* 0x000000010a117824 */ /* 0x000fce00078e0211 */
[----:B------:R-:W-:Y:S05]  /*194d0*/  WARPSYNC.COLLECTIVE R15, `(.L_x_1002) ;  /* 0x000000000f087348 */ /* 0x000fea0003c00000 */
[----:B------:R0:W1:Y:S02]  /*194e0*/  SHFL.IDX P6, R14, R13, R12, R11 ;  /* 0x0000000c0d0e7389 */ /* 0x00006400000c000b */
[----:B01----:R-:W-:Y:S01]  /*194f0*/  ENDCOLLECTIVE ;  /* 0x000000000000791b */ /* 0x003fe20003800000 */
.L_x_1002:
[C---:B------:R-:W-:Y:S01]  /*19500*/  VIADD R6, R17.reuse, 0x10 ;  /* 0x0000001011067836 */ /* 0x040fe20000000000 */
[----:B------:R-:W-:Y:S01]  /*19510*/  ISETP.GE.AND P0, PT, R17, R3, PT ;  /* 0x000000031100720c */ /* 0x000fe20003f06270 */
[----:B------:R-:W-:Y:S01]  /*19520*/  IMAD.MOV.U32 R13, RZ, RZ, R0 ;  /* 0x000000ffff0d7224 */ /* 0x000fe200078e0000 */
[----:B------:R-:W-:-:S11]  /*19530*/  MOV R4, R14 ;  /* 0x0000000e00047202 */ /* 0x000fd60000000f00 */
[----:B------:R-:W-:Y:S05]  /*19540*/  WARPSYNC.COLLECTIVE R15, `(.L_x_1003) ;  /* 0x000000000f087348 */ /* 0x000fea0003c00000 */
[----:B------:R0:W1:Y:S02]  /*19550*/  SHFL.IDX P6, R14, R13, R12, R11 ;  /* 0x0000000c0d0e7389 */ /* 0x00006400000c000b */
[----:B01----:R-:W-:Y:S01]  /*19560*/  ENDCOLLECTIVE ;  /* 0x000000000000791b */ /* 0x003fe20003800000 */
.L_x_1003:
[----:B------:R-:W-:Y:S02]  /*19570*/  IMAD.MOV.U32 R13, RZ, RZ, R2 ;  /* 0x000000ffff0d7224 */ /* 0x000fe400078e0002 */
[----:B------:R-:W-:Y:S02]  /*19580*/  IMAD.MOV.U32 R12, RZ, RZ, 0x1 ;  /* 0x00000001ff0c7424 */ /* 0x000fe400078e00ff */
[----:B------:R-:W-:-:S07]  /*19590*/  IMAD.MOV.U32 R5, RZ, RZ, R14 ;  /* 0x000000ffff057224 */ /* 0x000fce00078e000e */
[----:B------:R-:W-:Y:S05]  /*195a0*/  WARPSYNC.COLLECTIVE R15, `(.L_x_1004) ;  /* 0x000000000f087348 */ /* 0x000fea0003c00000 */
[----:B------:R0:W1:Y:S02]  /*195b0*/  SHFL.IDX P6, R14, R13, R12, R11 ;  /* 0x0000000c0d0e7389 */ /* 0x00006400000c000b */
[----:B01----:R-:W-:Y:S01]  /*195c0*/  ENDCOLLECTIVE ;  /* 0x000000000000791b */ /* 0x003fe20003800000 */
.L_x_1004:
        /* <DEDUP_REMOVED lines=15> */
.L_x_1005:
[----:B------:R-:W-:Y:S02]  /*196c0*/  IMAD.MOV.U32 R13, RZ, RZ, R2 ;  /* 0x000000ffff0d7224 */ /* 0x000fe400078e0002 */
[----:B------:R-:W-:Y:S02]  /*196d0*/  IMAD.MOV.U32 R12, RZ, RZ, 0x2 ;  /* 0x00000002ff0c7424 */ /* 0x000fe400078e00ff */
[----:B------:R-:W-:-:S07]  /*196e0*/  IMAD.MOV.U32 R5, RZ, RZ, R14 ;  /* 0x000000ffff057224 */ /* 0x000fce00078e000e */
[----:B------:R-:W-:Y:S05]  /*196f0*/  WARPSYNC.COLLECTIVE R15, `(.L_x_1006) ;  /* 0x000000000f087348 */ /* 0x000fea0003c00000 */
[----:B------:R0:W1:Y:S02]  /*19700*/  SHFL.IDX P6, R14, R13, R12, R11 ;  /* 0x0000000c0d0e7389 */ /* 0x00006400000c000b */
[----:B01----:R-:W-:Y:S01]  /*19710*/  ENDCOLLECTIVE ;  /* 0x000000000000791b */ /* 0x003fe20003800000 */
.L_x_1006:
        /* <DEDUP_REMOVED lines=16> */
.L_x_1007:
[----:B------:R-:W-:Y:S02]  /*19820*/  IMAD.MOV.U32 R13, RZ, RZ, R2 ;  /* 0x000000ffff0d7224 */ /* 0x000fe400078e0002 */
[----:B------:R-:W-:Y:S02]  /*19830*/  IMAD.MOV.U32 R12, RZ, RZ, 0x3 ;  /* 0x00000003ff0c7424 */ /* 0x000fe400078e00ff */
[----:B------:R-:W-:-:S07]  /*19840*/  IMAD.MOV.U32 R5, RZ, RZ, R14 ;  /* 0x000000ffff057224 */ /* 0x000fce00078e000e */
[----:B------:R-:W-:Y:S05]  /*19850*/  WARPSYNC.COLLECTIVE R15, `(.L_x_1008) ;  /* 0x000000000f087348 */ /* 0x000fea0003c00000 */
[----:B------:R0:W1:Y:S02]  /*19860*/  SHFL.IDX P6, R14, R13, R12, R11 ;  /* 0x0000000c0d0e7389 */ /* 0x00006400000c000b */
[----:B01----:R-:W-:Y:S01]  /*19870*/  ENDCOLLECTIVE ;  /* 0x000000000000791b */ /* 0x003fe20003800000 */
.L_x_1008:
        /* <DEDUP_REMOVED lines=16> */
.L_x_1009:
[----:B------:R-:W-:Y:S02]  /*19980*/  IMAD.MOV.U32 R13, RZ, RZ, R2 ;  /* 0x000000ffff0d7224 */ /* 0x000fe400078e0002 */
[----:B------:R-:W-:Y:S02]  /*19990*/  IMAD.MOV.U32 R12, RZ, RZ, 0x4 ;  /* 0x00000004ff0c7424 */ /* 0x000fe400078e00ff */
[----:B------:R-:W-:-:S07]  /*199a0*/  IMAD.MOV.U32 R5, RZ, RZ, R14 ;  /* 0x000000ffff057224 */ /* 0x000fce00078e000e */
[----:B------:R-:W-:Y:S05]  /*199b0*/  WARPSYNC.COLLECTIVE R15, `(.L_x_1010) ;  /* 0x000000000f087348 */ /* 0x000fea0003c00000 */
[----:B------:R0:W1:Y:S02]  /*199c0*/  SHFL.IDX P6, R14, R13, R12, R11 ;  /* 0x0000000c0d0e7389 */ /* 0x00006400000c000b */
[----:B01----:R-:W-:Y:S01]  /*199d0*/  ENDCOLLECTIVE ;  /* 0x000000000000791b */ /* 0x003fe20003800000 */
.L_x_1010:
        /* <DEDUP_REMOVED lines=16> */
.L_x_1011:
[----:B------:R-:W-:Y:S02]  /*19ae0*/  IMAD.MOV.U32 R13, RZ, RZ, R2 ;  /* 0x000000ffff0d7224 */ /* 0x000fe400078e0002 */
[----:B------:R-:W-:Y:S02]  /*19af0*/  IMAD.MOV.U32 R12, RZ, RZ, 0x5 ;  /* 0x00000005ff0c7424 */ /* 0x000fe400078e00ff */
[----:B------:R-:W-:-:S07]  /*19b00*/  IMAD.MOV.U32 R5, RZ, RZ, R14 ;  /* 0x000000ffff057224 */ /* 0x000fce00078e000e */
[----:B------:R-:W-:Y:S05]  /*19b10*/  WARPSYNC.COLLECTIVE R15, `(.L_x_1012) ;  /* 0x000000000f087348 */ /* 0x000fea0003c00000 */
[----:B------:R0:W1:Y:S02]  /*19b20*/  SHFL.IDX P6, R14, R13, R12, R11 ;  /* 0x0000000c0d0e7389 */ /* 0x00006400000c000b */
[----:B01----:R-:W-:Y:S01]  /*19b30*/  ENDCOLLECTIVE ;  /* 0x000000000000791b */ /* 0x003fe20003800000 */
.L_x_1012:
        /* <DEDUP_REMOVED lines=16> */
.L_x_1013:
[----:B------:R-:W-:Y:S02]  /*19c40*/  IMAD.MOV.U32 R13, RZ, RZ, R2 ;  /* 0x000000ffff0d7224 */ /* 0x000fe400078e0002 */
[----:B------:R-:W-:Y:S02]  /*19c50*/  IMAD.MOV.U32 R12, RZ, RZ, 0x6 ;  /* 0x00000006ff0c7424 */ /* 0x000fe400078e00ff */
[----:B------:R-:W-:-:S07]  /*19c60*/  IMAD.MOV.U32 R5, RZ, RZ, R14 ;  /* 0x000000ffff057224 */ /* 0x000fce00078e000e */
[----:B------:R-:W-:Y:S05]  /*19c70*/  WARPSYNC.COLLECTIVE R15, `(.L_x_1014) ;  /* 0x000000000f087348 */ /* 0x000fea0003c00000 */
[----:B------:R0:W1:Y:S02]  /*19c80*/  SHFL.IDX P6, R14, R13, R12, R11 ;  /* 0x0000000c0d0e7389 */ /* 0x00006400000c000b */
[----:B01----:R-:W-:Y:S01]  /*19c90*/  ENDCOLLECTIVE ;  /* 0x000000000000791b */ /* 0x003fe20003800000 */
.L_x_1014:
        /* <DEDUP_REMOVED lines=16> */
.L_x_1015:
[----:B------:R-:W-:Y:S02]  /*19da0*/  IMAD.MOV.U32 R13, RZ, RZ, R2 ;  /* 0x000000ffff0d7224 */ /* 0x000fe400078e0002 */
[----:B------:R-:W-:Y:S02]  /*19db0*/  IMAD.MOV.U32 R12, RZ, RZ, 0x7 ;  /* 0x00000007ff0c7424 */ /* 0x000fe400078e00ff */
[----:B------:R-:W-:-:S07]  /*19dc0*/  IMAD.MOV.U32 R5, RZ, RZ, R14 ;  /* 0x000000ffff057224 */ /* 0x000fce00078e000e */
[----:B------:R-:W-:Y:S05]  /*19dd0*/  WARPSYNC.COLLECTIVE R15, `(.L_x_1016) ;  /* 0x000000000f087348 */ /* 0x000fea0003c00000 */
[----:B------:R0:W1:Y:S02]  /*19de0*/  SHFL.IDX P6, R14, R13, R12, R11 ;  /* 0x0000000c0d0e7389 */ /* 0x00006400000c000b */
[----:B01----:R-:W-:Y:S01]  /*19df0*/  ENDCOLLECTIVE ;  /* 0x000000000000791b */ /* 0x003fe20003800000 */
.L_x_1016:
        /* <DEDUP_REMOVED lines=14> */
.L_x_1017:
[----:B------:R-:W-:Y:S01]  /*19ee0*/  IMAD.MOV.U32 R0, RZ, RZ, R14 ;  /* 0x000000ffff007224 */ /* 0x000fe200078e000e */
[----:B------:R-:W-:Y:S06]  /*19ef0*/  BRA `(.L_x_1018) ;  /* 0xffffffac00e07947 */ /* 0x000fec000383ffff */
.L_x_865:
[----:B0-----:R0:W1:Y:S02]  /*19f00*/  SYNCS.PHASECHK.TRANS64.TRYWAIT P0, [R22+URZ+0x22820], R3 ;  /* 0x02282003160075a7 */ /* 0x001064000800017f */
[----:B-1----:R-:W-:Y:S05]  /*19f10*/  @!P0 NANOSLEEP.SYNCS 0x989680 ;  /* 0x009896800000895d */ /* 0x002fea0003900000 */
[----:B------:R-:W1:Y:S02]  /*19f20*/  @!P0 SYNCS.PHASECHK.TRANS64 P0, [R22+URZ+0x22820], R3 ;  /* 0x02282003160085a7 */ /* 0x000e64000800007f */
[----:B-1----:R-:W-:Y:S05]  /*19f30*/  @!P0 BRA `(.L_x_865) ;  /* 0xfffffffc00f08947 */ /* 0x002fea000383ffff */
[----:B------:R-:W-:Y:S05]  /*19f40*/  BRA `(.L_x_1019) ;  /* 0xffffffb0003c7947 */ /* 0x000fea000383ffff */
.L_x_868:
[----:B0-----:R0:W1:Y:S02]  /*19f50*/  SYNCS.PHASECHK.TRANS64.TRYWAIT P0, [R32+URZ+0x22860], R3 ;  /* 0x02286003200075a7 */ /* 0x001064000800017f */
[----:B-1----:R-:W-:Y:S05]  /*19f60*/  @!P0 NANOSLEEP.SYNCS 0x989680 ;  /* 0x009896800000895d */ /* 0x002fea0003900000 */
[----:B------:R-:W1:Y:S02]  /*19f70*/  @!P0 SYNCS.PHASECHK.TRANS64 P0, [R32+URZ+0x22860], R3 ;  /* 0x02286003200085a7 */ /* 0x000e64000800007f */
[----:B-1----:R-:W-:Y:S05]  /*19f80*/  @!P0 BRA `(.L_x_868) ;  /* 0xfffffffc00f08947 */ /* 0x002fea000383ffff */
[----:B------:R-:W-:Y:S05]  /*19f90*/  BRA `(.L_x_1020) ;  /* 0xffffffb0004c7947 */ /* 0x000fea000383ffff */
.L_x_869:
        /* <DEDUP_REMOVED lines=8> */
.L_x_1022:
[----:B------:R-:W-:Y:S05]  /*1a020*/  BSYNC B0 ;  /* 0x0000000000007941 */ /* 0x000fea0003800000 */
.L_x_1021:
        /* <DEDUP_REMOVED lines=13> */
.L_x_1023:
        /* <DEDUP_REMOVED lines=8> */
.L_x_1024:
[----:B------:R-:W-:Y:S01]  /*1a180*/  IMAD.SHL.U32 R0, R7, 0x2, RZ ;  /* 0x0000000207007824 */ /* 0x000fe200078e00ff */
[----:B------:R-:W-:-:S04]  /*1a190*/  LOP3.LUT R7, R35, 0x1, RZ, 0xc0, !PT ;  /* 0x0000000123077812 */ /* 0x000fc800078ec0ff */
[----:B------:R-:W-:Y:S02]  /*1a1a0*/  IADD3 R2, P0, R2, R0, RZ ;  /* 0x0000000002027210 */ /* 0x000fe40007f1e0ff */
[----:B------:R-:W-:-:S03]  /*1a1b0*/  ISETP.NE.U32.AND P3, PT, R7, 0x1, PT ;  /* 0x000000010700780c */ /* 0x000fc60003f65070 */
        /* <DEDUP_REMOVED lines=17> */
.L_x_1025:
[----:B------:R-:W-:Y:S02]  /*1a2d0*/  IMAD.MOV.U32 R13, RZ, RZ, R6 ;  /* 0x000000ffff0d7224 */ /* 0x000fe400078e0006 */
[----:B------:R-:W-:Y:S01]  /*1a2e0*/  IMAD.MOV.U32 R12, RZ, RZ, 0x2 ;  /* 0x00000002ff0c7424 */ /* 0x000fe200078e00ff */
[----:B------:R-:W-:-:S13]  /*1a2f0*/  IADD3 R2, P4, R14, R0, RZ ;  /* 0x000000000e027210 */ /* 0x000fda0007f9e0ff */
[----:B------:R-:W-:Y:S05]  /*1a300*/  WARPSYNC.COLLECTIVE R15, `(.L_x_1026) ;  /* 0x000000000f087348 */ /* 0x000fea0003c00000 */
[----:B------:R0:W1:Y:S02]  /*1a310*/  SHFL.IDX P6, R14, R13, R12, R11 ;  /* 0x0000000c0d0e7389 */ /* 0x00006400000c000b */
[----:B01----:R-:W-:Y:S01]  /*1a320*/  ENDCOLLECTIVE ;  /* 0x000000000000791b */ /* 0x003fe20003800000 */
.L_x_1026:
        /* <DEDUP_REMOVED lines=17> */
.L_x_1027:
[----:B------:R-:W-:Y:S02]  /*1a440*/  IMAD.MOV.U32 R13, RZ, RZ, R6 ;  /* 0x000000ffff0d7224 */ /* 0x000fe400078e0006 */
[----:B------:R-:W-:Y:S01]  /*1a450*/  IMAD.MOV.U32 R12, RZ, RZ, 0x3 ;  /* 0x00000003ff0c7424 */ /* 0x000fe200078e00ff */
[----:B------:R-:W-:-:S13]  /*1a460*/  IADD3 R2, P4, R14, R0, RZ ;  /* 0x000000000e027210 */ /* 0x000fda0007f9e0ff */
[----:B------:R-:W-:Y:S05]  /*1a470*/  WARPSYNC.COLLECTIVE R15, `(.L_x_1028) ;  /* 0x000000000f087348 */ /* 0x000fea0003c00000 */
[----:B------:R0:W1:Y:S02]  /*1a480*/  SHFL.IDX P6, R14, R13, R12, R11 ;  /* 0x0000000c0d0e7389 */ /* 0x00006400000c000b */
[----:B01----:R-:W-:Y:S01]  /*1a490*/  ENDCOLLECTIVE ;  /* 0x000000000000791b */ /* 0x003fe20003800000 */
.L_x_1028:
        /* <DEDUP_REMOVED lines=13> */
[----:B0-----:R-:W-:-:S07]  /*1a570*/  MOV R3, R14 ;  /* 0x0000000e00037202 */ /* 0x001fce0000000f00 */
[----:B------:R-:W-:Y:S05]  /*1a580*/  WARPSYNC.COLLECTIVE R15, `(.L_x_1029) ;  /* 0x000000000f087348 */ /* 0x000fea0003c00000 */
[----:B------:R0:W1:Y:S02]  /*1a590*/  SHFL.IDX P6, R14, R13, R12, R11 ;  /* 0x0000000c0d0e7389 */ /* 0x00006400000c000b */
[----:B01----:R-:W-:Y:S01]  /*1a5a0*/  ENDCOLLECTIVE ;  /* 0x000000000000791b */ /* 0x003fe20003800000 */
.L_x_1029:
[----:B------:R-:W-:Y:S02]  /*1a5b0*/  IMAD.MOV.U32 R13, RZ, RZ, R6 ;  /* 0x000000ffff0d7224 */ /* 0x000fe400078e0006 */
[----:B------:R-:W-:Y:S01]  /*1a5c0*/  IMAD.MOV.U32 R12, RZ, RZ, 0x4 ;  /* 0x00000004ff0c7424 */ /* 0x000fe200078e00ff */
[----:B------:R-:W-:-:S13]  /*1a5d0*/  IADD3 R2, P4, R14, R0, RZ ;  /* 0x000000000e027210 */ /* 0x000fda0007f9e0ff */
[----:B------:R-:W-:Y:S05]  /*1a5e0*/  WARPSYNC.COLLECTIVE R15, `(.L_x_1030) ;  /* 0x000000000f087348 */ /* 0x000fea0003c00000 */
[----:B------:R0:W1:Y:S02]  /*1a5f0*/  SHFL.IDX P6, R14, R13, R12, R11 ;  /* 0x0000000c0d0e7389 */ /* 0x00006400000c000b */
[----:B01----:R-:W-:Y:S01]  /*1a600*/  ENDCOLLECTIVE ;  /* 0x000000000000791b */ /* 0x003fe20003800000 */
.L_x_1030:
        /* <DEDUP_REMOVED lines=17> */
.L_x_1031:
[----:B------:R-:W-:Y:S02]  /*1a720*/  IMAD.MOV.U32 R13, RZ, RZ, R6 ;  /* 0x000000ffff0d7224 */ /* 0x000fe400078e0006 */
[----:B------:R-:W-:Y:S01]  /*1a730*/  IMAD.MOV.U32 R12, RZ, RZ, 0x5 ;  /* 0x00000005ff0c7424 */ /* 0x000fe200078e00ff */
[----:B------:R-:W-:-:S13]  /*1a740*/  IADD3 R2, P4, R14, R0, RZ ;  /* 0x000000000e027210 */ /* 0x000fda0007f9e0ff */
[----:B------:R-:W-:Y:S05]  /*1a750*/  WARPSYNC.COLLECTIVE R15, `(.L_x_1032) ;  /* 0x000000000f087348 */ /* 0x000fea0003c00000 */
[----:B------:R0:W1:Y:S02]  /*1a760*/  SHFL.IDX P6, R14, R13, R12, R11 ;  /* 0x0000000c0d0e7389 */ /* 0x00006400000c000b */
[----:B01----:R-:W-:Y:S01]  /*1a770*/  ENDCOLLECTIVE ;  /* 0x000000000000791b */ /* 0x003fe20003800000 */
.L_x_1032:
        /* <DEDUP_REMOVED lines=12> */
.L_x_1033:
        /* <DEDUP_REMOVED lines=9> */
.L_x_876:
[----:B0-----:R0:W1:Y:S02]  /*1a8d0*/  SYNCS.PHASECHK.TRANS64.TRYWAIT P0, [R4+URZ+0x22840], R21 ;  /* 0x02284015040075a7 */ /* 0x001064000800017f */
[----:B-1----:R-:W-:Y:S05]  /*1a8e0*/  @!P0 NANOSLEEP.SYNCS 0x989680 ;  /* 0x009896800000895d */ /* 0x002fea0003900000 */
[----:B------:R-:W1:Y:S02]  /*1a8f0*/  @!P0 SYNCS.PHASECHK.TRANS64 P0, [R4+URZ+0x22840], R21 ;  /* 0x02284015040085a7 */ /* 0x000e64000800007f */
[----:B-1----:R-:W-:Y:S05]  /*1a900*/  @!P0 BRA `(.L_x_876) ;  /* 0xfffffffc00f08947 */ /* 0x002fea000383ffff */
[----:B------:R-:W-:Y:S05]  /*1a910*/  BRA `(.L_x_1035) ;  /* 0xffffffb000b47947 */ /* 0x000fea000383ffff */
.L_x_877:
        /* <DEDUP_REMOVED lines=8> */
.L_x_1037:
[----:B------:R-:W-:Y:S05]  /*1a9a0*/  BSYNC B1 ;  /* 0x0000000000017941 */ /* 0x000fea0003800000 */
.L_x_1036:
[----:B------:R-:W-:Y:S02]  /*1a9b0*/  IMAD.MOV.U32 R13, RZ, RZ, R8 ;  /* 0x000000ffff0d7224 */ /* 0x000fe400078e0008 */
[----:B------:R-:W-:Y:S02]  /*1a9c0*/  IMAD.MOV.U32 R12, RZ, RZ, RZ ;  /* 0x000000ffff0c7224 */ /* 0x000fe400078e00ff */
[----:B------:R-:W-:Y:S02]  /*1a9d0*/  IMAD.MOV.U32 R11, RZ, RZ, 0x181f ;  /* 0x0000181fff0b7424 */ /* 0x000fe400078e00ff */
[----:B------:R-:W-:Y:S02]  /*1a9e0*/  IMAD.MOV.U32 R15, RZ, RZ, -0x1 ;  /* 0xffffffffff0f7424 */ /* 0x000fe400078e00ff */
[----:B------:R-:W-:Y:S02]  /*1a9f0*/  IMAD.MOV.U32 R3, RZ, RZ, R14 ;  /* 0x000000ffff037224 */ /* 0x000fe400078e000e */
[----:B------:R-:W-:-:S07]  /*1aa00*/  IMAD R7, R7, 0x2, R22 ;  /* 0x0000000207077824 */ /* 0x000fce00078e0216 */
[----:B------:R-:W-:Y:S05]  /*1aa10*/  WARPSYNC.COLLECTIVE R15, `(.L_x_1038) ;  /* 0x000000000f087348 */ /* 0x000fea0003c00000 */
[----:B------:R0:W1:Y:S02]  /*1aa20*/  SHFL.IDX P6, R14, R13, R12, R11 ;  /* 0x0000000c0d0e7389 */ /* 0x00006400000c000b */
[----:B01----:R-:W-:Y:S01]  /*1aa30*/  ENDCOLLECTIVE ;  /* 0x000000000000791b */ /* 0x003fe20003800000 */
.L_x_1038:
[----:B------:R-:W-:Y:S02]  /*1aa40*/  IMAD.MOV.U32 R13, RZ, RZ, R9 ;  /* 0x000000ffff0d7224 */ /* 0x000fe400078e0009 */
[----:B------:R-:W-:Y:S02]  /*1aa50*/  IMAD.MOV.U32 R12, RZ, RZ, 0x1 ;  /* 0x00000001ff0c7424 */ /* 0x000fe400078e00ff */
[----:B------:R-:W-:-:S07]  /*1aa60*/  IMAD.MOV.U32 R2, RZ, RZ, R14 ;  /* 0x000000ffff027224 */ /* 0x000fce00078e000e */
[----:B------:R-:W-:Y:S05]  /*1aa70*/  WARPSYNC.COLLECTIVE R15, `(.L_x_1039) ;  /* 0x000000000f087348 */ /* 0x000fea0003c00000 */
[----:B------:R0:W1:Y:S02]  /*1aa80*/  SHFL.IDX P6, R14, R13, R12, R11 ;  /* 0x0000000c0d0e7389 */ /* 0x00006400000c000b */
[----:B01----:R-:W-:Y:S01]  /*1aa90*/  ENDCOLLECTIVE ;  /* 0x000000000000791b */ /* 0x003fe20003800000 */
.L_x_1039:
        /* <DEDUP_REMOVED lines=11> */
.L_x_1040:
[----:B------:R-:W-:Y:S02]  /*1ab50*/  IMAD.MOV.U32 R13, RZ, RZ, R9 ;  /* 0x000000ffff0d7224 */ /* 0x000fe400078e0009 */
[----:B------:R-:W-:Y:S02]  /*1ab60*/  IMAD.MOV.U32 R12, RZ, RZ, 0x2 ;  /* 0x00000002ff0c7424 */ /* 0x000fe400078e00ff */
[----:B------:R-:W-:-:S07]  /*1ab70*/  IMAD.MOV.U32 R2, RZ, RZ, R14 ;  /* 0x000000ffff027224 */ /* 0x000fce00078e000e */
[----:B------:R-:W-:Y:S05]  /*1ab80*/  WARPSYNC.COLLECTIVE R15, `(.L_x_1041) ;  /* 0x000000000f087348 */ /* 0x000fea0003c00000 */
[----:B------:R0:W1:Y:S02]  /*1ab90*/  SHFL.IDX P6, R14, R13, R12, R11 ;  /* 0x0000000c0d0e7389 */ /* 0x00006400000c000b */
[----:B01----:R-:W-:Y:S01]  /*1aba0*/  ENDCOLLECTIVE ;  /* 0x000000000000791b */ /* 0x003fe20003800000 */
.L_x_1041:
        /* <DEDUP_REMOVED lines=11> */
.L_x_1042:
[----:B------:R-:W-:Y:S02]  /*1ac60*/  IMAD.MOV.U32 R13, RZ, RZ, R9 ;  /* 0x000000ffff0d7224 */ /* 0x000fe400078e0009 */
[----:B------:R-:W-:Y:S02]  /*1ac70*/  IMAD.MOV.U32 R12, RZ, RZ, 0x3 ;  /* 0x00000003ff0c7424 */ /* 0x000fe400078e00ff */
[----:B------:R-:W-:-:S07]  /*1ac80*/  IMAD.MOV.U32 R2, RZ, RZ, R14 ;  /* 0x000000ffff027224 */ /* 0x000fce00078e000e */
[----:B------:R-:W-:Y:S05]  /*1ac90*/  WARPSYNC.COLLECTIVE R15, `(.L_x_1043) ;  /* 0x000000000f087348 */ /* 0x000fea0003c00000 */
[----:B------:R0:W1:Y:S02]  /*1aca0*/  SHFL.IDX P6, R14, R13, R12, R11 ;  /* 0x0000000c0d0e7389 */ /* 0x00006400000c000b */
[----:B01----:R-:W-:Y:S01]  /*1acb0*/  ENDCOLLECTIVE ;  /* 0x000000000000791b */ /* 0x003fe20003800000 */
.L_x_1043:
        /* <DEDUP_REMOVED lines=11> */
.L_x_1044:
[----:B------:R-:W-:Y:S02]  /*1ad70*/  IMAD.MOV.U32 R13, RZ, RZ, R9 ;  /* 0x000000ffff0d7224 */ /* 0x000fe400078e0009 */
[----:B------:R-:W-:Y:S02]  /*1ad80*/  IMAD.MOV.U32 R12, RZ, RZ, 0x4 ;  /* 0x00000004ff0c7424 */ /* 0x000fe400078e00ff */
[----:B------:R-:W-:-:S07]  /*1ad90*/  IMAD.MOV.U32 R2, RZ, RZ, R14 ;  /* 0x000000ffff027224 */ /* 0x000fce00078e000e */
[----:B------:R-:W-:Y:S05]  /*1ada0*/  WARPSYNC.COLLECTIVE R15, `(.L_x_1045) ;  /* 0x000000000f087348 */ /* 0x000fea0003c00000 */
[----:B------:R0:W1:Y:S02]  /*1adb0*/  SHFL.IDX P6, R14, R13, R12, R11 ;  /* 0x0000000c0d0e7389 */ /* 0x00006400000c000b */
[----:B01----:R-:W-:Y:S01]  /*1adc0*/  ENDCOLLECTIVE ;  /* 0x000000000000791b */ /* 0x003fe20003800000 */
.L_x_1045:
        /* <DEDUP_REMOVED lines=11> */
.L_x_1046:
[----:B------:R-:W-:Y:S02]  /*1ae80*/  IMAD.MOV.U32 R13, RZ, RZ, R9 ;  /* 0x000000ffff0d7224 */ /* 0x000fe400078e0009 */
[----:B------:R-:W-:Y:S02]  /*1ae90*/  IMAD.MOV.U32 R12, RZ, RZ, 0x5 ;  /* 0x00000005ff0c7424 */ /* 0x000fe400078e00ff */
[----:B------:R-:W-:-:S07]  /*1aea0*/  IMAD.MOV.U32 R2, RZ, RZ, R14 ;  /* 0x000000ffff027224 */ /* 0x000fce00078e000e */
[----:B------:R-:W-:Y:S05]  /*1aeb0*/  WARPSYNC.COLLECTIVE R15, `(.L_x_1047) ;  /* 0x000000000f087348 */ /* 0x000fea0003c00000 */
[----:B------:R0:W1:Y:S02]  /*1aec0*/  SHFL.IDX P6, R14, R13, R12, R11 ;  /* 0x0000000c0d0e7389 */ /* 0x00006400000c000b */
[----:B01----:R-:W-:Y:S01]  /*1aed0*/  ENDCOLLECTIVE ;  /* 0x000000000000791b */ /* 0x003fe20003800000 */
.L_x_1047:
        /* <DEDUP_REMOVED lines=11> */
.L_x_1048:
[----:B------:R-:W-:Y:S01]  /*1af90*/  MOV R2, R14 ;  /* 0x0000000e00027202 */ /* 0x000fe20000000f00 */
[----:B------:R-:W-:Y:S06]  /*1afa0*/  BRA `(.L_x_1049) ;  /* 0xffffffac00e47947 */ /* 0x000fec000383ffff */
.L_x_882:
[----:B---3--:R3:W4:Y:S02]  /*1afb0*/  SYNCS.PHASECHK.TRANS64.TRYWAIT P0, [R4+URZ+0x22860], R21 ;  /* 0x02286015040075a7 */ /* 0x008724000800017f */
[----:B----4-:R-:W-:Y:S05]  /*1afc0*/  @!P0 NANOSLEEP.SYNCS 0x989680 ;  /* 0x009896800000895d */ /* 0x010fea0003900000 */
[----:B------:R-:W4:Y:S02]  /*1afd0*/  @!P0 SYNCS.PHASECHK.TRANS64 P0, [R4+URZ+0x22860], R21 ;  /* 0x02286015040085a7 */ /* 0x000f24000800007f */
[----:B----4-:R-:W-:Y:S05]  /*1afe0*/  @!P0 BRA `(.L_x_882) ;  /* 0xfffffffc00f08947 */ /* 0x010fea000383ffff */
[----:B------:R-:W-:Y:S05]  /*1aff0*/  BRA `(.L_x_1050) ;  /* 0xffffffb000347947 */ /* 0x000fea000383ffff */
.L_x_883:
[----:B------:R-:W-:Y:S01]  /*1b000*/  BSSY B1, `(.L_x_1051) ;  /* 0x0000008000017945 */ /* 0x000fe20003800000 */
[----:B------:R-:W-:Y:S02]  /*1b010*/  IMAD.MOV.U32 R13, RZ, RZ, R7 ;  /* 0x000000ffff0d7224 */ /* 0x000fe400078e0007 */
[----:B------:R-:W-:Y:S02]  /*1b020*/  IMAD.MOV.U32 R12, RZ, RZ, RZ ;  /* 0x000000ffff0c7224 */ /* 0x000fe400078e00ff */
[----:B------:R-:W-:Y:S02]  /*1b030*/  IMAD.MOV.U32 R11, RZ, RZ, 0x181f ;  /* 0x0000181fff0b7424 */ /* 0x000fe400078e00ff */
[----:B------:R-:W-:-:S07]  /*1b040*/  IMAD.MOV.U32 R15, RZ, RZ, -0x1 ;  /* 0xffffffffff0f7424 */ /* 0x000fce00078e00ff */
[----:B0123--:R-:W-:Y:S05]  /*1b050*/  WARPSYNC.COLLECTIVE R15, `(.L_x_1052) ;  /* 0x000000000f087348 */ /* 0x00ffea0003c00000 */
[----:B------:R4:W0:Y:S02]  /*1b060*/  SHFL.IDX P6, R14, R13, R12, R11 ;  /* 0x0000000c0d0e7389 */ /* 0x00082400000c000b */
[----:B01234-:R-:W-:Y:S01]  /*1b070*/  ENDCOLLECTIVE ;  /* 0x000000000000791b */ /* 0x01ffe20003800000 */
.L_x_1052:
[----:B------:R-:W-:Y:S05]  /*1b080*/  BSYNC B1 ;  /* 0x0000000000017941 */ /* 0x000fea0003800000 */
.L_x_1051:
        /* <DEDUP_REMOVED lines=9> */
.L_x_1053:
[----:B------:R-:W-:Y:S02]  /*1b120*/  IMAD.MOV.U32 R13, RZ, RZ, R7 ;  /* 0x000000ffff0d7224 */ /* 0x000fe400078e0007 */
[----:B------:R-:W-:Y:S01]  /*1b130*/  IMAD.MOV.U32 R12, RZ, RZ, 0x1 ;  /* 0x00000001ff0c7424 */ /* 0x000fe200078e00ff */
[----:B------:R-:W-:-:S13]  /*1b140*/  IADD3 R2, P0, R14, R0, RZ ;  /* 0x000000000e027210 */ /* 0x000fda0007f1e0ff */
[----:B------:R-:W-:Y:S05]  /*1b150*/  WARPSYNC.COLLECTIVE R15, `(.L_x_1054) ;  /* 0x000000000f087348 */ /* 0x000fea0003c00000 */
[----:B------:R0:W1:Y:S02]  /*1b160*/  SHFL.IDX P6, R14, R13, R12, R11 ;  /* 0x0000000c0d0e7389 */ /* 0x00006400000c000b */
[----:B01----:R-:W-:Y:S01]  /*1b170*/  ENDCOLLECTIVE ;  /* 0x000000000000791b */ /* 0x003fe20003800000 */
.L_x_1054:
        /* <DEDUP_REMOVED lines=13> */
.L_x_1055:
[----:B------:R-:W-:Y:S02]  /*1b250*/  IMAD.MOV.U32 R13, RZ, RZ, R7 ;  /* 0x000000ffff0d7224 */ /* 0x000fe400078e0007 */
[----:B------:R-:W-:Y:S01]  /*1b260*/  IMAD.MOV.U32 R12, RZ, RZ, 0x2 ;  /* 0x00000002ff0c7424 */ /* 0x000fe200078e00ff */
[----:B------:R-:W-:-:S13]  /*1b270*/  IADD3 R2, P0, R14, R0, RZ ;  /* 0x000000000e027210 */ /* 0x000fda0007f1e0ff */
[----:B------:R-:W-:Y:S05]  /*1b280*/  WARPSYNC.COLLECTIVE R15, `(.L_x_1056) ;  /* 0x000000000f087348 */ /* 0x000fea0003c00000 */
[----:B------:R0:W1:Y:S02]  /*1b290*/  SHFL.IDX P6, R14, R13, R12, R11 ;  /* 0x0000000c0d0e7389 */ /* 0x00006400000c000b */
[----:B01----:R-:W-:Y:S01]  /*1b2a0*/  ENDCOLLECTIVE ;  /* 0x000000000000791b */ /* 0x003fe20003800000 */
.L_x_1056:
        /* <DEDUP_REMOVED lines=13> */
.L_x_1057:
[----:B------:R-:W-:Y:S02]  /*1b380*/  IMAD.MOV.U32 R13, RZ, RZ, R7 ;  /* 0x000000ffff0d7224 */ /* 0x000fe400078e0007 */
[----:B------:R-:W-:Y:S01]  /*1b390*/  IMAD.MOV.U32 R12, RZ, RZ, 0x3 ;  /* 0x00000003ff0c7424 */ /* 0x000fe200078e00ff */
[----:B------:R-:W-:-:S13]  /*1b3a0*/  IADD3 R2, P0, R14, R0, RZ ;  /* 0x000000000e027210 */ /* 0x000fda0007f1e0ff */
[----:B------:R-:W-:Y:S05]  /*1b3b0*/  WARPSYNC.COLLECTIVE R15, `(.L_x_1058) ;  /* 0x000000000f087348 */ /* 0x000fea0003c00000 */
[----:B------:R0:W1:Y:S02]  /*1b3c0*/  SHFL.IDX P6, R14, R13, R12, R11 ;  /* 0x0000000c0d0e7389 */ /* 0x00006400000c000b */
[----:B01----:R-:W-:Y:S01]  /*1b3d0*/  ENDCOLLECTIVE ;  /* 0x000000000000791b */ /* 0x003fe20003800000 */
.L_x_1058:
        /* <DEDUP_REMOVED lines=13> */
.L_x_1059:
[----:B------:R-:W-:Y:S02]  /*1b4b0*/  IMAD.MOV.U32 R13, RZ, RZ, R7 ;  /* 0x000000ffff0d7224 */ /* 0x000fe400078e0007 */
[----:B------:R-:W-:Y:S01]  /*1b4c0*/  IMAD.MOV.U32 R12, RZ, RZ, 0x4 ;  /* 0x00000004ff0c7424 */ /* 0x000fe200078e00ff */
[----:B------:R-:W-:-:S13]  /*1b4d0*/  IADD3 R2, P0, R14, R0, RZ ;  /* 0x000000000e027210 */ /* 0x000fda0007f1e0ff */
[----:B------:R-:W-:Y:S05]  /*1b4e0*/  WARPSYNC.COLLECTIVE R15, `(.L_x_1060) ;  /* 0x000000000f087348 */ /* 0x000fea0003c00000 */
[----:B------:R0:W1:Y:S02]  /*1b4f0*/  SHFL.IDX P6, R14, R13, R12, R11 ;  /* 0x0000000c0d0e7389 */ /* 0x00006400000c000b */
[----:B01----:R-:W-:Y:S01]  /*1b500*/  ENDCOLLECTIVE ;  /* 0x000000000000791b */ /* 0x003fe20003800000 */
.L_x_1060:
[----:B------:R-:W-:-:S05]  /*1b510*/  IADD3.X R3, RZ, R8, RZ, P0, !PT ;  /* 0x00000008ff037210 */ /* 0x000fca00007fe4ff */
        /* <DEDUP_REMOVED lines=12> */
.L_x_1061:
[----:B------:R-:W-:Y:S02]  /*1b5e0*/  IMAD.MOV.U32 R13, RZ, RZ, R7 ;  /* 0x000000ffff0d7224 */ /* 0x000fe400078e0007 */
[----:B------:R-:W-:Y:S01]  /*1b5f0*/  IMAD.MOV.U32 R12, RZ, RZ, 0x5 ;  /* 0x00000005ff0c7424 */ /* 0x000fe200078e00ff */
[----:B------:R-:W-:-:S13]  /*1b600*/  IADD3 R2, P0, R14, R0, RZ ;  /* 0x000000000e027210 */ /* 0x000fda0007f1e0ff */
[----:B------:R-:W-:Y:S05]  /*1b610*/  WARPSYNC.COLLECTIVE R15, `(.L_x_1062) ;  /* 0x000000000f087348 */ /* 0x000fea0003c00000 */
[----:B------:R0:W1:Y:S02]  /*1b620*/  SHFL.IDX P6, R14, R13, R12, R11 ;  /* 0x0000000c0d0e7389 */ /* 0x00006400000c000b */
[----:B01----:R-:W-:Y:S01]  /*1b630*/  ENDCOLLECTIVE ;  /* 0x000000000000791b */ /* 0x003fe20003800000 */
.L_x_1062:
        /* <DEDUP_REMOVED lines=13> */
.L_x_1063:
[----:B------:R-:W-:Y:S05]  /*1b710*/  BRA `(.L_x_1064) ;  /* 0xffffffac00807947 */ /* 0x000fea000383ffff */
.L_x_891:
[----:B------:R-:W-:Y:S01]  /*1b720*/  BSSY B0, `(.L_x_1065) ;  /* 0x0000008000007945 */ /* 0x000fe20003800000 */
[----:B------:R-:W-:Y:S02]  /*1b730*/  IMAD.MOV.U32 R13, RZ, RZ, R16 ;  /* 0x000000ffff0d7224 */ /* 0x000fe400078e0010 */
[----:B------:R-:W-:Y:S02]  /*1b740*/  IMAD.MOV.U32 R12, RZ, RZ, RZ ;  /* 0x000000ffff0c7224 */ /* 0x000fe400078e00ff */
[----:B------:R-:W-:Y:S02]  /*1b750*/  IMAD.MOV.U32 R11, RZ, RZ, 0x1f ;  /* 0x0000001fff0b7424 */ /* 0x000fe400078e00ff */
[----:B------:R-:W-:-:S07]  /*1b760*/  IMAD.MOV.U32 R15, RZ, RZ, -0x1 ;  /* 0xffffffffff0f7424 */ /* 0x000fce00078e00ff */
[----:B0-23--:R-:W-:Y:S05]  /*1b770*/  WARPSYNC.COLLECTIVE R15, `(.L_x_1066) ;  /* 0x000000000f087348 */ /* 0x00dfea0003c00000 */
[----:B------:R1:W4:Y:S02]  /*1b780*/  SHFL.IDX P6, R14, R13, R12, R11 ;  /* 0x0000000c0d0e7389 */ /* 0x00032400000c000b */
[----:B01234-:R-:W-:Y:S01]  /*1b790*/  ENDCOLLECTIVE ;  /* 0x000000000000791b */ /* 0x01ffe20003800000 */
.L_x_1066:
[----:B------:R-:W-:Y:S05]  /*1b7a0*/  BSYNC B0 ;  /* 0x0000000000007941 */ /* 0x000fea0003800000 */
.L_x_1065:
[----:B------:R-:W-:Y:S02]  /*1b7b0*/  IMAD.MOV.U32 R13, RZ, RZ, R16 ;  /* 0x000000ffff0d7224 */ /* 0x000fe400078e0010 */
[----:B------:R-:W-:Y:S02]  /*1b7c0*/  IMAD.MOV.U32 R12, RZ, RZ, 0x1 ;  /* 0x00000001ff0c7424 */ /* 0x000fe400078e00ff */
[----:B------:R-:W-:Y:S02]  /*1b7d0*/  IMAD.MOV.U32 R11, RZ, RZ, 0x1f ;  /* 0x0000001fff0b7424 */ /* 0x000fe400078e00ff */
[----:B------:R-:W-:Y:S02]  /*1b7e0*/  IMAD.MOV.U32 R15, RZ, RZ, -0x1 ;  /* 0xffffffffff0f7424 */ /* 0x000fe400078e00ff */
[----:B------:R-:W-:Y:S02]  /*1b7f0*/  IMAD.IADD R5, R19, 0x1, R8 ;  /* 0x0000000113057824 */ /* 0x000fe400078e0208 */
[----:B------:R-:W-:-:S07]  /*1b800*/  IMAD.MOV.U32 R0, RZ, RZ, R14 ;  /* 0x000000ffff007224 */ /* 0x000fce00078e000e */
[----:B------:R-:W-:Y:S05]  /*1b810*/  WARPSYNC.COLLECTIVE R15, `(.L_x_1067) ;  /* 0x000000000f087348 */ /* 0x000fea0003c00000 */
[----:B------:R0:W1:Y:S02]  /*1b820*/  SHFL.IDX P6, R14, R13, R12, R11 ;  /* 0x0000000c0d0e7389 */ /* 0x00006400000c000b */
[----:B01----:R-:W-:Y:S01]  /*1b830*/  ENDCOLLECTIVE ;  /* 0x000000000000791b */ /* 0x003fe20003800000 */
.L_x_1067:
[----:B------:R-:W-:Y:S02]  /*1b840*/  ULDC UR4, c[0x0][0xc3c] ;  /* 0x00030f0000047ab9 */ /* 0x000fe40000000800 */
[----:B------:R-:W-:-:S13]  /*1b850*/  ISETP.GE.OR P1, PT, R5, UR4, !P0 ;  /* 0x0000000405007c0c */ /* 0x000fda000c726670 */
[----:B------:R-:W0:Y:S01]  /*1b860*/  @!P1 LDC.64 R2, c[0x0][0xc80] ;  /* 0x00032000ff029b82 */ /* 0x000e220000000a00 */
[----:B------:R-:W-:Y:S02]  /*1b870*/  IMAD.MOV.U32 R11, RZ, RZ, RZ ;  /* 0x000000ffff0b7224 */ /* 0x000fe400078e00ff */
[----:B------:R-:W-:Y:S02]  /*1b880*/  IMAD.MOV.U32 R4, RZ, RZ, R14 ;  /* 0x000000ffff047224 */ /* 0x000fe400078e000e */
[----:B0-----:R-:W-:-:S06]  /*1b890*/  @!P1 IMAD.WIDE R2, R5, 0x4, R2 ;  /* 0x0000000405029825 */ /* 0x001fcc00078e0202 */
[----:B------:R-:W2:Y:S01]  /*1b8a0*/  @!P1 LDG.E R2, desc[UR40][R2.64] ;  /* 0x0000002802029981 */ /* 0x000ea2000c1e1900 */
[----:B------:R-:W-:Y:S01]  /*1b8b0*/  IMAD.MOV.U32 R5, RZ, RZ, RZ ;  /* 0x000000ffff057224 */ /* 0x000fe200078e00ff */
        /* <DEDUP_REMOVED lines=10> */
.L_x_1068:
[----:B------:R-:W-:Y:S01]  /*1b960*/  IMAD.MOV.U32 R12, RZ, RZ, 0x2 ;  /* 0x00000002ff0c7424 */ /* 0x000fe200078e00ff */
[----:B------:R-:W-:-:S05]  /*1b970*/  SEL R6, R14, RZ, P1 ;  /* 0x000000ff0e067207 */ /* 0x000fca0000800000 */
[----:B------:R-:W-:-:S05]  /*1b980*/  IMAD.IADD R6, R5, 0x1, R6 ;  /* 0x0000000105067824 */ /* 0x000fca00078e0206 */
[----:B------:R-:W-:-:S07]  /*1b990*/  MOV R13, R6 ;  /* 0x00000006000d7202 */ /* 0x000fce0000000f00 */
[----:B------:R-:W-:Y:S05]  /*1b9a0*/  WARPSYNC.COLLECTIVE R15, `(.L_x_1069) ;  /* 0x000000000f087348 */ /* 0x000fea0003c00000 */
[----:B------:R0:W1:Y:S02]  /*1b9b0*/  SHFL.UP P6, R14, R13, R12, R11 ;  /* 0x0400000c0d0e7389 */ /* 0x00006400000c000b */
[----:B01----:R-:W-:Y:S01]  /*1b9c0*/  ENDCOLLECTIVE ;  /* 0x000000000000791b */ /* 0x003fe20003800000 */
.L_x_1069:
[----:B------:R-:W-:Y:S01]  /*1b9d0*/  IMAD.MOV.U32 R12, RZ, RZ, 0x4 ;  /* 0x00000004ff0c7424 */ /* 0x000fe200078e00ff */
[----:B------:R-:W-:-:S05]  /*1b9e0*/  SEL R7, R14, RZ, P2 ;  /* 0x000000ff0e077207 */ /* 0x000fca0001000000 */
[----:B------:R-:W-:-:S04]  /*1b9f0*/  IMAD.IADD R7, R6, 0x1, R7 ;  /* 0x0000000106077824 */ /* 0x000fc800078e0207 */
[----:B------:R-:W-:-:S07]  /*1ba00*/  IMAD.MOV.U32 R13, RZ, RZ, R7 ;  /* 0x000000ffff0d7224 */ /* 0x000fce00078e0007 */
[----:B------:R-:W-:Y:S05]  /*1ba10*/  WARPSYNC.COLLECTIVE R15, `(.L_x_1070) ;  /* 0x000000000f087348 */ /* 0x000fea0003c00000 */
[----:B------:R0:W1:Y:S02]  /*1ba20*/  SHFL.UP P6, R14, R13, R12, R11 ;  /* 0x0400000c0d0e7389 */ /* 0x00006400000c000b */
[----:B01----:R-:W-:Y:S01]  /*1ba30*/  ENDCOLLECTIVE ;  /* 0x000000000000791b */ /* 0x003fe20003800000 */
.L_x_1070:
[----:B------:R-:W-:Y:S01]  /*1ba40*/  IMAD.MOV.U32 R12, RZ, RZ, 0x8 ;  /* 0x00000008ff0c7424 */ /* 0x000fe200078e00ff */
[----:B------:R-:W-:-:S05]  /*1ba50*/  SEL R2, R14, RZ, P3 ;  /* 0x000000ff0e027207 */ /* 0x000fca0001800000 */
[----:B------:R-:W-:-:S04]  /*1ba60*/  IMAD.IADD R2, R7, 0x1, R2 ;  /* 0x0000000107027824 */ /* 0x000fc800078e0202 */
[----:B------:R-:W-:-:S07]  /*1ba70*/  IMAD.MOV.U32 R13, RZ, RZ, R2 ;  /* 0x000000ffff0d7224 */ /* 0x000fce00078e0002 */
[----:B------:R-:W-:Y:S05]  /*1ba80*/  WARPSYNC.COLLECTIVE R15, `(.L_x_1071) ;  /* 0x000000000f087348 */ /* 0x000fea0003c00000 */
[----:B------:R0:W1:Y:S02]  /*1ba90*/  SHFL.UP P6, R14, R13, R12, R11 ;  /* 0x0400000c0d0e7389 */ /* 0x00006400000c000b */
[----:B01----:R-:W-:Y:S01]  /*1baa0*/  ENDCOLLECTIVE ;  /* 0x000000000000791b */ /* 0x003fe20003800000 */
.L_x_1071:
[----:B------:R-:W-:Y:S01]  /*1bab0*/  IMAD.MOV.U32 R12, RZ, RZ, 0x10 ;  /* 0x00000010ff0c7424 */ /* 0x000fe200078e00ff */
[----:B------:R-:W-:-:S05]  /*1bac0*/  SEL R3, R14, RZ, P4 ;  /* 0x000000ff0e037207 */ /* 0x000fca0002000000 */
[----:B------:R-:W-:-:S04]  /*1bad0*/  IMAD.IADD R3, R2, 0x1, R3 ;  /* 0x0000000102037824 */ /* 0x000fc800078e0203 */
[----:B------:R-:W-:-:S07]  /*1bae0*/  IMAD.MOV.U32 R13, RZ, RZ, R3 ;  /* 0x000000ffff0d7224 */ /* 0x000fce00078e0003 */
[----:B------:R-:W-:Y:S05]  /*1baf0*/  WARPSYNC.COLLECTIVE R15, `(.L_x_1072) ;  /* 0x000000000f087348 */ /* 0x000fea0003c00000 */
[----:B------:R0:W1:Y:S02]  /*1bb00*/  SHFL.UP P6, R14, R13, R12, R11 ;  /* 0x0400000c0d0e7389 */ /* 0x00006400000c000b */
[----:B01----:R-:W-:Y:S01]  /*1bb10*/  ENDCOLLECTIVE ;  /* 0x000000000000791b */ /* 0x003fe20003800000 */
.L_x_1072:
[----:B------:R-:W-:Y:S02]  /*1bb20*/  IMAD.MOV.U32 R12, RZ, RZ, 0x1f ;  /* 0x0000001fff0c7424 */ /* 0x000fe400078e00ff */
[----:B------:R-:W-:Y:S01]  /*1bb30*/  IMAD.MOV.U32 R11, RZ, RZ, 0x1f ;  /* 0x0000001fff0b7424 */ /* 0x000fe200078e00ff */
[----:B------:R-:W-:-:S05]  /*1bb40*/  SEL R2, R14, RZ, P5 ;  /* 0x000000ff0e027207 */ /* 0x000fca0002800000 */
[----:B------:R-:W-:-:S04]  /*1bb50*/  IMAD.IADD R2, R3, 0x1, R2 ;  /* 0x0000000103027824 */ /* 0x000fc800078e0202 */
[----:B------:R-:W-:-:S07]  /*1bb60*/  IMAD.MOV.U32 R13, RZ, RZ, R2 ;  /* 0x000000ffff0d7224 */ /* 0x000fce00078e0002 */
[----:B------:R-:W-:Y:S05]  /*1bb70*/  WARPSYNC.COLLECTIVE R15, `(.L_x_1073) ;  /* 0x000000000f087348 */ /* 0x000fea0003c00000 */
[----:B------:R0:W1:Y:S02]  /*1bb80*/  SHFL.IDX P6, R14, R13, R12, R11 ;  /* 0x0000000c0d0e7389 */ /* 0x00006400000c000b */
[----:B01----:R-:W-:Y:S01]  /*1bb90*/  ENDCOLLECTIVE ;  /* 0x000000000000791b */ /* 0x003fe20003800000 */
.L_x_1073:
[----:B------:R-:W-:Y:S05]  /*1bba0*/  BRA `(.L_x_1074) ;  /* 0xffffffac00dc7947 */ /* 0x000fea000383ffff */
.L_x_896:
[----:B------:R-:W-:Y:S01]  /*1bbb0*/  BSSY B0, `(.L_x_1075) ;  /* 0x0000008000007945 */ /* 0x000fe20003800000 */
[----:B-----5:R-:W-:Y:S02]  /*1bbc0*/  IMAD.MOV.U32 R13, RZ, RZ, R5 ;  /* 0x000000ffff0d7224 */ /* 0x020fe400078e0005 */
[----:B------:R-:W-:Y:S02]  /*1bbd0*/  IMAD.MOV.U32 R12, RZ, RZ, 0x1 ;  /* 0x00000001ff0c7424 */ /* 0x000fe400078e00ff */
[----:B------:R-:W-:Y:S02]  /*1bbe0*/  IMAD.MOV.U32 R11, RZ, RZ, RZ ;  /* 0x000000ffff0b7224 */ /* 0x000fe400078e00ff */
[----:B------:R-:W-:-:S07]  /*1bbf0*/  IMAD.MOV.U32 R15, RZ, RZ, -0x1 ;  /* 0xffffffffff0f7424 */ /* 0x000fce00078e00ff */
[----:B0-----:R-:W-:Y:S05]  /*1bc00*/  WARPSYNC.COLLECTIVE R15, `(.L_x_1076) ;  /* 0x000000000f087348 */ /* 0x001fea0003c00000 */
[----:B------:R1:W2:Y:S02]  /*1bc10*/  SHFL.UP P6, R14, R13, R12, R11 ;  /* 0x0400000c0d0e7389 */ /* 0x0002a400000c000b */
[----:B012---:R-:W-:Y:S01]  /*1bc20*/  ENDCOLLECTIVE ;  /* 0x000000000000791b */ /* 0x007fe20003800000 */
.L_x_1076:
[----:B------:R-:W-:Y:S05]  /*1bc30*/  BSYNC B0 ;  /* 0x0000000000007941 */ /* 0x000fea0003800000 */
.L_x_1075:
[----:B------:R-:W-:Y:S01]  /*1bc40*/  SEL R14, R14, RZ, P1 ;  /* 0x000000ff0e0e7207 */ /* 0x000fe20000800000 */
[----:B------:R-:W-:Y:S02]  /*1bc50*/  IMAD.MOV.U32 R12, RZ, RZ, 0x2 ;  /* 0x00000002ff0c7424 */ /* 0x000fe400078e00ff */
[----:B------:R-:W-:Y:S02]  /*1bc60*/  IMAD.MOV.U32 R11, RZ, RZ, RZ ;  /* 0x000000ffff0b7224 */ /* 0x000fe400078e00ff */
[----:B------:R-:W-:Y:S02]  /*1bc70*/  IMAD.IADD R13, R5, 0x1, R14 ;  /* 0x00000001050d7824 */ /* 0x000fe400078e020e */
[----:B------:R-:W-:-:S07]  /*1bc80*/  IMAD.MOV.U32 R15, RZ, RZ, -0x1 ;  /* 0xffffffffff0f7424 */ /* 0x000fce00078e00ff */
[----:B------:R-:W-:Y:S05]  /*1bc90*/  WARPSYNC.COLLECTIVE R15, `(.L_x_1077) ;  /* 0x000000000f087348 */ /* 0x000fea0003c00000 */
[----:B------:R0:W1:Y:S02]  /*1bca0*/  SHFL.UP P6, R14, R13, R12, R11 ;  /* 0x0400000c0d0e7389 */ /* 0x00006400000c000b */
[----:B01----:R-:W-:Y:S01]  /*1bcb0*/  ENDCOLLECTIVE ;  /* 0x000000000000791b */ /* 0x003fe20003800000 */
.L_x_1077:
[----:B------:R-:W-:Y:S01]  /*1bcc0*/  IMAD.MOV.U32 R12, RZ, RZ, 0x4 ;  /* 0x00000004ff0c7424 */ /* 0x000fe200078e00ff */
[----:B------:R-:W-:-:S05]  /*1bcd0*/  SEL R2, R14, RZ, P2 ;  /* 0x000000ff0e027207 */ /* 0x000fca0001000000 */
[----:B------:R-:W-:-:S04]  /*1bce0*/  IMAD.IADD R2, R13, 0x1, R2 ;  /* 0x000000010d027824 */ /* 0x000fc800078e0202 */
[----:B------:R-:W-:-:S07]  /*1bcf0*/  IMAD.MOV.U32 R13, RZ, RZ, R2 ;  /* 0x000000ffff0d7224 */ /* 0x000fce00078e0002 */
[----:B------:R-:W-:Y:S05]  /*1bd00*/  WARPSYNC.COLLECTIVE R15, `(.L_x_1078) ;  /* 0x000000000f087348 */ /* 0x000fea0003c00000 */
[----:B------:R0:W1:Y:S02]  /*1bd10*/  SHFL.UP P6, R14, R13, R12, R11 ;  /* 0x0400000c0d0e7389 */ /* 0x00006400000c000b */
[----:B01----:R-:W-:Y:S01]  /*1bd20*/  ENDCOLLECTIVE ;  /* 0x000000000000791b */ /* 0x003fe20003800000 */
.L_x_1078:
[----:B------:R-:W-:Y:S01]  /*1bd30*/  IMAD.MOV.U32 R12, RZ, RZ, 0x8 ;  /* 0x00000008ff0c7424 */ /* 0x000fe200078e00ff */
[----:B------:R-:W-:-:S04]  /*1bd40*/  SEL R3, R14, RZ, P3 ;  /* 0x000000ff0e037207 */ /* 0x000fc80001800000 */
[----:B------:R-:W-:-:S05]  /*1bd50*/  IADD3 R3, R2, R3, RZ ;  /* 0x0000000302037210 */ /* 0x000fca0007ffe0ff */
[----:B------:R-:W-:-:S07]  /*1bd60*/  IMAD.MOV.U32 R13, RZ, RZ, R3 ;  /* 0x000000ffff0d7224 */ /* 0x000fce00078e0003 */
[----:B------:R-:W-:Y:S05]  /*1bd70*/  WARPSYNC.COLLECTIVE R15, `(.L_x_1079) ;  /* 0x000000000f087348 */ /* 0x000fea0003c00000 */
[----:B------:R0:W1:Y:S02]  /*1bd80*/  SHFL.UP P6, R14, R13, R12, R11 ;  /* 0x0400000c0d0e7389 */ /* 0x00006400000c000b */
[----:B01----:R-:W-:Y:S01]  /*1bd90*/  ENDCOLLECTIVE ;  /* 0x000000000000791b */ /* 0x003fe20003800000 */
.L_x_1079:
[----:B------:R-:W-:Y:S01]  /*1bda0*/  IMAD.MOV.U32 R12, RZ, RZ, 0x10 ;  /* 0x00000010ff0c7424 */ /* 0x000fe200078e00ff */
[----:B------:R-:W-:-:S05]  /*1bdb0*/  SEL R4, R14, RZ, P4 ;  /* 0x000000ff0e047207 */ /* 0x000fca0002000000 */
[----:B------:R-:W-:-:S04]  /*1bdc0*/  IMAD.IADD R4, R3, 0x1, R4 ;  /* 0x0000000103047824 */ /* 0x000fc800078e0204 */
[----:B------:R-:W-:-:S07]  /*1bdd0*/  IMAD.MOV.U32 R13, RZ, RZ, R4 ;  /* 0x000000ffff0d7224 */ /* 0x000fce00078e0004 */
[----:B------:R-:W-:Y:S05]  /*1bde0*/  WARPSYNC.COLLECTIVE R15, `(.L_x_1080) ;  /* 0x000000000f087348 */ /* 0x000fea0003c00000 */
[----:B------:R0:W1:Y:S02]  /*1bdf0*/  SHFL.UP P6, R14, R13, R12, R11 ;  /* 0x0400000c0d0e7389 */ /* 0x00006400000c000b */
[----:B01----:R-:W-:Y:S01]  /*1be00*/  ENDCOLLECTIVE ;  /* 0x000000000000791b */ /* 0x003fe20003800000 */
.L_x_1080:
        /* <DEDUP_REMOVED lines=8> */
.L_x_1081:
[----:B------:R-:W-:Y:S05]  /*1be90*/  BRA `(.L_x_1082) ;  /* 0xffffffac00bc7947 */ /* 0x000fea000383ffff */
.L_x_898:
[----:B------:R-:W-:Y:S01]  /*1bea0*/  BSSY B0, `(.L_x_1083) ;  /* 0x0000006000007945 */ /* 0x000fe20003800000 */
[----:B------:R-:W-:Y:S01]  /*1beb0*/  PLOP3.LUT P6, PT, P6, PT, PT, 0x8, 0x0 ;  /* 0x000000000000781c */ /* 0x000fe200037ce170 */
[----:B------:R-:W-:-:S12]  /*1bec0*/  IMAD.MOV.U32 R15, RZ, RZ, -0x1 ;  /* 0xffffffffff0f7424 */ /* 0x000fd800078e00ff */
[----:B0-----:R-:W-:Y:S05]  /*1bed0*/  WARPSYNC.COLLECTIVE R15, `(.L_x_1084) ;  /* 0x000000000f087348 */ /* 0x001fea0003c00000 */
[----:B------:R-:W-:Y:S01]  /*1bee0*/  VOTE.ANY R14, PT, P6 ;  /* 0x00000000000e7806 */ /* 0x000fe200030e0100 */
[----:B0-----:R-:W-:Y:S06]  /*1bef0*/  ENDCOLLECTIVE ;  /* 0x000000000000791b */ /* 0x001fec0003800000 */
.L_x_1084:
[----:B------:R-:W-:Y:S05]  /*1bf00*/  BSYNC B0 ;  /* 0x0000000000007941 */ /* 0x000fea0003800000 */
.L_x_1083:
        /* <DEDUP_REMOVED lines=9> */
.L_x_1085:
[----:B------:R-:W-:Y:S01]  /*1bfa0*/  IMAD.MOV.U32 R5, RZ, RZ, R14 ;  /* 0x000000ffff057224 */ /* 0x000fe200078e000e */
[----:B------:R-:W-:Y:S06]  /*1bfb0*/  BRA `(.L_x_1086) ;  /* 0xffffffac00ac7947 */ /* 0x000fec000383ffff */
.L_x_900:
[----:B------:R-:W-:Y:S01]  /*1bfc0*/  BSSY B0, `(.L_x_1087) ;  /* 0x0000007000007945 */ /* 0x000fe20003800000 */
[----:B------:R-:W-:Y:S02]  /*1bfd0*/  IMAD.MOV.U32 R13, RZ, RZ, R2 ;  /* 0x000000ffff0d7224 */ /* 0x000fe400078e0002 */
[----:B------:R-:W-:Y:S02]  /*1bfe0*/  IMAD.MOV.U32 R11, RZ, RZ, 0x1f ;  /* 0x0000001fff0b7424 */ /* 0x000fe400078e00ff */
[----:B------:R-:W-:-:S07]  /*1bff0*/  IMAD.MOV.U32 R15, RZ, RZ, -0x1 ;  /* 0xffffffffff0f7424 */ /* 0x000fce00078e00ff */
[----:B012---:R-:W-:Y:S05]  /*1c000*/  WARPSYNC.COLLECTIVE R15, `(.L_x_1088) ;  /* 0x000000000f087348 */ /* 0x007fea0003c00000 */
[----:B------:R3:W4:Y:S02]  /*1c010*/  SHFL.IDX P6, R14, R13, R12, R11 ;  /* 0x0000000c0d0e7389 */ /* 0x00072400000c000b */
[----:B01234-:R-:W-:Y:S01]  /*1c020*/  ENDCOLLECTIVE ;  /* 0x000000000000791b */ /* 0x01ffe20003800000 */
.L_x_1088:
[----:B------:R-:W-:Y:S05]  /*1c030*/  BSYNC B0 ;  /* 0x0000000000007941 */ /* 0x000fea0003800000 */
.L_x_1087:
[----:B------:R-:W-:Y:S05]  /*1c040*/  BRA `(.L_x_899) ;  /* 0xffffffac00a47947 */ /* 0x000fea000383ffff */
.L_x_904:
[----:B0-----:R0:W1:Y:S02]  /*1c050*/  SYNCS.PHASECHK.TRANS64.TRYWAIT P0, [R4+URZ+0x22820], R0 ;  /* 0x02282000040075a7 */ /* 0x001064000800017f */
[----:B-1----:R-:W-:Y:S05]  /*1c060*/  @!P0 NANOSLEEP.SYNCS 0x989680 ;  /* 0x009896800000895d */ /* 0x002fea0003900000 */
[----:B------:R-:W1:Y:S02]  /*1c070*/  @!P0 SYNCS.PHASECHK.TRANS64 P0, [R4+URZ+0x22820], R0 ;  /* 0x02282000040085a7 */ /* 0x000e64000800007f */
[----:B-1----:R-:W-:Y:S05]  /*1c080*/  @!P0 BRA `(.L_x_904) ;  /* 0xfffffffc00f08947 */ /* 0x002fea000383ffff */
[----:B------:R-:W-:Y:S05]  /*1c090*/  BRA `(.L_x_1089) ;  /* 0xffffffb000907947 */ /* 0x000fea000383ffff */
.L_x_905:
[----:B------:R-:W1:Y:S01]  /*1c0a0*/  S2R R2, SR_TID.X ;  /* 0x0000000000027919 */ /* 0x000e620000002100 */
[----:B------:R-:W-:Y:S01]  /*1c0b0*/  BSSY B0, `(.L_x_1090) ;  /* 0x000000a000007945 */ /* 0x000fe20003800000 */
[----:B------:R-:W-:Y:S02]  /*1c0c0*/  IMAD.MOV.U32 R12, RZ, RZ, RZ ;  /* 0x000000ffff0c7224 */ /* 0x000fe400078e00ff */
[----:B------:R-:W-:Y:S02]  /*1c0d0*/  IMAD.MOV.U32 R11, RZ, RZ, 0x1f ;  /* 0x0000001fff0b7424 */ /* 0x000fe400078e00ff */
[----:B------:R-:W-:Y:S01]  /*1c0e0*/  IMAD.MOV.U32 R15, RZ, RZ, -0x1 ;  /* 0xffffffffff0f7424 */ /* 0x000fe200078e00ff */
[----:B-1----:R-:W-:-:S04]  /*1c0f0*/  SHF.R.U32.HI R2, RZ, 0x5, R2 ;  /* 0x00000005ff027819 */ /* 0x002fc80000011602 */
[----:B------:R-:W-:-:S05]  /*1c100*/  LOP3.LUT R2, R2, 0x3, RZ, 0xc0, !PT ;  /* 0x0000000302027812 */ /* 0x000fca00078ec0ff */
[----:B------:R-:W-:-:S07]  /*1c110*/  IMAD.MOV.U32 R13, RZ, RZ, R2 ;  /* 0x000000ffff0d7224 */ /* 0x000fce00078e0002 */
[----:B0---4-:R-:W-:Y:S05]  /*1c120*/  WARPSYNC.COLLECTIVE R15, `(.L_x_1091) ;  /* 0x000000000f087348 */ /* 0x011fea0003c00000 */
[----:B------:R1:W2:Y:S02]  /*1c130*/  SHFL.IDX P6, R14, R13, R12, R11 ;  /* 0x0000000c0d0e7389 */ /* 0x0002a400000c000b */
[----:B012-4-:R-:W-:Y:S01]  /*1c140*/  ENDCOLLECTIVE ;  /* 0x000000000000791b */ /* 0x017fe20003800000 */
.L_x_1091:
[----:B------:R-:W-:Y:S05]  /*1c150*/  BSYNC B0 ;  /* 0x0000000000007941 */ /* 0x000fea0003800000 */
.L_x_1090:
[----:B------:R-:W-:Y:S05]  /*1c160*/  BRA `(.L_x_1092) ;  /* 0xffffffb000787947 */ /* 0x000fea000383ffff */
.L_x_906:
[----:B------:R-:W-:Y:S01]  /*1c170*/  BSSY B0, `(.L_x_1093) ;  /* 0x0000006000007945 */ /* 0x000fe20003800000 */
[----:B------:R-:W-:-:S07]  /*1c180*/  IMAD.MOV.U32 R15, RZ, RZ, -0x1 ;  /* 0xffffffffff0f7424 */ /* 0x000fce00078e00ff */
[----:B0---4-:R-:W-:Y:S05]  /*1c190*/  WARPSYNC.COLLECTIVE R15, `(.L_x_1094) ;  /* 0x000000000f0c7348 */ /* 0x011fea0003c00000 */
[----:B------:R-:W-:Y:S02]  /*1c1a0*/  ELECT P6, UR62, PT ;  /* 0x00000000003e782f */ /* 0x000fe400038c0000 */
[----:B------:R-:W-:Y:S01]  /*1c1b0*/  MOV R14, UR62 ;  /* 0x0000003e000e7c02 */ /* 0x000fe20008000f00 */
[----:B0---4-:R-:W-:Y:S10]  /*1c1c0*/  ENDCOLLECTIVE ;  /* 0x000000000000791b */ /* 0x011ff40003800000 */
.L_x_1094:
[----:B------:R-:W-:Y:S05]  /*1c1d0*/  BSYNC B0 ;  /* 0x0000000000007941 */ /* 0x000fea0003800000 */
.L_x_1093:
[----:B------:R-:W-:Y:S05]  /*1c1e0*/  BRA `(.L_x_1095) ;  /* 0xffffffb0006c7947 */ /* 0x000fea000383ffff */
.L_x_908:
[----:B0-----:R0:W1:Y:S02]  /*1c1f0*/  SYNCS.PHASECHK.TRANS64.TRYWAIT P1, [R5+URZ+0x22840], R0 ;  /* 0x02284000050075a7 */ /* 0x001064000802017f */
[----:B-1----:R-:W-:Y:S05]  /*1c200*/  @!P1 NANOSLEEP.SYNCS 0x989680 ;  /* 0x009896800000995d */ /* 0x002fea0003900000 */
[----:B------:R-:W1:Y:S02]  /*1c210*/  @!P1 SYNCS.PHASECHK.TRANS64 P1, [R5+URZ+0x22840], R0 ;  /* 0x02284000050095a7 */ /* 0x000e64000802007f */
[----:B-1----:R-:W-:Y:S05]  /*1c220*/  @!P1 BRA `(.L_x_908) ;  /* 0xfffffffc00f09947 */ /* 0x002fea000383ffff */
[----:B------:R-:W-:Y:S05]  /*1c230*/  BRA `(.L_x_1096) ;  /* 0xffffffb0008c7947 */ /* 0x000fea000383ffff */
.L_x_910:
[----:B-1----:R1:W2:Y:S02]  /*1c240*/  SYNCS.PHASECHK.TRANS64.TRYWAIT P1, [R25+URZ+0x22840], R2 ;  /* 0x02284002190075a7 */ /* 0x0022a4000802017f */
[----:B--2---:R-:W-:Y:S05]  /*1c250*/  @!P1 NANOSLEEP.SYNCS 0x989680 ;  /* 0x009896800000995d */ /* 0x004fea0003900000 */
[----:B------:R-:W2:Y:S02]  /*1c260*/  @!P1 SYNCS.PHASECHK.TRANS64 P1, [R25+URZ+0x22840], R2 ;  /* 0x02284002190095a7 */ /* 0x000ea4000802007f */
[----:B--2---:R-:W-:Y:S05]  /*1c270*/  @!P1 BRA `(.L_x_910) ;  /* 0xfffffffc00f09947 */ /* 0x004fea000383ffff */
[----:B------:R-:W-:Y:S05]  /*1c280*/  BRA `(.L_x_1097) ;  /* 0xffffffb000987947 */ /* 0x000fea000383ffff */
.L_x_912:
[----:B--2---:R2:W3:Y:S02]  /*1c290*/  SYNCS.PHASECHK.TRANS64.TRYWAIT P1, [R5+URZ+0x22860], R0 ;  /* 0x02286000050075a7 */ /* 0x0044e4000802017f */
[----:B---3--:R-:W-:Y:S05]  /*1c2a0*/  @!P1 NANOSLEEP.SYNCS 0x989680 ;  /* 0x009896800000995d */ /* 0x008fea0003900000 */
[----:B------:R-:W3:Y:S02]  /*1c2b0*/  @!P1 SYNCS.PHASECHK.TRANS64 P1, [R5+URZ+0x22860], R0 ;  /* 0x02286000050095a7 */ /* 0x000ee4000802007f */
[----:B---3--:R-:W-:Y:S05]  /*1c2c0*/  @!P1 BRA `(.L_x_912) ;  /* 0xfffffffc00f09947 */ /* 0x008fea000383ffff */
[----:B------:R-:W-:Y:S05]  /*1c2d0*/  BRA `(.L_x_1098) ;  /* 0xffffffb000947947 */ /* 0x000fea000383ffff */
.L_x_1099:
        /* <DEDUP_REMOVED lines=10> */
.L_x_6451:


//--------------------- .text._ZN7cutlass13device_kernelIN5flash11enable_sm90INS1_16FlashAttnFwdSm90INS1_25CollectiveMainloopFwdSm90ILi2EN4cute5tupleIJNS5_1CILi1EEES8_S8_EEENS6_IJNS7_ILi128EEENS7_ILi96EEENS7_ILi64EEEEEELi256ENS_10bfloat16_tEfNS_4arch4Sm90ELb0ELb0ELb1ELb1ELb1ELb0ELb1ELb1ELb0ELb1ELb0ELb0EEENS1_21CollectiveEpilogueFwdINS6_IJSA_NS7_ILi256EEESB_EEES9_SE_SG_Li256ELb1ELb1ELb0ELb0EEENS1_36VarlenDynamicPersistentTileSchedulerILi128ELi96ELi256ELi128ELb0ELb1ELb1ELb0ELb1ELb1EEEEEEEEEvNT_6ParamsE --------------------------
	.section	.text._ZN7cutlass13device_kernelIN5flash11enable_sm90INS1_16FlashAttnFwdSm90INS1_25CollectiveMainloopFwdSm90ILi2EN4cute5tupleIJNS5_1CILi1EEES8_S8_EEENS6_IJNS7_ILi128EEENS7_ILi96EEENS7_ILi64EEEEEELi256ENS_10bfloat16_tEfNS_4arch4Sm90ELb0ELb0ELb1ELb1ELb1ELb0ELb1ELb1ELb0ELb1ELb0ELb0EEENS1_21CollectiveEpilogueFwdINS6_IJSA_NS7_ILi256EEESB_EEES9_SE_SG_Li256ELb1ELb1ELb0ELb0EEENS1_36VarlenDynamicPersistentTileSchedulerILi128ELi96ELi256ELi128ELb0ELb1ELb1ELb0ELb1ELb1EEEEEEEEEvNT_6ParamsE,"ax",@progbits
	.align	128
.text._ZN7cutlass13device_kernelIN5flash11enable_sm90INS1_16FlashAttnFwdSm90INS1_25CollectiveMainloopFwdSm90ILi2EN4cute5tupleIJNS5_1CILi1EEES8_S8_EEENS6_IJNS7_ILi128EEENS7_ILi96EEENS7_ILi64EEEEEELi256ENS_10bfloat16_tEfNS_4arch4Sm90ELb0ELb0ELb1ELb1ELb1ELb0ELb1ELb1ELb0ELb1ELb0ELb0EEENS1_21CollectiveEpilogueFwdINS6_IJSA_NS7_ILi256EEESB_EEES9_SE_SG_Li256ELb1ELb1ELb0ELb0EEENS1_36VarlenDynamicPersistentTileSchedulerILi128ELi96ELi256ELi128ELb0ELb1ELb1ELb0ELb1ELb1EEEEEEEEEvNT_6ParamsE:
        .type           _ZN7cutlass13device_kernelIN5flash11enable_sm90INS1_16FlashAttnFwdSm90INS1_25CollectiveMainloopFwdSm90ILi2EN4cute5tupleIJNS5_1CILi1EEES8_S8_EEENS6_IJNS7_ILi128EEENS7_ILi96EEENS7_ILi64EEEEEELi256ENS_10bfloat16_tEfNS_4arch4Sm90ELb0ELb0ELb1ELb1ELb1ELb0ELb1ELb1ELb0ELb1ELb0ELb0EEENS1_21CollectiveEpilogueFwdINS6_IJSA_NS7_ILi256EEESB_EEES9_SE_SG_Li256ELb1ELb1ELb0ELb0EEENS1_36VarlenDynamicPersistentTileSchedulerILi128ELi96ELi256ELi128ELb0ELb1ELb1ELb0ELb1ELb1EEEEEEEEEvNT_6ParamsE,@function
        .size           _ZN7cutlass13device_kernelIN5flash11enable_sm90INS1_16FlashAttnFwdSm90INS1_25CollectiveMainloopFwdSm90ILi2EN4cute5tupleIJNS5_1CILi1EEES8_S8_EEENS6_IJNS7_ILi128EEENS7_ILi96EEENS7_ILi64EEEEEELi256ENS_10bfloat16_tEfNS_4arch4Sm90ELb0ELb0ELb1ELb1ELb1ELb0ELb1ELb1ELb0ELb1ELb0ELb0EEENS1_21CollectiveEpilogueFwdINS6_IJSA_NS7_ILi256EEESB_EEES9_SE_SG_Li256ELb1ELb1ELb0ELb0EEENS1_36VarlenDynamicPersistentTileSchedulerILi128ELi96ELi256ELi128ELb0ELb1ELb1ELb0ELb1ELb1EEEEEEEEEvNT_6ParamsE,(.L_x_6452 - _ZN7cutlass13device_kernelIN5flash11enable_sm90INS1_16FlashAttnFwdSm90INS1_25CollectiveMainloopFwdSm90ILi2EN4cute5tupleIJNS5_1CILi1EEES8_S8_EEENS6_IJNS7_ILi128EEENS7_ILi96EEENS7_ILi64EEEEEELi256ENS_10bfloat16_tEfNS_4arch4Sm90ELb0ELb0ELb1ELb1ELb1ELb0ELb1ELb1ELb0ELb1ELb0ELb0EEENS1_21CollectiveEpilogueFwdINS6_IJSA_NS7_ILi256EEESB_EEES9_SE_SG_Li256ELb1ELb1ELb0ELb0EEENS1_36VarlenDynamicPersistentTileSchedulerILi128ELi96ELi256ELi128ELb0ELb1ELb1ELb0ELb1ELb1EEEEEEEEEvNT_6ParamsE)
        .other          _ZN7cutlass13device_kernelIN5flash11enable_sm90INS1_16FlashAttnFwdSm90INS1_25CollectiveMainloopFwdSm90ILi2EN4cute5tupleIJNS5_1CILi1EEES8_S8_EEENS6_IJNS7_ILi128EEENS7_ILi96EEENS7_ILi64EEEEEELi256ENS_10bfloat16_tEfNS_4arch4Sm90ELb0ELb0ELb1ELb1ELb1ELb0ELb1ELb1ELb0ELb1ELb0ELb0EEENS1_21CollectiveEpilogueFwdINS6_IJSA_NS7_ILi256EEESB_EEES9_SE_SG_Li256ELb1ELb1ELb0ELb0EEENS1_36VarlenDynamicPersistentTileSchedulerILi128ELi96ELi256ELi128ELb0ELb1ELb1ELb0ELb1ELb1EEEEEEEEEvNT_6ParamsE,@"STO_CUDA_ENTRY STV_DEFAULT"
_ZN7cutlass13device_kernelIN5flash11enable_sm90INS1_16FlashAttnFwdSm90INS1_25CollectiveMainloopFwdSm90ILi2EN4cute5tupleIJNS5_1CILi1EEES8_S8_EEENS6_IJNS7_ILi128EEENS7_ILi96EEENS7_ILi64EEEEEELi256ENS_10bfloat16_tEfNS_4arch4Sm90ELb0ELb0ELb1ELb1ELb1ELb0ELb1ELb1ELb0ELb1ELb0ELb0EEENS1_21CollectiveEpilogueFwdINS6_IJSA_NS7_ILi256EEESB_EEES9_SE_SG_Li256ELb1ELb1ELb0ELb0EEENS1_36VarlenDynamicPersistentTileSchedulerILi128ELi96ELi256ELi128ELb0ELb1ELb1ELb0ELb1ELb1EEEEEEEEEvNT_6ParamsE:
        /* <DEDUP_REMOVED lines=47> */
.L_x_1100:
        /* <DEDUP_REMOVED lines=22> */
.L_x_1101:
        /* <DEDUP_REMOVED lines=18> */
.L_x_1102:
        /* <DEDUP_REMOVED lines=22> */
.L_x_1103:
        /* <DEDUP_REMOVED lines=23> */
.L_x_1104:
[----:B------:R-:W-:Y:S01]  /*0840*/  UISETP.NE.AND UP0, UPT, UR9, URZ, UPT ;  /* 0x0000003f0900728c */ /* 0x000fe2000bf05270 */
[----:B------:R-:W-:Y:S01]  /*0850*/  NOP ;  /* 0x0000000000007918 */ /* 0x000fe20000000000 */
[----:B0-----:R-:W-:Y:S01]  /*0860*/  UMOV UR4, 0x1 ;  /* 0x0000000100047882 */ /* 0x001fe20000000000 */
[----:B------:R-:W-:Y:S01]  /*0870*/  ULDC.64 UR36, c[0x0][0x208] ;  /* 0x0000820000247ab9 */ /* 0x000fe20000000a00 */
[----:B------:R-:W-:Y:S01]  /*0880*/  USEL UR4, UR4, 0x2, !UP0 ;  /* 0x0000000204047887 */ /* 0x000fe2000c000000 */
[----:B-1234-:R-:W-:Y:S01]  /*0890*/  BAR.SYNC.DEFER_BLOCKING 0x0 ;  /* 0x0000000000007b1d */ /* 0x01efe20000010000 */
[----:B------:R-:W-:-:S04]  /*08a0*/  PLOP3.LUT P0, PT, PT, PT, UP0, 0x80, 0x0 ;  /* 0x000000000000781c */ /* 0x000fc80003f0f008 */
[----:B------:R-:W-:-:S05]  /*08b0*/  IMAD.U32 R2, RZ, RZ, UR4 ;  /* 0x00000004ff027e24 */ /* 0x000fca000f8e00ff */
[----:B------:R0:W-:Y:S04]  /*08c0*/  STL [R1+0x24], R2 ;  /* 0x0000240201007387 */ /* 0x0001e80000100800 */
[----:B------:R-:W-:Y:S05]  /*08d0*/  @!P0 BRA `(.L_x_1105) ;  /* 0x0000009800ec8947 */ /* 0x000fea0003800000 */
.L_x_1106:
[----:B------:R-:W-:-:S08]  /*08e0*/  NOP ;  /* 0x0000000000007918 */ /* 0x000fd00000000000 */
[----:B------:R-:W1:Y:S02]  /*08f0*/  USETMAXREG.TRY_ALLOC.CTAPOOL UP0, 0xe8 ;  /* 0x000000e8000079c8 */ /* 0x000e640008000600 */
[----:B-1----:R-:W-:-:S13]  /*0900*/  PLOP3.LUT P0, PT, PT, PT, UP0, 0x80, 0x0 ;  /* 0x000000000000781c */ /* 0x002fda0003f0f008 */
[----:B------:R-:W-:Y:S05]  /*0910*/  @!P0 BRA `(.L_x_1106) ;  /* 0xfffffffc00f08947 */ /* 0x000fea000383ffff */
[----:B------:R-:W1:Y:S01]  /*0920*/  S2R R0, SR_TID.X ;  /* 0x0000000000007919 */ /* 0x000e620000002100 */
[----:B------:R-:W2:Y:S01]  /*0930*/  S2UR UR5, SR_CgaCtaId ;  /* 0x00000000000579c3 */ /* 0x000ea20000008800 */
[----:B------:R-:W-:-:S07]  /*0940*/  UMOV UR4, 0x400 ;  /* 0x0000040000047882 */ /* 0x000fce0000000000 */
[----:B------:R-:W-:Y:S06]  /*0950*/  BAR.ARV 0x8, 0x180 ;  /* 0x0206000000007b1d */ /* 0x000fec0000002000 */
[----:B--2---:R-:W-:Y:S01]  /*0960*/  ULEA UR4, UR5, UR4, 0x18 ;  /* 0x0000000405047291 */ /* 0x004fe2000f8ec03f */
[----:B-1----:R-:W-:-:S04]  /*0970*/  SHF.R.U32.HI R0, RZ, 0x7, R0 ;  /* 0x00000007ff007819 */ /* 0x002fc80000011600 */
[----:B------:R-:W-:-:S13]  /*0980*/  ISETP.NE.AND P0, PT, R0, 0x1, PT ;  /* 0x000000010000780c */ /* 0x000fda0003f05270 */
[----:B------:R-:W-:Y:S08]  /*0990*/  @!P0 BAR.ARV 0x9, 0x100 ;  /* 0x0244000000008b1d */ /* 0x000ff00000002000 */
[----:B------:R-:W-:Y:S06]  /*09a0*/  BAR.SYNC.DEFER_BLOCKING 0x5, 0x180 ;  /* 0x0146000000007b1d */ /* 0x000fec0000010000 */
[----:B------:R-:W1:Y:S01]  /*09b0*/  LDS.128 R12, [UR4+0x324d0] ;  /* 0x0324d004ff0c7984 */ /* 0x000e620008000c00 */
[----:B------:R-:W-:Y:S01]  /*09c0*/  ULDC UR4, c[0x0][0xd3c] ;  /* 0x00034f0000047ab9 */ /* 0x000fe20000000800 */
[----:B------:R-:W-:Y:S06]  /*09d0*/  BAR.ARV 0x4, 0x180 ;  /* 0x0106000000007b1d */ /* 0x000fec0000002000 */
[----:B-1----:R-:W-:-:S13]  /*09e0*/  ISETP.GE.AND P0, PT, R15, UR4, PT ;  /* 0x000000040f007c0c */ /* 0x002fda000bf06270 */
[----:B------:R-:W-:Y:S05]  /*09f0*/  @P0 EXIT ;  /* 0x000000000000094d */ /* 0x000fea0003800000 */
[----:B0-----:R-:W2:Y:S01]  /*0a00*/  LDL R2, [R1+0x24] ;  /* 0x0000240001027983 */ /* 0x001ea20000100800 */
[----:B------:R-:W-:Y:S01]  /*0a10*/  R2UR UR5, R13 ;  /* 0x000000000d0572ca */ /* 0x000fe200000e0000 */
[----:B------:R-:W-:Y:S01]  /*0a20*/  UMOV UR39, URZ ;  /* 0x0000003f00277c82 */ /* 0x000fe20008000000 */
[----:B------:R-:W-:Y:S01]  /*0a30*/  R2UR UR6, R14 ;  /* 0x000000000e0672ca */ /* 0x000fe200000e0000 */
[----:B------:R-:W0:Y:S01]  /*0a40*/  S2R R0, SR_TID.X ;  /* 0x0000000000007919 */ /* 0x000e220000002100 */
[----:B------:R-:W-:Y:S01]  /*0a50*/  UMOV UR38, URZ ;  /* 0x0000003f00267c82 */ /* 0x000fe20008000000 */
[----:B0-----:R-:W-:-:S05]  /*0a60*/  VIADD R12, R0, 0xffffff80 ;  /* 0xffffff80000c7836 */ /* 0x001fca0000000000 */
[----:B------:R-:W-:-:S04]  /*0a70*/  SHF.R.S32.HI R0, RZ, 0x1f, R12 ;  /* 0x0000001fff007819 */ /* 0x000fc8000001140c */
[CC--:B------:R-:W-:Y:S02]  /*0a80*/  LEA.HI R4, R0.reuse, R12.reuse, RZ, 0x5 ;  /* 0x0000000c00047211 */ /* 0x0c0fe400078f28ff */
[CC--:B------:R-:W-:Y:S02]  /*0a90*/  LEA.HI R3, R0.reuse, R12.reuse, RZ, 0x4 ;  /* 0x0000000c00037211 */ /* 0x0c0fe400078f20ff */
[----:B------:R-:W-:Y:S01]  /*0aa0*/  LEA.HI R11, R0, R12, RZ, 0x2 ;  /* 0x0000000c000b7211 */ /* 0x000fe200078f10ff */
[----:B------:R-:W-:Y:S01]  /*0ab0*/  IMAD.SHL.U32 R5, R4, 0x20, RZ ;  /* 0x0000002004057824 */ /* 0x000fe200078e00ff */
[----:B------:R-:W-:Y:S02]  /*0ac0*/  SHF.R.S32.HI R6, RZ, 0x4, R3 ;  /* 0x00000004ff067819 */ /* 0x000fe40000011403 */
[----:B------:R-:W-:Y:S02]  /*0ad0*/  LOP3.LUT R4, R3, 0x3fffff0, RZ, 0xc0, !PT ;  /* 0x03fffff003047812 */ /* 0x000fe400078ec0ff */
[----:B------:R-:W-:-:S02]  /*0ae0*/  LOP3.LUT R11, R11, 0xfffffffc, RZ, 0xc0, !PT ;  /* 0xfffffffc0b0b7812 */ /* 0x000fc400078ec0ff */
[----:B------:R-:W-:Y:S01]  /*0af0*/  LEA.HI R3, R3, R6, RZ, 0x1 ;  /* 0x0000000603037211 */ /* 0x000fe200078f08ff */
[C---:B------:R-:W-:Y:S01]  /*0b00*/  IMAD.IADD R4, R12.reuse, 0x1, -R4 ;  /* 0x000000010c047824 */ /* 0x040fe200078e0a04 */
[----:B------:R-:W-:Y:S01]  /*0b10*/  LOP3.LUT R5, R5, 0xfffffc00, RZ, 0xc0, !PT ;  /* 0xfffffc0005057812 */ /* 0x000fe200078ec0ff */
[----:B------:R-:W-:Y:S01]  /*0b20*/  IMAD.IADD R11, R12, 0x1, -R11 ;  /* 0x000000010c0b7824 */ /* 0x000fe200078e0a0b */
[----:B------:R-:W-:-:S03]  /*0b30*/  LOP3.LUT R3, R3, 0x1ffffffe, RZ, 0xc0, !PT ;  /* 0x1ffffffe03037812 */ /* 0x000fc600078ec0ff */
[----:B------:R-:W-:Y:S01]  /*0b40*/  IMAD R4, R4, 0x40, R5 ;  /* 0x0000004004047824 */ /* 0x000fe200078e0205 */
[----:B------:R-:W-:Y:S01]  /*0b50*/  LEA.HI R5, R11, R11, RZ, 0x1 ;  /* 0x0000000b0b057211 */ /* 0x000fe200078f08ff */
[----:B------:R-:W-:-:S03]  /*0b60*/  IMAD.IADD R3, R6, 0x1, -R3 ;  /* 0x0000000106037824 */ /* 0x000fc600078e0a03 */
[----:B------:R-:W-:Y:S01]  /*0b70*/  LOP3.LUT R6, R5, 0x1ffffffe, RZ, 0xc0, !PT ;  /* 0x1ffffffe05067812 */ /* 0x000fe200078ec0ff */
[----:B------:R-:W-:-:S04]  /*0b80*/  IMAD R225, R3, 0x8, R4 ;  /* 0x0000000803e17824 */ /* 0x000fc800078e0204 */
[----:B------:R-:W-:Y:S01]  /*0b90*/  IMAD.IADD R11, R11, 0x1, -R6 ;  /* 0x000000010b0b7824 */ /* 0x000fe200078e0a06 */
[----:B--2---:R-:W-:Y:S02]  /*0ba0*/  R2UR UR4, R2 ;  /* 0x00000000020472ca */ /* 0x004fe400000e0000 */
[CC--:B------:R-:W-:Y:S02]  /*0bb0*/  LEA.HI R2, R0.reuse, R12.reuse, RZ, 0x7 ;  /* 0x0000000c00027211 */ /* 0x0c0fe400078f38ff */
[----:B------:R-:W-:Y:S02]  /*0bc0*/  LEA.HI R0, R0, R12, RZ, 0x3 ;  /* 0x0000000c00007211 */ /* 0x000fe400078f18ff */
[----:B------:R-:W-:Y:S02]  /*0bd0*/  LOP3.LUT R220, R2, 0xffffff80, RZ, 0xc0, !PT ;  /* 0xffffff8002dc7812 */ /* 0x000fe400078ec0ff */
[----:B------:R-:W-:Y:S02]  /*0be0*/  SHF.R.S32.HI R221, RZ, 0x7, R2 ;  /* 0x00000007ffdd7819 */ /* 0x000fe40000011402 */
[----:B------:R-:W-:Y:S01]  /*0bf0*/  LOP3.LUT R214, R0, 0xfffffff8, RZ, 0xc0, !PT ;  /* 0xfffffff800d67812 */ /* 0x000fe200078ec0ff */
[----:B------:R-:W-:Y:S01]  /*0c00*/  IMAD.IADD R220, R12, 0x1, -R220 ;  /* 0x000000010cdc7824 */ /* 0x000fe200078e0adc */
[----:B------:R-:W-:Y:S01]  /*0c10*/  LEA.HI R2, R2, R221, RZ, 0x1 ;  /* 0x000000dd02027211 */ /* 0x000fe200078f08ff */
[----:B------:R-:W-:Y:S01]  /*0c20*/  ULOP3.LUT UR4, UR4, 0x1, URZ, 0xfc, !UPT ;  /* 0x0000000104047892 */ /* 0x000fe2000f8efc3f */
[----:B------:R-:W-:Y:S01]  /*0c30*/  SHF.R.S32.HI R217, RZ, 0x3, R0 ;  /* 0x00000003ffd97819 */ /* 0x000fe20000011400 */
[----:B------:R-:W-:Y:S01]  /*0c40*/  IMAD.IADD R214, R12, 0x1, -R214 ;  /* 0x000000010cd67824 */ /* 0x000fe200078e0ad6 */
[----:B------:R-:W-:-:S02]  /*0c50*/  SHF.R.S32.HI R7, RZ, 0x1f, R220 ;  /* 0x0000001fff077819 */ /* 0x000fc400000114dc */
[----:B------:R-:W-:Y:S01]  /*0c60*/  LOP3.LUT R2, R2, 0x3fffffe, RZ, 0xc0, !PT ;  /* 0x03fffffe02027812 */ /* 0x000fe200078ec0ff */
[----:B------:R-:W-:Y:S01]  /*0c70*/  IMAD.U32 R226, RZ, RZ, UR4 ;  /* 0x00000004ffe27e24 */ /* 0x000fe2000f8e00ff */
[CC--:B------:R-:W-:Y:S01]  /*0c80*/  LEA.HI R8, R7.reuse, R220.reuse, RZ, 0x2 ;  /* 0x000000dc07087211 */ /* 0x0c0fe200078f10ff */
[----:B------:R-:W-:Y:S01]  /*0c90*/  UMOV UR4, URZ ;  /* 0x0000003f00047c82 */ /* 0x000fe20008000000 */
[----:B------:R-:W-:Y:S01]  /*0ca0*/  LEA.HI R7, R7, R220, RZ, 0x5 ;  /* 0x000000dc07077211 */ /* 0x000fe200078f28ff */
[----:B------:R-:W-:Y:S01]  /*0cb0*/  IMAD.IADD R2, R221, 0x1, -R2 ;  /* 0x00000001dd027824 */ /* 0x000fe200078e0a02 */
[--C-:B------:R-:W-:Y:S01]  /*0cc0*/  SHF.R.S32.HI R9, RZ, 0x2, R8.reuse ;  /* 0x00000002ff097819 */ /* 0x100fe20000011408 */
[----:B------:R-:W-:Y:S01]  /*0cd0*/  IMAD.U32 R219, RZ, RZ, UR4 ;  /* 0x00000004ffdb7e24 */ /* 0x000fe2000f8e00ff */
[----:B------:R-:W-:Y:S02]  /*0ce0*/  SHF.R.S32.HI R10, RZ, 0x1f, R8 ;  /* 0x0000001fff0a7819 */ /* 0x000fe40000011408 */
[----:B------:R-:W-:-:S02]  /*0cf0*/  SHF.R.S32.HI R7, RZ, 0x5, R7 ;  /* 0x00000005ff077819 */ /* 0x000fc40000011407 */
[----:B------:R-:W-:Y:S02]  /*0d00*/  LEA.HI R10, R10, R9, RZ, 0x3 ;  /* 0x000000090a0a7211 */ /* 0x000fe400078f18ff */
[----:B------:R-:W-:Y:S02]  /*0d10*/  LOP3.LUT R223, R8, 0x7ffffffc, RZ, 0xc0, !PT ;  /* 0x7ffffffc08df7812 */ /* 0x000fe400078ec0ff */
[----:B------:R-:W-:-:S03]  /*0d20*/  LOP3.LUT R10, R10, 0xfffffff8, RZ, 0xc0, !PT ;  /* 0xfffffff80a0a7812 */ /* 0x000fc600078ec0ff */
[----:B------:R-:W-:Y:S01]  /*0d30*/  IMAD.IADD R223, R220, 0x1, -R223 ;  /* 0x00000001dcdf7824 */ /* 0x000fe200078e0adf */
[----:B------:R-:W-:-:S05]  /*0d40*/  IADD3 R10, R9, -R10, RZ ;  /* 0x8000000a090a7210 */ /* 0x000fca0007ffe0ff */
[----:B------:R-:W-:-:S04]  /*0d50*/  IMAD R7, R7, 0x10, R10 ;  /* 0x0000001007077824 */ /* 0x000fc800078e020a */
[----:B------:R-:W-:Y:S01]  /*0d60*/  IMAD R222, R2, 0x40, R7 ;  /* 0x0000004002de7824 */ /* 0x000fe200078e0207 */
[----:B------:R-:W-:Y:S01]  /*0d70*/  SHF.L.U32 R2, R214, 0x3, RZ ;  /* 0x00000003d6027819 */ /* 0x000fe200000006ff */
[----:B------:R-:W-:Y:S02]  /*0d80*/  IMAD.MOV.U32 R7, RZ, RZ, R15 ;  /* 0x000000ffff077224 */ /* 0x000fe400078e000f */
[----:B------:R-:W-:Y:S01]  /*0d90*/  IMAD R224, R11, 0x8, R222 ;  /* 0x000000080be07824 */ /* 0x000fe200078e02de */
[----:B------:R-:W-:Y:S01]  /*0da0*/  SHF.R.S32.HI R0, RZ, 0x1f, R2 ;  /* 0x0000001fff007819 */ /* 0x000fe20000011402 */
[C---:B------:R-:W-:Y:S02]  /*0db0*/  VIADD R212, R2.reuse, 0x40 ;  /* 0x0000004002d47836 */ /* 0x040fe40000000000 */
[C---:B------:R-:W-:Y:S02]  /*0dc0*/  VIADD R211, R2.reuse, 0x80 ;  /* 0x0000008002d37836 */ /* 0x040fe40000000000 */
[----:B------:R-:W-:Y:S01]  /*0dd0*/  VIADD R213, R2, 0xc0 ;  /* 0x000000c002d57836 */ /* 0x000fe20000000000 */
[----:B------:R-:W-:-:S02]  /*0de0*/  SHF.R.S32.HI R229, RZ, 0x1f, R212 ;  /* 0x0000001fffe57819 */ /* 0x000fc400000114d4 */
[----:B------:R-:W-:Y:S02]  /*0df0*/  SHF.R.S32.HI R228, RZ, 0x1f, R211 ;  /* 0x0000001fffe47819 */ /* 0x000fe400000114d3 */
[----:B------:R-:W-:-:S07]  /*0e00*/  SHF.R.S32.HI R227, RZ, 0x1f, R213 ;  /* 0x0000001fffe37819 */ /* 0x000fce00000114d5 */
.L_x_1153:
[----:B01----:R-:W0:Y:S01]  /*0e10*/  LDC.64 R4, c[0x0][0xd88] ;  /* 0x00036200ff047b82 */ /* 0x003e220000000a00 */
[----:B------:R-:W-:Y:S01]  /*0e20*/  ULDC.64 UR8, c[0x0][0xb20] ;  /* 0x0002c80000087ab9 */ /* 0x000fe20000000a00 */
[----:B------:R-:W-:Y:S01]  /*0e30*/  ULDC.64 UR10, c[0x0][0x418] ;  /* 0x00010600000a7ab9 */ /* 0x000fe20000000a00 */
[----:B------:R-:W-:Y:S01]  /*0e40*/  MOV R0, RZ ;  /* 0x000000ff00007202 */ /* 0x000fe20000000f00 */
[----:B------:R-:W-:Y:S01]  /*0e50*/  ULDC UR4, c[0x0][0x424] ;  /* 0x0001090000047ab9 */ /* 0x000fe20000000800 */
[----:B------:R-:W-:Y:S01]  /*0e60*/  ULDC UR7, c[0x0][0x2f0] ;  /* 0x0000bc0000077ab9 */ /* 0x000fe20000000800 */
[----:B0-----:R-:W-:-:S06]  /*0e70*/  IMAD.WIDE R4, R7, 0x4, R4 ;  /* 0x0000000407047825 */ /* 0x001fcc00078e0204 */
[----:B--2---:R-:W2:Y:S01]  /*0e80*/  LDG.E R4, desc[UR36][R4.64] ;  /* 0x0000002404047981 */ /* 0x004ea2000c1e1900 */
[----:B------:R-:W-:-:S04]  /*0e90*/  UISETP.NE.U32.AND UP0, UPT, UR8, URZ, UPT ;  /* 0x0000003f0800728c */ /* 0x000fc8000bf05070 */
[----:B------:R-:W-:-:S06]  /*0ea0*/  UISETP.NE.AND.EX UP0, UPT, UR9, URZ, UPT, UP0 ;  /* 0x0000003f0900728c */ /* 0x000fcc000bf05300 */
[----:B------:R-:W-:Y:S02]  /*0eb0*/  PLOP3.LUT P0, PT, PT, PT, UP0, 0x80, 0x0 ;  /* 0x000000000000781c */ /* 0x000fe40003f0f008 */
[----:B--2---:R-:W-:-:S13]  /*0ec0*/  R2UR UR61, R4 ;  /* 0x00000000043d72ca */ /* 0x004fda00000e0000 */
[----:B------:R-:W-:Y:S02]  /*0ed0*/  USHF.R.S32.HI UR12, URZ, 0x1f, UR61 ;  /* 0x0000001f3f0c7899 */ /* 0x000fe4000801143d */
[----:B------:R-:W-:-:S04]  /*0ee0*/  @UP0 ULEA UR8, UP1, UR61, UR8, 0x2 ;  /* 0x000000083d080291 */ /* 0x000fc8000f82103f */
[----:B------:R-:W-:Y:S02]  /*0ef0*/  @UP0 ULEA.HI.X UR9, UR61, UR9, UR12, 0x2, UP1 ;  /* 0x000000093d090291 */ /* 0x000fe400088f140c */
[----:B------:R-:W-:Y:S02]  /*0f00*/  IMAD.U32 R218, RZ, RZ, UR12 ;  /* 0x0000000cffda7e24 */ /* 0x000fe4000f8e00ff */
[----:B----4-:R-:W-:Y:S02]  /*0f10*/  IMAD.U32 R6, RZ, RZ, UR8 ;  /* 0x00000008ff067e24 */ /* 0x010fe4000f8e00ff */
[----:B------:R-:W-:Y:S01]  /*0f20*/  IMAD.U32 R7, RZ, RZ, UR9 ;  /* 0x00000009ff077e24 */ /* 0x000fe2000f8e00ff */
[----:B------:R-:W-:Y:S02]  /*0f30*/  ULDC.64 UR8, c[0x0][0xb18] ;  /* 0x0002c60000087ab9 */ /* 0x000fe40000000a00 */
[----:B------:R-:W-:Y:S02]  /*0f40*/  UISETP.NE.U32.AND UP0, UPT, UR8, URZ, UPT ;  /* 0x0000003f0800728c */ /* 0x000fe4000bf05070 */
[----:B------:R-:W-:Y:S01]  /*0f50*/  UISETP.NE.U32.AND UP1, UPT, UR10, URZ, UPT ;  /* 0x0000003f0a00728c */ /* 0x000fe2000bf25070 */
[----:B------:R0:W5:Y:S01]  /*0f60*/  @P0 LDG.E R0, desc[UR36][R6.64] ;  /* 0x0000002406000981 */ /* 0x000162000c1e1900 */
[----:B------:R-:W-:-:S02]  /*0f70*/  UISETP.NE.AND.EX UP0, UPT, UR9, URZ, UPT, UP0 ;  /* 0x0000003f0900728c */ /* 0x000fc4000bf05300 */
[----:B------:R-:W-:-:S04]  /*0f80*/  UISETP.NE.AND.EX UP1, UPT, UR11, URZ, UPT, UP1 ;  /* 0x0000003f0b00728c */ /* 0x000fc8000bf25310 */
[----:B------:R-:W-:Y:S01]  /*0f90*/  USEL UR4, UR4, 0x1, UP1 ;  /* 0x0000000104047887 */ /* 0x000fe20008800000 */
[----:B------:R-:W-:-:S03]  /*0fa0*/  PLOP3.LUT P0, PT, PT, PT, UP0, 0x80, 0x0 ;  /* 0x000000000000781c */ /* 0x000fc60003f0f008 */
[----:B------:R-:W-:Y:S02]  /*0fb0*/  UIMAD UR4, UR4, UR7, URZ ;  /* 0x00000007040472a4 */ /* 0x000fe4000f8e023f */
[----:B------:R-:W-:-:S04]  /*0fc0*/  @UP0 ULEA UR8, UP1, UR61, UR8, 0x2 ;  /* 0x000000083d080291 */ /* 0x000fc8000f82103f */
[----:B------:R-:W-:Y:S01]  /*0fd0*/  @UP0 ULEA.HI.X UR9, UR61, UR9, UR12, 0x2, UP1 ;  /* 0x000000093d090291 */ /* 0x000fe200088f140c */
[----:B------:R-:W-:Y:S02]  /*0fe0*/  IMAD.U32 R157, RZ, RZ, UR4 ;  /* 0x00000004ff9d7e24 */ /* 0x000fe4000f8e00ff */
[----:B------:R-:W-:-:S03]  /*0ff0*/  IMAD.U32 R4, RZ, RZ, UR8 ;  /* 0x00000008ff047e24 */ /* 0x000fc6000f8e00ff */
[----:B------:R-:W-:-:S05]  /*1000*/  IMAD.U32 R5, RZ, RZ, UR9 ;  /* 0x00000009ff057e24 */ /* 0x000fca000f8e00ff */
[----:B------:R0:W5:Y:S01]  /*1010*/  @P0 LDG.E R157, desc[UR36][R4.64] ;  /* 0x00000024049d0981 */ /* 0x000162000c1e1900 */
[----:B------:R-:W-:Y:S02]  /*1020*/  IMAD.U32 R216, RZ, RZ, UR5 ;  /* 0x00000005ffd87e24 */ /* 0x000fe4000f8e00ff */
[----:B------:R-:W-:Y:S01]  /*1030*/  IMAD.U32 R215, RZ, RZ, UR6 ;  /* 0x00000006ffd77e24 */ /* 0x000fe2000f8e00ff */
[----:B---3--:R-:W-:Y:S06]  /*1040*/  @P0 BRA `(.L_x_1107) ;  /* 0x00000000002c0947 */ /* 0x008fec0003800000 */
[----:B------:R-:W-:Y:S02]  /*1050*/  ULDC.64 UR4, c[0x0][0xb00] ;  /* 0x0002c00000047ab9 */ /* 0x000fe40000000a00 */
[----:B------:R-:W-:-:S04]  /*1060*/  ISETP.NE.U32.AND P0, PT, RZ, UR4, PT ;  /* 0x00000004ff007c0c */ /* 0x000fc8000bf05070 */
[----:B------:R-:W-:-:S13]  /*1070*/  ISETP.NE.AND.EX P0, PT, RZ, UR5, PT, P0 ;  /* 0x00000005ff007c0c */ /* 0x000fda000bf05300 */
[----:B------:R-:W-:Y:S05]  /*1080*/  @!P0 BRA `(.L_x_1107) ;  /* 0x00000000001c8947 */ /* 0x000fea0003800000 */
[----:B------:R-:W-:Y:S02]  /*1090*/  ULDC.64 UR4, c[0x0][0xb00] ;  /* 0x0002c00000047ab9 */ /* 0x000fe40000000a00 */
[----:B------:R-:W-:-:S06]  /*10a0*/  UIMAD.WIDE UR4, UR61, 0x4, UR4 ;  /* 0x000000043d0478a5 */ /* 0x000fcc000f8e0204 */
[----:B0-----:R-:W-:Y:S01]  /*10b0*/  IMAD.U32 R4, RZ, RZ, UR4 ;  /* 0x00000004ff047e24 */ /* 0x001fe2000f8e00ff */
[----:B------:R-:W-:-:S05]  /*10c0*/  MOV R5, UR5 ;  /* 0x0000000500057c02 */ /* 0x000fca0008000f00 */
[----:B-----5:R-:W2:Y:S04]  /*10d0*/  LDG.E R157, desc[UR36][R4.64] ;  /* 0x00000024049d7981 */ /* 0x020ea8000c1e1900 */
[----:B------:R-:W2:Y:S02]  /*10e0*/  LDG.E R6, desc[UR36][R4.64+0x4] ;  /* 0x0000042404067981 */ /* 0x000ea4000c1e1900 */
[----:B--2---:R-:W-:-:S07]  /*10f0*/  IMAD.IADD R157, R6, 0x1, -R157 ;  /* 0x00000001069d7824 */ /* 0x004fce00078e0a9d */
.L_x_1107:
[----:B-----5:R-:W-:Y:S01]  /*1100*/  IMAD.IADD R157, R157, 0x1, -R0 ;  /* 0x000000019d9d7824 */ /* 0x020fe200078e0a00 */
[----:B------:R-:W-:Y:S02]  /*1110*/  PLOP3.LUT P0, PT, PT, PT, PT, 0x80, 0x0 ;  /* 0x000000000000781c */ /* 0x000fe40003f0f070 */
[----:B------:R-:W-:Y:S01]  /*1120*/  CS2R R8, SRZ ;  /* 0x0000000000087805 */ /* 0x000fe2000001ff00 */
[----:B------:R-:W-:Y:S01]  /*1130*/  IMAD.MOV.U32 R150, RZ, RZ, RZ ;  /* 0x000000ffff967224 */ /* 0x000fe200078e00ff */
[----:B------:R-:W-:Y:S02]  /*1140*/  CS2R R148, SRZ ;  /* 0x0000000000947805 */ /* 0x000fe4000001ff00 */
[C---:B------:R-:W-:Y:S01]  /*1150*/  ISETP.GE.AND P1, PT, R157.reuse, 0x1, PT ;  /* 0x000000019d00780c */ /* 0x040fe20003f26270 */
[----:B------:R-:W-:Y:S01]  /*1160*/  VIADD R0, R157, 0x5f ;  /* 0x0000005f9d007836 */ /* 0x000fe20000000000 */
[----:B------:R-:W-:Y:S02]  /*1170*/  CS2R R146, SRZ ;  /* 0x0000000000927805 */ /* 0x000fe4000001ff00 */
[----:B------:R-:W-:-:S02]  /*1180*/  CS2R R144, SRZ ;  /* 0x0000000000907805 */ /* 0x000fc4000001ff00 */
[----:B------:R-:W-:Y:S01]  /*1190*/  CS2R R142, SRZ ;  /* 0x00000000008e7805 */ /* 0x000fe2000001ff00 */
[----:B------:R-:W-:Y:S01]  /*11a0*/  IMAD.HI R158, R0, 0x2aaaaaab, RZ ;  /* 0x2aaaaaab009e7827 */ /* 0x000fe200078e02ff */
[----:B------:R-:W-:Y:S02]  /*11b0*/  CS2R R140, SRZ ;  /* 0x00000000008c7805 */ /* 0x000fe4000001ff00 */
[----:B------:R-:W-:Y:S02]  /*11c0*/  CS2R R138, SRZ ;  /* 0x00000000008a7805 */ /* 0x000fe4000001ff00 */
[----:B------:R-:W-:Y:S01]  /*11d0*/  CS2R R136, SRZ ;  /* 0x0000000000887805 */ /* 0x000fe2000001ff00 */
[----:B------:R-:W-:Y:S01]  /*11e0*/  IMAD.MOV.U32 R0, RZ, RZ, RZ ;  /* 0x000000ffff007224 */ /* 0x000fe200078e00ff */
[----:B------:R-:W-:Y:S02]  /*11f0*/  SHF.R.U32.HI R3, RZ, 0x1f, R158 ;  /* 0x0000001fff037819 */ /* 0x000fe4000001169e */
[----:B------:R-:W-:-:S02]  /*1200*/  CS2R R134, SRZ ;  /* 0x0000000000867805 */ /* 0x000fc4000001ff00 */
[----:B------:R-:W-:Y:S02]  /*1210*/  CS2R R132, SRZ ;  /* 0x0000000000847805 */ /* 0x000fe4000001ff00 */
[----:B------:R-:W-:Y:S02]  /*1220*/  CS2R R130, SRZ ;  /* 0x0000000000827805 */ /* 0x000fe4000001ff00 */
[----:B------:R-:W-:Y:S01]  /*1230*/  LEA.HI.SX32 R158, R158, R3, 0x1c ;  /* 0x000000039e9e7211 */ /* 0x000fe200078fe2ff */
        /* <DEDUP_REMOVED lines=51> */
[----:B------:R-:W-:Y:S02]  /*1570*/  MOV R10, RZ ;  /* 0x000000ff000a7202 */ /* 0x000fe40000000f00 */
[----:B------:R-:W-:Y:S02]  /*1580*/  CS2R R26, SRZ ;  /* 0x00000000001a7805 */ /* 0x000fe4000001ff00 */
[----:B------:R-:W-:-:S02]  /*1590*/  CS2R R28, SRZ ;  /* 0x00000000001c7805 */ /* 0x000fc4000001ff00 */
[----:B------:R-:W-:Y:S01]  /*15a0*/  CS2R R24, SRZ ;  /* 0x0000000000187805 */ /* 0x000fe2000001ff00 */
[----:B------:R-:W-:Y:S06]  /*15b0*/  @!P1 BRA `(.L_x_1108) ;  /* 0x0000005c00f09947 */ /* 0x000fec0003800000 */
[----:B------:R-:W1:Y:S01]  /*15c0*/  S2UR UR53, SR_CgaCtaId ;  /* 0x00000000003579c3 */ /* 0x000e620000008800 */
[----:B------:R-:W2:Y:S01]  /*15d0*/  SHFL.IDX PT, R0, R221, RZ, 0x1f ;  /* 0x00001fffdd007589 */ /* 0x000ea200000e0000 */
[----:B------:R-:W-:Y:S02]  /*15e0*/  UMOV UR40, 0x400 ;  /* 0x0000040000287882 */ /* 0x000fe40000000000 */
[----:B-1----:R-:W-:Y:S01]  /*15f0*/  ULEA UR40, UR53, UR40, 0x18 ;  /* 0x0000002835287291 */ /* 0x002fe2000f8ec03f */
[----:B--2---:R-:W-:-:S03]  /*1600*/  R2UR UR4, R0 ;  /* 0x00000000000472ca */ /* 0x004fc600000e0000 */
[----:B------:R-:W-:-:S04]  /*1610*/  UIADD3 UR6, UR40, 0x18400, URZ ;  /* 0x0001840028067890 */ /* 0x000fc8000fffe03f */
[----:B------:R-:W-:-:S06]  /*1620*/  ULOP3.LUT UP0, URZ, UR6, 0x1bf, URZ, 0xc0, !UPT ;  /* 0x000001bf063f7892 */ /* 0x000fcc000f80c03f */
[----:B------:R-:W-:Y:S01]  /*1630*/  PLOP3.LUT P0, PT, PT, PT, UP0, 0x80, 0x0 ;  /* 0x000000000000781c */ /* 0x000fe20003f0f008 */
[----:B------:R-:W-:-:S04]  /*1640*/  ULEA.HI UR5, UR4, UR4, URZ, 0x1 ;  /* 0x0000000404057291 */ /* 0x000fc8000f8f083f */
[----:B------:R-:W-:-:S04]  /*1650*/  ULOP3.LUT UR5, UR5, 0xffffe, URZ, 0xc0, !UPT ;  /* 0x000ffffe05057892 */ /* 0x000fc8000f8ec03f */
[----:B------:R-:W-:-:S04]  /*1660*/  UIADD3 UR41, UR4, -UR5, URZ ;  /* 0x8000000504297290 */ /* 0x000fc8000fffe03f */
[----:B------:R-:W-:Y:S08]  /*1670*/  @!P0 BRA `(.L_x_1109) ;  /* 0x0000000000408947 */ /* 0x000ff00003800000 */
[----:B------:R-:W-:Y:S01]  /*1680*/  MOV R0, 0x0 ;  /* 0x0000000000007802 */ /* 0x000fe20000000f00 */
[----:B------:R-:W-:Y:S01]  /*1690*/  ULDC.64 UR4, c[0x4][0x98] ;  /* 0x0100260000047ab9 */ /* 0x000fe20000000a00 */
[----:B------:R-:W-:Y:S01]  /*16a0*/  ULDC.64 UR6, c[0x4][0x38] ;  /* 0x01000e0000067ab9 */ /* 0x000fe20000000a00 */
[----:B0-----:R-:W-:Y:S01]  /*16b0*/  IMAD.U32 R4, RZ, RZ, UR4 ;  /* 0x00000004ff047e24 */ /* 0x001fe2000f8e00ff */
        /* <DEDUP_REMOVED lines=12> */
.L_x_1109:
[----:B------:R-:W-:Y:S01]  /*1780*/  R2UR UR5, R219 ;  /* 0x00000000db0572ca */ /* 0x000fe200000e0000 */
[----:B------:R-:W1:-:S12]  /*1790*/  S2R R16, SR_TID.X ;  /* 0x0000000000107919 */ /* 0x000e580000002100 */
[----:B------:R-:W-:-:S04]  /*17a0*/  ULEA.HI UR4, UR5, UR5, URZ, 0x1 ;  /* 0x0000000505047291 */ /* 0x000fc8000f8f083f */
[----:B------:R-:W-:-:S04]  /*17b0*/  ULOP3.LUT UR4, UR4, 0xfffffffe, URZ, 0xc0, !UPT ;  /* 0xfffffffe04047892 */ /* 0x000fc8000f8ec03f */
[----:B------:R-:W-:-:S06]  /*17c0*/  UIADD3 UR4, UR5, -UR4, URZ ;  /* 0x8000000405047290 */ /* 0x000fcc000fffe03f */
[----:B------:R-:W-:-:S05]  /*17d0*/  IMAD.U32 R0, RZ, RZ, UR4 ;  /* 0x00000004ff007e24 */ /* 0x000fca000f8e00ff */
[----:B------:R-:W-:Y:S02]  /*17e0*/  SHF.L.U32 R0, R0, 0x1f, RZ ;  /* 0x0000001f00007819 */ /* 0x000fe400000006ff */
[----:B-1----:R-:W-:Y:S02]  /*17f0*/  SHF.R.U32.HI R16, RZ, 0x7, R16 ;  /* 0x00000007ff107819 */ /* 0x002fe40000011610 */
[----:B------:R-:W1:Y:S03]  /*1800*/  SYNCS.PHASECHK.TRANS64.TRYWAIT P0, [UR40+0x32400], R0 ;  /* 0x03240000ff0075a7 */ /* 0x000e660008000168 */
[----:B------:R-:W-:Y:S01]  /*1810*/  VIADD R208, R16, 0x8 ;  /* 0x0000000810d07836 */ /* 0x000fe20000000000 */
[----:B-1----:R-:W-:Y:S06]  /*1820*/  @!P0 BRA `(.L_x_1110) ;  /* 0x000000e800908947 */ /* 0x002fec0003800000 */
.L_x_1244:
[----:B------:R-:W-:Y:S05]  /*1830*/  WARPSYNC.ALL ;  /* 0x0000000000007948 */ /* 0x000fea0003800000 */
[----:B------:R-:W-:Y:S01]  /*1840*/  R2UR UR4, R226 ;  /* 0x00000000e20472ca */ /* 0x000fe200000e0000 */
[----:B------:R2:W-:-:S12]  /*1850*/  BAR.SYNC.DEFER_BLOCKING R208, 0x100 ;  /* 0x000400d00000751d */ /* 0x0005d80000010000 */
[----:B-1----:R-:W-:-:S05]  /*1860*/  IMAD.U32 R3, RZ, RZ, UR4 ;  /* 0x00000004ff037e24 */ /* 0x002fca000f8e00ff */
[----:B------:R-:W-:-:S13]  /*1870*/  ISETP.NE.AND P0, PT, R3, 0x3, PT ;  /* 0x000000030300780c */ /* 0x000fda0003f05270 */
[----:B--2---:R-:W-:Y:S05]  /*1880*/  @!P0 BRA `(.L_x_1111) ;  /* 0x0000000000048947 */ /* 0x004fea0003800000 */
[----:B------:R-:W-:Y:S01]  /*1890*/  BPT.TRAP 0x1 ;  /* 0x000000040000795c */ /* 0x000fe20000300000 */
.L_x_1111:
[----:B------:R-:W-:Y:S01]  /*18a0*/  ULEA UR52, UR38, UR40, 0x3 ;  /* 0x0000002826347291 */ /* 0x000fe2000f8e183f */
[----:B------:R-:W-:-:S05]  /*18b0*/  IMAD.U32 R3, RZ, RZ, UR39 ;  /* 0x00000027ff037e24 */ /* 0x000fca000f8e00ff */
[----:B------:R-:W-:-:S04]  /*18c0*/  SHF.L.U32 R3, R3, 0x1f, RZ ;  /* 0x0000001f03037819 */ /* 0x000fc800000006ff */
[----:B------:R1:W2:Y:S01]  /*18d0*/  SYNCS.PHASECHK.TRANS64.TRYWAIT P1, [UR52+0x32430], R3 ;  /* 0x03243003ff0075a7 */ /* 0x0002a20008020174 */
[----:B------:R-:W-:Y:S05]  /*18e0*/  @!P0 BRA `(.L_x_1112) ;  /* 0x0000000000048947 */ /* 0x000fea0003800000 */
[----:B------:R-:W-:Y:S01]  /*18f0*/  BPT.TRAP 0x1 ;  /* 0x000000040000795c */ /* 0x000fe20000300000 */
.L_x_1112:
[----:B--2---:R-:W-:Y:S05]  /*1900*/  @P1 BRA `(.L_x_1113) ;  /* 0x0000000000081947 */ /* 0x004fea0003800000 */
[----:B------:R-:W2:Y:S02]  /*1910*/  SYNCS.PHASECHK.TRANS64.TRYWAIT P1, [UR52+0x32430], R3 ;  /* 0x03243003ff0075a7 */ /* 0x000ea40008020174 */
[----:B--2---:R-:W-:Y:S05]  /*1920*/  @!P1 BRA `(.L_x_1114) ;  /* 0x000000e800689947 */ /* 0x004fea0003800000 */
.L_x_1113:
[----:B------:R-:W-:Y:S01]  /*1930*/  UIADD3 UR4, UR40, 0x1c400, URZ ;  /* 0x0001c40028047890 */ /* 0x000fe2000fffe03f */
[----:B------:R-:W-:Y:S01]  /*1940*/  WARPGROUP.ARRIVE ;  /* 0x00000000000079c5 */ /* 0x000fe20000000000 */
[----:B------:R-:W-:Y:S02]  /*1950*/  ULEA UR41, UR41, UR40, 0xd ;  /* 0x0000002829297291 */ /* 0x000fe4000f8e683f */
[----:B------:R-:W-:Y:S02]  /*1960*/  USHF.R.U32.HI UR4, URZ, 0x4, UR4 ;  /* 0x000000043f047899 */ /* 0x000fe40008011604 */
[----:B------:R-:W-:Y:S02]  /*1970*/  UIADD3 UR5, UR41, 0x18400, URZ ;  /* 0x0001840029057890 */ /* 0x000fe4000fffe03f */
[----:B------:R-:W-:Y:S02]  /*1980*/  ULOP3.LUT UR4, UR4, 0x3fff, URZ, 0xc0, !UPT ;  /* 0x00003fff04047892 */ /* 0x000fe4000f8ec03f */
[----:B------:R-:W-:-:S02]  /*1990*/  USHF.R.U32.HI UR5, URZ, 0x4, UR5 ;  /* 0x000000043f057899 */ /* 0x000fc40008011605 */
[----:B------:R-:W-:Y:S02]  /*19a0*/  ULOP3.LUT UR60, UR4, 0x10000, URZ, 0xfc, !UPT ;  /* 0x00010000043c7892 */ /* 0x000fe4000f8efc3f */
[----:B------:R-:W-:Y:S02]  /*19b0*/  ULOP3.LUT UR5, UR5, 0x3fff, URZ, 0xc0, !UPT ;  /* 0x00003fff05057892 */ /* 0x000fe4000f8ec03f */
[----:B------:R-:W-:Y:S02]  /*19c0*/  UIMAD UR4, UR38, 0x300, UR60 ;  /* 0x00000300260478a4 */ /* 0x000fe4000f8e023c */
[----:B------:R-:W-:Y:S01]  /*19d0*/  ULOP3.LUT UR7, UR5, 0x10000, URZ, 0xfc, !UPT ;  /* 0x0001000005077892 */ /* 0x000fe2000f8efc3f */
[----:B------:R-:W-:Y:S01]  /*19e0*/  UMOV UR11, 0x40000040 ;  /* 0x40000040000b7882 */ /* 0x000fe20000000000 */
[----:B------:R-:W-:Y:S02]  /*19f0*/  UMOV UR9, 0x40000040 ;  /* 0x4000004000097882 */ /* 0x000fe40000000000 */
[----:B------:R-:W-:Y:S01]  /*1a00*/  UIADD3 UR5, UR7, 0x2, URZ ;  /* 0x0000000207057890 */ /* 0x000fe2000fffe03f */
[----:B------:R-:W-:Y:S01]  /*1a10*/  IMAD.U32 R21, RZ, RZ, UR9 ;  /* 0x00000009ff157e24 */ /* 0x000fe2000f8e00ff */
[----:B------:R-:W-:Y:S01]  /*1a20*/  UMOV UR10, UR4 ;  /* 0x00000004000a7c82 */ /* 0x000fe20008000000 */
[----:B------:R-:W-:Y:S01]  /*1a30*/  UMOV UR8, UR7 ;  /* 0x0000000700087c82 */ /* 0x000fe20008000000 */
[----:B------:R-:W-:Y:S01]  /*1a40*/  UIADD3 UR6, UR4, 0x2, URZ ;  /* 0x0000000204067890 */ /* 0x000fe2000fffe03f */
[----:B------:R-:W-:Y:S01]  /*1a50*/  HGMMA.64x96x16.F32.BF16 R24, gdesc[UR8], RZ, !UPT, gsb0 ;  /* 0x01600000081879f0 */ /* 0x000fe2000c0018ff */
[----:B------:R-:W-:Y:S01]  /*1a60*/  IMAD.U32 R20, RZ, RZ, UR8 ;  /* 0x00000008ff147e24 */ /* 0x000fe2000f8e00ff */
[----:B------:R-:W-:Y:S01]  /*1a70*/  UMOV UR8, UR5 ;  /* 0x0000000500087c82 */ /* 0x000fe20008000000 */
[----:B------:R-:W-:Y:S01]  /*1a80*/  UMOV UR9, 0x40000040 ;  /* 0x4000004000097882 */ /* 0x000fe20000000000 */
[----:B------:R-:W-:Y:S01]  /*1a90*/  UMOV UR11, 0x40000040 ;  /* 0x40000040000b7882 */ /* 0x000fe20000000000 */
[----:B------:R-:W-:Y:S01]  /*1aa0*/  UIADD3 UR5, UR7, 0x4, URZ ;  /* 0x0000000407057890 */ /* 0x000fe2000fffe03f */
[----:B------:R-:W-:Y:S01]  /*1ab0*/  IMAD.U32 R18, RZ, RZ, UR8 ;  /* 0x00000008ff127e24 */ /* 0x000fe2000f8e00ff */
[----:B------:R-:W-:Y:S01]  /*1ac0*/  UMOV UR10, UR6 ;  /* 0x00000006000a7c82 */ /* 0x000fe20008000000 */
[----:B------:R-:W-:Y:S01]  /*1ad0*/  UIADD3 UR6, UR4, 0x4, URZ ;  /* 0x0000000404067890 */ /* 0x000fe2000fffe03f */
[----:B------:R-:W-:Y:S01]  /*1ae0*/  IMAD.U32 R19, RZ, RZ, UR9 ;  /* 0x00000009ff137e24 */ /* 0x000fe2000f8e00ff */
[----:B------:R-:W-:Y:S01]  /*1af0*/  UIADD3 UR4, UR4, 0x6, URZ ;  /* 0x0000000604047890 */ /* 0x000fe2000fffe03f */
[----:B------:R-:W-:-:S02]  /*1b00*/  WARPGROUP.DEPBAR.LE gsb0, 0x0 ;  /* 0x00008000000079c5 */ /* 0x000fc40000010000 */
[----:B------:R-:W-:-:S06]  /*1b10*/  WARPGROUP.ARRIVE ;  /* 0x00000000000079c5 */ /* 0x000fcc0000000000 */
[----:B------:R-:W-:Y:S01]  /*1b20*/  HGMMA.64x96x16.F32.BF16 R24, gdesc[UR8], R24, gsb0 ;  /* 0x01600000081879f0 */ /* 0x000fe20008001818 */
[----:B------:R-:W-:Y:S01]  /*1b30*/  UMOV UR8, UR5 ;  /* 0x0000000500087c82 */ /* 0x000fe20008000000 */
[----:B------:R-:W-:Y:S01]  /*1b40*/  UMOV UR9, 0x40000040 ;  /* 0x4000004000097882 */ /* 0x000fe20000000000 */
[----:B------:R-:W-:Y:S01]  /*1b50*/  UMOV UR10, UR6 ;  /* 0x00000006000a7c82 */ /* 0x000fe20008000000 */
[----:B------:R-:W-:Y:S01]  /*1b60*/  UMOV UR11, 0x40000040 ;  /* 0x40000040000b7882 */ /* 0x000fe20000000000 */
[----:B------:R-:W-:Y:S01]  /*1b70*/  UIADD3 UR5, UR7, 0x6, URZ ;  /* 0x0000000607057890 */ /* 0x000fe2000fffe03f */
[----:B------:R-:W-:Y:S01]  /*1b80*/  MOV R16, UR8 ;  /* 0x0000000800107c02 */ /* 0x000fe20008000f00 */
[----:B------:R-:W-:Y:S01]  /*1b90*/  IMAD.U32 R17, RZ, RZ, UR9 ;  /* 0x00000009ff117e24 */ /* 0x000fe2000f8e00ff */
[----:B------:R-:W-:Y:S02]  /*1ba0*/  WARPGROUP.DEPBAR.LE gsb0, 0x0 ;  /* 0x00008000000079c5 */ /* 0x000fe40000010000 */
[----:B------:R-:W-:-:S06]  /*1bb0*/  WARPGROUP.ARRIVE ;  /* 0x00000000000079c5 */ /* 0x000fcc0000000000 */
[----:B------:R-:W-:Y:S01]  /*1bc0*/  HGMMA.64x96x16.F32.BF16 R24, gdesc[UR8], R24, gsb0 ;  /* 0x01600000081879f0 */ /* 0x000fe20008001818 */
[----:B------:R-:W-:Y:S01]  /*1bd0*/  UMOV UR8, UR5 ;  /* 0x0000000500087c82 */ /* 0x000fe20008000000 */
[----:B------:R-:W-:Y:S01]  /*1be0*/  UMOV UR9, 0x40000040 ;  /* 0x4000004000097882 */ /* 0x000fe20000000000 */
[----:B------:R-:W-:Y:S01]  /*1bf0*/  UMOV UR10, UR4 ;  /* 0x00000004000a7c82 */ /* 0x000fe20008000000 */
[----:B------:R-:W-:Y:S01]  /*1c00*/  UMOV UR11, 0x40000040 ;  /* 0x40000040000b7882 */ /* 0x000fe20000000000 */
[----:B------:R-:W-:Y:S02]  /*1c10*/  IMAD.U32 R14, RZ, RZ, UR8 ;  /* 0x00000008ff0e7e24 */ /* 0x000fe4000f8e00ff */
[----:B------:R-:W-:Y:S01]  /*1c20*/  IMAD.U32 R15, RZ, RZ, UR9 ;  /* 0x00000009ff0f7e24 */ /* 0x000fe2000f8e00ff */
[----:B------:R-:W-:Y:S02]  /*1c30*/  WARPGROUP.DEPBAR.LE gsb0, 0x0 ;  /* 0x00008000000079c5 */ /* 0x000fe40000010000 */
[----:B------:R-:W-:-:S06]  /*1c40*/  WARPGROUP.ARRIVE ;  /* 0x00000000000079c5 */ /* 0x000fcc0000000000 */
[----:B------:R-:W-:Y:S03]  /*1c50*/  HGMMA.64x96x16.F32.BF16 R24, gdesc[UR8], R24, gsb0 ;  /* 0x01600000081879f0 */ /* 0x000fe60008001818 */
[----:B------:R-:W-:Y:S02]  /*1c60*/  WARPGROUP.DEPBAR.LE gsb0, 0x0 ;  /* 0x00008000000079c5 */ /* 0x000fe40000010000 */
[----:B------:R-:W2:Y:S02]  /*1c70*/  SYNCS.PHASECHK.TRANS64.TRYWAIT P1, [UR40+0x32410], R0 ;  /* 0x03241000ff0075a7 */ /* 0x000ea40008020168 */
[----:B--2---:R-:W-:Y:S05]  /*1c80*/  @!P1 BRA `(.L_x_1115) ;  /* 0x000000e400a89947 */ /* 0x004fea0003800000 */
.L_x_1245:
[----:B------:R-:W-:Y:S05]  /*1c90*/  @!P0 BRA `(.L_x_1116) ;  /* 0x0000000000048947 */ /* 0x000fea0003800000 */
[----:B------:R-:W-:Y:S01]  /*1ca0*/  BPT.TRAP 0x1 ;  /* 0x000000040000795c */ /* 0x000fe20000300000 */
.L_x_1116:
[----:B------:R2:W3:Y:S01]  /*1cb0*/  SYNCS.PHASECHK.TRANS64.TRYWAIT P1, [UR52+0x32450], R3 ;  /* 0x03245003ff0075a7 */ /* 0x0004e20008020174 */
[----:B------:R-:W-:Y:S05]  /*1cc0*/  @!P0 BRA `(.L_x_1117) ;  /* 0x0000000000048947 */ /* 0x000fea0003800000 */
[----:B------:R-:W-:Y:S01]  /*1cd0*/  BPT.TRAP 0x1 ;  /* 0x000000040000795c */ /* 0x000fe20000300000 */
.L_x_1117:
[----:B---3--:R-:W-:Y:S05]  /*1ce0*/  @P1 BRA `(.L_x_1118) ;  /* 0x0000000000081947 */ /* 0x008fea0003800000 */
[----:B------:R-:W3:Y:S02]  /*1cf0*/  SYNCS.PHASECHK.TRANS64.TRYWAIT P1, [UR52+0x32450], R3 ;  /* 0x03245003ff0075a7 */ /* 0x000ee40008020174 */
[----:B---3--:R-:W-:Y:S05]  /*1d00*/  @!P1 BRA `(.L_x_1119) ;  /* 0x000000e400a09947 */ /* 0x008fea0003800000 */
.L_x_1118:
[----:B------:R-:W-:Y:S01]  /*1d10*/  UIADD3 UR40, UR40, 0x400, URZ ;  /* 0x0000040028287890 */ /* 0x000fe2000fffe03f */
[----:B------:R-:W-:Y:S01]  /*1d20*/  WARPGROUP.ARRIVE ;  /* 0x00000000000079c5 */ /* 0x000fe20000000000 */
[----:B------:R-:W-:-:S05]  /*1d30*/  UIADD3 UR41, UR41, 0x22400, URZ ;  /* 0x0002240029297890 */ /* 0x000fca000fffe03f */
[----:B0-----:R-:W0:Y:S01]  /*1d40*/  S2R R0, SR_TID.X ;  /* 0x0000000000007919 */ /* 0x001e220000002100 */
[----:B------:R-:W-:Y:S02]  /*1d50*/  USHF.R.U32.HI UR6, URZ, 0x4, UR40 ;  /* 0x000000043f067899 */ /* 0x000fe40008011628 */
[----:B------:R-:W-:Y:S02]  /*1d60*/  USHF.R.U32.HI UR41, URZ, 0x4, UR41 ;  /* 0x000000043f297899 */ /* 0x000fe40008011629 */
[----:B------:R-:W-:Y:S02]  /*1d70*/  ULOP3.LUT UR6, UR6, 0x3fff, URZ, 0xc0, !UPT ;  /* 0x00003fff06067892 */ /* 0x000fe4000f8ec03f */
[----:B------:R-:W-:Y:S02]  /*1d80*/  ULOP3.LUT UR4, UR41, 0x3fff, URZ, 0xc0, !UPT ;  /* 0x00003fff29047892 */ /* 0x000fe4000f8ec03f */
[----:B------:R-:W-:Y:S02]  /*1d90*/  ULOP3.LUT UR7, UR6, 0x10000, URZ, 0xfc, !UPT ;  /* 0x0001000006077892 */ /* 0x000fe4000f8efc3f */
[----:B------:R-:W-:-:S02]  /*1da0*/  ULOP3.LUT UR4, UR4, 0x10000, URZ, 0xfc, !UPT ;  /* 0x0001000004047892 */ /* 0x000fc4000f8efc3f */
[----:B------:R-:W-:Y:S01]  /*1db0*/  UIMAD UR5, UR38, 0xc00, UR7 ;  /* 0x00000c00260578a4 */ /* 0x000fe2000f8e0207 */
[----:B------:R-:W-:Y:S01]  /*1dc0*/  UMOV UR9, 0x40000040 ;  /* 0x4000004000097882 */ /* 0x000fe20000000000 */
[----:B------:R-:W-:Y:S01]  /*1dd0*/  UMOV UR11, 0x40000040 ;  /* 0x40000040000b7882 */ /* 0x000fe20000000000 */
[----:B------:R-:W-:Y:S02]  /*1de0*/  IMAD.U32 R13, RZ, RZ, UR9 ;  /* 0x00000009ff0d7e24 */ /* 0x000fe4000f8e00ff */
[----:B------:R-:W-:Y:S01]  /*1df0*/  UMOV UR8, UR4 ;  /* 0x0000000400087c82 */ /* 0x000fe20008000000 */
[----:B------:R-:W-:Y:S01]  /*1e00*/  UMOV UR13, 0x40000040 ;  /* 0x40000040000d7882 */ /* 0x000fe20000000000 */
[----:B------:R-:W-:Y:S01]  /*1e10*/  UMOV UR10, UR5 ;  /* 0x00000005000a7c82 */ /* 0x000fe20008000000 */
[----:B------:R-:W-:Y:S01]  /*1e20*/  IMAD.U32 R12, RZ, RZ, UR8 ;  /* 0x00000008ff0c7e24 */ /* 0x000fe2000f8e00ff */
[----:B------:R-:W-:Y:S01]  /*1e30*/  HGMMA.64x96x16.F32.BF16 R24, gdesc[UR8], R24, gsb0 ;  /* 0x01600000081879f0 */ /* 0x000fe20008001818 */
[----:B------:R-:W-:Y:S01]  /*1e40*/  UIADD3 UR8, UR4, 0x2, URZ ;  /* 0x0000000204087890 */ /* 0x000fe2000fffe03f */
[----:B------:R-:W-:Y:S01]  /*1e50*/  IMAD.U32 R11, RZ, RZ, UR13 ;  /* 0x0000000dff0b7e24 */ /* 0x000fe2000f8e00ff */
[----:B------:R-:W-:Y:S01]  /*1e60*/  UIADD3 UR9, UR5, 0x2, URZ ;  /* 0x0000000205097890 */ /* 0x000fe2000fffe03f */
[----:B------:R-:W-:Y:S01]  /*1e70*/  UMOV UR15, 0x40000040 ;  /* 0x40000040000f7882 */ /* 0x000fe20000000000 */
[----:B------:R-:W-:-:S03]  /*1e80*/  UIADD3 UR10, UR5, 0x302, URZ ;  /* 0x00000302050a7890 */ /* 0x000fc6000fffe03f */
[----:B------:R-:W-:Y:S01]  /*1e90*/  UMOV UR12, UR8 ;  /* 0x00000008000c7c82 */ /* 0x000fe20008000000 */
[----:B------:R-:W-:Y:S01]  /*1ea0*/  UIADD3 UR8, UR4, 0x4, URZ ;  /* 0x0000000404087890 */ /* 0x000fe2000fffe03f */
[----:B------:R-:W-:Y:S01]  /*1eb0*/  IMAD.U32 R10, RZ, RZ, UR12 ;  /* 0x0000000cff0a7e24 */ /* 0x000fe2000f8e00ff */
[----:B------:R-:W-:Y:S01]  /*1ec0*/  UMOV UR14, UR9 ;  /* 0x00000009000e7c82 */ /* 0x000fe20008000000 */
[----:B------:R-:W-:Y:S01]  /*1ed0*/  UIADD3 UR9, UR5, 0x4, URZ ;  /* 0x0000000405097890 */ /* 0x000fe2000fffe03f */
[----:B0-----:R-:W-:Y:S01]  /*1ee0*/  SHF.R.U32.HI R0, RZ, 0x7, R0 ;  /* 0x00000007ff007819 */ /* 0x001fe20000011600 */
[----:B------:R-:W-:Y:S01]  /*1ef0*/  UMOV UR11, 0x40000040 ;  /* 0x40000040000b7882 */ /* 0x000fe20000000000 */
[----:B------:R-:W-:Y:S02]  /*1f00*/  UIADD3 UR16, UR4, 0x406, URZ ;  /* 0x0000040604107890 */ /* 0x000fe4000fffe03f */
[----:B------:R-:W-:Y:S01]  /*1f10*/  UIADD3 UR18, UR5, 0x306, URZ ;  /* 0x0000030605127890 */ /* 0x000fe2000fffe03f */
[----:B------:R-:W-:Y:S01]  /*1f20*/  IADD3 R0, -R0, 0xb, RZ ;  /* 0x0000000b00007810 */ /* 0x000fe20007ffe1ff */
[----:B------:R-:W-:Y:S01]  /*1f30*/  UMOV UR17, 0x40000040 ;  /* 0x4000004000117882 */ /* 0x000fe20000000000 */
[----:B------:R-:W-:Y:S01]  /*1f40*/  UMOV UR19, 0x40000040 ;  /* 0x4000004000137882 */ /* 0x000fe20000000000 */
[----:B------:R-:W-:-:S02]  /*1f50*/  UIADD3 UR20, UR4, 0x800, URZ ;  /* 0x0000080004147890 */ /* 0x000fc4000fffe03f */
[----:B------:R-:W-:Y:S01]  /*1f60*/  UIADD3 UR22, UR5, 0x600, URZ ;  /* 0x0000060005167890 */ /* 0x000fe2000fffe03f */
[----:B------:R-:W-:Y:S01]  /*1f70*/  UMOV UR21, 0x40000040 ;  /* 0x4000004000157882 */ /* 0x000fe20000000000 */
        /* <DEDUP_REMOVED lines=29> */
[----:B------:R-:W-:Y:S02]  /*2150*/  WARPGROUP.DEPBAR.LE gsb0, 0x0 ;  /* 0x00008000000079c5 */ /* 0x000fe40000010000 */
[----:B------:R-:W-:-:S06]  /*2160*/  WARPGROUP.ARRIVE ;  /* 0x00000000000079c5 */ /* 0x000fcc0000000000 */
[----:B------:R-:W-:Y:S01]  /*2170*/  HGMMA.64x96x16.F32.BF16 R24, gdesc[UR12], R24, gsb0 ;  /* 0x016000000c1879f0 */ /* 0x000fe20008001818 */
[----:B------:R-:W-:Y:S01]  /*2180*/  UMOV UR12, UR8 ;  /* 0x00000008000c7c82 */ /* 0x000fe20008000000 */
[----:B------:R-:W-:Y:S01]  /*2190*/  UMOV UR13, 0x40000040 ;  /* 0x40000040000d7882 */ /* 0x000fe20000000000 */
[----:B------:R-:W-:Y:S01]  /*21a0*/  UMOV UR14, UR9 ;  /* 0x00000009000e7c82 */ /* 0x000fe20008000000 */
[----:B------:R-:W-:Y:S01]  /*21b0*/  UMOV UR15, 0x40000040 ;  /* 0x40000040000f7882 */ /* 0x000fe20000000000 */
[----:B------:R-:W-:Y:S01]  /*21c0*/  UIADD3 UR8, UR4, 0x6, URZ ;  /* 0x0000000604087890 */ /* 0x000fe2000fffe03f */
[----:B------:R-:W-:Y:S01]  /*21d0*/  IMAD.U32 R8, RZ, RZ, UR12 ;  /* 0x0000000cff087e24 */ /* 0x000fe2000f8e00ff */
[----:B------:R-:W-:Y:S01]  /*21e0*/  UIADD3 UR9, UR5, 0x6, URZ ;  /* 0x0000000605097890 */ /* 0x000fe2000fffe03f */
[----:B------:R-:W-:Y:S01]  /*21f0*/  MOV R9, UR13 ;  /* 0x0000000d00097c02 */ /* 0x000fe20008000f00 */
        /* <DEDUP_REMOVED lines=20> */
[----:B------:R-:W-:Y:S01]  /*2340*/  UMOV UR9, 0x40000040 ;  /* 0x4000004000097882 */ /* 0x000fe20000000000 */
[----:B------:R-:W-:Y:S01]  /*2350*/  IMAD.U32 R5, RZ, RZ, UR13 ;  /* 0x0000000dff057e24 */ /* 0x000fe2000f8e00ff */
        /* <DEDUP_REMOVED lines=44> */
.L_x_1120:
[----:B------:R-:W-:Y:S01]  /*2620*/  ULDC UR4, c[0x0][0xad0] ;  /* 0x0002b40000047ab9 */ /* 0x000fe20000000800 */
[----:B-12---:R-:W-:Y:S02]  /*2630*/  IMAD R3, R158, -0x60, R157 ;  /* 0xffffffa09e037824 */ /* 0x006fe400078e029d */
[----:B------:R-:W-:Y:S01]  /*2640*/  FMUL.FTZ R24, R24, UR4 ;  /* 0x0000000418187c20 */ /* 0x000fe20008410000 */
[----:B------:R-:W-:Y:S01]  /*2650*/  FMUL.FTZ R25, R25, UR4 ;  /* 0x0000000419197c20 */ /* 0x000fe20008410000 */
[----:B------:R-:W-:Y:S01]  /*2660*/  FMUL.FTZ R32, R32, UR4 ;  /* 0x0000000420207c20 */ /* 0x000fe20008410000 */
[----:B------:R-:W-:Y:S01]  /*2670*/  FMUL.FTZ R28, R28, UR4 ;  /* 0x000000041c1c7c20 */ /* 0x000fe20008410000 */
[----:B------:R-:W-:Y:S01]  /*2680*/  FMUL.FTZ R29, R29, UR4 ;  /* 0x000000041d1d7c20 */ /* 0x000fe20008410000 */
[----:B------:R-:W-:Y:S01]  /*2690*/  VIADD R22, R3, 0x60 ;  /* 0x0000006003167836 */ /* 0x000fe20000000000 */
[----:B------:R-:W1:Y:S01]  /*26a0*/  MUFU.TANH R24, R24 ;  /* 0x0000001800187308 */ /* 0x000e620000002400 */
[----:B------:R-:W-:Y:S01]  /*26b0*/  FMUL.FTZ R27, R27, UR4 ;  /* 0x000000041b1b7c20 */ /* 0x000fe20008410000 */
[----:B------:R-:W-:Y:S01]  /*26c0*/  FMUL.FTZ R26, R26, UR4 ;  /* 0x000000041a1a7c20 */ /* 0x000fe20008410000 */
[----:B------:R-:W-:-:S02]  /*26d0*/  IMAD R22, R223, -0x2, R22 ;  /* 0xfffffffedf167824 */ /* 0x000fc400078e0216 */
[----:B------:R-:W-:Y:S01]  /*26e0*/  FMUL.FTZ R33, R33, UR4 ;  /* 0x0000000421217c20 */ /* 0x000fe20008410000 */
[----:B------:R-:W-:Y:S01]  /*26f0*/  FMUL.FTZ R30, R30, UR4 ;  /* 0x000000041e1e7c20 */ /* 0x000fe20008410000 */
[----:B------:R-:W-:Y:S01]  /*2700*/  FMUL.FTZ R31, R31, UR4 ;  /* 0x000000041f1f7c20 */ /* 0x000fe20008410000 */
[----:B------:R-:W-:Y:S01]  /*2710*/  FMUL.FTZ R36, R36, UR4 ;  /* 0x0000000424247c20 */ /* 0x000fe20008410000 */
[----:B------:R-:W2:Y:S01]  /*2720*/  MUFU.TANH R25, R25 ;  /* 0x0000001900197308 */ /* 0x000ea20000002400 */
[C---:B------:R-:W-:Y:S01]  /*2730*/  ISETP.GT.AND P2, PT, R22.reuse, RZ, PT ;  /* 0x000000ff1600720c */ /* 0x040fe20003f44270 */
[----:B------:R-:W-:Y:S01]  /*2740*/  FMUL.FTZ R37, R37, UR4 ;  /* 0x0000000425257c20 */ /* 0x000fe20008410000 */
[----:B------:R-:W-:Y:S01]  /*2750*/  ISETP.GT.AND P1, PT, R22, 0x1, PT ;  /* 0x000000011600780c */ /* 0x000fe20003f24270 */
[----:B------:R-:W-:Y:S01]  /*2760*/  FMUL.FTZ R34, R34, UR4 ;  /* 0x0000000422227c20 */ /* 0x000fe20008410000 */
[----:B------:R-:W-:Y:S01]  /*2770*/  ISETP.GT.AND P4, PT, R22, 0x10, PT ;  /* 0x000000101600780c */ /* 0x000fe20003f84270 */
[----:B------:R-:W-:Y:S01]  /*2780*/  FMUL.FTZ R40, R40, UR4 ;  /* 0x0000000428287c20 */ /* 0x000fe20008410000 */
[----:B------:R-:W-:Y:S01]  /*2790*/  ISETP.GT.AND P6, PT, R22, 0x8, PT ;  /* 0x000000081600780c */ /* 0x000fe20003fc4270 */
[----:B------:R-:W3:Y:S01]  /*27a0*/  MUFU.TANH R32, R32 ;  /* 0x0000002000207308 */ /* 0x000ee20000002400 */
[----:B-1----:R-:W-:Y:S01]  /*27b0*/  FSEL R3, R24, -INF , P2 ;  /* 0xff80000018037808 */ /* 0x002fe20001000000 */
[----:B------:R-:W-:Y:S01]  /*27c0*/  FMUL.FTZ R35, R35, UR4 ;  /* 0x0000000423237c20 */ /* 0x000fe20008410000 */
[----:B------:R-:W-:Y:S01]  /*27d0*/  ISETP.GT.AND P5, PT, R22, 0x9, PT ;  /* 0x000000091600780c */ /* 0x000fe20003fa4270 */
[----:B------:R-:W-:Y:S01]  /*27e0*/  FMUL.FTZ R41, R41, UR4 ;  /* 0x0000000429297c20 */ /* 0x000fe20008410000 */
[----:B------:R-:W-:Y:S01]  /*27f0*/  FMUL.FTZ R38, R38, UR4 ;  /* 0x0000000426267c20 */ /* 0x000fe20008410000 */
[----:B------:R-:W-:Y:S01]  /*2800*/  ISETP.GT.AND P3, PT, R22, 0x11, PT ;  /* 0x000000111600780c */ /* 0x000fe20003f64270 */
[----:B------:R-:W-:Y:S01]  /*2810*/  FMUL.FTZ R44, R44, UR4 ;  /* 0x000000042c2c7c20 */ /* 0x000fe20008410000 */
[----:B------:R-:W1:Y:S01]  /*2820*/  MUFU.TANH R28, R28 ;  /* 0x0000001c001c7308 */ /* 0x000e620000002400 */
[----:B--2---:R-:W-:Y:S01]  /*2830*/  FSEL R25, R25, -INF , P1 ;  /* 0xff80000019197808 */ /* 0x004fe20000800000 */
[----:B------:R-:W-:Y:S01]  /*2840*/  FMUL.FTZ R39, R39, UR4 ;  /* 0x0000000427277c20 */ /* 0x000fe20008410000 */
[----:B------:R-:W-:Y:S01]  /*2850*/  FMUL.FTZ R45, R45, UR4 ;  /* 0x000000042d2d7c20 */ /* 0x000fe20008410000 */
[----:B------:R-:W-:Y:S01]  /*2860*/  FMUL.FTZ R42, R42, UR4 ;  /* 0x000000042a2a7c20 */ /* 0x000fe20008410000 */
[----:B------:R-:W-:Y:S01]  /*2870*/  FMUL.FTZ R48, R48, UR4 ;  /* 0x0000000430307c20 */ /* 0x000fe20008410000 */
[----:B------:R-:W-:Y:S01]  /*2880*/  FMUL.FTZ R43, R43, UR4 ;  /* 0x000000042b2b7c20 */ /* 0x000fe20008410000 */
[----:B------:R-:W-:Y:S01]  /*2890*/  FMUL.FTZ R49, R49, UR4 ;  /* 0x0000000431317c20 */ /* 0x000fe20008410000 */
[----:B------:R-:W2:Y:S01]  /*28a0*/  MUFU.TANH R29, R29 ;  /* 0x0000001d001d7308 */ /* 0x000ea20000002400 */
[----:B---3--:R-:W-:Y:S01]  /*28b0*/  FSEL R174, R32, -INF , P4 ;  /* 0xff80000020ae7808 */ /* 0x008fe20002000000 */
[----:B------:R-:W-:Y:S01]  /*28c0*/  FMUL.FTZ R46, R46, UR4 ;  /* 0x000000042e2e7c20 */ /* 0x000fe20008410000 */
[----:B------:R-:W-:Y:S01]  /*28d0*/  FMNMX.FTZ R32, R3, R25, !PT ;  /* 0x0000001903207209 */ /* 0x000fe20007810000 */
[----:B------:R-:W-:Y:S01]  /*28e0*/  FMUL.FTZ R52, R52, UR4 ;  /* 0x0000000434347c20 */ /* 0x000fe20008410000 */
[----:B------:R-:W-:Y:S01]  /*28f0*/  FMUL.FTZ R47, R47, UR4 ;  /* 0x000000042f2f7c20 */ /* 0x000fe20008410000 */
        /* <DEDUP_REMOVED lines=23> */
[----:B------:R-:W-:Y:S01]  /*2a70*/  ISETP.GT.AND P1, PT, R22, 0x19, PT ;  /* 0x000000191600780c */ /* 0x000fe20003f24270 */
[----:B------:R-:W-:Y:S01]  /*2a80*/  FMUL.FTZ R63, R63, UR4 ;  /* 0x000000043f3f7c20 */ /* 0x000fe20008410000 */
[----:B------:R-:W-:Y:S01]  /*2a90*/  FMNMX.FTZ R32, R174, R27, !PT ;  /* 0x0000001bae207209 */ /* 0x000fe20007810000 */
        /* <DEDUP_REMOVED lines=9> */
[----:B--2---:R-:W-:Y:S01]  /*2b30*/  FSEL R175, R33, -INF , P3 ;  /* 0xff80000021af7808 */ /* 0x004fe20001800000 */
[----:B------:R-:W-:Y:S01]  /*2b40*/  FMUL.FTZ R71, R71, UR4 ;  /* 0x0000000447477c20 */ /* 0x000fe20008410000 */
[----:B------:R-:W-:Y:S01]  /*2b50*/  ULDC UR4, c[0x0][0xa80] ;  /* 0x0002a00000047ab9 */ /* 0x000fe20000000800 */
[----:B------:R-:W-:Y:S01]  /*2b60*/  UIADD3 UR5, UR52, 0x32440, URZ ;  /* 0x0003244034057890 */ /* 0x000fe2000fffe03f */
[----:B------:R-:W-:Y:S01]  /*2b70*/  IMAD.U32 R202, RZ, RZ, UR4 ;  /* 0x00000004ffca7e24 */ /* 0x000fe2000f8e00ff */
[----:B------:R-:W-:-:S02]  /*2b80*/  ULOP3.LUT UR6, UR6, 0x3000000, URZ, 0xfc, !UPT ;  /* 0x0300000006067892 */ /* 0x000fc4000f8efc3f */
[----:B------:R-:W2:Y:S01]  /*2b90*/  MUFU.TANH R36, R36 ;  /* 0x0000002400247308 */ /* 0x000ea20000002400 */
[----:B---3--:R-:W-:Y:S01]  /*2ba0*/  FSEL R30, R30, -INF , P6 ;  /* 0xff8000001e1e7808 */ /* 0x008fe20003000000 */
[----:B------:R-:W-:Y:S01]  /*2bb0*/  UPRMT UR5, UR53, 0x654, UR5 ;  /* 0x0000065435057896 */ /* 0x000fe20008000005 */
[----:B------:R-:W-:Y:S01]  /*2bc0*/  ISETP.GT.AND P6, PT, R22, 0x20, PT ;  /* 0x000000201600780c */ /* 0x000fe20003fc4270 */
[----:B------:R-:W-:Y:S01]  /*2bd0*/  UIMAD UR4, UR38, 0xc00, UR6 ;  /* 0x00000c00260478a4 */ /* 0x000fe2000f8e0206 */
[----:B------:R-:W-:Y:S01]  /*2be0*/  FMNMX.FTZ R27, R30, R27, !PT ;  /* 0x0000001b1e1b7209 */ /* 0x000fe20007810000 */
[----:B------:R-:W-:Y:S02]  /*2bf0*/  UMOV UR11, 0x40000040 ;  /* 0x40000040000b7882 */ /* 0x000fe40000000000 */
[----:B------:R-:W3:Y:S01]  /*2c00*/  MUFU.TANH R37, R37 ;  /* 0x0000002500257308 */ /* 0x000ee20000002400 */
[----:B-1----:R-:W-:Y:S02]  /*2c10*/  FSEL R28, R31, -INF , P5 ;  /* 0xff8000001f1c7808 */ /* 0x002fe40002800000 */
[----:B------:R-:W-:Y:S01]  /*2c20*/  FMNMX.FTZ R31, R175, R32, !PT ;  /* 0x00000020af1f7209 */ /* 0x000fe20007810000 */
[----:B------:R-:W-:Y:S01]  /*2c30*/  SYNCS.ARRIVE.TRANS64.RED.A1T0 RZ, [UR5], RZ ;  /* 0x000000ffffff79a7 */ /* 0x000fe20008100405 */
[----:B------:R-:W-:Y:S01]  /*2c40*/  FMNMX.FTZ R27, R28, R27, !PT ;  /* 0x0000001b1c1b7209 */ /* 0x000fe20007810000 */
[----:B------:R-:W-:Y:S01]  /*2c50*/  UMOV UR10, UR4 ;  /* 0x00000004000a7c82 */ /* 0x000fe20008000000 */
[----:B------:R-:W-:Y:S01]  /*2c60*/  ISETP.GT.AND P5, PT, R22, 0x21, PT ;  /* 0x000000211600780c */ /* 0x000fe20003fa4270 */
[----:B------:R-:W1:Y:S01]  /*2c70*/  MUFU.TANH R34, R34 ;  /* 0x0000002200227308 */ /* 0x000e620000002400 */
[----:B--2---:R-:W-:-:S04]  /*2c80*/  FSEL R176, R36, -INF , P2 ;  /* 0xff80000024b07808 */ /* 0x004fc80001000000 */
[----:B------:R-:W-:-:S03]  /*2c90*/  FMNMX.FTZ R32, R176, R31, !PT ;  /* 0x0000001fb0207209 */ /* 0x000fc60007810000 */
[----:B------:R-:W2:Y:S01]  /*2ca0*/  MUFU.TANH R40, R40 ;  /* 0x0000002800287308 */ /* 0x000ea20000002400 */
[----:B---3--:R-:W-:-:S04]  /*2cb0*/  FSEL R177, R37, -INF , P1 ;  /* 0xff80000025b17808 */ /* 0x008fc80000800000 */
[----:B------:R-:W-:-:S03]  /*2cc0*/  FMNMX.FTZ R31, R177, R32, !PT ;  /* 0x00000020b11f7209 */ /* 0x000fc60007810000 */
[----:B------:R-:W3:Y:S01]  /*2cd0*/  MUFU.TANH R35, R35 ;  /* 0x0000002300237308 */ /* 0x000ee20000002400 */
[----:B-1----:R-:W-:Y:S02]  /*2ce0*/  FSEL R178, R34, -INF , P4 ;  /* 0xff80000022b27808 */ /* 0x002fe40002000000 */
[----:B------:R-:W-:Y:S02]  /*2cf0*/  ISETP.GT.AND P4, PT, R22, 0x28, PT ;  /* 0x000000281600780c */ /* 0x000fe40003f84270 */
[----:B------:R-:W-:-:S03]  /*2d00*/  FMNMX.FTZ R32, R178, R27, !PT ;  /* 0x0000001bb2207209 */ /* 0x000fc60007810000 */
[----:B------:R-:W1:Y:S01]  /*2d10*/  MUFU.TANH R41, R41 ;  /* 0x0000002900297308 */ /* 0x000e620000002400 */
[----:B--2---:R-:W-:-:S04]  /*2d20*/  FSEL R182, R40, -INF , P6 ;  /* 0xff80000028b67808 */ /* 0x004fc80003000000 */
[----:B------:R-:W-:-:S03]  /*2d30*/  FMNMX.FTZ R31, R182, R31, !PT ;  /* 0x0000001fb61f7209 */ /* 0x000fc60007810000 */
[----:B------:R-:W2:Y:S01]  /*2d40*/  MUFU.TANH R38, R38 ;  /* 0x0000002600267308 */ /* 0x000ea20000002400 */
[----:B---3--:R-:W-:Y:S02]  /*2d50*/  FSEL R179, R35, -INF , P3 ;  /* 0xff80000023b37808 */ /* 0x008fe40001800000 */
[----:B------:R-:W-:Y:S02]  /*2d60*/  ISETP.GT.AND P3, PT, R22, 0x29, PT ;  /* 0x000000291600780c */ /* 0x000fe40003f64270 */
[----:B------:R-:W-:-:S03]  /*2d70*/  FMNMX.FTZ R27, R179, R32, !PT ;  /* 0x00000020b31b7209 */ /* 0x000fc60007810000 */
[----:B------:R-:W3:Y:S01]  /*2d80*/  MUFU.TANH R44, R44 ;  /* 0x0000002c002c7308 */ /* 0x000ee20000002400 */
[----:B-1----:R-:W-:-:S04]  /*2d90*/  FSEL R184, R41, -INF , P5 ;  /* 0xff80000029b87808 */ /* 0x002fc80002800000 */
[----:B------:R-:W-:-:S03]  /*2da0*/  FMNMX.FTZ R31, R184, R31, !PT ;  /* 0x0000001fb81f7209 */ /* 0x000fc60007810000 */
[----:B------:R-:W1:Y:S01]  /*2db0*/  MUFU.TANH R39, R39 ;  /* 0x0000002700277308 */ /* 0x000e620000002400 */
[----:B--2---:R-:W-:Y:S02]  /*2dc0*/  FSEL R180, R38, -INF , P2 ;  /* 0xff80000026b47808 */ /* 0x004fe40001000000 */
[----:B------:R-:W-:Y:S02]  /*2dd0*/  ISETP.GT.AND P2, PT, R22, 0x30, PT ;  /* 0x000000301600780c */ /* 0x000fe40003f44270 */
        /* <DEDUP_REMOVED lines=69> */
[----:B------:R-:W-:-:S05]  /*3230*/  ISETP.GT.AND P4, PT, R22, 0x58, PT ;  /* 0x000000581600780c */ /* 0x000fca0003f84270 */
[----:B------:R-:W1:Y:S01]  /*3240*/  MUFU.TANH R65, R65 ;  /* 0x0000004100417308 */ /* 0x000e620000002400 */
[----:B--2---:R-:W-:Y:S02]  /*3250*/  FSEL R191, R59, -INF , P3 ;  /* 0xff8000003bbf7808 */ /* 0x004fe40001800000 */
[----:B------:R-:W-:Y:S02]  /*3260*/  ISETP.GT.AND P3, PT, R22, 0x59, PT ;  /* 0x000000591600780c */ /* 0x000fe40003f64270 */
[----:B------:R-:W-:-:S03]  /*3270*/  FMNMX.FTZ R22, R196, R27, !PT ;  /* 0x0000001bc4167209 */ /* 0x000fc60007810000 */
[----:B------:R-:W2:Y:S01]  /*3280*/  MUFU.TANH R62, R62 ;  /* 0x0000003e003e7308 */ /* 0x000ea20000002400 */
[----:B---3--:R-:W-:Y:S02]  /*3290*/  FSEL R164, R64, -INF , P6 ;  /* 0xff80000040a47808 */ /* 0x008fe40003000000 */
[----:B------:R-:W-:Y:S02]  /*32a0*/  FMNMX.FTZ R22, R191, R22, !PT ;  /* 0x00000016bf167209 */ /* 0x000fe40007810000 */
[----:B------:R-:W-:-:S03]  /*32b0*/  FMNMX.FTZ R32, R164, R31, !PT ;  /* 0x0000001fa4207209 */ /* 0x000fc60007810000 */
[----:B------:R-:W3:Y:S01]  /*32c0*/  MUFU.TANH R68, R68 ;  /* 0x0000004400447308 */ /* 0x000ee20000002400 */
[----:B-1----:R-:W-:-:S04]  /*32d0*/  FSEL R165, R65, -INF , P5 ;  /* 0xff80000041a57808 */ /* 0x002fc80002800000 */
[----:B------:R-:W-:-:S03]  /*32e0*/  FMNMX.FTZ R27, R165, R32, !PT ;  /* 0x00000020a51b7209 */ /* 0x000fc60007810000 */
[----:B------:R-:W1:Y:S01]  /*32f0*/  MUFU.TANH R63, R63 ;  /* 0x0000003f003f7308 */ /* 0x000e620000002400 */
[----:B--2---:R-:W-:-:S04]  /*3300*/  FSEL R193, R62, -INF , P2 ;  /* 0xff8000003ec17808 */ /* 0x004fc80001000000 */
[----:B------:R-:W-:-:S03]  /*3310*/  FMNMX.FTZ R22, R193, R22, !PT ;  /* 0x00000016c1167209 */ /* 0x000fc60007810000 */
[----:B------:R-:W2:Y:S01]  /*3320*/  MUFU.TANH R66, R66 ;  /* 0x0000004200427308 */ /* 0x000ea20000002400 */
[----:B---3--:R-:W-:-:S04]  /*3330*/  FSEL R166, R68, -INF , P4 ;  /* 0xff80000044a67808 */ /* 0x008fc80002000000 */
        /* <DEDUP_REMOVED lines=12> */
[----:B------:R-:W-:Y:S02]  /*3400*/  FMNMX.FTZ R32, R167, R32, !PT ;  /* 0x00000020a7207209 */ /* 0x000fe40007810000 */
[----:B--2---:R-:W-:-:S03]  /*3410*/  FSEL R170, R70, -INF , P4 ;  /* 0xff80000046aa7808 */ /* 0x004fc60002000000 */
[----:B------:R-:W1:Y:S01]  /*3420*/  SHFL.BFLY PT, R31, R32, 0x2, 0x1f ;  /* 0x0c401f00201f7f89 */ /* 0x000e6200000e0000 */
[----:B------:R-:W-:Y:S02]  /*3430*/  FMNMX.FTZ R22, R170, R27, !PT ;  /* 0x0000001baa167209 */ /* 0x000fe40007810000 */
[----:B---3--:R-:W-:-:S04]  /*3440*/  FSEL R171, R71, -INF , P3 ;  /* 0xff80000047ab7808 */ /* 0x008fc80001800000 */
[----:B------:R-:W-:-:S05]  /*3450*/  FMNMX.FTZ R22, R171, R22, !PT ;  /* 0x00000016ab167209 */ /* 0x000fca0007810000 */
[----:B------:R-:W2:Y:S01]  /*3460*/  SHFL.BFLY PT, R27, R22, 0x2, 0x1f ;  /* 0x0c401f00161b7f89 */ /* 0x000ea200000e0000 */
[----:B-1----:R-:W-:-:S05]  /*3470*/  FMNMX.FTZ R31, R32, R31, !PT ;  /* 0x0000001f201f7209 */ /* 0x002fca0007810000 */
[----:B------:R-:W1:Y:S01]  /*3480*/  SHFL.BFLY PT, R34, R31, 0x1, 0x1f ;  /* 0x0c201f001f227f89 */ /* 0x000e6200000e0000 */
[----:B--2---:R-:W-:-:S05]  /*3490*/  FMNMX.FTZ R27, R22, R27, !PT ;  /* 0x0000001b161b7209 */ /* 0x004fca0007810000 */
[----:B------:R-:W2:Y:S01]  /*34a0*/  SHFL.BFLY PT, R156, R27, 0x1, 0x1f ;  /* 0x0c201f001b9c7f89 */ /* 0x000ea200000e0000 */
[----:B-1----:R-:W-:Y:S01]  /*34b0*/  FMNMX.FTZ R199, R31, R34, !PT ;  /* 0x000000221fc77209 */ /* 0x002fe20007810000 */
[----:B------:R1:W-:Y:S03]  /*34c0*/  BAR.SYNC.DEFER_BLOCKING R208, 0x100 ;  /* 0x000400d00000751d */ /* 0x0003e60000010000 */
[C---:B------:R-:W-:Y:S01]  /*34d0*/  FSETP.NEU.FTZ.AND P1, PT, R199.reuse, -INF , PT ;  /* 0xff800000c700780b */ /* 0x040fe20003f3d000 */
[----:B------:R-:W-:-:S05]  /*34e0*/  FMUL.FTZ R172, R199, R202 ;  /* 0x000000cac7ac7220 */ /* 0x000fca0000410000 */
[----:B------:R-:W-:-:S05]  /*34f0*/  FSEL R172, R172, RZ, P1 ;  /* 0x000000ffacac7208 */ /* 0x000fca0000800000 */
[--C-:B------:R-:W-:Y:S01]  /*3500*/  FFMA.FTZ R3, R3, R202, -R172.reuse ;  /* 0x000000ca03037223 */ /* 0x100fe200000108ac */
[----:B--2---:R-:W-:Y:S01]  /*3510*/  FMNMX.FTZ R156, R27, R156, !PT ;  /* 0x0000009c1b9c7209 */ /* 0x004fe20007810000 */
[-CC-:B------:R-:W-:Y:S01]  /*3520*/  FFMA.FTZ R22, R25, R202.reuse, -R172.reuse ;  /* 0x000000ca19167223 */ /* 0x180fe200000108ac */
[-CC-:B------:R-:W-:Y:S01]  /*3530*/  FFMA.FTZ R23, R23, R202.reuse, -R172.reuse ;  /* 0x000000ca17177223 */ /* 0x180fe200000108ac */
[-CC-:B------:R-:W-:Y:S01]  /*3540*/  FFMA.FTZ R159, R29, R202.reuse, -R172.reuse ;  /* 0x000000ca1d9f7223 */ /* 0x180fe200000108ac */
[C---:B------:R-:W-:Y:S01]  /*3550*/  FSETP.NEU.FTZ.AND P1, PT, R156.reuse, -INF , PT ;  /* 0xff8000009c00780b */ /* 0x040fe20003f3d000 */
[-C--:B------:R-:W-:Y:S01]  /*3560*/  FMUL.FTZ R173, R156, R202.reuse ;  /* 0x000000ca9cad7220 */ /* 0x080fe20000410000 */
[----:B------:R-:W-:Y:S01]  /*3570*/  MUFU.EX2 R3, R3 ;  /* 0x0000000300037308 */ /* 0x000fe20000000800 */
[-CC-:B------:R-:W-:Y:S01]  /*3580*/  FFMA.FTZ R174, R174, R202.reuse, -R172.reuse ;  /* 0x000000caaeae7223 */ /* 0x180fe200000108ac */
[-CC-:B------:R-:W-:Y:S01]  /*3590*/  FFMA.FTZ R175, R175, R202.reuse, -R172.reuse ;  /* 0x000000caafaf7223 */ /* 0x180fe200000108ac */
[-CC-:B------:R-:W-:Y:S01]  /*35a0*/  FFMA.FTZ R176, R176, R202.reuse, -R172.reuse ;  /* 0x000000cab0b07223 */ /* 0x180fe200000108ac */
[----:B------:R-:W-:Y:S01]  /*35b0*/  FSEL R173, R173, RZ, P1 ;  /* 0x000000ffadad7208 */ /* 0x000fe20000800000 */
        /* <DEDUP_REMOVED lines=20> */
[----:B--2---:R-:W-:Y:S01]  /*3700*/  F2FP.BF16.F32.PACK_AB R152, R22, R3 ;  /* 0x000000031698723e */ /* 0x004fe200000010ff */
        /* <DEDUP_REMOVED lines=15> */
[----:B---3--:R-:W-:Y:S01]  /*3800*/  F2FP.BF16.F32.PACK_AB R154, R159, R23 ;  /* 0x000000179f9a723e */ /* 0x008fe200000010ff */
[-CC-:B------:R-:W-:Y:S01]  /*3810*/  FFMA.FTZ R191, R191, R202.reuse, -R173.reuse ;  /* 0x000000cabfbf7223 */ /* 0x180fe200000108ad */
[-CC-:B------:R-:W-:Y:S01]  /*3820*/  FFMA.FTZ R193, R193, R202.reuse, -R173.reuse ;  /* 0x000000cac1c17223 */ /* 0x180fe200000108ad */
[-CC-:B------:R-:W-:Y:S01]  /*3830*/  FFMA.FTZ R195, R195, R202.reuse, -R173.reuse ;  /* 0x000000cac3c37223 */ /* 0x180fe200000108ad */
[-CC-:B------:R-:W-:Y:S01]  /*3840*/  FFMA.FTZ R164, R164, R202.reuse, -R172.reuse ;  /* 0x000000caa4a47223 */ /* 0x180fe200000108ac */
[-CC-:B------:R-:W-:Y:S01]  /*3850*/  FFMA.FTZ R165, R165, R202.reuse, -R172.reuse ;  /* 0x000000caa5a57223 */ /* 0x180fe200000108ac */
[-CC-:B------:R-:W-:Y:S01]  /*3860*/  FFMA.FTZ R166, R166, R202.reuse, -R172.reuse ;  /* 0x000000caa6a67223 */ /* 0x180fe200000108ac */
[----:B------:R-:W-:Y:S01]  /*3870*/  MUFU.EX2 R162, R162 ;  /* 0x000000a200a27308 */ /* 0x000fe20000000800 */
[-C--:B------:R-:W-:Y:S01]  /*3880*/  FFMA.FTZ R167, R167, R202.reuse, -R172 ;  /* 0x000000caa7a77223 */ /* 0x080fe200000108ac */
[-CC-:B------:R-:W-:Y:S01]  /*3890*/  FFMA.FTZ R168, R168, R202.reuse, -R173.reuse ;  /* 0x000000caa8a87223 */ /* 0x180fe200000108ad */
[-CC-:B------:R-:W-:Y:S01]  /*38a0*/  FFMA.FTZ R169, R169, R202.reuse, -R173.reuse ;  /* 0x000000caa9a97223 */ /* 0x180fe200000108ad */
[-CC-:B------:R-:W-:Y:S01]  /*38b0*/  FFMA.FTZ R170, R170, R202.reuse, -R173.reuse ;  /* 0x000000caaaaa7223 */ /* 0x180fe200000108ad */
[----:B------:R-:W-:Y:S01]  /*38c0*/  FFMA.FTZ R171, R171, R202, -R173 ;  /* 0x000000caabab7223 */ /* 0x000fe200000108ad */
[----:B------:R-:W-:-:S02]  /*38d0*/  FADD.FTZ R22, R3, R22 ;  /* 0x0000001603167221 */ /* 0x000fc40000010000 */
[----:B------:R-:W3:Y:S01]  /*38e0*/  MUFU.EX2 R163, R163 ;  /* 0x000000a300a37308 */ /* 0x000ee20000000800 */
[----:B--2---:R-:W-:Y:S01]  /*38f0*/  F2FP.BF16.F32.PACK_AB R153, R161, R160 ;  /* 0x000000a0a199723e */ /* 0x004fe200000010ff */
[----:B------:R-:W-:Y:S01]  /*3900*/  FADD.FTZ R161, R160, R161 ;  /* 0x000000a1a0a17221 */ /* 0x000fe20000010000 */
[----:B------:R-:W-:-:S04]  /*3910*/  FADD.FTZ R22, R23, R22 ;  /* 0x0000001617167221 */ /* 0x000fc80000010000 */
[----:B------:R-:W-:Y:S01]  /*3920*/  FADD.FTZ R159, R159, R22 ;  /* 0x000000169f9f7221 */ /* 0x000fe20000010000 */
[----:B------:R-:W-:Y:S08]  /*3930*/  MUFU.EX2 R174, R174 ;  /* 0x000000ae00ae7308 */ /* 0x000ff00000000800 */
[----:B------:R-:W2:Y:S01]  /*3940*/  MUFU.EX2 R175, R175 ;  /* 0x000000af00af7308 */ /* 0x000ea20000000800 */
[----:B---3--:R-:W-:Y:S01]  /*3950*/  F2FP.BF16.F32.PACK_AB R155, R163, R162 ;  /* 0x000000a2a39b723e */ /* 0x008fe200000010ff */
        /* <DEDUP_REMOVED lines=9> */
[----:B------:R-:W3:Y:S08]  /*39f0*/  MUFU.EX2 R179, R179 ;  /* 0x000000b300b37308 */ /* 0x000ef00000000800 */
[----:B------:R-:W-:Y:S08]  /*3a00*/  MUFU.EX2 R180, R180 ;  /* 0x000000b400b47308 */ /* 0x000ff00000000800 */
[----:B------:R-:W4:Y:S08]  /*3a10*/  MUFU.EX2 R181, R181 ;  /* 0x000000b500b57308 */ /* 0x000f300000000800 */
[----:B------:R-:W5:Y:S08]  /*3a20*/  MUFU.EX2 R182, R182 ;  /* 0x000000b600b67308 */ /* 0x000f700000000800 */
[----:B------:R-:W-:Y:S08]  /*3a30*/  MUFU.EX2 R184, R184 ;  /* 0x000000b800b87308 */ /* 0x000ff00000000800 */
[----:B------:R-:W-:Y:S08]  /*3a40*/  MUFU.EX2 R186, R186 ;  /* 0x000000ba00ba7308 */ /* 0x000ff00000000800 */
[----:B------:R-:W-:Y:S08]  /*3a50*/  MUFU.EX2 R188, R188 ;  /* 0x000000bc00bc7308 */ /* 0x000ff00000000800 */
[----:B------:R-:W0:Y:S08]  /*3a60*/  MUFU.EX2 R183, R183 ;  /* 0x000000b700b77308 */ /* 0x000e300000000800 */
[----:B------:R-:W1:Y:S08]  /*3a70*/  MUFU.EX2 R185, R185 ;  /* 0x000000b900b97308 */ /* 0x000e700000000800 */
[----:B------:R-:W1:Y:S08]  /*3a80*/  MUFU.EX2 R187, R187 ;  /* 0x000000bb00bb7308 */ /* 0x000e700000000800 */
[----:B------:R-:W1:Y:S08]  /*3a90*/  MUFU.EX2 R189, R189 ;  /* 0x000000bd00bd7308 */ /* 0x000e700000000800 */
[----:B------:R-:W-:Y:S08]  /*3aa0*/  MUFU.EX2 R204, R204 ;  /* 0x000000cc00cc7308 */ /* 0x000ff00000000800 */
[----:B------:R-:W1:Y:S08]  /*3ab0*/  MUFU.EX2 R205, R205 ;  /* 0x000000cd00cd7308 */ /* 0x000e700000000800 */
[----:B------:R-:W-:Y:S08]  /*3ac0*/  MUFU.EX2 R206, R206 ;  /* 0x000000ce00ce7308 */ /* 0x000ff00000000800 */
[----:B------:R-:W-:Y:S08]  /*3ad0*/  MUFU.EX2 R207, R207 ;  /* 0x000000cf00cf7308 */ /* 0x000ff00000000800 */
[----:B------:R-:W-:Y:S08]  /*3ae0*/  MUFU.EX2 R203, R203 ;  /* 0x000000cb00cb7308 */ /* 0x000ff00000000800 */
[----:B------:R-:W1:Y:S08]  /*3af0*/  MUFU.EX2 R198, R198 ;  /* 0x000000c600c67308 */ /* 0x000e700000000800 */
[----:B------:R-:W-:Y:S08]  /*3b00*/  MUFU.EX2 R200, R200 ;  /* 0x000000c800c87308 */ /* 0x000ff00000000800 */
        /* <DEDUP_REMOVED lines=13> */
[----:B------:R-:W-:Y:S01]  /*3be0*/  MUFU.EX2 R168, R168 ;  /* 0x000000a800a87308 */ /* 0x000fe20000000800 */
[----:B------:R-:W-:-:S02]  /*3bf0*/  WARPGROUP.DEPBAR.LE gsb0, 0x0 ;  /* 0x00008000000079c5 */ /* 0x000fc40000010000 */
[----:B--2---:R-:W-:Y:S01]  /*3c00*/  F2FP.BF16.F32.PACK_AB R152, R175, R174 ;  /* 0x000000aeaf98723e */ /* 0x004fe200000010ff */
[----:B------:R-:W-:Y:S01]  /*3c10*/  FADD.FTZ R174, R174, R159 ;  /* 0x0000009faeae7221 */ /* 0x000fe20000010000 */
[----:B---3--:R-:W-:Y:S01]  /*3c20*/  F2FP.BF16.F32.PACK_AB R153, R179, R178 ;  /* 0x000000b2b399723e */ /* 0x008fe200000010ff */
[----:B------:R-:W-:Y:S01]  /*3c30*/  FADD.FTZ R178, R178, R163 ;  /* 0x000000a3b2b27221 */ /* 0x000fe20000010000 */
[----:B------:R-:W-:Y:S01]  /*3c40*/  F2FP.BF16.F32.PACK_AB R154, R177, R176 ;  /* 0x000000b0b19a723e */ /* 0x000fe200000010ff */
[----:B------:R-:W2:Y:S01]  /*3c50*/  MUFU.EX2 R169, R169 ;  /* 0x000000a900a97308 */ /* 0x000ea20000000800 */
[----:B----4-:R-:W-:Y:S01]  /*3c60*/  F2FP.BF16.F32.PACK_AB R155, R181, R180 ;  /* 0x000000b4b59b723e */ /* 0x010fe200000010ff */
        /* <DEDUP_REMOVED lines=10> */
[----:B------:R-:W-:Y:S01]  /*3d10*/  UMOV UR11, 0x40000040 ;  /* 0x40000040000b7882 */ /* 0x000fe20000000000 */
[----:B-----5:R-:W-:Y:S01]  /*3d20*/  FADD.FTZ R177, R182, R177 ;  /* 0x000000b1b6b17221 */ /* 0x020fe20000010000 */
[----:B------:R-:W3:Y:S01]  /*3d30*/  MUFU.EX2 R171, R171 ;  /* 0x000000ab00ab7308 */ /* 0x000ee20000000800 */
[----:B0-----:R-:W-:-:S02]  /*3d40*/  FADD.FTZ R180, R183, R180 ;  /* 0x000000b4b7b47221 */ /* 0x001fc40000010000 */
[----:B------:R-:W-:Y:S02]  /*3d50*/  FADD.FTZ R177, R184, R177 ;  /* 0x000000b1b8b17221 */ /* 0x000fe40000010000 */
[----:B-1----:R-:W-:Y:S02]  /*3d60*/  FADD.FTZ R180, R185, R180 ;  /* 0x000000b4b9b47221 */ /* 0x002fe40000010000 */
[----:B------:R-:W-:Y:S02]  /*3d70*/  FADD.FTZ R177, R186, R177 ;  /* 0x000000b1bab17221 */ /* 0x000fe40000010000 */
[----:B------:R-:W-:Y:S02]  /*3d80*/  FADD.FTZ R180, R187, R180 ;  /* 0x000000b4bbb47221 */ /* 0x000fe40000010000 */
[----:B------:R-:W-:Y:S02]  /*3d90*/  FADD.FTZ R177, R188, R177 ;  /* 0x000000b1bcb17221 */ /* 0x000fe40000010000 */
[----:B------:R-:W-:Y:S01]  /*3da0*/  FADD.FTZ R180, R189, R180 ;  /* 0x000000b4bdb47221 */ /* 0x000fe20000010000 */
[----:B------:R-:W-:-:S02]  /*3db0*/  WARPGROUP.DEPBAR.LE gsb0, 0x0 ;  /* 0x00008000000079c5 */ /* 0x000fc40000010000 */
[----:B------:R-:W-:Y:S02]  /*3dc0*/  F2FP.BF16.F32.PACK_AB R152, R184, R182 ;  /* 0x000000b6b898723e */ /* 0x000fe400000010ff */
[----:B------:R-:W-:Y:S02]  /*3dd0*/  F2FP.BF16.F32.PACK_AB R153, R185, R183 ;  /* 0x000000b7b999723e */ /* 0x000fe400000010ff */
[----:B------:R-:W-:Y:S02]  /*3de0*/  F2FP.BF16.F32.PACK_AB R154, R188, R186 ;  /* 0x000000babc9a723e */ /* 0x000fe400000010ff */
[----:B------:R-:W-:-:S04]  /*3df0*/  F2FP.BF16.F32.PACK_AB R155, R189, R187 ;  /* 0x000000bbbd9b723e */ /* 0x000fc800000010ff */
[----:B------:R-:W-:-:S06]  /*3e00*/  WARPGROUP.ARRIVE ;  /* 0x00000000000079c5 */ /* 0x000fcc0000000000 */
[----:B------:R-:W-:Y:S01]  /*3e10*/  HGMMA.64x256x16.F32.BF16 R24, R152, gdesc[UR8].tnspB, R24, gsb0 ;  /* 0x43e0000898187df0 */ /* 0x000fe20008001818 */
[----:B------:R-:W-:Y:S01]  /*3e20*/  UIADD3 UR10, UR4, 0x180, URZ ;  /* 0x00000180040a7890 */ /* 0x000fe2000fffe03f */
[----:B------:R-:W-:Y:S01]  /*3e30*/  UMOV UR11, 0x40000040 ;  /* 0x40000040000b7882 */ /* 0x000fe20000000000 */
[----:B------:R-:W-:Y:S02]  /*3e40*/  WARPGROUP.DEPBAR.LE gsb0, 0x0 ;  /* 0x00008000000079c5 */ /* 0x000fe40000010000 */
[----:B------:R-:W-:Y:S01]  /*3e50*/  F2FP.BF16.F32.PACK_AB R152, R205, R204 ;  /* 0x000000cccd98723e */ /* 0x000fe200000010ff */
[----:B------:R-:W-:Y:S01]  /*3e60*/  FADD.FTZ R204, R204, R177 ;  /* 0x000000b1cccc7221 */ /* 0x000fe20000010000 */
[C---:B------:R-:W-:Y:S01]  /*3e70*/  F2FP.BF16.F32.PACK_AB R153, R198.reuse, R203 ;  /* 0x000000cbc699723e */ /* 0x040fe200000010ff */
        /* <DEDUP_REMOVED lines=33> */
[----:B--2---:R-:W-:Y:S01]  /*4090*/  F2FP.BF16.F32.PACK_AB R153, R169, R168 ;  /* 0x000000a8a999723e */ /* 0x004fe200000010ff */
[----:B------:R-:W-:Y:S01]  /*40a0*/  FADD.FTZ R168, R168, R195 ;  /* 0x000000c3a8a87221 */ /* 0x000fe20000010000 */
[----:B------:R-:W-:Y:S01]  /*40b0*/  F2FP.BF16.F32.PACK_AB R154, R167, R166 ;  /* 0x000000a6a79a723e */ /* 0x000fe200000010ff */
[----:B------:R-:W-:Y:S01]  /*40c0*/  FADD.FTZ R165, R165, R164 ;  /* 0x000000a4a5a57221 */ /* 0x000fe20000010000 */
[----:B---3--:R-:W-:Y:S01]  /*40d0*/  F2FP.BF16.F32.PACK_AB R155, R171, R170 ;  /* 0x000000aaab9b723e */ /* 0x008fe200000010ff */
        /* <DEDUP_REMOVED lines=10> */
.L_x_1121:
[----:B------:R-:W-:Y:S01]  /*4180*/  UIADD3 UR52, UR52, 0x32460, URZ ;  /* 0x0003246034347890 */ /* 0x000fe2000fffe03f */
[----:B------:R-:W-:-:S03]  /*4190*/  ISETP.GE.AND P1, PT, R157, 0x61, PT ;  /* 0x000000619d00780c */ /* 0x000fc60003f26270 */
[----:B------:R-:W-:-:S09]  /*41a0*/  UPRMT UR52, UR53, 0x654, UR52 ;  /* 0x0000065435347896 */ /* 0x000fd20008000034 */
[----:B------:R-:W-:Y:S01]  /*41b0*/  SYNCS.ARRIVE.TRANS64.RED.A1T0 RZ, [UR52], RZ ;  /* 0x000000ffffff79a7 */ /* 0x000fe20008100434 */
[----:B------:R-:W-:Y:S05]  /*41c0*/  @!P1 BRA `(.L_x_1122) ;  /* 0x0000002800609947 */ /* 0x000fea0003800000 */
[----:B------:R-:W-:Y:S01]  /*41d0*/  VIADD R3, R158, 0xfffffffe ;  /* 0xfffffffe9e037836 */ /* 0x000fe20000000000 */
[----:B------:R-:W-:Y:S01]  /*41e0*/  MOV R200, R199 ;  /* 0x000000c700c87202 */ /* 0x000fe20000000f00 */
[----:B------:R-:W-:-:S07]  /*41f0*/  IMAD.MOV.U32 R201, RZ, RZ, R156 ;  /* 0x000000ffffc97224 */ /* 0x000fce00078e009c */
.L_x_1133:
[----:B------:R-:W-:Y:S01]  /*4200*/  UIADD3 UR38, UR38, 0x1, URZ ;  /* 0x0000000126267890 */ /* 0x000fe2000fffe03f */
[C---:B------:R-:W-:Y:S01]  /*4210*/  ISETP.GT.AND P1, PT, R3.reuse, RZ, PT ;  /* 0x000000ff0300720c */ /* 0x040fe20003f24270 */
[----:B------:R-:W-:Y:S02]  /*4220*/  VIADD R3, R3, 0xffffffff ;  /* 0xffffffff03037836 */ /* 0x000fe40000000000 */
[----:B------:R-:W-:-:S04]  /*4230*/  UISETP.NE.AND UP0, UPT, UR38, 0x2, UPT ;  /* 0x000000022600788c */ /* 0x000fc8000bf05270 */
[----:B------:R-:W-:Y:S02]  /*4240*/  USEL UR4, URZ, 0x1, UP0 ;  /* 0x000000013f047887 */ /* 0x000fe40008000000 */
[----:B------:R-:W-:Y:S02]  /*4250*/  USEL UR38, UR38, URZ, UP0 ;  /* 0x0000003f26267287 */ /* 0x000fe40008000000 */
[----:B------:R-:W-:Y:S01]  /*4260*/  ULOP3.LUT UR39, UR39, UR4, URZ, 0x3c, !UPT ;  /* 0x0000000427277292 */ /* 0x000fe2000f8e3c3f */
[----:B------:R-:W-:Y:S11]  /*4270*/  @!P0 BRA `(.L_x_1123) ;  /* 0x0000000000048947 */ /* 0x000ff60003800000 */
[----:B------:R-:W-:Y:S01]  /*4280*/  BPT.TRAP 0x1 ;  /* 0x000000040000795c */ /* 0x000fe20000300000 */
.L_x_1123:
        /* <DEDUP_REMOVED lines=9> */
.L_x_1124:
[----:B-1----:R-:W-:Y:S05]  /*4320*/  @P2 BRA `(.L_x_1125) ;  /* 0x0000000000082947 */ /* 0x002fea0003800000 */
[----:B------:R-:W1:Y:S02]  /*4330*/  SYNCS.PHASECHK.TRANS64.TRYWAIT P2, [UR4+0x32430], R0 ;  /* 0x03243000ff0075a7 */ /* 0x000e640008040144 */
[----:B-1----:R-:W-:Y:S05]  /*4340*/  @!P2 BRA `(.L_x_1126) ;  /* 0x000000c00028a947 */ /* 0x002fea0003800000 */
.L_x_1125:
[----:B------:R-:W-:Y:S01]  /*4350*/  R2UR UR52, R20 ;  /* 0x00000000143472ca */ /* 0x000fe200000e0000 */
[----:B------:R-:W-:Y:S01]  /*4360*/  UIMAD UR5, UR38, 0x300, UR60 ;  /* 0x00000300260578a4 */ /* 0x000fe2000f8e023c */
[----:B------:R-:W-:Y:S01]  /*4370*/  R2UR UR53, R21 ;  /* 0x00000000153572ca */ /* 0x000fe200000e0000 */
[----:B-1----:R-:W-:Y:S01]  /*4380*/  WARPGROUP.ARRIVE ;  /* 0x00000000000079c5 */ /* 0x002fe20000000000 */
[----:B------:R-:W-:-:S04]  /*4390*/  UMOV UR55, 0x40000040 ;  /* 0x4000004000377882 */ /* 0x000fc80000000000 */
[----:B------:R-:W-:-:S07]  /*43a0*/  UMOV UR54, UR5 ;  /* 0x0000000500367c82 */ /* 0x000fce0008000000 */
[----:B------:R-:W-:Y:S01]  /*43b0*/  HGMMA.64x96x16.F32.BF16 R152, gdesc[UR52], RZ, !UPT, gsb0 ;  /* 0x01600000349879f0 */ /* 0x000fe2000c0018ff */
[----:B------:R-:W-:Y:S01]  /*43c0*/  R2UR UR52, R18 ;  /* 0x00000000123472ca */ /* 0x000fe200000e0000 */
[----:B------:R-:W-:Y:S01]  /*43d0*/  UIADD3 UR54, UR5, 0x2, URZ ;  /* 0x0000000205367890 */ /* 0x000fe2000fffe03f */
[----:B------:R-:W-:Y:S01]  /*43e0*/  R2UR UR53, R19 ;  /* 0x00000000133572ca */ /* 0x000fe200000e0000 */
[----:B------:R-:W-:Y:S01]  /*43f0*/  UMOV UR55, 0x40000040 ;  /* 0x4000004000377882 */ /* 0x000fe20000000000 */
[----:B------:R-:W-:Y:S02]  /*4400*/  WARPGROUP.DEPBAR.LE gsb0, 0x0 ;  /* 0x00008000000079c5 */ /* 0x000fe40000010000 */
[----:B------:R-:W-:-:S09]  /*4410*/  WARPGROUP.ARRIVE ;  /* 0x00000000000079c5 */ /* 0x000fd20000000000 */
[----:B------:R-:W-:Y:S01]  /*4420*/  HGMMA.64x96x16.F32.BF16 R152, gdesc[UR52], R152, gsb0 ;  /* 0x01600000349879f0 */ /* 0x000fe20008001898 */
        /* <DEDUP_REMOVED lines=13> */
[----:B------:R-:W-:Y:S03]  /*4500*/  HGMMA.64x96x16.F32.BF16 R152, gdesc[UR52], R152, gsb0 ;  /* 0x01600000349879f0 */ /* 0x000fe60008001898 */
[----:B------:R-:W-:Y:S02]  /*4510*/  WARPGROUP.DEPBAR.LE gsb0, 0x0 ;  /* 0x00008000000079c5 */ /* 0x000fe40000010000 */
[----:B------:R-:W-:Y:S05]  /*4520*/  @!P0 BRA `(.L_x_1127) ;  /* 0x0000000000048947 */ /* 0x000fea0003800000 */
[----:B------:R-:W-:Y:S01]  /*4530*/  BPT.TRAP 0x1 ;  /* 0x000000040000795c */ /* 0x000fe20000300000 */
.L_x_1127:
[----:B------:R1:W2:Y:S01]  /*4540*/  SYNCS.PHASECHK.TRANS64.TRYWAIT P2, [UR4+0x32450], R0 ;  /* 0x03245000ff0075a7 */ /* 0x0002a20008040144 */
[----:B------:R-:W-:Y:S05]  /*4550*/  @!P0 BRA `(.L_x_1128) ;  /* 0x0000000000048947 */ /* 0x000fea0003800000 */
[----:B------:R-:W-:Y:S01]  /*4560*/  BPT.TRAP 0x1 ;  /* 0x000000040000795c */ /* 0x000fe20000300000 */
.L_x_1128:
[----:B--2---:R-:W-:Y:S05]  /*4570*/  @P2 BRA `(.L_x_1129) ;  /* 0x0000000000082947 */ /* 0x004fea0003800000 */
[----:B------:R-:W2:Y:S02]  /*4580*/  SYNCS.PHASECHK.TRANS64.TRYWAIT P2, [UR4+0x32450], R0 ;  /* 0x03245000ff0075a7 */ /* 0x000ea40008040144 */
[----:B--2---:R-:W-:Y:S05]  /*4590*/  @!P2 BRA `(.L_x_1130) ;  /* 0x000000bc00aca947 */ /* 0x004fea0003800000 */
.L_x_1129:
[----:B------:R-:W-:Y:S01]  /*45a0*/  R2UR UR52, R12 ;  /* 0x000000000c3472ca */ /* 0x000fe200000e0000 */
[----:B------:R-:W-:Y:S01]  /*45b0*/  UIMAD UR5, UR38, 0xc00, UR7 ;  /* 0x00000c00260578a4 */ /* 0x000fe2000f8e0207 */
[----:B------:R-:W-:Y:S01]  /*45c0*/  R2UR UR53, R13 ;  /* 0x000000000d3572ca */ /* 0x000fe200000e0000 */
[----:B------:R-:W-:Y:S01]  /*45d0*/  WARPGROUP.ARRIVE ;  /* 0x00000000000079c5 */ /* 0x000fe20000000000 */
[----:B------:R-:W-:Y:S01]  /*45e0*/  UMOV UR55, 0x40000040 ;  /* 0x4000004000377882 */ /* 0x000fe20000000000 */
[----:B------:R-:W-:-:S04]  /*45f0*/  UIADD3 UR10, UR5, 0x302, URZ ;  /* 0x00000302050a7890 */ /* 0x000fc8000fffe03f */
[----:B------:R-:W3:Y:S01]  /*4600*/  S2R R202, SR_TID.X ;  /* 0x0000000000ca7919 */ /* 0x000ee20000002100 */
[----:B------:R-:W-:Y:S01]  /*4610*/  UMOV UR11, 0x40000040 ;  /* 0x40000040000b7882 */ /* 0x000fe20000000000 */
[----:B------:R-:W-:Y:S01]  /*4620*/  UMOV UR54, UR5 ;  /* 0x0000000500367c82 */ /* 0x000fe20008000000 */
[----:B------:R-:W-:Y:S01]  /*4630*/  UIADD3 UR14, UR5, 0x304, URZ ;  /* 0x00000304050e7890 */ /* 0x000fe2000fffe03f */
[----:B------:R-:W-:Y:S01]  /*4640*/  UMOV UR15, 0x40000040 ;  /* 0x40000040000f7882 */ /* 0x000fe20000000000 */
[----:B------:R-:W-:Y:S01]  /*4650*/  UIADD3 UR18, UR5, 0x306, URZ ;  /* 0x0000030605127890 */ /* 0x000fe2000fffe03f */
[----:B------:R-:W-:Y:S01]  /*4660*/  UMOV UR19, 0x40000040 ;  /* 0x4000004000137882 */ /* 0x000fe20000000000 */
[----:B------:R-:W-:Y:S01]  /*4670*/  HGMMA.64x96x16.F32.BF16 R152, gdesc[UR52], R152, gsb0 ;  /* 0x01600000349879f0 */ /* 0x000fe20008001898 */
[----:B------:R-:W-:Y:S01]  /*4680*/  R2UR UR52, R10 ;  /* 0x000000000a3472ca */ /* 0x000fe200000e0000 */
[----:B------:R-:W-:Y:S01]  /*4690*/  UIADD3 UR54, UR5, 0x2, URZ ;  /* 0x0000000205367890 */ /* 0x000fe2000fffe03f */
[----:B------:R-:W-:Y:S01]  /*46a0*/  R2UR UR53, R11 ;  /* 0x000000000b3572ca */ /* 0x000fe200000e0000 */
[----:B------:R-:W-:Y:S01]  /*46b0*/  UMOV UR55, 0x40000040 ;  /* 0x4000004000377882 */ /* 0x000fe20000000000 */
[----:B------:R-:W-:Y:S01]  /*46c0*/  UIADD3 UR22, UR5, 0x600, URZ ;  /* 0x0000060005167890 */ /* 0x000fe2000fffe03f */
        /* <DEDUP_REMOVED lines=12> */
[----:B---3--:R-:W-:Y:S01]  /*4790*/  SHF.R.U32.HI R202, RZ, 0x7, R202 ;  /* 0x00000007ffca7819 */ /* 0x008fe200000116ca */
[----:B------:R-:W-:-:S03]  /*47a0*/  UMOV UR51, 0x40000040 ;  /* 0x4000004000337882 */ /* 0x000fc60000000000 */
[----:B012---:R-:W-:Y:S01]  /*47b0*/  IADD3 R0, -R202, 0xb, RZ ;  /* 0x0000000bca007810 */ /* 0x007fe20007ffe1ff */
[----:B------:R-:W-:Y:S02]  /*47c0*/  WARPGROUP.DEPBAR.LE gsb0, 0x0 ;  /* 0x00008000000079c5 */ /* 0x000fe40000010000 */
[----:B------:R-:W-:-:S06]  /*47d0*/  WARPGROUP.ARRIVE ;  /* 0x00000000000079c5 */ /* 0x000fcc0000000000 */
        /* <DEDUP_REMOVED lines=22> */
[----:B------:R-:W-:Y:S01]  /*4940*/  UIADD3 UR54, UR5, 0x906, URZ ;  /* 0x0000090605367890 */ /* 0x000fe2000fffe03f */
[----:B------:R-:W-:Y:S01]  /*4950*/  UMOV UR55, 0x40000040 ;  /* 0x4000004000377882 */ /* 0x000fe20000000000 */
[----:B------:R-:W-:Y:S01]  /*4960*/  UMOV UR52, UR56 ;  /* 0x0000003800347c82 */ /* 0x000fe20008000000 */
[----:B------:R-:W-:Y:S01]  /*4970*/  UMOV UR53, UR57 ;  /* 0x0000003900357c82 */ /* 0x000fe20008000000 */
        /* <DEDUP_REMOVED lines=37> */
.L_x_1131:
[----:B------:R-:W-:Y:S01]  /*4bd0*/  ULDC UR5, c[0x0][0xad0] ;  /* 0x0002b40000057ab9 */ /* 0x000fe20000000800 */
[----:B------:R-:W-:Y:S01]  /*4be0*/  UMOV UR11, 0x40000040 ;  /* 0x40000040000b7882 */ /* 0x000fe20000000000 */
        /* <DEDUP_REMOVED lines=58> */
[----:B------:R-:W-:-:S04]  /*4f90*/  FMUL.FTZ R198, R198, UR5 ;  /* 0x00000005c6c67c20 */ /* 0x000fc80008410000 */
        /* <DEDUP_REMOVED lines=77> */
[----:B------:R-:W-:Y:S01]  /*5470*/  SYNCS.ARRIVE.TRANS64.RED.A1T0 RZ, [UR5], RZ ;  /* 0x000000ffffff79a7 */ /* 0x000fe20008100405 */
[----:B------:R-:W3:Y:S01]  /*5480*/  SHFL.BFLY PT, R202, R207, 0x2, 0x1f ;  /* 0x0c401f00cfca7f89 */ /* 0x000ee200000e0000 */
[----:B------:R-:W-:-:S04]  /*5490*/  UIMAD UR5, UR38, 0xc00, UR6 ;  /* 0x00000c00260578a4 */ /* 0x000fc8000f8e0206 */
[----:B------:R-:W4:Y:S01]  /*54a0*/  MUFU.TANH R194, R194 ;  /* 0x000000c200c27308 */ /* 0x000f220000002400 */
[----:B-1----:R-:W-:Y:S02]  /*54b0*/  FMNMX.FTZ R204, R190, R205, !PT ;  /* 0x000000cdbecc7209 */ /* 0x002fe40007810000 */
[----:B------:R-:W-:-:S05]  /*54c0*/  UMOV UR10, UR5 ;  /* 0x00000005000a7c82 */ /* 0x000fca0008000000 */
[----:B------:R-:W1:Y:S01]  /*54d0*/  MUFU.TANH R195, R195 ;  /* 0x000000c300c37308 */ /* 0x000e620000002400 */
[----:B--2---:R-:W-:-:S07]  /*54e0*/  FMNMX.FTZ R199, R191, R204, !PT ;  /* 0x000000ccbfc77209 */ /* 0x004fce0007810000 */
[----:B------:R-:W2:Y:S01]  /*54f0*/  MUFU.TANH R198, R198 ;  /* 0x000000c600c67308 */ /* 0x000ea20000002400 */
[----:B----4-:R-:W-:-:S07]  /*5500*/  FMNMX.FTZ R204, R194, R199, !PT ;  /* 0x000000c7c2cc7209 */ /* 0x010fce0007810000 */
[----:B------:R-:W4:Y:S01]  /*5510*/  MUFU.TANH R203, R203 ;  /* 0x000000cb00cb7308 */ /* 0x000f220000002400 */
[----:B-1----:R-:W-:-:S04]  /*5520*/  FMNMX.FTZ R199, R195, R204, !PT ;  /* 0x000000ccc3c77209 */ /* 0x002fc80007810000 */
[----:B--2---:R-:W-:Y:S02]  /*5530*/  FMNMX.FTZ R206, R198, R199, !PT ;  /* 0x000000c7c6ce7209 */ /* 0x004fe40007810000 */
[----:B---3--:R-:W-:Y:S02]  /*5540*/  FMNMX.FTZ R199, R207, R202, !PT ;  /* 0x000000cacfc77209 */ /* 0x008fe40007810000 */
[----:B------:R-:W1:Y:S03]  /*5550*/  LDC R202, c[0x0][0xa80] ;  /* 0x0002a000ffca7b82 */ /* 0x000e660000000800 */
[----:B------:R-:W2:Y:S01]  /*5560*/  SHFL.BFLY PT, R204, R199, 0x1, 0x1f ;  /* 0x0c201f00c7cc7f89 */ /* 0x000ea200000e0000 */
[----:B----4-:R-:W-:-:S05]  /*5570*/  FMNMX.FTZ R206, R203, R206, !PT ;  /* 0x000000cecbce7209 */ /* 0x010fca0007810000 */
[----:B------:R-:W3:Y:S01]  /*5580*/  SHFL.BFLY PT, R205, R206, 0x2, 0x1f ;  /* 0x0c401f00cecd7f89 */ /* 0x000ee200000e0000 */
[----:B--2---:R-:W-:Y:S02]  /*5590*/  FMNMX.FTZ R199, R199, R204, !PT ;  /* 0x000000ccc7c77209 */ /* 0x004fe40007810000 */
[----:B---3--:R-:W-:-:S03]  /*55a0*/  FMNMX.FTZ R206, R206, R205, !PT ;  /* 0x000000cdcece7209 */ /* 0x008fc60007810000 */
[----:B------:R-:W-:-:S04]  /*55b0*/  FADD.FTZ R205, -R199, R200 ;  /* 0x000000c8c7cd7221 */ /* 0x000fc80000010100 */
[-C--:B-1----:R-:W-:Y:S01]  /*55c0*/  FMUL.FTZ R200, R205, R202.reuse ;  /* 0x000000cacdc87220 */ /* 0x082fe20000410000 */
[-C--:B------:R-:W-:Y:S01]  /*55d0*/  FMUL.FTZ R205, R199, R202.reuse ;  /* 0x000000cac7cd7220 */ /* 0x080fe20000410000 */
[----:B------:R-:W1:Y:S03]  /*55e0*/  SHFL.BFLY PT, R208, R206, 0x1, 0x1f ;  /* 0x0c201f00ced07f89 */ /* 0x000e6600000e0000 */
[-CC-:B------:R-:W-:Y:S01]  /*55f0*/  FFMA.FTZ R204, R153, R202.reuse, -R205.reuse ;  /* 0x000000ca99cc7223 */ /* 0x180fe200000108cd */
[-CC-:B------:R-:W-:Y:S01]  /*5600*/  FFMA.FTZ R207, R152, R202.reuse, -R205.reuse ;  /* 0x000000ca98cf7223 */ /* 0x180fe200000108cd */
[----:B------:R-:W2:Y:S01]  /*5610*/  S2R R153, SR_TID.X ;  /* 0x0000000000997919 */ /* 0x000ea20000002100 */
        /* <DEDUP_REMOVED lines=17> */
[----:B------:R-:W-:Y:S01]  /*5730*/  FFMA.FTZ R185, R185, R202, -R205 ;  /* 0x000000cab9b97223 */ /* 0x000fe200000108cd */
[----:B-1----:R-:W-:Y:S01]  /*5740*/  FMNMX.FTZ R156, R206, R208, !PT ;  /* 0x000000d0ce9c7209 */ /* 0x002fe20007810000 */
[----:B------:R-:W-:Y:S01]  /*5750*/  MUFU.EX2 R204, R204 ;  /* 0x000000cc00cc7308 */ /* 0x000fe20000000800 */
[-C--:B---3--:R-:W-:Y:S01]  /*5760*/  FMUL.FTZ R24, R24, R200.reuse ;  /* 0x000000c818187220 */ /* 0x088fe20000410000 */
[-C--:B------:R-:W-:Y:S01]  /*5770*/  FMUL.FTZ R25, R25, R200.reuse ;  /* 0x000000c819197220 */ /* 0x080fe20000410000 */
[----:B------:R-:W-:Y:S01]  /*5780*/  FMUL.FTZ R28, R28, R200 ;  /* 0x000000c81c1c7220 */ /* 0x000fe20000410000 */
[----:B------:R-:W-:Y:S01]  /*5790*/  FMUL.FTZ R209, R156, R202 ;  /* 0x000000ca9cd17220 */ /* 0x000fe20000410000 */
[-C--:B------:R-:W-:Y:S01]  /*57a0*/  FMUL.FTZ R29, R29, R200.reuse ;  /* 0x000000c81d1d7220 */ /* 0x080fe20000410000 */
[-C--:B------:R-:W-:Y:S01]  /*57b0*/  FMUL.FTZ R32, R32, R200.reuse ;  /* 0x000000c820207220 */ /* 0x080fe20000410000 */
[----:B------:R-:W-:Y:S01]  /*57c0*/  FMUL.FTZ R33, R33, R200 ;  /* 0x000000c821217220 */ /* 0x000fe20000410000 */
[----:B------:R1:W-:Y:S01]  /*57d0*/  MUFU.EX2 R206, R152 ;  /* 0x0000009800ce7308 */ /* 0x0003e20000000800 */
[-CC-:B------:R-:W-:Y:S01]  /*57e0*/  FFMA.FTZ R210, R154, R202.reuse, -R209.reuse ;  /* 0x000000ca9ad27223 */ /* 0x180fe200000108d1 */
[-CC-:B------:R-:W-:Y:S01]  /*57f0*/  FFMA.FTZ R158, R158, R202.reuse, -R209.reuse ;  /* 0x000000ca9e9e7223 */ /* 0x180fe200000108d1 */
[----:B------:R-:W-:Y:S01]  /*5800*/  FFMA.FTZ R159, R159, R202, -R209 ;  /* 0x000000ca9f9f7223 */ /* 0x000fe200000108d1 */
[----:B--2---:R-:W-:Y:S01]  /*5810*/  SHF.R.U32.HI R153, RZ, 0x7, R153 ;  /* 0x00000007ff997819 */ /* 0x004fe20000011699 */
[-C--:B------:R-:W-:Y:S01]  /*5820*/  FMUL.FTZ R36, R36, R200.reuse ;  /* 0x000000c824247220 */ /* 0x080fe20000410000 */
[-C--:B------:R-:W-:Y:S01]  /*5830*/  FMUL.FTZ R37, R37, R200.reuse ;  /* 0x000000c825257220 */ /* 0x080fe20000410000 */
[----:B------:R-:W-:Y:S01]  /*5840*/  FMUL.FTZ R40, R40, R200 ;  /* 0x000000c828287220 */ /* 0x000fe20000410000 */
[----:B------:R-:W-:Y:S01]  /*5850*/  MUFU.EX2 R157, R157 ;  /* 0x0000009d009d7308 */ /* 0x000fe20000000800 */
[----:B-1----:R-:W-:Y:S01]  /*5860*/  FADD.FTZ R152, -R156, R201 ;  /* 0x000000c99c987221 */ /* 0x002fe20000010100 */
[----:B------:R-:W-:Y:S01]  /*5870*/  FFMA.FTZ R201, R155, R202, -R209 ;  /* 0x000000ca9bc97223 */ /* 0x000fe200000108d1 */
[-C--:B------:R-:W-:Y:S01]  /*5880*/  FMUL.FTZ R41, R41, R200.reuse ;  /* 0x000000c829297220 */ /* 0x080fe20000410000 */
[----:B------:R-:W-:Y:S01]  /*5890*/  FMUL.FTZ R44, R44, R200 ;  /* 0x000000c82c2c7220 */ /* 0x000fe20000410000 */
[----:B------:R-:W-:Y:S01]  /*58a0*/  FMUL.FTZ R152, R152, R202 ;  /* 0x000000ca98987220 */ /* 0x000fe20000410000 */
        /* <DEDUP_REMOVED lines=17> */
[----:B------:R-:W-:Y:S01]  /*59c0*/  FMUL.FTZ R76, R76, R200 ;  /* 0x000000c84c4c7220 */ /* 0x000fe20000410000 */
[----:B------:R-:W3:Y:S01]  /*59d0*/  MUFU.EX2 R201, R201 ;  /* 0x000000c900c97308 */ /* 0x000ee20000000800 */
[----:B-1----:R-:W-:-:S02]  /*59e0*/  VIADD R152, R153, 0x8 ;  /* 0x0000000899987836 */ /* 0x002fc40000000000 */
[-C--:B------:R-:W-:Y:S01]  /*59f0*/  FMUL.FTZ R77, R77, R200.reuse ;  /* 0x000000c84d4d7220 */ /* 0x080fe20000410000 */
[-C--:B------:R-:W-:Y:S01]  /*5a00*/  FMUL.FTZ R80, R80, R200.reuse ;  /* 0x000000c850507220 */ /* 0x080fe20000410000 */
[-C--:B------:R-:W-:Y:S01]  /*5a10*/  FMUL.FTZ R81, R81, R200.reuse ;  /* 0x000000c851517220 */ /* 0x080fe20000410000 */
[-C--:B------:R-:W-:Y:S01]  /*5a20*/  FMUL.FTZ R84, R84, R200.reuse ;  /* 0x000000c854547220 */ /* 0x080fe20000410000 */
[----:B------:R1:W-:Y:S01]  /*5a30*/  BAR.SYNC.DEFER_BLOCKING R152, 0x100 ;  /* 0x000400980000751d */ /* 0x0003e20000010000 */
        /* <DEDUP_REMOVED lines=35> */
[-C--:B--2---:R-:W-:Y:S01]  /*5c70*/  FMUL.FTZ R26, R26, R208.reuse ;  /* 0x000000d01a1a7220 */ /* 0x084fe20000410000 */
        /* <DEDUP_REMOVED lines=63> */
[----:B-1----:R-:W-:Y:S01]  /*6070*/  F2FP.BF16.F32.PACK_AB R152, R204, R207 ;  /* 0x000000cfcc98723e */ /* 0x002fe200000010ff */
[--C-:B------:R-:W-:Y:S01]  /*6080*/  FFMA.FTZ R162, R162, R202, -R209.reuse ;  /* 0x000000caa2a27223 */ /* 0x100fe200000108d1 */
[----:B------:R-:W-:Y:S01]  /*6090*/  F2FP.BF16.F32.PACK_AB R154, R157, R206 ;  /* 0x000000ce9d9a723e */ /* 0x000fe200000010ff */
[--C-:B------:R-:W-:Y:S01]  /*60a0*/  FFMA.FTZ R163, R163, R202, -R209.reuse ;  /* 0x000000caa3a37223 */ /* 0x100fe200000108d1 */
[----:B---3--:R-:W-:Y:S01]  /*60b0*/  F2FP.BF16.F32.PACK_AB R153, R201, R210 ;  /* 0x000000d2c999723e */ /* 0x008fe200000010ff */
[--C-:B------:R-:W-:Y:S01]  /*60c0*/  FFMA.FTZ R166, R166, R202, -R209.reuse ;  /* 0x000000caa6a67223 */ /* 0x100fe200000108d1 */
[----:B----4-:R-:W-:Y:S01]  /*60d0*/  F2FP.BF16.F32.PACK_AB R155, R159, R158 ;  /* 0x0000009e9f9b723e */ /* 0x010fe200000010ff */
[-CC-:B------:R-:W-:Y:S01]  /*60e0*/  FFMA.FTZ R167, R167, R202.reuse, -R209.reuse ;  /* 0x000000caa7a77223 */ /* 0x180fe200000108d1 */
[----:B------:R-:W-:Y:S01]  /*60f0*/  MUFU.EX2 R160, R160 ;  /* 0x000000a000a07308 */ /* 0x000fe20000000800 */
[-CC-:B------:R-:W-:Y:S01]  /*6100*/  FFMA.FTZ R170, R170, R202.reuse, -R209.reuse ;  /* 0x000000caaaaa7223 */ /* 0x180fe200000108d1 */
[----:B------:R-:W-:Y:S01]  /*6110*/  WARPGROUP.ARRIVE ;  /* 0x00000000000079c5 */ /* 0x000fe20000000000 */
[-CC-:B------:R-:W-:Y:S01]  /*6120*/  FFMA.FTZ R171, R171, R202.reuse, -R209.reuse ;  /* 0x000000caabab7223 */ /* 0x180fe200000108d1 */
[-CC-:B------:R-:W-:Y:S01]  /*6130*/  FFMA.FTZ R174, R174, R202.reuse, -R209.reuse ;  /* 0x000000caaeae7223 */ /* 0x180fe200000108d1 */
[-CC-:B------:R-:W-:Y:S01]  /*6140*/  FFMA.FTZ R175, R175, R202.reuse, -R209.reuse ;  /* 0x000000caafaf7223 */ /* 0x180fe200000108d1 */
[-CC-:B------:R-:W-:Y:S01]  /*6150*/  FFMA.FTZ R178, R178, R202.reuse, -R209.reuse ;  /* 0x000000cab2b27223 */ /* 0x180fe200000108d1 */
[-CC-:B------:R-:W-:Y:S01]  /*6160*/  FFMA.FTZ R179, R179, R202.reuse, -R209.reuse ;  /* 0x000000cab3b37223 */ /* 0x180fe200000108d1 */
[----:B------:R-:W-:Y:S01]  /*6170*/  HGMMA.64x256x16.F32.BF16 R24, R152, gdesc[UR8].tnspB, R24, gsb0 ;  /* 0x43e0000898187df0 */ /* 0x000fe20008001818 */
[----:B------:R-:W1:Y:S01]  /*6180*/  MUFU.EX2 R161, R161 ;  /* 0x000000a100a17308 */ /* 0x000e620000000800 */
[----:B------:R-:W-:Y:S01]  /*6190*/  UIADD3 UR10, UR5, 0x80, URZ ;  /* 0x00000080050a7890 */ /* 0x000fe2000fffe03f */
[-CC-:B------:R-:W-:Y:S01]  /*61a0*/  FFMA.FTZ R182, R182, R202.reuse, -R209.reuse ;  /* 0x000000cab6b67223 */ /* 0x180fe200000108d1 */
[----:B------:R-:W-:Y:S01]  /*61b0*/  UMOV UR11, 0x40000040 ;  /* 0x40000040000b7882 */ /* 0x000fe20000000000 */
[-C--:B------:R-:W-:Y:S01]  /*61c0*/  FFMA.FTZ R183, R183, R202.reuse, -R209 ;  /* 0x000000cab7b77223 */ /* 0x080fe200000108d1 */
[-CC-:B------:R-:W-:Y:S01]  /*61d0*/  FFMA.FTZ R188, R188, R202.reuse, -R205.reuse ;  /* 0x000000cabcbc7223 */ /* 0x180fe200000108cd */
[-C--:B------:R-:W-:Y:S01]  /*61e0*/  FFMA.FTZ R189, R189, R202.reuse, -R205 ;  /* 0x000000cabdbd7223 */ /* 0x080fe200000108cd */
[-CC-:B------:R-:W-:Y:S01]  /*61f0*/  FFMA.FTZ R186, R186, R202.reuse, -R209.reuse ;  /* 0x000000cababa7223 */ /* 0x180fe200000108d1 */
[----:B------:R-:W-:Y:S01]  /*6200*/  MUFU.EX2 R164, R164 ;  /* 0x000000a400a47308 */ /* 0x000fe20000000800 */
[-CC-:B------:R-:W-:Y:S01]  /*6210*/  FFMA.FTZ R187, R187, R202.reuse, -R209.reuse ;  /* 0x000000cabbbb7223 */ /* 0x180fe200000108d1 */
[-CC-:B------:R-:W-:Y:S01]  /*6220*/  FFMA.FTZ R190, R190, R202.reuse, -R209.reuse ;  /* 0x000000cabebe7223 */ /* 0x180fe200000108d1 */
[-C--:B------:R-:W-:Y:S01]  /*6230*/  FFMA.FTZ R191, R191, R202.reuse, -R209 ;  /* 0x000000cabfbf7223 */ /* 0x080fe200000108d1 */
[-CC-:B------:R-:W-:Y:S01]  /*6240*/  FFMA.FTZ R192, R192, R202.reuse, -R205.reuse ;  /* 0x000000cac0c07223 */ /* 0x180fe200000108cd */
[-CC-:B------:R-:W-:Y:S01]  /*6250*/  FFMA.FTZ R193, R193, R202.reuse, -R205.reuse ;  /* 0x000000cac1c17223 */ /* 0x180fe200000108cd */
[-CC-:B------:R-:W-:Y:S01]  /*6260*/  FFMA.FTZ R196, R196, R202.reuse, -R205.reuse ;  /* 0x000000cac4c47223 */ /* 0x180fe200000108cd */
[-C--:B------:R-:W-:Y:S01]  /*6270*/  FFMA.FTZ R197, R197, R202.reuse, -R205 ;  /* 0x000000cac5c57223 */ /* 0x080fe200000108cd */
[----:B------:R-:W-:Y:S01]  /*6280*/  MUFU.EX2 R165, R165 ;  /* 0x000000a500a57308 */ /* 0x000fe20000000800 */
[-CC-:B------:R-:W-:Y:S01]  /*6290*/  FFMA.FTZ R194, R194, R202.reuse, -R209.reuse ;  /* 0x000000cac2c27223 */ /* 0x180fe200000108d1 */
[-CC-:B------:R-:W-:Y:S01]  /*62a0*/  FFMA.FTZ R195, R195, R202.reuse, -R209.reuse ;  /* 0x000000cac3c37223 */ /* 0x180fe200000108d1 */
[-CC-:B------:R-:W-:Y:S01]  /*62b0*/  FFMA.FTZ R198, R198, R202.reuse, -R209.reuse ;  /* 0x000000cac6c67223 */ /* 0x180fe200000108d1 */
[----:B------:R-:W-:Y:S01]  /*62c0*/  FFMA.FTZ R203, R203, R202, -R209 ;  /* 0x000000cacbcb7223 */ /* 0x000fe200000108d1 */
[----:B------:R-:W-:Y:S01]  /*62d0*/  FFMA.FTZ R23, R200, R23, R207 ;  /* 0x00000017c8177223 */ /* 0x000fe200000100cf */
[----:B------:R-:W-:-:S02]  /*62e0*/  FFMA.FTZ R22, R208, R22, R210 ;  /* 0x00000016d0167223 */ /* 0x000fc400000100d2 */
[----:B------:R-:W-:Y:S01]  /*62f0*/  MUFU.EX2 R162, R162 ;  /* 0x000000a200a27308 */ /* 0x000fe20000000800 */
[----:B------:R-:W-:Y:S01]  /*6300*/  FADD.FTZ R23, R204, R23 ;  /* 0x00000017cc177221 */ /* 0x000fe20000010000 */
[----:B------:R-:W-:-:S03]  /*6310*/  FADD.FTZ R201, R201, R22 ;  /* 0x00000016c9c97221 */ /* 0x000fc60000010000 */
[----:B------:R-:W-:Y:S01]  /*6320*/  FADD.FTZ R206, R206, R23 ;  /* 0x00000017cece7221 */ /* 0x000fe20000010000 */
[----:B------:R-:W-:Y:S02]  /*6330*/  FADD.FTZ R158, R158, R201 ;  /* 0x000000c99e9e7221 */ /* 0x000fe40000010000 */
[----:B------:R-:W2:Y:S01]  /*6340*/  MUFU.EX2 R163, R163 ;  /* 0x000000a300a37308 */ /* 0x000ea20000000800 */
[----:B------:R-:W-:Y:S01]  /*6350*/  FADD.FTZ R157, R157, R206 ;  /* 0x000000ce9d9d7221 */ /* 0x000fe20000010000 */
[----:B------:R-:W-:-:S06]  /*6360*/  FADD.FTZ R159, R159, R158 ;  /* 0x0000009e9f9f7221 */ /* 0x000fcc0000010000 */
        /* <DEDUP_REMOVED lines=120> */
.L_x_1132:
[----:B------:R-:W-:Y:S01]  /*6af0*/  UIADD3 UR4, UR4, 0x32460, URZ ;  /* 0x0003246004047890 */ /* 0x000fe2000fffe03f */
[----:B------:R-:W-:Y:S02]  /*6b00*/  IMAD.MOV.U32 R201, RZ, RZ, R156 ;  /* 0x000000ffffc97224 */ /* 0x000fe400078e009c */
[----:B------:R-:W-:Y:S01]  /*6b10*/  IMAD.MOV.U32 R200, RZ, RZ, R199 ;  /* 0x000000ffffc87224 */ /* 0x000fe200078e00c7 */
[----:B------:R-:W-:-:S09]  /*6b20*/  UPRMT UR4, UR58, 0x654, UR4 ;  /* 0x000006543a047896 */ /* 0x000fd20008000004 */
[----:B------:R-:W-:Y:S01]  /*6b30*/  SYNCS.ARRIVE.TRANS64.RED.A1T0 RZ, [UR4], RZ ;  /* 0x000000ffffff79a7 */ /* 0x000fe20008100404 */
[----:B------:R-:W-:Y:S05]  /*6b40*/  @P1 BRA `(.L_x_1133) ;  /* 0xffffffd400ac1947 */ /* 0x000fea000383ffff */
.L_x_1122:
[----:B------:R-:W0:Y:S01]  /*6b50*/  SHFL.BFLY PT, R4, R23, 0x2, 0x1f ;  /* 0x0c401f0017047f89 */ /* 0x000e2200000e0000 */
[----:B------:R-:W-:Y:S01]  /*6b60*/  IMAD.MOV.U32 R7, RZ, RZ, RZ ;  /* 0x000000ffff077224 */ /* 0x000fe200078e00ff */
[----:B------:R-:W-:Y:S01]  /*6b70*/  R2UR UR4, R219 ;  /* 0x00000000db0472ca */ /* 0x000fe200000e0000 */
[----:B------:R-:W-:Y:S01]  /*6b80*/  UIADD3 UR38, UR38, 0x1, URZ ;  /* 0x0000000126267890 */ /* 0x000fe2000fffe03f */
[----:B------:R-:W1:Y:S01]  /*6b90*/  SHFL.BFLY PT, R5, R22, 0x2, 0x1f ;  /* 0x0c401f0016057f89 */ /* 0x000e6200000e0000 */
[----:B------:R-:W-:Y:S01]  /*6ba0*/  IMAD.MOV.U32 R8, RZ, RZ, -0x800000 ;  /* 0xff800000ff087424 */ /* 0x000fe200078e00ff */
[----:B------:R2:W-:Y:S06]  /*6bb0*/  BAR.ARV R0, 0x100 ;  /* 0x000400000000751d */ /* 0x0005ec0000002000 */
[----:B------:R-:W-:-:S02]  /*6bc0*/  UISETP.NE.AND UP0, UPT, UR38, 0x2, UPT ;  /* 0x000000022600788c */ /* 0x000fc4000bf05270 */
[----:B------:R-:W-:Y:S06]  /*6bd0*/  BAR.ARV 0x8, 0x180 ;  /* 0x0206000000007b1d */ /* 0x000fec0000002000 */
[----:B------:R-:W-:Y:S01]  /*6be0*/  UIADD3 UR4, UR4, 0x1, URZ ;  /* 0x0000000104047890 */ /* 0x000fe2000fffe03f */
[----:B--2---:R-:W-:Y:S02]  /*6bf0*/  IMAD.MOV.U32 R0, RZ, RZ, -0x800000 ;  /* 0xff800000ff007424 */ /* 0x004fe400078e00ff */
[----:B0-----:R-:W-:Y:S01]  /*6c00*/  FADD.FTZ R4, R4, R23 ;  /* 0x0000001704047221 */ /* 0x001fe20000010000 */
[----:B------:R-:W-:Y:S01]  /*6c10*/  PLOP3.LUT P0, PT, PT, PT, PT, 0x8, 0x0 ;  /* 0x000000000000781c */ /* 0x000fe20003f0e170 */
[----:B------:R-:W-:Y:S01]  /*6c20*/  USEL UR38, UR38, URZ, UP0 ;  /* 0x0000003f26267287 */ /* 0x000fe20008000000 */
[----:B-1----:R-:W-:-:S02]  /*6c30*/  FADD.FTZ R6, R5, R22 ;  /* 0x0000001605067221 */ /* 0x002fc40000010000 */
[----:B------:R-:W0:Y:S01]  /*6c40*/  SHFL.BFLY PT, R3, R4, 0x1, 0x1f ;  /* 0x0c201f0004037f89 */ /* 0x000e2200000e0000 */
[----:B------:R-:W-:Y:S01]  /*6c50*/  MOV R219, UR4 ;  /* 0x0000000400db7c02 */ /* 0x000fe20008000f00 */
[----:B------:R-:W-:Y:S02]  /*6c60*/  USEL UR4, URZ, 0x1, UP0 ;  /* 0x000000013f047887 */ /* 0x000fe40008000000 */
[----:B------:R-:W1:Y:S02]  /*6c70*/  SHFL.BFLY PT, R5, R6, 0x1, 0x1f ;  /* 0x0c201f0006057f89 */ /* 0x000e6400000e0000 */
[----:B------:R-:W-:Y:S01]  /*6c80*/  ULOP3.LUT UR39, UR39, UR4, URZ, 0x3c, !UPT ;  /* 0x0000000427277292 */ /* 0x000fe2000f8e3c3f */
[----:B0-----:R-:W-:Y:S01]  /*6c90*/  FADD.FTZ R9, R4, R3 ;  /* 0x0000000304097221 */ /* 0x001fe20000010000 */
[----:B------:R-:W-:Y:S02]  /*6ca0*/  IMAD.MOV.U32 R3, RZ, RZ, RZ ;  /* 0x000000ffff037224 */ /* 0x000fe400078e00ff */
[----:B-1----:R-:W-:-:S02]  /*6cb0*/  FADD.FTZ R5, R6, R5 ;  /* 0x0000000506057221 */ /* 0x002fc40000010000 */
[----:B------:R-:W-:-:S03]  /*6cc0*/  FSETP.NE.FTZ.AND P1, PT, R9, RZ, PT ;  /* 0x000000ff0900720b */ /* 0x000fc60003f35000 */
[----:B------:R-:W-:-:S10]  /*6cd0*/  FSETP.NE.FTZ.AND P2, PT, R5, RZ, PT ;  /* 0x000000ff0500720b */ /* 0x000fd40003f55000 */
[----:B------:R-:W0:Y:S01]  /*6ce0*/  @P1 MUFU.RCP R7, R9 ;  /* 0x0000000900071308 */ /* 0x000e220000001000 */
[C---:B------:R-:W-:Y:S02]  /*6cf0*/  @P1 FMUL.FTZ R4, R202.reuse, 0.69314718246459960938 ;  /* 0x3f317218ca041820 */ /* 0x040fe40000410000 */
[----:B------:R-:W-:-:S05]  /*6d00*/  @P2 FMUL.FTZ R202, R202, 0.69314718246459960938 ;  /* 0x3f317218caca2820 */ /* 0x000fca0000410000 */
[----:B------:R-:W-:Y:S08]  /*6d10*/  @P1 MUFU.LG2 R6, R9 ;  /* 0x0000000900061308 */ /* 0x000ff00000000c00 */
[----:B------:R-:W1:Y:S01]  /*6d20*/  @P2 MUFU.RCP R3, R5 ;  /* 0x0000000500032308 */ /* 0x000e620000001000 */
[-C--:B0-----:R-:W-:Y:S01]  /*6d30*/  FMUL.FTZ R24, R24, R7.reuse ;  /* 0x0000000718187220 */ /* 0x081fe20000410000 */
        /* <DEDUP_REMOVED lines=64> */
[----:B------:R0:W1:Y:S01]  /*7140*/  @P2 MUFU.LG2 R7, R5 ;  /* 0x0000000500072308 */ /* 0x0000620000000c00 */
        /* <DEDUP_REMOVED lines=66> */
[----:B------:R-:W-:-:S07]  /*7570*/  @P2 FFMA.FTZ R0, R202, R156, R7 ;  /* 0x0000009cca002223 */ /* 0x000fce0000010007 */
.L_x_1108:
[----:B0-----:R-:W0:Y:S01]  /*7580*/  S2R R4, SR_CgaCtaId ;  /* 0x0000000000047919 */ /* 0x001e220000008800 */
        /* <DEDUP_REMOVED lines=30> */
[----:B------:R-:W-:Y:S02]  /*7770*/  MOV R4, R151 ;  /* 0x0000009700047202 */ /* 0x000fe40000000f00 */
[----:B0-----:R-:W-:-:S02]  /*7780*/  MOV R5, R6 ;  /* 0x0000000600057202 */ /* 0x001fc40000000f00 */
[----:B------:R-:W-:Y:S02]  /*7790*/  F2FP.BF16.F32.PACK_AB R51, R159, R51 ;  /* 0x000000339f33723e */ /* 0x000fe400000010ff */
[----:B------:R-:W-:Y:S01]  /*77a0*/  F2FP.BF16.F32.PACK_AB R57, R155, R58 ;  /* 0x0000003a9b39723e */ /* 0x000fe200000010ff */
[----:B------:R-:W-:Y:S01]  /*77b0*/  IMAD.WIDE R102, R225, 0x2, R4 ;  /* 0x00000002e1667825 */ /* 0x000fe200078e0204 */
[----:B------:R-:W-:Y:S02]  /*77c0*/  F2FP.BF16.F32.PACK_AB R64, R65, R64 ;  /* 0x000000404140723e */ /* 0x000fe400000010ff */
[----:B------:R-:W-:Y:S02]  /*77d0*/  F2FP.BF16.F32.PACK_AB R58, R61, R60 ;  /* 0x0000003c3d3a723e */ /* 0x000fe400000010ff */
[C---:B------:R-:W-:Y:S02]  /*77e0*/  IADD3 R157, P1, R102.reuse, 0x20, RZ ;  /* 0x00000020669d7810 */ /* 0x040fe40007f3e0ff */
[----:B------:R-:W-:-:S02]  /*77f0*/  LOP3.LUT R11, R102, 0x380, RZ, 0xc0, !PT ;  /* 0x00000380660b7812 */ /* 0x000fc400078ec0ff */
[C---:B------:R-:W-:Y:S01]  /*7800*/  IADD3 R171, P0, R102.reuse, 0x40, RZ ;  /* 0x0000004066ab7810 */ /* 0x040fe20007f1e0ff */
[--C-:B------:R-:W-:Y:S01]  /*7810*/  IMAD.X R13, RZ, RZ, R103.reuse, P1 ;  /* 0x000000ffff0d7224 */ /* 0x100fe200008e0667 */
[C---:B------:R-:W-:Y:S02]  /*7820*/  IADD3 R173, P4, R102.reuse, 0x60, RZ ;  /* 0x0000006066ad7810 */ /* 0x040fe40007f9e0ff */
        /* <DEDUP_REMOVED lines=8> */
[----:B------:R-:W-:Y:S01]  /*78b0*/  IADD3 R183, P1, R102, 0x8000, RZ ;  /* 0x0000800066b77810 */ /* 0x000fe20007f3e0ff */
[--C-:B------:R-:W-:Y:S01]  /*78c0*/  IMAD.X R23, RZ, RZ, R103.reuse, P5 ;  /* 0x000000ffff177224 */ /* 0x100fe200028e0667 */
[----:B------:R-:W-:Y:S01]  /*78d0*/  LOP3.LUT R12, R157, 0x380, RZ, 0xc0, !PT ;  /* 0x000003809d0c7812 */ /* 0x000fe200078ec0ff */
[----:B------:R-:W-:Y:S01]  /*78e0*/  IMAD.X R31, RZ, RZ, R103, P2 ;  /* 0x000000ffff1f7224 */ /* 0x000fe200010e0667 */
[----:B------:R-:W-:-:S02]  /*78f0*/  SHF.R.U64 R11, R11, 0x3, RZ ;  /* 0x000000030b0b7819 */ /* 0x000fc400000012ff */
[----:B------:R-:W-:Y:S02]  /*7900*/  IADD3.X R39, RZ, R103, RZ, P1, !PT ;  /* 0x00000067ff277210 */ /* 0x000fe40000ffe4ff */
[----:B------:R-:W-:Y:S02]  /*7910*/  LOP3.LUT R14, R171, 0x380, RZ, 0xc0, !PT ;  /* 0x00000380ab0e7812 */ /* 0x000fe400078ec0ff */
[----:B------:R-:W-:Y:S02]  /*7920*/  SHF.R.U64 R12, R12, 0x3, RZ ;  /* 0x000000030c0c7819 */ /* 0x000fe400000012ff */
[C---:B------:R-:W-:Y:S02]  /*7930*/  IADD3 R46, P0, R102.reuse, 0x8020, RZ ;  /* 0x00008020662e7810 */ /* 0x040fe40007f1e0ff */
        /* <DEDUP_REMOVED lines=13> */
[----:B------:R-:W-:Y:S01]  /*7a10*/  LOP3.LUT R102, R11, R102, RZ, 0x3c, !PT ;  /* 0x000000660b667212 */ /* 0x000fe200078e3cff */
[----:B------:R-:W-:Y:S01]  /*7a20*/  IMAD.X R11, RZ, RZ, R103, P1 ;  /* 0x000000ffff0b7224 */ /* 0x000fe200008e0667 */
[----:B------:R-:W-:-:S02]  /*7a30*/  LOP3.LUT R18, R175, 0x380, RZ, 0xc0, !PT ;  /* 0x00000380af127812 */ /* 0x000fc400078ec0ff */
[----:B------:R-:W-:Y:S02]  /*7a40*/  SHF.R.U64 R14, R14, 0x3, RZ ;  /* 0x000000030e0e7819 */ /* 0x000fe400000012ff */
[----:B------:R-:W-:Y:S02]  /*7a50*/  LOP3.LUT R12, R12, R157, RZ, 0x3c, !PT ;  /* 0x0000009d0c0c7212 */ /* 0x000fe400078e3cff */
[----:B------:R-:W-:Y:S02]  /*7a60*/  LOP3.LUT R20, R177, 0x380, RZ, 0xc0, !PT ;  /* 0x00000380b1147812 */ /* 0x000fe400078ec0ff */
[----:B------:R-:W-:Y:S02]  /*7a70*/  SHF.R.U64 R16, R16, 0x3, RZ ;  /* 0x0000000310107819 */ /* 0x000fe400000012ff */
[----:B------:R-:W-:Y:S02]  /*7a80*/  LOP3.LUT R22, R179, 0x380, RZ, 0xc0, !PT ;  /* 0x00000380b3167812 */ /* 0x000fe400078ec0ff */
[----:B------:R-:W-:-:S02]  /*7a90*/  LOP3.LUT R157, R46, 0x380, RZ, 0xc0, !PT ;  /* 0x000003802e9d7812 */ /* 0x000fc400078ec0ff */
[----:B------:R-:W-:Y:S02]  /*7aa0*/  SHF.R.U64 R18, R18, 0x3, RZ ;  /* 0x0000000312127819 */ /* 0x000fe400000012ff */
[----:B------:R-:W-:Y:S02]  /*7ab0*/  LOP3.LUT R30, R181, 0x380, RZ, 0xc0, !PT ;  /* 0x00000380b51e7812 */ /* 0x000fe400078ec0ff */
[----:B------:R-:W-:Y:S01]  /*7ac0*/  MOV R102, R102 ;  /* 0x0000006600667202 */ /* 0x000fe20000000f00 */
[----:B------:R-:W-:Y:S01]  /*7ad0*/  BAR.SYNC.DEFER_BLOCKING 0x1, 0x100 ;  /* 0x0044000000007b1d */ /* 0x000fe20000010000 */
[----:B------:R-:W-:Y:S02]  /*7ae0*/  LOP3.LUT R38, R183, 0x380, RZ, 0xc0, !PT ;  /* 0x00000380b7267812 */ /* 0x000fe400078ec0ff */
[----:B------:R-:W-:Y:S02]  /*7af0*/  LOP3.LUT R103, R98, 0x380, RZ, 0xc0, !PT ;  /* 0x0000038062677812 */ /* 0x000fe400078ec0ff */
[----:B------:R-:W-:-:S02]  /*7b00*/  LOP3.LUT R14, R14, R171, RZ, 0x3c, !PT ;  /* 0x000000ab0e0e7212 */ /* 0x000fc400078e3cff */
[----:B------:R-:W-:Y:S02]  /*7b10*/  SHF.R.U64 R20, R20, 0x3, RZ ;  /* 0x0000000314147819 */ /* 0x000fe400000012ff */
[----:B------:R-:W-:Y:S02]  /*7b20*/  LOP3.LUT R16, R16, R173, RZ, 0x3c, !PT ;  /* 0x000000ad10107212 */ /* 0x000fe400078e3cff */
[----:B------:R-:W-:Y:S02]  /*7b30*/  SHF.R.U64 R22, R22, 0x3, RZ ;  /* 0x0000000316167819 */ /* 0x000fe400000012ff */
[----:B------:R-:W-:Y:S02]  /*7b40*/  LOP3.LUT R171, R54, 0x380, RZ, 0xc0, !PT ;  /* 0x0000038036ab7812 */ /* 0x000fe400078ec0ff */
[----:B------:R-:W-:Y:S02]  /*7b50*/  SHF.R.U64 R157, R157, 0x3, RZ ;  /* 0x000000039d9d7819 */ /* 0x000fe400000012ff */
[----:B------:R-:W-:-:S02]  /*7b60*/  LOP3.LUT R18, R18, R175, RZ, 0x3c, !PT ;  /* 0x000000af12127212 */ /* 0x000fc400078e3cff */
[----:B------:R-:W-:Y:S02]  /*7b70*/  SHF.R.U64 R30, R30, 0x3, RZ ;  /* 0x000000031e1e7819 */ /* 0x000fe400000012ff */
[----:B------:R-:W-:Y:S02]  /*7b80*/  LOP3.LUT R173, R62, 0x380, RZ, 0xc0, !PT ;  /* 0x000003803ead7812 */ /* 0x000fe400078ec0ff */
[----:B------:R-:W-:Y:S01]  /*7b90*/  LOP3.LUT R94, R6, 0x380, RZ, 0xc0, !PT ;  /* 0x00000380065e7812 */ /* 0x000fe200078ec0ff */
[----:B------:R-:W-:Y:S01]  /*7ba0*/  STSM.16.M88.4 [R102], R24 ;  /* 0x0000001866007844 */ /* 0x000fe20000000200 */
[----:B------:R-:W-:Y:S02]  /*7bb0*/  SHF.R.U64 R38, R38, 0x3, RZ ;  /* 0x0000000326267819 */ /* 0x000fe400000012ff */
[----:B------:R-:W-:Y:S02]  /*7bc0*/  LOP3.LUT R175, R70, 0x380, RZ, 0xc0, !PT ;  /* 0x0000038046af7812 */ /* 0x000fe400078ec0ff */
[----:B------:R-:W-:-:S02]  /*7bd0*/  SHF.R.U64 R103, R103, 0x3, RZ ;  /* 0x0000000367677819 */ /* 0x000fc400000012ff */
[----:B------:R-:W-:Y:S02]  /*7be0*/  LOP3.LUT R20, R20, R177, RZ, 0x3c, !PT ;  /* 0x000000b114147212 */ /* 0x000fe400078e3cff */
[----:B------:R-:W-:Y:S02]  /*7bf0*/  MOV R13, R12 ;  /* 0x0000000c000d7202 */ /* 0x000fe40000000f00 */
[----:B------:R-:W-:Y:S02]  /*7c00*/  LOP3.LUT R22, R22, R179, RZ, 0x3c, !PT ;  /* 0x000000b316167212 */ /* 0x000fe400078e3cff */
[----:B------:R-:W-:Y:S01]  /*7c10*/  SHF.R.U64 R171, R171, 0x3, RZ ;  /* 0x00000003abab7819 */ /* 0x000fe200000012ff */
[----:B------:R-:W-:Y:S01]  /*7c20*/  STSM.16.M88.4 [R13], R32 ;  /* 0x000000200d007844 */ /* 0x000fe20000000200 */
[----:B------:R-:W-:Y:S02]  /*7c30*/  LOP3.LUT R46, R157, R46, RZ, 0x3c, !PT ;  /* 0x0000002e9d2e7212 */ /* 0x000fe400078e3cff */
[----:B------:R-:W-:-:S02]  /*7c40*/  MOV R14, R14 ;  /* 0x0000000e000e7202 */ /* 0x000fc40000000f00 */
[----:B------:R-:W-:Y:S02]  /*7c50*/  LOP3.LUT R30, R30, R181, RZ, 0x3c, !PT ;  /* 0x000000b51e1e7212 */ /* 0x000fe400078e3cff */
[----:B------:R-:W-:Y:S01]  /*7c60*/  SHF.R.U64 R173, R173, 0x3, RZ ;  /* 0x00000003adad7819 */ /* 0x000fe200000012ff */
[----:B------:R-:W-:Y:S01]  /*7c70*/  STSM.16.M88.4 [R14], R40 ;  /* 0x000000280e007844 */ /* 0x000fe20000000200 */
[----:B------:R-:W-:Y:S02]  /*7c80*/  LOP3.LUT R157, R156, 0x380, RZ, 0xc0, !PT ;  /* 0x000003809c9d7812 */ /* 0x000fe400078ec0ff */
[----:B------:R-:W-:Y:S02]  /*7c90*/  SHF.R.U64 R29, R94, 0x3, RZ ;  /* 0x000000035e1d7819 */ /* 0x000fe400000012ff */
[----:B------:R-:W-:Y:S02]  /*7ca0*/  MOV R16, R16 ;  /* 0x0000001000107202 */ /* 0x000fe40000000f00 */
[----:B------:R-:W-:-:S02]  /*7cb0*/  LOP3.LUT R38, R38, R183, RZ, 0x3c, !PT ;  /* 0x000000b726267212 */ /* 0x000fc400078e3cff */
[----:B------:R-:W-:Y:S01]  /*7cc0*/  SHF.R.U64 R175, R175, 0x3, RZ ;  /* 0x00000003afaf7819 */ /* 0x000fe200000012ff */
[----:B------:R-:W-:Y:S01]  /*7cd0*/  STSM.16.M88.4 [R16], R48 ;  /* 0x0000003010007844 */ /* 0x000fe20000000200 */
[----:B------:R-:W-:Y:S02]  /*7ce0*/  LOP3.LUT R98, R103, R98, RZ, 0x3c, !PT ;  /* 0x0000006267627212 */ /* 0x000fe400078e3cff */
[----:B------:R-:W-:Y:S02]  /*7cf0*/  MOV R18, R18 ;  /* 0x0000001200127202 */ /* 0x000fe40000000f00 */
[----:B------:R-:W-:Y:S02]  /*7d00*/  F2FP.BF16.F32.PACK_AB R59, R154, R59 ;  /* 0x0000003b9a3b723e */ /* 0x000fe400000010ff */
[----:B------:R-:W-:Y:S02]  /*7d10*/  F2FP.BF16.F32.PACK_AB R65, R153, R66 ;  /* 0x000000429941723e */ /* 0x000fe400000010ff */
[----:B------:R-:W-:Y:S01]  /*7d20*/  F2FP.BF16.F32.PACK_AB R72, R73, R72 ;  /* 0x000000484948723e */ /* 0x000fe200000010ff */
[----:B------:R-:W-:Y:S01]  /*7d30*/  STSM.16.M88.4 [R18], R56 ;  /* 0x0000003812007844 */ /* 0x000fe20000000200 */
[----:B------:R-:W-:-:S02]  /*7d40*/  MOV R20, R20 ;  /* 0x0000001400147202 */ /* 0x000fc40000000f00 */
[----:B------:R-:W-:Y:S02]  /*7d50*/  F2FP.BF16.F32.PACK_AB R66, R69, R68 ;  /* 0x000000444542723e */ /* 0x000fe400000010ff */
[----:B------:R-:W-:Y:S02]  /*7d60*/  F2FP.BF16.F32.PACK_AB R67, R152, R67 ;  /* 0x000000439843723e */ /* 0x000fe400000010ff */
[----:B------:R-:W-:Y:S02]  /*7d70*/  F2FP.BF16.F32.PACK_AB R73, R9, R74 ;  /* 0x0000004a0949723e */ /* 0x000fe400000010ff */
[----:B------:R-:W-:Y:S01]  /*7d80*/  F2FP.BF16.F32.PACK_AB R80, R81, R80 ;  /* 0x000000505150723e */ /* 0x000fe200000010ff */
[----:B------:R-:W-:Y:S01]  /*7d90*/  STSM.16.M88.4 [R20], R64 ;  /* 0x0000004014007844 */ /* 0x000fe20000000200 */
[----:B------:R-:W-:Y:S02]  /*7da0*/  LOP3.LUT R54, R171, R54, RZ, 0x3c, !PT ;  /* 0x00000036ab367212 */ /* 0x000fe400078e3cff */
[----:B------:R-:W-:-:S02]  /*7db0*/  MOV R22, R22 ;  /* 0x0000001600167202 */ /* 0x000fc40000000f00 */
[----:B------:R-:W-:Y:S02]  /*7dc0*/  F2FP.BF16.F32.PACK_AB R74, R77, R76 ;  /* 0x0000004c4d4a723e */ /* 0x000fe400000010ff */
[----:B------:R-:W-:Y:S02]  /*7dd0*/  F2FP.BF16.F32.PACK_AB R75, R75, R78 ;  /* 0x0000004e4b4b723e */ /* 0x000fe400000010ff */
[----:B------:R-:W-:Y:S02]  /*7de0*/  F2FP.BF16.F32.PACK_AB R81, R83, R82 ;  /* 0x000000525351723e */ /* 0x000fe400000010ff */
[----:B------:R-:W-:Y:S01]  /*7df0*/  LOP3.LUT R62, R173, R62, RZ, 0x3c, !PT ;  /* 0x0000003ead3e7212 */ /* 0x000fe200078e3cff */
[----:B------:R0:W-:Y:S01]  /*7e00*/  STSM.16.M88.4 [R22], R72 ;  /* 0x0000004816007844 */ /* 0x0001e20000000200 */
[----:B------:R-:W-:Y:S02]  /*7e10*/  SHF.R.U64 R157, R157, 0x3, RZ ;  /* 0x000000039d9d7819 */ /* 0x000fe400000012ff */
[----:B------:R-:W-:-:S02]  /*7e20*/  LOP3.LUT R94, R29, R6, RZ, 0x3c, !PT ;  /* 0x000000061d5e7212 */ /* 0x000fc400078e3cff */
[----:B------:R-:W-:Y:S02]  /*7e30*/  MOV R30, R30 ;  /* 0x0000001e001e7202 */ /* 0x000fe40000000f00 */
[----:B------:R-:W-:Y:S02]  /*7e40*/  F2FP.BF16.F32.PACK_AB R82, R85, R84 ;  /* 0x000000545552723e */ /* 0x000fe400000010ff */
[----:B------:R-:W-:Y:S02]  /*7e50*/  F2FP.BF16.F32.PACK_AB R83, R87, R86 ;  /* 0x000000565753723e */ /* 0x000fe400000010ff */
[----:B------:R-:W-:Y:S02]  /*7e60*/  LOP3.LUT R70, R175, R70, RZ, 0x3c, !PT ;  /* 0x00000046af467212 */ /* 0x000fe400078e3cff */
[----:B------:R-:W-:Y:S01]  /*7e70*/  MOV R38, R38 ;  /* 0x0000002600267202 */ /* 0x000fe20000000f00 */
[----:B------:R1:W-:Y:S01]  /*7e80*/  STSM.16.M88.4 [R30], R80 ;  /* 0x000000501e007844 */ /* 0x0003e20000000200 */
[----:B------:R-:W-:Y:S01]  /*7e90*/  MOV R6, R98 ;  /* 0x0000006200067202 */ /* 0x000fe20000000f00 */
[----:B0-----:R-:W0:Y:S01]  /*7ea0*/  LDC R72, c[0x0][0xce8] ;  /* 0x00033a00ff487b82 */ /* 0x001e220000000800 */
[----:B------:R-:W-:-:S02]  /*7eb0*/  F2FP.BF16.F32.PACK_AB R76, R89, R88 ;  /* 0x00000058594c723e */ /* 0x000fc400000010ff */
[----:B------:R-:W-:Y:S02]  /*7ec0*/  F2FP.BF16.F32.PACK_AB R77, R91, R90 ;  /* 0x0000005a5b4d723e */ /* 0x000fe400000010ff */
[----:B------:R-:W-:Y:S02]  /*7ed0*/  F2FP.BF16.F32.PACK_AB R78, R93, R92 ;  /* 0x0000005c5d4e723e */ /* 0x000fe400000010ff */
[----:B------:R-:W-:Y:S02]  /*7ee0*/  F2FP.BF16.F32.PACK_AB R79, R166, R79 ;  /* 0x0000004fa64f723e */ /* 0x000fe400000010ff */
[----:B------:R-:W-:Y:S02]  /*7ef0*/  F2FP.BF16.F32.PACK_AB R96, R97, R96 ;  /* 0x000000606160723e */ /* 0x000fe400000010ff */
[----:B------:R-:W-:Y:S01]  /*7f00*/  F2FP.BF16.F32.PACK_AB R104, R105, R104 ;  /* 0x000000686968723e */ /* 0x000fe200000010ff */
[----:B------:R1:W-:Y:S01]  /*7f10*/  STSM.16.M88.4 [R38], R76 ;  /* 0x0000004c26007844 */ /* 0x0003e20000000200 */
[----:B------:R-:W-:-:S02]  /*7f20*/  MOV R46, R46 ;  /* 0x0000002e002e7202 */ /* 0x000fc40000000f00 */
        /* <DEDUP_REMOVED lines=10> */
[----:B------:R-:W-:Y:S01]  /*7fd0*/  F2FP.BF16.F32.PACK_AB R120, R121, R120 ;  /* 0x000000787978723e */ /* 0x000fe200000010ff */
[----:B------:R1:W-:Y:S01]  /*7fe0*/  STSM.16.M88.4 [R54], R104 ;  /* 0x0000006836007844 */ /* 0x0003e20000000200 */
[----:B------:R-:W-:Y:S02]  /*7ff0*/  LOP3.LUT R10, R157, R156, RZ, 0x3c, !PT ;  /* 0x0000009c9d0a7212 */ /* 0x000fe400078e3cff */
[----:B------:R-:W-:-:S02]  /*8000*/  MOV R62, R62 ;  /* 0x0000003e003e7202 */ /* 0x000fc40000000f00 */
[----:B------:R-:W-:Y:S02]  /*8010*/  F2FP.BF16.F32.PACK_AB R114, R117, R116 ;  /* 0x000000747572723e */ /* 0x000fe400000010ff */
[----:B------:R-:W-:Y:S02]  /*8020*/  F2FP.BF16.F32.PACK_AB R115, R119, R118 ;  /* 0x000000767773723e */ /* 0x000fe400000010ff */
[----:B------:R-:W-:Y:S02]  /*8030*/  F2FP.BF16.F32.PACK_AB R121, R123, R122 ;  /* 0x0000007a7b79723e */ /* 0x000fe400000010ff */
[----:B------:R-:W-:Y:S01]  /*8040*/  F2FP.BF16.F32.PACK_AB R128, R129, R128 ;  /* 0x000000808180723e */ /* 0x000fe200000010ff */
[----:B------:R1:W-:Y:S01]  /*8050*/  STSM.16.M88.4 [R62], R112 ;  /* 0x000000703e007844 */ /* 0x0003e20000000200 */
[----:B------:R-:W-:Y:S02]  /*8060*/  MOV R70, R70 ;  /* 0x0000004600467202 */ /* 0x000fe40000000f00 */
[----:B------:R-:W-:-:S02]  /*8070*/  F2FP.BF16.F32.PACK_AB R122, R125, R124 ;  /* 0x0000007c7d7a723e */ /* 0x000fc400000010ff */
[----:B------:R-:W-:Y:S02]  /*8080*/  F2FP.BF16.F32.PACK_AB R123, R127, R126 ;  /* 0x0000007e7f7b723e */ /* 0x000fe400000010ff */
[----:B------:R-:W-:Y:S02]  /*8090*/  F2FP.BF16.F32.PACK_AB R129, R131, R130 ;  /* 0x000000828381723e */ /* 0x000fe400000010ff */
[----:B------:R-:W-:Y:S01]  /*80a0*/  F2FP.BF16.F32.PACK_AB R136, R137, R136 ;  /* 0x000000888988723e */ /* 0x000fe200000010ff */
[----:B------:R1:W-:Y:S01]  /*80b0*/  STSM.16.M88.4 [R70], R120 ;  /* 0x0000007846007844 */ /* 0x0003e20000000200 */
[----:B------:R-:W-:Y:S02]  /*80c0*/  MOV R94, R94 ;  /* 0x0000005e005e7202 */ /* 0x000fe40000000f00 */
[----:B------:R-:W-:Y:S02]  /*80d0*/  F2FP.BF16.F32.PACK_AB R130, R133, R132 ;  /* 0x000000848582723e */ /* 0x000fe400000010ff */
[----:B------:R-:W-:-:S02]  /*80e0*/  F2FP.BF16.F32.PACK_AB R131, R135, R134 ;  /* 0x000000868783723e */ /* 0x000fc400000010ff */
[----:B------:R-:W-:Y:S02]  /*80f0*/  F2FP.BF16.F32.PACK_AB R137, R139, R138 ;  /* 0x0000008a8b89723e */ /* 0x000fe400000010ff */
[----:B------:R-:W-:Y:S01]  /*8100*/  F2FP.BF16.F32.PACK_AB R144, R145, R144 ;  /* 0x000000909190723e */ /* 0x000fe200000010ff */
[----:B------:R1:W-:Y:S01]  /*8110*/  STSM.16.M88.4 [R94], R128 ;  /* 0x000000805e007844 */ /* 0x0003e20000000200 */
[----:B------:R-:W-:Y:S02]  /*8120*/  F2FP.BF16.F32.PACK_AB R138, R141, R140 ;  /* 0x0000008c8d8a723e */ /* 0x000fe400000010ff */
[----:B------:R-:W-:Y:S02]  /*8130*/  F2FP.BF16.F32.PACK_AB R139, R143, R142 ;  /* 0x0000008e8f8b723e */ /* 0x000fe400000010ff */
[----:B------:R-:W-:Y:S02]  /*8140*/  F2FP.BF16.F32.PACK_AB R145, R147, R146 ;  /* 0x000000929391723e */ /* 0x000fe400000010ff */
[----:B------:R-:W-:Y:S01]  /*8150*/  MOV R12, R10 ;  /* 0x0000000a000c7202 */ /* 0x000fe20000000f00 */
[----:B------:R1:W-:Y:S01]  /*8160*/  STSM.16.M88.4 [R6], R136 ;  /* 0x0000008806007844 */ /* 0x0003e20000000200 */
[----:B------:R-:W-:-:S02]  /*8170*/  F2FP.BF16.F32.PACK_AB R146, R149, R148 ;  /* 0x000000949592723e */ /* 0x000fc400000010ff */
[----:B------:R-:W-:Y:S02]  /*8180*/  F2FP.BF16.F32.PACK_AB R147, R3, R150 ;  /* 0x000000960393723e */ /* 0x000fe400000010ff */
[----:B------:R-:W-:Y:S02]  /*8190*/  R2UR UR4, R218 ;  /* 0x00000000da0472ca */ /* 0x000fe400000e0000 */
[----:B------:R-:W-:Y:S01]  /*81a0*/  PLOP3.LUT P0, PT, PT, PT, UP0, 0x80, 0x0 ;  /* 0x000000000000781c */ /* 0x000fe20003f0f008 */
[----:B------:R1:W-:Y:S01]  /*81b0*/  STSM.16.M88.4 [R12], R144 ;  /* 0x000000900c007844 */ /* 0x0003e20000000200 */
[----:B------:R-:W-:-:S09]  /*81c0*/  R2UR UR12, R216 ;  /* 0x00000000d80c72ca */ /* 0x000fd200000e0000 */
[----:B------:R-:W-:Y:S02]  /*81d0*/  USHF.L.U64.HI UR11, UR61, 0x2, UR4 ;  /* 0x000000023d0b7899 */ /* 0x000fe40008010204 */
[----:B------:R-:W-:-:S04]  /*81e0*/  UIADD3 UR4, UP1, UR10, UR8, URZ ;  /* 0x000000080a047290 */ /* 0x000fc8000ff3e03f */
[----:B------:R-:W-:Y:S02]  /*81f0*/  UIADD3.X UR7, UR11, UR9, URZ, UP1, !UPT ;  /* 0x000000090b077290 */ /* 0x000fe40008ffe43f */
[----:B------:R-:W-:Y:S01]  /*8200*/  IMAD.U32 R10, RZ, RZ, UR4 ;  /* 0x00000004ff0a7e24 */ /* 0x000fe2000f8e00ff */
[----:B------:R-:W-:-:S03]  /*8210*/  ULDC.64 UR8, c[0x0][0xd08] ;  /* 0x0003420000087ab9 */ /* 0x000fc60000000a00 */
[----:B------:R-:W-:Y:S01]  /*8220*/  MOV R11, UR7 ;  /* 0x00000007000b7c02 */ /* 0x000fe20008000f00 */
[----:B------:R-:W-:Y:S06]  /*8230*/  BAR.SYNC.DEFER_BLOCKING 0x1, 0x100 ;  /* 0x0044000000007b1d */ /* 0x000fec0000010000 */
[----:B------:R-:W2:Y:S01]  /*8240*/  @P0 LDG.E R3, desc[UR36][R10.64] ;  /* 0x000000240a030981 */ /* 0x000ea2000c1e1900 */
[----:B------:R-:W-:Y:S01]  /*8250*/  UISETP.NE.U32.AND UP1, UPT, UR8, URZ, UPT ;  /* 0x0000003f0800728c */ /* 0x000fe2000bf25070 */
[----:B0-----:R-:W-:Y:S01]  /*8260*/  ISETP.NE.AND P1, PT, R72, 0x1, PT ;  /* 0x000000014800780c */ /* 0x001fe20003f25270 */
[----:B------:R-:W-:Y:S01]  /*8270*/  ULDC UR7, c[0x0][0xb88] ;  /* 0x0002e20000077ab9 */ /* 0x000fe20000000800 */
[----:B------:R-:W-:Y:S01]  /*8280*/  UMOV UR4, URZ ;  /* 0x0000003f00047c82 */ /* 0x000fe20008000000 */
[----:B------:R-:W-:Y:S01]  /*8290*/  UISETP.NE.AND.EX UP1, UPT, UR9, URZ, UPT, UP1 ;  /* 0x0000003f0900728c */ /* 0x000fe2000bf25310 */
[----:B------:R-:W-:-:S05]  /*82a0*/  IMAD.U32 R15, RZ, RZ, UR12 ;  /* 0x0000000cff0f7e24 */ /* 0x000fca000f8e00ff */
[----:B------:R-:W-:-:S04]  /*82b0*/  PLOP3.LUT P2, PT, PT, PT, UP1, 0x80, 0x0 ;  /* 0x000000000000781c */ /* 0x000fc80003f4f018 */
[----:B------:R-:W0:Y:S01]  /*82c0*/  @P1 LDC R9, c[0x0][0xcec] ;  /* 0x00033b00ff091b82 */ /* 0x000e220000000800 */
[----:B------:R-:W-:-:S04]  /*82d0*/  @UP1 UIADD3 UR8, UP2, UR10, UR8, URZ ;  /* 0x000000080a081290 */ /* 0x000fc8000ff5e03f */
[----:B------:R-:W-:Y:S02]  /*82e0*/  @UP1 UIADD3.X UR9, UR11, UR9, URZ, UP2, !UPT ;  /* 0x000000090b091290 */ /* 0x000fe400097fe43f */
[----:B------:R-:W-:Y:S01]  /*82f0*/  IMAD.U32 R16, RZ, RZ, UR8 ;  /* 0x00000008ff107e24 */ /* 0x000fe2000f8e00ff */
[----:B------:R-:W3:Y:S03]  /*8300*/  @P1 LDC R13, c[0x0][0xcf0] ;  /* 0x00033c00ff0d1b82 */ /* 0x000ee60000000800 */
[----:B------:R-:W-:Y:S01]  /*8310*/  IMAD.U32 R17, RZ, RZ, UR9 ;  /* 0x00000009ff117e24 */ /* 0x000fe2000f8e00ff */
[----:B--2---:R-:W-:Y:S01]  /*8320*/  @P0 R2UR UR4, R3 ;  /* 0x00000000030402ca */ /* 0x004fe200000e0000 */
[----:B------:R-:W-:-:S06]  /*8330*/  IMAD.U32 R3, RZ, RZ, UR7 ;  /* 0x00000007ff037e24 */ /* 0x000fcc000f8e00ff */
[----:B------:R1:W5:Y:S01]  /*8340*/  @P2 LDG.E R3, desc[UR36][R16.64] ;  /* 0x0000002410032981 */ /* 0x000362000c1e1900 */
[----:B0--3--:R-:W-:Y:S07]  /*8350*/  @P2 BRA `(.L_x_1136) ;  /* 0x0000000000102947 */ /* 0x009fee0003800000 */
[----:B------:R-:W-:Y:S05]  /*8360*/  @!P0 BRA `(.L_x_1136) ;  /* 0x00000000000c8947 */ /* 0x000fea0003800000 */
[----:B-1----:R-:W2:Y:S04]  /*8370*/  LDG.E R6, desc[UR36][R10.64] ;  /* 0x000000240a067981 */ /* 0x002ea8000c1e1900 */
[----:B-----5:R-:W2:Y:S02]  /*8380*/  LDG.E R3, desc[UR36][R10.64+0x4] ;  /* 0x000004240a037981 */ /* 0x020ea4000c1e1900 */
[----:B--2---:R-:W-:-:S07]  /*8390*/  IMAD.IADD R3, R3, 0x1, -R6 ;  /* 0x0000000103037824 */ /* 0x004fce00078e0a06 */
.L_x_1136:
[----:B------:R-:W-:Y:S01]  /*83a0*/  R2UR UR17, R215 ;  /* 0x00000000d71172ca */ /* 0x000fe200000e0000 */
[----:B------:R-:W-:Y:S01]  /*83b0*/  ULDC.64 UR12, c[0x0][0xc90] ;  /* 0x00032400000c7ab9 */ /* 0x000fe20000000a00 */
[----:B------:R-:W-:Y:S01]  /*83c0*/  R2UR UR15, R218 ;  /* 0x00000000da0f72ca */ /* 0x000fe200000e0000 */
[----:B------:R-:W-:Y:S01]  /*83d0*/  USHF.R.S32.HI UR11, URZ, 0x1f, UR4 ;  /* 0x0000001f3f0b7899 */ /* 0x000fe20008011404 */
[----:B-1----:R-:W-:Y:S01]  /*83e0*/  IMAD R12, R15, 0x80, R224 ;  /* 0x000000800f0c7824 */ /* 0x002fe200078e02e0 */
[----:B------:R-:W-:Y:S01]  /*83f0*/  UMOV UR10, UR4 ;  /* 0x00000004000a7c82 */ /* 0x000fe20008000000 */
[----:B------:R-:W-:Y:S01]  /*8400*/  USEL UR61, UR61, URZ, !UP0 ;  /* 0x0000003f3d3d7287 */ /* 0x000fe2000c000000 */
[----:B------:R-:W-:Y:S01]  /*8410*/  R2UR UR16, R216 ;  /* 0x00000000d81072ca */ /* 0x000fe200000e0000 */
[----:B------:R-:W-:Y:S01]  /*8420*/  @P1 IMAD.HI.U32 R6, R12, R9, RZ ;  /* 0x000000090c061227 */ /* 0x000fe200078e00ff */
[----:B------:R-:W0:Y:S03]  /*8430*/  @P1 LDC R73, c[0x0][0xcf0] ;  /* 0x00033c00ff491b82 */ /* 0x000e260000000800 */
[----:B------:R-:W-:Y:S01]  /*8440*/  IMAD.MOV.U32 R10, RZ, RZ, R12 ;  /* 0x000000ffff0a7224 */ /* 0x000fe200078e000c */
[----:B------:R-:W-:Y:S01]  /*8450*/  USHF.R.S32.HI UR14, URZ, 0x1f, UR17 ;  /* 0x0000001f3f0e7899 */ /* 0x000fe20008011411 */
[----:B------:R-:W-:Y:S01]  /*8460*/  @P1 SHF.R.U32.HI R10, RZ, R13, R6 ;  /* 0x0000000dff0a1219 */ /* 0x000fe20000011606 */
[----:B------:R-:W-:Y:S01]  /*8470*/  UIMAD.WIDE.U32 UR8, UR17, UR12, UR10 ;  /* 0x0000000c110872a5 */ /* 0x000fe2000f8e000a */
[----:B------:R-:W-:Y:S01]  /*8480*/  IMAD R9, R217, 0x40, R2 ;  /* 0x00000040d9097824 */ /* 0x000fe200078e0202 */
[----:B------:R-:W-:Y:S01]  /*8490*/  UIMAD UR7, UR14, UR12, URZ ;  /* 0x0000000c0e0772a4 */ /* 0x000fe2000f8e023f */
[----:B------:R-:W-:Y:S01]  /*84a0*/  IADD3 R11, -R10, RZ, RZ ;  /* 0x000000ff0a0b7210 */ /* 0x000fe20007ffe1ff */
[----:B------:R-:W-:Y:S01]  /*84b0*/  USEL UR15, UR15, URZ, !UP0 ;  /* 0x0000003f0f0f7287 */ /* 0x000fe2000c000000 */
[----:B------:R-:W-:Y:S01]  /*84c0*/  IMAD.WIDE R4, R9, 0x2, R4 ;  /* 0x0000000209047825 */ /* 0x000fe200078e0204 */
[----:B------:R-:W-:Y:S01]  /*84d0*/  UIMAD UR7, UR17, UR13, UR7 ;  /* 0x0000000d110772a4 */ /* 0x000fe2000f8e0207 */
[----:B------:R-:W-:-:S02]  /*84e0*/  SHF.R.S32.HI R6, RZ, 0x1f, R10 ;  /* 0x0000001fff067819 */ /* 0x000fc4000001140a */
[----:B------:R-:W-:Y:S01]  /*84f0*/  ULDC.64 UR12, c[0x0][0xc98] ;  /* 0x00032600000c7ab9 */ /* 0x000fe20000000a00 */
[----:B------:R-:W-:Y:S01]  /*8500*/  UIADD3 UR9, UR9, UR7, URZ ;  /* 0x0000000709097290 */ /* 0x000fe2000fffe03f */
[----:B------:R-:W-:Y:S01]  /*8510*/  IMAD R9, R72, R11, R12 ;  /* 0x0000000b48097224 */ /* 0x000fe200078e020c */
[----:B------:R-:W-:Y:S01]  /*8520*/  UIMAD UR7, UR15, UR12, URZ ;  /* 0x0000000c0f0772a4 */ /* 0x000fe2000f8e023f */
[C---:B------:R-:W-:Y:S01]  /*8530*/  IADD3 R33, P2, R4.reuse, 0x5000, RZ ;  /* 0x0000500004217810 */ /* 0x040fe20007f5e0ff */
[----:B------:R-:W-:Y:S01]  /*8540*/  UIMAD.WIDE.U32 UR8, UR61, UR12, UR8 ;  /* 0x0000000c3d0872a5 */ /* 0x000fe2000f8e0008 */
[C---:B------:R-:W-:Y:S01]  /*8550*/  IADD3 R17, P5, R4.reuse, 0x1000, RZ ;  /* 0x0000100004117810 */ /* 0x040fe20007fbe0ff */
[----:B------:R-:W-:Y:S01]  /*8560*/  UIMAD UR7, UR61, UR13, UR7 ;  /* 0x0000000d3d0772a4 */ /* 0x000fe2000f8e0207 */
[C---:B------:R-:W-:Y:S01]  /*8570*/  IADD3 R21, P4, R4.reuse, 0x2000, RZ ;  /* 0x0000200004157810 */ /* 0x040fe20007f9e0ff */
[----:B-----5:R-:W-:Y:S01]  /*8580*/  IMAD R79, R3, R72, RZ ;  /* 0x00000048034f7224 */ /* 0x020fe200078e02ff */
[----:B------:R-:W-:Y:S01]  /*8590*/  IADD3 R29, P3, R4, 0x4000, RZ ;  /* 0x00004000041d7810 */ /* 0x000fe20007f7e0ff */
[----:B------:R-:W-:Y:S01]  /*85a0*/  ULDC.64 UR12, c[0x0][0xba0] ;  /* 0x0002e800000c7ab9 */ /* 0x000fe20000000a00 */
[----:B------:R-:W-:Y:S01]  /*85b0*/  IADD3 R10, P0, R10, UR8, RZ ;  /* 0x000000080a0a7c10 */ /* 0x000fe2000ff1e0ff */
[----:B------:R-:W-:Y:S01]  /*85c0*/  IMAD.U32 R11, RZ, RZ, UR7 ;  /* 0x00000007ff0b7e24 */ /* 0x000fe2000f8e00ff */
[----:B------:R-:W-:-:S02]  /*85d0*/  LOP3.LUT R32, R33, 0x380, RZ, 0xc0, !PT ;  /* 0x0000038021207812 */ /* 0x000fc400078ec0ff */
[----:B------:R-:W-:Y:S02]  /*85e0*/  LOP3.LUT R16, R17, 0x380, RZ, 0xc0, !PT ;  /* 0x0000038011107812 */ /* 0x000fe400078ec0ff */
[----:B------:R-:W-:Y:S01]  /*85f0*/  IADD3.X R11, R6, UR9, R11, P0, !PT ;  /* 0x00000009060b7c10 */ /* 0x000fe200087fe40b */
[----:B------:R-:W-:Y:S01]  /*8600*/  ULDC.64 UR8, c[0x0][0xc88] ;  /* 0x0003220000087ab9 */ /* 0x000fe20000000a00 */
[----:B------:R-:W-:Y:S02]  /*8610*/  SHF.R.S32.HI R6, RZ, 0x1f, R9 ;  /* 0x0000001fff067819 */ /* 0x000fe40000011409 */
[----:B------:R-:W-:Y:S01]  /*8620*/  IADD3 R25, P0, R4, 0x3000, RZ ;  /* 0x0000300004197810 */ /* 0x000fe20007f1e0ff */
[----:B------:R-:W-:Y:S01]  /*8630*/  IMAD.WIDE.U32 R10, R9, UR8, R10 ;  /* 0x00000008090a7c25 */ /* 0x000fe2000f8e000a */
[----:B------:R-:W-:Y:S02]  /*8640*/  LOP3.LUT R20, R21, 0x380, RZ, 0xc0, !PT ;  /* 0x0000038015147812 */ /* 0x000fe400078ec0ff */
[----:B------:R-:W-:Y:S01]  /*8650*/  LOP3.LUT R24, R25, 0x380, RZ, 0xc0, !PT ;  /* 0x0000038019187812 */ /* 0x000fe200078ec0ff */
[----:B------:R-:W-:Y:S01]  /*8660*/  IMAD R6, R6, UR8, RZ ;  /* 0x0000000806067c24 */ /* 0x000fe2000f8e02ff */
[----:B------:R-:W-:-:S02]  /*8670*/  LOP3.LUT R28, R29, 0x380, RZ, 0xc0, !PT ;  /* 0x000003801d1c7812 */ /* 0x000fc400078ec0ff */
[----:B------:R-:W-:Y:S01]  /*8680*/  SHF.R.U64 R24, R24, 0x3, RZ ;  /* 0x0000000318187819 */ /* 0x000fe200000012ff */
[----:B------:R-:W-:Y:S01]  /*8690*/  IMAD R13, R9, UR9, R6 ;  /* 0x00000009090d7c24 */ /* 0x000fe2000f8e0206 */
[----:B------:R-:W-:Y:S01]  /*86a0*/  ULDC.64 UR8, c[0x0][0xc50] ;  /* 0x0003140000087ab9 */ /* 0x000fe20000000a00 */
[----:B------:R-:W-:Y:S02]  /*86b0*/  SHF.R.U64 R32, R32, 0x3, RZ ;  /* 0x0000000320207819 */ /* 0x000fe400000012ff */
[----:B------:R-:W-:Y:S01]  /*86c0*/  IMAD.IADD R9, R11, 0x1, R13 ;  /* 0x000000010b097824 */ /* 0x000fe200078e020d */
[----:B------:R-:W-:Y:S02]  /*86d0*/  LEA R13, P6, R10, UR8, 0x2 ;  /* 0x000000080a0d7c11 */ /* 0x000fe4000f8c10ff */
[----:B------:R-:W-:Y:S01]  /*86e0*/  LOP3.LUT R24, R24, R25, RZ, 0x3c, !PT ;  /* 0x0000001918187212 */ /* 0x000fe200078e3cff */
[----:B------:R-:W-:Y:S01]  /*86f0*/  IMAD.X R25, RZ, RZ, R5, P0 ;  /* 0x000000ffff197224 */ /* 0x000fe200000e0605 */
[----:B------:R-:W-:Y:S01]  /*8700*/  SHF.R.U64 R16, R16, 0x3, RZ ;  /* 0x0000000310107819 */ /* 0x000fe200000012ff */
[----:B------:R-:W-:Y:S01]  /*8710*/  SHFL.IDX PT, R46, R13, RZ, 0x1c1f ;  /* 0x001c1fff0d2e7589 */ /* 0x000fe200000e0000 */
[----:B------:R-:W-:-:S02]  /*8720*/  SHF.R.U64 R20, R20, 0x3, RZ ;  /* 0x0000000314147819 */ /* 0x000fc400000012ff */
[----:B------:R-:W-:Y:S01]  /*8730*/  SHF.R.U64 R28, R28, 0x3, RZ ;  /* 0x000000031c1c7819 */ /* 0x000fe200000012ff */
[----:B------:R-:W-:Y:S01]  /*8740*/  SHFL.IDX PT, R50, R13, 0x1, 0x1c1f ;  /* 0x003c1f000d327f89 */ /* 0x000fe200000e0000 */
[----:B------:R-:W-:Y:S02]  /*8750*/  IADD3 R11, P0, R4, 0x9000, RZ ;  /* 0x00009000040b7810 */ /* 0x000fe40007f1e0ff */
[----:B------:R-:W-:Y:S01]  /*8760*/  LEA.HI.X R14, R10, UR9, R9, 0x2, P6 ;  /* 0x000000090a0e7c11 */ /* 0x000fe2000b0f1409 */
[----:B------:R-:W-:Y:S01]  /*8770*/  IMAD.U32 R9, RZ, RZ, UR16 ;  /* 0x00000010ff097e24 */ /* 0x000fe2000f8e00ff */
        /* <DEDUP_REMOVED lines=10> */
[C---:B------:R-:W-:Y:S01]  /*8820*/  IADD3 R49, P2, R4.reuse, 0xb000, RZ ;  /* 0x0000b00004317810 */ /* 0x040fe20007f5e0ff */
[----:B------:R-:W-:Y:S01]  /*8830*/  IMAD R18, R9, 0x80, R222 ;  /* 0x0000008009127824 */ /* 0x000fe200078e02de */
[C---:B------:R-:W-:Y:S01]  /*8840*/  IADD3 R37, P6, R4.reuse, 0x6000, RZ ;  /* 0x0000600004257810 */ /* 0x040fe20007fde0ff */
[----:B------:R-:W2:Y:S01]  /*8850*/  SHFL.IDX PT, R51, R14, 0x1, 0x1c1f ;  /* 0x003c1f000e337f89 */ /* 0x000ea200000e0000 */
[----:B------:R-:W-:Y:S01]  /*8860*/  IADD3 R41, P5, R4, 0x7000, RZ ;  /* 0x0000700004297810 */ /* 0x000fe20007fbe0ff */
[----:B------:R-:W-:Y:S01]  /*8870*/  VIADD R6, R18, 0x8 ;  /* 0x0000000812067836 */ /* 0x000fe20000000000 */
[----:B------:R-:W-:-:S02]  /*8880*/  IADD3 R61, P4, R4, 0x8000, RZ ;  /* 0x00008000043d7810 */ /* 0x000fc40007f9e0ff */
[----:B------:R-:W-:Y:S02]  /*8890*/  IADD3 R45, P3, R4, 0xa000, RZ ;  /* 0x0000a000042d7810 */ /* 0x000fe40007f7e0ff */
[----:B------:R-:W-:Y:S02]  /*88a0*/  SHF.R.U64 R10, R10, 0x3, RZ ;  /* 0x000000030a0a7819 */ /* 0x000fe400000012ff */
[----:B------:R-:W-:Y:S02]  /*88b0*/  LOP3.LUT R48, R49, 0x380, RZ, 0xc0, !PT ;  /* 0x0000038031307812 */ /* 0x000fe400078ec0ff */
[----:B------:R-:W-:Y:S02]  /*88c0*/  LOP3.LUT R36, R37, 0x380, RZ, 0xc0, !PT ;  /* 0x0000038025247812 */ /* 0x000fe400078ec0ff */
[----:B------:R-:W-:Y:S02]  /*88d0*/  LOP3.LUT R40, R41, 0x380, RZ, 0xc0, !PT ;  /* 0x0000038029287812 */ /* 0x000fe400078ec0ff */
[----:B------:R-:W-:-:S02]  /*88e0*/  LOP3.LUT R60, R61, 0x380, RZ, 0xc0, !PT ;  /* 0x000003803d3c7812 */ /* 0x000fc400078ec0ff */
[----:B------:R-:W-:Y:S02]  /*88f0*/  LOP3.LUT R44, R45, 0x380, RZ, 0xc0, !PT ;  /* 0x000003802d2c7812 */ /* 0x000fe400078ec0ff */
[----:B------:R-:W-:Y:S01]  /*8900*/  LOP3.LUT R10, R10, R11, RZ, 0x3c, !PT ;  /* 0x0000000b0a0a7212 */ /* 0x000fe200078e3cff */
[----:B------:R-:W-:Y:S01]  /*8910*/  IMAD.X R11, RZ, RZ, R5, P0 ;  /* 0x000000ffff0b7224 */ /* 0x000fe200000e0605 */
[----:B------:R-:W-:Y:S02]  /*8920*/  SHF.R.U64 R48, R48, 0x3, RZ ;  /* 0x0000000330307819 */ /* 0x000fe400000012ff */
[----:B------:R-:W-:Y:S02]  /*8930*/  SHF.R.U64 R36, R36, 0x3, RZ ;  /* 0x0000000324247819 */ /* 0x000fe400000012ff */
[----:B------:R-:W-:Y:S02]  /*8940*/  SHF.R.U64 R40, R40, 0x3, RZ ;  /* 0x0000000328287819 */ /* 0x000fe400000012ff */
[----:B------:R-:W-:-:S02]  /*8950*/  SHF.R.U64 R60, R60, 0x3, RZ ;  /* 0x000000033c3c7819 */ /* 0x000fc400000012ff */
[----:B------:R-:W-:Y:S02]  /*8960*/  SHF.R.U64 R44, R44, 0x3, RZ ;  /* 0x000000032c2c7819 */ /* 0x000fe400000012ff */
[----:B------:R-:W-:Y:S02]  /*8970*/  LOP3.LUT P0, RZ, R220, 0x3, RZ, 0xc0, !PT ;  /* 0x00000003dcff7812 */ /* 0x000fe4000780c0ff */
[----:B------:R-:W-:Y:S01]  /*8980*/  LOP3.LUT R48, R48, R49, RZ, 0x3c, !PT ;  /* 0x0000003130307212 */ /* 0x000fe200078e3cff */
[--C-:B------:R-:W-:Y:S01]  /*8990*/  IMAD.X R49, RZ, RZ, R5.reuse, P2 ;  /* 0x000000ffff317224 */ /* 0x100fe200010e0605 */
[----:B------:R-:W-:Y:S01]  /*89a0*/  LOP3.LUT R36, R36, R37, RZ, 0x3c, !PT ;  /* 0x0000002524247212 */ /* 0x000fe200078e3cff */
[--C-:B------:R-:W-:Y:S01]  /*89b0*/  IMAD.X R37, RZ, RZ, R5.reuse, P6 ;  /* 0x000000ffff257224 */ /* 0x100fe200030e0605 */
[----:B------:R-:W-:Y:S02]  /*89c0*/  LOP3.LUT R40, R40, R41, RZ, 0x3c, !PT ;  /* 0x0000002928287212 */ /* 0x000fe400078e3cff */
[----:B------:R-:W-:Y:S01]  /*89d0*/  LOP3.LUT R60, R60, R61, RZ, 0x3c, !PT ;  /* 0x0000003d3c3c7212 */ /* 0x000fe200078e3cff */
[--C-:B------:R-:W-:Y:S01]  /*89e0*/  IMAD.X R61, RZ, RZ, R5.reuse, P4 ;  /* 0x000000ffff3d7224 */ /* 0x100fe200020e0605 */
[----:B------:R-:W-:Y:S01]  /*89f0*/  LOP3.LUT R44, R44, R45, RZ, 0x3c, !PT ;  /* 0x0000002d2c2c7212 */ /* 0x000fe200078e3cff */
[----:B------:R-:W-:Y:S01]  /*8a00*/  IMAD.X R45, RZ, RZ, R5, P3 ;  /* 0x000000ffff2d7224 */ /* 0x000fe200018e0605 */
[----:B------:R-:W-:-:S02]  /*8a10*/  ISETP.GE.OR P2, PT, R18, R79, P0 ;  /* 0x0000004f1200720c */ /* 0x000fc40000746670 */
[----:B------:R-:W-:Y:S02]  /*8a20*/  IADD3.X R41, RZ, R5, RZ, P5, !PT ;  /* 0x00000005ff297210 */ /* 0x000fe40002ffe4ff */
[----:B------:R-:W-:Y:S02]  /*8a30*/  ISETP.GE.OR P0, PT, R6, R79, P0 ;  /* 0x0000004f0600720c */ /* 0x000fe40000706670 */
[C---:B------:R-:W-:Y:S02]  /*8a40*/  IADD3 R69, P6, R4.reuse, 0xc000, RZ ;  /* 0x0000c00004457810 */ /* 0x040fe40007fde0ff */
[C---:B------:R-:W-:Y:S02]  /*8a50*/  IADD3 R65, P5, R4.reuse, 0xd000, RZ ;  /* 0x0000d00004417810 */ /* 0x040fe40007fbe0ff */
[C---:B------:R-:W-:Y:S02]  /*8a60*/  IADD3 R53, P4, R4.reuse, 0xe000, RZ ;  /* 0x0000e00004357810 */ /* 0x040fe40007f9e0ff */
[C---:B------:R-:W-:Y:S01]  /*8a70*/  LOP3.LUT R9, R4.reuse, 0x380, RZ, 0xc0, !PT ;  /* 0x0000038004097812 */ /* 0x040fe200078ec0ff */
[----:B-1----:R-:W-:Y:S01]  /*8a80*/  @!P2 ST.E desc[UR36][R46.64], R8 ;  /* 0x000000082e00a985 */ /* 0x002fe2000c101924 */
[----:B------:R-:W-:-:S02]  /*8a90*/  IADD3 R12, P3, R4, 0xf000, RZ ;  /* 0x0000f000040c7810 */ /* 0x000fc40007f7e0ff */
        /* <DEDUP_REMOVED lines=11> */
[----:B------:R-:W5:Y:S01]  /*8b50*/  LD.E.128 R16, desc[UR36][R16.64] ;  /* 0x0000002410107980 */ /* 0x000f62000c101d00 */
[----:B------:R-:W-:-:S02]  /*8b60*/  SHF.R.U64 R64, R64, 0x3, RZ ;  /* 0x0000000340407819 */ /* 0x000fc400000012ff */
[----:B------:R-:W-:Y:S01]  /*8b70*/  SHF.R.U64 R52, R52, 0x3, RZ ;  /* 0x0000000334347819 */ /* 0x000fe200000012ff */
[----:B-1----:R-:W-:Y:S01]  /*8b80*/  IMAD R0, R214, 0x20, R217 ;  /* 0x00000020d6007824 */ /* 0x002fe200078e02d9 */
[----:B------:R-:W-:Y:S01]  /*8b90*/  LOP3.LUT R4, R9, R4, RZ, 0x3c, !PT ;  /* 0x0000000409047212 */ /* 0x000fe200078e3cff */
[----:B------:R-:W5:Y:S01]  /*8ba0*/  LD.E.128 R20, desc[UR36][R20.64] ;  /* 0x0000002414147980 */ /* 0x000f62000c101d00 */
[----:B------:R-:W-:Y:S02]  /*8bb0*/  SHF.R.U64 R3, R3, 0x3, RZ ;  /* 0x0000000303037819 */ /* 0x000fe400000012ff */
[----:B------:R-:W-:Y:S01]  /*8bc0*/  LOP3.LUT R68, R68, R69, RZ, 0x3c, !PT ;  /* 0x0000004544447212 */ /* 0x000fe200078e3cff */
[--C-:B------:R-:W-:Y:S01]  /*8bd0*/  IMAD.X R69, RZ, RZ, R5.reuse, P6 ;  /* 0x000000ffff457224 */ /* 0x100fe200030e0605 */
[----:B------:R-:W-:Y:S01]  /*8be0*/  LOP3.LUT R64, R64, R65, RZ, 0x3c, !PT ;  /* 0x0000004140407212 */ /* 0x000fe200078e3cff */
[----:B------:R-:W-:Y:S01]  /*8bf0*/  UIMAD UR7, UR4, UR13, UR7 ;  /* 0x0000000d040772a4 */ /* 0x000fe2000f8e0207 */
[----:B------:R-:W-:Y:S01]  /*8c00*/  LOP3.LUT R52, R52, R53, RZ, 0x3c, !PT ;  /* 0x0000003534347212 */ /* 0x000fe200078e3cff */
[----:B------:R-:W-:Y:S01]  /*8c10*/  IMAD.X R53, RZ, RZ, R5, P4 ;  /* 0x000000ffff357224 */ /* 0x000fe200020e0605 */
[----:B------:R-:W-:Y:S01]  /*8c20*/  LOP3.LUT R56, R3, R12, RZ, 0x3c, !PT ;  /* 0x0000000c03387212 */ /* 0x000fe200078e3cff */
[----:B------:R-:W5:Y:S01]  /*8c30*/  LD.E.128 R24, desc[UR36][R24.64] ;  /* 0x0000002418187980 */ /* 0x000f62000c101d00 */
[----:B------:R-:W-:-:S03]  /*8c40*/  IADD3.X R65, RZ, R5, RZ, P5, !PT ;  /* 0x00000005ff417210 */ /* 0x000fc60002ffe4ff */
[----:B------:R1:W5:Y:S01]  /*8c50*/  LD.E.128 R12, desc[UR36][R4.64] ;  /* 0x00000024040c7980 */ /* 0x000362000c101d00 */
[----:B------:R-:W-:Y:S01]  /*8c60*/  UIADD3 UR9, UR9, UR7, URZ ;  /* 0x0000000709097290 */ /* 0x000fe2000fffe03f */
[----:B------:R-:W-:Y:S01]  /*8c70*/  IMAD.U32 R3, RZ, RZ, UR16 ;  /* 0x00000010ff037e24 */ /* 0x000fe2000f8e00ff */
[----:B------:R-:W-:Y:S01]  /*8c80*/  UIMAD UR4, UR14, UR10, URZ ;  /* 0x0000000a0e0472a4 */ /* 0x000fe2000f8e023f */
[----:B------:R-:W5:Y:S04]  /*8c90*/  LD.E.128 R28, desc[UR36][R28.64] ;  /* 0x000000241c1c7980 */ /* 0x000f68000c101d00 */
[----:B------:R-:W5:Y:S01]  /*8ca0*/  LD.E.128 R32, desc[UR36][R32.64] ;  /* 0x0000002420207980 */ /* 0x000f62000c101d00 */
[----:B-1----:R-:W1:Y:S01]  /*8cb0*/  @P1 LDC R5, c[0x0][0xcec] ;  /* 0x00033b00ff051b82 */ /* 0x002e620000000800 */
[----:B------:R-:W-:Y:S01]  /*8cc0*/  UIMAD UR4, UR17, UR11, UR4 ;  /* 0x0000000b110472a4 */ /* 0x000fe2000f8e0204 */
[----:B------:R-:W-:Y:S01]  /*8cd0*/  IMAD R6, R3, 0x80, R0 ;  /* 0x0000008003067824 */ /* 0x000fe200078e0200 */
[----:B------:R-:W-:Y:S01]  /*8ce0*/  UIMAD.WIDE.U32 UR8, UR17, UR10, UR8 ;  /* 0x0000000a110872a5 */ /* 0x000fe2000f8e0008 */
[----:B------:R-:W5:Y:S02]  /*8cf0*/  LD.E.128 R36, desc[UR36][R36.64] ;  /* 0x0000002424247980 */ /* 0x000f64000c101d00 */
        /* <DEDUP_REMOVED lines=8> */
[----:B------:R-:W5:Y:S04]  /*8d80*/  LD.E.128 R8, desc[UR36][R10.64] ;  /* 0x000000240a087980 */ /* 0x000f68000c101d00 */
[----:B------:R-:W5:Y:S01]  /*8d90*/  LD.E.128 R44, desc[UR36][R44.64] ;  /* 0x000000242c2c7980 */ /* 0x000f62000c101d00 */
[----:B-1----:R-:W-:Y:S01]  /*8da0*/  @P1 IMAD.HI.U32 R0, R6, R5, RZ ;  /* 0x0000000506001227 */ /* 0x002fe200078e00ff */
[----:B------:R-:W-:Y:S02]  /*8db0*/  UIADD3 UR4, UR9, UR4, URZ ;  /* 0x0000000409047290 */ /* 0x000fe4000fffe03f */
[----:B------:R-:W5:Y:S02]  /*8dc0*/  LD.E.128 R48, desc[UR36][R48.64] ;  /* 0x0000002430307980 */ /* 0x000f64000c101d00 */
[----:B0-----:R-:W-:Y:S01]  /*8dd0*/  @P1 SHF.R.U32.HI R3, RZ, R73, R0 ;  /* 0x00000049ff031219 */ /* 0x001fe20000011600 */
[----:B------:R-:W-:Y:S01]  /*8de0*/  IMAD.U32 R4, RZ, RZ, UR8 ;  /* 0x00000008ff047e24 */ /* 0x000fe2000f8e00ff */
[----:B------:R-:W5:Y:S02]  /*8df0*/  LD.E.128 R68, desc[UR36][R68.64] ;  /* 0x0000002444447980 */ /* 0x000f64000c101d00 */
[--C-:B------:R-:W-:Y:S01]  /*8e00*/  SHF.R.S32.HI R0, RZ, 0x1f, R3.reuse ;  /* 0x0000001fff007819 */ /* 0x100fe20000011403 */
[----:B------:R-:W-:Y:S01]  /*8e10*/  IMAD.MOV R73, RZ, RZ, -R3 ;  /* 0x000000ffff497224 */ /* 0x000fe200078e0a03 */
[----:B------:R-:W5:Y:S01]  /*8e20*/  LD.E.128 R64, desc[UR36][R64.64] ;  /* 0x0000002440407980 */ /* 0x000f62000c101d00 */
[----:B------:R-:W-:Y:S01]  /*8e30*/  IMAD.U32 R5, RZ, RZ, UR9 ;  /* 0x00000009ff057e24 */ /* 0x000fe2000f8e00ff */
[----:B------:R-:W-:Y:S01]  /*8e40*/  ULDC.64 UR8, c[0x0][0xbe0] ;  /* 0x0002f80000087ab9 */ /* 0x000fe20000000a00 */
[----:B------:R-:W-:Y:S01]  /*8e50*/  IMAD R73, R72, R73, R6 ;  /* 0x0000004948497224 */ /* 0x000fe200078e0206 */
[----:B------:R-:W-:Y:S01]  /*8e60*/  MOV R5, UR4 ;  /* 0x0000000400057c02 */ /* 0x000fe20008000f00 */
[----:B------:R-:W-:Y:S01]  /*8e70*/  IMAD R0, R0, UR8, RZ ;  /* 0x0000000800007c24 */ /* 0x000fe2000f8e02ff */
[----:B------:R-:W5:Y:S03]  /*8e80*/  LD.E.128 R52, desc[UR36][R52.64] ;  /* 0x0000002434347980 */ /* 0x000f66000c101d00 */
[C---:B------:R-:W-:Y:S01]  /*8e90*/  IMAD R75, R3.reuse, UR9, R0 ;  /* 0x00000009034b7c24 */ /* 0x040fe2000f8e0200 */
[----:B------:R-:W5:Y:S01]  /*8ea0*/  LD.E.128 R56, desc[UR36][R56.64] ;  /* 0x0000002438387980 */ /* 0x000f62000c101d00 */
[----:B------:R-:W-:Y:S01]  /*8eb0*/  SHF.R.S32.HI R0, RZ, 0x1f, R73 ;  /* 0x0000001fff007819 */ /* 0x000fe20000011449 */
        /* <DEDUP_REMOVED lines=18> */
[----:B------:R-:W-:Y:S02]  /*8fe0*/  IMAD.IADD R3, R5, 0x1, R3 ;  /* 0x0000000105037824 */ /* 0x000fe400078e0203 */
[----:B------:R-:W-:Y:S01]  /*8ff0*/  VIADD R151, R151, 0x32420 ;  /* 0x0003242097977836 */ /* 0x000fe20000000000 */
[-C--:B------:R-:W-:Y:S01]  /*9000*/  ISETP.GE.AND P1, PT, R0, R79.reuse, PT ;  /* 0x0000004f0000720c */ /* 0x080fe20003f26270 */
[----:B------:R-:W-:Y:S01]  /*9010*/  VIADD R0, R78, 0x40 ;  /* 0x000000404e007836 */ /* 0x000fe20000000000 */
[----:B------:R-:W-:Y:S02]  /*9020*/  LEA.HI.X R3, R4, UR9, R3, 0x1, P3 ;  /* 0x0000000904037c11 */ /* 0x000fe400098f0c03 */
[----:B------:R-:W-:Y:S01]  /*9030*/  PRMT R151, RZ, 0x654, R151 ;  /* 0x00000654ff977816 */ /* 0x000fe20000000097 */
[----:B0-----:R0:W1:Y:S01]  /*9040*/  SHFL.IDX PT, R76, R6, RZ, 0x181f ;  /* 0x00181fff064c7589 */ /* 0x00106200000e0000 */
[----:B------:R-:W-:Y:S01]  /*9050*/  ISETP.GE.AND P0, PT, R0, R79, PT ;  /* 0x0000004f0000720c */ /* 0x000fe20003f06270 */
[----:B------:R-:W-:Y:S01]  /*9060*/  BSSY B1, `(.L_x_1137) ;  /* 0x0000016000017945 */ /* 0x000fe20003800000 */
[----:B------:R0:W-:Y:S01]  /*9070*/  SYNCS.ARRIVE.TRANS64.RED.A1T0 RZ, [R151+URZ], RZ ;  /* 0x000000ff97ff79a7 */ /* 0x0001e2000810043f */
[----:B------:R0:W2:Y:S01]  /*9080*/  SHFL.IDX PT, R0, R3, RZ, 0x181f ;  /* 0x00181fff03007589 */ /* 0x0000a200000e0000 */
[----:B------:R-:W-:Y:S01]  /*9090*/  SHF.R.S32.HI R80, RZ, 0x1f, R2 ;  /* 0x0000001fff507819 */ /* 0x000fe20000011402 */
[----:B------:R-:W-:Y:S08]  /*90a0*/  @P2 BRA `(.L_x_1138) ;  /* 0x0000000000442947 */ /* 0x000ff00003800000 */
        /* <DEDUP_REMOVED lines=17> */
.L_x_1138:
[----:B------:R-:W-:Y:S05]  /*91c0*/  BSYNC B1 ;  /* 0x0000000000017941 */ /* 0x000fea0003800000 */
.L_x_1137:
[----:B--2---:R2:W4:Y:S01]  /*91d0*/  SHFL.IDX PT, R0, R3, 0x1, 0x181f ;  /* 0x00381f0003007f89 */ /* 0x00452200000e0000 */
[----:B------:R-:W-:Y:S03]  /*91e0*/  BSSY B1, `(.L_x_1139) ;  /* 0x0000014000017945 */ /* 0x000fe60003800000 */
[----:B---3-5:R2:W3:Y:S01]  /*91f0*/  SHFL.IDX PT, R28, R6, 0x1, 0x181f ;  /* 0x00381f00061c7f89 */ /* 0x0284e200000e0000 */
[----:B------:R-:W-:Y:S05]  /*9200*/  @P1 BRA `(.L_x_1140) ;  /* 0x0000000000441947 */ /* 0x000fea0003800000 */
[----:B------:R-:W-:Y:S02]  /*9210*/  ULDC UR4, c[0x0][0xbc8] ;  /* 0x0002f20000047ab9 */ /* 0x000fe40000000800 */
[----:B------:R-:W-:Y:S02]  /*9220*/  ISETP.GE.AND P4, PT, R2, UR4, PT ;  /* 0x0000000402007c0c */ /* 0x000fe4000bf86270 */
[----:B------:R-:W-:Y:S02]  /*9230*/  ISETP.GE.AND P3, PT, R212, UR4, PT ;  /* 0x00000004d4007c0c */ /* 0x000fe4000bf66270 */
[----:B------:R-:W-:Y:S02]  /*9240*/  ISETP.GE.AND P2, PT, R211, UR4, PT ;  /* 0x00000004d3007c0c */ /* 0x000fe4000bf46270 */
[----:B------:R-:W-:-:S07]  /*9250*/  ISETP.GE.AND P1, PT, R213, UR4, PT ;  /* 0x00000004d5007c0c */ /* 0x000fce000bf26270 */
[-C--:B---3--:R-:W-:Y:S02]  /*9260*/  @!P4 LEA R4, P6, R2, R28.reuse, 0x1 ;  /* 0x0000001c0204c211 */ /* 0x088fe400078c08ff */
[----:B------:R-:W-:Y:S02]  /*9270*/  @!P3 LEA R12, P5, R212, R28, 0x1 ;  /* 0x0000001cd40cb211 */ /* 0x000fe400078a08ff */
        /* <DEDUP_REMOVED lines=10> */
.L_x_1140:
[----:B------:R-:W-:Y:S05]  /*9320*/  BSYNC B1 ;  /* 0x0000000000017941 */ /* 0x000fea0003800000 */
.L_x_1139:
        /* <DEDUP_REMOVED lines=10> */
[-C--:B------:R-:W-:Y:S02]  /*93d0*/  @!P2 LEA R8, P5, R212, R12.reuse, 0x1 ;  /* 0x0000000cd408a211 */ /* 0x080fe400078a08ff */
        /* <DEDUP_REMOVED lines=10> */
.L_x_1142:
[----:B------:R-:W-:Y:S05]  /*9480*/  BSYNC B1 ;  /* 0x0000000000017941 */ /* 0x000fea0003800000 */
.L_x_1141:
[----:B0-----:R-:W-:Y:S01]  /*9490*/  IADD3 R0, R78, 0x60, RZ ;  /* 0x000000604e007810 */ /* 0x001fe20007ffe0ff */
[----:B---3--:R0:W3:Y:S03]  /*94a0*/  SHFL.IDX PT, R12, R3, 0x3, 0x181f ;  /* 0x00781f00030c7f89 */ /* 0x0080e600000e0000 */
[----:B------:R-:W-:Y:S01]  /*94b0*/  ISETP.GE.AND P0, PT, R0, R79, PT ;  /* 0x0000004f0000720c */ /* 0x000fe20003f06270 */
[----:B--2-4-:R-:W2:-:S12]  /*94c0*/  SHFL.IDX PT, R6, R6, 0x3, 0x181f ;  /* 0x00781f0006067f89 */ /* 0x014e9800000e0000 */
[----:B0-----:R-:W-:Y:S05]  /*94d0*/  @P0 BRA `(.L_x_1143) ;  /* 0x0000000c00d80947 */ /* 0x001fea0003800000 */
[----:B------:R-:W-:Y:S02]  /*94e0*/  ULDC UR4, c[0x0][0xbc8] ;  /* 0x0002f20000047ab9 */ /* 0x000fe40000000800 */
[----:B------:R-:W-:Y:S02]  /*94f0*/  ISETP.GE.AND P3, PT, R2, UR4, PT ;  /* 0x0000000402007c0c */ /* 0x000fe4000bf66270 */
[----:B------:R-:W-:Y:S02]  /*9500*/  ISETP.GE.AND P4, PT, R212, UR4, PT ;  /* 0x00000004d4007c0c */ /* 0x000fe4000bf86270 */
[----:B------:R-:W-:-:S09]  /*9510*/  ISETP.GE.AND P5, PT, R211, UR4, PT ;  /* 0x00000004d3007c0c */ /* 0x000fd2000bfa6270 */
[-C--:B--2---:R-:W-:Y:S02]  /*9520*/  @!P3 LEA R4, P0, R2, R6.reuse, 0x1 ;  /* 0x000000060204b211 */ /* 0x084fe400078008ff */
[-C--:B------:R-:W-:Y:S02]  /*9530*/  @!P4 LEA R8, P1, R212, R6.reuse, 0x1 ;  /* 0x00000006d408c211 */ /* 0x080fe400078208ff */
[C---:B------:R-:W-:Y:S02]  /*9540*/  @!P5 LEA R10, P2, R211.reuse, R6, 0x1 ;  /* 0x00000006d30ad211 */ /* 0x040fe400078408ff */
        /* <DEDUP_REMOVED lines=12> */
.L_x_1135:
[----:B------:R-:W-:Y:S01]  /*9610*/  ULDC.64 UR8, c[0x0][0xd00] ;  /* 0x0003400000087ab9 */ /* 0x000fe20000000a00 */
[----:B------:R-:W-:Y:S01]  /*9620*/  ULDC UR4, c[0x0][0xb88] ;  /* 0x0002e20000047ab9 */ /* 0x000fe20000000800 */
[----:B------:R-:W-:Y:S01]  /*9630*/  UISETP.NE.U32.AND UP0, UPT, UR8, URZ, UPT ;  /* 0x0000003f0800728c */ /* 0x000fe2000bf05070 */
[----:B------:R-:W0:Y:S01]  /*9640*/  LDC R13, c[0x0][0xce8] ;  /* 0x00033a00ff0d7b82 */ /* 0x000e220000000800 */
[----:B------:R-:W-:Y:S02]  /*9650*/  R2UR UR7, R215 ;  /* 0x00000000d70772ca */ /* 0x000fe400000e0000 */
        /* <DEDUP_REMOVED lines=20> */
[----:B------:R-:W0:Y:S10]  /*97a0*/  S2R R6, SR_TID.X ;  /* 0x0000000000067919 */ /* 0x000e340000002100 */
[----:B------:R-:W3:Y:S01]  /*97b0*/  @P0 LDC R11, c[0x0][0xcec] ;  /* 0x00033b00ff0b0b82 */ /* 0x000ee20000000800 */
[----:B0-----:R-:W-:-:S05]  /*97c0*/  VIADD R6, R6, 0xffffff80 ;  /* 0xffffff8006067836 */ /* 0x001fca0000000000 */
[----:B------:R-:W-:Y:S02]  /*97d0*/  ISETP.GE.AND P1, PT, R6, 0x80, PT ;  /* 0x000000800600780c */ /* 0x000fe40003f26270 */
[----:B--2---:R-:W-:-:S13]  /*97e0*/  @P2 R2UR UR4, R3 ;  /* 0x00000000030422ca */ /* 0x004fda00000e0000 */
[----:B------:R-:W-:Y:S01]  /*97f0*/  USHF.R.S32.HI UR10, URZ, 0x1f, UR4 ;  /* 0x0000001f3f0a7899 */ /* 0x000fe20008011404 */
[----:B-1-3--:R-:W-:Y:S11]  /*9800*/  @P3 BRA `(.L_x_1144) ;  /* 0x0000000000103947 */ /* 0x00aff60003800000 */
[----:B------:R-:W-:Y:S05]  /*9810*/  @!P2 BRA `(.L_x_1144) ;  /* 0x00000000000ca947 */ /* 0x000fea0003800000 */
[----:B------:R-:W2:Y:S04]  /*9820*/  LDG.E R3, desc[UR36][R4.64] ;  /* 0x0000002404037981 */ /* 0x000ea8000c1e1900 */
[----:B-----5:R-:W2:Y:S02]  /*9830*/  LDG.E R0, desc[UR36][R4.64+0x4] ;  /* 0x0000042404007981 */ /* 0x020ea4000c1e1900 */
[----:B--2---:R-:W-:-:S07]  /*9840*/  IMAD.IADD R0, R0, 0x1, -R3 ;  /* 0x0000000100007824 */ /* 0x004fce00078e0a03 */
.L_x_1144:
[----:B------:R-:W-:Y:S01]  /*9850*/  R2UR UR7, R218 ;  /* 0x00000000da0772ca */ /* 0x000fe200000e0000 */
[----:B------:R-:W-:Y:S01]  /*9860*/  USEL UR61, UR61, URZ, !UP0 ;  /* 0x0000003f3d3d7287 */ /* 0x000fe2000c000000 */
[----:B------:R-:W-:Y:S11]  /*9870*/  BSSY B1, `(.L_x_1145) ;  /* 0x000002f000017945 */ /* 0x000ff60003800000 */
[----:B------:R-:W-:Y:S01]  /*9880*/  USEL UR12, UR7, URZ, !UP0 ;  /* 0x0000003f070c7287 */ /* 0x000fe2000c000000 */
[----:B------:R-:W-:Y:S11]  /*9890*/  @P1 BRA `(.L_x_1146) ;  /* 0x0000000000b01947 */ /* 0x000ff60003800000 */
[----:B------:R-:W0:Y:S01]  /*98a0*/  S2R R4, SR_TID.X ;  /* 0x0000000000047919 */ /* 0x000e220000002100 */
[----:B------:R-:W1:Y:S01]  /*98b0*/  LDC R6, c[0x0][0xce8] ;  /* 0x00033a00ff067b82 */ /* 0x000e620000000800 */
[----:B------:R-:W-:-:S13]  /*98c0*/  R2UR UR7, R216 ;  /* 0x00000000d80772ca */ /* 0x000fda00000e0000 */
[----:B------:R-:W-:-:S05]  /*98d0*/  IMAD.U32 R3, RZ, RZ, UR7 ;  /* 0x00000007ff037e24 */ /* 0x000fca000f8e00ff */
[----:B0-----:R-:W-:Y:S01]  /*98e0*/  LEA R3, R3, R4, 0x7 ;  /* 0x0000000403037211 */ /* 0x001fe200078e38ff */
[----:B-1---5:R-:W-:-:S04]  /*98f0*/  IMAD R4, R0, R6, RZ ;  /* 0x0000000600047224 */ /* 0x022fc800078e02ff */
[----:B------:R-:W-:-:S05]  /*9900*/  VIADD R5, R3, 0xffffff80 ;  /* 0xffffff8003057836 */ /* 0x000fca0000000000 */
[----:B------:R-:W-:-:S13]  /*9910*/  ISETP.GE.AND P1, PT, R5, R4, PT ;  /* 0x000000040500720c */ /* 0x000fda0003f26270 */
[----:B------:R-:W-:Y:S05]  /*9920*/  @P1 BRA `(.L_x_1146) ;  /* 0x00000000008c1947 */ /* 0x000fea0003800000 */
[----:B------:R-:W-:Y:S01]  /*9930*/  ISETP.NE.AND P1, PT, R6, 0x1, PT ;  /* 0x000000010600780c */ /* 0x000fe20003f25270 */
[----:B------:R-:W-:Y:S01]  /*9940*/  ULDC.64 UR14, c[0x0][0xc90] ;  /* 0x00032400000e7ab9 */ /* 0x000fe20000000a00 */
[----:B------:R-:W-:Y:S01]  /*9950*/  R2UR UR13, R215 ;  /* 0x00000000d70d72ca */ /* 0x000fe200000e0000 */
[----:B------:R-:W-:Y:S01]  /*9960*/  UIMAD UR7, UR11, UR14, URZ ;  /* 0x0000000e0b0772a4 */ /* 0x000fe2000f8e023f */
[----:B------:R-:W-:Y:S01]  /*9970*/  UMOV UR8, UR4 ;  /* 0x0000000400087c82 */ /* 0x000fe20008000000 */
[----:B------:R-:W-:-:S08]  /*9980*/  UMOV UR9, UR10 ;  /* 0x0000000a00097c82 */ /* 0x000fd00008000000 */
[----:B------:R-:W0:Y:S02]  /*9990*/  @P1 LDC R4, c[0x0][0xcec] ;  /* 0x00033b00ff041b82 */ /* 0x000e240000000800 */
[----:B------:R-:W-:Y:S02]  /*99a0*/  UIMAD.WIDE.U32 UR8, UR13, UR14, UR8 ;  /* 0x0000000e0d0872a5 */ /* 0x000fe4000f8e0008 */
[----:B------:R-:W-:-:S03]  /*99b0*/  UIMAD UR7, UR13, UR15, UR7 ;  /* 0x0000000f0d0772a4 */ /* 0x000fc6000f8e0207 */
[----:B------:R-:W-:Y:S01]  /*99c0*/  ULDC.64 UR14, c[0x0][0xc98] ;  /* 0x00032600000e7ab9 */ /* 0x000fe20000000a00 */
[----:B------:R-:W1:Y:S01]  /*99d0*/  @P1 LDC R8, c[0x0][0xcf0] ;  /* 0x00033c00ff081b82 */ /* 0x000e620000000800 */
[----:B------:R-:W-:Y:S02]  /*99e0*/  UIADD3 UR9, UR9, UR7, URZ ;  /* 0x0000000709097290 */ /* 0x000fe4000fffe03f */
[----:B------:R-:W-:Y:S02]  /*99f0*/  UIMAD UR7, UR12, UR14, URZ ;  /* 0x0000000e0c0772a4 */ /* 0x000fe4000f8e023f */
[----:B------:R-:W-:Y:S02]  /*9a00*/  UIMAD.WIDE.U32 UR8, UR61, UR14, UR8 ;  /* 0x0000000e3d0872a5 */ /* 0x000fe4000f8e0008 */
[----:B------:R-:W-:-:S03]  /*9a10*/  UIMAD UR7, UR61, UR15, UR7 ;  /* 0x0000000f3d0772a4 */ /* 0x000fc6000f8e0207 */
        /* <DEDUP_REMOVED lines=20> */
.L_x_1146:
[----:B------:R-:W-:Y:S05]  /*9b60*/  BSYNC B1 ;  /* 0x0000000000017941 */ /* 0x000fea0003800000 */
.L_x_1145:
[----:B------:R-:W-:Y:S01]  /*9b70*/  R2UR UR13, R216 ;  /* 0x00000000d80d72ca */ /* 0x000fe200000e0000 */
[----:B------:R-:W1:Y:S01]  /*9b80*/  @P0 LDC R5, c[0x0][0xcf0] ;  /* 0x00033c00ff050b82 */ /* 0x000e620000000800 */
[----:B------:R-:W-:Y:S01]  /*9b90*/  ULDC.64 UR14, c[0x0][0xba0] ;  /* 0x0002e800000e7ab9 */ /* 0x000fe20000000a00 */
[----:B------:R-:W-:Y:S01]  /*9ba0*/  R2UR UR16, R215 ;  /* 0x00000000d71072ca */ /* 0x000fe200000e0000 */
[----:B------:R-:W-:Y:S01]  /*9bb0*/  UIMAD UR7, UR10, UR14, URZ ;  /* 0x0000000e0a0772a4 */ /* 0x000fe2000f8e023f */
[----:B0-----:R-:W-:Y:S01]  /*9bc0*/  IMAD R3, R214, 0x20, R217 ;  /* 0x00000020d6037824 */ /* 0x001fe200078e02d9 */
[----:B------:R-:W-:Y:S01]  /*9bd0*/  UIMAD.WIDE.U32 UR8, UR4, UR14, URZ ;  /* 0x0000000e040872a5 */ /* 0x000fe2000f8e003f */
[----:B------:R-:W-:Y:S01]  /*9be0*/  BSSY B1, `(.L_x_1147) ;  /* 0x0000043000017945 */ /* 0x000fe20003800000 */
[----:B------:R-:W-:Y:S01]  /*9bf0*/  UIMAD UR7, UR4, UR15, UR7 ;  /* 0x0000000f040772a4 */ /* 0x000fe2000f8e0207 */
[----:B------:R-:W-:Y:S02]  /*9c00*/  SHF.R.S32.HI R18, RZ, 0x1f, R2 ;  /* 0x0000001fff127819 */ /* 0x000fe40000011402 */
[----:B------:R-:W-:Y:S01]  /*9c10*/  ULDC.64 UR14, c[0x0][0xbe8] ;  /* 0x0002fa00000e7ab9 */ /* 0x000fe20000000a00 */
[----:B------:R-:W-:Y:S01]  /*9c20*/  UIADD3 UR9, UR9, UR7, URZ ;  /* 0x0000000709097290 */ /* 0x000fe2000fffe03f */
[----:B------:R-:W-:Y:S01]  /*9c30*/  IMAD.U32 R8, RZ, RZ, UR13 ;  /* 0x0000000dff087e24 */ /* 0x000fe2000f8e00ff */
[----:B------:R-:W-:Y:S01]  /*9c40*/  UIMAD UR4, UR11, UR14, URZ ;  /* 0x0000000e0b0472a4 */ /* 0x000fe2000f8e023f */
[----:B------:R-:W-:Y:S01]  /*9c50*/  IMAD.U32 R10, RZ, RZ, UR13 ;  /* 0x0000000dff0a7e24 */ /* 0x000fe2000f8e00ff */
[----:B------:R-:W-:-:S02]  /*9c60*/  UIMAD.WIDE.U32 UR8, UR16, UR14, UR8 ;  /* 0x0000000e100872a5 */ /* 0x000fc4000f8e0008 */
[----:B------:R-:W-:Y:S01]  /*9c70*/  LEA R8, R8, R3, 0x7 ;  /* 0x0000000308087211 */ /* 0x000fe200078e38ff */
[----:B------:R-:W-:Y:S01]  /*9c80*/  UIMAD UR4, UR16, UR15, UR4 ;  /* 0x0000000f100472a4 */ /* 0x000fe2000f8e0204 */
[----:B------:R-:W-:Y:S01]  /*9c90*/  IMAD R10, R10, 0x80, R217 ;  /* 0x000000800a0a7824 */ /* 0x000fe200078e02d9 */
[----:B------:R-:W-:Y:S02]  /*9ca0*/  ULDC.64 UR10, c[0x0][0xbf0] ;  /* 0x0002fc00000a7ab9 */ /* 0x000fe40000000a00 */
[----:B------:R-:W-:Y:S01]  /*9cb0*/  @P0 IMAD.HI.U32 R4, R8, R11, RZ ;  /* 0x0000000b08040227 */ /* 0x000fe200078e00ff */
[----:B------:R-:W-:Y:S02]  /*9cc0*/  UIADD3 UR9, UR9, UR4, URZ ;  /* 0x0000000409097290 */ /* 0x000fe4000fffe03f */
[----:B------:R-:W-:Y:S01]  /*9cd0*/  UIMAD UR4, UR12, UR10, URZ ;  /* 0x0000000a0c0472a4 */ /* 0x000fe2000f8e023f */
[----:B------:R-:W-:Y:S01]  /*9ce0*/  IMAD.MOV.U32 R3, RZ, RZ, R8 ;  /* 0x000000ffff037224 */ /* 0x000fe200078e0008 */
[----:B-1----:R-:W-:Y:S01]  /*9cf0*/  @P0 SHF.R.U32.HI R3, RZ, R5, R4 ;  /* 0x00000005ff030219 */ /* 0x002fe20000011604 */
[----:B------:R-:W-:-:S02]  /*9d00*/  UIMAD.WIDE.U32 UR8, UR61, UR10, UR8 ;  /* 0x0000000a3d0872a5 */ /* 0x000fc4000f8e0008 */
[----:B------:R-:W-:Y:S01]  /*9d10*/  UIMAD UR4, UR61, UR11, UR4 ;  /* 0x0000000b3d0472a4 */ /* 0x000fe2000f8e0204 */
[--C-:B------:R-:W-:Y:S01]  /*9d20*/  SHF.R.S32.HI R4, RZ, 0x1f, R3.reuse ;  /* 0x0000001fff047819 */ /* 0x100fe20000011403 */
[----:B------:R-:W-:Y:S01]  /*9d30*/  IMAD.MOV R9, RZ, RZ, -R3 ;  /* 0x000000ffff097224 */ /* 0x000fe200078e0a03 */
[----:B------:R-:W-:Y:S01]  /*9d40*/  ULDC.64 UR10, c[0x0][0xbe0] ;  /* 0x0002f800000a7ab9 */ /* 0x000fe20000000a00 */
[----:B------:R-:W-:Y:S02]  /*9d50*/  UIADD3 UR4, UR9, UR4, URZ ;  /* 0x0000000409047290 */ /* 0x000fe4000fffe03f */
[----:B------:R-:W-:Y:S02]  /*9d60*/  IMAD.U32 R5, RZ, RZ, UR9 ;  /* 0x00000009ff057e24 */ /* 0x000fe4000f8e00ff */
[----:B------:R-:W-:Y:S02]  /*9d70*/  IMAD R6, R4, UR10, RZ ;  /* 0x0000000a04067c24 */ /* 0x000fe4000f8e02ff */
[----:B------:R-:W-:Y:S01]  /*9d80*/  IMAD.U32 R4, RZ, RZ, UR8 ;  /* 0x00000008ff047e24 */ /* 0x000fe2000f8e00ff */
[----:B------:R-:W-:Y:S01]  /*9d90*/  ULDC.64 UR8, c[0x0][0xbd8] ;  /* 0x0002f60000087ab9 */ /* 0x000fe20000000a00 */
[----:B------:R-:W-:-:S02]  /*9da0*/  IMAD.U32 R5, RZ, RZ, UR4 ;  /* 0x00000004ff057e24 */ /* 0x000fc4000f8e00ff */
[----:B------:R-:W-:Y:S02]  /*9db0*/  IMAD R9, R13, R9, R8 ;  /* 0x000000090d097224 */ /* 0x000fe400078e0208 */
[C---:B------:R-:W-:Y:S02]  /*9dc0*/  IMAD R11, R3.reuse, UR11, R6 ;  /* 0x0000000b030b7c24 */ /* 0x040fe4000f8e0206 */
[----:B------:R-:W-:Y:S01]  /*9dd0*/  IMAD.WIDE.U32 R4, R3, UR10, R4 ;  /* 0x0000000a03047c25 */ /* 0x000fe2000f8e0004 */
[----:B------:R-:W-:-:S03]  /*9de0*/  SHF.R.S32.HI R3, RZ, 0x1f, R9 ;  /* 0x0000001fff037819 */ /* 0x000fc60000011409 */
[----:B------:R-:W-:Y:S02]  /*9df0*/  IMAD.IADD R5, R5, 0x1, R11 ;  /* 0x0000000105057824 */ /* 0x000fe400078e020b */
[----:B------:R-:W-:Y:S02]  /*9e00*/  IMAD R6, R3, UR8, RZ ;  /* 0x0000000803067c24 */ /* 0x000fe4000f8e02ff */
[----:B-----5:R-:W-:Y:S01]  /*9e10*/  IMAD R13, R0, R13, RZ ;  /* 0x0000000d000d7224 */ /* 0x020fe200078e02ff */
[C---:B------:R-:W-:Y:S01]  /*9e20*/  IADD3 R0, R10.reuse, 0x20, RZ ;  /* 0x000000200a007810 */ /* 0x040fe20007ffe0ff */
[C---:B------:R-:W-:Y:S02]  /*9e30*/  IMAD R3, R9.reuse, UR9, R6 ;  /* 0x0000000909037c24 */ /* 0x040fe4000f8e0206 */
[----:B------:R-:W-:Y:S01]  /*9e40*/  IMAD.WIDE.U32 R4, R9, UR8, R4 ;  /* 0x0000000809047c25 */ /* 0x000fe2000f8e0004 */
[-C--:B------:R-:W-:Y:S01]  /*9e50*/  ISETP.GE.AND P2, PT, R10, R13.reuse, PT ;  /* 0x0000000d0a00720c */ /* 0x080fe20003f46270 */
[----:B------:R-:W-:Y:S01]  /*9e60*/  ULDC.64 UR8, c[0x0][0xb80] ;  /* 0x0002e00000087ab9 */ /* 0x000fe20000000a00 */
[----:B------:R-:W-:Y:S01]  /*9e70*/  ISETP.GE.AND P1, PT, R0, R13, PT ;  /* 0x0000000d0000720c */ /* 0x000fe20003f26270 */
[----:B------:R-:W-:Y:S01]  /*9e80*/  IMAD.IADD R3, R5, 0x1, R3 ;  /* 0x0000000105037824 */ /* 0x000fe200078e0203 */
[----:B------:R-:W-:Y:S01]  /*9e90*/  LEA R6, P3, R4, UR8, 0x1 ;  /* 0x0000000804067c11 */ /* 0x000fe2000f8608ff */
[----:B------:R-:W-:-:S03]  /*9ea0*/  VIADD R0, R10, 0x40 ;  /* 0x000000400a007836 */ /* 0x000fc60000000000 */
[----:B------:R-:W-:Y:S02]  /*9eb0*/  LEA.HI.X R3, R4, UR9, R3, 0x1, P3 ;  /* 0x0000000904037c11 */ /* 0x000fe400098f0c03 */
[----:B------:R-:W-:Y:S01]  /*9ec0*/  ISETP.GE.AND P0, PT, R0, R13, PT ;  /* 0x0000000d0000720c */ /* 0x000fe20003f06270 */
[----:B------:R0:W1:Y:S04]  /*9ed0*/  SHFL.IDX PT, R4, R6, RZ, 0x181f ;  /* 0x00181fff06047589 */ /* 0x00006800000e0000 */
[----:B------:R0:W2:Y:S01]  /*9ee0*/  SHFL.IDX PT, R0, R3, RZ, 0x181f ;  /* 0x00181fff03007589 */ /* 0x0000a200000e0000 */
[----:B------:R-:W-:Y:S07]  /*9ef0*/  @P2 BRA `(.L_x_1148) ;  /* 0x0000000000442947 */ /* 0x000fee0003800000 */
        /* <DEDUP_REMOVED lines=17> */
.L_x_1148:
[----:B------:R-:W-:Y:S05]  /*a010*/  BSYNC B1 ;  /* 0x0000000000017941 */ /* 0x000fea0003800000 */
.L_x_1147:
[----:B--2---:R2:W4:Y:S01]  /*a020*/  SHFL.IDX PT, R0, R3, 0x1, 0x181f ;  /* 0x00381f0003007f89 */ /* 0x00452200000e0000 */
[----:B------:R-:W-:Y:S03]  /*a030*/  BSSY B1, `(.L_x_1149) ;  /* 0x0000014000017945 */ /* 0x000fe60003800000 */
[----:B-1-3--:R2:W1:Y:S01]  /*a040*/  SHFL.IDX PT, R4, R6, 0x1, 0x181f ;  /* 0x00381f0006047f89 */ /* 0x00a46200000e0000 */
[----:B------:R-:W-:Y:S05]  /*a050*/  @P1 BRA `(.L_x_1150) ;  /* 0x0000000000441947 */ /* 0x000fea0003800000 */
[----:B------:R-:W-:Y:S02]  /*a060*/  ULDC UR4, c[0x0][0xbc8] ;  /* 0x0002f20000047ab9 */ /* 0x000fe40000000800 */
[----:B------:R-:W-:Y:S02]  /*a070*/  ISETP.GE.AND P4, PT, R2, UR4, PT ;  /* 0x0000000402007c0c */ /* 0x000fe4000bf86270 */
[----:B------:R-:W-:Y:S02]  /*a080*/  ISETP.GE.AND P3, PT, R212, UR4, PT ;  /* 0x00000004d4007c0c */ /* 0x000fe4000bf66270 */
[----:B------:R-:W-:Y:S02]  /*a090*/  ISETP.GE.AND P2, PT, R211, UR4, PT ;  /* 0x00000004d3007c0c */ /* 0x000fe4000bf46270 */
[----:B------:R-:W-:-:S07]  /*a0a0*/  ISETP.GE.AND P1, PT, R213, UR4, PT ;  /* 0x00000004d5007c0c */ /* 0x000fce000bf26270 */
[-C--:B-1----:R-:W-:Y:S02]  /*a0b0*/  @!P4 LEA R8, P6, R2, R4.reuse, 0x1 ;  /* 0x000000040208c211 */ /* 0x082fe400078c08ff */
[----:B------:R-:W-:Y:S02]  /*a0c0*/  @!P3 LEA R14, P5, R212, R4, 0x1 ;  /* 0x00000004d40eb211 */ /* 0x000fe400078a08ff */
[----:B----4-:R-:W-:Y:S02]  /*a0d0*/  @!P4 LEA.HI.X R9, R2, R0, R18, 0x1, P6 ;  /* 0x000000000209c211 */ /* 0x010fe400030f0c12 */
        /* <DEDUP_REMOVED lines=9> */
.L_x_1150:
[----:B------:R-:W-:Y:S05]  /*a170*/  BSYNC B1 ;  /* 0x0000000000017941 */ /* 0x000fea0003800000 */
.L_x_1149:
[----:B----4-:R4:W0:Y:S01]  /*a180*/  SHFL.IDX PT, R0, R3, 0x2, 0x181f ;  /* 0x00581f0003007f89 */ /* 0x01082200000e0000 */
        /* <DEDUP_REMOVED lines=9> */
[-C--:B------:R-:W-:Y:S02]  /*a220*/  @!P2 LEA R14, P5, R212, R4.reuse, 0x1 ;  /* 0x00000004d40ea211 */ /* 0x080fe400078a08ff */
        /* <DEDUP_REMOVED lines=10> */
.L_x_1152:
[----:B------:R-:W-:Y:S05]  /*a2d0*/  BSYNC B1 ;  /* 0x0000000000017941 */ /* 0x000fea0003800000 */
.L_x_1151:
[----:B0-----:R-:W-:Y:S01]  /*a2e0*/  VIADD R0, R10, 0x60 ;  /* 0x000000600a007836 */ /* 0x001fe20000000000 */
[----:B---3--:R0:W3:Y:S04]  /*a2f0*/  SHFL.IDX PT, R8, R3, 0x3, 0x181f ;  /* 0x00781f0003087f89 */ /* 0x0080e800000e0000 */
[----:B------:R-:W-:Y:S01]  /*a300*/  ISETP.GE.AND P0, PT, R0, R13, PT ;  /* 0x0000000d0000720c */ /* 0x000fe20003f06270 */
[----:B-1----:R0:W1:-:S12]  /*a310*/  SHFL.IDX PT, R4, R6, 0x3, 0x181f ;  /* 0x00781f0006047f89 */ /* 0x00205800000e0000 */
[----:B0-----:R-:W-:Y:S05]  /*a320*/  @P0 BRA `(.L_x_1143) ;  /* 0x0000000000440947 */ /* 0x001fea0003800000 */
        /* <DEDUP_REMOVED lines=8> */
[----:B---3--:R-:W-:Y:S02]  /*a3b0*/  @!P3 LEA.HI.X R11, R2, R8, R18, 0x1, P6 ;  /* 0x00000008020bb211 */ /* 0x008fe400030f0c12 */
        /* <DEDUP_REMOVED lines=8> */
.L_x_1143:
[----:B------:R-:W-:Y:S05]  /*a440*/  BSYNC B0 ;  /* 0x0000000000007941 */ /* 0x000fea0003800000 */
.L_x_1134:
[----:B------:R-:W-:Y:S02]  /*a450*/  ULDC UR4, c[0x0][0xd3c] ;  /* 0x00034f0000047ab9 */ /* 0x000fe40000000800 */
[----:B------:R-:W-:-:S13]  /*a460*/  ISETP.GE.AND P0, PT, R7, UR4, PT ;  /* 0x0000000407007c0c */ /* 0x000fda000bf06270 */
[----:B------:R-:W-:Y:S05]  /*a470*/  @!P0 BRA `(.L_x_1153) ;  /* 0xffffff6800648947 */ /* 0x000fea000383ffff */
[----:B------:R-:W-:Y:S05]  /*a480*/  EXIT ;  /* 0x000000000000794d */ /* 0x000fea0003800000 */
.L_x_1105:
[----:B------:R-:W-:-:S08]  /*a490*/  NOP ;  /* 0x0000000000007918 */ /* 0x000fd00000000000 */
[----:B0-----:R-:W0:-:S00]  /*a4a0*/  USETMAXREG.DEALLOC.CTAPOOL 0x28 ;  /* 0x00000028000079c8 */ /* 0x001e0000080e0500 */
        /* <DEDUP_REMOVED lines=14> */
.L_x_1154:
        /* <DEDUP_REMOVED lines=40> */
.L_x_1160:
[----:B------:R-:W0:Y:S01]  /*a810*/  LDC R2, c[0x0][0xd3c] ;  /* 0x00034f00ff027b82 */ /* 0x000e220000000800 */
[----:B------:R-:W-:-:S06]  /*a820*/  UIADD3 UR4, UR4, 0x1f, URZ ;  /* 0x0000001f04047890 */ /* 0x000fcc000fffe03f */
        /* <DEDUP_REMOVED lines=10> */
.L_x_1159:
[----:B------:R-:W-:Y:S05]  /*a8d0*/  BSYNC B0 ;  /* 0x0000000000007941 */ /* 0x000fea0003800000 */
.L_x_1158:
        /* <DEDUP_REMOVED lines=21> */
.L_x_1156:
        /* <DEDUP_REMOVED lines=13> */
[----:B------:R-:W-:-:S06]  /*ab00*/  VIADD R16, R19, 0xffffffff ;  /* 0xffffffff13107836 */ /* 0x000fcc0000000000 */
[----:B------:R2:W3:Y:S02]  /*ab10*/  SHFL.IDX PT, R16, R7, R16, 0x1f ;  /* 0x00001f1007107589 */ /* 0x0004e400000e0000 */
.L_x_1161:
[----:B---3--:R-:W-:Y:S01]  /*ab20*/  IMAD R16, R16, UR5, R8 ;  /* 0x0000000510107c24 */ /* 0x008fe2000f8e0208 */
[----:B0-----:R-:W-:Y:S01]  /*ab30*/  IABS R2, R10 ;  /* 0x0000000a00027213 */ /* 0x001fe20000000000 */
[----:B-1----:R-:W-:Y:S02]  /*ab40*/  IMAD.MOV R0, RZ, RZ, -R3 ;  /* 0x000000ffff007224 */ /* 0x002fe400078e0a03 */
[----:B------:R-:W-:Y:S01]  /*ab50*/  VIADD R19, R19, UR4 ;  /* 0x0000000413137c36 */ /* 0x000fe20008000000 */
[----:B------:R-:W-:Y:S01]  /*ab60*/  IADD3 R11, -R16, UR6, RZ ;  /* 0x00000006100b7c10 */ /* 0x000fe2000fffe1ff */
[----:B------:R-:W-:Y:S01]  /*ab70*/  IMAD.MOV R4, RZ, RZ, -R2 ;  /* 0x000000ffff047224 */ /* 0x000fe200078e0a02 */
[----:B------:R-:W-:Y:S01]  /*ab80*/  MOV R2, RZ ;  /* 0x000000ff00027202 */ /* 0x000fe20000000f00 */
[----:B--2---:R-:W-:Y:S01]  /*ab90*/  IMAD R7, R0, R9, RZ ;  /* 0x0000000900077224 */ /* 0x004fe200078e02ff */
[----:B------:R-:W-:-:S03]  /*aba0*/  IABS R0, R11 ;  /* 0x0000000b00007213 */ /* 0x000fc60000000000 */
        /* <DEDUP_REMOVED lines=15> */
[----:B------:R-:W-:Y:S01]  /*aca0*/  MOV R18, R2 ;  /* 0x0000000200127202 */ /* 0x000fe20000000f00 */
[----:B------:R-:W-:-:S04]  /*acb0*/  IMAD.MOV R17, RZ, RZ, -R2 ;  /* 0x000000ffff117224 */ /* 0x000fc800078e0a02 */
[----:B------:R-:W-:Y:S01]  /*acc0*/  IMAD R17, R10, R17, R11 ;  /* 0x000000110a117224 */ /* 0x000fe200078e020b */
[----:B------:R-:W-:Y:S06]  /*acd0*/  BRA `(.L_x_1162) ;  /* 0x0000000000147947 */ /* 0x000fec0003800000 */
.L_x_1157:
[----:B------:R-:W-:Y:S01]  /*ace0*/  ULDC UR4, c[0x0][0xd3c] ;  /* 0x00034f0000047ab9 */ /* 0x000fe20000000800 */
[----:B------:R-:W-:Y:S02]  /*acf0*/  IMAD.MOV.U32 R17, RZ, RZ, RZ ;  /* 0x000000ffff117224 */ /* 0x000fe400078e00ff */
[----:B------:R-:W-:Y:S02]  /*ad00*/  IMAD.U32 R16, RZ, RZ, UR6 ;  /* 0x00000006ff107e24 */ /* 0x000fe4000f8e00ff */
[----:B------:R-:W-:Y:S02]  /*ad10*/  IMAD.MOV.U32 R18, RZ, RZ, RZ ;  /* 0x000000ffff127224 */ /* 0x000fe400078e00ff */
[----:B------:R-:W-:-:S07]  /*ad20*/  IMAD.U32 R19, RZ, RZ, UR4 ;  /* 0x00000004ff137e24 */ /* 0x000fce000f8e00ff */
.L_x_1162:
[----:B------:R-:W-:-:S13]  /*ad30*/  ISETP.NE.AND P0, PT, R5, RZ, PT ;  /* 0x000000ff0500720c */ /* 0x000fda0003f05270 */
[----:B------:R-:W0:Y:S01]  /*ad40*/  @!P0 S2R R3, SR_CgaCtaId ;  /* 0x0000000000038919 */ /* 0x000e220000008800 */
[----:B------:R-:W-:-:S04]  /*ad50*/  @!P0 MOV R0, 0x400 ;  /* 0x0000040000008802 */ /* 0x000fc80000000f00 */
[----:B0-----:R-:W-:-:S05]  /*ad60*/  @!P0 LEA R0, R3, R0, 0x18 ;  /* 0x0000000003008211 */ /* 0x001fca00078ec0ff */
[----:B------:R1:W-:Y:S01]  /*ad70*/  @!P0 STS.128 [R0+0x324d0], R16 ;  /* 0x0324d01000008388 */ /* 0x0003e20000000c00 */
[----:B------:R-:W-:Y:S06]  /*ad80*/  BAR.ARV 0x5, 0x180 ;  /* 0x0146000000007b1d */ /* 0x000fec0000002000 */
.L_x_1155:
[----:B------:R2:W-:Y:S01]  /*ad90*/  STL [R1+0x18], RZ ;  /* 0x000018ff01007387 */ /* 0x0005e20000100800 */
[----:B------:R-:W-:Y:S01]  /*ada0*/  ULDC UR4, c[0x0][0xd3c] ;  /* 0x00034f0000047ab9 */ /* 0x000fe20000000800 */
[----:B------:R-:W-:Y:S01]  /*adb0*/  IMAD.MOV.U32 R27, RZ, RZ, 0x1 ;  /* 0x00000001ff1b7424 */ /* 0x000fe200078e00ff */
[----:B0-----:R-:W-:Y:S01]  /*adc0*/  ISETP.GE.AND P0, PT, R19, UR4, PT ;  /* 0x0000000413007c0c */ /* 0x001fe2000bf06270 */
[----:B------:R-:W-:-:S12]  /*add0*/  IMAD.MOV.U32 R24, RZ, RZ, RZ ;  /* 0x000000ffff187224 */ /* 0x000fd800078e00ff */
[----:B--2---:R-:W-:Y:S05]  /*ade0*/  @P0 BRA `(.L_x_1163) ;  /* 0x0000005000300947 */ /* 0x004fea0003800000 */
[----:B-1----:R-:W2:Y:S01]  /*adf0*/  LDL R0, [R1+0x24] ;  /* 0x0000240001007983 */ /* 0x002ea20000100800 */
[----:B------:R-:W0:Y:S01]  /*ae00*/  S2UR UR5, SR_CgaCtaId ;  /* 0x00000000000579c3 */ /* 0x000e220000008800 */
[----:B------:R-:W-:Y:S01]  /*ae10*/  BSSY B8, `(.L_x_1163) ;  /* 0x0000509000087945 */ /* 0x000fe20003800000 */
[----:B------:R-:W-:Y:S01]  /*ae20*/  MOV R27, 0x1 ;  /* 0x00000001001b7802 */ /* 0x000fe20000000f00 */
[----:B------:R-:W1:Y:S01]  /*ae30*/  S2R R5, SR_TID.X ;  /* 0x0000000000057919 */ /* 0x000e620000002100 */
[----:B------:R-:W-:Y:S01]  /*ae40*/  IMAD.MOV.U32 R24, RZ, RZ, RZ ;  /* 0x000000ffff187224 */ /* 0x000fe200078e00ff */
[----:B------:R-:W-:Y:S01]  /*ae50*/  ULDC UR39, c[0x0][0xc] ;  /* 0x0000030000277ab9 */ /* 0x000fe20000000800 */
[----:B------:R3:W-:Y:S01]  /*ae60*/  STL [R1+0x18], RZ ;  /* 0x000018ff01007387 */ /* 0x0007e20000100800 */
[C---:B-1----:R-:W-:Y:S02]  /*ae70*/  LOP3.LUT R4, R5.reuse, 0x7f, RZ, 0xc0, !PT ;  /* 0x0000007f05047812 */ /* 0x042fe400078ec0ff */
[----:B--2---:R-:W-:Y:S01]  /*ae80*/  R2UR UR4, R0 ;  /* 0x00000000000472ca */ /* 0x004fe200000e0000 */
[----:B------:R-:W-:-:S05]  /*ae90*/  IMAD.SHL.U32 R0, R5, 0x8, RZ ;  /* 0x0000000805007824 */ /* 0x000fca00078e00ff */
[----:B------:R-:W-:-:S04]  /*aea0*/  LOP3.LUT R2, R0, 0x1f8, RZ, 0xc0, !PT ;  /* 0x000001f800027812 */ /* 0x000fc800078ec0ff */
[----:B------:R-:W-:Y:S01]  /*aeb0*/  LOP3.LUT R3, R2, 0x38, R5, 0x78, !PT ;  /* 0x0000003802037812 */ /* 0x000fe200078e7805 */
[----:B------:R-:W-:Y:S01]  /*aec0*/  IMAD.SHL.U32 R2, R5, 0x10, RZ ;  /* 0x0000001005027824 */ /* 0x000fe200078e00ff */
[----:B------:R-:W-:Y:S01]  /*aed0*/  SHF.R.U32.HI R5, RZ, 0x3, R4 ;  /* 0x00000003ff057819 */ /* 0x000fe20000011604 */
[----:B------:R-:W-:Y:S01]  /*aee0*/  ULOP3.LUT UR38, UR4, 0x2, URZ, 0xfc, !UPT ;  /* 0x0000000204267892 */ /* 0x000fe2000f8efc3f */
[----:B------:R-:W-:Y:S02]  /*aef0*/  LOP3.LUT R30, R3, 0x200, R0, 0xf8, !PT ;  /* 0x00000200031e7812 */ /* 0x000fe400078ef800 */
[----:B------:R-:W-:Y:S01]  /*af00*/  UMOV UR4, 0x400 ;  /* 0x0000040000047882 */ /* 0x000fe20000000000 */
[----:B------:R-:W-:Y:S01]  /*af10*/  LOP3.LUT R4, R0, 0x38, RZ, 0xc0, !PT ;  /* 0x0000003800047812 */ /* 0x000fe200078ec0ff */
[----:B0-----:R-:W-:Y:S01]  /*af20*/  ULEA UR4, UR5, UR4, 0x18 ;  /* 0x0000000405047291 */ /* 0x001fe2000f8ec03f */
[----:B------:R-:W-:Y:S02]  /*af30*/  LOP3.LUT R0, R5, 0x70, R2, 0xf8, !PT ;  /* 0x0000007005007812 */ /* 0x000fe400078ef802 */
[----:B------:R-:W-:-:S02]  /*af40*/  LOP3.LUT R3, R4, 0x40, RZ, 0xfc, !PT ;  /* 0x0000004004037812 */ /* 0x000fc400078efcff */
[C---:B------:R-:W-:Y:S01]  /*af50*/  LOP3.LUT R2, R4.reuse, 0x80, RZ, 0xfc, !PT ;  /* 0x0000008004027812 */ /* 0x040fe200078efcff */
[----:B------:R-:W-:Y:S01]  /*af60*/  IMAD.U32 R22, RZ, RZ, UR4 ;  /* 0x00000004ff167e24 */ /* 0x000fe2000f8e00ff */
[----:B------:R-:W-:-:S03]  /*af70*/  LOP3.LUT R0, R4, 0xc0, RZ, 0xfc, !PT ;  /* 0x000000c004007812 */ /* 0x000fc600078efcff */
[----:B---3--:R-:W-:-:S07]  /*af80*/  IMAD R26, R30, 0x2, R22 ;  /* 0x000000021e1a7824 */ /* 0x008fce00078e0216 */
.L_x_1230:
[----:B0-----:R-:W0:Y:S02]  /*af90*/  LDC.64 R34, c[0x0][0xd88] ;  /* 0x00036200ff227b82 */ /* 0x001e240000000a00 */
[----:B0-----:R-:W-:-:S06]  /*afa0*/  IMAD.WIDE R34, R19, 0x4, R34 ;  /* 0x0000000413227825 */ /* 0x001fcc00078e0222 */
[----:B--2---:R0:W2:Y:S01]  /*afb0*/  LDG.E R34, desc[UR36][R34.64] ;  /* 0x0000002422227981 */ /* 0x0040a2000c1e1900 */
[----:B------:R-:W-:Y:S05]  /*afc0*/  YIELD ;  /* 0x0000000000007946 */ /* 0x000fea0003800000 */
[----:B------:R-:W-:Y:S01]  /*afd0*/  ULDC.64 UR4, c[0x0][0xb20] ;  /* 0x0002c80000047ab9 */ /* 0x000fe20000000a00 */
[----:B------:R-:W-:Y:S01]  /*afe0*/  IMAD.MOV.U32 R32, RZ, RZ, RZ ;  /* 0x000000ffff207224 */ /* 0x000fe200078e00ff */
[----:B------:R-:W-:Y:S01]  /*aff0*/  ISETP.NE.U32.AND P0, PT, RZ, UR4, PT ;  /* 0x00000004ff007c0c */ /* 0x000fe2000bf05070 */
[----:B------:R-:W-:-:S03]  /*b000*/  ULDC.64 UR6, c[0x0][0xb10] ;  /* 0x0002c40000067ab9 */ /* 0x000fc60000000a00 */
[----:B------:R-:W-:Y:S01]  /*b010*/  ISETP.NE.AND.EX P0, PT, RZ, UR5, PT, P0 ;  /* 0x00000005ff007c0c */ /* 0x000fe2000bf05300 */
[----:B0-----:R-:W-:Y:S01]  /*b020*/  IMAD.MOV.U32 R35, RZ, RZ, RZ ;  /* 0x000000ffff237224 */ /* 0x001fe200078e00ff */
        /* <DEDUP_REMOVED lines=9> */
[----:B------:R-:W-:Y:S02]  /*b0c0*/  LOP3.LUT R23, R23, 0xffffffbf, RZ, 0xc0, !PT ;  /* 0xffffffbf17177812 */ /* 0x000fe400078ec0ff */
[----:B------:R-:W-:Y:S02]  /*b0d0*/  ISETP.NE.AND.EX P2, PT, RZ, UR5, PT, P0 ;  /* 0x00000005ff007c0c */ /* 0x000fe4000bf45300 */
[----:B------:R-:W-:Y:S02]  /*b0e0*/  ISETP.NE.U32.AND P0, PT, RZ, UR6, PT ;  /* 0x00000006ff007c0c */ /* 0x000fe4000bf05070 */
[----:B-1----:R-:W-:Y:S02]  /*b0f0*/  IADD3 R2, P1, R25, UR4, RZ ;  /* 0x0000000419027c10 */ /* 0x002fe4000ff3e0ff */
[----:B------:R-:W-:-:S02]  /*b100*/  ISETP.NE.AND.EX P0, PT, RZ, UR7, PT, P0 ;  /* 0x00000007ff007c0c */ /* 0x000fc4000bf05300 */
[----:B------:R-:W-:Y:S01]  /*b110*/  IADD3.X R3, R28, UR5, RZ, P1, !PT ;  /* 0x000000051c037c10 */ /* 0x000fe20008ffe4ff */
[----:B------:R-:W-:-:S04]  /*b120*/  ULDC.64 UR4, c[0x0][0x418] ;  /* 0x0001060000047ab9 */ /* 0x000fc80000000a00 */
[----:B------:R-:W-:Y:S01]  /*b130*/  @P2 LOP3.LUT R23, R23, 0x40, RZ, 0xfc, !PT ;  /* 0x0000004017172812 */ /* 0x000fe200078efcff */
[----:B------:R1:W5:Y:S05]  /*b140*/  @P2 LDG.E R35, desc[UR36][R2.64] ;  /* 0x0000002402232981 */ /* 0x00036a000c1e1900 */
[----:B------:R-:W-:-:S04]  /*b150*/  @P0 IADD3 R4, P1, R25, UR6, RZ ;  /* 0x0000000619040c10 */ /* 0x000fc8000ff3e0ff */
[----:B------:R-:W-:-:S05]  /*b160*/  @P0 IADD3.X R5, R28, UR7, RZ, P1, !PT ;  /* 0x000000071c050c10 */ /* 0x000fca0008ffe4ff */
        /* <DEDUP_REMOVED lines=11> */
[----:B-1----:R-:W-:-:S05]  /*b220*/  IMAD.U32 R0, RZ, RZ, UR4 ;  /* 0x00000004ff007e24 */ /* 0x002fca000f8e00ff */
[----:B------:R0:W-:Y:S01]  /*b230*/  STL [R1+0x8], R0 ;  /* 0x0000080001007387 */ /* 0x0001e20000100800 */
[----:B------:R-:W-:Y:S05]  /*b240*/  @!P2 BRA `(.L_x_1164) ;  /* 0x000000000010a947 */ /* 0x000fea0003800000 */
[----:B------:R-:W2:Y:S04]  /*b250*/  LDG.E R5, desc[UR36][R2.64] ;  /* 0x0000002402057981 */ /* 0x000ea8000c1e1900 */
[----:B0-----:R-:W2:Y:S02]  /*b260*/  LDG.E R0, desc[UR36][R2.64+0x4] ;  /* 0x0000042402007981 */ /* 0x001ea4000c1e1900 */
[----:B--2---:R-:W-:-:S05]  /*b270*/  IADD3 R0, -R5, R0, RZ ;  /* 0x0000000005007210 */ /* 0x004fca0007ffe1ff */
[----:B------:R2:W-:Y:S02]  /*b280*/  STL [R1+0x8], R0 ;  /* 0x0000080001007387 */ /* 0x0005e40000100800 */
.L_x_1164:
        /* <DEDUP_REMOVED lines=9> */
.L_x_1165:
[----:B------:R-:W-:Y:S02]  /*b320*/  ULDC.64 UR4, c[0x0][0xb00] ;  /* 0x0002c00000047ab9 */ /* 0x000fe40000000a00 */
[----:B------:R-:W-:-:S04]  /*b330*/  ISETP.NE.U32.AND P0, PT, RZ, UR4, PT ;  /* 0x00000004ff007c0c */ /* 0x000fc8000bf05070 */
[----:B------:R-:W-:-:S13]  /*b340*/  ISETP.NE.AND.EX P0, PT, RZ, UR5, PT, P0 ;  /* 0x00000005ff007c0c */ /* 0x000fda000bf05300 */
[----:B------:R-:W-:Y:S05]  /*b350*/  @!P0 BRA `(.L_x_1166) ;  /* 0x0000000000148947 */ /* 0x000fea0003800000 */
[----:B-1----:R-:W1:Y:S02]  /*b360*/  LDC.64 R2, c[0x0][0xb00] ;  /* 0x0002c000ff027b82 */ /* 0x002e640000000a00 */
[----:B-1----:R-:W-:-:S05]  /*b370*/  IMAD.WIDE R2, R29, 0x4, R2 ;  /* 0x000000041d027825 */ /* 0x002fca00078e0202 */
[----:B------:R-:W3:Y:S04]  /*b380*/  LDG.E R7, desc[UR36][R2.64] ;  /* 0x0000002402077981 */ /* 0x000ee8000c1e1900 */
[----:B0-2---:R-:W3:Y:S02]  /*b390*/  LDG.E R0, desc[UR36][R2.64+0x4] ;  /* 0x0000042402007981 */ /* 0x005ee4000c1e1900 */
[----:B---3--:R-:W-:-:S07]  /*b3a0*/  IMAD.IADD R7, R0, 0x1, -R7 ;  /* 0x0000000100077824 */ /* 0x008fce00078e0a07 */
.L_x_1166:
[----:B-----5:R-:W-:Y:S01]  /*b3b0*/  IMAD.IADD R33, R7, 0x1, -R32 ;  /* 0x0000000107217824 */ /* 0x020fe200078e0a20 */
[----:B------:R-:W-:Y:S03]  /*b3c0*/  BSSY B7, `(.L_x_1167) ;  /* 0x000040f000077945 */ /* 0x000fe60003800000 */
[C---:B012---:R-:W-:Y:S01]  /*b3d0*/  VIADD R0, R33.reuse, 0x5f ;  /* 0x0000005f21007836 */ /* 0x047fe20000000000 */
[----:B------:R0:W-:Y:S01]  /*b3e0*/  STL [R1], R33 ;  /* 0x0000002101007387 */ /* 0x0001e20000100800 */
[----:B------:R-:W-:Y:S02]  /*b3f0*/  ISETP.GT.AND P0, PT, R33, RZ, PT ;  /* 0x000000ff2100720c */ /* 0x000fe40003f04270 */
[----:B------:R-:W-:-:S05]  /*b400*/  IMAD.HI R0, R0, 0x2aaaaaab, RZ ;  /* 0x2aaaaaab00007827 */ /* 0x000fca00078e02ff */
[----:B------:R-:W-:-:S04]  /*b410*/  SHF.R.U32.HI R3, RZ, 0x1f, R0 ;  /* 0x0000001fff037819 */ /* 0x000fc80000011600 */
        /* <DEDUP_REMOVED lines=10> */
[----:B0-----:R-:W1:Y:S02]  /*b4c0*/  FLO.U32 R0, UR4 ;  /* 0x0000000400007d00 */ /* 0x001e6400080e0000 */
[----:B-1----:R-:W-:-:S06]  /*b4d0*/  ISETP.EQ.U32.AND P0, PT, R0, R5, PT ;  /* 0x000000050000720c */ /* 0x002fcc0003f02070 */
[----:B------:R-:W2:Y:S07]  /*b4e0*/  POPC R5, UR4 ;  /* 0x0000000400057d09 */ /* 0x000eae0008000000 */
[----:B--2---:R-:W2:Y:S01]  /*b4f0*/  @P0 ATOMG.E.ADD.STRONG.GPU PT, R3, desc[UR36][R2.64], R5 ;  /* 0x00000005020309a8 */ /* 0x004ea200081ee1e4 */
[----:B------:R-:W0:Y:S02]  /*b500*/  S2R R4, SR_LTMASK ;  /* 0x0000000000047919 */ /* 0x000e240000003900 */
[----:B0-----:R-:W-:-:S04]  /*b510*/  LOP3.LUT R4, R4, UR4, RZ, 0xc0, !PT ;  /* 0x0000000404047c12 */ /* 0x001fc8000f8ec0ff */
[----:B------:R-:W0:Y:S01]  /*b520*/  POPC R7, R4 ;  /* 0x0000000400077309 */ /* 0x000e220000000000 */
[----:B--2---:R-:W0:Y:S02]  /*b530*/  SHFL.IDX PT, R0, R3, R0, 0x1f ;  /* 0x00001f0003007589 */ /* 0x004e2400000e0000 */
[----:B0-----:R-:W-:Y:S01]  /*b540*/  IADD3 R16, R0, UR39, R7 ;  /* 0x0000002700107c10 */ /* 0x001fe2000fffe007 */
[----:B------:R-:W-:Y:S06]  /*b550*/  BRA `(.L_x_1169) ;  /* 0x0000003c00d47947 */ /* 0x000fec0003800000 */
.L_x_1168:
[----:B0-----:R-:W-:Y:S01]  /*b560*/  VIADD R0, R22, 0x1c400 ;  /* 0x0001c40016007836 */ /* 0x001fe20000000000 */
        /* <DEDUP_REMOVED lines=19> */
.L_x_1171:
[----:B------:R-:W-:Y:S05]  /*b6a0*/  BSYNC B6 ;  /* 0x0000000000067941 */ /* 0x000fea0003800000 */
.L_x_1170:
        /* <DEDUP_REMOVED lines=8> */
[----:B------:R0:W1:Y:S01]  /*b730*/  LDC.64 R2, c[0x4][R31] ;  /* 0x010000001f027b82 */ /* 0x0000620000000a00 */
        /* <DEDUP_REMOVED lines=11> */
.L_x_1174:
        /* <DEDUP_REMOVED lines=15> */
.L_x_1173:
[----:B------:R-:W-:Y:S05]  /*b8e0*/  BSYNC B6 ;  /* 0x0000000000067941 */ /* 0x000fea0003800000 */
.L_x_1172:
[----:B------:R-:W2:Y:S01]  /*b8f0*/  LDL R31, [R1+0x1c] ;  /* 0x00001c00011f7983 */ /* 0x000ea20000100800 */
[----:B------:R-:W-:Y:S01]  /*b900*/  ULDC.64 UR4, c[0x0][0xaf0] ;  /* 0x0002bc0000047ab9 */ /* 0x000fe20000000a00 */
[----:B------:R-:W0:Y:S01]  /*b910*/  LDC R9, c[0x0][0x430] ;  /* 0x00010c00ff097b82 */ /* 0x000e220000000800 */
[----:B------:R-:W-:Y:S01]  /*b920*/  ISETP.NE.U32.AND P0, PT, RZ, UR4, PT ;  /* 0x00000004ff007c0c */ /* 0x000fe2000bf05070 */
[----:B------:R-:W1:Y:S03]  /*b930*/  S2R R20, SR_TID.X ;  /* 0x0000000000147919 */ /* 0x000e660000002100 */
[----:B------:R-:W-:-:S13]  /*b940*/  ISETP.NE.AND.EX P0, PT, RZ, UR5, PT, P0 ;  /* 0x00000005ff007c0c */ /* 0x000fda000bf05300 */
[----:B------:R-:W-:Y:S01]  /*b950*/  @P0 IADD3 R2, P1, R25, UR4, RZ ;  /* 0x0000000419020c10 */ /* 0x000fe2000ff3e0ff */
[----:B------:R-:W3:Y:S01]  /*b960*/  S2R R21, SR_TID.X ;  /* 0x0000000000157919 */ /* 0x000ee20000002100 */
[----:B------:R-:W-:Y:S02]  /*b970*/  ULDC UR4, c[0x0][0x320] ;  /* 0x0000c80000047ab9 */ /* 0x000fe40000000800 */
[----:B------:R-:W-:-:S05]  /*b980*/  @P0 IADD3.X R3, R28, UR5, RZ, P1, !PT ;  /* 0x000000051c030c10 */ /* 0x000fca0008ffe4ff */
[----:B------:R4:W4:Y:S01]  /*b990*/  @P0 LDG.E R29, desc[UR36][R2.64] ;  /* 0x00000024021d0981 */ /* 0x000922000c1e1900 */
[----:B0-----:R-:W-:Y:S01]  /*b9a0*/  ISETP.NE.AND P2, PT, R9, 0x1, PT ;  /* 0x000000010900780c */ /* 0x001fe20003f45270 */
[----:B------:R-:W-:Y:S01]  /*b9b0*/  IMAD.MOV.U32 R36, RZ, RZ, RZ ;  /* 0x000000ffff247224 */ /* 0x000fe200078e00ff */
[----:B------:R-:W-:Y:S02]  /*b9c0*/  LOP3.LUT R23, R23, 0xffff7fff, RZ, 0xc0, !PT ;  /* 0xffff7fff17177812 */ /* 0x000fe400078ec0ff */
[----:B-1----:R-:W-:-:S04]  /*b9d0*/  LOP3.LUT R20, R20, 0x7f, RZ, 0xc0, !PT ;  /* 0x0000007f14147812 */ /* 0x002fc800078ec0ff */
[----:B------:R-:W-:-:S05]  /*b9e0*/  SHF.R.U32.HI R0, RZ, 0x3, R20 ;  /* 0x00000003ff007819 */ /* 0x000fca0000011614 */
[----:B------:R-:W0:Y:S01]  /*b9f0*/  @P2 LDC R4, c[0x0][0x434] ;  /* 0x00010d00ff042b82 */ /* 0x000e220000000800 */
[----:B------:R-:W-:-:S07]  /*ba00*/  @P2 LOP3.LUT R23, R23, 0x8000, RZ, 0xfc, !PT ;  /* 0x0000800017172812 */ /* 0x000fce00078efcff */
[----:B------:R-:W1:Y:S01]  /*ba10*/  @P2 LDC R5, c[0x0][0x438] ;  /* 0x00010e00ff052b82 */ /* 0x000e620000000800 */
[----:B---3--:R-:W-:-:S05]  /*ba20*/  IMAD.SHL.U32 R20, R21, 0x10, RZ ;  /* 0x0000001015147824 */ /* 0x008fca00078e00ff */
[----:B------:R-:W-:Y:S02]  /*ba30*/  LOP3.LUT R20, R0, 0x70, R20, 0xf8, !PT ;  /* 0x0000007000147812 */ /* 0x000fe400078ef814 */
[----:B------:R-:W-:Y:S01]  /*ba40*/  LOP3.LUT R23, R23, 0xffffffef, RZ, 0xc0, !PT ;  /* 0xffffffef17177812 */ /* 0x000fe200078ec0ff */
[----:B------:R-:W-:Y:S01]  /*ba50*/  UMOV UR5, 0xffffffff ;  /* 0xffffffff00057882 */ /* 0x000fe20000000000 */
[----:B--2---:R-:W-:Y:S02]  /*ba60*/  VIADD R8, R31, 0xffffffff ;  /* 0xffffffff1f087836 */ /* 0x004fe40000000000 */
[----:B------:R-:W2:Y:S02]  /*ba70*/  S2R R31, SR_TID.X ;  /* 0x00000000001f7919 */ /* 0x000ea40000002100 */
[----:B------:R-:W-:-:S05]  /*ba80*/  IMAD R37, R8, 0x60, R20 ;  /* 0x0000006008257824 */ /* 0x000fca00078e0214 */
[C---:B------:R-:W-:Y:S02]  /*ba90*/  ISETP.GE.AND P0, PT, R37.reuse, R33, PT ;  /* 0x000000212500720c */ /* 0x040fe40003f06270 */
[----:B------:R-:W-:Y:S02]  /*baa0*/  IADD3 R37, R37, R32, RZ ;  /* 0x0000002025257210 */ /* 0x000fe40007ffe0ff */
[----:B------:R-:W-:-:S03]  /*bab0*/  ISETP.GT.U32.OR P0, PT, R20, 0x5f, P0 ;  /* 0x0000005f1400780c */ /* 0x000fc60000704470 */
[----:B0-----:R-:W-:-:S04]  /*bac0*/  @P2 IMAD.HI.U32 R4, R37, R4, RZ ;  /* 0x0000000425042227 */ /* 0x001fc800078e00ff */
[----:B------:R-:W-:Y:S01]  /*bad0*/  IMAD.MOV.U32 R0, RZ, RZ, R37 ;  /* 0x000000ffff007224 */ /* 0x000fe200078e0025 */
[----:B-1----:R-:W-:-:S05]  /*bae0*/  @P2 SHF.R.U32.HI R0, RZ, R5, R4 ;  /* 0x00000005ff002219 */ /* 0x002fca0000011604 */
[----:B------:R-:W0:Y:S01]  /*baf0*/  @!P0 LDC.64 R4, c[0x0][0x428] ;  /* 0x00010a00ff048b82 */ /* 0x000e220000000a00 */
[--C-:B----4-:R-:W-:Y:S01]  /*bb00*/  @!P0 SHF.R.S32.HI R3, RZ, 0x1f, R0.reuse ;  /* 0x0000001fff038819 */ /* 0x110fe20000011400 */
[----:B------:R-:W-:Y:S01]  /*bb10*/  @!P0 IMAD.MOV.U32 R2, RZ, RZ, R0 ;  /* 0x000000ffff028224 */ /* 0x000fe200078e0000 */
[----:B------:R-:W-:-:S05]  /*bb20*/  SHF.R.S32.HI R33, RZ, 0x1f, R29 ;  /* 0x0000001fff217819 */ /* 0x000fca000001141d */
[----:B------:R-:W1:Y:S01]  /*bb30*/  @!P0 LDC.64 R6, c[0x0][0x418] ;  /* 0x00010600ff068b82 */ /* 0x000e620000000a00 */
[----:B--2---:R-:W-:-:S05]  /*bb40*/  IMAD.SHL.U32 R31, R31, 0x8, RZ ;  /* 0x000000081f1f7824 */ /* 0x004fca00078e00ff */
[----:B------:R-:W-:-:S04]  /*bb50*/  LOP3.LUT R31, R31, 0x38, RZ, 0xc0, !PT ;  /* 0x000000381f1f7812 */ /* 0x000fc800078ec0ff */
[----:B------:R-:W-:Y:S01]  /*bb60*/  LOP3.LUT R11, R31, 0x40, RZ, 0xfc, !PT ;  /* 0x000000401f0b7812 */ /* 0x000fe200078efcff */
[----:B0-----:R-:W-:-:S03]  /*bb70*/  @!P0 IMAD.WIDE.U32 R2, R29, R4, R2 ;  /* 0x000000041d028225 */ /* 0x001fc600078e0002 */
[----:B------:R-:W-:Y:S01]  /*bb80*/  ISETP.GE.AND P3, PT, R11, UR4, PT ;  /* 0x000000040b007c0c */ /* 0x000fe2000bf66270 */
[----:B------:R-:W-:-:S04]  /*bb90*/  @!P0 IMAD R4, R33, R4, RZ ;  /* 0x0000000421048224 */ /* 0x000fc800078e02ff */
[----:B------:R-:W-:Y:S01]  /*bba0*/  @!P0 IMAD R5, R29, R5, R4 ;  /* 0x000000051d058224 */ /* 0x000fe200078e0204 */
[----:B-1----:R-:W-:-:S03]  /*bbb0*/  @!P0 LEA R6, P1, R2, R6, 0x2 ;  /* 0x0000000602068211 */ /* 0x002fc600078210ff */
[----:B------:R-:W-:Y:S01]  /*bbc0*/  @!P0 IMAD.IADD R5, R3, 0x1, R5 ;  /* 0x0000000103058824 */ /* 0x000fe200078e0205 */
[----:B------:R-:W-:-:S03]  /*bbd0*/  LOP3.LUT R10, R31, 0x80, RZ, 0xfc, !PT ;  /* 0x000000801f0a7812 */ /* 0x000fc600078efcff */
[----:B------:R-:W-:Y:S02]  /*bbe0*/  @P3 LOP3.LUT R23, R23, 0x10, RZ, 0xfc, !PT ;  /* 0x0000001017173812 */ /* 0x000fe400078efcff */
[----:B------:R-:W-:Y:S02]  /*bbf0*/  @!P0 LEA.HI.X R7, R2, R7, R5, 0x2, P1 ;  /* 0x0000000702078211 */ /* 0x000fe400008f1405 */
[----:B------:R-:W-:Y:S01]  /*bc00*/  ISETP.GE.AND P1, PT, R10, UR4, PT ;  /* 0x000000040a007c0c */ /* 0x000fe2000bf26270 */
[----:B------:R-:W-:Y:S01]  /*bc10*/  IMAD.MOV R0, RZ, RZ, -R0 ;  /* 0x000000ffff007224 */ /* 0x000fe200078e0a00 */
[----:B------:R-:W-:Y:S01]  /*bc20*/  ISETP.GE.AND P2, PT, R31, UR4, PT ;  /* 0x000000041f007c0c */ /* 0x000fe2000bf46270 */
[----:B------:R0:W5:Y:S01]  /*bc30*/  @!P0 LDG.E R36, desc[UR36][R6.64] ;  /* 0x0000002406248981 */ /* 0x000162000c1e1900 */
[----:B------:R-:W-:Y:S01]  /*bc40*/  LOP3.LUT R23, R23, 0xfffffffe, RZ, 0xc0, !PT ;  /* 0xfffffffe17177812 */ /* 0x000fe200078ec0ff */
[----:B------:R-:W-:Y:S01]  /*bc50*/  IMAD R37, R9, R0, R37 ;  /* 0x0000000009257224 */ /* 0x000fe200078e0225 */
[----:B------:R-:W-:-:S02]  /*bc60*/  LOP3.LUT R9, R31, 0xc0, RZ, 0xfc, !PT ;  /* 0x000000c01f097812 */ /* 0x000fc400078efcff */
[----:B------:R-:W-:Y:S02]  /*bc70*/  LOP3.LUT R23, R23, 0xfffffff7, RZ, 0xc0, !PT ;  /* 0xfffffff717177812 */ /* 0x000fe400078ec0ff */
[----:B------:R-:W-:-:S03]  /*bc80*/  ISETP.GE.AND P0, PT, R9, UR4, PT ;  /* 0x0000000409007c0c */ /* 0x000fc6000bf06270 */
[----:B------:R-:W-:-:S04]  /*bc90*/  @P1 LOP3.LUT R23, R23, 0x8, RZ, 0xfc, !PT ;  /* 0x0000000817171812 */ /* 0x000fc800078efcff */
[----:B------:R-:W-:-:S04]  /*bca0*/  @P2 LOP3.LUT R23, R23, 0x1, RZ, 0xfc, !PT ;  /* 0x0000000117172812 */ /* 0x000fc800078efcff */
[----:B------:R-:W-:-:S04]  /*bcb0*/  LOP3.LUT R23, R23, 0xfffffffb, RZ, 0xc0, !PT ;  /* 0xfffffffb17177812 */ /* 0x000fc800078ec0ff */
[----:B------:R-:W-:Y:S01]  /*bcc0*/  @P0 LOP3.LUT R23, R23, 0x4, RZ, 0xfc, !PT ;  /* 0x0000000417170812 */ /* 0x000fe200078efcff */
[----:B0-----:R-:W-:Y:S06]  /*bcd0*/  BRA.DIV UR5, `(.L_x_1175) ;  /* 0x0000004605f47947 */ /* 0x001fec000b800000 */
.L_x_1248:
[----:B------:R-:W-:Y:S01]  /*bce0*/  IMAD.U32 R0, RZ, RZ, UR38 ;  /* 0x00000026ff007e24 */ /* 0x000fe2000f8e00ff */
[----:B------:R-:W-:Y:S02]  /*bcf0*/  SEL R2, RZ, 0x1, P2 ;  /* 0x00000001ff027807 */ /* 0x000fe40001000000 */
[----:B------:R-:W-:Y:S02]  /*bd00*/  ISETP.GT.U32.AND P1, PT, R20, 0x5f, PT ;  /* 0x0000005f1400780c */ /* 0x000fe40003f24070 */
[----:B------:R-:W-:Y:S01]  /*bd10*/  ISETP.NE.AND P0, PT, R0, 0x3, PT ;  /* 0x000000030000780c */ /* 0x000fe20003f05270 */
[----:B------:R0:W-:Y:S01]  /*bd20*/  STL [R1+0x20], R2 ;  /* 0x0000200201007387 */ /* 0x0001e20000100800 */
[----:B------:R-:W-:Y:S02]  /*bd30*/  LOP3.LUT R23, R23, 0xfffffbff, RZ, 0xc0, !PT ;  /* 0xfffffbff17177812 */ /* 0x000fe400078ec0ff */
[----:B------:R-:W-:-:S09]  /*bd40*/  SHF.R.S32.HI R28, RZ, 0x1f, R18 ;  /* 0x0000001fff1c7819 */ /* 0x000fd20000011412 */
[----:B------:R-:W-:-:S04]  /*bd50*/  @P0 LOP3.LUT R23, R23, 0x400, RZ, 0xfc, !PT ;  /* 0x0000040017170812 */ /* 0x000fc800078efcff */
[----:B------:R-:W-:-:S04]  /*bd60*/  LOP3.LUT R23, R23, 0xffffffdf, RZ, 0xc0, !PT ;  /* 0xffffffdf17177812 */ /* 0x000fc800078ec0ff */
[----:B------:R-:W-:Y:S01]  /*bd70*/  @P1 LOP3.LUT R23, R23, 0x20, RZ, 0xfc, !PT ;  /* 0x0000002017171812 */ /* 0x000fe200078efcff */
[----:B0-----:R-:W-:Y:S06]  /*bd80*/  @!P0 BRA `(.L_x_1176) ;  /* 0x0000000000048947 */ /* 0x001fec0003800000 */
[----:B------:R-:W-:Y:S01]  /*bd90*/  BPT.TRAP 0x1 ;  /* 0x000000040000795c */ /* 0x000fe20000300000 */
.L_x_1176:
[----:B------:R-:W-:Y:S01]  /*bda0*/  IMAD R25, R24, 0x8, R22 ;  /* 0x0000000818197824 */ /* 0x000fe200078e0216 */
[----:B------:R-:W-:Y:S01]  /*bdb0*/  SHF.L.U32 R0, R27, 0x1f, RZ ;  /* 0x0000001f1b007819 */ /* 0x000fe200000006ff */
[----:B------:R-:W-:Y:S03]  /*bdc0*/  BSSY B0, `(.L_x_1177) ;  /* 0x0000003000007945 */ /* 0x000fe60003800000 */
[----:B------:R-:W0:Y:S02]  /*bdd0*/  SYNCS.PHASECHK.TRANS64.TRYWAIT P0, [R25+URZ+0x32440], R0 ;  /* 0x03244000190075a7 */ /* 0x000e24000800017f */
[----:B0-----:R-:W-:Y:S05]  /*bde0*/  @!P0 BRA `(.L_x_1178) ;  /* 0x0000004400e08947 */ /* 0x001fea0003800000 */
.L_x_1249:
[----:B------:R-:W-:Y:S05]  /*bdf0*/  BSYNC B0 ;  /* 0x0000000000007941 */ /* 0x000fea0003800000 */
.L_x_1177:
[----:B------:R-:W2:Y:S01]  /*be00*/  LDL R7, [R1] ;  /* 0x0000000001077983 */ /* 0x000ea20000100800 */
[----:B0-----:R-:W-:Y:S01]  /*be10*/  SHF.R.S32.HI R0, RZ, 0x1f, R37 ;  /* 0x0000001fff007819 */ /* 0x001fe20000011425 */
[----:B------:R-:W-:Y:S01]  /*be20*/  ULDC.64 UR4, c[0x0][0x300] ;  /* 0x0000c00000047ab9 */ /* 0x000fe20000000a00 */
[----:B-----5:R-:W-:Y:S01]  /*be30*/  SHF.R.S32.HI R4, RZ, 0x1f, R36 ;  /* 0x0000001fff047819 */ /* 0x020fe20000011424 */
[----:B------:R-:W-:Y:S01]  /*be40*/  IMAD.WIDE.U32 R2, R37, UR4, RZ ;  /* 0x0000000425027c25 */ /* 0x000fe2000f8e00ff */
[----:B------:R-:W-:Y:S01]  /*be50*/  LOP3.LUT R23, R23, 0xfffffffd, RZ, 0xc0, !PT ;  /* 0xfffffffd17177812 */ /* 0x000fe200078ec0ff */
[----:B------:R0:W-:Y:S04]  /*be60*/  STL [R1+0x10], R0 ;  /* 0x0000100001007387 */ /* 0x0001e80000100800 */
[----:B------:R1:W-:Y:S01]  /*be70*/  STL [R1+0x14], R4 ;  /* 0x0000140401007387 */ /* 0x0003e20000100800 */
[----:B0-----:R-:W-:-:S04]  /*be80*/  IMAD R0, R0, UR4, RZ ;  /* 0x0000000400007c24 */ /* 0x001fc8000f8e02ff */
[----:B------:R-:W-:Y:S01]  /*be90*/  IMAD R0, R37, UR5, R0 ;  /* 0x0000000525007c24 */ /* 0x000fe2000f8e0200 */
[----:B------:R-:W-:-:S04]  /*bea0*/  ULDC.64 UR4, c[0x0][0x310] ;  /* 0x0000c40000047ab9 */ /* 0x000fc80000000a00 */
[----:B------:R-:W-:Y:S01]  /*beb0*/  IADD3 R3, R3, R0, RZ ;  /* 0x0000000003037210 */ /* 0x000fe20007ffe0ff */
[----:B------:R-:W-:Y:S02]  /*bec0*/  IMAD R0, R4, UR4, RZ ;  /* 0x0000000404007c24 */ /* 0x000fe4000f8e02ff */
[----:B-1----:R-:W0:Y:S02]  /*bed0*/  S2R R4, SR_TID.X ;  /* 0x0000000000047919 */ /* 0x002e240000002100 */
        /* <DEDUP_REMOVED lines=16> */
[----:B--2---:R-:W-:-:S02]  /*bfe0*/  IMAD R31, R8, -0x60, R7 ;  /* 0xffffffa0081f7824 */ /* 0x004fc400078e0207 */
[----:B0-----:R-:W-:Y:S02]  /*bff0*/  IMAD.SHL.U32 R7, R5, 0x8, RZ ;  /* 0x0000000805077824 */ /* 0x001fe400078e00ff */
[----:B------:R-:W-:Y:S02]  /*c000*/  IMAD.IADD R31, R31, 0x1, -R6 ;  /* 0x000000011f1f7824 */ /* 0x000fe400078e0a06 */
[----:B------:R-:W-:Y:S01]  /*c010*/  IMAD R5, R24, 0x1800, R30 ;  /* 0x0000180018057824 */ /* 0x000fe200078e021e */
[----:B------:R-:W-:Y:S02]  /*c020*/  LOP3.LUT R7, R7, 0x38, RZ, 0xc0, !PT ;  /* 0x0000003807077812 */ /* 0x000fe400078ec0ff */
[----:B------:R-:W-:Y:S02]  /*c030*/  ISETP.GE.AND P0, PT, R31, 0x1, PT ;  /* 0x000000011f00780c */ /* 0x000fe40003f06270 */
[----:B------:R-:W-:-:S13]  /*c040*/  ISETP.GE.AND P2, PT, R7, UR4, PT ;  /* 0x0000000407007c0c */ /* 0x000fda000bf46270 */
[----:B------:R-:W-:Y:S01]  /*c050*/  @P2 LOP3.LUT R23, R23, 0x2, RZ, 0xfc, !PT ;  /* 0x0000000217172812 */ /* 0x000fe200078efcff */
[----:B------:R-:W-:Y:S06]  /*c060*/  BRA.DIV UR5, `(.L_x_1179) ;  /* 0x0000004605547947 */ /* 0x000fec000b800000 */
        /* <DEDUP_REMOVED lines=24> */
[----:B0-----:R-:W-:-:S04]  /*c1f0*/  @P0 LEA R3, P1, R7, R3, 0x1 ;  /* 0x0000000307030211 */ /* 0x001fc800078208ff */
[----:B-1----:R-:W-:-:S04]  /*c200*/  @P0 IADD3.X R2, RZ, R2, RZ, P1, !PT ;  /* 0x00000002ff020210 */ /* 0x002fc80000ffe4ff */
        /* <DEDUP_REMOVED lines=26> */
.L_x_1263:
[----:B------:R-:W-:-:S13]  /*c3b0*/  ISETP.GE.AND P0, PT, R31, 0x51, PT ;  /* 0x000000511f00780c */ /* 0x000fda0003f06270 */
[----:B01----:R-:W-:Y:S01]  /*c3c0*/  @P0 LEA R2, P1, R7, R0, 0x1 ;  /* 0x0000000007020211 */ /* 0x003fe200078208ff */
[----:B------:R-:W-:-:S04]  /*c3d0*/  @P0 IMAD R5, R5, 0x2, R22 ;  /* 0x0000000205050824 */ /* 0x000fc800078e0216 */
[----:B------:R-:W-:-:S05]  /*c3e0*/  @P0 IMAD.X R3, RZ, RZ, R4, P1 ;  /* 0x000000ffff030224 */ /* 0x000fca00008e0604 */
[----:B------:R-:W-:Y:S01]  /*c3f0*/  @!PT LDS RZ, [RZ] ;  /* 0x00000000fffff984 */ /* 0x000fe20000000800 */
[----:B------:R-:W-:Y:S01]  /*c400*/  @!PT LDS RZ, [RZ] ;  /* 0x00000000fffff984 */ /* 0x000fe20000000800 */
[----:B------:R-:W-:Y:S01]  /*c410*/  @!PT LDS RZ, [RZ] ;  /* 0x00000000fffff984 */ /* 0x000fe20000000800 */
[----:B------:R0:W-:Y:S01]  /*c420*/  @P0 LDGSTS.E.BYPASS.LTC128B.128 [R5+0x1ec00], desc[UR36][R2.64], !P2 ;  /* 0x1ec0000002050fae */ /* 0x0001e2000d101d64 */
[----:B------:R-:W-:Y:S01]  /*c430*/  PLOP3.LUT P0, PT, PT, PT, PT, 0x80, 0x0 ;  /* 0x000000000000781c */ /* 0x000fe20003f0f070 */
[----:B------:R-:W-:-:S12]  /*c440*/  NOP ;  /* 0x0000000000007918 */ /* 0x000fd80000000000 */
.L_x_1180:
[----:B------:R-:W-:Y:S02]  /*c450*/  PLOP3.LUT P1, PT, P1, P0, PT, 0xa2, 0x0 ;  /* 0x000000000000781c */ /* 0x000fe40000f21472 */
[----:B------:R-:W-:-:S08]  /*c460*/  @P0 R2UR P1, UR4, R25 ;  /* 0x00000000190402ca */ /* 0x000fd00000020000 */
[----:B------:R-:W-:-:S05]  /*c470*/  @P0 PLOP3.LUT P0, PT, P1, PT, PT, 0x80, 0x0 ;  /* 0x000000000000081c */ /* 0x000fca0000f0f070 */
[----:B------:R-:W-:Y:S01]  /*c480*/  @!P1 SYNCS.ARRIVE.TRANS64.RED.A0T1 RZ, [UR4+0x32430], RZ ;  /* 0x032430ffffff99a7 */ /* 0x000fe20008200404 */
[----:B------:R-:W-:Y:S07]  /*c490*/  @!P1 ARRIVES.LDGSTSBAR.64.TRANSCNT [UR4+0x32430] ;  /* 0x03243000ff0099b0 */ /* 0x000fee0008000a84 */
[----:B------:R-:W-:Y:S05]  /*c4a0*/  @P0 BRA.U.ANY `(.L_x_1180) ;  /* 0xfffffffd00e80947 */ /* 0x000fea000393ffff */
[----:B------:R-:W-:Y:S01]  /*c4b0*/  NOP ;  /* 0x0000000000007918 */ /* 0x000fe20000000000 */
[----:B------:R-:W-:-:S13]  /*c4c0*/  LOP3.LUT P2, RZ, R23, 0x400, RZ, 0xc0, !PT ;  /* 0x0000040017ff7812 */ /* 0x000fda000784c0ff */
[----:B------:R-:W-:Y:S05]  /*c4d0*/  @!P2 BRA `(.L_x_1181) ;  /* 0x000000000004a947 */ /* 0x000fea0003800000 */
[----:B------:R-:W-:Y:S01]  /*c4e0*/  BPT.TRAP 0x1 ;  /* 0x000000040000795c */ /* 0x000fe20000300000 */
.L_x_1181:
[----:B------:R1:W5:Y:S01]  /*c4f0*/  LDL.LU R0, [R1+0x4] ;  /* 0x0000040001007983 */ /* 0x0003620000300800 */
[----:B------:R-:W-:Y:S01]  /*c500*/  LOP3.LUT P0, RZ, R23, 0x40, RZ, 0xc0, !PT ;  /* 0x0000004017ff7812 */ /* 0x000fe2000780c0ff */
[----:B------:R1:W-:-:S12]  /*c510*/  SYNCS.ARRIVE.TRANS64.A1T0 RZ, [R25+URZ+0x32430], RZ ;  /* 0x032430ff19ff79a7 */ /* 0x0003d8000810003f */
[----:B------:R-:W-:Y:S05]  /*c520*/  WARPSYNC.ALL ;  /* 0x0000000000007948 */ /* 0x000fea0003800000 */
[----:B------:R-:W-:Y:S01]  /*c530*/  SEL R34, R34, RZ, !P0 ;  /* 0x000000ff22227207 */ /* 0x000fe20004000000 */
[----:B------:R-:W-:Y:S01]  /*c540*/  BSSY B6, `(.L_x_1182) ;  /* 0x0000019000067945 */ /* 0x000fe20003800000 */
[----:B------:R-:W-:Y:S01]  /*c550*/  BAR.SYNC.DEFER_BLOCKING 0x8, 0x180 ;  /* 0x0206000000007b1d */ /* 0x000fe20000010000 */
[----:B-----5:R-:W-:-:S05]  /*c560*/  SEL R0, R0, RZ, !P0 ;  /* 0x000000ff00007207 */ /* 0x020fca0004000000 */
[----:B------:R2:W-:Y:S02]  /*c570*/  STL [R1+0xc], R0 ;  /* 0x00000c0001007387 */ /* 0x0005e40000100800 */
[----:B--2---:R-:W-:-:S05]  /*c580*/  VIADD R0, R22, 0x18400 ;  /* 0x0001840016007836 */ /* 0x004fca0000000000 */
[----:B------:R-:W-:Y:S02]  /*c590*/  LOP3.LUT P0, RZ, R0, 0x3ff, RZ, 0xc0, !PT ;  /* 0x000003ff00ff7812 */ /* 0x000fe4000780c0ff */
[----:B------:R-:W-:-:S05]  /*c5a0*/  SHF.R.S32.HI R0, RZ, 0x1f, R35 ;  /* 0x0000001fff007819 */ /* 0x000fca0000011423 */
[----:B------:R2:W-:Y:S06]  /*c5b0*/  STL [R1+0x4], R0 ;  /* 0x0000040001007387 */ /* 0x0005ec0000100800 */
        /* <DEDUP_REMOVED lines=16> */
[----:B012---:R-:W-:Y:S05]  /*c6c0*/  CALL.ABS.NOINC R2 ;  /* 0x0000000002007343 */ /* 0x007fea0003c00000 */
.L_x_1183:
[----:B------:R-:W-:Y:S05]  /*c6d0*/  BSYNC B6 ;  /* 0x0000000000067941 */ /* 0x000fea0003800000 */
.L_x_1182:
[----:B------:R-:W3:Y:S01]  /*c6e0*/  LDL R21, [R1+0x4] ;  /* 0x0000040001157983 */ /* 0x000ee20000100800 */
[----:B------:R-:W4:Y:S03]  /*c6f0*/  LDC R7, c[0x0][0x448] ;  /* 0x00011200ff077b82 */ /* 0x000f260000000800 */
[----:B------:R-:W5:Y:S01]  /*c700*/  LDL R20, [R1+0xc] ;  /* 0x00000c0001147983 */ /* 0x000f620000100800 */
[----:B------:R-:W-:Y:S01]  /*c710*/  IMAD.SHL.U32 R4, R17, 0x80, RZ ;  /* 0x0000008011047824 */ /* 0x000fe200078e00ff */
[----:B------:R-:W-:Y:S01]  /*c720*/  ULDC.64 UR4, c[0x0][0x298] ;  /* 0x0000a60000047ab9 */ /* 0x000fe20000000a00 */
[----:B------:R-:W-:Y:S01]  /*c730*/  LOP3.LUT R23, R23, 0xfffeffff, RZ, 0xc0, !PT ;  /* 0xfffeffff17177812 */ /* 0x000fe200078ec0ff */
[----:B0-----:R-:W0:Y:S01]  /*c740*/  S2R R2, SR_TID.X ;  /* 0x0000000000027919 */ /* 0x001e220000002100 */
[----:B--2---:R-:W2:Y:S01]  /*c750*/  S2R R0, SR_TID.X ;  /* 0x0000000000007919 */ /* 0x004ea20000002100 */
[----:B------:R-:W1:Y:S01]  /*c760*/  S2R R6, SR_TID.X ;  /* 0x0000000000067919 */ /* 0x000e620000002100 */
[----:B----4-:R-:W-:-:S13]  /*c770*/  ISETP.NE.AND P0, PT, R7, 0x1, PT ;  /* 0x000000010700780c */ /* 0x010fda0003f05270 */
[----:B------:R-:W-:Y:S02]  /*c780*/  @P0 LOP3.LUT R23, R23, 0x10000, RZ, 0xfc, !PT ;  /* 0x0001000017170812 */ /* 0x000fe400078efcff */
[----:B0-----:R-:W-:-:S04]  /*c790*/  LOP3.LUT R2, R2, 0x7f, RZ, 0xc0, !PT ;  /* 0x0000007f02027812 */ /* 0x001fc800078ec0ff */
[----:B------:R-:W-:Y:S02]  /*c7a0*/  SHF.R.U32.HI R2, RZ, 0x3, R2 ;  /* 0x00000003ff027819 */ /* 0x000fe40000011602 */
[----:B--2---:R-:W-:Y:S02]  /*c7b0*/  SHF.L.U32 R3, R0, 0x4, RZ ;  /* 0x0000000400037819 */ /* 0x004fe400000006ff */
[----:B------:R-:W0:Y:S02]  /*c7c0*/  @P0 LDC R0, c[0x0][0x44c] ;  /* 0x00011300ff000b82 */ /* 0x000e240000000800 */
[----:B------:R-:W-:-:S04]  /*c7d0*/  LOP3.LUT R3, R2, 0x70, R3, 0xf8, !PT ;  /* 0x0000007002037812 */ /* 0x000fc800078ef803 */
[----:B------:R-:W-:Y:S02]  /*c7e0*/  LOP3.LUT R17, R3, R4, RZ, 0xfc, !PT ;  /* 0x0000000403117212 */ /* 0x000fe400078efcff */
[----:B------:R-:W2:Y:S03]  /*c7f0*/  @P0 LDC R2, c[0x0][0x450] ;  /* 0x00011400ff020b82 */ /* 0x000ea60000000800 */
[----:B0-----:R-:W-:-:S04]  /*c800*/  @P0 IMAD.HI.U32 R3, R17, R0, RZ ;  /* 0x0000000011030227 */ /* 0x001fc800078e00ff */
[----:B------:R-:W-:Y:S01]  /*c810*/  IMAD.MOV.U32 R0, RZ, RZ, R17 ;  /* 0x000000ffff007224 */ /* 0x000fe200078e0011 */
[----:B--2---:R-:W-:Y:S01]  /*c820*/  @P0 SHF.R.U32.HI R0, RZ, R2, R3 ;  /* 0x00000002ff000219 */ /* 0x004fe20000011603 */
[----:B------:R-:W-:-:S04]  /*c830*/  IMAD.WIDE.U32 R2, R35, UR4, RZ ;  /* 0x0000000423027c25 */ /* 0x000fc8000f8e00ff */
[----:B---3--:R-:W-:Y:S01]  /*c840*/  IMAD R5, R21, UR4, RZ ;  /* 0x0000000415057c24 */ /* 0x008fe2000f8e02ff */
[----:B-1----:R-:W-:-:S03]  /*c850*/  LOP3.LUT R21, R6, 0x7f, RZ, 0xc0, !PT ;  /* 0x0000007f06157812 */ /* 0x002fc600078ec0ff */
[----:B------:R-:W-:Y:S01]  /*c860*/  IMAD R5, R35, UR5, R5 ;  /* 0x0000000523057c24 */ /* 0x000fe2000f8e0205 */
[----:B------:R-:W-:Y:S01]  /*c870*/  ULDC.64 UR4, c[0x0][0x2d8] ;  /* 0x0000b60000047ab9 */ /* 0x000fe20000000a00 */
[----:B------:R-:W-:Y:S02]  /*c880*/  SHF.R.U32.HI R21, RZ, 0x3, R21 ;  /* 0x00000003ff157819 */ /* 0x000fe40000011615 */
[----:B------:R-:W-:Y:S02]  /*c890*/  IMAD.IADD R3, R3, 0x1, R5 ;  /* 0x0000000103037824 */ /* 0x000fe400078e0205 */
[----:B------:R-:W-:Y:S02]  /*c8a0*/  IMAD R5, R28, UR4, RZ ;  /* 0x000000041c057c24 */ /* 0x000fe4000f8e02ff */
[----:B------:R-:W-:-:S04]  /*c8b0*/  IMAD.WIDE.U32 R2, R18, UR4, R2 ;  /* 0x0000000412027c25 */ /* 0x000fc8000f8e0002 */
[----:B------:R-:W-:Y:S01]  /*c8c0*/  IMAD R5, R18, UR5, R5 ;  /* 0x0000000512057c24 */ /* 0x000fe2000f8e0205 */
[----:B------:R-:W-:-:S03]  /*c8d0*/  ULDC.64 UR4, c[0x0][0x2e0] ;  /* 0x0000b80000047ab9 */ /* 0x000fc60000000a00 */
[----:B------:R-:W-:Y:S02]  /*c8e0*/  IMAD.IADD R3, R3, 0x1, R5 ;  /* 0x0000000103037824 */ /* 0x000fe400078e0205 */
[----:B-----5:R-:W-:Y:S01]  /*c8f0*/  IMAD R5, R20, UR4, RZ ;  /* 0x0000000414057c24 */ /* 0x020fe2000f8e02ff */
[----:B------:R-:W-:Y:S01]  /*c900*/  SHF.L.U32 R20, R6, 0x3, RZ ;  /* 0x0000000306147819 */ /* 0x000fe200000006ff */
[----:B------:R-:W-:-:S03]  /*c910*/  IMAD.WIDE.U32 R2, R34, UR4, R2 ;  /* 0x0000000422027c25 */ /* 0x000fc6000f8e0002 */
[----:B------:R-:W-:Y:S01]  /*c920*/  LOP3.LUT R20, R20, 0x38, RZ, 0xc0, !PT ;  /* 0x0000003814147812 */ /* 0x000fe200078ec0ff */
[----:B------:R-:W-:Y:S01]  /*c930*/  IMAD R5, R34, UR5, R5 ;  /* 0x0000000522057c24 */ /* 0x000fe2000f8e0205 */
[----:B------:R-:W-:-:S03]  /*c940*/  ULDC.64 UR4, c[0x0][0x2d0] ;  /* 0x0000b40000047ab9 */ /* 0x000fc60000000a00 */
[----:B------:R-:W-:Y:S01]  /*c950*/  IMAD.IADD R3, R3, 0x1, R5 ;  /* 0x0000000103037824 */ /* 0x000fe200078e0205 */
[----:B------:R-:W-:Y:S01]  /*c960*/  SHF.R.S32.HI R5, RZ, 0x1f, R0 ;  /* 0x0000001fff057819 */ /* 0x000fe20000011400 */
[----:B------:R-:W-:-:S04]  /*c970*/  IMAD.WIDE.U32 R2, R0, UR4, R2 ;  /* 0x0000000400027c25 */ /* 0x000fc8000f8e0002 */
[----:B------:R-:W-:-:S04]  /*c980*/  IMAD R5, R5, UR4, RZ ;  /* 0x0000000405057c24 */ /* 0x000fc8000f8e02ff */
[----:B------:R-:W-:Y:S01]  /*c990*/  IMAD R5, R0, UR5, R5 ;  /* 0x0000000500057c24 */ /* 0x000fe2000f8e0205 */
[----:B------:R-:W-:Y:S01]  /*c9a0*/  ULDC.64 UR4, c[0x0][0x2c8] ;  /* 0x0000b20000047ab9 */ /* 0x000fe20000000a00 */
[----:B------:R-:W-:Y:S02]  /*c9b0*/  IMAD.MOV R0, RZ, RZ, -R0 ;  /* 0x000000ffff007224 */ /* 0x000fe400078e0a00 */
[----:B------:R-:W-:Y:S02]  /*c9c0*/  IMAD.IADD R3, R3, 0x1, R5 ;  /* 0x0000000103037824 */ /* 0x000fe400078e0205 */
[----:B------:R-:W-:-:S04]  /*c9d0*/  IMAD R0, R7, R0, R17 ;  /* 0x0000000007007224 */ /* 0x000fc800078e0211 */
[----:B------:R-:W-:Y:S01]  /*c9e0*/  IMAD.WIDE.U32 R2, R0, UR4, R2 ;  /* 0x0000000400027c25 */ /* 0x000fe2000f8e0002 */
[----:B------:R-:W-:-:S05]  /*c9f0*/  SHF.R.S32.HI R5, RZ, 0x1f, R0 ;  /* 0x0000001fff057819 */ /* 0x000fca0000011400 */
[----:B------:R-:W-:-:S04]  /*ca00*/  IMAD R5, R5, UR4, RZ ;  /* 0x0000000405057c24 */ /* 0x000fc8000f8e02ff */
[----:B------:R-:W-:Y:S01]  /*ca10*/  IMAD R5, R0, UR5, R5 ;  /* 0x0000000500057c24 */ /* 0x000fe2000f8e0205 */
[----:B------:R-:W-:Y:S02]  /*ca20*/  ULDC.64 UR4, c[0x0][0x280] ;  /* 0x0000a00000047ab9 */ /* 0x000fe40000000a00 */
[----:B------:R-:W-:Y:S01]  /*ca30*/  LEA R0, P0, R2, UR4, 0x1 ;  /* 0x0000000402007c11 */ /* 0x000fe2000f8008ff */
[----:B------:R-:W-:Y:S01]  /*ca40*/  IMAD.IADD R5, R3, 0x1, R5 ;  /* 0x0000000103057824 */ /* 0x000fe200078e0205 */
[----:B------:R-:W-:-:S04]  /*ca50*/  ULDC UR4, c[0x0][0x2b8] ;  /* 0x0000ae0000047ab9 */ /* 0x000fc80000000800 */
[----:B------:R-:W-:Y:S01]  /*ca60*/  LEA.HI.X R5, R2, UR5, R5, 0x1, P0 ;  /* 0x0000000502057c11 */ /* 0x000fe200080f0c05 */
[----:B------:R-:W-:Y:S01]  /*ca70*/  UMOV UR5, 0xffffffff ;  /* 0xffffffff00057882 */ /* 0x000fe20000000000 */
[----:B------:R-:W-:Y:S02]  /*ca80*/  ISETP.GE.AND P0, PT, R20, UR4, PT ;  /* 0x0000000414007c0c */ /* 0x000fe4000bf06270 */
[----:B------:R-:W-:Y:S11]  /*ca90*/  BRA.DIV UR5, `(.L_x_1184) ;  /* 0x0000004205c87947 */ /* 0x000ff6000b800000 */
[----:B------:R-:W2:Y:S01]  /*caa0*/  LDL.LU R2, [R1+0x8] ;  /* 0x0000080001027983 */ /* 0x000ea20000300800 */
[----:B------:R-:W2:Y:S03]  /*cab0*/  LDC R3, c[0x0][0x448] ;  /* 0x00011200ff037b82 */ /* 0x000ea60000000800 */
[----:B------:R-:W0:Y:S01]  /*cac0*/  SHFL.IDX PT, R10, R0, RZ, 0x181f ;  /* 0x00181fff000a7589 */ /* 0x000e2200000e0000 */
[----:B------:R-:W-:-:S03]  /*cad0*/  IMAD.IADD R4, R21, 0x1, R4 ;  /* 0x0000000115047824 */ /* 0x000fc600078e0204 */
[----:B------:R-:W-:Y:S01]  /*cae0*/  SHFL.IDX PT, R7, R0, 0x1, 0x181f ;  /* 0x00381f0000077f89 */ /* 0x000fe200000e0000 */
[----:B------:R-:W-:-:S03]  /*caf0*/  VIADD R8, R4, 0x10 ;  /* 0x0000001004087836 */ /* 0x000fc60000000000 */
[----:B------:R-:W-:Y:S04]  /*cb00*/  SHFL.IDX PT, R11, R0, 0x2, 0x181f ;  /* 0x00581f00000b7f89 */ /* 0x000fe800000e0000 */
[----:B------:R-:W-:Y:S01]  /*cb10*/  SHFL.IDX PT, R12, R0, 0x3, 0x181f ;  /* 0x00781f00000c7f89 */ /* 0x000fe200000e0000 */
[----:B------:R-:W-:Y:S01]  /*cb20*/  LOP3.LUT R23, R23, 0xffffdfff, RZ, 0xc0, !PT ;  /* 0xffffdfff17177812 */ /* 0x000fe200078ec0ff */
[----:B--2---:R-:W-:Y:S02]  /*cb30*/  IMAD R6, R2, R3, RZ ;  /* 0x0000000302067224 */ /* 0x004fe400078e02ff */
[----:B------:R-:W1:Y:S03]  /*cb40*/  SHFL.IDX PT, R3, R5, RZ, 0x181f ;  /* 0x00181fff05037589 */ /* 0x000e6600000e0000 */
[-C--:B------:R-:W-:Y:S01]  /*cb50*/  ISETP.GE.AND P6, PT, R4, R6.reuse, PT ;  /* 0x000000060400720c */ /* 0x080fe20003fc6270 */
[----:B------:R-:W2:Y:S01]  /*cb60*/  SHFL.IDX PT, R2, R5, 0x1, 0x181f ;  /* 0x00381f0005027f89 */ /* 0x000ea200000e0000 */
[----:B------:R-:W-:-:S11]  /*cb70*/  ISETP.GE.AND P5, PT, R8, R6, PT ;  /* 0x000000060800720c */ /* 0x000fd60003fa6270 */
[----:B0-----:R-:W-:-:S05]  /*cb80*/  @!P6 LEA R10, P1, R20, R10, 0x1 ;  /* 0x0000000a140ae211 */ /* 0x001fca00078208ff */
[----:B-1----:R-:W-:Y:S01]  /*cb90*/  @!P6 IMAD.X R3, RZ, RZ, R3, P1 ;  /* 0x000000ffff03e224 */ /* 0x002fe200008e0603 */
[----:B------:R-:W-:Y:S01]  /*cba0*/  @!P5 LEA R7, P1, R20, R7, 0x1 ;  /* 0x000000071407d211 */ /* 0x000fe200078208ff */
[----:B------:R-:W-:-:S04]  /*cbb0*/  VIADD R8, R4, 0x20 ;  /* 0x0000002004087836 */ /* 0x000fc80000000000 */
[----:B--2---:R-:W-:Y:S02]  /*cbc0*/  @!P5 IMAD.X R9, RZ, RZ, R2, P1 ;  /* 0x000000ffff09d224 */ /* 0x004fe400008e0602 */
[----:B------:R-:W0:Y:S01]  /*cbd0*/  SHFL.IDX PT, R2, R5, 0x2, 0x181f ;  /* 0x00581f0005027f89 */ /* 0x000e2200000e0000 */
[----:B------:R-:W-:-:S13]  /*cbe0*/  ISETP.GE.AND P3, PT, R8, R6, PT ;  /* 0x000000060800720c */ /* 0x000fda0003f66270 */
[----:B------:R-:W-:-:S05]  /*cbf0*/  @!P3 LEA R11, P1, R20, R11, 0x1 ;  /* 0x0000000b140bb211 */ /* 0x000fca00078208ff */
[----:B0-----:R-:W-:Y:S02]  /*cc00*/  @!P3 IMAD.X R8, RZ, RZ, R2, P1 ;  /* 0x000000ffff08b224 */ /* 0x001fe400008e0602 */
[----:B------:R-:W-:-:S05]  /*cc10*/  VIADD R2, R4, 0x30 ;  /* 0x0000003004027836 */ /* 0x000fca0000000000 */
[----:B------:R-:W-:Y:S01]  /*cc20*/  ISETP.GE.AND P2, PT, R2, R6, PT ;  /* 0x000000060200720c */ /* 0x000fe20003f46270 */
[----:B------:R-:W-:-:S05]  /*cc30*/  VIADD R2, R4, 0x40 ;  /* 0x0000004004027836 */ /* 0x000fca0000000000 */
[----:B------:R-:W-:Y:S02]  /*cc40*/  ISETP.GE.AND P4, PT, R2, R6, PT ;  /* 0x000000060200720c */ /* 0x000fe40003f86270 */
[----:B------:R-:W0:Y:S05]  /*cc50*/  SHFL.IDX PT, R2, R5, 0x3, 0x181f ;  /* 0x00781f0005027f89 */ /* 0x000e2a00000e0000 */
[----:B------:R-:W-:Y:S02]  /*cc60*/  @!P2 LEA R14, P1, R20, R12, 0x1 ;  /* 0x0000000c140ea211 */ /* 0x000fe400078208ff */
[----:B------:R-:W1:Y:S02]  /*cc70*/  SHFL.IDX PT, R12, R0, 0x4, 0x181f ;  /* 0x00981f00000c7f89 */ /* 0x000e6400000e0000 */
[----:B0-----:R-:W-:-:S02]  /*cc80*/  @!P2 IADD3.X R13, RZ, R2, RZ, P1, !PT ;  /* 0x00000002ff0da210 */ /* 0x001fc40000ffe4ff */
[----:B------:R-:W0:Y:S01]  /*cc90*/  SHFL.IDX PT, R2, R5, 0x4, 0x181f ;  /* 0x00981f0005027f89 */ /* 0x000e2200000e0000 */
[----:B-1----:R-:W-:Y:S02]  /*cca0*/  @!P4 LEA R15, P1, R20, R12, 0x1 ;  /* 0x0000000c140fc211 */ /* 0x002fe400078208ff */
[----:B------:R-:W-:-:S04]  /*ccb0*/  @P6 LOP3.LUT R23, R23, 0x2000, RZ, 0xfc, !PT ;  /* 0x0000200017176812 */ /* 0x000fc800078efcff */
[----:B------:R-:W-:Y:S01]  /*ccc0*/  LOP3.LUT R23, R23, 0xffffefff, RZ, 0xc0, !PT ;  /* 0xffffefff17177812 */ /* 0x000fe200078ec0ff */
[----:B0-----:R-:W-:Y:S02]  /*ccd0*/  @!P4 IMAD.X R12, RZ, RZ, R2, P1 ;  /* 0x000000ffff0cc224 */ /* 0x001fe400008e0602 */
[----:B------:R-:W-:-:S05]  /*cce0*/  @!P6 IMAD.MOV.U32 R2, RZ, RZ, R10 ;  /* 0x000000ffff02e224 */ /* 0x000fca00078e000a */
[----:B------:R0:W-:Y:S01]  /*ccf0*/  @!P6 LDGSTS.E.BYPASS.LTC128B.128 [R26+0x18400], desc[UR36][R2.64], !P0 ;  /* 0x18400000021aefae */ /* 0x0001e2000c101d64 */
[----:B------:R-:W-:Y:S01]  /*cd00*/  @P5 LOP3.LUT R23, R23, 0x1000, RZ, 0xfc, !PT ;  /* 0x0000100017175812 */ /* 0x000fe200078efcff */
[----:B0-----:R-:W-:Y:S02]  /*cd10*/  @!P5 IMAD.MOV.U32 R2, RZ, RZ, R7 ;  /* 0x000000ffff02d224 */ /* 0x001fe400078e0007 */
[----:B------:R-:W-:-:S05]  /*cd20*/  @!P5 IMAD.MOV.U32 R3, RZ, RZ, R9 ;  /* 0x000000ffff03d224 */ /* 0x000fca00078e0009 */
[----:B------:R0:W-:Y:S01]  /*cd30*/  @!P5 LDGSTS.E.BYPASS.LTC128B.128 [R26+0x18c00], desc[UR36][R2.64], !P0 ;  /* 0x18c00000021adfae */ /* 0x0001e2000c101d64 */
[----:B------:R-:W-:-:S03]  /*cd40*/  LOP3.LUT R23, R23, 0xfffff7ff, RZ, 0xc0, !PT ;  /* 0xfffff7ff17177812 */ /* 0x000fc600078ec0ff */
[----:B------:R-:W1:Y:S01]  /*cd50*/  SHFL.IDX PT, R9, R0, 0x5, 0x181f ;  /* 0x00b81f0000097f89 */ /* 0x000e6200000e0000 */
[----:B0-----:R-:W-:Y:S02]  /*cd60*/  @!P3 IMAD.MOV.U32 R2, RZ, RZ, R11 ;  /* 0x000000ffff02b224 */ /* 0x001fe400078e000b */
[----:B------:R-:W-:-:S05]  /*cd70*/  @!P3 IMAD.MOV.U32 R3, RZ, RZ, R8 ;  /* 0x000000ffff03b224 */ /* 0x000fca00078e0008 */
[----:B------:R0:W-:Y:S01]  /*cd80*/  @!P3 LDGSTS.E.BYPASS.LTC128B.128 [R26+0x19400], desc[UR36][R2.64], !P0 ;  /* 0x19400000021abfae */ /* 0x0001e2000c101d64 */
[----:B------:R-:W-:-:S03]  /*cd90*/  @P3 LOP3.LUT R23, R23, 0x800, RZ, 0xfc, !PT ;  /* 0x0000080017173812 */ /* 0x000fc600078efcff */
[----:B------:R-:W2:Y:S01]  /*cda0*/  SHFL.IDX PT, R8, R5, 0x5, 0x181f ;  /* 0x00b81f0005087f89 */ /* 0x000ea200000e0000 */
[----:B0-----:R-:W-:-:S03]  /*cdb0*/  VIADD R2, R4, 0x50 ;  /* 0x0000005004027836 */ /* 0x001fc60000000000 */
[----:B------:R-:W0:Y:S01]  /*cdc0*/  SHFL.IDX PT, R7, R0, 0x6, 0x181f ;  /* 0x00d81f0000077f89 */ /* 0x000e2200000e0000 */
[----:B------:R-:W-:Y:S01]  /*cdd0*/  @!P2 IMAD.MOV.U32 R3, RZ, RZ, R13 ;  /* 0x000000ffff03a224 */ /* 0x000fe200078e000d */
[----:B------:R-:W-:Y:S02]  /*cde0*/  ISETP.GE.AND P3, PT, R2, R6, PT ;  /* 0x000000060200720c */ /* 0x000fe40003f66270 */
[----:B------:R-:W-:Y:S02]  /*cdf0*/  @!P2 MOV R2, R14 ;  /* 0x0000000e0002a202 */ /* 0x000fe40000000f00 */
[----:B------:R-:W-:-:S03]  /*ce00*/  LOP3.LUT R23, R23, 0xfffffdff, RZ, 0xc0, !PT ;  /* 0xfffffdff17177812 */ /* 0x000fc600078ec0ff */
[----:B------:R3:W-:Y:S01]  /*ce10*/  @!P2 LDGSTS.E.BYPASS.LTC128B.128 [R26+0x19c00], desc[UR36][R2.64], !P0 ;  /* 0x19c00000021aafae */ /* 0x0007e2000c101d64 */
[----:B------:R-:W-:-:S03]  /*ce20*/  @P2 LOP3.LUT R23, R23, 0x200, RZ, 0xfc, !PT ;  /* 0x0000020017172812 */ /* 0x000fc600078efcff */
[----:B---3--:R-:W3:Y:S01]  /*ce30*/  SHFL.IDX PT, R2, R5, 0x6, 0x181f ;  /* 0x00d81f0005027f89 */ /* 0x008ee200000e0000 */
[----:B------:R-:W-:-:S05]  /*ce40*/  VIADD R3, R4, 0x60 ;  /* 0x0000006004037836 */ /* 0x000fca0000000000 */
[----:B------:R-:W-:Y:S02]  /*ce50*/  ISETP.GE.AND P2, PT, R3, R6, PT ;  /* 0x000000060300720c */ /* 0x000fe40003f46270 */
[----:B-1----:R-:W-:-:S05]  /*ce60*/  @!P3 LEA R9, P1, R20, R9, 0x1 ;  /* 0x000000091409b211 */ /* 0x002fca00078208ff */
[----:B--2---:R-:W-:-:S06]  /*ce70*/  @!P3 IMAD.X R8, RZ, RZ, R8, P1 ;  /* 0x000000ffff08b224 */ /* 0x004fcc00008e0608 */
[----:B0-----:R-:W-:Y:S01]  /*ce80*/  @!P2 LEA R7, P1, R20, R7, 0x1 ;  /* 0x000000071407a211 */ /* 0x001fe200078208ff */
[----:B------:R-:W-:-:S04]  /*ce90*/  @!P4 IMAD.MOV.U32 R3, RZ, RZ, R12 ;  /* 0x000000ffff03c224 */ /* 0x000fc800078e000c */
[----:B---3--:R-:W-:Y:S02]  /*cea0*/  @!P2 IMAD.X R10, RZ, RZ, R2, P1 ;  /* 0x000000ffff0aa224 */ /* 0x008fe400008e0602 */
[----:B------:R-:W-:-:S05]  /*ceb0*/  @!P4 IMAD.MOV.U32 R2, RZ, RZ, R15 ;  /* 0x000000ffff02c224 */ /* 0x000fca00078e000f */
[----:B------:R0:W-:Y:S01]  /*cec0*/  @!P4 LDGSTS.E.BYPASS.LTC128B.128 [R26+0x1a400], desc[UR36][R2.64], !P0 ;  /* 0x1a400000021acfae */ /* 0x0001e2000c101d64 */
[----:B------:R-:W-:Y:S01]  /*ced0*/  LOP3.LUT R23, R23, 0xfffffeff, RZ, 0xc0, !PT ;  /* 0xfffffeff17177812 */ /* 0x000fe200078ec0ff */
[----:B0-----:R-:W-:Y:S02]  /*cee0*/  @!P3 IMAD.MOV.U32 R2, RZ, RZ, R9 ;  /* 0x000000ffff02b224 */ /* 0x001fe400078e0009 */
[----:B------:R-:W-:-:S05]  /*cef0*/  @!P3 IMAD.MOV.U32 R3, RZ, RZ, R8 ;  /* 0x000000ffff03b224 */ /* 0x000fca00078e0008 */
[----:B------:R0:W-:Y:S04]  /*cf00*/  @!P3 LDGSTS.E.BYPASS.LTC128B.128 [R26+0x1ac00], desc[UR36][R2.64], !P0 ;  /* 0x1ac00000021abfae */ /* 0x0001e8000c101d64 */
[----:B------:R-:W1:Y:S01]  /*cf10*/  SHFL.IDX PT, R5, R5, 0x7, 0x181f ;  /* 0x00f81f0005057f89 */ /* 0x000e6200000e0000 */
[----:B0-----:R-:W-:Y:S01]  /*cf20*/  @!P2 IMAD.MOV.U32 R2, RZ, RZ, R7 ;  /* 0x000000ffff02a224 */ /* 0x001fe200078e0007 */
[----:B------:R-:W-:Y:S02]  /*cf30*/  @!P2 MOV R3, R10 ;  /* 0x0000000a0003a202 */ /* 0x000fe40000000f00 */
[----:B------:R-:W0:Y:S04]  /*cf40*/  SHFL.IDX PT, R0, R0, 0x7, 0x181f ;  /* 0x00f81f0000007f89 */ /* 0x000e2800000e0000 */
[----:B------:R2:W-:Y:S01]  /*cf50*/  @!P2 LDGSTS.E.BYPASS.LTC128B.128 [R26+0x1b400], desc[UR36][R2.64], !P0 ;  /* 0x1b400000021aafae */ /* 0x0005e2000c101d64 */
[----:B------:R-:W-:-:S04]  /*cf60*/  @P4 LOP3.LUT R23, R23, 0x100, RZ, 0xfc, !PT ;  /* 0x0000010017174812 */ /* 0x000fc800078efcff */
[----:B------:R-:W-:-:S04]  /*cf70*/  LOP3.LUT R23, R23, 0xffffff7f, RZ, 0xc0, !PT ;  /* 0xffffff7f17177812 */ /* 0x000fc800078ec0ff */
[----:B------:R-:W-:-:S04]  /*cf80*/  @P3 LOP3.LUT R23, R23, 0x80, RZ, 0xfc, !PT ;  /* 0x0000008017173812 */ /* 0x000fc800078efcff */
[----:B------:R-:W-:-:S04]  /*cf90*/  LOP3.LUT R23, R23, 0xffffffbf, RZ, 0xc0, !PT ;  /* 0xffffffbf17177812 */ /* 0x000fc800078ec0ff */
[----:B-12---:R-:W-:-:S07]  /*cfa0*/  @P2 LOP3.LUT R23, R23, 0x40, RZ, 0xfc, !PT ;  /* 0x0000004017172812 */ /* 0x006fce00078efcff */
.L_x_1280:
[----:B------:R-:W-:Y:S01]  /*cfb0*/  VIADD R4, R4, 0x70 ;  /* 0x0000007004047836 */ /* 0x000fe20000000000 */
[----:B------:R-:W-:-:S04]  /*cfc0*/  LOP3.LUT R23, R23, 0xffffbfff, RZ, 0xc0, !PT ;  /* 0xffffbfff17177812 */ /* 0x000fc800078ec0ff */
[----:B------:R-:W-:-:S13]  /*cfd0*/  ISETP.GE.AND P2, PT, R4, R6, PT ;  /* 0x000000060400720c */ /* 0x000fda0003f46270 */
[----:B0-----:R-:W-:Y:S02]  /*cfe0*/  @!P2 LEA R2, P1, R20, R0, 0x1 ;  /* 0x000000001402a211 */ /* 0x001fe400078208ff */
[----:B------:R-:W-:-:S03]  /*cff0*/  @P2 LOP3.LUT R23, R23, 0x4000, RZ, 0xfc, !PT ;  /* 0x0000400017172812 */ /* 0x000fc600078efcff */
[----:B------:R-:W-:-:S05]  /*d000*/  @!P2 IMAD.X R3, RZ, RZ, R5, P1 ;  /* 0x000000ffff03a224 */ /* 0x000fca00008e0605 */
[----:B------:R-:W-:Y:S01]  /*d010*/  @!PT LDS RZ, [RZ] ;  /* 0x00000000fffff984 */ /* 0x000fe20000000800 */
[----:B------:R-:W-:Y:S01]  /*d020*/  @!PT LDS RZ, [RZ] ;  /* 0x00000000fffff984 */ /* 0x000fe20000000800 */
[----:B------:R-:W-:Y:S01]  /*d030*/  @!PT LDS RZ, [RZ] ;  /* 0x00000000fffff984 */ /* 0x000fe20000000800 */
[----:B------:R0:W-:Y:S01]  /*d040*/  @!P2 LDGSTS.E.BYPASS.LTC128B.128 [R26+0x1bc00], desc[UR36][R2.64], !P0 ;  /* 0x1bc00000021aafae */ /* 0x0001e2000c101d64 */
[----:B------:R-:W-:Y:S01]  /*d050*/  PLOP3.LUT P0, PT, PT, PT, PT, 0x80, 0x0 ;  /* 0x000000000000781c */ /* 0x000fe20003f0f070 */
[----:B------:R-:W-:-:S12]  /*d060*/  NOP ;  /* 0x0000000000007918 */ /* 0x000fd80000000000 */
.L_x_1185:
[----:B------:R-:W-:Y:S02]  /*d070*/  PLOP3.LUT P1, PT, P1, P0, PT, 0xa2, 0x0 ;  /* 0x000000000000781c */ /* 0x000fe40000f21472 */
[----:B------:R-:W-:-:S08]  /*d080*/  @P0 R2UR P1, UR4, R22 ;  /* 0x00000000160402ca */ /* 0x000fd00000020000 */
[----:B------:R-:W-:-:S05]  /*d090*/  @P0 PLOP3.LUT P0, PT, P1, PT, PT, 0x80, 0x0 ;  /* 0x000000000000081c */ /* 0x000fca0000f0f070 */
[----:B------:R-:W-:Y:S01]  /*d0a0*/  @!P1 SYNCS.ARRIVE.TRANS64.RED.A0T1 RZ, [UR4+0x32400], RZ ;  /* 0x032400ffffff99a7 */ /* 0x000fe20008200404 */
[----:B------:R-:W-:Y:S07]  /*d0b0*/  @!P1 ARRIVES.LDGSTSBAR.64.TRANSCNT [UR4+0x32400] ;  /* 0x03240000ff0099b0 */ /* 0x000fee0008000a84 */
[----:B------:R-:W-:Y:S05]  /*d0c0*/  @P0 BRA.U.ANY `(.L_x_1185) ;  /* 0xfffffffd00e80947 */ /* 0x000fea000393ffff */
[----:B------:R-:W-:Y:S01]  /*d0d0*/  NOP ;  /* 0x0000000000007918 */ /* 0x000fe20000000000 */
[----:B------:R-:W-:Y:S01]  /*d0e0*/  VIADD R0, R22, 0x22400 ;  /* 0x0002240016007836 */ /* 0x000fe20000000000 */
[----:B------:R1:W-:Y:S01]  /*d0f0*/  SYNCS.ARRIVE.TRANS64.A1T0 RZ, [R22+URZ+0x32400], RZ ;  /* 0x032400ff16ff79a7 */ /* 0x0003e2000810003f */
[----:B------:R-:W-:Y:S03]  /*d100*/  BSSY B6, `(.L_x_1186) ;  /* 0x0000013000067945 */ /* 0x000fe60003800000 */
[----:B------:R-:W-:-:S13]  /*d110*/  LOP3.LUT P0, RZ, R0, 0x3ff, RZ, 0xc0, !PT ;  /* 0x000003ff00ff7812 */ /* 0x000fda000780c0ff */
[----:B-1----:R-:W-:Y:S05]  /*d120*/  @!P0 BRA `(.L_x_1187) ;  /* 0x0000000000408947 */ /* 0x002fea0003800000 */
        /* <DEDUP_REMOVED lines=16> */
.L_x_1187:
[----:B------:R-:W-:Y:S05]  /*d230*/  BSYNC B6 ;  /* 0x0000000000067941 */ /* 0x000fea0003800000 */
.L_x_1186:
[----:B------:R-:W2:Y:S01]  /*d240*/  LDL.LU R21, [R1+0x4] ;  /* 0x0000040001157983 */ /* 0x000ea20000300800 */
[----:B0-----:R-:W0:Y:S01]  /*d250*/  LDC R2, c[0x0][0x448] ;  /* 0x00011200ff027b82 */ /* 0x001e220000000800 */
[----:B------:R-:W-:Y:S02]  /*d260*/  ULDC.64 UR4, c[0x0][0x398] ;  /* 0x0000e60000047ab9 */ /* 0x000fe40000000a00 */
[----:B------:R-:W3:Y:S01]  /*d270*/  LDL.LU R20, [R1+0xc] ;  /* 0x00000c0001147983 */ /* 0x000ee20000300800 */
[----:B0-----:R-:W-:-:S13]  /*d280*/  ISETP.NE.AND P6, PT, R2, 0x1, PT ;  /* 0x000000010200780c */ /* 0x001fda0003fc5270 */
[----:B------:R-:W0:Y:S08]  /*d290*/  @P6 LDC R3, c[0x0][0x44c] ;  /* 0x00011300ff036b82 */ /* 0x000e300000000800 */
[----:B------:R-:W1:Y:S01]  /*d2a0*/  @P6 LDC R2, c[0x0][0x450] ;  /* 0x00011400ff026b82 */ /* 0x000e620000000800 */
[----:B------:R-:W-:Y:S02]  /*d2b0*/  IMAD.MOV.U32 R0, RZ, RZ, R17 ;  /* 0x000000ffff007224 */ /* 0x000fe400078e0011 */
[----:B0-----:R-:W-:-:S05]  /*d2c0*/  @P6 IMAD.HI.U32 R3, R17, R3, RZ ;  /* 0x0000000311036227 */ /* 0x001fca00078e00ff */
[----:B-1----:R-:W-:Y:S01]  /*d2d0*/  @P6 SHF.R.U32.HI R0, RZ, R2, R3 ;  /* 0x00000002ff006219 */ /* 0x002fe20000011603 */
[----:B------:R-:W-:Y:S01]  /*d2e0*/  IMAD.WIDE.U32 R2, R35, UR4, RZ ;  /* 0x0000000423027c25 */ /* 0x000fe2000f8e00ff */
[----:B------:R-:W0:Y:S02]  /*d2f0*/  S2R R7, SR_TID.X ;  /* 0x0000000000077919 */ /* 0x000e240000002100 */
[----:B------:R-:W-:Y:S01]  /*d300*/  SHF.R.S32.HI R5, RZ, 0x1f, R0 ;  /* 0x0000001fff057819 */ /* 0x000fe20000011400 */
[----:B0-----:R-:W-:-:S05]  /*d310*/  IMAD.SHL.U32 R6, R7, 0x8, RZ ;  /* 0x0000000807067824 */ /* 0x001fca00078e00ff */
[----:B------:R-:W-:Y:S01]  /*d320*/  LOP3.LUT R6, R6, 0x38, RZ, 0xc0, !PT ;  /* 0x0000003806067812 */ /* 0x000fe200078ec0ff */
[----:B--2---:R-:W-:-:S04]  /*d330*/  IMAD R4, R21, UR4, RZ ;  /* 0x0000000415047c24 */ /* 0x004fc8000f8e02ff */
[----:B------:R-:W-:Y:S01]  /*d340*/  IMAD R4, R35, UR5, R4 ;  /* 0x0000000523047c24 */ /* 0x000fe2000f8e0204 */
[----:B------:R-:W-:-:S03]  /*d350*/  ULDC.64 UR4, c[0x0][0x3d8] ;  /* 0x0000f60000047ab9 */ /* 0x000fc60000000a00 */
[----:B------:R-:W-:Y:S02]  /*d360*/  IMAD.IADD R3, R3, 0x1, R4 ;  /* 0x0000000103037824 */ /* 0x000fe400078e0204 */
[----:B------:R-:W-:Y:S02]  /*d370*/  IMAD R4, R28, UR4, RZ ;  /* 0x000000041c047c24 */ /* 0x000fe4000f8e02ff */
[----:B------:R-:W-:-:S04]  /*d380*/  IMAD.WIDE.U32 R2, R18, UR4, R2 ;  /* 0x0000000412027c25 */ /* 0x000fc8000f8e0002 */
[----:B------:R-:W-:Y:S01]  /*d390*/  IMAD R4, R18, UR5, R4 ;  /* 0x0000000512047c24 */ /* 0x000fe2000f8e0204 */
[----:B------:R-:W-:-:S03]  /*d3a0*/  ULDC.64 UR4, c[0x0][0x3e0] ;  /* 0x0000f80000047ab9 */ /* 0x000fc60000000a00 */
[----:B------:R-:W-:Y:S02]  /*d3b0*/  IMAD.IADD R3, R3, 0x1, R4 ;  /* 0x0000000103037824 */ /* 0x000fe400078e0204 */
[----:B---3--:R-:W-:Y:S02]  /*d3c0*/  IMAD R4, R20, UR4, RZ ;  /* 0x0000000414047c24 */ /* 0x008fe4000f8e02ff */
[----:B------:R-:W-:Y:S01]  /*d3d0*/  IMAD.WIDE.U32 R2, R34, UR4, R2 ;  /* 0x0000000422027c25 */ /* 0x000fe2000f8e0002 */
[----:B------:R-:W-:-:S03]  /*d3e0*/  ULDC UR4, c[0x0][0x448] ;  /* 0x0001120000047ab9 */ /* 0x000fc60000000800 */
[----:B------:R-:W-:-:S04]  /*d3f0*/  IMAD R4, R34, UR5, R4 ;  /* 0x0000000522047c24 */ /* 0x000fc8000f8e0204 */
[----:B------:R-:W-:Y:S02]  /*d400*/  IMAD.IADD R3, R3, 0x1, R4 ;  /* 0x0000000103037824 */ /* 0x000fe400078e0204 */
[----:B------:R-:W-:-:S04]  /*d410*/  IMAD.MOV R4, RZ, RZ, -R0 ;  /* 0x000000ffff047224 */ /* 0x000fc800078e0a00 */
[----:B------:R-:W-:Y:S01]  /*d420*/  IMAD R4, R4, UR4, R17 ;  /* 0x0000000404047c24 */ /* 0x000fe2000f8e0211 */
[----:B------:R-:W-:Y:S02]  /*d430*/  ULDC.64 UR4, c[0x0][0x3d0] ;  /* 0x0000f40000047ab9 */ /* 0x000fe40000000a00 */
[----:B------:R-:W-:Y:S02]  /*d440*/  IMAD R5, R5, UR4, RZ ;  /* 0x0000000405057c24 */ /* 0x000fe4000f8e02ff */
[----:B------:R-:W-:-:S04]  /*d450*/  IMAD.WIDE.U32 R2, R0, UR4, R2 ;  /* 0x0000000400027c25 */ /* 0x000fc8000f8e0002 */
[----:B------:R-:W-:Y:S01]  /*d460*/  IMAD R5, R0, UR5, R5 ;  /* 0x0000000500057c24 */ /* 0x000fe2000f8e0205 */
[----:B------:R-:W-:Y:S01]  /*d470*/  SHF.R.S32.HI R0, RZ, 0x1f, R4 ;  /* 0x0000001fff007819 */ /* 0x000fe20000011404 */
[----:B------:R-:W-:-:S03]  /*d480*/  ULDC.64 UR4, c[0x0][0x3c8] ;  /* 0x0000f20000047ab9 */ /* 0x000fc60000000a00 */
[----:B------:R-:W-:Y:S01]  /*d490*/  IADD3 R3, R3, R5, RZ ;  /* 0x0000000503037210 */ /* 0x000fe20007ffe0ff */
[----:B------:R-:W-:Y:S02]  /*d4a0*/  IMAD R0, R0, UR4, RZ ;  /* 0x0000000400007c24 */ /* 0x000fe4000f8e02ff */
[----:B------:R-:W-:Y:S02]  /*d4b0*/  IMAD.SHL.U32 R20, R7, 0x8, RZ ;  /* 0x0000000807147824 */ /* 0x000fe400078e00ff */
[C---:B------:R-:W-:Y:S02]  /*d4c0*/  IMAD R0, R4.reuse, UR5, R0 ;  /* 0x0000000504007c24 */ /* 0x040fe4000f8e0200 */
[----:B------:R-:W-:Y:S01]  /*d4d0*/  IMAD.WIDE.U32 R2, R4, UR4, R2 ;  /* 0x0000000404027c25 */ /* 0x000fe2000f8e0002 */
[----:B------:R-:W-:Y:S01]  /*d4e0*/  ULDC.64 UR4, c[0x0][0x390] ;  /* 0x0000e40000047ab9 */ /* 0x000fe20000000a00 */
[----:B------:R-:W-:Y:S02]  /*d4f0*/  LOP3.LUT R20, R20, 0x38, RZ, 0xc0, !PT ;  /* 0x0000003814147812 */ /* 0x000fe400078ec0ff */
[----:B------:R-:W-:Y:S01]  /*d500*/  IMAD.IADD R4, R3, 0x1, R0 ;  /* 0x0000000103047824 */ /* 0x000fe200078e0200 */
[----:B------:R-:W-:Y:S01]  /*d510*/  LEA R0, P0, R2, UR4, 0x1 ;  /* 0x0000000402007c11 */ /* 0x000fe2000f8008ff */
[----:B------:R-:W-:Y:S01]  /*d520*/  ULDC UR4, c[0x0][0x3b8] ;  /* 0x0000ee0000047ab9 */ /* 0x000fe20000000800 */
[----:B------:R-:W-:-:S02]  /*d530*/  LOP3.LUT R9, R20, 0x40, RZ, 0xfc, !PT ;  /* 0x0000004014097812 */ /* 0x000fc400078efcff */
[C---:B------:R-:W-:Y:S02]  /*d540*/  LOP3.LUT R8, R20.reuse, 0x80, RZ, 0xfc, !PT ;  /* 0x0000008014087812 */ /* 0x040fe400078efcff */
[----:B------:R-:W-:Y:S02]  /*d550*/  LOP3.LUT R7, R20, 0xc0, RZ, 0xfc, !PT ;  /* 0x000000c014077812 */ /* 0x000fe400078efcff */
[----:B------:R-:W-:Y:S01]  /*d560*/  LEA.HI.X R4, R2, UR5, R4, 0x1, P0 ;  /* 0x0000000502047c11 */ /* 0x000fe200080f0c04 */
[----:B------:R-:W-:Y:S01]  /*d570*/  UMOV UR5, 0xffffffff ;  /* 0xffffffff00057882 */ /* 0x000fe20000000000 */
[----:B------:R-:W-:Y:S02]  /*d580*/  ISETP.GE.AND P4, PT, R6, UR4, PT ;  /* 0x0000000406007c0c */ /* 0x000fe4000bf86270 */
[----:B------:R-:W-:Y:S02]  /*d590*/  ISETP.GE.AND P3, PT, R9, UR4, PT ;  /* 0x0000000409007c0c */ /* 0x000fe4000bf66270 */
[----:B------:R-:W-:-:S02]  /*d5a0*/  ISETP.GE.AND P2, PT, R8, UR4, PT ;  /* 0x0000000408007c0c */ /* 0x000fc4000bf46270 */
[----:B------:R-:W-:Y:S01]  /*d5b0*/  ISETP.GE.AND P1, PT, R7, UR4, PT ;  /* 0x0000000407007c0c */ /* 0x000fe2000bf26270 */
[----:B------:R-:W-:-:S12]  /*d5c0*/  BRA.DIV UR5, `(.L_x_1188) ;  /* 0x0000004205c47947 */ /* 0x000fd8000b800000 */
[----:B------:R-:W0:Y:S01]  /*d5d0*/  SHFL.IDX PT, R3, R0, RZ, 0x181f ;  /* 0x00181fff00037589 */ /* 0x000e2200000e0000 */
[C---:B------:R-:W-:Y:S02]  /*d5e0*/  LOP3.LUT P6, RZ, R23.reuse, 0x2000, RZ, 0xc0, !PT ;  /* 0x0000200017ff7812 */ /* 0x040fe400078cc0ff */
[----:B------:R-:W-:Y:S01]  /*d5f0*/  LOP3.LUT P5, RZ, R23, 0x1000, RZ, 0xc0, !PT ;  /* 0x0000100017ff7812 */ /* 0x000fe200078ac0ff */
[----:B------:R-:W1:Y:S04]  /*d600*/  SHFL.IDX PT, R2, R4, RZ, 0x181f ;  /* 0x00181fff04027589 */ /* 0x000e6800000e0000 */
[----:B------:R-:W-:Y:S04]  /*d610*/  SHFL.IDX PT, R5, R4, 0x1, 0x181f ;  /* 0x00381f0004057f89 */ /* 0x000fe800000e0000 */
[----:B------:R-:W-:Y:S02]  /*d620*/  SHFL.IDX PT, R14, R0, 0x7, 0x181f ;  /* 0x00f81f00000e7f89 */ /* 0x000fe400000e0000 */
[----:B0-----:R-:W-:-:S05]  /*d630*/  @!P6 LEA R3, P0, R6, R3, 0x1 ;  /* 0x000000030603e211 */ /* 0x001fca00078008ff */
[----:B-1----:R-:W-:-:S05]  /*d640*/  @!P6 IMAD.X R2, RZ, RZ, R2, P0 ;  /* 0x000000ffff02e224 */ /* 0x002fca00000e0602 */
[----:B------:R-:W-:-:S04]  /*d650*/  @!P6 LOP3.LUT R3, R3, R2, RZ, 0x3c, !PT ;  /* 0x000000020303e212 */ /* 0x000fc800078e3cff */
[----:B------:R-:W-:-:S04]  /*d660*/  @!P6 LOP3.LUT R2, R3, R2, RZ, 0x3c, !PT ;  /* 0x000000020302e212 */ /* 0x000fc800078e3cff */
[----:B------:R-:W-:-:S05]  /*d670*/  @!P6 LOP3.LUT R3, R3, R2, RZ, 0x3c, !PT ;  /* 0x000000020303e212 */ /* 0x000fca00078e3cff */
[----:B------:R-:W-:Y:S04]  /*d680*/  @!P6 LDGSTS.E.BYPASS.LTC128B.128 [R26+0x22400], desc[UR36][R2.64], !P4 ;  /* 0x22400000021aefae */ /* 0x000fe8000e101d64 */
[----:B------:R-:W-:Y:S04]  /*d690*/  @!P6 LDGSTS.E.BYPASS.LTC128B.128 [R26+0x26400], desc[UR36][R2.64+0x80], !P3 ;  /* 0x26400080021aefae */ /* 0x000fe8000d901d64 */
[----:B------:R-:W-:Y:S04]  /*d6a0*/  @!P6 LDGSTS.E.BYPASS.LTC128B.128 [R26+0x2a400], desc[UR36][R2.64+0x100], !P2 ;  /* 0x2a400100021aefae */ /* 0x000fe8000d101d64 */
[----:B------:R0:W-:Y:S01]  /*d6b0*/  @!P6 LDGSTS.E.BYPASS.LTC128B.128 [R26+0x2e400], desc[UR36][R2.64+0x180], !P1 ;  /* 0x2e400180021aefae */ /* 0x0001e2000c901d64 */
[----:B------:R-:W-:-:S02]  /*d6c0*/  LOP3.LUT P6, RZ, R23, 0x80, RZ, 0xc0, !PT ;  /* 0x0000008017ff7812 */ /* 0x000fc400078cc0ff */
[----:B------:R-:W-:Y:S01]  /*d6d0*/  LOP3.LUT R23, R23, 0xfff7ffff, RZ, 0xc0, !PT ;  /* 0xfff7ffff17177812 */ /* 0x000fe200078ec0ff */
[----:B0-----:R-:W0:Y:S10]  /*d6e0*/  SHFL.IDX PT, R2, R0, 0x1, 0x181f ;  /* 0x00381f0000027f89 */ /* 0x001e3400000e0000 */
[----:B------:R-:W-:-:S04]  /*d6f0*/  @P6 LOP3.LUT R23, R23, 0x80000, RZ, 0xfc, !PT ;  /* 0x0008000017176812 */ /* 0x000fc800078efcff */
[----:B------:R-:W-:Y:S02]  /*d700*/  LOP3.LUT P6, RZ, R23, 0x200, RZ, 0xc0, !PT ;  /* 0x0000020017ff7812 */ /* 0x000fe400078cc0ff */
[----:B0-----:R-:W-:-:S05]  /*d710*/  @!P5 LEA R2, P0, R6, R2, 0x1 ;  /* 0x000000020602d211 */ /* 0x001fca00078008ff */
[----:B------:R-:W-:Y:S02]  /*d720*/  @!P5 IMAD.X R3, RZ, RZ, R5, P0 ;  /* 0x000000ffff03d224 */ /* 0x000fe400000e0605 */
[----:B------:R-:W-:Y:S04]  /*d730*/  SHFL.IDX PT, R5, R4, 0x2, 0x181f ;  /* 0x00581f0004057f89 */ /* 0x000fe800000e0000 */
        /* <DEDUP_REMOVED lines=8> */
[C---:B------:R-:W-:Y:S02]  /*d7c0*/  LOP3.LUT P5, RZ, R23.reuse, 0x100, RZ, 0xc0, !PT ;  /* 0x0000010017ff7812 */ /* 0x040fe400078ac0ff */
[----:B------:R-:W-:-:S11]  /*d7d0*/  LOP3.LUT R23, R23, 0xffefffff, RZ, 0xc0, !PT ;  /* 0xffefffff17177812 */ /* 0x000fd600078ec0ff */
[----:B------:R-:W-:-:S04]  /*d7e0*/  @P5 LOP3.LUT R23, R23, 0x100000, RZ, 0xfc, !PT ;  /* 0x0010000017175812 */ /* 0x000fc800078efcff */
[----:B------:R-:W-:-:S13]  /*d7f0*/  LOP3.LUT P5, RZ, R23, 0x800, RZ, 0xc0, !PT ;  /* 0x0000080017ff7812 */ /* 0x000fda00078ac0ff */
[----:B0-----:R-:W-:-:S05]  /*d800*/  @!P5 LEA R2, P0, R6, R2, 0x1 ;  /* 0x000000020602d211 */ /* 0x001fca00078008ff */
[----:B------:R-:W-:Y:S02]  /*d810*/  @!P5 IMAD.X R3, RZ, RZ, R5, P0 ;  /* 0x000000ffff03d224 */ /* 0x000fe400000e0605 */
[----:B------:R-:W-:Y:S04]  /*d820*/  SHFL.IDX PT, R5, R4, 0x3, 0x181f ;  /* 0x00781f0004057f89 */ /* 0x000fe800000e0000 */
[----:B------:R-:W-:Y:S04]  /*d830*/  @!P5 LDGSTS.E.BYPASS.LTC128B.128 [R26+0x23400], desc[UR36][R2.64], !P4 ;  /* 0x23400000021adfae */ /* 0x000fe8000e101d64 */
[----:B------:R-:W-:Y:S04]  /*d840*/  @!P5 LDGSTS.E.BYPASS.LTC128B.128 [R26+0x27400], desc[UR36][R2.64+0x80], !P3 ;  /* 0x27400080021adfae */ /* 0x000fe8000d901d64 */
[----:B------:R-:W-:Y:S04]  /*d850*/  @!P5 LDGSTS.E.BYPASS.LTC128B.128 [R26+0x2b400], desc[UR36][R2.64+0x100], !P2 ;  /* 0x2b400100021adfae */ /* 0x000fe8000d101d64 */
[----:B------:R0:W-:Y:S01]  /*d860*/  @!P5 LDGSTS.E.BYPASS.LTC128B.128 [R26+0x2f400], desc[UR36][R2.64+0x180], !P1 ;  /* 0x2f400180021adfae */ /* 0x0001e2000c901d64 */
[----:B------:R-:W-:-:S03]  /*d870*/  LOP3.LUT P5, RZ, R23, 0x100000, RZ, 0xc0, !PT ;  /* 0x0010000017ff7812 */ /* 0x000fc600078ac0ff */
[----:B0-----:R-:W0:Y:S02]  /*d880*/  SHFL.IDX PT, R2, R0, 0x3, 0x181f ;  /* 0x00781f0000027f89 */ /* 0x001e2400000e0000 */
        /* <DEDUP_REMOVED lines=9> */
[----:B0-----:R-:W-:-:S04]  /*d920*/  @!P5 LEA R2, P0, R6, R2, 0x1 ;  /* 0x000000020602d211 */ /* 0x001fc800078008ff */
[----:B------:R-:W-:Y:S02]  /*d930*/  @!P5 IADD3.X R3, RZ, R5, RZ, P0, !PT ;  /* 0x00000005ff03d210 */ /* 0x000fe400007fe4ff */
        /* <DEDUP_REMOVED lines=13> */
[----:B------:R0:W-:Y:S04]  /*da10*/  @!P6 LDGSTS.E.BYPASS.LTC128B.128 [R26+0x30c00], desc[UR36][R2.64+0x180], !P1 ;  /* 0x30c00180021aefae */ /* 0x0001e8000c901d64 */
[----:B0-----:R-:W0:Y:S02]  /*da20*/  SHFL.IDX PT, R2, R0, 0x6, 0x181f ;  /* 0x00d81f0000027f89 */ /* 0x001e2400000e0000 */
[----:B0-----:R-:W-:-:S05]  /*da30*/  @!P5 LEA R2, P0, R6, R2, 0x1 ;  /* 0x000000020602d211 */ /* 0x001fca00078008ff */
[----:B------:R-:W-:Y:S02]  /*da40*/  @!P5 IMAD.X R3, RZ, RZ, R5, P0 ;  /* 0x000000ffff03d224 */ /* 0x000fe400000e0605 */
[----:B------:R0:W1:Y:S04]  /*da50*/  SHFL.IDX PT, R5, R4, 0x7, 0x181f ;  /* 0x00f81f0004057f89 */ /* 0x00006800000e0000 */
[----:B------:R0:W-:Y:S04]  /*da60*/  @!P5 LDGSTS.E.BYPASS.LTC128B.128 [R26+0x25400], desc[UR36][R2.64], !P4 ;  /* 0x25400000021adfae */ /* 0x0001e8000e101d64 */
[----:B------:R0:W-:Y:S04]  /*da70*/  @!P5 LDGSTS.E.BYPASS.LTC128B.128 [R26+0x29400], desc[UR36][R2.64+0x80], !P3 ;  /* 0x29400080021adfae */ /* 0x0001e8000d901d64 */
[----:B------:R0:W-:Y:S04]  /*da80*/  @!P5 LDGSTS.E.BYPASS.LTC128B.128 [R26+0x2d400], desc[UR36][R2.64+0x100], !P2 ;  /* 0x2d400100021adfae */ /* 0x0001e8000d101d64 */
[----:B------:R0:W-:Y:S02]  /*da90*/  @!P5 LDGSTS.E.BYPASS.LTC128B.128 [R26+0x31400], desc[UR36][R2.64+0x180], !P1 ;  /* 0x31400180021adfae */ /* 0x0001e4000c901d64 */
.L_x_1298:
[----:B------:R-:W-:Y:S01]  /*daa0*/  LOP3.LUT P0, RZ, R23, 0x4000, RZ, 0xc0, !PT ;  /* 0x0000400017ff7812 */ /* 0x000fe2000780c0ff */
[----:B------:R-:W-:-:S12]  /*dab0*/  BSSY B0, `(.L_x_1189) ;  /* 0x000000b000007945 */ /* 0x000fd80003800000 */
[----:B------:R-:W-:Y:S05]  /*dac0*/  @P0 BRA `(.L_x_1190) ;  /* 0x0000000000240947 */ /* 0x000fea0003800000 */
[----:B0-----:R-:W-:-:S05]  /*dad0*/  LEA R2, P0, R6, R14, 0x1 ;  /* 0x0000000e06027211 */ /* 0x001fca00078008ff */
[----:B-1----:R-:W-:-:S05]  /*dae0*/  IMAD.X R3, RZ, RZ, R5, P0 ;  /* 0x000000ffff037224 */ /* 0x002fca00000e0605 */
[----:B------:R-:W-:Y:S01]  /*daf0*/  @!PT LDS RZ, [RZ] ;  /* 0x00000000fffff984 */ /* 0x000fe20000000800 */
[----:B------:R-:W-:Y:S01]  /*db00*/  @!PT LDS RZ, [RZ] ;  /* 0x00000000fffff984 */ /* 0x000fe20000000800 */
[----:B------:R-:W-:Y:S01]  /*db10*/  @!PT LDS RZ, [RZ] ;  /* 0x00000000fffff984 */ /* 0x000fe20000000800 */
[----:B------:R2:W-:Y:S04]  /*db20*/  LDGSTS.E.BYPASS.LTC128B.128 [R26+0x25c00], desc[UR36][R2.64], !P4 ;  /* 0x25c00000021a7fae */ /* 0x0005e8000e101d64 */
[----:B------:R2:W-:Y:S04]  /*db30*/  LDGSTS.E.BYPASS.LTC128B.128 [R26+0x29c00], desc[UR36][R2.64+0x80], !P3 ;  /* 0x29c00080021a7fae */ /* 0x0005e8000d901d64 */
[----:B------:R2:W-:Y:S04]  /*db40*/  LDGSTS.E.BYPASS.LTC128B.128 [R26+0x2dc00], desc[UR36][R2.64+0x100], !P2 ;  /* 0x2dc00100021a7fae */ /* 0x0005e8000d101d64 */
[----:B------:R2:W-:Y:S02]  /*db50*/  LDGSTS.E.BYPASS.LTC128B.128 [R26+0x31c00], desc[UR36][R2.64+0x180], !P1 ;  /* 0x31c00180021a7fae */ /* 0x0005e4000c901d64 */
.L_x_1190:
[----:B------:R-:W-:Y:S05]  /*db60*/  BSYNC B0 ;  /* 0x0000000000007941 */ /* 0x000fea0003800000 */
.L_x_1189:
[----:B------:R-:W-:Y:S01]  /*db70*/  NOP ;  /* 0x0000000000007918 */ /* 0x000fe20000000000 */
[----:B------:R-:W-:-:S13]  /*db80*/  PLOP3.LUT P0, PT, PT, PT, PT, 0x80, 0x0 ;  /* 0x000000000000781c */ /* 0x000fda0003f0f070 */
.L_x_1191:
[----:B------:R-:W-:Y:S02]  /*db90*/  PLOP3.LUT P1, PT, P1, P0, PT, 0xa2, 0x0 ;  /* 0x000000000000781c */ /* 0x000fe40000f21472 */
[----:B------:R-:W-:-:S08]  /*dba0*/  @P0 R2UR P1, UR4, R22 ;  /* 0x00000000160402ca */ /* 0x000fd00000020000 */
[----:B------:R-:W-:-:S05]  /*dbb0*/  @P0 PLOP3.LUT P0, PT, P1, PT, PT, 0x80, 0x0 ;  /* 0x000000000000081c */ /* 0x000fca0000f0f070 */
[----:B------:R-:W-:Y:S01]  /*dbc0*/  @!P1 SYNCS.ARRIVE.TRANS64.RED.A0T1 RZ, [UR4+0x32410], RZ ;  /* 0x032410ffffff99a7 */ /* 0x000fe20008200404 */
[----:B------:R-:W-:Y:S07]  /*dbd0*/  @!P1 ARRIVES.LDGSTSBAR.64.TRANSCNT [UR4+0x32410] ;  /* 0x03241000ff0099b0 */ /* 0x000fee0008000a84 */
[----:B------:R-:W-:Y:S05]  /*dbe0*/  @P0 BRA.U.ANY `(.L_x_1191) ;  /* 0xfffffffd00e80947 */ /* 0x000fea000393ffff */
[----:B0-2---:R-:W2:Y:S02]  /*dbf0*/  LDL.LU R2, [R1+0x18] ;  /* 0x0000180001027983 */ /* 0x005ea40000300800 */
        /* <DEDUP_REMOVED lines=11> */
.L_x_1299:
[----:B------:R-:W-:Y:S05]  /*dcb0*/  BSYNC B0 ;  /* 0x0000000000007941 */ /* 0x000fea0003800000 */
.L_x_1192:
[----:B------:R-:W-:-:S13]  /*dcc0*/  LOP3.LUT P0, RZ, R23, 0x400, RZ, 0xc0, !PT ;  /* 0x0000040017ff7812 */ /* 0x000fda000780c0ff */
[----:B------:R-:W-:Y:S05]  /*dcd0*/  @!P0 BRA `(.L_x_1194) ;  /* 0x0000000000048947 */ /* 0x000fea0003800000 */
[----:B------:R-:W-:Y:S01]  /*dce0*/  BPT.TRAP 0x1 ;  /* 0x000000040000795c */ /* 0x000fe20000300000 */
.L_x_1194:
[----:B------:R-:W-:Y:S01]  /*dcf0*/  SHF.L.U32 R0, R27, 0x1f, RZ ;  /* 0x0000001f1b007819 */ /* 0x000fe200000006ff */
[----:B------:R-:W-:Y:S03]  /*dd00*/  BSSY B0, `(.L_x_1195) ;  /* 0x0000003000007945 */ /* 0x000fe60003800000 */
[----:B------:R-:W2:Y:S02]  /*dd10*/  SYNCS.PHASECHK.TRANS64.TRYWAIT P0, [R25+URZ+0x32460], R0 ;  /* 0x03246000190075a7 */ /* 0x000ea4000800017f */
[----:B--2---:R-:W-:Y:S05]  /*dd20*/  @!P0 BRA `(.L_x_1196) ;  /* 0x0000004400948947 */ /* 0x004fea0003800000 */
.L_x_1300:
[----:B------:R-:W-:Y:S05]  /*dd30*/  BSYNC B0 ;  /* 0x0000000000007941 */ /* 0x000fea0003800000 */
.L_x_1195:
[----:B------:R-:W2:Y:S01]  /*dd40*/  LDL.LU R2, [R1+0x10] ;  /* 0x0000100001027983 */ /* 0x000ea20000300800 */
[----:B------:R-:W-:-:S03]  /*dd50*/  ULDC.64 UR4, c[0x0][0x328] ;  /* 0x0000ca0000047ab9 */ /* 0x000fc60000000a00 */
[----:B------:R-:W3:Y:S04]  /*dd60*/  LDL.LU R6, [R1+0x14] ;  /* 0x0000140001067983 */ /* 0x000ee80000300800 */
[----:B------:R-:W4:Y:S01]  /*dd70*/  LDL.LU R4, [R1+0x20] ;  /* 0x0000200001047983 */ /* 0x000f220000300800 */
[C---:B------:R-:W-:Y:S02]  /*dd80*/  LOP3.LUT P3, RZ, R23.reuse, 0x10, RZ, 0xc0, !PT ;  /* 0x0000001017ff7812 */ /* 0x040fe4000786c0ff */
[C---:B------:R-:W-:Y:S02]  /*dd90*/  LOP3.LUT P2, RZ, R23.reuse, 0x8, RZ, 0xc0, !PT ;  /* 0x0000000817ff7812 */ /* 0x040fe4000784c0ff */
[C---:B------:R-:W-:Y:S02]  /*dda0*/  LOP3.LUT P1, RZ, R23.reuse, 0x4, RZ, 0xc0, !PT ;  /* 0x0000000417ff7812 */ /* 0x040fe4000782c0ff */
[----:B------:R-:W-:-:S02]  /*ddb0*/  LOP3.LUT P4, RZ, R23, 0x1, RZ, 0xc0, !PT ;  /* 0x0000000117ff7812 */ /* 0x000fc4000788c0ff */
[----:B------:R-:W-:Y:S01]  /*ddc0*/  SEL R7, RZ, 0x8, P1 ;  /* 0x00000008ff077807 */ /* 0x000fe20000800000 */
[----:B--2---:R-:W-:Y:S02]  /*ddd0*/  IMAD R0, R2, UR4, RZ ;  /* 0x0000000402007c24 */ /* 0x004fe4000f8e02ff */
[----:B0-----:R-:W-:-:S04]  /*dde0*/  IMAD.WIDE.U32 R2, R37, UR4, RZ ;  /* 0x0000000425027c25 */ /* 0x001fc8000f8e00ff */
[----:B-1----:R-:W-:Y:S01]  /*ddf0*/  IMAD R5, R37, UR5, R0 ;  /* 0x0000000525057c24 */ /* 0x002fe2000f8e0200 */
[----:B------:R-:W-:Y:S01]  /*de00*/  ULDC.64 UR4, c[0x0][0x338] ;  /* 0x0000ce0000047ab9 */ /* 0x000fe20000000a00 */
[----:B------:R-:W-:Y:S02]  /*de10*/  SEL R0, RZ, 0x2, P3 ;  /* 0x00000002ff007807 */ /* 0x000fe40001800000 */
[----:B------:R-:W-:Y:S02]  /*de20*/  IMAD.IADD R3, R3, 0x1, R5 ;  /* 0x0000000103037824 */ /* 0x000fe400078e0205 */
[----:B---3--:R-:W-:Y:S02]  /*de30*/  IMAD R5, R6, UR4, RZ ;  /* 0x0000000406057c24 */ /* 0x008fe4000f8e02ff */
[----:B------:R-:W-:-:S04]  /*de40*/  IMAD.WIDE.U32 R2, R36, UR4, R2 ;  /* 0x0000000424027c25 */ /* 0x000fc8000f8e0002 */
[----:B------:R-:W-:Y:S01]  /*de50*/  IMAD R5, R36, UR5, R5 ;  /* 0x0000000524057c24 */ /* 0x000fe2000f8e0205 */
[----:B------:R-:W-:-:S03]  /*de60*/  ULDC.64 UR4, c[0x0][0x330] ;  /* 0x0000cc0000047ab9 */ /* 0x000fc60000000a00 */
[----:B------:R-:W-:Y:S02]  /*de70*/  IMAD.IADD R3, R3, 0x1, R5 ;  /* 0x0000000103037824 */ /* 0x000fe400078e0205 */
[----:B------:R-:W-:Y:S02]  /*de80*/  IMAD R5, R28, UR4, RZ ;  /* 0x000000041c057c24 */ /* 0x000fe4000f8e02ff */
[----:B------:R-:W-:-:S04]  /*de90*/  IMAD.WIDE.U32 R2, R18, UR4, R2 ;  /* 0x0000000412027c25 */ /* 0x000fc8000f8e0002 */
[----:B------:R-:W-:Y:S01]  /*dea0*/  IMAD R5, R18, UR5, R5 ;  /* 0x0000000512057c24 */ /* 0x000fe2000f8e0205 */
[----:B------:R-:W-:-:S04]  /*deb0*/  ULDC.64 UR4, c[0x0][0x318] ;  /* 0x0000c60000047ab9 */ /* 0x000fc80000000a00 */
[----:B------:R-:W-:Y:S02]  /*dec0*/  IADD3 R3, R3, R5, RZ ;  /* 0x0000000503037210 */ /* 0x000fe40007ffe0ff */
[----:B------:R-:W-:Y:S01]  /*ded0*/  LEA R5, P0, R2, UR4, 0x1 ;  /* 0x0000000402057c11 */ /* 0x000fe2000f8008ff */
[----:B------:R-:W-:-:S03]  /*dee0*/  UMOV UR4, 0xffffffff ;  /* 0xffffffff00047882 */ /* 0x000fc60000000000 */
[----:B------:R-:W-:Y:S02]  /*def0*/  LEA.HI.X R6, R2, UR5, R3, 0x1, P0 ;  /* 0x0000000502067c11 */ /* 0x000fe400080f0c03 */
[----:B------:R-:W-:-:S04]  /*df00*/  SEL R3, RZ, 0x4, P2 ;  /* 0x00000004ff037807 */ /* 0x000fc80001000000 */
[----:B----4-:R-:W-:Y:S01]  /*df10*/  IADD3 R0, R3, R0, R4 ;  /* 0x0000000003007210 */ /* 0x010fe20007ffe004 */
[----:B------:R-:W-:-:S04]  /*df20*/  IMAD R4, R24, 0x6000, R30 ;  /* 0x0000600018047824 */ /* 0x000fc800078e021e */
[----:B------:R-:W-:Y:S01]  /*df30*/  IMAD.IADD R7, R0, 0x1, R7 ;  /* 0x0000000100077824 */ /* 0x000fe200078e0207 */
[----:B------:R-:W-:Y:S06]  /*df40*/  BRA.DIV UR4, `(.L_x_1197) ;  /* 0x0000004604207947 */ /* 0x000fec000b800000 */
[----:B------:R-:W0:Y:S01]  /*df50*/  S2R R2, SR_TID.X ;  /* 0x0000000000027919 */ /* 0x000e220000002100 */
[----:B------:R-:W-:Y:S01]  /*df60*/  IMAD R4, R4, 0x2, R22 ;  /* 0x0000000204047824 */ /* 0x000fe200078e0216 */
[C---:B------:R-:W-:Y:S01]  /*df70*/  LOP3.LUT P2, RZ, R7.reuse, 0x2, RZ, 0xc0, !PT ;  /* 0x0000000207ff7812 */ /* 0x040fe2000784c0ff */
[----:B------:R-:W1:Y:S01]  /*df80*/  SHFL.IDX PT, R14, R5, RZ, 0x181f ;  /* 0x00181fff050e7589 */ /* 0x000e6200000e0000 */
[----:B------:R-:W-:-:S03]  /*df90*/  LOP3.LUT P1, RZ, R7, 0x4, RZ, 0xc0, !PT ;  /* 0x0000000407ff7812 */ /* 0x000fc6000782c0ff */
[----:B------:R-:W2:Y:S01]  /*dfa0*/  SHFL.IDX PT, R3, R6, RZ, 0x181f ;  /* 0x00181fff06037589 */ /* 0x000ea200000e0000 */
[----:B0-----:R-:W-:-:S05]  /*dfb0*/  IMAD.SHL.U32 R2, R2, 0x8, RZ ;  /* 0x0000000802027824 */ /* 0x001fca00078e00ff */
[----:B------:R-:W-:-:S05]  /*dfc0*/  LOP3.LUT R2, R2, 0x38, RZ, 0xc0, !PT ;  /* 0x0000003802027812 */ /* 0x000fca00078ec0ff */
[----:B------:R-:W-:-:S05]  /*dfd0*/  IMAD.SHL.U32 R0, R2, 0x2, RZ ;  /* 0x0000000202007824 */ /* 0x000fca00078e00ff */
[----:B-1----:R-:W-:Y:S02]  /*dfe0*/  IADD3 R2, P0, R14, R0, RZ ;  /* 0x000000000e027210 */ /* 0x002fe40007f1e0ff */
[----:B------:R-:W0:Y:S03]  /*dff0*/  SHFL.IDX PT, R14, R5, 0x1, 0x181f ;  /* 0x00381f00050e7f89 */ /* 0x000e2600000e0000 */
[----:B--2---:R-:W-:Y:S01]  /*e000*/  IMAD.X R3, RZ, RZ, R3, P0 ;  /* 0x000000ffff037224 */ /* 0x004fe200000e0603 */
        /* <DEDUP_REMOVED lines=8> */
[----:B------:R1:W-:Y:S01]  /*e090*/  LDGSTS.E.BYPASS.LTC128B.128 [R4+0x9400], desc[UR36][R2.64+0x180], !P3 ;  /* 0x0940018002047fae */ /* 0x0003e2000d901d64 */
[----:B0-----:R-:W-:-:S03]  /*e0a0*/  IADD3 R8, P3, R14, R0, RZ ;  /* 0x000000000e087210 */ /* 0x001fc60007f7e0ff */
[----:B------:R-:W-:Y:S04]  /*e0b0*/  SHFL.IDX PT, R14, R5, 0x2, 0x181f ;  /* 0x00581f00050e7f89 */ /* 0x000fe800000e0000 */
[----:B-1----:R-:W0:Y:S02]  /*e0c0*/  SHFL.IDX PT, R3, R6, 0x1, 0x181f ;  /* 0x00381f0006037f89 */ /* 0x002e2400000e0000 */
        /* <DEDUP_REMOVED lines=24> */
[----:B0-----:R-:W-:Y:S02]  /*e250*/  IADD3.X R9, RZ, R3, RZ, P3, !PT ;  /* 0x00000003ff097210 */ /* 0x001fe40001ffe4ff */
        /* <DEDUP_REMOVED lines=11> */
[----:B------:R2:W3:Y:S02]  /*e310*/  SHFL.IDX PT, R14, R5, 0x5, 0x181f ;  /* 0x00b81f00050e7f89 */ /* 0x0004e400000e0000 */
        /* <DEDUP_REMOVED lines=9> */
.L_x_1314:
[----:B0-2---:R-:W-:Y:S02]  /*e3b0*/  IADD3 R2, P3, R14, R0, RZ ;  /* 0x000000000e027210 */ /* 0x005fe40007f7e0ff */
[C---:B------:R-:W-:Y:S02]  /*e3c0*/  ISETP.LT.OR P2, PT, R31.reuse, 0x51, !P2 ;  /* 0x000000511f00780c */ /* 0x040fe40005741670 */
[C---:B------:R-:W-:Y:S01]  /*e3d0*/  ISETP.LT.OR P1, PT, R31.reuse, 0x51, !P1 ;  /* 0x000000511f00780c */ /* 0x040fe20004f21670 */
[----:B------:R-:W-:Y:S01]  /*e3e0*/  IMAD.X R3, RZ, RZ, R6, P3 ;  /* 0x000000ffff037224 */ /* 0x000fe200018e0606 */
[C---:B------:R-:W-:Y:S02]  /*e3f0*/  ISETP.LT.OR P3, PT, R31.reuse, 0x51, P4 ;  /* 0x000000511f00780c */ /* 0x040fe40002761670 */
[----:B------:R-:W-:-:S11]  /*e400*/  ISETP.LT.OR P0, PT, R31, 0x51, !P0 ;  /* 0x000000511f00780c */ /* 0x000fd60004701670 */
        /* <DEDUP_REMOVED lines=9> */
.L_x_1198:
        /* <DEDUP_REMOVED lines=10> */
.L_x_1199:
[----:B0-----:R-:W2:Y:S01]  /*e540*/  LDL.LU R2, [R1] ;  /* 0x0000000001027983 */ /* 0x001ea20000300800 */
[----:B------:R0:W-:Y:S01]  /*e550*/  SYNCS.ARRIVE.TRANS64.A1T0 RZ, [R25+URZ+0x32450], RZ ;  /* 0x032450ff19ff79a7 */ /* 0x0001e2000810003f */
[----:B------:R-:W-:Y:S01]  /*e560*/  BSSY B0, `(.L_x_1200) ;  /* 0x00000dd000007945 */ /* 0x000fe20003800000 */
[----:B--2---:R-:W-:-:S13]  /*e570*/  ISETP.GE.AND P0, PT, R2, 0x61, PT ;  /* 0x000000610200780c */ /* 0x004fda0003f06270 */
[----:B0-----:R-:W-:Y:S05]  /*e580*/  @!P0 BRA `(.L_x_1201) ;  /* 0x0000000c00688947 */ /* 0x001fea0003800000 */
[----:B------:R-:W2:Y:S02]  /*e590*/  LDL.LU R2, [R1+0x1c] ;  /* 0x00001c0001027983 */ /* 0x000ea40000300800 */
[----:B--2---:R-:W-:-:S07]  /*e5a0*/  VIADD R21, R2, 0xfffffffe ;  /* 0xfffffffe02157836 */ /* 0x004fce0000000000 */
.L_x_1214:
[----:B0-----:R-:W0:Y:S01]  /*e5b0*/  S2R R2, SR_TID.X ;  /* 0x0000000000027919 */ /* 0x001e220000002100 */
[----:B------:R-:W-:Y:S01]  /*e5c0*/  IMAD R8, R21, 0x60, R32 ;  /* 0x0000006015087824 */ /* 0x000fe200078e0220 */
[----:B------:R-:W-:Y:S01]  /*e5d0*/  LOP3.LUT P1, RZ, R23, 0x400, RZ, 0xc0, !PT ;  /* 0x0000040017ff7812 */ /* 0x000fe2000782c0ff */
[----:B------:R-:W-:Y:S01]  /*e5e0*/  VIADD R24, R24, 0x1 ;  /* 0x0000000118187836 */ /* 0x000fe20000000000 */
[C---:B0-----:R-:W-:Y:S01]  /*e5f0*/  LOP3.LUT R3, R2.reuse, 0x7f, RZ, 0xc0, !PT ;  /* 0x0000007f02037812 */ /* 0x041fe200078ec0ff */
[----:B------:R-:W-:-:S03]  /*e600*/  IMAD.SHL.U32 R2, R2, 0x10, RZ ;  /* 0x0000001002027824 */ /* 0x000fc600078e00ff */
[----:B------:R-:W-:Y:S02]  /*e610*/  SHF.R.U32.HI R4, RZ, 0x3, R3 ;  /* 0x00000003ff047819 */ /* 0x000fe40000011603 */
[----:B------:R-:W0:Y:S02]  /*e620*/  LDC R3, c[0x0][0x430] ;  /* 0x00010c00ff037b82 */ /* 0x000e240000000800 */
[----:B------:R-:W-:-:S04]  /*e630*/  LOP3.LUT R2, R4, 0x70, R2, 0xf8, !PT ;  /* 0x0000007004027812 */ /* 0x000fc800078ef802 */
[C---:B------:R-:W-:Y:S01]  /*e640*/  ISETP.GT.U32.AND P2, PT, R2.reuse, 0x5f, PT ;  /* 0x0000005f0200780c */ /* 0x040fe20003f44070 */
[----:B------:R-:W-:-:S04]  /*e650*/  IMAD.IADD R8, R2, 0x1, R8 ;  /* 0x0000000102087824 */ /* 0x000fc800078e0208 */
[----:B------:R-:W-:-:S08]  /*e660*/  IMAD.MOV.U32 R9, RZ, RZ, R8 ;  /* 0x000000ffff097224 */ /* 0x000fd000078e0008 */
[----:B-1----:R-:W1:Y:S01]  /*e670*/  @!P2 LDC.64 R4, c[0x0][0x428] ;  /* 0x00010a00ff04ab82 */ /* 0x002e620000000a00 */
[----:B0-----:R-:W-:-:S13]  /*e680*/  ISETP.NE.AND P0, PT, R3, 0x1, PT ;  /* 0x000000010300780c */ /* 0x001fda0003f05270 */
[----:B------:R-:W0:Y:S08]  /*e690*/  @P0 LDC R3, c[0x0][0x434] ;  /* 0x00010d00ff030b82 */ /* 0x000e300000000800 */
[----:B--2---:R-:W2:Y:S01]  /*e6a0*/  @P0 LDC R7, c[0x0][0x438] ;  /* 0x00010e00ff070b82 */ /* 0x004ea20000000800 */
[----:B0-----:R-:W-:-:S05]  /*e6b0*/  @P0 IMAD.HI.U32 R2, R8, R3, RZ ;  /* 0x0000000308020227 */ /* 0x001fca00078e00ff */
[----:B--2---:R-:W-:Y:S01]  /*e6c0*/  @P0 SHF.R.U32.HI R9, RZ, R7, R2 ;  /* 0x00000007ff090219 */ /* 0x004fe20000011602 */
[----:B-1----:R-:W-:Y:S01]  /*e6d0*/  @!P2 IMAD R2, R33, R4, RZ ;  /* 0x000000042102a224 */ /* 0x002fe200078e02ff */
[----:B------:R-:W0:Y:S02]  /*e6e0*/  @!P2 LDC.64 R6, c[0x0][0x418] ;  /* 0x00010600ff06ab82 */ /* 0x000e240000000a00 */
[--C-:B------:R-:W-:Y:S01]  /*e6f0*/  @!P2 SHF.R.S32.HI R3, RZ, 0x1f, R9.reuse ;  /* 0x0000001fff03a819 */ /* 0x100fe20000011409 */
[----:B------:R-:W-:Y:S02]  /*e700*/  @!P2 IMAD R5, R29, R5, R2 ;  /* 0x000000051d05a224 */ /* 0x000fe400078e0202 */
[----:B------:R-:W-:-:S04]  /*e710*/  @!P2 IMAD.MOV.U32 R2, RZ, RZ, R9 ;  /* 0x000000ffff02a224 */ /* 0x000fc800078e0009 */
[----:B------:R-:W-:Y:S01]  /*e720*/  @!P2 IMAD.WIDE.U32 R2, R29, R4, R2 ;  /* 0x000000041d02a225 */ /* 0x000fe200078e0002 */
[----:B------:R-:W-:Y:S05]  /*e730*/  YIELD ;  /* 0x0000000000007946 */ /* 0x000fea0003800000 */
[----:B------:R-:W-:Y:S01]  /*e740*/  @!P2 IADD3 R3, R5, R3, RZ ;  /* 0x000000030503a210 */ /* 0x000fe20007ffe0ff */
[----:B------:R-:W-:Y:S01]  /*e750*/  IMAD.MOV.U32 R4, RZ, RZ, RZ ;  /* 0x000000ffff047224 */ /* 0x000fe200078e00ff */
[----:B------:R-:W-:Y:S01]  /*e760*/  ULDC UR4, c[0x0][0x430] ;  /* 0x00010c0000047ab9 */ /* 0x000fe20000000800 */
[----:B0-----:R-:W-:-:S04]  /*e770*/  @!P2 LEA R6, P0, R2, R6, 0x2 ;  /* 0x000000060206a211 */ /* 0x001fc800078010ff */
[----:B------:R-:W-:Y:S02]  /*e780*/  @!P2 LEA.HI.X R7, R2, R7, R3, 0x2, P0 ;  /* 0x000000070207a211 */ /* 0x000fe400000f1403 */
[C---:B------:R-:W-:Y:S01]  /*e790*/  ISETP.NE.AND P0, PT, R24.reuse, 0x2, PT ;  /* 0x000000021800780c */ /* 0x040fe20003f05270 */
[----:B------:R-:W-:Y:S02]  /*e7a0*/  IMAD.MOV R5, RZ, RZ, -R9 ;  /* 0x000000ffff057224 */ /* 0x000fe400078e0a09 */
[----:B------:R0:W5:Y:S01]  /*e7b0*/  @!P2 LDG.E R4, desc[UR36][R6.64] ;  /* 0x000000240604a981 */ /* 0x000162000c1e1900 */
[----:B------:R-:W-:Y:S01]  /*e7c0*/  SEL R2, RZ, 0x1, P0 ;  /* 0x00000001ff027807 */ /* 0x000fe20000000000 */
[----:B------:R-:W-:Y:S01]  /*e7d0*/  IMAD R5, R5, UR4, R8 ;  /* 0x0000000405057c24 */ /* 0x000fe2000f8e0208 */
[----:B------:R-:W-:Y:S02]  /*e7e0*/  SEL R24, R24, RZ, P0 ;  /* 0x000000ff18187207 */ /* 0x000fe40000000000 */
[----:B------:R-:W-:Y:S01]  /*e7f0*/  LOP3.LUT R27, R27, R2, RZ, 0x3c, !PT ;  /* 0x000000021b1b7212 */ /* 0x000fe200078e3cff */
[----:B------:R-:W-:-:S02]  /*e800*/  IMAD.MOV.U32 R2, RZ, RZ, R21 ;  /* 0x000000ffff027224 */ /* 0x000fc400078e0015 */
[----:B------:R-:W-:-:S03]  /*e810*/  VIADD R21, R21, 0xffffffff ;  /* 0xffffffff15157836 */ /* 0x000fc60000000000 */
[----:B------:R-:W-:Y:S01]  /*e820*/  ISETP.GT.AND P2, PT, R2, RZ, PT ;  /* 0x000000ff0200720c */ /* 0x000fe20003f44270 */
[----:B0-----:R-:W-:-:S12]  /*e830*/  @!P1 BRA `(.L_x_1202) ;  /* 0x0000000000049947 */ /* 0x001fd80003800000 */
[----:B------:R-:W-:Y:S01]  /*e840*/  BPT.TRAP 0x1 ;  /* 0x000000040000795c */ /* 0x000fe20000300000 */
.L_x_1202:
[----:B------:R-:W-:Y:S01]  /*e850*/  IMAD R10, R24, 0x8, R22 ;  /* 0x00000008180a7824 */ /* 0x000fe200078e0216 */
[----:B------:R-:W-:Y:S01]  /*e860*/  SHF.L.U32 R20, R27, 0x1f, RZ ;  /* 0x0000001f1b147819 */ /* 0x000fe200000006ff */
[----:B------:R-:W-:Y:S01]  /*e870*/  BSSY B1, `(.L_x_1203) ;  /* 0x0000004000017945 */ /* 0x000fe20003800000 */
[----:B------:R-:W-:Y:S02]  /*e880*/  SHF.R.S32.HI R9, RZ, 0x1f, R5 ;  /* 0x0000001fff097819 */ /* 0x000fe40000011405 */
[----:B------:R-:W0:Y:S02]  /*e890*/  SYNCS.PHASECHK.TRANS64.TRYWAIT P0, [R10+URZ+0x32440], R20 ;  /* 0x032440140a0075a7 */ /* 0x000e24000800017f */
[----:B0-----:R-:W-:Y:S05]  /*e8a0*/  @!P0 BRA `(.L_x_1204) ;  /* 0x0000004400088947 */ /* 0x001fea0003800000 */
.L_x_1315:
[----:B------:R-:W-:Y:S05]  /*e8b0*/  BSYNC B1 ;  /* 0x0000000000017941 */ /* 0x000fea0003800000 */
.L_x_1203:
        /* <DEDUP_REMOVED lines=13> */
[----:B------:R-:W-:Y:S02]  /*e990*/  IADD3 R3, R3, R6, RZ ;  /* 0x0000000603037210 */ /* 0x000fe40007ffe0ff */
[----:B------:R-:W-:Y:S02]  /*e9a0*/  IMAD R6, R18, UR5, R7 ;  /* 0x0000000512067c24 */ /* 0x000fe4000f8e0207 */
[----:B------:R-:W-:Y:S02]  /*e9b0*/  IMAD R7, R24, 0x1800, R30 ;  /* 0x0000180018077824 */ /* 0x000fe400078e021e */
        /* <DEDUP_REMOVED lines=8> */
[----:B------:R-:W-:-:S03]  /*ea40*/  IMAD R7, R7, 0x2, R22 ;  /* 0x0000000207077824 */ /* 0x000fc600078e0216 */
[----:B------:R-:W2:Y:S04]  /*ea50*/  SHFL.IDX PT, R3, R8, RZ, 0x181f ;  /* 0x00181fff08037589 */ /* 0x000ea800000e0000 */
[----:B------:R-:W-:Y:S01]  /*ea60*/  SHFL.IDX PT, R14, R6, 0x5, 0x181f ;  /* 0x00b81f00060e7f89 */ /* 0x000fe200000e0000 */
        /* <DEDUP_REMOVED lines=23> */
[----:B---3--:R1:W-:Y:S03]  /*ebe0*/  LDGSTS.E.BYPASS.LTC128B.128 [R7+0x1e400], desc[UR36][R2.64], !P1 ;  /* 0x1e40000002077fae */ /* 0x0083e6000c901d64 */
.L_x_1329:
[----:B-1----:R-:W-:-:S04]  /*ebf0*/  IADD3 R2, P0, R14, R0, RZ ;  /* 0x000000000e027210 */ /* 0x002fc80007f1e0ff */
[----:B------:R-:W-:Y:S02]  /*ec00*/  IADD3.X R3, RZ, R8, RZ, P0, !PT ;  /* 0x00000008ff037210 */ /* 0x000fe400007fe4ff */
[----:B------:R-:W-:-:S03]  /*ec10*/  PLOP3.LUT P0, PT, PT, PT, PT, 0x80, 0x0 ;  /* 0x000000000000781c */ /* 0x000fc60003f0f070 */
[----:B------:R-:W-:Y:S01]  /*ec20*/  @!PT LDS RZ, [RZ] ;  /* 0x00000000fffff984 */ /* 0x000fe20000000800 */
[----:B------:R-:W-:Y:S01]  /*ec30*/  @!PT LDS RZ, [RZ] ;  /* 0x00000000fffff984 */ /* 0x000fe20000000800 */
[----:B------:R-:W-:Y:S01]  /*ec40*/  @!PT LDS RZ, [RZ] ;  /* 0x00000000fffff984 */ /* 0x000fe20000000800 */
[----:B------:R1:W-:Y:S01]  /*ec50*/  LDGSTS.E.BYPASS.LTC128B.128 [R7+0x1ec00], desc[UR36][R2.64], !P1 ;  /* 0x1ec0000002077fae */ /* 0x0003e2000c901d64 */
[----:B------:R-:W-:-:S09]  /*ec60*/  NOP ;  /* 0x0000000000007918 */ /* 0x000fd20000000000 */
.L_x_1206:
        /* <DEDUP_REMOVED lines=10> */
.L_x_1207:
[----:B------:R2:W-:Y:S01]  /*ed10*/  SYNCS.ARRIVE.TRANS64.A1T0 RZ, [R10+URZ+0x32430], RZ ;  /* 0x032430ff0aff79a7 */ /* 0x0005e2000810003f */
[----:B------:R-:W-:Y:S05]  /*ed20*/  @!P3 BRA `(.L_x_1208) ;  /* 0x000000000004b947 */ /* 0x000fea0003800000 */
[----:B------:R-:W-:Y:S01]  /*ed30*/  BPT.TRAP 0x1 ;  /* 0x000000040000795c */ /* 0x000fe20000300000 */
.L_x_1208:
[----:B------:R-:W3:Y:S01]  /*ed40*/  SYNCS.PHASECHK.TRANS64.TRYWAIT P0, [R10+URZ+0x32460], R20 ;  /* 0x032460140a0075a7 */ /* 0x000ee2000800017f */
[----:B------:R-:W-:Y:S04]  /*ed50*/  BSSY B1, `(.L_x_1209) ;  /* 0x0000002000017945 */ /* 0x000fe80003800000 */
[----:B---3--:R-:W-:Y:S05]  /*ed60*/  @!P0 BRA `(.L_x_1210) ;  /* 0x00000044008c8947 */ /* 0x008fea0003800000 */
.L_x_1330:
[----:B------:R-:W-:Y:S05]  /*ed70*/  BSYNC B1 ;  /* 0x0000000000017941 */ /* 0x000fea0003800000 */
.L_x_1209:
[----:B------:R-:W-:Y:S01]  /*ed80*/  ULDC.64 UR4, c[0x0][0x328] ;  /* 0x0000ca0000047ab9 */ /* 0x000fe20000000a00 */
[----:B------:R-:W-:Y:S01]  /*ed90*/  LOP3.LUT P5, RZ, R23, 0x1, RZ, 0xc0, !PT ;  /* 0x0000000117ff7812 */ /* 0x000fe200078ac0ff */
[----:B-1----:R-:W-:Y:S01]  /*eda0*/  IMAD R2, R9, UR4, RZ ;  /* 0x0000000409027c24 */ /* 0x002fe2000f8e02ff */
        /* <DEDUP_REMOVED lines=24> */
[----:B------:R-:W1:Y:S04]  /*ef30*/  SHFL.IDX PT, R3, R25, RZ, 0x181f ;  /* 0x00181fff19037589 */ /* 0x000e6800000e0000 */
[----:B------:R-:W-:Y:S04]  /*ef40*/  SHFL.IDX PT, R4, R25, 0x1, 0x181f ;  /* 0x00381f0019047f89 */ /* 0x000fe800000e0000 */
[----:B------:R-:W-:Y:S04]  /*ef50*/  SHFL.IDX PT, R8, R17, 0x2, 0x181f ;  /* 0x00581f0011087f89 */ /* 0x000fe800000e0000 */
[----:B------:R-:W-:Y:S01]  /*ef60*/  SHFL.IDX PT, R5, R25, 0x3, 0x181f ;  /* 0x00781f0019057f89 */ /* 0x000fe200000e0000 */
[----:B0-----:R-:W-:-:S03]  /*ef70*/  IADD3 R2, P0, R14, R0, RZ ;  /* 0x000000000e027210 */ /* 0x001fc60007f1e0ff */
[----:B------:R-:W0:Y:S02]  /*ef80*/  SHFL.IDX PT, R14, R17, 0x1, 0x181f ;  /* 0x00381f00110e7f89 */ /* 0x000e2400000e0000 */
[----:B-1----:R-:W-:-:S05]  /*ef90*/  IMAD.X R3, RZ, RZ, R3, P0 ;  /* 0x000000ffff037224 */ /* 0x002fca00000e0603 */
        /* <DEDUP_REMOVED lines=9> */
[----:B-1----:R-:W-:Y:S04]  /*f030*/  SHFL.IDX PT, R3, R25, 0x4, 0x181f ;  /* 0x00981f0019037f89 */ /* 0x002fe800000e0000 */
[----:B------:R1:W-:Y:S04]  /*f040*/  LDGSTS.E.BYPASS.LTC128B.128 [R20+0xc00], desc[UR36][R6.64], !P5 ;  /* 0x00c0000006147fae */ /* 0x0003e8000e901d64 */
[----:B------:R1:W-:Y:S04]  /*f050*/  LDGSTS.E.BYPASS.LTC128B.128 [R20+0x3c00], desc[UR36][R6.64+0x80], !P4 ;  /* 0x03c0008006147fae */ /* 0x0003e8000e101d64 */
[----:B------:R1:W-:Y:S04]  /*f060*/  LDGSTS.E.BYPASS.LTC128B.128 [R20+0x6c00], desc[UR36][R6.64+0x100], !P3 ;  /* 0x06c0010006147fae */ /* 0x0003e8000d901d64 */
[----:B------:R1:W-:Y:S01]  /*f070*/  LDGSTS.E.BYPASS.LTC128B.128 [R20+0x9c00], desc[UR36][R6.64+0x180], !P1 ;  /* 0x09c0018006147fae */ /* 0x0003e2000c901d64 */
[----:B0-----:R-:W-:Y:S01]  /*f080*/  IMAD.X R9, RZ, RZ, R4, P0 ;  /* 0x000000ffff097224 */ /* 0x001fe200000e0604 */
[----:B------:R-:W-:-:S02]  /*f090*/  IADD3 R4, P0, R14, R0, RZ ;  /* 0x000000000e047210 */ /* 0x000fc40007f1e0ff */
[----:B------:R-:W-:Y:S02]  /*f0a0*/  SHFL.IDX PT, R25, R25, 0x5, 0x181f ;  /* 0x00b81f0019197f89 */ /* 0x000fe400000e0000 */
[----:B------:R-:W-:Y:S02]  /*f0b0*/  IADD3.X R5, RZ, R5, RZ, P0, !PT ;  /* 0x00000005ff057210 */ /* 0x000fe400007fe4ff */
[----:B------:R-:W0:Y:S04]  /*f0c0*/  SHFL.IDX PT, R14, R17, 0x4, 0x181f ;  /* 0x00981f00110e7f89 */ /* 0x000e2800000e0000 */
        /* <DEDUP_REMOVED lines=15> */
.L_x_1344:
[----:B01----:R-:W-:-:S05]  /*f1c0*/  IADD3 R2, P0, R14, R0, RZ ;  /* 0x000000000e027210 */ /* 0x003fca0007f1e0ff */
        /* <DEDUP_REMOVED lines=10> */
.L_x_1212:
        /* <DEDUP_REMOVED lines=10> */
.L_x_1213:
[----:B------:R1:W-:Y:S01]  /*f310*/  SYNCS.ARRIVE.TRANS64.A1T0 RZ, [R10+URZ+0x32450], RZ ;  /* 0x032450ff0aff79a7 */ /* 0x0003e2000810003f */
[----:B------:R-:W-:Y:S05]  /*f320*/  @P2 BRA `(.L_x_1214) ;  /* 0xfffffff000a02947 */ /* 0x000fea000383ffff */
.L_x_1201:
[----:B------:R-:W-:Y:S05]  /*f330*/  BSYNC B0 ;  /* 0x0000000000007941 */ /* 0x000fea0003800000 */
.L_x_1200:
[----:B0-----:R-:W0:Y:S01]  /*f340*/  S2R R2, SR_TID.X ;  /* 0x0000000000027919 */ /* 0x001e220000002100 */
[----:B------:R-:W-:Y:S01]  /*f350*/  VIADD R24, R24, 0x1 ;  /* 0x0000000118187836 */ /* 0x000fe20000000000 */
[----:B------:R-:W-:Y:S04]  /*f360*/  BSSY B0, `(.L_x_1215) ;  /* 0x0000012000007945 */ /* 0x000fe80003800000 */
[----:B------:R-:W-:-:S04]  /*f370*/  ISETP.NE.AND P0, PT, R24, 0x2, PT ;  /* 0x000000021800780c */ /* 0x000fc80003f05270 */
[----:B------:R-:W-:Y:S02]  /*f380*/  SEL R0, RZ, 0x1, P0 ;  /* 0x00000001ff007807 */ /* 0x000fe40000000000 */
[----:B0-----:R-:W-:-:S04]  /*f390*/  LOP3.LUT R2, R2, 0x7f, RZ, 0xc0, !PT ;  /* 0x0000007f02027812 */ /* 0x001fc800078ec0ff */
[----:B------:R-:W-:-:S13]  /*f3a0*/  ISETP.NE.AND P1, PT, R2, RZ, PT ;  /* 0x000000ff0200720c */ /* 0x000fda0003f25270 */
[----:B------:R-:W-:Y:S05]  /*f3b0*/  @P1 BRA `(.L_x_1216) ;  /* 0x0000000000301947 */ /* 0x000fea0003800000 */
[----:B------:R-:W0:Y:S01]  /*f3c0*/  S2R R5, SR_LANEID ;  /* 0x0000000000057919 */ /* 0x000e220000000000 */
[----:B------:R-:W-:Y:S01]  /*f3d0*/  VOTEU.ANY UR4, UPT, PT ;  /* 0x0000000000047886 */ /* 0x000fe200038e0100 */
[----:B------:R-:W3:Y:S01]  /*f3e0*/  LDC.64 R2, c[0x0][0xd60] ;  /* 0x00035800ff027b82 */ /* 0x000ee20000000a00 */
[----:B------:R-:W0:Y:S02]  /*f3f0*/  FLO.U32 R4, UR4 ;  /* 0x0000000400047d00 */ /* 0x000e2400080e0000 */
[----:B0-----:R-:W-:-:S06]  /*f400*/  ISETP.EQ.U32.AND P1, PT, R4, R5, PT ;  /* 0x000000050400720c */ /* 0x001fcc0003f22070 */
[----:B------:R-:W3:Y:S07]  /*f410*/  POPC R5, UR4 ;  /* 0x0000000400057d09 */ /* 0x000eee0008000000 */
[----:B---3--:R-:W3:Y:S01]  /*f420*/  @P1 ATOMG.E.ADD.STRONG.GPU PT, R3, desc[UR36][R2.64], R5 ;  /* 0x00000005020319a8 */ /* 0x008ee200081ee1e4 */
[----:B------:R-:W0:Y:S02]  /*f430*/  S2R R6, SR_LTMASK ;  /* 0x0000000000067919 */ /* 0x000e240000003900 */
[----:B0-----:R-:W-:-:S04]  /*f440*/  LOP3.LUT R6, R6, UR4, RZ, 0xc0, !PT ;  /* 0x0000000406067c12 */ /* 0x001fc8000f8ec0ff */
[----:B------:R-:W0:Y:S01]  /*f450*/  POPC R7, R6 ;  /* 0x0000000600077309 */ /* 0x000e220000000000 */
[----:B---3--:R-:W0:Y:S02]  /*f460*/  SHFL.IDX PT, R4, R3, R4, 0x1f ;  /* 0x00001f0403047589 */ /* 0x008e2400000e0000 */
[----:B0-----:R-:W-:-:S07]  /*f470*/  IADD3 R16, R4, UR39, R7 ;  /* 0x0000002704107c10 */ /* 0x001fce000fffe007 */
.L_x_1216:
[----:B------:R-:W-:Y:S05]  /*f480*/  BSYNC B0 ;  /* 0x0000000000007941 */ /* 0x000fea0003800000 */
.L_x_1215:
[----:B------:R-:W-:Y:S02]  /*f490*/  SEL R24, R24, RZ, P0 ;  /* 0x000000ff18187207 */ /* 0x000fe40000000000 */
[----:B------:R-:W-:-:S07]  /*f4a0*/  LOP3.LUT R27, R27, R0, RZ, 0x3c, !PT ;  /* 0x000000001b1b7212 */ /* 0x000fce00078e3cff */
.L_x_1169:
[----:B------:R-:W-:Y:S05]  /*f4b0*/  BSYNC B7 ;  /* 0x0000000000077941 */ /* 0x000fea0003800000 */
.L_x_1167:
        /* <DEDUP_REMOVED lines=11> */
.L_x_1217:
[----:B0-----:R-:W0:Y:S01]  /*f570*/  S2R R0, SR_TID.X ;  /* 0x0000000000007919 */ /* 0x001e220000002100 */
[----:B------:R-:W-:Y:S01]  /*f580*/  UMOV UR4, 0xffffffff ;  /* 0xffffffff00047882 */ /* 0x000fe20000000000 */
[----:B0-----:R-:W-:-:S04]  /*f590*/  LOP3.LUT R8, R0, 0x1f, RZ, 0xc0, !PT ;  /* 0x0000001f00087812 */ /* 0x001fc800078ec0ff */
[----:B------:R-:W-:Y:S01]  /*f5a0*/  ISETP.NE.AND P0, PT, R8, 0x1f, PT ;  /* 0x0000001f0800780c */ /* 0x000fe20003f05270 */
[----:B------:R-:W-:-:S12]  /*f5b0*/  BRA.DIV UR4, `(.L_x_1219) ;  /* 0x0000004604587947 */ /* 0x000fd8000b800000 */
[----:B------:R-:W-:Y:S01]  /*f5c0*/  IMAD.IADD R5, R19, 0x1, R8 ;  /* 0x0000000113057824 */ /* 0x000fe200078e0208 */
[----:B------:R-:W-:-:S04]  /*f5d0*/  ULDC UR4, c[0x0][0xd3c] ;  /* 0x00034f0000047ab9 */ /* 0x000fc80000000800 */
[----:B------:R-:W-:-:S13]  /*f5e0*/  ISETP.GE.OR P1, PT, R5, UR4, !P0 ;  /* 0x0000000405007c0c */ /* 0x000fda000c726670 */
[----:B------:R-:W0:Y:S02]  /*f5f0*/  @!P1 LDC.64 R2, c[0x0][0xd80] ;  /* 0x00036000ff029b82 */ /* 0x000e240000000a00 */
[----:B0-----:R-:W-:-:S06]  /*f600*/  @!P1 IMAD.WIDE R2, R5, 0x4, R2 ;  /* 0x0000000405029825 */ /* 0x001fcc00078e0202 */
        /* <DEDUP_REMOVED lines=9> */
[----:B------:R-:W0:Y:S02]  /*f6a0*/  SHFL.UP PT, R14, R4, 0x1, RZ ;  /* 0x04200000040e7989 */ /* 0x000e2400000e00ff */
[----:B0-----:R-:W-:-:S04]  /*f6b0*/  SEL R5, R14, RZ, P1 ;  /* 0x000000ff0e057207 */ /* 0x001fc80000800000 */
[----:B------:R-:W-:Y:S02]  /*f6c0*/  IADD3 R6, R4, R5, RZ ;  /* 0x0000000504067210 */ /* 0x000fe40007ffe0ff */
[----:B------:R-:W-:Y:S04]  /*f6d0*/  SHFL.IDX PT, R5, R16, RZ, 0x1f ;  /* 0x00001fff10057589 */ /* 0x000fe800000e0000 */
        /* <DEDUP_REMOVED lines=12> */
[----:B------:R0:W3:Y:S02]  /*f7a0*/  SHFL.IDX PT, R14, R6, 0x1f, 0x1f ;  /* 0x03e01f00060e7f89 */ /* 0x0000e400000e0000 */
.L_x_1354:
[----:B------:R-:W-:Y:S02]  /*f7b0*/  ULDC UR4, c[0x0][0xd38] ;  /* 0x00034e0000047ab9 */ /* 0x000fe40000000800 */
[----:B------:R-:W-:-:S04]  /*f7c0*/  IMAD.U32 R7, RZ, RZ, UR4 ;  /* 0x00000004ff077e24 */ /* 0x000fc8000f8e00ff */
[----:B---3--:R-:W-:-:S04]  /*f7d0*/  IMAD R3, R14, R7, RZ ;  /* 0x000000070e037224 */ /* 0x008fc800078e02ff */
[----:B------:R-:W-:-:S05]  /*f7e0*/  IMAD.IADD R8, R0, 0x1, R3 ;  /* 0x0000000100087824 */ /* 0x000fca00078e0203 */
[----:B------:R-:W-:-:S13]  /*f7f0*/  ISETP.GT.AND P6, PT, R8, R5, PT ;  /* 0x000000050800720c */ /* 0x000fda0003fc4270 */
[----:B------:R-:W-:Y:S05]  /*f800*/  @P6 BRA `(.L_x_1220) ;  /* 0x00000000009c6947 */ /* 0x000fea0003800000 */
.L_x_1225:
[----:B------:R-:W3:Y:S01]  /*f810*/  LDC R0, c[0x0][0xd3c] ;  /* 0x00034f00ff007b82 */ /* 0x000ee20000000800 */
[----:B------:R-:W-:-:S05]  /*f820*/  VIADD R19, R19, 0x1f ;  /* 0x0000001f13137836 */ /* 0x000fca0000000000 */
[----:B---3--:R-:W-:-:S13]  /*f830*/  ISETP.GE.AND P6, PT, R19, R0, PT ;  /* 0x000000001300720c */ /* 0x008fda0003fc6270 */
[----:B------:R-:W-:Y:S05]  /*f840*/  @P6 BRA `(.L_x_1221) ;  /* 0x0000000400446947 */ /* 0x000fea0003800000 */
[----:B------:R-:W3:Y:S01]  /*f850*/  S2R R2, SR_TID.X ;  /* 0x0000000000027919 */ /* 0x000ee20000002100 */
[----:B------:R-:W-:Y:S01]  /*f860*/  BSSY B0, `(.L_x_1222) ;  /* 0x0000009000007945 */ /* 0x000fe20003800000 */
[----:B------:R-:W-:Y:S01]  /*f870*/  IMAD.MOV.U32 R4, RZ, RZ, RZ ;  /* 0x000000ffff047224 */ /* 0x000fe200078e00ff */
[----:B---3--:R-:W-:-:S04]  /*f880*/  LOP3.LUT R2, R2, 0x1f, RZ, 0xc0, !PT ;  /* 0x0000001f02027812 */ /* 0x008fc800078ec0ff */
[----:B------:R-:W-:-:S04]  /*f890*/  IADD3 R7, R19, R2, RZ ;  /* 0x0000000213077210 */ /* 0x000fc80007ffe0ff */
[----:B------:R-:W-:-:S13]  /*f8a0*/  ISETP.GE.OR P6, PT, R7, R0, !P0 ;  /* 0x000000000700720c */ /* 0x000fda00047c6670 */
[----:B------:R-:W-:Y:S05]  /*f8b0*/  @P6 BRA `(.L_x_1223) ;  /* 0x00000000000c6947 */ /* 0x000fea0003800000 */
[----:B------:R-:W3:Y:S02]  /*f8c0*/  LDC.64 R2, c[0x0][0xd80] ;  /* 0x00036000ff027b82 */ /* 0x000ee40000000a00 */
[----:B---3--:R-:W-:-:S05]  /*f8d0*/  IMAD.WIDE R2, R7, 0x4, R2 ;  /* 0x0000000407027825 */ /* 0x008fca00078e0202 */
[----:B------:R3:W5:Y:S02]  /*f8e0*/  LDG.E R4, desc[UR36][R2.64] ;  /* 0x0000002402047981 */ /* 0x000764000c1e1900 */
.L_x_1223:
[----:B------:R-:W-:Y:S05]  /*f8f0*/  BSYNC B0 ;  /* 0x0000000000007941 */ /* 0x000fea0003800000 */
.L_x_1222:
[----:B------:R-:W-:-:S03]  /*f900*/  UMOV UR4, 0xffffffff ;  /* 0xffffffff00047882 */ /* 0x000fc60000000000 */
[----:B------:R-:W-:Y:S05]  /*f910*/  BRA.DIV UR4, `(.L_x_1224) ;  /* 0x0000004604a47947 */ /* 0x000fea000b800000 */
[----:B-----5:R-:W4:Y:S02]  /*f920*/  SHFL.UP PT, R14, R4, 0x1, RZ ;  /* 0x04200000040e7989 */ /* 0x020f2400000e00ff */
[----:B----4-:R-:W-:-:S05]  /*f930*/  SEL R13, R14, RZ, P1 ;  /* 0x000000ff0e0d7207 */ /* 0x010fca0000800000 */
[----:B------:R-:W-:-:S05]  /*f940*/  IMAD.IADD R13, R4, 0x1, R13 ;  /* 0x00000001040d7824 */ /* 0x000fca00078e020d */
[----:B------:R-:W4:Y:S02]  /*f950*/  SHFL.UP PT, R14, R13, 0x2, RZ ;  /* 0x044000000d0e7989 */ /* 0x000f2400000e00ff */
[----:B----4-:R-:W-:-:S05]  /*f960*/  SEL R0, R14, RZ, P2 ;  /* 0x000000ff0e007207 */ /* 0x010fca0001000000 */
[----:B------:R-:W-:-:S05]  /*f970*/  IMAD.IADD R0, R13, 0x1, R0 ;  /* 0x000000010d007824 */ /* 0x000fca00078e0200 */
[----:B------:R-:W3:Y:S02]  /*f980*/  SHFL.UP PT, R14, R0, 0x4, RZ ;  /* 0x04800000000e7989 */ /* 0x000ee400000e00ff */
[----:B---3--:R-:W-:-:S05]  /*f990*/  SEL R3, R14, RZ, P3 ;  /* 0x000000ff0e037207 */ /* 0x008fca0001800000 */
[----:B------:R-:W-:-:S05]  /*f9a0*/  IMAD.IADD R2, R0, 0x1, R3 ;  /* 0x0000000100027824 */ /* 0x000fca00078e0203 */
[----:B------:R-:W3:Y:S02]  /*f9b0*/  SHFL.UP PT, R14, R2, 0x8, RZ ;  /* 0x05000000020e7989 */ /* 0x000ee400000e00ff */
[----:B---3--:R-:W-:-:S05]  /*f9c0*/  SEL R3, R14, RZ, P4 ;  /* 0x000000ff0e037207 */ /* 0x008fca0002000000 */
[----:B------:R-:W-:-:S05]  /*f9d0*/  IMAD.IADD R3, R2, 0x1, R3 ;  /* 0x0000000102037824 */ /* 0x000fca00078e0203 */
[----:B------:R-:W0:Y:S02]  /*f9e0*/  SHFL.UP PT, R14, R3, 0x10, RZ ;  /* 0x06000000030e7989 */ /* 0x000e2400000e00ff */
[----:B0-----:R-:W-:-:S05]  /*f9f0*/  SEL R6, R14, RZ, P5 ;  /* 0x000000ff0e067207 */ /* 0x001fca0002800000 */
[----:B------:R-:W-:-:S05]  /*fa00*/  IMAD.IADD R6, R3, 0x1, R6 ;  /* 0x0000000103067824 */ /* 0x000fca00078e0206 */
[----:B------:R0:W3:Y:S02]  /*fa10*/  SHFL.IDX PT, R14, R6, 0x1f, 0x1f ;  /* 0x03e01f00060e7f89 */ /* 0x0000e400000e0000 */
.L_x_1362:
[----:B------:R-:W-:Y:S02]  /*fa20*/  ULDC UR4, c[0x0][0xd38] ;  /* 0x00034e0000047ab9 */ /* 0x000fe40000000800 */
[----:B------:R-:W-:-:S04]  /*fa30*/  IMAD.U32 R7, RZ, RZ, UR4 ;  /* 0x00000004ff077e24 */ /* 0x000fc8000f8e00ff */
[----:B---3--:R-:W-:-:S05]  /*fa40*/  IMAD R3, R14, R7, RZ ;  /* 0x000000070e037224 */ /* 0x008fca00078e02ff */
[----:B------:R-:W-:-:S04]  /*fa50*/  IADD3 R8, R3, R8, RZ ;  /* 0x0000000803087210 */ /* 0x000fc80007ffe0ff */
[----:B------:R-:W-:-:S13]  /*fa60*/  ISETP.GT.AND P6, PT, R8, R5, PT ;  /* 0x000000050800720c */ /* 0x000fda0003fc4270 */
[----:B------:R-:W-:Y:S05]  /*fa70*/  @!P6 BRA `(.L_x_1225) ;  /* 0xfffffffc0064e947 */ /* 0x000fea000383ffff */
.L_x_1220:
[----:B------:R-:W-:Y:S01]  /*fa80*/  IMAD.IADD R8, R8, 0x1, -R3 ;  /* 0x0000000108087824 */ /* 0x000fe200078e0a03 */
[----:B------:R-:W-:-:S03]  /*fa90*/  UMOV UR4, 0xffffffff ;  /* 0xffffffff00047882 */ /* 0x000fc60000000000 */
[----:B------:R-:W-:-:S05]  /*faa0*/  IMAD R0, R6, R7, R8 ;  /* 0x0000000706007224 */ /* 0x000fca00078e0208 */
[----:B------:R-:W-:Y:S01]  /*fab0*/  ISETP.GT.AND P6, PT, R0, R5, PT ;  /* 0x000000050000720c */ /* 0x000fe20003fc4270 */
[----:B------:R-:W-:-:S12]  /*fac0*/  BRA.DIV UR4, `(.L_x_1226) ;  /* 0x0000004604f47947 */ /* 0x000fd8000b800000 */
[----:B------:R-:W-:-:S04]  /*fad0*/  VOTE.ANY R2, PT, !P6 ;  /* 0x0000000000027806 */ /* 0x000fc800070e0100 */
[----:B------:R-:W3:Y:S02]  /*fae0*/  POPC R0, R2 ;  /* 0x0000000200007309 */ /* 0x000ee40000000000 */
[----:B---3--:R3:W4:Y:S02]  /*faf0*/  SHFL.IDX PT, R4, R4, R0, 0x1f ;  /* 0x00001f0004047589 */ /* 0x00872400000e0000 */
.L_x_1366:
[----:B------:R-:W-:Y:S01]  /*fb00*/  ISETP.NE.AND P0, PT, R2, RZ, PT ;  /* 0x000000ff0200720c */ /* 0x000fe20003f05270 */
[----:B------:R-:W-:-:S12]  /*fb10*/  IMAD.MOV.U32 R14, RZ, RZ, RZ ;  /* 0x000000ffff0e7224 */ /* 0x000fd800078e00ff */
[----:B------:R-:W-:Y:S05]  /*fb20*/  @!P0 BRA `(.L_x_1227) ;  /* 0x0000000000108947 */ /* 0x000fea0003800000 */
[----:B------:R-:W-:Y:S01]  /*fb30*/  UMOV UR4, 0xffffffff ;  /* 0xffffffff00047882 */ /* 0x000fe20000000000 */
[----:B------:R-:W-:Y:S02]  /*fb40*/  VIADD R12, R0, 0xffffffff ;  /* 0xffffffff000c7836 */ /* 0x000fe40000000000 */
[----:B------:R-:W-:Y:S05]  /*fb50*/  BRA.DIV UR4, `(.L_x_1228) ;  /* 0x0000004a04187947 */ /* 0x000fea000b800000 */
[----:B------:R0:W0:Y:S02]  /*fb60*/  SHFL.IDX PT, R14, R6, R12, 0x1f ;  /* 0x00001f0c060e7589 */ /* 0x00002400000e0000 */
.L_x_1227:
[----:B0---4-:R-:W-:Y:S01]  /*fb70*/  IABS R6, R4 ;  /* 0x0000000400067213 */ /* 0x011fe20000000000 */
[----:B------:R-:W-:Y:S02]  /*fb80*/  IMAD R16, R14, R7, R8 ;  /* 0x000000070e107224 */ /* 0x000fe400078e0208 */
[----:B------:R-:W-:Y:S01]  /*fb90*/  IMAD.IADD R19, R0, 0x1, R19 ;  /* 0x0000000100137824 */ /* 0x000fe200078e0213 */
[----:B------:R-:W0:Y:S08]  /*fba0*/  I2F.RP R9, R6 ;  /* 0x0000000600097306 */ /* 0x000e300000209400 */
[----:B0-----:R-:W0:Y:S02]  /*fbb0*/  MUFU.RCP R9, R9 ;  /* 0x0000000900097308 */ /* 0x001e240000001000 */
[----:B0-----:R-:W-:-:S06]  /*fbc0*/  VIADD R2, R9, 0xffffffe ;  /* 0x0ffffffe09027836 */ /* 0x001fcc0000000000 */
[----:B------:R0:W4:Y:S02]  /*fbd0*/  F2I.FTZ.U32.TRUNC.NTZ R3, R2 ;  /* 0x0000000200037305 */ /* 0x000124000021f000 */
[----:B0-----:R-:W-:Y:S02]  /*fbe0*/  IMAD.MOV.U32 R2, RZ, RZ, RZ ;  /* 0x000000ffff027224 */ /* 0x001fe400078e00ff */
[----:B----4-:R-:W-:-:S04]  /*fbf0*/  IMAD.MOV R7, RZ, RZ, -R3 ;  /* 0x000000ffff077224 */ /* 0x010fc800078e0a03 */
[----:B------:R-:W-:-:S04]  /*fc00*/  IMAD R7, R7, R6, RZ ;  /* 0x0000000607077224 */ /* 0x000fc800078e02ff */
[----:B------:R-:W-:-:S04]  /*fc10*/  IMAD.HI.U32 R3, R3, R7, R2 ;  /* 0x0000000703037227 */ /* 0x000fc800078e0002 */
[----:B------:R-:W-:Y:S01]  /*fc20*/  IMAD.IADD R7, R5, 0x1, -R16 ;  /* 0x0000000105077824 */ /* 0x000fe200078e0a10 */
[----:B------:R-:W-:-:S04]  /*fc30*/  IABS R5, R4 ;  /* 0x0000000400057213 */ /* 0x000fc80000000000 */
[----:B------:R-:W-:Y:S02]  /*fc40*/  IABS R2, R7 ;  /* 0x0000000700027213 */ /* 0x000fe40000000000 */
[----:B------:R-:W-:-:S03]  /*fc50*/  IADD3 R5, RZ, -R5, RZ ;  /* 0x80000005ff057210 */ /* 0x000fc60007ffe0ff */
        /* <DEDUP_REMOVED lines=16> */
.L_x_1221:
[----:B------:R-:W-:Y:S01]  /*fd60*/  UMOV UR4, URZ ;  /* 0x0000003f00047c82 */ /* 0x000fe20008000000 */
[----:B------:R-:W-:Y:S01]  /*fd70*/  UMOV UR5, URZ ;  /* 0x0000003f00057c82 */ /* 0x000fe20008000000 */
[----:B------:R-:W-:Y:S01]  /*fd80*/  ULDC UR6, c[0x0][0xd3c] ;  /* 0x00034f0000067ab9 */ /* 0x000fe20000000800 */
[----:B------:R-:W-:Y:S01]  /*fd90*/  MOV R16, R5 ;  /* 0x0000000500107202 */ /* 0x000fe20000000f00 */
[----:B------:R-:W-:Y:S02]  /*fda0*/  IMAD.U32 R17, RZ, RZ, UR4 ;  /* 0x00000004ff117e24 */ /* 0x000fe4000f8e00ff */
[----:B------:R-:W-:Y:S02]  /*fdb0*/  IMAD.U32 R18, RZ, RZ, UR5 ;  /* 0x00000005ff127e24 */ /* 0x000fe4000f8e00ff */
[----:B------:R-:W-:-:S07]  /*fdc0*/  IMAD.U32 R19, RZ, RZ, UR6 ;  /* 0x00000006ff137e24 */ /* 0x000fce000f8e00ff */
.L_x_1229:
[----:B---3--:R-:W3:Y:S01]  /*fdd0*/  S2R R0, SR_TID.X ;  /* 0x0000000000007919 */ /* 0x008ee20000002100 */
[----:B------:R-:W-:Y:S05]  /*fde0*/  WARPSYNC.ALL ;  /* 0x0000000000007948 */ /* 0x000fea0003800000 */
[----:B------:R-:W-:Y:S01]  /*fdf0*/  BAR.SYNC.DEFER_BLOCKING 0x4, 0x180 ;  /* 0x0106000000007b1d */ /* 0x000fe20000010000 */
[----:B---3--:R-:W-:-:S04]  /*fe00*/  LOP3.LUT R0, R0, 0x1f, RZ, 0xc0, !PT ;  /* 0x0000001f00007812 */ /* 0x008fc800078ec0ff */
[----:B------:R-:W-:-:S13]  /*fe10*/  ISETP.NE.AND P0, PT, R0, RZ, PT ;  /* 0x000000ff0000720c */ /* 0x000fda0003f05270 */
[----:B------:R-:W3:Y:S01]  /*fe20*/  @!P0 S2R R3, SR_CgaCtaId ;  /* 0x0000000000038919 */ /* 0x000ee20000008800 */
[----:B------:R-:W-:-:S04]  /*fe30*/  @!P0 MOV R0, 0x400 ;  /* 0x0000040000008802 */ /* 0x000fc80000000f00 */
[----:B---3--:R-:W-:-:S05]  /*fe40*/  @!P0 LEA R22, R3, R0, 0x18 ;  /* 0x0000000003168211 */ /* 0x008fca00078ec0ff */
[----:B------:R3:W-:Y:S01]  /*fe50*/  @!P0 STS.128 [R22+0x324d0], R16 ;  /* 0x0324d01016008388 */ /* 0x0007e20000000c00 */
[----:B------:R-:W-:Y:S06]  /*fe60*/  BAR.ARV 0x5, 0x180 ;  /* 0x0146000000007b1d */ /* 0x000fec0000002000 */
.L_x_1218:
[----:B------:R-:W-:Y:S02]  /*fe70*/  ULDC UR4, c[0x0][0xd3c] ;  /* 0x00034f0000047ab9 */ /* 0x000fe40000000800 */
[----:B----4-:R-:W-:-:S13]  /*fe80*/  ISETP.GE.AND P0, PT, R19, UR4, PT ;  /* 0x0000000413007c0c */ /* 0x010fda000bf06270 */
[----:B------:R-:W-:Y:S05]  /*fe90*/  @!P0 BRA `(.L_x_1230) ;  /* 0xffffffb0003c8947 */ /* 0x000fea000383ffff */
[----:B------:R-:W-:Y:S05]  /*fea0*/  BSYNC B8 ;  /* 0x0000000000087941 */ /* 0x000fea0003800000 */
.L_x_1163:
[----:B01----:R-:W4:Y:S01]  /*feb0*/  LDL.LU R0, [R1+0x18] ;  /* 0x0000180001007983 */ /* 0x003f220000300800 */
        /* <DEDUP_REMOVED lines=11> */
.L_x_1369:
[----:B------:R-:W-:Y:S05]  /*ff70*/  BSYNC B0 ;  /* 0x0000000000007941 */ /* 0x000fea0003800000 */
.L_x_1231:
[----:B------:R-:W-:-:S03]  /*ff80*/  UMOV UR4, 0xffffffff ;  /* 0xffffffff00047882 */ /* 0x000fc60000000000 */
[----:B------:R-:W-:Y:S05]  /*ff90*/  BRA.DIV UR4, `(.L_x_1233) ;  /* 0x0000004604407947 */ /* 0x000fea000b800000 */
[----:B0-----:R-:W0:Y:S02]  /*ffa0*/  S2R R0, SR_TID.X ;  /* 0x0000000000007919 */ /* 0x001e240000002100 */
[----:B0-----:R-:W-:-:S04]  /*ffb0*/  SHF.R.U32.HI R0, RZ, 0x5, R0 ;  /* 0x00000005ff007819 */ /* 0x001fc80000011600 */
[----:B------:R-:W-:-:S05]  /*ffc0*/  LOP3.LUT R0, R0, 0x3, RZ, 0xc0, !PT ;  /* 0x0000000300007812 */ /* 0x000fca00078ec0ff */
[----:B------:R0:W1:Y:S02]  /*ffd0*/  SHFL.IDX PT, R14, R0, RZ, 0x1f ;  /* 0x00001fff000e7589 */ /* 0x00006400000e0000 */
.L_x_1372:
[----:B-1----:R-:W-:Y:S01]  /*ffe0*/  ISETP.NE.AND P0, PT, R14, RZ, PT ;  /* 0x000000ff0e00720c */ /* 0x002fe20003f05270 */
[----:B------:R-:W-:-:S12]  /*fff0*/  BSSY B0, `(.L_x_1234) ;  /* 0x0000026000007945 */ /* 0x000fd80003800000 */
[----:B------:R-:W-:Y:S05]  /*10000*/  @P0 BRA `(.L_x_1235) ;  /* 0x0000000000900947 */ /* 0x000fea0003800000 */
[----:B------:R-:W-:-:S03]  /*10010*/  UMOV UR4, 0xffffffff ;  /* 0xffffffff00047882 */ /* 0x000fc60000000000 */
[----:B------:R-:W-:Y:S05]  /*10020*/  BRA.DIV UR4, `(.L_x_1236) ;  /* 0x0000004604507947 */ /* 0x000fea000b800000 */
[----:B------:R-:W-:-:S13]  /*10030*/  ELECT P6, URZ, PT ;  /* 0x00000000003f782f */ /* 0x000fda00038c0000 */
.L_x_1375:
[----:B------:R-:W-:Y:S05]  /*10040*/  @!P6 BRA `(.L_x_1235) ;  /* 0x000000000080e947 */ /* 0x000fea0003800000 */
[----:B0-----:R-:W4:Y:S02]  /*10050*/  LDL R0, [R1+0x24] ;  /* 0x0000240001007983 */ /* 0x001f240000100800 */
[----:B----4-:R-:W-:-:S13]  /*10060*/  R2UR UR4, R0 ;  /* 0x00000000000472ca */ /* 0x010fda00000e0000 */
[----:B------:R-:W-:-:S06]  /*10070*/  ULOP3.LUT UR4, UR4, 0x2, URZ, 0xfc, !UPT ;  /* 0x0000000204047892 */ /* 0x000fcc000f8efc3f */
[----:B------:R-:W-:-:S05]  /*10080*/  IMAD.U32 R0, RZ, RZ, UR4 ;  /* 0x00000004ff007e24 */ /* 0x000fca000f8e00ff */
[----:B------:R-:W-:-:S13]  /*10090*/  ISETP.NE.AND P0, PT, R0, 0x3, PT ;  /* 0x000000030000780c */ /* 0x000fda0003f05270 */
[----:B------:R-:W-:Y:S05]  /*100a0*/  @!P0 BRA `(.L_x_1237) ;  /* 0x0000000000048947 */ /* 0x000fea0003800000 */
[----:B------:R-:W-:Y:S01]  /*100b0*/  BPT.TRAP 0x1 ;  /* 0x000000040000795c */ /* 0x000fe20000300000 */
.L_x_1237:
[C---:B------:R-:W-:Y:S01]  /*100c0*/  IMAD R3, R24.reuse, 0x8, R5 ;  /* 0x0000000818037824 */ /* 0x040fe200078e0205 */
[----:B------:R-:W-:Y:S02]  /*100d0*/  SHF.L.U32 R2, R27, 0x1f, RZ ;  /* 0x0000001f1b027819 */ /* 0x000fe400000006ff */
[----:B------:R-:W-:Y:S02]  /*100e0*/  IADD3 R24, R24, 0x1, RZ ;  /* 0x0000000118187810 */ /* 0x000fe40007ffe0ff */
[----:B------:R-:W0:Y:S02]  /*100f0*/  SYNCS.PHASECHK.TRANS64.TRYWAIT P1, [R3+URZ+0x32440], R2 ;  /* 0x03244002030075a7 */ /* 0x000e24000802017f */
[----:B------:R-:W-:-:S04]  /*10100*/  ISETP.NE.AND P2, PT, R24, 0x2, PT ;  /* 0x000000021800780c */ /* 0x000fc80003f45270 */
[----:B------:R-:W-:Y:S01]  /*10110*/  SEL R0, RZ, 0x1, P2 ;  /* 0x00000001ff007807 */ /* 0x000fe20001000000 */
[----:B0-----:R-:W-:Y:S08]  /*10120*/  @!P1 BRA `(.L_x_1238) ;  /* 0x0000004400309947 */ /* 0x001ff00003800000 */
.L_x_1376:
[----:B------:R-:W-:Y:S02]  /*10130*/  SEL R24, R24, RZ, P2 ;  /* 0x000000ff18187207 */ /* 0x000fe40001000000 */
[----:B------:R-:W-:Y:S01]  /*10140*/  LOP3.LUT R0, R27, R0, RZ, 0x3c, !PT ;  /* 0x000000001b007212 */ /* 0x000fe200078e3cff */
[----:B------:R-:W-:Y:S06]  /*10150*/  @!P0 BRA `(.L_x_1239) ;  /* 0x0000000000048947 */ /* 0x000fec0003800000 */
[----:B------:R-:W-:Y:S01]  /*10160*/  BPT.TRAP 0x1 ;  /* 0x000000040000795c */ /* 0x000fe20000300000 */
.L_x_1239:
[----:B------:R-:W-:Y:S01]  /*10170*/  IMAD R5, R24, 0x8, R5 ;  /* 0x0000000818057824 */ /* 0x000fe200078e0205 */
[----:B------:R-:W-:-:S04]  /*10180*/  SHF.L.U32 R0, R0, 0x1f, RZ ;  /* 0x0000001f00007819 */ /* 0x000fc800000006ff */
[----:B------:R-:W1:Y:S02]  /*10190*/  SYNCS.PHASECHK.TRANS64.TRYWAIT P1, [R5+URZ+0x32440], R0 ;  /* 0x03244000050075a7 */ /* 0x000e64000802017f */
[----:B-1----:R-:W-:Y:S05]  /*101a0*/  @!P1 BRA `(.L_x_1240) ;  /* 0x0000004400249947 */ /* 0x002fea0003800000 */
.L_x_1377:
[----:B------:R-:W-:Y:S05]  /*101b0*/  @!P0 BRA `(.L_x_1241) ;  /* 0x0000000000048947 */ /* 0x000fea0003800000 */
[----:B------:R-:W-:Y:S01]  /*101c0*/  BPT.TRAP 0x1 ;  /* 0x000000040000795c */ /* 0x000fe20000300000 */
.L_x_1241:
[----:B------:R-:W4:Y:S02]  /*101d0*/  SYNCS.PHASECHK.TRANS64.TRYWAIT P1, [R3+URZ+0x32460], R2 ;  /* 0x03246002030075a7 */ /* 0x000f24000802017f */
[----:B----4-:R-:W-:Y:S05]  /*101e0*/  @!P1 BRA `(.L_x_1242) ;  /* 0x0000004400289947 */ /* 0x010fea0003800000 */
.L_x_1378:
[----:B------:R-:W-:Y:S05]  /*101f0*/  @!P0 BRA `(.L_x_1243) ;  /* 0x0000000000048947 */ /* 0x000fea0003800000 */
[----:B------:R-:W-:Y:S01]  /*10200*/  BPT.TRAP 0x1 ;  /* 0x000000040000795c */ /* 0x000fe20000300000 */
.L_x_1243:
[----:B------:R0:W0:Y:S02]  /*10210*/  SYNCS.PHASECHK.TRANS64.TRYWAIT P0, [R5+URZ+0x32460], R0 ;  /* 0x03246000050075a7 */ /* 0x000024000800017f */
[----:B0-----:R-:W-:Y:S05]  /*10220*/  @!P0 NANOSLEEP.SYNCS 0x989680 ;  /* 0x009896800000895d */ /* 0x001fea0003900000 */
[----:B------:R-:W0:Y:S02]  /*10230*/  @!P0 SYNCS.PHASECHK.TRANS64 P0, [R5+URZ+0x32460], R0 ;  /* 0x03246000050085a7 */ /* 0x000e24000800007f */
[----:B0-----:R-:W-:Y:S05]  /*10240*/  @!P0 BRA `(.L_x_1243) ;  /* 0xfffffffc00f08947 */ /* 0x001fea000383ffff */
.L_x_1235:
[----:B------:R-:W-:Y:S05]  /*10250*/  BSYNC B0 ;  /* 0x0000000000007941 */ /* 0x000fea0003800000 */
.L_x_1234:
[----:B------:R-:W-:Y:S05]  /*10260*/  EXIT ;  /* 0x000000000000794d */ /* 0x000fea0003800000 */
.L_x_1110:
[----:B-1----:R-:W-:-:S04]  /*10270*/  IMAD.U32 R3, RZ, RZ, UR40 ;  /* 0x00000028ff037e24 */ /* 0x002fc8000f8e00ff */
[----:B------:R1:W2:Y:S03]  /*10280*/  SYNCS.PHASECHK.TRANS64.TRYWAIT P0, [R3+URZ+0x32400], R0 ;  /* 0x03240000030075a7 */ /* 0x0002a6000800017f */
[----:B--2---:R-:W-:Y:S05]  /*10290*/  @!P0 NANOSLEEP.SYNCS 0x989680 ;  /* 0x009896800000895d */ /* 0x004fea0003900000 */
[----:B------:R-:W2:Y:S02]  /*102a0*/  @!P0 SYNCS.PHASECHK.TRANS64 P0, [R3+URZ+0x32400], R0 ;  /* 0x03240000030085a7 */ /* 0x000ea4000800007f */
[----:B--2---:R-:W-:Y:S05]  /*102b0*/  @!P0 BRA `(.L_x_1110) ;  /* 0xfffffffc00ec8947 */ /* 0x004fea000383ffff */
[----:B------:R-:W-:Y:S05]  /*102c0*/  BRA `(.L_x_1244) ;  /* 0xffffff1400587947 */ /* 0x000fea000383ffff */
.L_x_1114:
[----:B0-----:R-:W-:-:S04]  /*102d0*/  IMAD.U32 R4, RZ, RZ, UR52 ;  /* 0x00000034ff047e24 */ /* 0x001fc8000f8e00ff */
[----:B------:R0:W2:Y:S03]  /*102e0*/  SYNCS.PHASECHK.TRANS64.TRYWAIT P1, [R4+URZ+0x32430], R3 ;  /* 0x03243003040075a7 */ /* 0x0000a6000802017f */
[----:B--2---:R-:W-:Y:S05]  /*102f0*/  @!P1 NANOSLEEP.SYNCS 0x989680 ;  /* 0x009896800000995d */ /* 0x004fea0003900000 */
[----:B------:R-:W2:Y:S02]  /*10300*/  @!P1 SYNCS.PHASECHK.TRANS64 P1, [R4+URZ+0x32430], R3 ;  /* 0x03243003040095a7 */ /* 0x000ea4000802007f */
[----:B--2---:R-:W-:Y:S05]  /*10310*/  @!P1 BRA `(.L_x_1114) ;  /* 0xfffffffc00ec9947 */ /* 0x004fea000383ffff */
[----:B------:R-:W-:Y:S05]  /*10320*/  BRA `(.L_x_1113) ;  /* 0xffffff1400807947 */ /* 0x000fea000383ffff */
.L_x_1115:
[----:B0-----:R-:W-:-:S04]  /*10330*/  IMAD.U32 R5, RZ, RZ, UR40 ;  /* 0x00000028ff057e24 */ /* 0x001fc8000f8e00ff */
[----:B------:R0:W2:Y:S03]  /*10340*/  SYNCS.PHASECHK.TRANS64.TRYWAIT P1, [R5+URZ+0x32410], R0 ;  /* 0x03241000050075a7 */ /* 0x0000a6000802017f */
[----:B--2---:R-:W-:Y:S05]  /*10350*/  @!P1 NANOSLEEP.SYNCS 0x989680 ;  /* 0x009896800000995d */ /* 0x004fea0003900000 */
[----:B------:R-:W2:Y:S02]  /*10360*/  @!P1 SYNCS.PHASECHK.TRANS64 P1, [R5+URZ+0x32410], R0 ;  /* 0x03241000050095a7 */ /* 0x000ea4000802007f */
[----:B--2---:R-:W-:Y:S05]  /*10370*/  @!P1 BRA `(.L_x_1115) ;  /* 0xfffffffc00ec9947 */ /* 0x004fea000383ffff */
[----:B------:R-:W-:Y:S05]  /*10380*/  BRA `(.L_x_1245) ;  /* 0xffffff1800407947 */ /* 0x000fea000383ffff */
.L_x_1119:
[----:B0-----:R-:W-:-:S04]  /*10390*/  IMAD.U32 R0, RZ, RZ, UR52 ;  /* 0x00000034ff007e24 */ /* 0x001fc8000f8e00ff */
[----:B------:R0:W3:Y:S03]  /*103a0*/  SYNCS.PHASECHK.TRANS64.TRYWAIT P1, [R0+URZ+0x32450], R3 ;  /* 0x03245003000075a7 */ /* 0x0000e6000802017f */
[----:B---3--:R-:W-:Y:S05]  /*103b0*/  @!P1 NANOSLEEP.SYNCS 0x989680 ;  /* 0x009896800000995d */ /* 0x008fea0003900000 */
[----:B------:R-:W3:Y:S02]  /*103c0*/  @!P1 SYNCS.PHASECHK.TRANS64 P1, [R0+URZ+0x32450], R3 ;  /* 0x03245003000095a7 */ /* 0x000ee4000802007f */
[----:B---3--:R-:W-:Y:S05]  /*103d0*/  @!P1 BRA `(.L_x_1119) ;  /* 0xfffffffc00ec9947 */ /* 0x008fea000383ffff */
[----:B------:R-:W-:Y:S05]  /*103e0*/  BRA `(.L_x_1118) ;  /* 0xffffff1800487947 */ /* 0x000fea000383ffff */
.L_x_1126:
[----:B-1----:R-:W-:-:S04]  /*103f0*/  IMAD.U32 R153, RZ, RZ, UR4 ;  /* 0x00000004ff997e24 */ /* 0x002fc8000f8e00ff */
[----:B------:R1:W2:Y:S03]  /*10400*/  SYNCS.PHASECHK.TRANS64.TRYWAIT P2, [R153+URZ+0x32430], R0 ;  /* 0x03243000990075a7 */ /* 0x0002a6000804017f */
[----:B--2---:R-:W-:Y:S05]  /*10410*/  @!P2 NANOSLEEP.SYNCS 0x989680 ;  /* 0x009896800000a95d */ /* 0x004fea0003900000 */
[----:B------:R-:W2:Y:S02]  /*10420*/  @!P2 SYNCS.PHASECHK.TRANS64 P2, [R153+URZ+0x32430], R0 ;  /* 0x032430009900a5a7 */ /* 0x000ea4000804007f */
[----:B--2---:R-:W-:Y:S05]  /*10430*/  @!P2 BRA `(.L_x_1126) ;  /* 0xfffffffc00eca947 */ /* 0x004fea000383ffff */
[----:B------:R-:W-:Y:S05]  /*10440*/  BRA `(.L_x_1125) ;  /* 0xffffff3c00c07947 */ /* 0x000fea000383ffff */
.L_x_1130:
[----:B--2---:R-:W-:-:S04]  /*10450*/  IMAD.U32 R203, RZ, RZ, UR4 ;  /* 0x00000004ffcb7e24 */ /* 0x004fc8000f8e00ff */
[----:B------:R2:W3:Y:S03]  /*10460*/  SYNCS.PHASECHK.TRANS64.TRYWAIT P2, [R203+URZ+0x32450], R0 ;  /* 0x03245000cb0075a7 */ /* 0x0004e6000804017f */
[----:B---3--:R-:W-:Y:S05]  /*10470*/  @!P2 NANOSLEEP.SYNCS 0x989680 ;  /* 0x009896800000a95d */ /* 0x008fea0003900000 */
[----:B------:R-:W3:Y:S02]  /*10480*/  @!P2 SYNCS.PHASECHK.TRANS64 P2, [R203+URZ+0x32450], R0 ;  /* 0x03245000cb00a5a7 */ /* 0x000ee4000804007f */
[----:B---3--:R-:W-:Y:S05]  /*10490*/  @!P2 BRA `(.L_x_1130) ;  /* 0xfffffffc00eca947 */ /* 0x008fea000383ffff */
[----:B------:R-:W-:Y:S05]  /*104a0*/  BRA `(.L_x_1129) ;  /* 0xffffff40003c7947 */ /* 0x000fea000383ffff */
.L_x_1175:
[----:B------:R-:W-:Y:S01]  /*104b0*/  SHF.R.U32.HI R9, RZ, 0x5, R21 ;  /* 0x00000005ff097819 */ /* 0x000fe20000011615 */
[----:B------:R-:W-:Y:S01]  /*104c0*/  BSSY B0, `(.L_x_1246) ;  /* 0x0000009000007945 */ /* 0x000fe20003800000 */
[----:B------:R-:W-:Y:S02]  /*104d0*/  IMAD.MOV.U32 R12, RZ, RZ, RZ ;  /* 0x000000ffff0c7224 */ /* 0x000fe400078e00ff */
[----:B------:R-:W-:Y:S01]  /*104e0*/  LOP3.LUT R9, R9, 0x3, RZ, 0xc0, !PT ;  /* 0x0000000309097812 */ /* 0x000fe200078ec0ff */
[----:B------:R-:W-:Y:S02]  /*104f0*/  IMAD.MOV.U32 R11, RZ, RZ, 0x1f ;  /* 0x0000001fff0b7424 */ /* 0x000fe400078e00ff */
[----:B------:R-:W-:Y:S01]  /*10500*/  IMAD.MOV.U32 R15, RZ, RZ, -0x1 ;  /* 0xffffffffff0f7424 */ /* 0x000fe200078e00ff */
[----:B------:R-:W-:-:S07]  /*10510*/  MOV R13, R9 ;  /* 0x00000009000d7202 */ /* 0x000fce0000000f00 */
[----:B-----5:R-:W-:Y:S05]  /*10520*/  WARPSYNC.COLLECTIVE R15, `(.L_x_1247) ;  /* 0x000000000f087348 */ /* 0x020fea0003c00000 */
[----:B------:R0:W1:Y:S02]  /*10530*/  SHFL.IDX P6, R14, R13, R12, R11 ;  /* 0x0000000c0d0e7389 */ /* 0x00006400000c000b */
[----:B01---5:R-:W-:Y:S01]  /*10540*/  ENDCOLLECTIVE ;  /* 0x000000000000791b */ /* 0x023fe20003800000 */
.L_x_1247:
[----:B------:R-:W-:Y:S05]  /*10550*/  BSYNC B0 ;  /* 0x0000000000007941 */ /* 0x000fea0003800000 */
.L_x_1246:
[----:B------:R-:W-:Y:S05]  /*10560*/  BRA `(.L_x_1248) ;  /* 0xffffffb400dc7947 */ /* 0x000fea000383ffff */
.L_x_1178:
[----:B0-----:R0:W1:Y:S02]  /*10570*/  SYNCS.PHASECHK.TRANS64.TRYWAIT P0, [R25+URZ+0x32440], R0 ;  /* 0x03244000190075a7 */ /* 0x001064000800017f */
[----:B-1----:R-:W-:Y:S05]  /*10580*/  @!P0 NANOSLEEP.SYNCS 0x989680 ;  /* 0x009896800000895d */ /* 0x002fea0003900000 */
[----:B------:R-:W1:Y:S02]  /*10590*/  @!P0 SYNCS.PHASECHK.TRANS64 P0, [R25+URZ+0x32440], R0 ;  /* 0x03244000190085a7 */ /* 0x000e64000800007f */
[----:B-1----:R-:W-:Y:S05]  /*105a0*/  @!P0 BRA `(.L_x_1178) ;  /* 0xfffffffc00f08947 */ /* 0x002fea000383ffff */
[----:B------:R-:W-:Y:S05]  /*105b0*/  BRA `(.L_x_1249) ;  /* 0xffffffb8000c7947 */ /* 0x000fea000383ffff */
.L_x_1179:
        /* <DEDUP_REMOVED lines=8> */
.L_x_1251:
[----:B------:R-:W-:Y:S05]  /*10640*/  BSYNC B0 ;  /* 0x0000000000007941 */ /* 0x000fea0003800000 */
.L_x_1250:
[----:B------:R-:W-:Y:S01]  /*10650*/  IMAD.MOV.U32 R13, RZ, RZ, R0 ;  /* 0x000000ffff0d7224 */ /* 0x000fe200078e0000 */
[----:B------:R-:W-:Y:S01]  /*10660*/  MOV R2, R14 ;  /* 0x0000000e00027202 */ /* 0x000fe20000000f00 */
[----:B------:R-:W-:Y:S02]  /*10670*/  IMAD.MOV.U32 R12, RZ, RZ, RZ ;  /* 0x000000ffff0c7224 */ /* 0x000fe400078e00ff */
[----:B------:R-:W-:Y:S02]  /*10680*/  IMAD.MOV.U32 R11, RZ, RZ, 0x181f ;  /* 0x0000181fff0b7424 */ /* 0x000fe400078e00ff */
[----:B------:R-:W-:Y:S02]  /*10690*/  IMAD.MOV.U32 R15, RZ, RZ, -0x1 ;  /* 0xffffffffff0f7424 */ /* 0x000fe400078e00ff */
[----:B------:R-:W-:-:S07]  /*106a0*/  @P0 IMAD R6, R5, 0x2, R22 ;  /* 0x0000000205060824 */ /* 0x000fce00078e0216 */
[----:B------:R-:W-:Y:S05]  /*106b0*/  WARPSYNC.COLLECTIVE R15, `(.L_x_1252) ;  /* 0x000000000f087348 */ /* 0x000fea0003c00000 */
[----:B------:R0:W1:Y:S02]  /*106c0*/  SHFL.IDX P6, R14, R13, R12, R11 ;  /* 0x0000000c0d0e7389 */ /* 0x00006400000c000b */
[----:B01----:R-:W-:Y:S01]  /*106d0*/  ENDCOLLECTIVE ;  /* 0x000000000000791b */ /* 0x003fe20003800000 */
.L_x_1252:
[----:B------:R-:W-:Y:S01]  /*106e0*/  MOV R13, R4 ;  /* 0x00000004000d7202 */ /* 0x000fe20000000f00 */
[----:B------:R-:W-:Y:S02]  /*106f0*/  IMAD.MOV.U32 R12, RZ, RZ, 0x1 ;  /* 0x00000001ff0c7424 */ /* 0x000fe400078e00ff */
[----:B------:R-:W-:-:S07]  /*10700*/  IMAD.MOV.U32 R3, RZ, RZ, R14 ;  /* 0x000000ffff037224 */ /* 0x000fce00078e000e */
[----:B------:R-:W-:Y:S05]  /*10710*/  WARPSYNC.COLLECTIVE R15, `(.L_x_1253) ;  /* 0x000000000f087348 */ /* 0x000fea0003c00000 */
[----:B------:R0:W1:Y:S02]  /*10720*/  SHFL.IDX P6, R14, R13, R12, R11 ;  /* 0x0000000c0d0e7389 */ /* 0x00006400000c000b */
[----:B01----:R-:W-:Y:S01]  /*10730*/  ENDCOLLECTIVE ;  /* 0x000000000000791b */ /* 0x003fe20003800000 */
.L_x_1253:
        /* <DEDUP_REMOVED lines=15> */
.L_x_1254:
[----:B------:R-:W-:Y:S02]  /*10830*/  @P0 IMAD R6, R5, 0x2, R22 ;  /* 0x0000000205060824 */ /* 0x000fe400078e0216 */
[----:B------:R-:W-:Y:S01]  /*10840*/  IMAD.MOV.U32 R13, RZ, RZ, R4 ;  /* 0x000000ffff0d7224 */ /* 0x000fe200078e0004 */
[----:B------:R-:W-:Y:S01]  /*10850*/  MOV R12, 0x2 ;  /* 0x00000002000c7802 */ /* 0x000fe20000000f00 */
[----:B------:R-:W-:-:S07]  /*10860*/  IMAD.MOV.U32 R3, RZ, RZ, R14 ;  /* 0x000000ffff037224 */ /* 0x000fce00078e000e */
[----:B------:R-:W-:Y:S05]  /*10870*/  WARPSYNC.COLLECTIVE R15, `(.L_x_1255) ;  /* 0x000000000f087348 */ /* 0x000fea0003c00000 */
[----:B------:R0:W1:Y:S02]  /*10880*/  SHFL.IDX P6, R14, R13, R12, R11 ;  /* 0x0000000c0d0e7389 */ /* 0x00006400000c000b */
[----:B01----:R-:W-:Y:S01]  /*10890*/  ENDCOLLECTIVE ;  /* 0x000000000000791b */ /* 0x003fe20003800000 */
.L_x_1255:
        /* <DEDUP_REMOVED lines=15> */
.L_x_1256:
[----:B------:R-:W-:Y:S02]  /*10990*/  @P0 IMAD R6, R5, 0x2, R22 ;  /* 0x0000000205060824 */ /* 0x000fe400078e0216 */
[----:B------:R-:W-:Y:S02]  /*109a0*/  IMAD.MOV.U32 R13, RZ, RZ, R4 ;  /* 0x000000ffff0d7224 */ /* 0x000fe400078e0004 */
[----:B------:R-:W-:Y:S02]  /*109b0*/  IMAD.MOV.U32 R12, RZ, RZ, 0x3 ;  /* 0x00000003ff0c7424 */ /* 0x000fe400078e00ff */
[----:B------:R-:W-:-:S07]  /*109c0*/  IMAD.MOV.U32 R3, RZ, RZ, R14 ;  /* 0x000000ffff037224 */ /* 0x000fce00078e000e */
[----:B------:R-:W-:Y:S05]  /*109d0*/  WARPSYNC.COLLECTIVE R15, `(.L_x_1257) ;  /* 0x000000000f087348 */ /* 0x000fea0003c00000 */
[----:B------:R0:W1:Y:S02]  /*109e0*/  SHFL.IDX P6, R14, R13, R12, R11 ;  /* 0x0000000c0d0e7389 */ /* 0x00006400000c000b */
[----:B01----:R-:W-:Y:S01]  /*109f0*/  ENDCOLLECTIVE ;  /* 0x000000000000791b */ /* 0x003fe20003800000 */
.L_x_1257:
        /* <DEDUP_REMOVED lines=10> */
[----:B------:R-:W-:Y:S02]  /*10aa0*/  ISETP.GE.AND P0, PT, R31, 0x31, PT ;  /* 0x000000311f00780c */ /* 0x000fe40003f06270 */
[----:B0-----:R-:W-:-:S11]  /*10ab0*/  MOV R2, R14 ;  /* 0x0000000e00027202 */ /* 0x001fd60000000f00 */
[----:B------:R-:W-:Y:S05]  /*10ac0*/  WARPSYNC.COLLECTIVE R15, `(.L_x_1258) ;  /* 0x000000000f087348 */ /* 0x000fea0003c00000 */
[----:B------:R0:W1:Y:S02]  /*10ad0*/  SHFL.IDX P6, R14, R13, R12, R11 ;  /* 0x0000000c0d0e7389 */ /* 0x00006400000c000b */
[----:B01----:R-:W-:Y:S01]  /*10ae0*/  ENDCOLLECTIVE ;  /* 0x000000000000791b */ /* 0x003fe20003800000 */
.L_x_1258:
[----:B------:R-:W-:Y:S02]  /*10af0*/  @P0 IMAD R6, R5, 0x2, R22 ;  /* 0x0000000205060824 */ /* 0x000fe400078e0216 */
[----:B------:R-:W-:Y:S02]  /*10b00*/  IMAD.MOV.U32 R13, RZ, RZ, R4 ;  /* 0x000000ffff0d7224 */ /* 0x000fe400078e0004 */
[----:B------:R-:W-:Y:S02]  /*10b10*/  IMAD.MOV.U32 R12, RZ, RZ, 0x4 ;  /* 0x00000004ff0c7424 */ /* 0x000fe400078e00ff */
[----:B------:R-:W-:-:S07]  /*10b20*/  IMAD.MOV.U32 R3, RZ, RZ, R14 ;  /* 0x000000ffff037224 */ /* 0x000fce00078e000e */
[----:B------:R-:W-:Y:S05]  /*10b30*/  WARPSYNC.COLLECTIVE R15, `(.L_x_1259) ;  /* 0x000000000f087348 */ /* 0x000fea0003c00000 */
[----:B------:R0:W1:Y:S02]  /*10b40*/  SHFL.IDX P6, R14, R13, R12, R11 ;  /* 0x0000000c0d0e7389 */ /* 0x00006400000c000b */
[----:B01----:R-:W-:Y:S01]  /*10b50*/  ENDCOLLECTIVE ;  /* 0x000000000000791b */ /* 0x003fe20003800000 */
.L_x_1259:
        /* <DEDUP_REMOVED lines=15> */
.L_x_1260:
[----:B------:R-:W-:Y:S02]  /*10c50*/  @P0 IMAD R6, R5, 0x2, R22 ;  /* 0x0000000205060824 */ /* 0x000fe400078e0216 */
[----:B------:R-:W-:Y:S02]  /*10c60*/  IMAD.MOV.U32 R13, RZ, RZ, R4 ;  /* 0x000000ffff0d7224 */ /* 0x000fe400078e0004 */
[----:B------:R-:W-:Y:S02]  /*10c70*/  IMAD.MOV.U32 R12, RZ, RZ, 0x5 ;  /* 0x00000005ff0c7424 */ /* 0x000fe400078e00ff */
[----:B------:R-:W-:-:S07]  /*10c80*/  IMAD.MOV.U32 R3, RZ, RZ, R14 ;  /* 0x000000ffff037224 */ /* 0x000fce00078e000e */
[----:B------:R-:W-:Y:S05]  /*10c90*/  WARPSYNC.COLLECTIVE R15, `(.L_x_1261) ;  /* 0x000000000f087348 */ /* 0x000fea0003c00000 */
[----:B------:R0:W1:Y:S02]  /*10ca0*/  SHFL.IDX P6, R14, R13, R12, R11 ;  /* 0x0000000c0d0e7389 */ /* 0x00006400000c000b */
[----:B01----:R-:W-:Y:S01]  /*10cb0*/  ENDCOLLECTIVE ;  /* 0x000000000000791b */ /* 0x003fe20003800000 */
.L_x_1261:
        /* <DEDUP_REMOVED lines=10> */
.L_x_1262:
[----:B------:R-:W-:Y:S01]  /*10d60*/  @!PT LDS RZ, [RZ] ;  /* 0x00000000fffff984 */ /* 0x000fe20000000800 */
[----:B------:R-:W-:Y:S01]  /*10d70*/  @!PT LDS RZ, [RZ] ;  /* 0x00000000fffff984 */ /* 0x000fe20000000800 */
[----:B------:R-:W-:Y:S01]  /*10d80*/  @!PT LDS RZ, [RZ] ;  /* 0x00000000fffff984 */ /* 0x000fe20000000800 */
[----:B------:R0:W-:Y:S01]  /*10d90*/  @P0 LDGSTS.E.BYPASS.LTC128B.128 [R6+0x1e400], desc[UR36][R2.64], !P2 ;  /* 0x1e40000002060fae */ /* 0x0001e2000d101d64 */
[----:B------:R-:W-:Y:S01]  /*10da0*/  MOV R0, R14 ;  /* 0x0000000e00007202 */ /* 0x000fe20000000f00 */
[----:B------:R-:W-:Y:S06]  /*10db0*/  BRA `(.L_x_1263) ;  /* 0xffffffb4007c7947 */ /* 0x000fec000383ffff */
.L_x_1184:
[----:B------:R0:W5:Y:S01]  /*10dc0*/  LDL.LU R6, [R1+0x8] ;  /* 0x0000080001067983 */ /* 0x0001620000300800 */
[----:B------:R-:W-:Y:S01]  /*10dd0*/  IMAD.MOV.U32 R13, RZ, RZ, R5 ;  /* 0x000000ffff0d7224 */ /* 0x000fe200078e0005 */
[----:B------:R-:W-:Y:S01]  /*10de0*/  IADD3 R4, R21, R4, RZ ;  /* 0x0000000415047210 */ /* 0x000fe20007ffe0ff */
[----:B------:R-:W-:Y:S01]  /*10df0*/  IMAD.MOV.U32 R12, RZ, RZ, RZ ;  /* 0x000000ffff0c7224 */ /* 0x000fe200078e00ff */
[----:B------:R-:W-:Y:S01]  /*10e00*/  LOP3.LUT R23, R23, 0xffffdfff, RZ, 0xc0, !PT ;  /* 0xffffdfff17177812 */ /* 0x000fe200078ec0ff */
[----:B------:R-:W-:Y:S02]  /*10e10*/  IMAD.MOV.U32 R11, RZ, RZ, 0x181f ;  /* 0x0000181fff0b7424 */ /* 0x000fe400078e00ff */
[----:B------:R-:W-:-:S07]  /*10e20*/  IMAD.MOV.U32 R15, RZ, RZ, -0x1 ;  /* 0xffffffffff0f7424 */ /* 0x000fce00078e00ff */
[----:B0----5:R-:W-:Y:S05]  /*10e30*/  WARPSYNC.COLLECTIVE R15, `(.L_x_1264) ;  /* 0x000000000f087348 */ /* 0x021fea0003c00000 */
[----:B------:R1:W2:Y:S02]  /*10e40*/  SHFL.IDX P6, R14, R13, R12, R11 ;  /* 0x0000000c0d0e7389 */ /* 0x0002a400000c000b */
[----:B012--5:R-:W-:Y:S01]  /*10e50*/  ENDCOLLECTIVE ;  /* 0x000000000000791b */ /* 0x027fe20003800000 */
.L_x_1264:
[----:B------:R-:W-:Y:S02]  /*10e60*/  IMAD.MOV.U32 R13, RZ, RZ, R0 ;  /* 0x000000ffff0d7224 */ /* 0x000fe400078e0000 */
[----:B------:R-:W-:-:S07]  /*10e70*/  IMAD.MOV.U32 R3, RZ, RZ, R14 ;  /* 0x000000ffff037224 */ /* 0x000fce00078e000e */
[----:B------:R-:W-:Y:S05]  /*10e80*/  WARPSYNC.COLLECTIVE R15, `(.L_x_1265) ;  /* 0x000000000f087348 */ /* 0x000fea0003c00000 */
[----:B------:R0:W1:Y:S02]  /*10e90*/  SHFL.IDX P6, R14, R13, R12, R11 ;  /* 0x0000000c0d0e7389 */ /* 0x00006400000c000b */
[----:B01----:R-:W-:Y:S01]  /*10ea0*/  ENDCOLLECTIVE ;  /* 0x000000000000791b */ /* 0x003fe20003800000 */
.L_x_1265:
[----:B------:R-:W-:Y:S02]  /*10eb0*/  IMAD.MOV.U32 R13, RZ, RZ, R5 ;  /* 0x000000ffff0d7224 */ /* 0x000fe400078e0005 */
[----:B------:R-:W-:Y:S02]  /*10ec0*/  IMAD.MOV.U32 R12, RZ, RZ, 0x1 ;  /* 0x00000001ff0c7424 */ /* 0x000fe400078e00ff */
[----:B------:R-:W-:-:S07]  /*10ed0*/  IMAD.MOV.U32 R10, RZ, RZ, R14 ;  /* 0x000000ffff0a7224 */ /* 0x000fce00078e000e */
[----:B------:R-:W-:Y:S05]  /*10ee0*/  WARPSYNC.COLLECTIVE R15, `(.L_x_1266) ;  /* 0x000000000f087348 */ /* 0x000fea0003c00000 */
[----:B------:R0:W1:Y:S02]  /*10ef0*/  SHFL.IDX P6, R14, R13, R12, R11 ;  /* 0x0000000c0d0e7389 */ /* 0x00006400000c000b */
[----:B01----:R-:W-:Y:S01]  /*10f00*/  ENDCOLLECTIVE ;  /* 0x000000000000791b */ /* 0x003fe20003800000 */
.L_x_1266:
[----:B------:R-:W-:Y:S02]  /*10f10*/  IMAD.MOV.U32 R13, RZ, RZ, R0 ;  /* 0x000000ffff0d7224 */ /* 0x000fe400078e0000 */
[----:B------:R-:W-:-:S05]  /*10f20*/  IMAD R6, R6, R7, RZ ;  /* 0x0000000706067224 */ /* 0x000fca00078e02ff */
[----:B------:R-:W-:-:S13]  /*10f30*/  ISETP.GE.AND P2, PT, R4, R6, PT ;  /* 0x000000060400720c */ /* 0x000fda0003f46270 */
[----:B------:R-:W-:Y:S02]  /*10f40*/  @!P2 LEA R10, P1, R20, R10, 0x1 ;  /* 0x0000000a140aa211 */ /* 0x000fe400078208ff */
[----:B------:R-:W-:-:S03]  /*10f50*/  @P2 LOP3.LUT R23, R23, 0x2000, RZ, 0xfc, !PT ;  /* 0x0000200017172812 */ /* 0x000fc600078efcff */
[----:B------:R-:W-:Y:S01]  /*10f60*/  @!P2 IMAD.X R3, RZ, RZ, R3, P1 ;  /* 0x000000ffff03a224 */ /* 0x000fe200008e0603 */
[----:B------:R-:W-:Y:S01]  /*10f70*/  LOP3.LUT R23, R23, 0xffffefff, RZ, 0xc0, !PT ;  /* 0xffffefff17177812 */ /* 0x000fe200078ec0ff */
[----:B------:R-:W-:-:S05]  /*10f80*/  @!P2 IMAD.MOV.U32 R2, RZ, RZ, R10 ;  /* 0x000000ffff02a224 */ /* 0x000fca00078e000a */
        /* <DEDUP_REMOVED lines=10> */
.L_x_1267:
[----:B------:R-:W-:Y:S01]  /*11030*/  @P2 LOP3.LUT R23, R23, 0x1000, RZ, 0xfc, !PT ;  /* 0x0000100017172812 */ /* 0x000fe200078efcff */
[----:B------:R-:W-:-:S03]  /*11040*/  IMAD.MOV.U32 R13, RZ, RZ, R5 ;  /* 0x000000ffff0d7224 */ /* 0x000fc600078e0005 */
[----:B------:R-:W-:Y:S01]  /*11050*/  LOP3.LUT R23, R23, 0xfffff7ff, RZ, 0xc0, !PT ;  /* 0xfffff7ff17177812 */ /* 0x000fe200078ec0ff */
[----:B------:R-:W-:Y:S01]  /*11060*/  IMAD.MOV.U32 R12, RZ, RZ, 0x2 ;  /* 0x00000002ff0c7424 */ /* 0x000fe200078e00ff */
[----:B------:R-:W-:-:S07]  /*11070*/  MOV R7, R14 ;  /* 0x0000000e00077202 */ /* 0x000fce0000000f00 */
[----:B------:R-:W-:Y:S05]  /*11080*/  WARPSYNC.COLLECTIVE R15, `(.L_x_1268) ;  /* 0x000000000f087348 */ /* 0x000fea0003c00000 */
[----:B------:R0:W1:Y:S02]  /*11090*/  SHFL.IDX P6, R14, R13, R12, R11 ;  /* 0x0000000c0d0e7389 */ /* 0x00006400000c000b */
[----:B01----:R-:W-:Y:S01]  /*110a0*/  ENDCOLLECTIVE ;  /* 0x000000000000791b */ /* 0x003fe20003800000 */
.L_x_1268:
[----:B------:R-:W-:-:S05]  /*110b0*/  @!P2 LEA R7, P1, R20, R7, 0x1 ;  /* 0x000000071407a211 */ /* 0x000fca00078208ff */
[----:B------:R-:W-:Y:S02]  /*110c0*/  @!P2 IMAD.X R9, RZ, RZ, R2, P1 ;  /* 0x000000ffff09a224 */ /* 0x000fe400008e0602 */
[----:B------:R-:W-:Y:S02]  /*110d0*/  @!P2 IMAD.MOV.U32 R2, RZ, RZ, R7 ;  /* 0x000000ffff02a224 */ /* 0x000fe400078e0007 */
[----:B------:R-:W-:Y:S01]  /*110e0*/  @!P2 IMAD.MOV.U32 R3, RZ, RZ, R9 ;  /* 0x000000ffff03a224 */ /* 0x000fe200078e0009 */
[----:B------:R-:W-:-:S04]  /*110f0*/  MOV R13, R0 ;  /* 0x00000000000d7202 */ /* 0x000fc80000000f00 */
        /* <DEDUP_REMOVED lines=10> */
.L_x_1269:
[----:B------:R-:W-:Y:S01]  /*111a0*/  @P2 LOP3.LUT R23, R23, 0x800, RZ, 0xfc, !PT ;  /* 0x0000080017172812 */ /* 0x000fe200078efcff */
[----:B------:R-:W-:-:S03]  /*111b0*/  IMAD.MOV.U32 R13, RZ, RZ, R5 ;  /* 0x000000ffff0d7224 */ /* 0x000fc600078e0005 */
[----:B------:R-:W-:Y:S01]  /*111c0*/  LOP3.LUT R23, R23, 0xfffffdff, RZ, 0xc0, !PT ;  /* 0xfffffdff17177812 */ /* 0x000fe200078ec0ff */
[----:B------:R-:W-:Y:S02]  /*111d0*/  IMAD.MOV.U32 R12, RZ, RZ, 0x3 ;  /* 0x00000003ff0c7424 */ /* 0x000fe400078e00ff */
[----:B------:R-:W-:-:S05]  /*111e0*/  IMAD.MOV.U32 R11, RZ, RZ, R14 ;  /* 0x000000ffff0b7224 */ /* 0x000fca00078e000e */
[----:B------:R-:W-:-:S05]  /*111f0*/  @!P2 LEA R11, P1, R20, R11, 0x1 ;  /* 0x0000000b140ba211 */ /* 0x000fca00078208ff */
[----:B------:R-:W-:Y:S02]  /*11200*/  @!P2 IMAD.X R8, RZ, RZ, R2, P1 ;  /* 0x000000ffff08a224 */ /* 0x000fe400008e0602 */
[----:B------:R-:W-:Y:S01]  /*11210*/  @!P2 IMAD.MOV.U32 R2, RZ, RZ, R11 ;  /* 0x000000ffff02a224 */ /* 0x000fe200078e000b */
[----:B------:R-:W-:Y:S01]  /*11220*/  MOV R11, 0x181f ;  /* 0x0000181f000b7802 */ /* 0x000fe20000000f00 */
[----:B------:R-:W-:-:S07]  /*11230*/  @!P2 IMAD.MOV.U32 R3, RZ, RZ, R8 ;  /* 0x000000ffff03a224 */ /* 0x000fce00078e0008 */
[----:B------:R-:W-:Y:S05]  /*11240*/  WARPSYNC.COLLECTIVE R15, `(.L_x_1270) ;  /* 0x000000000f087348 */ /* 0x000fea0003c00000 */
[----:B------:R0:W1:Y:S02]  /*11250*/  SHFL.IDX P6, R14, R13, R12, R11 ;  /* 0x0000000c0d0e7389 */ /* 0x00006400000c000b */
[----:B01----:R-:W-:Y:S01]  /*11260*/  ENDCOLLECTIVE ;  /* 0x000000000000791b */ /* 0x003fe20003800000 */
.L_x_1270:
[----:B------:R-:W-:Y:S01]  /*11270*/  @!PT LDS RZ, [RZ] ;  /* 0x00000000fffff984 */ /* 0x000fe20000000800 */
[----:B------:R-:W-:Y:S01]  /*11280*/  @!PT LDS RZ, [RZ] ;  /* 0x00000000fffff984 */ /* 0x000fe20000000800 */
[----:B------:R-:W-:Y:S01]  /*11290*/  @!PT LDS RZ, [RZ] ;  /* 0x00000000fffff984 */ /* 0x000fe20000000800 */
[----:B------:R0:W-:Y:S01]  /*112a0*/  @!P2 LDGSTS.E.BYPASS.LTC128B.128 [R26+0x19400], desc[UR36][R2.64], !P0 ;  /* 0x19400000021aafae */ /* 0x0001e2000c101d64 */
[----:B------:R-:W-:Y:S02]  /*112b0*/  IMAD.MOV.U32 R13, RZ, RZ, R0 ;  /* 0x000000ffff0d7224 */ /* 0x000fe400078e0000 */
[----:B0-----:R-:W-:-:S05]  /*112c0*/  VIADD R2, R4, 0x30 ;  /* 0x0000003004027836 */ /* 0x001fca0000000000 */
[----:B------:R-:W-:Y:S01]  /*112d0*/  ISETP.GE.AND P2, PT, R2, R6, PT ;  /* 0x000000060200720c */ /* 0x000fe20003f46270 */
[----:B------:R-:W-:-:S12]  /*112e0*/  IMAD.MOV.U32 R2, RZ, RZ, R14 ;  /* 0x000000ffff027224 */ /* 0x000fd800078e000e */
[----:B------:R-:W-:Y:S05]  /*112f0*/  WARPSYNC.COLLECTIVE R15, `(.L_x_1271) ;  /* 0x000000000f087348 */ /* 0x000fea0003c00000 */
[----:B------:R0:W1:Y:S02]  /*11300*/  SHFL.IDX P6, R14, R13, R12, R11 ;  /* 0x0000000c0d0e7389 */ /* 0x00006400000c000b */
[----:B01----:R-:W-:Y:S01]  /*11310*/  ENDCOLLECTIVE ;  /* 0x000000000000791b */ /* 0x003fe20003800000 */
.L_x_1271:
[----:B------:R-:W-:-:S04]  /*11320*/  @P2 LOP3.LUT R23, R23, 0x200, RZ, 0xfc, !PT ;  /* 0x0000020017172812 */ /* 0x000fc800078efcff */
[----:B------:R-:W-:Y:S01]  /*11330*/  LOP3.LUT R23, R23, 0xfffffeff, RZ, 0xc0, !PT ;  /* 0xfffffeff17177812 */ /* 0x000fe200078ec0ff */
[----:B------:R-:W-:-:S05]  /*11340*/  IMAD.MOV.U32 R12, RZ, RZ, R14 ;  /* 0x000000ffff0c7224 */ /* 0x000fca00078e000e */
[----:B------:R-:W-:Y:S01]  /*11350*/  @!P2 LEA R14, P1, R20, R12, 0x1 ;  /* 0x0000000c140ea211 */ /* 0x000fe200078208ff */
[----:B------:R-:W-:-:S04]  /*11360*/  IMAD.MOV.U32 R12, RZ, RZ, 0x4 ;  /* 0x00000004ff0c7424 */ /* 0x000fc800078e00ff */
[----:B------:R-:W-:Y:S02]  /*11370*/  @!P2 IMAD.X R13, RZ, RZ, R2, P1 ;  /* 0x000000ffff0da224 */ /* 0x000fe400008e0602 */
[----:B------:R-:W-:Y:S02]  /*11380*/  @!P2 IMAD.MOV.U32 R2, RZ, RZ, R14 ;  /* 0x000000ffff02a224 */ /* 0x000fe400078e000e */
[----:B------:R-:W-:Y:S01]  /*11390*/  @!P2 IMAD.MOV.U32 R3, RZ, RZ, R13 ;  /* 0x000000ffff03a224 */ /* 0x000fe200078e000d */
[----:B------:R-:W-:-:S04]  /*113a0*/  MOV R13, R5 ;  /* 0x00000005000d7202 */ /* 0x000fc80000000f00 */
[----:B------:R-:W-:Y:S01]  /*113b0*/  @!PT LDS RZ, [RZ] ;  /* 0x00000000fffff984 */ /* 0x000fe20000000800 */
[----:B------:R-:W-:Y:S01]  /*113c0*/  @!PT LDS RZ, [RZ] ;  /* 0x00000000fffff984 */ /* 0x000fe20000000800 */
[----:B------:R-:W-:Y:S01]  /*113d0*/  @!PT LDS RZ, [RZ] ;  /* 0x00000000fffff984 */ /* 0x000fe20000000800 */
[----:B------:R0:W-:Y:S03]  /*113e0*/  @!P2 LDGSTS.E.BYPASS.LTC128B.128 [R26+0x19c00], desc[UR36][R2.64], !P0 ;  /* 0x19c00000021aafae */ /* 0x0001e6000c101d64 */
[----:B0-----:R-:W-:Y:S05]  /*113f0*/  WARPSYNC.COLLECTIVE R15, `(.L_x_1272) ;  /* 0x000000000f087348 */ /* 0x001fea0003c00000 */
[----:B------:R1:W2:Y:S02]  /*11400*/  SHFL.IDX P6, R14, R13, R12, R11 ;  /* 0x0000000c0d0e7389 */ /* 0x0002a400000c000b */
[----:B012---:R-:W-:Y:S01]  /*11410*/  ENDCOLLECTIVE ;  /* 0x000000000000791b */ /* 0x007fe20003800000 */
.L_x_1272:
[----:B------:R-:W-:-:S05]  /*11420*/  VIADD R2, R4, 0x40 ;  /* 0x0000004004027836 */ /* 0x000fca0000000000 */
[----:B------:R-:W-:Y:S01]  /*11430*/  ISETP.GE.AND P2, PT, R2, R6, PT ;  /* 0x000000060200720c */ /* 0x000fe20003f46270 */
[----:B------:R-:W-:Y:S02]  /*11440*/  IMAD.MOV.U32 R13, RZ, RZ, R0 ;  /* 0x000000ffff0d7224 */ /* 0x000fe400078e0000 */
[----:B------:R-:W-:-:S10]  /*11450*/  IMAD.MOV.U32 R2, RZ, RZ, R14 ;  /* 0x000000ffff027224 */ /* 0x000fd400078e000e */
[----:B------:R-:W-:Y:S05]  /*11460*/  WARPSYNC.COLLECTIVE R15, `(.L_x_1273) ;  /* 0x000000000f087348 */ /* 0x000fea0003c00000 */
[----:B------:R0:W1:Y:S02]  /*11470*/  SHFL.IDX P6, R14, R13, R12, R11 ;  /* 0x0000000c0d0e7389 */ /* 0x00006400000c000b */
[----:B01----:R-:W-:Y:S01]  /*11480*/  ENDCOLLECTIVE ;  /* 0x000000000000791b */ /* 0x003fe20003800000 */
.L_x_1273:
[----:B------:R-:W-:-:S04]  /*11490*/  @P2 LOP3.LUT R23, R23, 0x100, RZ, 0xfc, !PT ;  /* 0x0000010017172812 */ /* 0x000fc800078efcff */
[----:B------:R-:W-:Y:S01]  /*114a0*/  LOP3.LUT R23, R23, 0xffffff7f, RZ, 0xc0, !PT ;  /* 0xffffff7f17177812 */ /* 0x000fe200078ec0ff */
[----:B------:R-:W-:Y:S02]  /*114b0*/  IMAD.MOV.U32 R13, RZ, RZ, R5 ;  /* 0x000000ffff0d7224 */ /* 0x000fe400078e0005 */
[----:B------:R-:W-:-:S05]  /*114c0*/  IMAD.MOV.U32 R12, RZ, RZ, R14 ;  /* 0x000000ffff0c7224 */ /* 0x000fca00078e000e */
[----:B------:R-:W-:-:S05]  /*114d0*/  @!P2 LEA R15, P1, R20, R12, 0x1 ;  /* 0x0000000c140fa211 */ /* 0x000fca00078208ff */
[----:B------:R-:W-:Y:S02]  /*114e0*/  @!P2 IMAD.X R12, RZ, RZ, R2, P1 ;  /* 0x000000ffff0ca224 */ /* 0x000fe400008e0602 */
[----:B------:R-:W-:Y:S02]  /*114f0*/  @!P2 IMAD.MOV.U32 R2, RZ, RZ, R15 ;  /* 0x000000ffff02a224 */ /* 0x000fe400078e000f */
[----:B------:R-:W-:Y:S02]  /*11500*/  @!P2 IMAD.MOV.U32 R3, RZ, RZ, R12 ;  /* 0x000000ffff03a224 */ /* 0x000fe400078e000c */
[----:B------:R-:W-:Y:S02]  /*11510*/  IMAD.MOV.U32 R12, RZ, RZ, 0x5 ;  /* 0x00000005ff0c7424 */ /* 0x000fe400078e00ff */
[----:B------:R-:W-:Y:S01]  /*11520*/  IMAD.MOV.U32 R15, RZ, RZ, -0x1 ;  /* 0xffffffffff0f7424 */ /* 0x000fe200078e00ff */
[----:B------:R-:W-:Y:S01]  /*11530*/  @!PT LDS RZ, [RZ] ;  /* 0x00000000fffff984 */ /* 0x000fe20000000800 */
[----:B------:R-:W-:Y:S01]  /*11540*/  @!PT LDS RZ, [RZ] ;  /* 0x00000000fffff984 */ /* 0x000fe20000000800 */
[----:B------:R-:W-:Y:S01]  /*11550*/  @!PT LDS RZ, [RZ] ;  /* 0x00000000fffff984 */ /* 0x000fe20000000800 */
[----:B------:R0:W-:Y:S06]  /*11560*/  @!P2 LDGSTS.E.BYPASS.LTC128B.128 [R26+0x1a400], desc[UR36][R2.64], !P0 ;  /* 0x1a400000021aafae */ /* 0x0001ec000c101d64 */
[----:B0-----:R-:W-:Y:S05]  /*11570*/  WARPSYNC.COLLECTIVE R15, `(.L_x_1274) ;  /* 0x000000000f087348 */ /* 0x001fea0003c00000 */
[----:B------:R1:W2:Y:S02]  /*11580*/  SHFL.IDX P6, R14, R13, R12, R11 ;  /* 0x0000000c0d0e7389 */ /* 0x0002a400000c000b */
[----:B012---:R-:W-:Y:S01]  /*11590*/  ENDCOLLECTIVE ;  /* 0x000000000000791b */ /* 0x007fe20003800000 */
.L_x_1274:
[----:B------:R-:W-:-:S04]  /*115a0*/  IADD3 R2, R4, 0x50, RZ ;  /* 0x0000005004027810 */ /* 0x000fc80007ffe0ff */
[----:B------:R-:W-:Y:S01]  /*115b0*/  ISETP.GE.AND P2, PT, R2, R6, PT ;  /* 0x000000060200720c */ /* 0x000fe20003f46270 */
[----:B------:R-:W-:Y:S02]  /*115c0*/  IMAD.MOV.U32 R13, RZ, RZ, R0 ;  /* 0x000000ffff0d7224 */ /* 0x000fe400078e0000 */
[----:B------:R-:W-:-:S10]  /*115d0*/  IMAD.MOV.U32 R8, RZ, RZ, R14 ;  /* 0x000000ffff087224 */ /* 0x000fd400078e000e */
[----:B------:R-:W-:-:S07]  /*115e0*/  @P2 LOP3.LUT R23, R23, 0x80, RZ, 0xfc, !PT ;  /* 0x0000008017172812 */ /* 0x000fce00078efcff */
[----:B------:R-:W-:Y:S05]  /*115f0*/  WARPSYNC.COLLECTIVE R15, `(.L_x_1275) ;  /* 0x000000000f087348 */ /* 0x000fea0003c00000 */
[----:B------:R0:W1:Y:S02]  /*11600*/  SHFL.IDX P6, R14, R13, R12, R11 ;  /* 0x0000000c0d0e7389 */ /* 0x00006400000c000b */
[----:B01----:R-:W-:Y:S01]  /*11610*/  ENDCOLLECTIVE ;  /* 0x000000000000791b */ /* 0x003fe20003800000 */
.L_x_1275:
[----:B------:R-:W-:Y:S01]  /*11620*/  LOP3.LUT R23, R23, 0xffffffbf, RZ, 0xc0, !PT ;  /* 0xffffffbf17177812 */ /* 0x000fe200078ec0ff */
[----:B------:R-:W-:Y:S02]  /*11630*/  IMAD.MOV.U32 R13, RZ, RZ, R5 ;  /* 0x000000ffff0d7224 */ /* 0x000fe400078e0005 */
[----:B------:R-:W-:Y:S02]  /*11640*/  IMAD.MOV.U32 R12, RZ, RZ, 0x6 ;  /* 0x00000006ff0c7424 */ /* 0x000fe400078e00ff */
[----:B------:R-:W-:-:S07]  /*11650*/  IMAD.MOV.U32 R9, RZ, RZ, R14 ;  /* 0x000000ffff097224 */ /* 0x000fce00078e000e */
[----:B------:R-:W-:Y:S05]  /*11660*/  WARPSYNC.COLLECTIVE R15, `(.L_x_1276) ;  /* 0x000000000f087348 */ /* 0x000fea0003c00000 */
[----:B------:R0:W1:Y:S02]  /*11670*/  SHFL.IDX P6, R14, R13, R12, R11 ;  /* 0x0000000c0d0e7389 */ /* 0x00006400000c000b */
[----:B01----:R-:W-:Y:S01]  /*11680*/  ENDCOLLECTIVE ;  /* 0x000000000000791b */ /* 0x003fe20003800000 */
.L_x_1276:
[----:B------:R-:W-:-:S04]  /*11690*/  @!P2 LEA R9, P1, R20, R9, 0x1 ;  /* 0x000000091409a211 */ /* 0x000fc800078208ff */
[----:B------:R-:W-:Y:S01]  /*116a0*/  @!P2 MOV R2, R9 ;  /* 0x000000090002a202 */ /* 0x000fe20000000f00 */
[----:B------:R-:W-:-:S04]  /*116b0*/  @!P2 IMAD.X R8, RZ, RZ, R8, P1 ;  /* 0x000000ffff08a224 */ /* 0x000fc800008e0608 */
        /* <DEDUP_REMOVED lines=10> */
.L_x_1277:
[----:B------:R-:W-:-:S05]  /*11760*/  VIADD R3, R4, 0x60 ;  /* 0x0000006004037836 */ /* 0x000fca0000000000 */
[----:B------:R-:W-:Y:S01]  /*11770*/  ISETP.GE.AND P2, PT, R3, R6, PT ;  /* 0x000000060300720c */ /* 0x000fe20003f46270 */
[----:B------:R-:W-:Y:S02]  /*11780*/  IMAD.MOV.U32 R13, RZ, RZ, R5 ;  /* 0x000000ffff0d7224 */ /* 0x000fe400078e0005 */
[----:B------:R-:W-:-:S10]  /*11790*/  IMAD.MOV.U32 R12, RZ, RZ, 0x7 ;  /* 0x00000007ff0c7424 */ /* 0x000fd400078e00ff */
[----:B------:R-:W-:Y:S01]  /*117a0*/  @P2 LOP3.LUT R23, R23, 0x40, RZ, 0xfc, !PT ;  /* 0x0000004017172812 */ /* 0x000fe200078efcff */
[----:B------:R-:W-:-:S07]  /*117b0*/  IMAD.MOV.U32 R7, RZ, RZ, R14 ;  /* 0x000000ffff077224 */ /* 0x000fce00078e000e */
[----:B------:R-:W-:Y:S05]  /*117c0*/  WARPSYNC.COLLECTIVE R15, `(.L_x_1278) ;  /* 0x000000000f087348 */ /* 0x000fea0003c00000 */
[----:B------:R0:W1:Y:S02]  /*117d0*/  SHFL.IDX P6, R14, R13, R12, R11 ;  /* 0x0000000c0d0e7389 */ /* 0x00006400000c000b */
[----:B01----:R-:W-:Y:S01]  /*117e0*/  ENDCOLLECTIVE ;  /* 0x000000000000791b */ /* 0x003fe20003800000 */
.L_x_1278:
        /* <DEDUP_REMOVED lines=8> */
[----:B------:R0:W-:Y:S01]  /*11870*/  @!P2 LDGSTS.E.BYPASS.LTC128B.128 [R26+0x1b400], desc[UR36][R2.64], !P0 ;  /* 0x1b400000021aafae */ /* 0x0001e2000c101d64 */
[----:B------:R-:W-:-:S07]  /*11880*/  IMAD.MOV.U32 R5, RZ, RZ, R14 ;  /* 0x000000ffff057224 */ /* 0x000fce00078e000e */
[----:B0-----:R-:W-:Y:S05]  /*11890*/  WARPSYNC.COLLECTIVE R15, `(.L_x_1279) ;  /* 0x000000000f087348 */ /* 0x001fea0003c00000 */
[----:B------:R1:W2:Y:S02]  /*118a0*/  SHFL.IDX P6, R14, R13, R12, R11 ;  /* 0x0000000c0d0e7389 */ /* 0x0002a400000c000b */
[----:B012---:R-:W-:Y:S01]  /*118b0*/  ENDCOLLECTIVE ;  /* 0x000000000000791b */ /* 0x007fe20003800000 */
.L_x_1279:
[----:B------:R-:W-:Y:S01]  /*118c0*/  IMAD.MOV.U32 R0, RZ, RZ, R14 ;  /* 0x000000ffff007224 */ /* 0x000fe200078e000e */
[----:B------:R-:W-:Y:S06]  /*118d0*/  BRA `(.L_x_1280) ;  /* 0xffffffb400b47947 */ /* 0x000fec000383ffff */
.L_x_1188:
        /* <DEDUP_REMOVED lines=8> */
.L_x_1282:
[----:B------:R-:W-:Y:S05]  /*11960*/  BSYNC B0 ;  /* 0x0000000000007941 */ /* 0x000fea0003800000 */
.L_x_1281:
[----:B------:R-:W-:Y:S01]  /*11970*/  IMAD.MOV.U32 R13, RZ, RZ, R0 ;  /* 0x000000ffff0d7224 */ /* 0x000fe200078e0000 */
[----:B------:R-:W-:Y:S01]  /*11980*/  MOV R15, 0xffffffff ;  /* 0xffffffff000f7802 */ /* 0x000fe20000000f00 */
[----:B------:R-:W-:Y:S01]  /*11990*/  IMAD.MOV.U32 R12, RZ, RZ, RZ ;  /* 0x000000ffff0c7224 */ /* 0x000fe200078e00ff */
[----:B------:R-:W-:Y:S01]  /*119a0*/  LOP3.LUT P5, RZ, R23, 0x2000, RZ, 0xc0, !PT ;  /* 0x0000200017ff7812 */ /* 0x000fe200078ac0ff */
[----:B------:R-:W-:Y:S02]  /*119b0*/  IMAD.MOV.U32 R11, RZ, RZ, 0x181f ;  /* 0x0000181fff0b7424 */ /* 0x000fe400078e00ff */
[----:B------:R-:W-:-:S10]  /*119c0*/  IMAD.MOV.U32 R2, RZ, RZ, R14 ;  /* 0x000000ffff027224 */ /* 0x000fd400078e000e */
[----:B------:R-:W-:Y:S05]  /*119d0*/  WARPSYNC.COLLECTIVE R15, `(.L_x_1283) ;  /* 0x000000000f087348 */ /* 0x000fea0003c00000 */
[----:B------:R0:W1:Y:S02]  /*119e0*/  SHFL.IDX P6, R14, R13, R12, R11 ;  /* 0x0000000c0d0e7389 */ /* 0x00006400000c000b */
[----:B01----:R-:W-:Y:S01]  /*119f0*/  ENDCOLLECTIVE ;  /* 0x000000000000791b */ /* 0x003fe20003800000 */
.L_x_1283:
[----:B------:R-:W-:Y:S02]  /*11a00*/  IMAD.MOV.U32 R13, RZ, RZ, R4 ;  /* 0x000000ffff0d7224 */ /* 0x000fe400078e0004 */
[----:B------:R-:W-:Y:S02]  /*11a10*/  IMAD.MOV.U32 R12, RZ, RZ, 0x1 ;  /* 0x00000001ff0c7424 */ /* 0x000fe400078e00ff */
[----:B------:R-:W-:-:S07]  /*11a20*/  IMAD.MOV.U32 R3, RZ, RZ, R14 ;  /* 0x000000ffff037224 */ /* 0x000fce00078e000e */
[----:B------:R-:W-:Y:S05]  /*11a30*/  WARPSYNC.COLLECTIVE R15, `(.L_x_1284) ;  /* 0x000000000f087348 */ /* 0x000fea0003c00000 */
[----:B------:R0:W1:Y:S02]  /*11a40*/  SHFL.IDX P6, R14, R13, R12, R11 ;  /* 0x0000000c0d0e7389 */ /* 0x00006400000c000b */
[----:B01----:R-:W-:Y:S01]  /*11a50*/  ENDCOLLECTIVE ;  /* 0x000000000000791b */ /* 0x003fe20003800000 */
.L_x_1284:
        /* <DEDUP_REMOVED lines=10> */
.L_x_1285:
[----:B------:R-:W-:Y:S01]  /*11b00*/  @!PT LDS RZ, [RZ] ;  /* 0x00000000fffff984 */ /* 0x000fe20000000800 */
[----:B------:R-:W-:Y:S01]  /*11b10*/  @!PT LDS RZ, [RZ] ;  /* 0x00000000fffff984 */ /* 0x000fe20000000800 */
[----:B------:R-:W-:Y:S01]  /*11b20*/  @!PT LDS RZ, [RZ] ;  /* 0x00000000fffff984 */ /* 0x000fe20000000800 */
[----:B------:R-:W-:Y:S04]  /*11b30*/  @!P5 LDGSTS.E.BYPASS.LTC128B.128 [R26+0x22400], desc[UR36][R2.64], !P4 ;  /* 0x22400000021adfae */ /* 0x000fe8000e101d64 */
[----:B------:R-:W-:Y:S04]  /*11b40*/  @!P5 LDGSTS.E.BYPASS.LTC128B.128 [R26+0x26400], desc[UR36][R2.64+0x80], !P3 ;  /* 0x26400080021adfae */ /* 0x000fe8000d901d64 */
[----:B------:R-:W-:Y:S01]  /*11b50*/  @!P5 LDGSTS.E.BYPASS.LTC128B.128 [R26+0x2a400], desc[UR36][R2.64+0x100], !P2 ;  /* 0x2a400100021adfae */ /* 0x000fe2000d101d64 */
[----:B------:R-:W-:-:S03]  /*11b60*/  IMAD.MOV.U32 R13, RZ, RZ, R4 ;  /* 0x000000ffff0d7224 */ /* 0x000fc600078e0004 */
[----:B------:R0:W-:Y:S01]  /*11b70*/  @!P5 LDGSTS.E.BYPASS.LTC128B.128 [R26+0x2e400], desc[UR36][R2.64+0x180], !P1 ;  /* 0x2e400180021adfae */ /* 0x0001e2000c901d64 */
[----:B------:R-:W-:Y:S01]  /*11b80*/  IMAD.MOV.U32 R12, RZ, RZ, 0x2 ;  /* 0x00000002ff0c7424 */ /* 0x000fe200078e00ff */
[C---:B------:R-:W-:Y:S02]  /*11b90*/  LOP3.LUT P5, RZ, R23.reuse, 0x800, RZ, 0xc0, !PT ;  /* 0x0000080017ff7812 */ /* 0x040fe400078ac0ff */
[----:B------:R-:W-:Y:S01]  /*11ba0*/  LOP3.LUT P6, RZ, R23, 0x1000, RZ, 0xc0, !PT ;  /* 0x0000100017ff7812 */ /* 0x000fe200078cc0ff */
[----:B0-----:R-:W-:-:S12]  /*11bb0*/  IMAD.MOV.U32 R2, RZ, RZ, R14 ;  /* 0x000000ffff027224 */ /* 0x001fd800078e000e */
[----:B------:R-:W-:-:S04]  /*11bc0*/  @!P6 LEA R2, P0, R6, R2, 0x1 ;  /* 0x000000020602e211 */ /* 0x000fc800078008ff */
[----:B------:R-:W-:-:S05]  /*11bd0*/  @!P6 IADD3.X R3, RZ, R5, RZ, P0, !PT ;  /* 0x00000005ff03e210 */ /* 0x000fca00007fe4ff */
[----:B------:R0:W-:Y:S04]  /*11be0*/  @!P6 LDGSTS.E.BYPASS.LTC128B.128 [R26+0x22c00], desc[UR36][R2.64], !P4 ;  /* 0x22c00000021aefae */ /* 0x0001e8000e101d64 */
[----:B------:R0:W-:Y:S04]  /*11bf0*/  @!P6 LDGSTS.E.BYPASS.LTC128B.128 [R26+0x26c00], desc[UR36][R2.64+0x80], !P3 ;  /* 0x26c00080021aefae */ /* 0x0001e8000d901d64 */
[----:B------:R0:W-:Y:S04]  /*11c00*/  @!P6 LDGSTS.E.BYPASS.LTC128B.128 [R26+0x2ac00], desc[UR36][R2.64+0x100], !P2 ;  /* 0x2ac00100021aefae */ /* 0x0001e8000d101d64 */
[----:B------:R0:W-:Y:S02]  /*11c10*/  @!P6 LDGSTS.E.BYPASS.LTC128B.128 [R26+0x2ec00], desc[UR36][R2.64+0x180], !P1 ;  /* 0x2ec00180021aefae */ /* 0x0001e4000c901d64 */
[----:B0-----:R-:W-:Y:S05]  /*11c20*/  WARPSYNC.COLLECTIVE R15, `(.L_x_1286) ;  /* 0x000000000f087348 */ /* 0x001fea0003c00000 */
[----:B------:R1:W2:Y:S02]  /*11c30*/  SHFL.IDX P6, R14, R13, R12, R11 ;  /* 0x0000000c0d0e7389 */ /* 0x0002a400000c000b */
[----:B012---:R-:W-:Y:S01]  /*11c40*/  ENDCOLLECTIVE ;  /* 0x000000000000791b */ /* 0x007fe20003800000 */
.L_x_1286:
[----:B------:R-:W-:Y:S02]  /*11c50*/  IMAD.MOV.U32 R13, RZ, RZ, R0 ;  /* 0x000000ffff0d7224 */ /* 0x000fe400078e0000 */
[----:B------:R-:W-:-:S07]  /*11c60*/  IMAD.MOV.U32 R5, RZ, RZ, R14 ;  /* 0x000000ffff057224 */ /* 0x000fce00078e000e */
[----:B------:R-:W-:Y:S05]  /*11c70*/  WARPSYNC.COLLECTIVE R15, `(.L_x_1287) ;  /* 0x000000000f087348 */ /* 0x000fea0003c00000 */
[----:B------:R0:W1:Y:S02]  /*11c80*/  SHFL.IDX P6, R14, R13, R12, R11 ;  /* 0x0000000c0d0e7389 */ /* 0x00006400000c000b */
[----:B01----:R-:W-:Y:S01]  /*11c90*/  ENDCOLLECTIVE ;  /* 0x000000000000791b */ /* 0x003fe20003800000 */
.L_x_1287:
[----:B------:R-:W-:Y:S01]  /*11ca0*/  IMAD.MOV.U32 R13, RZ, RZ, R4 ;  /* 0x000000ffff0d7224 */ /* 0x000fe200078e0004 */
[----:B------:R-:W-:Y:S01]  /*11cb0*/  MOV R12, 0x3 ;  /* 0x00000003000c7802 */ /* 0x000fe20000000f00 */
[----:B------:R-:W-:-:S07]  /*11cc0*/  IMAD.MOV.U32 R2, RZ, RZ, R14 ;  /* 0x000000ffff027224 */ /* 0x000fce00078e000e */
[----:B------:R-:W-:Y:S05]  /*11cd0*/  WARPSYNC.COLLECTIVE R15, `(.L_x_1288) ;  /* 0x000000000f087348 */ /* 0x000fea0003c00000 */
[----:B------:R0:W1:Y:S02]  /*11ce0*/  SHFL.IDX P6, R14, R13, R12, R11 ;  /* 0x0000000c0d0e7389 */ /* 0x00006400000c000b */
[----:B01----:R-:W-:Y:S01]  /*11cf0*/  ENDCOLLECTIVE ;  /* 0x000000000000791b */ /* 0x003fe20003800000 */
.L_x_1288:
[----:B------:R-:W-:-:S05]  /*11d00*/  @!P5 LEA R2, P0, R6, R2, 0x1 ;  /* 0x000000020602d211 */ /* 0x000fca00078008ff */
[----:B------:R-:W-:-:S05]  /*11d10*/  @!P5 IMAD.X R3, RZ, RZ, R5, P0 ;  /* 0x000000ffff03d224 */ /* 0x000fca00000e0605 */
[----:B------:R-:W-:Y:S01]  /*11d20*/  @!PT LDS RZ, [RZ] ;  /* 0x00000000fffff984 */ /* 0x000fe20000000800 */
[----:B------:R-:W-:Y:S01]  /*11d30*/  @!PT LDS RZ, [RZ] ;  /* 0x00000000fffff984 */ /* 0x000fe20000000800 */
[----:B------:R-:W-:Y:S01]  /*11d40*/  @!PT LDS RZ, [RZ] ;  /* 0x00000000fffff984 */ /* 0x000fe20000000800 */
[----:B------:R0:W-:Y:S01]  /*11d50*/  @!P5 LDGSTS.E.BYPASS.LTC128B.128 [R26+0x23400], desc[UR36][R2.64], !P4 ;  /* 0x23400000021adfae */ /* 0x0001e2000e101d64 */
[----:B------:R-:W-:-:S03]  /*11d60*/  IMAD.MOV.U32 R13, RZ, RZ, R0 ;  /* 0x000000ffff0d7224 */ /* 0x000fc600078e0000 */
[----:B------:R0:W-:Y:S04]  /*11d70*/  @!P5 LDGSTS.E.BYPASS.LTC128B.128 [R26+0x27400], desc[UR36][R2.64+0x80], !P3 ;  /* 0x27400080021adfae */ /* 0x0001e8000d901d64 */
[----:B------:R0:W-:Y:S01]  /*11d80*/  @!P5 LDGSTS.E.BYPASS.LTC128B.128 [R26+0x2b400], desc[UR36][R2.64+0x100], !P2 ;  /* 0x2b400100021adfae */ /* 0x0001e2000d101d64 */
[----:B------:R-:W-:-:S03]  /*11d90*/  IMAD.MOV.U32 R5, RZ, RZ, R14 ;  /* 0x000000ffff057224 */ /* 0x000fc600078e000e */
[----:B------:R0:W-:Y:S01]  /*11da0*/  @!P5 LDGSTS.E.BYPASS.LTC128B.128 [R26+0x2f400], desc[UR36][R2.64+0x180], !P1 ;  /* 0x2f400180021adfae */ /* 0x0001e2000c901d64 */
[----:B------:R-:W-:-:S13]  /*11db0*/  LOP3.LUT P5, RZ, R23, 0x100, RZ, 0xc0, !PT ;  /* 0x0000010017ff7812 */ /* 0x000fda00078ac0ff */
[----:B0-----:R-:W-:Y:S05]  /*11dc0*/  WARPSYNC.COLLECTIVE R15, `(.L_x_1289) ;  /* 0x000000000f087348 */ /* 0x001fea0003c00000 */
[----:B------:R1:W2:Y:S02]  /*11dd0*/  SHFL.IDX P6, R14, R13, R12, R11 ;  /* 0x0000000c0d0e7389 */ /* 0x0002a400000c000b */
[----:B012---:R-:W-:Y:S01]  /*11de0*/  ENDCOLLECTIVE ;  /* 0x000000000000791b */ /* 0x007fe20003800000 */
.L_x_1289:
[----:B------:R-:W-:Y:S02]  /*11df0*/  IMAD.MOV.U32 R13, RZ, RZ, R4 ;  /* 0x000000ffff0d7224 */ /* 0x000fe400078e0004 */
[----:B------:R-:W-:Y:S01]  /*11e00*/  IMAD.MOV.U32 R12, RZ, RZ, 0x4 ;  /* 0x00000004ff0c7424 */ /* 0x000fe200078e00ff */
[----:B------:R-:W-:Y:S01]  /*11e10*/  LOP3.LUT P6, RZ, R23, 0x200, RZ, 0xc0, !PT ;  /* 0x0000020017ff7812 */ /* 0x000fe200078cc0ff */
[----:B------:R-:W-:-:S12]  /*11e20*/  IMAD.MOV.U32 R2, RZ, RZ, R14 ;  /* 0x000000ffff027224 */ /* 0x000fd800078e000e */
[----:B------:R-:W-:-:S05]  /*11e30*/  @!P6 LEA R2, P0, R6, R2, 0x1 ;  /* 0x000000020602e211 */ /* 0x000fca00078008ff */
[----:B------:R-:W-:-:S05]  /*11e40*/  @!P6 IMAD.X R3, RZ, RZ, R5, P0 ;  /* 0x000000ffff03e224 */ /* 0x000fca00000e0605 */
        /* <DEDUP_REMOVED lines=10> */
.L_x_1290:
[----:B------:R-:W-:Y:S01]  /*11ef0*/  MOV R13, R0 ;  /* 0x00000000000d7202 */ /* 0x000fe20000000f00 */
[----:B------:R-:W-:-:S07]  /*11f00*/  IMAD.MOV.U32 R5, RZ, RZ, R14 ;  /* 0x000000ffff057224 */ /* 0x000fce00078e000e */
[----:B------:R-:W-:Y:S05]  /*11f10*/  WARPSYNC.COLLECTIVE R15, `(.L_x_1291) ;  /* 0x000000000f087348 */ /* 0x000fea0003c00000 */
[----:B------:R0:W1:Y:S02]  /*11f20*/  SHFL.IDX P6, R14, R13, R12, R11 ;  /* 0x0000000c0d0e7389 */ /* 0x00006400000c000b */
[----:B01----:R-:W-:Y:S01]  /*11f30*/  ENDCOLLECTIVE ;  /* 0x000000000000791b */ /* 0x003fe20003800000 */
.L_x_1291:
[----:B------:R-:W-:Y:S02]  /*11f40*/  IMAD.MOV.U32 R13, RZ, RZ, R4 ;  /* 0x000000ffff0d7224 */ /* 0x000fe400078e0004 */
[----:B------:R-:W-:Y:S02]  /*11f50*/  IMAD.MOV.U32 R12, RZ, RZ, 0x5 ;  /* 0x00000005ff0c7424 */ /* 0x000fe400078e00ff */
[----:B------:R-:W-:-:S07]  /*11f60*/  IMAD.MOV.U32 R2, RZ, RZ, R14 ;  /* 0x000000ffff027224 */ /* 0x000fce00078e000e */
[----:B------:R-:W-:Y:S05]  /*11f70*/  WARPSYNC.COLLECTIVE R15, `(.L_x_1292) ;  /* 0x000000000f087348 */ /* 0x000fea0003c00000 */
[----:B------:R0:W1:Y:S02]  /*11f80*/  SHFL.IDX P6, R14, R13, R12, R11 ;  /* 0x0000000c0d0e7389 */ /* 0x00006400000c000b */
[----:B01----:R-:W-:Y:S01]  /*11f90*/  ENDCOLLECTIVE ;  /* 0x000000000000791b */ /* 0x003fe20003800000 */
.L_x_1292:
        /* <DEDUP_REMOVED lines=15> */
.L_x_1293:
[----:B------:R-:W-:Y:S02]  /*12090*/  IMAD.MOV.U32 R13, RZ, RZ, R4 ;  /* 0x000000ffff0d7224 */ /* 0x000fe400078e0004 */
[----:B------:R-:W-:Y:S01]  /*120a0*/  IMAD.MOV.U32 R12, RZ, RZ, 0x6 ;  /* 0x00000006ff0c7424 */ /* 0x000fe200078e00ff */
[----:B------:R-:W-:Y:S01]  /*120b0*/  LOP3.LUT P6, RZ, R23, 0x80, RZ, 0xc0, !PT ;  /* 0x0000008017ff7812 */ /* 0x000fe200078cc0ff */
[----:B------:R-:W-:-:S12]  /*120c0*/  IMAD.MOV.U32 R2, RZ, RZ, R14 ;  /* 0x000000ffff027224 */ /* 0x000fd800078e000e */
[----:B------:R-:W-:-:S04]  /*120d0*/  @!P6 LEA R2, P0, R6, R2, 0x1 ;  /* 0x000000020602e211 */ /* 0x000fc800078008ff */
[----:B------:R-:W-:-:S05]  /*120e0*/  @!P6 IADD3.X R3, RZ, R5, RZ, P0, !PT ;  /* 0x00000005ff03e210 */ /* 0x000fca00007fe4ff */
        /* <DEDUP_REMOVED lines=10> */
.L_x_1294:
[----:B------:R-:W-:Y:S02]  /*12190*/  IMAD.MOV.U32 R13, RZ, RZ, R0 ;  /* 0x000000ffff0d7224 */ /* 0x000fe400078e0000 */
[----:B------:R-:W-:-:S07]  /*121a0*/  IMAD.MOV.U32 R5, RZ, RZ, R14 ;  /* 0x000000ffff057224 */ /* 0x000fce00078e000e */
[----:B------:R-:W-:Y:S05]  /*121b0*/  WARPSYNC.COLLECTIVE R15, `(.L_x_1295) ;  /* 0x000000000f087348 */ /* 0x000fea0003c00000 */
[----:B------:R0:W1:Y:S02]  /*121c0*/  SHFL.IDX P6, R14, R13, R12, R11 ;  /* 0x0000000c0d0e7389 */ /* 0x00006400000c000b */
[----:B01----:R-:W-:Y:S01]  /*121d0*/  ENDCOLLECTIVE ;  /* 0x000000000000791b */ /* 0x003fe20003800000 */
.L_x_1295:
[----:B------:R-:W-:Y:S01]  /*121e0*/  IMAD.MOV.U32 R13, RZ, RZ, R4 ;  /* 0x000000ffff0d7224 */ /* 0x000fe200078e0004 */
[----:B------:R-:W-:Y:S01]  /*121f0*/  MOV R12, 0x7 ;  /* 0x00000007000c7802 */ /* 0x000fe20000000f00 */
[----:B------:R-:W-:-:S07]  /*12200*/  IMAD.MOV.U32 R2, RZ, RZ, R14 ;  /* 0x000000ffff027224 */ /* 0x000fce00078e000e */
[----:B------:R-:W-:Y:S05]  /*12210*/  WARPSYNC.COLLECTIVE R15, `(.L_x_1296) ;  /* 0x000000000f087348 */ /* 0x000fea0003c00000 */
[----:B------:R0:W1:Y:S02]  /*12220*/  SHFL.IDX P6, R14, R13, R12, R11 ;  /* 0x0000000c0d0e7389 */ /* 0x00006400000c000b */
[----:B01----:R-:W-:Y:S01]  /*12230*/  ENDCOLLECTIVE ;  /* 0x000000000000791b */ /* 0x003fe20003800000 */
.L_x_1296:
        /* <DEDUP_REMOVED lines=10> */
[----:B------:R0:W-:Y:S04]  /*122e0*/  @!P5 LDGSTS.E.BYPASS.LTC128B.128 [R26+0x31400], desc[UR36][R2.64+0x180], !P1 ;  /* 0x31400180021adfae */ /* 0x0001e8000c901d64 */
[----:B0-----:R-:W-:Y:S05]  /*122f0*/  WARPSYNC.COLLECTIVE R15, `(.L_x_1297) ;  /* 0x000000000f087348 */ /* 0x001fea0003c00000 */
[----:B------:R1:W2:Y:S02]  /*12300*/  SHFL.IDX P6, R14, R13, R12, R11 ;  /* 0x0000000c0d0e7389 */ /* 0x0002a400000c000b */
[----:B012---:R-:W-:Y:S01]  /*12310*/  ENDCOLLECTIVE ;  /* 0x000000000000791b */ /* 0x007fe20003800000 */
.L_x_1297:
[----:B------:R-:W-:Y:S05]  /*12320*/  BRA `(.L_x_1298) ;  /* 0xffffffb400dc7947 */ /* 0x000fea000383ffff */
.L_x_1193:
[----:B0-----:R0:W2:Y:S02]  /*12330*/  SYNCS.PHASECHK.TRANS64.TRYWAIT P0, [R22+URZ+0x32420], R3 ;  /* 0x03242003160075a7 */ /* 0x0010a4000800017f */
[----:B--2---:R-:W-:Y:S05]  /*12340*/  @!P0 NANOSLEEP.SYNCS 0x989680 ;  /* 0x009896800000895d */ /* 0x004fea0003900000 */
[----:B------:R-:W2:Y:S02]  /*12350*/  @!P0 SYNCS.PHASECHK.TRANS64 P0, [R22+URZ+0x32420], R3 ;  /* 0x03242003160085a7 */ /* 0x000ea4000800007f */
[----:B--2---:R-:W-:Y:S05]  /*12360*/  @!P0 BRA `(.L_x_1193) ;  /* 0xfffffffc00f08947 */ /* 0x004fea000383ffff */
[----:B------:R-:W-:Y:S05]  /*12370*/  BRA `(.L_x_1299) ;  /* 0xffffffb8004c7947 */ /* 0x000fea000383ffff */
.L_x_1196:
[----:B--2---:R2:W3:Y:S02]  /*12380*/  SYNCS.PHASECHK.TRANS64.TRYWAIT P0, [R25+URZ+0x32460], R0 ;  /* 0x03246000190075a7 */ /* 0x0044e4000800017f */
[----:B---3--:R-:W-:Y:S05]  /*12390*/  @!P0 NANOSLEEP.SYNCS 0x989680 ;  /* 0x009896800000895d */ /* 0x008fea0003900000 */
[----:B------:R-:W3:Y:S02]  /*123a0*/  @!P0 SYNCS.PHASECHK.TRANS64 P0, [R25+URZ+0x32460], R0 ;  /* 0x03246000190085a7 */ /* 0x000ee4000800007f */
[----:B---3--:R-:W-:Y:S05]  /*123b0*/  @!P0 BRA `(.L_x_1196) ;  /* 0xfffffffc00f08947 */ /* 0x008fea000383ffff */
[----:B------:R-:W-:Y:S05]  /*123c0*/  BRA `(.L_x_1300) ;  /* 0xffffffb800587947 */ /* 0x000fea000383ffff */
.L_x_1197:
        /* <DEDUP_REMOVED lines=8> */
.L_x_1302:
[----:B------:R-:W-:Y:S05]  /*12450*/  BSYNC B0 ;  /* 0x0000000000007941 */ /* 0x000fea0003800000 */
.L_x_1301:
[----:B------:R-:W0:Y:S01]  /*12460*/  S2R R8, SR_TID.X ;  /* 0x0000000000087919 */ /* 0x000e220000002100 */
[----:B------:R-:W-:Y:S01]  /*12470*/  MOV R13, R5 ;  /* 0x00000005000d7202 */ /* 0x000fe20000000f00 */
[----:B------:R-:W-:Y:S01]  /*12480*/  IMAD.MOV.U32 R12, RZ, RZ, RZ ;  /* 0x000000ffff0c7224 */ /* 0x000fe200078e00ff */
[C---:B------:R-:W-:Y:S01]  /*12490*/  LOP3.LUT P2, RZ, R7.reuse, 0x2, RZ, 0xc0, !PT ;  /* 0x0000000207ff7812 */ /* 0x040fe2000784c0ff */
[----:B------:R-:W-:Y:S01]  /*124a0*/  IMAD.MOV.U32 R11, RZ, RZ, 0x181f ;  /* 0x0000181fff0b7424 */ /* 0x000fe200078e00ff */
[----:B------:R-:W-:Y:S01]  /*124b0*/  LOP3.LUT P1, RZ, R7, 0x4, RZ, 0xc0, !PT ;  /* 0x0000000407ff7812 */ /* 0x000fe2000782c0ff */
[----:B------:R-:W-:Y:S02]  /*124c0*/  IMAD.MOV.U32 R15, RZ, RZ, -0x1 ;  /* 0xffffffffff0f7424 */ /* 0x000fe400078e00ff */
[----:B------:R-:W-:Y:S01]  /*124d0*/  IMAD.MOV.U32 R3, RZ, RZ, R14 ;  /* 0x000000ffff037224 */ /* 0x000fe200078e000e */
[----:B------:R-:W-:Y:S01]  /*124e0*/  ISETP.LT.OR P3, PT, R31, 0x1, !P1 ;  /* 0x000000011f00780c */ /* 0x000fe20004f61670 */
[----:B------:R-:W-:-:S12]  /*124f0*/  IMAD R4, R4, 0x2, R22 ;  /* 0x0000000204047824 */ /* 0x000fd800078e0216 */
[----:B0-----:R-:W-:Y:S05]  /*12500*/  WARPSYNC.COLLECTIVE R15, `(.L_x_1303) ;  /* 0x000000000f087348 */ /* 0x001fea0003c00000 */
[----:B------:R1:W2:Y:S02]  /*12510*/  SHFL.IDX P6, R14, R13, R12, R11 ;  /* 0x0000000c0d0e7389 */ /* 0x0002a400000c000b */
[----:B012---:R-:W-:Y:S01]  /*12520*/  ENDCOLLECTIVE ;  /* 0x000000000000791b */ /* 0x007fe20003800000 */
.L_x_1303:
[----:B------:R-:W-:Y:S01]  /*12530*/  MOV R13, R6 ;  /* 0x00000006000d7202 */ /* 0x000fe20000000f00 */
[----:B------:R-:W-:Y:S02]  /*12540*/  IMAD.MOV.U32 R12, RZ, RZ, 0x1 ;  /* 0x00000001ff0c7424 */ /* 0x000fe400078e00ff */
[----:B------:R-:W-:-:S05]  /*12550*/  IMAD.SHL.U32 R8, R8, 0x8, RZ ;  /* 0x0000000808087824 */ /* 0x000fca00078e00ff */
[----:B------:R-:W-:-:S05]  /*12560*/  LOP3.LUT R8, R8, 0x38, RZ, 0xc0, !PT ;  /* 0x0000003808087812 */ /* 0x000fca00078ec0ff */
[----:B------:R-:W-:-:S05]  /*12570*/  IMAD.SHL.U32 R0, R8, 0x2, RZ ;  /* 0x0000000208007824 */ /* 0x000fca00078e00ff */
[----:B------:R-:W-:-:S13]  /*12580*/  IADD3 R2, P0, R14, R0, RZ ;  /* 0x000000000e027210 */ /* 0x000fda0007f1e0ff */
[----:B------:R-:W-:Y:S05]  /*12590*/  WARPSYNC.COLLECTIVE R15, `(.L_x_1304) ;  /* 0x000000000f087348 */ /* 0x000fea0003c00000 */
[----:B------:R0:W1:Y:S02]  /*125a0*/  SHFL.IDX P6, R14, R13, R12, R11 ;  /* 0x0000000c0d0e7389 */ /* 0x00006400000c000b */
[----:B01----:R-:W-:Y:S01]  /*125b0*/  ENDCOLLECTIVE ;  /* 0x000000000000791b */ /* 0x003fe20003800000 */
.L_x_1304:
        /* <DEDUP_REMOVED lines=17> */
.L_x_1305:
[----:B------:R-:W-:Y:S02]  /*126d0*/  IMAD.MOV.U32 R13, RZ, RZ, R6 ;  /* 0x000000ffff0d7224 */ /* 0x000fe400078e0006 */
[----:B------:R-:W-:Y:S01]  /*126e0*/  IMAD.MOV.U32 R12, RZ, RZ, 0x2 ;  /* 0x00000002ff0c7424 */ /* 0x000fe200078e00ff */
[----:B------:R-:W-:-:S13]  /*126f0*/  IADD3 R2, P3, R14, R0, RZ ;  /* 0x000000000e027210 */ /* 0x000fda0007f7e0ff */
[----:B------:R-:W-:Y:S05]  /*12700*/  WARPSYNC.COLLECTIVE R15, `(.L_x_1306) ;  /* 0x000000000f087348 */ /* 0x000fea0003c00000 */
[----:B------:R0:W1:Y:S02]  /*12710*/  SHFL.IDX P6, R14, R13, R12, R11 ;  /* 0x0000000c0d0e7389 */ /* 0x00006400000c000b */
[----:B01----:R-:W-:Y:S01]  /*12720*/  ENDCOLLECTIVE ;  /* 0x000000000000791b */ /* 0x003fe20003800000 */
.L_x_1306:
        /* <DEDUP_REMOVED lines=17> */
.L_x_1307:
[----:B------:R-:W-:Y:S02]  /*12840*/  IMAD.MOV.U32 R13, RZ, RZ, R6 ;  /* 0x000000ffff0d7224 */ /* 0x000fe400078e0006 */
[----:B------:R-:W-:Y:S01]  /*12850*/  IMAD.MOV.U32 R12, RZ, RZ, 0x3 ;  /* 0x00000003ff0c7424 */ /* 0x000fe200078e00ff */
[----:B------:R-:W-:-:S13]  /*12860*/  IADD3 R2, P3, R14, R0, RZ ;  /* 0x000000000e027210 */ /* 0x000fda0007f7e0ff */
[----:B------:R-:W-:Y:S05]  /*12870*/  WARPSYNC.COLLECTIVE R15, `(.L_x_1308) ;  /* 0x000000000f087348 */ /* 0x000fea0003c00000 */
[----:B------:R0:W1:Y:S02]  /*12880*/  SHFL.IDX P6, R14, R13, R12, R11 ;  /* 0x0000000c0d0e7389 */ /* 0x00006400000c000b */
[----:B01----:R-:W-:Y:S01]  /*12890*/  ENDCOLLECTIVE ;  /* 0x000000000000791b */ /* 0x003fe20003800000 */
.L_x_1308:
        /* <DEDUP_REMOVED lines=17> */
.L_x_1309:
[----:B------:R-:W-:Y:S01]  /*129b0*/  IMAD.MOV.U32 R13, RZ, RZ, R6 ;  /* 0x000000ffff0d7224 */ /* 0x000fe200078e0006 */
[----:B------:R-:W-:Y:S02]  /*129c0*/  MOV R12, 0x4 ;  /* 0x00000004000c7802 */ /* 0x000fe40000000f00 */
[----:B------:R-:W-:-:S13]  /*129d0*/  IADD3 R2, P3, R14, R0, RZ ;  /* 0x000000000e027210 */ /* 0x000fda0007f7e0ff */
[----:B------:R-:W-:Y:S05]  /*129e0*/  WARPSYNC.COLLECTIVE R15, `(.L_x_1310) ;  /* 0x000000000f087348 */ /* 0x000fea0003c00000 */
[----:B------:R0:W1:Y:S02]  /*129f0*/  SHFL.IDX P6, R14, R13, R12, R11 ;  /* 0x0000000c0d0e7389 */ /* 0x00006400000c000b */
[----:B01----:R-:W-:Y:S01]  /*12a00*/  ENDCOLLECTIVE ;  /* 0x000000000000791b */ /* 0x003fe20003800000 */
.L_x_1310:
        /* <DEDUP_REMOVED lines=17> */
.L_x_1311:
[----:B------:R-:W-:Y:S02]  /*12b20*/  IMAD.MOV.U32 R13, RZ, RZ, R6 ;  /* 0x000000ffff0d7224 */ /* 0x000fe400078e0006 */
[----:B------:R-:W-:Y:S01]  /*12b30*/  IMAD.MOV.U32 R12, RZ, RZ, 0x5 ;  /* 0x00000005ff0c7424 */ /* 0x000fe200078e00ff */
[----:B------:R-:W-:-:S13]  /*12b40*/  IADD3 R2, P3, R14, R0, RZ ;  /* 0x000000000e027210 */ /* 0x000fda0007f7e0ff */
[----:B------:R-:W-:Y:S05]  /*12b50*/  WARPSYNC.COLLECTIVE R15, `(.L_x_1312) ;  /* 0x000000000f087348 */ /* 0x000fea0003c00000 */
[----:B------:R0:W1:Y:S02]  /*12b60*/  SHFL.IDX P6, R14, R13, R12, R11 ;  /* 0x0000000c0d0e7389 */ /* 0x00006400000c000b */
[----:B01----:R-:W-:Y:S01]  /*12b70*/  ENDCOLLECTIVE ;  /* 0x000000000000791b */ /* 0x003fe20003800000 */
.L_x_1312:
        /* <DEDUP_REMOVED lines=12> */
.L_x_1313:
        /* <DEDUP_REMOVED lines=9> */
.L_x_1204:
[----:B0-----:R0:W1:Y:S02]  /*12cd0*/  SYNCS.PHASECHK.TRANS64.TRYWAIT P0, [R10+URZ+0x32440], R20 ;  /* 0x032440140a0075a7 */ /* 0x001064000800017f */
[----:B-1----:R-:W-:Y:S05]  /*12ce0*/  @!P0 NANOSLEEP.SYNCS 0x989680 ;  /* 0x009896800000895d */ /* 0x002fea0003900000 */
[----:B------:R-:W1:Y:S02]  /*12cf0*/  @!P0 SYNCS.PHASECHK.TRANS64 P0, [R10+URZ+0x32440], R20 ;  /* 0x032440140a0085a7 */ /* 0x000e64000800007f */
[----:B-1----:R-:W-:Y:S05]  /*12d00*/  @!P0 BRA `(.L_x_1204) ;  /* 0xfffffffc00f08947 */ /* 0x002fea000383ffff */
[----:B------:R-:W-:Y:S05]  /*12d10*/  BRA `(.L_x_1315) ;  /* 0xffffffb800e47947 */ /* 0x000fea000383ffff */
.L_x_1205:
        /* <DEDUP_REMOVED lines=8> */
.L_x_1317:
[----:B------:R-:W-:Y:S05]  /*12da0*/  BSYNC B1 ;  /* 0x0000000000017941 */ /* 0x000fea0003800000 */
.L_x_1316:
[----:B------:R-:W-:Y:S01]  /*12db0*/  IMAD.MOV.U32 R13, RZ, RZ, R6 ;  /* 0x000000ffff0d7224 */ /* 0x000fe200078e0006 */
[----:B------:R-:W-:Y:S01]  /*12dc0*/  MOV R15, 0xffffffff ;  /* 0xffffffff000f7802 */ /* 0x000fe20000000f00 */
[----:B------:R-:W-:Y:S02]  /*12dd0*/  IMAD.MOV.U32 R12, RZ, RZ, RZ ;  /* 0x000000ffff0c7224 */ /* 0x000fe400078e00ff */
[----:B------:R-:W-:Y:S02]  /*12de0*/  IMAD.MOV.U32 R11, RZ, RZ, 0x181f ;  /* 0x0000181fff0b7424 */ /* 0x000fe400078e00ff */
[----:B------:R-:W-:Y:S02]  /*12df0*/  IMAD.MOV.U32 R3, RZ, RZ, R14 ;  /* 0x000000ffff037224 */ /* 0x000fe400078e000e */
[----:B------:R-:W-:-:S07]  /*12e00*/  IMAD R7, R7, 0x2, R22 ;  /* 0x0000000207077824 */ /* 0x000fce00078e0216 */
[----:B------:R-:W-:Y:S05]  /*12e10*/  WARPSYNC.COLLECTIVE R15, `(.L_x_1318) ;  /* 0x000000000f087348 */ /* 0x000fea0003c00000 */
[----:B------:R0:W1:Y:S02]  /*12e20*/  SHFL.IDX P6, R14, R13, R12, R11 ;  /* 0x0000000c0d0e7389 */ /* 0x00006400000c000b */
[----:B01----:R-:W-:Y:S01]  /*12e30*/  ENDCOLLECTIVE ;  /* 0x000000000000791b */ /* 0x003fe20003800000 */
.L_x_1318:
[----:B------:R-:W-:Y:S02]  /*12e40*/  IMAD.MOV.U32 R13, RZ, RZ, R8 ;  /* 0x000000ffff0d7224 */ /* 0x000fe400078e0008 */
[----:B------:R-:W-:Y:S02]  /*12e50*/  IMAD.MOV.U32 R12, RZ, RZ, 0x1 ;  /* 0x00000001ff0c7424 */ /* 0x000fe400078e00ff */
[----:B------:R-:W-:-:S07]  /*12e60*/  IMAD.MOV.U32 R2, RZ, RZ, R14 ;  /* 0x000000ffff027224 */ /* 0x000fce00078e000e */
[----:B------:R-:W-:Y:S05]  /*12e70*/  WARPSYNC.COLLECTIVE R15, `(.L_x_1319) ;  /* 0x000000000f087348 */ /* 0x000fea0003c00000 */
[----:B------:R0:W1:Y:S02]  /*12e80*/  SHFL.IDX P6, R14, R13, R12, R11 ;  /* 0x0000000c0d0e7389 */ /* 0x00006400000c000b */
[----:B01----:R-:W-:Y:S01]  /*12e90*/  ENDCOLLECTIVE ;  /* 0x000000000000791b */ /* 0x003fe20003800000 */
.L_x_1319:
        /* <DEDUP_REMOVED lines=11> */
.L_x_1320:
[----:B------:R-:W-:Y:S02]  /*12f50*/  IMAD.MOV.U32 R13, RZ, RZ, R8 ;  /* 0x000000ffff0d7224 */ /* 0x000fe400078e0008 */
[----:B------:R-:W-:Y:S01]  /*12f60*/  IMAD.MOV.U32 R12, RZ, RZ, 0x2 ;  /* 0x00000002ff0c7424 */ /* 0x000fe200078e00ff */
[----:B------:R-:W-:-:S07]  /*12f70*/  MOV R2, R14 ;  /* 0x0000000e00027202 */ /* 0x000fce0000000f00 */
[----:B------:R-:W-:Y:S05]  /*12f80*/  WARPSYNC.COLLECTIVE R15, `(.L_x_1321) ;  /* 0x000000000f087348 */ /* 0x000fea0003c00000 */
[----:B------:R0:W1:Y:S02]  /*12f90*/  SHFL.IDX P6, R14, R13, R12, R11 ;  /* 0x0000000c0d0e7389 */ /* 0x00006400000c000b */
[----:B01----:R-:W-:Y:S01]  /*12fa0*/  ENDCOLLECTIVE ;  /* 0x000000000000791b */ /* 0x003fe20003800000 */
.L_x_1321:
        /* <DEDUP_REMOVED lines=11> */
.L_x_1322:
[----:B------:R-:W-:Y:S01]  /*13060*/  MOV R13, R8 ;  /* 0x00000008000d7202 */ /* 0x000fe20000000f00 */
[----:B------:R-:W-:Y:S02]  /*13070*/  IMAD.MOV.U32 R12, RZ, RZ, 0x3 ;  /* 0x00000003ff0c7424 */ /* 0x000fe400078e00ff */
[----:B------:R-:W-:-:S07]  /*13080*/  IMAD.MOV.U32 R2, RZ, RZ, R14 ;  /* 0x000000ffff027224 */ /* 0x000fce00078e000e */
[----:B------:R-:W-:Y:S05]  /*13090*/  WARPSYNC.COLLECTIVE R15, `(.L_x_1323) ;  /* 0x000000000f087348 */ /* 0x000fea0003c00000 */
[----:B------:R0:W1:Y:S02]  /*130a0*/  SHFL.IDX P6, R14, R13, R12, R11 ;  /* 0x0000000c0d0e7389 */ /* 0x00006400000c000b */
[----:B01----:R-:W-:Y:S01]  /*130b0*/  ENDCOLLECTIVE ;  /* 0x000000000000791b */ /* 0x003fe20003800000 */
.L_x_1323:
        /* <DEDUP_REMOVED lines=11> */
.L_x_1324:
[----:B------:R-:W-:Y:S02]  /*13170*/  IMAD.MOV.U32 R13, RZ, RZ, R8 ;  /* 0x000000ffff0d7224 */ /* 0x000fe400078e0008 */
[----:B------:R-:W-:Y:S02]  /*13180*/  IMAD.MOV.U32 R12, RZ, RZ, 0x4 ;  /* 0x00000004ff0c7424 */ /* 0x000fe400078e00ff */
[----:B------:R-:W-:-:S07]  /*13190*/  IMAD.MOV.U32 R2, RZ, RZ, R14 ;  /* 0x000000ffff027224 */ /* 0x000fce00078e000e */
[----:B------:R-:W-:Y:S05]  /*131a0*/  WARPSYNC.COLLECTIVE R15, `(.L_x_1325) ;  /* 0x000000000f087348 */ /* 0x000fea0003c00000 */
[----:B------:R0:W1:Y:S02]  /*131b0*/  SHFL.IDX P6, R14, R13, R12, R11 ;  /* 0x0000000c0d0e7389 */ /* 0x00006400000c000b */
[----:B01----:R-:W-:Y:S01]  /*131c0*/  ENDCOLLECTIVE ;  /* 0x000000000000791b */ /* 0x003fe20003800000 */
.L_x_1325:
        /* <DEDUP_REMOVED lines=11> */
.L_x_1326:
[----:B------:R-:W-:Y:S02]  /*13280*/  IMAD.MOV.U32 R13, RZ, RZ, R8 ;  /* 0x000000ffff0d7224 */ /* 0x000fe400078e0008 */
[----:B------:R-:W-:Y:S02]  /*13290*/  IMAD.MOV.U32 R12, RZ, RZ, 0x5 ;  /* 0x00000005ff0c7424 */ /* 0x000fe400078e00ff */
[----:B------:R-:W-:-:S07]  /*132a0*/  IMAD.MOV.U32 R2, RZ, RZ, R14 ;  /* 0x000000ffff027224 */ /* 0x000fce00078e000e */
[----:B------:R-:W-:Y:S05]  /*132b0*/  WARPSYNC.COLLECTIVE R15, `(.L_x_1327) ;  /* 0x000000000f087348 */ /* 0x000fea0003c00000 */
[----:B------:R0:W1:Y:S02]  /*132c0*/  SHFL.IDX P6, R14, R13, R12, R11 ;  /* 0x0000000c0d0e7389 */ /* 0x00006400000c000b */
[----:B01----:R-:W-:Y:S01]  /*132d0*/  ENDCOLLECTIVE ;  /* 0x000000000000791b */ /* 0x003fe20003800000 */
.L_x_1327:
        /* <DEDUP_REMOVED lines=11> */
.L_x_1328:
[----:B------:R-:W-:Y:S05]  /*13390*/  BRA `(.L_x_1329) ;  /* 0xffffffb800147947 */ /* 0x000fea000383ffff */
.L_x_1210:
[----:B---3--:R3:W4:Y:S02]  /*133a0*/  SYNCS.PHASECHK.TRANS64.TRYWAIT P0, [R10+URZ+0x32460], R20 ;  /* 0x032460140a0075a7 */ /* 0x008724000800017f */
[----:B----4-:R-:W-:Y:S05]  /*133b0*/  @!P0 NANOSLEEP.SYNCS 0x989680 ;  /* 0x009896800000895d */ /* 0x010fea0003900000 */
[----:B------:R-:W4:Y:S02]  /*133c0*/  @!P0 SYNCS.PHASECHK.TRANS64 P0, [R10+URZ+0x32460], R20 ;  /* 0x032460140a0085a7 */ /* 0x000f24000800007f */
[----:B----4-:R-:W-:Y:S05]  /*133d0*/  @!P0 BRA `(.L_x_1210) ;  /* 0xfffffffc00f08947 */ /* 0x010fea000383ffff */
[----:B------:R-:W-:Y:S05]  /*133e0*/  BRA `(.L_x_1330) ;  /* 0xffffffb800607947 */ /* 0x000fea000383ffff */
.L_x_1211:
[----:B------:R-:W-:Y:S01]  /*133f0*/  BSSY B1, `(.L_x_1331) ;  /* 0x0000008000017945 */ /* 0x000fe20003800000 */
[----:B------:R-:W-:Y:S01]  /*13400*/  MOV R13, R25 ;  /* 0x00000019000d7202 */ /* 0x000fe20000000f00 */
[----:B------:R-:W-:Y:S02]  /*13410*/  IMAD.MOV.U32 R12, RZ, RZ, RZ ;  /* 0x000000ffff0c7224 */ /* 0x000fe400078e00ff */
[----:B------:R-:W-:Y:S02]  /*13420*/  IMAD.MOV.U32 R11, RZ, RZ, 0x181f ;  /* 0x0000181fff0b7424 */ /* 0x000fe400078e00ff */
[----:B------:R-:W-:-:S07]  /*13430*/  IMAD.MOV.U32 R15, RZ, RZ, -0x1 ;  /* 0xffffffffff0f7424 */ /* 0x000fce00078e00ff */
[----:B--2---:R-:W-:Y:S05]  /*13440*/  WARPSYNC.COLLECTIVE R15, `(.L_x_1332) ;  /* 0x000000000f087348 */ /* 0x004fea0003c00000 */
[----:B------:R0:W1:Y:S02]  /*13450*/  SHFL.IDX P6, R14, R13, R12, R11 ;  /* 0x0000000c0d0e7389 */ /* 0x00006400000c000b */
[----:B012---:R-:W-:Y:S01]  /*13460*/  ENDCOLLECTIVE ;  /* 0x000000000000791b */ /* 0x007fe20003800000 */
.L_x_1332:
[----:B------:R-:W-:Y:S05]  /*13470*/  BSYNC B1 ;  /* 0x0000000000017941 */ /* 0x000fea0003800000 */
.L_x_1331:
        /* <DEDUP_REMOVED lines=9> */
.L_x_1333:
[----:B------:R-:W-:Y:S02]  /*13510*/  IMAD.MOV.U32 R13, RZ, RZ, R25 ;  /* 0x000000ffff0d7224 */ /* 0x000fe400078e0019 */
[----:B------:R-:W-:Y:S01]  /*13520*/  IMAD.MOV.U32 R12, RZ, RZ, 0x1 ;  /* 0x00000001ff0c7424 */ /* 0x000fe200078e00ff */
[----:B------:R-:W-:-:S13]  /*13530*/  IADD3 R2, P0, R14, R0, RZ ;  /* 0x000000000e027210 */ /* 0x000fda0007f1e0ff */
[----:B------:R-:W-:Y:S05]  /*13540*/  WARPSYNC.COLLECTIVE R15, `(.L_x_1334) ;  /* 0x000000000f087348 */ /* 0x000fea0003c00000 */
[----:B------:R0:W1:Y:S02]  /*13550*/  SHFL.IDX P6, R14, R13, R12, R11 ;  /* 0x0000000c0d0e7389 */ /* 0x00006400000c000b */
[----:B01----:R-:W-:Y:S01]  /*13560*/  ENDCOLLECTIVE ;  /* 0x000000000000791b */ /* 0x003fe20003800000 */
.L_x_1334:
        /* <DEDUP_REMOVED lines=13> */
.L_x_1335:
[----:B------:R-:W-:Y:S01]  /*13640*/  MOV R13, R25 ;  /* 0x00000019000d7202 */ /* 0x000fe20000000f00 */
[----:B------:R-:W-:Y:S01]  /*13650*/  IMAD.MOV.U32 R12, RZ, RZ, 0x2 ;  /* 0x00000002ff0c7424 */ /* 0x000fe200078e00ff */
[----:B------:R-:W-:-:S13]  /*13660*/  IADD3 R2, P0, R14, R0, RZ ;  /* 0x000000000e027210 */ /* 0x000fda0007f1e0ff */
[----:B------:R-:W-:Y:S05]  /*13670*/  WARPSYNC.COLLECTIVE R15, `(.L_x_1336) ;  /* 0x000000000f087348 */ /* 0x000fea0003c00000 */
[----:B------:R0:W1:Y:S02]  /*13680*/  SHFL.IDX P6, R14, R13, R12, R11 ;  /* 0x0000000c0d0e7389 */ /* 0x00006400000c000b */
[----:B01----:R-:W-:Y:S01]  /*13690*/  ENDCOLLECTIVE ;  /* 0x000000000000791b */ /* 0x003fe20003800000 */
.L_x_1336:
        /* <DEDUP_REMOVED lines=13> */
.L_x_1337:
[----:B------:R-:W-:Y:S02]  /*13770*/  IMAD.MOV.U32 R13, RZ, RZ, R25 ;  /* 0x000000ffff0d7224 */ /* 0x000fe400078e0019 */
[----:B------:R-:W-:Y:S02]  /*13780*/  IMAD.MOV.U32 R12, RZ, RZ, 0x3 ;  /* 0x00000003ff0c7424 */ /* 0x000fe400078e00ff */
[----:B------:R-:W-:-:S07]  /*13790*/  IMAD.MOV.U32 R8, RZ, RZ, R14 ;  /* 0x000000ffff087224 */ /* 0x000fce00078e000e */
[----:B------:R-:W-:Y:S05]  /*137a0*/  WARPSYNC.COLLECTIVE R15, `(.L_x_1338) ;  /* 0x000000000f087348 */ /* 0x000fea0003c00000 */
[----:B------:R0:W1:Y:S02]  /*137b0*/  SHFL.IDX P6, R14, R13, R12, R11 ;  /* 0x0000000c0d0e7389 */ /* 0x00006400000c000b */
[----:B01----:R-:W-:Y:S01]  /*137c0*/  ENDCOLLECTIVE ;  /* 0x000000000000791b */ /* 0x003fe20003800000 */
.L_x_1338:
        /* <DEDUP_REMOVED lines=14> */
.L_x_1339:
[----:B------:R-:W-:Y:S02]  /*138b0*/  IMAD.MOV.U32 R13, RZ, RZ, R25 ;  /* 0x000000ffff0d7224 */ /* 0x000fe400078e0019 */
[----:B------:R-:W-:Y:S01]  /*138c0*/  IMAD.MOV.U32 R12, RZ, RZ, 0x4 ;  /* 0x00000004ff0c7424 */ /* 0x000fe200078e00ff */
[----:B------:R-:W-:-:S13]  /*138d0*/  IADD3 R2, P0, R14, R0, RZ ;  /* 0x000000000e027210 */ /* 0x000fda0007f1e0ff */
[----:B------:R-:W-:Y:S05]  /*138e0*/  WARPSYNC.COLLECTIVE R15, `(.L_x_1340) ;  /* 0x000000000f087348 */ /* 0x000fea0003c00000 */
[----:B------:R0:W1:Y:S02]  /*138f0*/  SHFL.IDX P6, R14, R13, R12, R11 ;  /* 0x0000000c0d0e7389 */ /* 0x00006400000c000b */
[----:B01----:R-:W-:Y:S01]  /*13900*/  ENDCOLLECTIVE ;  /* 0x000000000000791b */ /* 0x003fe20003800000 */
.L_x_1340:
        /* <DEDUP_REMOVED lines=13> */
.L_x_1341:
[----:B------:R-:W-:Y:S01]  /*139e0*/  MOV R13, R25 ;  /* 0x00000019000d7202 */ /* 0x000fe20000000f00 */
[----:B------:R-:W-:Y:S01]  /*139f0*/  IMAD.MOV.U32 R12, RZ, RZ, 0x5 ;  /* 0x00000005ff0c7424 */ /* 0x000fe200078e00ff */
[----:B------:R-:W-:-:S13]  /*13a00*/  IADD3 R2, P0, R14, R0, RZ ;  /* 0x000000000e027210 */ /* 0x000fda0007f1e0ff */
[----:B------:R-:W-:Y:S05]  /*13a10*/  WARPSYNC.COLLECTIVE R15, `(.L_x_1342) ;  /* 0x000000000f087348 */ /* 0x000fea0003c00000 */
[----:B------:R0:W1:Y:S02]  /*13a20*/  SHFL.IDX P6, R14, R13, R12, R11 ;  /* 0x0000000c0d0e7389 */ /* 0x00006400000c000b */
[----:B01----:R-:W-:Y:S01]  /*13a30*/  ENDCOLLECTIVE ;  /* 0x000000000000791b */ /* 0x003fe20003800000 */
.L_x_1342:
        /* <DEDUP_REMOVED lines=13> */
.L_x_1343:
[----:B------:R-:W-:Y:S05]  /*13b10*/  BRA `(.L_x_1344) ;  /* 0xffffffb400a87947 */ /* 0x000fea000383ffff */
.L_x_1219:
        /* <DEDUP_REMOVED lines=8> */
.L_x_1346:
[----:B------:R-:W-:Y:S05]  /*13ba0*/  BSYNC B0 ;  /* 0x0000000000007941 */ /* 0x000fea0003800000 */
.L_x_1345:
[----:B------:R-:W-:Y:S01]  /*13bb0*/  IMAD.MOV.U32 R13, RZ, RZ, R16 ;  /* 0x000000ffff0d7224 */ /* 0x000fe200078e0010 */
[----:B------:R-:W-:Y:S01]  /*13bc0*/  MOV R5, R14 ;  /* 0x0000000e00057202 */ /* 0x000fe20000000f00 */
[----:B------:R-:W-:Y:S02]  /*13bd0*/  IMAD.MOV.U32 R12, RZ, RZ, 0x1 ;  /* 0x00000001ff0c7424 */ /* 0x000fe400078e00ff */
[----:B------:R-:W-:Y:S02]  /*13be0*/  IMAD.MOV.U32 R11, RZ, RZ, 0x1f ;  /* 0x0000001fff0b7424 */ /* 0x000fe400078e00ff */
[----:B------:R-:W-:Y:S02]  /*13bf0*/  IMAD.MOV.U32 R15, RZ, RZ, -0x1 ;  /* 0xffffffffff0f7424 */ /* 0x000fe400078e00ff */
[----:B------:R-:W-:-:S07]  /*13c00*/  IMAD.IADD R7, R19, 0x1, R8 ;  /* 0x0000000113077824 */ /* 0x000fce00078e0208 */
[----:B------:R-:W-:Y:S05]  /*13c10*/  WARPSYNC.COLLECTIVE R15, `(.L_x_1347) ;  /* 0x000000000f087348 */ /* 0x000fea0003c00000 */
[----:B------:R0:W1:Y:S02]  /*13c20*/  SHFL.IDX P6, R14, R13, R12, R11 ;  /* 0x0000000c0d0e7389 */ /* 0x00006400000c000b */
[----:B01----:R-:W-:Y:S01]  /*13c30*/  ENDCOLLECTIVE ;  /* 0x000000000000791b */ /* 0x003fe20003800000 */
.L_x_1347:
        /* <DEDUP_REMOVED lines=11> */
[C---:B------:R-:W-:Y:S02]  /*13cf0*/  ISETP.GE.U32.AND P5, PT, R8.reuse, 0x10, PT ;  /* 0x000000100800780c */ /* 0x040fe40003fa6070 */
[----:B--2---:R-:W-:Y:S02]  /*13d00*/  @!P1 MOV R4, R2 ;  /* 0x0000000200049202 */ /* 0x004fe40000000f00 */
[----:B------:R-:W-:-:S03]  /*13d10*/  ISETP.NE.AND P1, PT, R8, RZ, PT ;  /* 0x000000ff0800720c */ /* 0x000fc60003f25270 */
[----:B------:R-:W-:-:S10]  /*13d20*/  IMAD.MOV.U32 R13, RZ, RZ, R4 ;  /* 0x000000ffff0d7224 */ /* 0x000fd400078e0004 */
[----:B------:R-:W-:Y:S05]  /*13d30*/  WARPSYNC.COLLECTIVE R15, `(.L_x_1348) ;  /* 0x000000000f087348 */ /* 0x000fea0003c00000 */
[----:B------:R0:W1:Y:S02]  /*13d40*/  SHFL.UP P6, R14, R13, R12, R11 ;  /* 0x0400000c0d0e7389 */ /* 0x00006400000c000b */
[----:B01----:R-:W-:Y:S01]  /*13d50*/  ENDCOLLECTIVE ;  /* 0x000000000000791b */ /* 0x003fe20003800000 */
.L_x_1348:
[----:B------:R-:W-:Y:S01]  /*13d60*/  IMAD.MOV.U32 R12, RZ, RZ, 0x2 ;  /* 0x00000002ff0c7424 */ /* 0x000fe200078e00ff */
[----:B------:R-:W-:-:S05]  /*13d70*/  SEL R7, R14, RZ, P1 ;  /* 0x000000ff0e077207 */ /* 0x000fca0000800000 */
[----:B------:R-:W-:-:S04]  /*13d80*/  IMAD.IADD R6, R4, 0x1, R7 ;  /* 0x0000000104067824 */ /* 0x000fc800078e0207 */
[----:B------:R-:W-:-:S07]  /*13d90*/  IMAD.MOV.U32 R13, RZ, RZ, R6 ;  /* 0x000000ffff0d7224 */ /* 0x000fce00078e0006 */
[----:B------:R-:W-:Y:S05]  /*13da0*/  WARPSYNC.COLLECTIVE R15, `(.L_x_1349) ;  /* 0x000000000f087348 */ /* 0x000fea0003c00000 */
[----:B------:R0:W1:Y:S02]  /*13db0*/  SHFL.UP P6, R14, R13, R12, R11 ;  /* 0x0400000c0d0e7389 */ /* 0x00006400000c000b */
[----:B01----:R-:W-:Y:S01]  /*13dc0*/  ENDCOLLECTIVE ;  /* 0x000000000000791b */ /* 0x003fe20003800000 */
.L_x_1349:
[----:B------:R-:W-:Y:S02]  /*13dd0*/  MOV R12, 0x4 ;  /* 0x00000004000c7802 */ /* 0x000fe40000000f00 */
[----:B------:R-:W-:-:S05]  /*13de0*/  SEL R7, R14, RZ, P2 ;  /* 0x000000ff0e077207 */ /* 0x000fca0001000000 */
[----:B------:R-:W-:-:S04]  /*13df0*/  IMAD.IADD R7, R6, 0x1, R7 ;  /* 0x0000000106077824 */ /* 0x000fc800078e0207 */
[----:B------:R-:W-:-:S07]  /*13e00*/  IMAD.MOV.U32 R13, RZ, RZ, R7 ;  /* 0x000000ffff0d7224 */ /* 0x000fce00078e0007 */
[----:B------:R-:W-:Y:S05]  /*13e10*/  WARPSYNC.COLLECTIVE R15, `(.L_x_1350) ;  /* 0x000000000f087348 */ /* 0x000fea0003c00000 */
[----:B------:R0:W1:Y:S02]  /*13e20*/  SHFL.UP P6, R14, R13, R12, R11 ;  /* 0x0400000c0d0e7389 */ /* 0x00006400000c000b */
[----:B01----:R-:W-:Y:S01]  /*13e30*/  ENDCOLLECTIVE ;  /* 0x000000000000791b */ /* 0x003fe20003800000 */
.L_x_1350:
[----:B------:R-:W-:Y:S01]  /*13e40*/  IMAD.MOV.U32 R12, RZ, RZ, 0x8 ;  /* 0x00000008ff0c7424 */ /* 0x000fe200078e00ff */
[----:B------:R-:W-:-:S05]  /*13e50*/  SEL R2, R14, RZ, P3 ;  /* 0x000000ff0e027207 */ /* 0x000fca0001800000 */
[----:B------:R-:W-:-:S04]  /*13e60*/  IMAD.IADD R2, R7, 0x1, R2 ;  /* 0x0000000107027824 */ /* 0x000fc800078e0202 */
[----:B------:R-:W-:-:S07]  /*13e70*/  IMAD.MOV.U32 R13, RZ, RZ, R2 ;  /* 0x000000ffff0d7224 */ /* 0x000fce00078e0002 */
[----:B------:R-:W-:Y:S05]  /*13e80*/  WARPSYNC.COLLECTIVE R15, `(.L_x_1351) ;  /* 0x000000000f087348 */ /* 0x000fea0003c00000 */
[----:B------:R0:W1:Y:S02]  /*13e90*/  SHFL.UP P6, R14, R13, R12, R11 ;  /* 0x0400000c0d0e7389 */ /* 0x00006400000c000b */
[----:B01----:R-:W-:Y:S01]  /*13ea0*/  ENDCOLLECTIVE ;  /* 0x000000000000791b */ /* 0x003fe20003800000 */
.L_x_1351:
[----:B------:R-:W-:Y:S01]  /*13eb0*/  IMAD.MOV.U32 R12, RZ, RZ, 0x10 ;  /* 0x00000010ff0c7424 */ /* 0x000fe200078e00ff */
[----:B------:R-:W-:-:S05]  /*13ec0*/  SEL R3, R14, RZ, P4 ;  /* 0x000000ff0e037207 */ /* 0x000fca0002000000 */
[----:B------:R-:W-:-:S04]  /*13ed0*/  IMAD.IADD R3, R2, 0x1, R3 ;  /* 0x0000000102037824 */ /* 0x000fc800078e0203 */
[----:B------:R-:W-:-:S07]  /*13ee0*/  IMAD.MOV.U32 R13, RZ, RZ, R3 ;  /* 0x000000ffff0d7224 */ /* 0x000fce00078e0003 */
[----:B------:R-:W-:Y:S05]  /*13ef0*/  WARPSYNC.COLLECTIVE R15, `(.L_x_1352) ;  /* 0x000000000f087348 */ /* 0x000fea0003c00000 */
[----:B------:R0:W1:Y:S02]  /*13f00*/  SHFL.UP P6, R14, R13, R12, R11 ;  /* 0x0400000c0d0e7389 */ /* 0x00006400000c000b */
[----:B01----:R-:W-:Y:S01]  /*13f10*/  ENDCOLLECTIVE ;  /* 0x000000000000791b */ /* 0x003fe20003800000 */
.L_x_1352:
        /* <DEDUP_REMOVED lines=8> */
.L_x_1353:
[----:B------:R-:W-:Y:S05]  /*13fa0*/  BRA `(.L_x_1354) ;  /* 0xffffffb800007947 */ /* 0x000fea000383ffff */
.L_x_1224:
[----:B------:R-:W-:Y:S01]  /*13fb0*/  BSSY B0, `(.L_x_1355) ;  /* 0x0000008000007945 */ /* 0x000fe20003800000 */
[----:B-----5:R-:W-:Y:S02]  /*13fc0*/  IMAD.MOV.U32 R13, RZ, RZ, R4 ;  /* 0x000000ffff0d7224 */ /* 0x020fe400078e0004 */
[----:B------:R-:W-:Y:S02]  /*13fd0*/  IMAD.MOV.U32 R12, RZ, RZ, 0x1 ;  /* 0x00000001ff0c7424 */ /* 0x000fe400078e00ff */
[----:B------:R-:W-:Y:S02]  /*13fe0*/  IMAD.MOV.U32 R11, RZ, RZ, RZ ;  /* 0x000000ffff0b7224 */ /* 0x000fe400078e00ff */
[----:B------:R-:W-:-:S07]  /*13ff0*/  IMAD.MOV.U32 R15, RZ, RZ, -0x1 ;  /* 0xffffffffff0f7424 */ /* 0x000fce00078e00ff */
[----:B0123--:R-:W-:Y:S05]  /*14000*/  WARPSYNC.COLLECTIVE R15, `(.L_x_1356) ;  /* 0x000000000f087348 */ /* 0x00ffea0003c00000 */
[----:B------:R4:W0:Y:S02]  /*14010*/  SHFL.UP P6, R14, R13, R12, R11 ;  /* 0x0400000c0d0e7389 */ /* 0x00082400000c000b */
[----:B01234-:R-:W-:Y:S01]  /*14020*/  ENDCOLLECTIVE ;  /* 0x000000000000791b */ /* 0x01ffe20003800000 */
.L_x_1356:
[----:B------:R-:W-:Y:S05]  /*14030*/  BSYNC B0 ;  /* 0x0000000000007941 */ /* 0x000fea0003800000 */
.L_x_1355:
[----:B------:R-:W-:Y:S01]  /*14040*/  SEL R13, R14, RZ, P1 ;  /* 0x000000ff0e0d7207 */ /* 0x000fe20000800000 */
[----:B------:R-:W-:Y:S01]  /*14050*/  IMAD.MOV.U32 R11, RZ, RZ, RZ ;  /* 0x000000ffff0b7224 */ /* 0x000fe200078e00ff */
[----:B------:R-:W-:Y:S01]  /*14060*/  MOV R12, 0x2 ;  /* 0x00000002000c7802 */ /* 0x000fe20000000f00 */
[----:B------:R-:W-:Y:S02]  /*14070*/  IMAD.MOV.U32 R15, RZ, RZ, -0x1 ;  /* 0xffffffffff0f7424 */ /* 0x000fe400078e00ff */
[----:B------:R-:W-:-:S07]  /*14080*/  IMAD.IADD R13, R4, 0x1, R13 ;  /* 0x00000001040d7824 */ /* 0x000fce00078e020d */
[----:B------:R-:W-:Y:S05]  /*14090*/  WARPSYNC.COLLECTIVE R15, `(.L_x_1357) ;  /* 0x000000000f087348 */ /* 0x000fea0003c00000 */
[----:B------:R0:W1:Y:S02]  /*140a0*/  SHFL.UP P6, R14, R13, R12, R11 ;  /* 0x0400000c0d0e7389 */ /* 0x00006400000c000b */
[----:B01----:R-:W-:Y:S01]  /*140b0*/  ENDCOLLECTIVE ;  /* 0x000000000000791b */ /* 0x003fe20003800000 */
.L_x_1357:
[----:B------:R-:W-:Y:S01]  /*140c0*/  IMAD.MOV.U32 R12, RZ, RZ, 0x4 ;  /* 0x00000004ff0c7424 */ /* 0x000fe200078e00ff */
[----:B------:R-:W-:-:S05]  /*140d0*/  SEL R0, R14, RZ, P2 ;  /* 0x000000ff0e007207 */ /* 0x000fca0001000000 */
[----:B------:R-:W-:-:S04]  /*140e0*/  IMAD.IADD R0, R13, 0x1, R0 ;  /* 0x000000010d007824 */ /* 0x000fc800078e0200 */
[----:B------:R-:W-:-:S07]  /*140f0*/  IMAD.MOV.U32 R13, RZ, RZ, R0 ;  /* 0x000000ffff0d7224 */ /* 0x000fce00078e0000 */
[----:B------:R-:W-:Y:S05]  /*14100*/  WARPSYNC.COLLECTIVE R15, `(.L_x_1358) ;  /* 0x000000000f087348 */ /* 0x000fea0003c00000 */
[----:B------:R0:W1:Y:S02]  /*14110*/  SHFL.UP P6, R14, R13, R12, R11 ;  /* 0x0400000c0d0e7389 */ /* 0x00006400000c000b */
[----:B01----:R-:W-:Y:S01]  /*14120*/  ENDCOLLECTIVE ;  /* 0x000000000000791b */ /* 0x003fe20003800000 */
.L_x_1358:
[----:B------:R-:W-:Y:S02]  /*14130*/  MOV R12, 0x8 ;  /* 0x00000008000c7802 */ /* 0x000fe40000000f00 */
[----:B------:R-:W-:-:S05]  /*14140*/  SEL R3, R14, RZ, P3 ;  /* 0x000000ff0e037207 */ /* 0x000fca0001800000 */
[----:B------:R-:W-:-:S04]  /*14150*/  IMAD.IADD R2, R0, 0x1, R3 ;  /* 0x0000000100027824 */ /* 0x000fc800078e0203 */
[----:B------:R-:W-:-:S07]  /*14160*/  IMAD.MOV.U32 R13, RZ, RZ, R2 ;  /* 0x000000ffff0d7224 */ /* 0x000fce00078e0002 */
[----:B------:R-:W-:Y:S05]  /*14170*/  WARPSYNC.COLLECTIVE R15, `(.L_x_1359) ;  /* 0x000000000f087348 */ /* 0x000fea0003c00000 */
[----:B------:R0:W1:Y:S02]  /*14180*/  SHFL.UP P6, R14, R13, R12, R11 ;  /* 0x0400000c0d0e7389 */ /* 0x00006400000c000b */
[----:B01----:R-:W-:Y:S01]  /*14190*/  ENDCOLLECTIVE ;  /* 0x000000000000791b */ /* 0x003fe20003800000 */
.L_x_1359:
[----:B------:R-:W-:Y:S01]  /*141a0*/  IMAD.MOV.U32 R12, RZ, RZ, 0x10 ;  /* 0x00000010ff0c7424 */ /* 0x000fe200078e00ff */
[----:B------:R-:W-:-:S05]  /*141b0*/  SEL R3, R14, RZ, P4 ;  /* 0x000000ff0e037207 */ /* 0x000fca0002000000 */
[----:B------:R-:W-:-:S04]  /*141c0*/  IMAD.IADD R3, R2, 0x1, R3 ;  /* 0x0000000102037824 */ /* 0x000fc800078e0203 */
[----:B------:R-:W-:-:S07]  /*141d0*/  IMAD.MOV.U32 R13, RZ, RZ, R3 ;  /* 0x000000ffff0d7224 */ /* 0x000fce00078e0003 */
[----:B------:R-:W-:Y:S05]  /*141e0*/  WARPSYNC.COLLECTIVE R15, `(.L_x_1360) ;  /* 0x000000000f087348 */ /* 0x000fea0003c00000 */
[----:B------:R0:W1:Y:S02]  /*141f0*/  SHFL.UP P6, R14, R13, R12, R11 ;  /* 0x0400000c0d0e7389 */ /* 0x00006400000c000b */
[----:B01----:R-:W-:Y:S01]  /*14200*/  ENDCOLLECTIVE ;  /* 0x000000000000791b */ /* 0x003fe20003800000 */
.L_x_1360:
        /* <DEDUP_REMOVED lines=8> */
.L_x_1361:
[----:B------:R-:W-:Y:S05]  /*14290*/  BRA `(.L_x_1362) ;  /* 0xffffffb400e07947 */ /* 0x000fea000383ffff */
.L_x_1226:
[----:B------:R-:W-:Y:S01]  /*142a0*/  BSSY B0, `(.L_x_1363) ;  /* 0x0000006000007945 */ /* 0x000fe20003800000 */
[----:B------:R-:W-:Y:S02]  /*142b0*/  PLOP3.LUT P6, PT, P6, PT, PT, 0x8, 0x0 ;  /* 0x000000000000781c */ /* 0x000fe400037ce170 */
[----:B------:R-:W-:-:S11]  /*142c0*/  MOV R15, 0xffffffff ;  /* 0xffffffff000f7802 */ /* 0x000fd60000000f00 */
[----:B012---:R-:W-:Y:S05]  /*142d0*/  WARPSYNC.COLLECTIVE R15, `(.L_x_1364) ;  /* 0x000000000f087348 */ /* 0x007fea0003c00000 */
[----:B------:R-:W-:Y:S01]  /*142e0*/  VOTE.ANY R14, PT, P6 ;  /* 0x00000000000e7806 */ /* 0x000fe200030e0100 */
[----:B012---:R-:W-:Y:S06]  /*142f0*/  ENDCOLLECTIVE ;  /* 0x000000000000791b */ /* 0x007fec0003800000 */
.L_x_1364:
[----:B------:R-:W-:Y:S05]  /*14300*/  BSYNC B0 ;  /* 0x0000000000007941 */ /* 0x000fea0003800000 */
.L_x_1363:
        /* <DEDUP_REMOVED lines=9> */
.L_x_1365:
[----:B------:R-:W-:Y:S01]  /*143a0*/  IMAD.MOV.U32 R4, RZ, RZ, R14 ;  /* 0x000000ffff047224 */ /* 0x000fe200078e000e */
[----:B------:R-:W-:Y:S06]  /*143b0*/  BRA `(.L_x_1366) ;  /* 0xffffffb400d07947 */ /* 0x000fec000383ffff */
.L_x_1228:
[----:B------:R-:W-:Y:S01]  /*143c0*/  BSSY B0, `(.L_x_1367) ;  /* 0x0000007000007945 */ /* 0x000fe20003800000 */
[----:B------:R-:W-:Y:S01]  /*143d0*/  IMAD.MOV.U32 R13, RZ, RZ, R6 ;  /* 0x000000ffff0d7224 */ /* 0x000fe200078e0006 */
[----:B------:R-:W-:Y:S01]  /*143e0*/  MOV R11, 0x1f ;  /* 0x0000001f000b7802 */ /* 0x000fe20000000f00 */
[----:B------:R-:W-:-:S07]  /*143f0*/  IMAD.MOV.U32 R15, RZ, RZ, -0x1 ;  /* 0xffffffffff0f7424 */ /* 0x000fce00078e00ff */
[----:B01234-:R-:W-:Y:S05]  /*14400*/  WARPSYNC.COLLECTIVE R15, `(.L_x_1368) ;  /* 0x000000000f087348 */ /* 0x01ffea0003c00000 */
[----:B------:R0:W0:Y:S02]  /*14410*/  SHFL.IDX P6, R14, R13, R12, R11 ;  /* 0x0000000c0d0e7389 */ /* 0x00002400000c000b */
[----:B01234-:R-:W-:Y:S01]  /*14420*/  ENDCOLLECTIVE ;  /* 0x000000000000791b */ /* 0x01ffe20003800000 */
.L_x_1368:
[----:B------:R-:W-:Y:S05]  /*14430*/  BSYNC B0 ;  /* 0x0000000000007941 */ /* 0x000fea0003800000 */
.L_x_1367:
[----:B------:R-:W-:Y:S05]  /*14440*/  BRA `(.L_x_1227) ;  /* 0xffffffb400c87947 */ /* 0x000fea000383ffff */
.L_x_1232:
[----:B0-----:R0:W1:Y:S02]  /*14450*/  SYNCS.PHASECHK.TRANS64.TRYWAIT P0, [R5+URZ+0x32420], R0 ;  /* 0x03242000050075a7 */ /* 0x001064000800017f */
[----:B-1----:R-:W-:Y:S05]  /*14460*/  @!P0 NANOSLEEP.SYNCS 0x989680 ;  /* 0x009896800000895d */ /* 0x002fea0003900000 */
[----:B------:R-:W1:Y:S02]  /*14470*/  @!P0 SYNCS.PHASECHK.TRANS64 P0, [R5+URZ+0x32420], R0 ;  /* 0x03242000050085a7 */ /* 0x000e64000800007f */
[----:B-1----:R-:W-:Y:S05]  /*14480*/  @!P0 BRA `(.L_x_1232) ;  /* 0xfffffffc00f08947 */ /* 0x002fea000383ffff */
[----:B------:R-:W-:Y:S05]  /*14490*/  BRA `(.L_x_1369) ;  /* 0xffffffb800b47947 */ /* 0x000fea000383ffff */
.L_x_1233:
        /* <DEDUP_REMOVED lines=8> */
[----:B0-23--:R-:W-:Y:S05]  /*14520*/  WARPSYNC.COLLECTIVE R15, `(.L_x_1371) ;  /* 0x000000000f087348 */ /* 0x00dfea0003c00000 */
[----:B------:R1:W4:Y:S02]  /*14530*/  SHFL.IDX P6, R14, R13, R12, R11 ;  /* 0x0000000c0d0e7389 */ /* 0x00032400000c000b */
[----:B01234-:R-:W-:Y:S01]  /*14540*/  ENDCOLLECTIVE ;  /* 0x000000000000791b */ /* 0x01ffe20003800000 */
.L_x_1371:
[----:B------:R-:W-:Y:S05]  /*14550*/  BSYNC B0 ;  /* 0x0000000000007941 */ /* 0x000fea0003800000 */
.L_x_1370:
[----:B------:R-:W-:Y:S05]  /*14560*/  BRA `(.L_x_1372) ;  /* 0xffffffb8009c7947 */ /* 0x000fea000383ffff */
.L_x_1236:
[----:B------:R-:W-:Y:S01]  /*14570*/  BSSY B1, `(.L_x_1373) ;  /* 0x0000006000017945 */ /* 0x000fe20003800000 */
[----:B------:R-:W-:-:S07]  /*14580*/  IMAD.MOV.U32 R15, RZ, RZ, -0x1 ;  /* 0xffffffffff0f7424 */ /* 0x000fce00078e00ff */
[----:B0-23--:R-:W-:Y:S05]  /*14590*/  WARPSYNC.COLLECTIVE R15, `(.L_x_1374) ;  /* 0x000000000f0c7348 */ /* 0x00dfea0003c00000 */
[----:B------:R-:W-:Y:S02]  /*145a0*/  ELECT P6, UR62, PT ;  /* 0x00000000003e782f */ /* 0x000fe400038c0000 */
[----:B------:R-:W-:Y:S01]  /*145b0*/  MOV R14, UR62 ;  /* 0x0000003e000e7c02 */ /* 0x000fe20008000f00 */
[----:B0-23--:R-:W-:Y:S10]  /*145c0*/  ENDCOLLECTIVE ;  /* 0x000000000000791b */ /* 0x00dff40003800000 */
.L_x_1374:
[----:B------:R-:W-:Y:S05]  /*145d0*/  BSYNC B1 ;  /* 0x0000000000017941 */ /* 0x000fea0003800000 */
.L_x_1373:
[----:B------:R-:W-:Y:S05]  /*145e0*/  BRA `(.L_x_1375) ;  /* 0xffffffb800947947 */ /* 0x000fea000383ffff */
.L_x_1238:
[----:B0-----:R0:W1:Y:S02]  /*145f0*/  SYNCS.PHASECHK.TRANS64.TRYWAIT P1, [R3+URZ+0x32440], R2 ;  /* 0x03244002030075a7 */ /* 0x001064000802017f */
[----:B-1----:R-:W-:Y:S05]  /*14600*/  @!P1 NANOSLEEP.SYNCS 0x989680 ;  /* 0x009896800000995d */ /* 0x002fea0003900000 */
[----:B------:R-:W1:Y:S02]  /*14610*/  @!P1 SYNCS.PHASECHK.TRANS64 P1, [R3+URZ+0x32440], R2 ;  /* 0x03244002030095a7 */ /* 0x000e64000802007f */
[----:B-1----:R-:W-:Y:S05]  /*14620*/  @!P1 BRA `(.L_x_1238) ;  /* 0xfffffffc00f09947 */ /* 0x002fea000383ffff */
[----:B------:R-:W-:Y:S05]  /*14630*/  BRA `(.L_x_1376) ;  /* 0xffffffb800bc7947 */ /* 0x000fea000383ffff */
.L_x_1240:
[----:B-1----:R1:W4:Y:S02]  /*14640*/  SYNCS.PHASECHK.TRANS64.TRYWAIT P1, [R5+URZ+0x32440], R0 ;  /* 0x03244000050075a7 */ /* 0x002324000802017f */
[----:B----4-:R-:W-:Y:S05]  /*14650*/  @!P1 NANOSLEEP.SYNCS 0x989680 ;  /* 0x009896800000995d */ /* 0x010fea0003900000 */
[----:B------:R-:W4:Y:S02]  /*14660*/  @!P1 SYNCS.PHASECHK.TRANS64 P1, [R5+URZ+0x32440], R0 ;  /* 0x03244000050095a7 */ /* 0x000f24000802007f */
[----:B----4-:R-:W-:Y:S05]  /*14670*/  @!P1 BRA `(.L_x_1240) ;  /* 0xfffffffc00f09947 */ /* 0x010fea000383ffff */
[----:B------:R-:W-:Y:S05]  /*14680*/  BRA `(.L_x_1377) ;  /* 0xffffffb800c87947 */ /* 0x000fea000383ffff */
.L_x_1242:
[----:B----4-:R4:W0:Y:S02]  /*14690*/  SYNCS.PHASECHK.TRANS64.TRYWAIT P1, [R3+URZ+0x32460], R2 ;  /* 0x03246002030075a7 */ /* 0x010824000802017f */
[----:B0-----:R-:W-:Y:S05]  /*146a0*/  @!P1 NANOSLEEP.SYNCS 0x989680 ;  /* 0x009896800000995d */ /* 0x001fea0003900000 */
[----:B------:R-:W0:Y:S02]  /*146b0*/  @!P1 SYNCS.PHASECHK.TRANS64 P1, [R3+URZ+0x32460], R2 ;  /* 0x03246002030095a7 */ /* 0x000e24000802007f */
[----:B0-----:R-:W-:Y:S05]  /*146c0*/  @!P1 BRA `(.L_x_1242) ;  /* 0xfffffffc00f09947 */ /* 0x001fea000383ffff */
[----:B------:R-:W-:Y:S05]  /*146d0*/  BRA `(.L_x_1378) ;  /* 0xffffffb800c47947 */ /* 0x000fea000383ffff */
.L_x_1379:
        /* <DEDUP_REMOVED lines=10> */
.L_x_6452:


//--------------------- .text._ZN7cutlass13device_kernelIN5flash11enable_sm90INS1_16FlashAttnFwdSm90INS1_25CollectiveMainloopFwdSm90ILi2EN4cute5tupleIJNS5_1CILi1EEES8_S8_EEENS6_IJNS7_ILi128EEENS7_ILi96EEENS7_ILi64EEEEEELi256ENS_10bfloat16_tEfNS_4arch4Sm90ELb0ELb0ELb1ELb1ELb1ELb1ELb1ELb1ELb0ELb1ELb0ELb0EEENS1_21CollectiveEpilogueFwdINS6_IJSA_NS7_ILi256EEESB_EEES9_SE_SG_Li256ELb1ELb1ELb0ELb0EEENS1_36VarlenDynamicPersistentTileSchedulerILi128ELi96ELi256ELi128ELb0ELb1ELb1ELb0ELb1ELb1EEEEEEEEEvNT_6ParamsE --------------------------
	.section	.text._ZN7cutlass13device_kernelIN5flash11enable_sm90INS1_16FlashAttnFwdSm90INS1_25CollectiveMainloopFwdSm90ILi2EN4cute5tupleIJNS5_1CILi1EEES8_S8_EEENS6_IJNS7_ILi128EEENS7_ILi96EEENS7_ILi64EEEEEELi256ENS_10bfloat16_tEfNS_4arch4Sm90ELb0ELb0ELb1ELb1ELb1ELb1ELb1ELb1ELb0ELb1ELb0ELb0EEENS1_21CollectiveEpilogueFwdINS6_IJSA_NS7_ILi256EEESB_EEES9_SE_SG_Li256ELb1ELb1ELb0ELb0EEENS1_36VarlenDynamicPersistentTileSchedulerILi128ELi96ELi256ELi128ELb0ELb1ELb1ELb0ELb1ELb1EEEEEEEEEvNT_6ParamsE,"ax",@progbits
	.align	128
.text._ZN7cutlass13device_kernelIN5flash11enable_sm90INS1_16FlashAttnFwdSm90INS1_25CollectiveMainloopFwdSm90ILi2EN4cute5tupleIJNS5_1CILi1EEES8_S8_EEENS6_IJNS7_ILi128EEENS7_ILi96EEENS7_ILi64EEEEEELi256ENS_10bfloat16_tEfNS_4arch4Sm90ELb0ELb0ELb1ELb1ELb1ELb1ELb1ELb1ELb0ELb1ELb0ELb0EEENS1_21CollectiveEpilogueFwdINS6_IJSA_NS7_ILi256EEESB_EEES9_SE_SG_Li256ELb1ELb1ELb0ELb0EEENS1_36VarlenDynamicPersistentTileSchedulerILi128ELi96ELi256ELi128ELb0ELb1ELb1ELb0ELb1ELb1EEEEEEEEEvNT_6ParamsE:
        .type           _ZN7cutlass13device_kernelIN5flash11enable_sm90INS1_16FlashAttnFwdSm90INS1_25CollectiveMainloopFwdSm90ILi2EN4cute5tupleIJNS5_1CILi1EEES8_S8_EEENS6_IJNS7_ILi128EEENS7_ILi96EEENS7_ILi64EEEEEELi256ENS_10bfloat16_tEfNS_4arch4Sm90ELb0ELb0ELb1ELb1ELb1ELb1ELb1ELb1ELb0ELb1ELb0ELb0EEENS1_21CollectiveEpilogueFwdINS6_IJSA_NS7_ILi256EEESB_EEES9_SE_SG_Li256ELb1ELb1ELb0ELb0EEENS1_36VarlenDynamicPersistentTileSchedulerILi128ELi96ELi256ELi128ELb0ELb1ELb1ELb0ELb1ELb1EEEEEEEEEvNT_6ParamsE,@function
        .size           _ZN7cutlass13device_kernelIN5flash11enable_sm90INS1_16FlashAttnFwdSm90INS1_25CollectiveMainloopFwdSm90ILi2EN4cute5tupleIJNS5_1CILi1EEES8_S8_EEENS6_IJNS7_ILi128EEENS7_ILi96EEENS7_ILi64EEEEEELi256ENS_10bfloat16_tEfNS_4arch4Sm90ELb0ELb0ELb1ELb1ELb1ELb1ELb1ELb1ELb0ELb1ELb0ELb0EEENS1_21CollectiveEpilogueFwdINS6_IJSA_NS7_ILi256EEESB_EEES9_SE_SG_Li256ELb1ELb1ELb0ELb0EEENS1_36VarlenDynamicPersistentTileSchedulerILi128ELi96ELi256ELi128ELb0ELb1ELb1ELb0ELb1ELb1EEEEEEEEEvNT_6ParamsE,(.L_x_6453 - _ZN7cutlass13device_kernelIN5flash11enable_sm90INS1_16FlashAttnFwdSm90INS1_25CollectiveMainloopFwdSm90ILi2EN4cute5tupleIJNS5_1CILi1EEES8_S8_EEENS6_IJNS7_ILi128EEENS7_ILi96EEENS7_ILi64EEEEEELi256ENS_10bfloat16_tEfNS_4arch4Sm90ELb0ELb0ELb1ELb1ELb1ELb1ELb1ELb1ELb0ELb1ELb0ELb0EEENS1_21CollectiveEpilogueFwdINS6_IJSA_NS7_ILi256EEESB_EEES9_SE_SG_Li256ELb1ELb1ELb0ELb0EEENS1_36VarlenDynamicPersistentTileSchedulerILi128ELi96ELi256ELi128ELb0ELb1ELb1ELb0ELb1ELb1EEEEEEEEEvNT_6ParamsE)
        .other          _ZN7cutlass13device_kernelIN5flash11enable_sm90INS1_16FlashAttnFwdSm90INS1_25CollectiveMainloopFwdSm90ILi2EN4cute5tupleIJNS5_1CILi1EEES8_S8_EEENS6_IJNS7_ILi128EEENS7_ILi96EEENS7_ILi64EEEEEELi256ENS_10bfloat16_tEfNS_4arch4Sm90ELb0ELb0ELb1ELb1ELb1ELb1ELb1ELb1ELb0ELb1ELb0ELb0EEENS1_21CollectiveEpilogueFwdINS6_IJSA_NS7_ILi256EEESB_EEES9_SE_SG_Li256ELb1ELb1ELb0ELb0EEENS1_36VarlenDynamicPersistentTileSchedulerILi128ELi96ELi256ELi128ELb0ELb1ELb1ELb0ELb1ELb1EEEEEEEEEvNT_6ParamsE,@"STO_CUDA_ENTRY STV_DEFAULT"
_ZN7cutlass13device_kernelIN5flash11enable_sm90INS1_16FlashAttnFwdSm90INS1_25CollectiveMainloopFwdSm90ILi2EN4cute5tupleIJNS5_1CILi1EEES8_S8_EEENS6_IJNS7_ILi128EEENS7_ILi96EEENS7_ILi64EEEEEELi256ENS_10bfloat16_tEfNS_4arch4Sm90ELb0ELb0ELb1ELb1ELb1ELb1ELb1ELb1ELb0ELb1ELb0ELb0EEENS1_21CollectiveEpilogueFwdINS6_IJSA_NS7_ILi256EEESB_EEES9_SE_SG_Li256ELb1ELb1ELb0ELb0EEENS1_36VarlenDynamicPersistentTileSchedulerILi128ELi96ELi256ELi128ELb0ELb1ELb1ELb0ELb1ELb1EEEEEEEEEvNT_6ParamsE:
        /* <DEDUP_REMOVED lines=17> */
.L_x_1381:
[----:B------:R-:W-:Y:S05]  /*0110*/  BSYNC B0 ;  /* 0x0000000000007941 */ /* 0x000fea0003800000 */
.L_x_1380:
[----:B------:R-:W-:Y:S01]  /*0120*/  VOTEU.ANY UP0, P0 ;  /* 0x00000000003f7886 */ /* 0x000fe20000000100 */
[----:B------:R-:W0:Y:S01]  /*0130*/  SHFL.IDX PT, R2, R0, RZ, 0x1f ;  /* 0x00001fff00027589 */ /* 0x000e2200000e0000 */
[----:B------:R-:W-:Y:S01]  /*0140*/  UMOV UR4, 0x80 ;  /* 0x0000008000047882 */ /* 0x000fe20000000000 */
[----:B------:R-:W-:Y:S01]  /*0150*/  UMOV UR7, 0x100 ;  /* 0x0000010000077882 */ /* 0x000fe20000000000 */
[----:B------:R-:W-:Y:S01]  /*0160*/  VOTEU.ANY UP1, P0 ;  /* 0x00000000003f7886 */ /* 0x000fe20000020100 */
[----:B------:R-:W1:Y:S01]  /*0170*/  @UP0 S2UR UR8, SR_CgaCtaId ;  /* 0x00000000000809c3 */ /* 0x000e620000008800 */
[----:B------:R-:W-:Y:S01]  /*0180*/  @UP0 UMOV UR6, 0x400 ;  /* 0x0000040000060882 */ /* 0x000fe20000000000 */
[----:B------:R-:W-:-:S04]  /*0190*/  @UP0 UIADD3 UR4, -UR4, 0x100000, URZ ;  /* 0x0010000004040890 */ /* 0x000fc8000fffe13f */
[----:B------:R-:W-:Y:S02]  /*01a0*/  @UP0 USHF.L.U32 UR5, UR4, 0xb, URZ ;  /* 0x0000000b04050899 */ /* 0x000fe4000800063f */
[----:B------:R-:W-:Y:S01]  /*01b0*/  @UP0 USHF.L.U32 UR4, UR4, 0x1, URZ ;  /* 0x0000000104040899 */ /* 0x000fe2000800063f */
[----:B------:R-:W-:Y:S01]  /*01c0*/  SHF.R.U32.HI R3, RZ, 0x7, R3 ;  /* 0x00000007ff037819 */ /* 0x000fe20000011603 */
[----:B------:R-:W-:Y:S01]  /*01d0*/  VOTEU.ANY UP2, P0 ;  /* 0x00000000003f7886 */ /* 0x000fe20000040100 */
[----:B0-----:R-:W-:-:S03]  /*01e0*/  ISETP.NE.AND P1, PT, R2, RZ, PT ;  /* 0x000000ff0200720c */ /* 0x001fc60003f25270 */
[----:B------:R0:W2:Y:S01]  /*01f0*/  SHFL.IDX PT, R2, R3, RZ, 0x1f ;  /* 0x00001fff03027589 */ /* 0x0000a200000e0000 */
[----:B-1----:R-:W-:Y:S02]  /*0200*/  @UP0 ULEA UR8, UR8, UR6, 0x18 ;  /* 0x0000000608080291 */ /* 0x002fe4000f8ec03f */
[----:B------:R-:W-:-:S04]  /*0210*/  @UP0 UIADD3 UR6, -UR7, 0x100000, URZ ;  /* 0x0010000007060890 */ /* 0x000fc8000fffe13f */
[----:B------:R-:W-:Y:S02]  /*0220*/  @UP0 USHF.L.U32 UR7, UR6, 0xb, URZ ;  /* 0x0000000b06070899 */ /* 0x000fe4000800063f */
[----:B------:R-:W-:Y:S01]  /*0230*/  @UP0 USHF.L.U32 UR6, UR6, 0x1, URZ ;  /* 0x0000000106060899 */ /* 0x000fe2000800063f */
[----:B------:R-:W-:Y:S01]  /*0240*/  VOTEU.ANY UP0, P0 ;  /* 0x00000000003f7886 */ /* 0x000fe20000000100 */
[----:B------:R-:W1:Y:S04]  /*0250*/  FENCE.VIEW.ASYNC.S ;  /* 0x00000000000073c6 */ /* 0x000e680000000000 */
[----:B-1----:R0:W1:Y:S01]  /*0260*/  @UP0 SYNCS.EXCH.64 URZ, [UR8+0x32400], UR4 ;  /* 0x03240004083f05b2 */ /* 0x0020620008000100 */
[----:B------:R0:W3:Y:S05]  /*0270*/  @UP1 SYNCS.EXCH.64 URZ, [UR8+0x32410], UR4 ;  /* 0x03241004083f15b2 */ /* 0x0000ea0008000100 */
[----:B------:R0:W4:Y:S02]  /*0280*/  @UP2 SYNCS.EXCH.64 URZ, [UR8+0x32420], UR6 ;  /* 0x03242006083f25b2 */ /* 0x0001240008000100 */
        /* <DEDUP_REMOVED lines=19> */
.L_x_1382:
        /* <DEDUP_REMOVED lines=22> */
.L_x_1383:
        /* <DEDUP_REMOVED lines=18> */
.L_x_1384:
        /* <DEDUP_REMOVED lines=22> */
.L_x_1385:
        /* <DEDUP_REMOVED lines=22> */
.L_x_1386:
[----:B--2---:R-:W-:Y:S01]  /*0900*/  ISETP.NE.AND P0, PT, R2, RZ, PT ;  /* 0x000000ff0200720c */ /* 0x004fe20003f05270 */
[----:B------:R-:W-:Y:S01]  /*0910*/  IMAD.MOV.U32 R2, RZ, RZ, 0x1 ;  /* 0x00000001ff027424 */ /* 0x000fe200078e00ff */
[----:B------:R-:W-:Y:S01]  /*0920*/  NOP ;  /* 0x0000000000007918 */ /* 0x000fe20000000000 */
[----:B------:R-:W-:Y:S01]  /*0930*/  ULDC.64 UR60, c[0x0][0x208] ;  /* 0x00008200003c7ab9 */ /* 0x000fe20000000a00 */
[----:B------:R-:W-:Y:S02]  /*0940*/  BSSY B9, `(.L_x_1387) ;  /* 0x00018b7000097945 */ /* 0x000fe40003800000 */
[----:B------:R-:W-:-:S05]  /*0950*/  SEL R2, R2, 0x2, !P0 ;  /* 0x0000000202027807 */ /* 0x000fca0004000000 */
[----:B------:R2:W-:Y:S01]  /*0960*/  STL [R1+0x8], R2 ;  /* 0x0000080201007387 */ /* 0x0005e20000100800 */
[----:B01-34-:R-:W-:Y:S06]  /*0970*/  BAR.SYNC.DEFER_BLOCKING 0x0 ;  /* 0x0000000000007b1d */ /* 0x01bfec0000010000 */
[----:B------:R-:W-:Y:S05]  /*0980*/  @!P0 BRA `(.L_x_1388) ;  /* 0x0000011800208947 */ /* 0x000fea0003800000 */
.L_x_1389:
[----:B------:R-:W-:-:S08]  /*0990*/  NOP ;  /* 0x0000000000007918 */ /* 0x000fd00000000000 */
[----:B------:R-:W0:Y:S02]  /*09a0*/  USETMAXREG.TRY_ALLOC.CTAPOOL UP0, 0xe8 ;  /* 0x000000e8000079c8 */ /* 0x000e240008000600 */
[----:B0-----:R-:W-:-:S13]  /*09b0*/  PLOP3.LUT P0, PT, PT, PT, UP0, 0x80, 0x0 ;  /* 0x000000000000781c */ /* 0x001fda0003f0f008 */
[----:B------:R-:W-:Y:S05]  /*09c0*/  @!P0 BRA `(.L_x_1389) ;  /* 0xfffffffc00f08947 */ /* 0x000fea000383ffff */
[----:B------:R-:W2:Y:S01]  /*09d0*/  S2R R0, SR_TID.X ;  /* 0x0000000000007919 */ /* 0x000ea20000002100 */
[----:B------:R-:W-:Y:S01]  /*09e0*/  MOV R19, 0x400 ;  /* 0x0000040000137802 */ /* 0x000fe20000000f00 */
[----:B------:R-:W-:Y:S01]  /*09f0*/  ULDC UR4, c[0x0][0xd3c] ;  /* 0x00034f0000047ab9 */ /* 0x000fe20000000800 */
[----:B--2---:R-:W-:Y:S02]  /*0a00*/  SHF.R.U32.HI R2, RZ, 0x7, R0 ;  /* 0x00000007ff027819 */ /* 0x004fe40000011600 */
[----:B------:R-:W0:Y:S01]  /*0a10*/  S2R R0, SR_CgaCtaId ;  /* 0x0000000000007919 */ /* 0x000e220000008800 */
        /* <DEDUP_REMOVED lines=9> */
[----:B------:R-:W2:Y:S01]  /*0ab0*/  LDL.LU R13, [R1+0x8] ;  /* 0x00000800010d7983 */ /* 0x000ea20000300800 */
[----:B------:R-:W0:Y:S02]  /*0ac0*/  S2R R0, SR_TID.X ;  /* 0x0000000000007919 */ /* 0x000e240000002100 */
[----:B0-----:R-:W-:-:S05]  /*0ad0*/  VIADD R12, R0, 0xffffff80 ;  /* 0xffffff80000c7836 */ /* 0x001fca0000000000 */
[----:B------:R-:W-:-:S04]  /*0ae0*/  SHF.R.S32.HI R0, RZ, 0x1f, R12 ;  /* 0x0000001fff007819 */ /* 0x000fc8000001140c */
[----:B------:R-:W-:-:S04]  /*0af0*/  LEA.HI R2, R0, R12, RZ, 0x7 ;  /* 0x0000000c00027211 */ /* 0x000fc800078f38ff */
[----:B------:R-:W-:-:S05]  /*0b00*/  LOP3.LUT R3, R2, 0xffffff80, RZ, 0xc0, !PT ;  /* 0xffffff8002037812 */ /* 0x000fca00078ec0ff */
[----:B------:R-:W-:-:S05]  /*0b10*/  IMAD.IADD R11, R12, 0x1, -R3 ;  /* 0x000000010c0b7824 */ /* 0x000fca00078e0a03 */
[----:B------:R-:W-:-:S04]  /*0b20*/  SHF.R.S32.HI R7, RZ, 0x1f, R11 ;  /* 0x0000001fff077819 */ /* 0x000fc8000001140b */
[----:B------:R-:W-:-:S04]  /*0b30*/  LEA.HI R8, R7, R11, RZ, 0x2 ;  /* 0x0000000b07087211 */ /* 0x000fc800078f10ff */
[--C-:B------:R-:W-:Y:S02]  /*0b40*/  SHF.R.S32.HI R4, RZ, 0x2, R8.reuse ;  /* 0x00000002ff047819 */ /* 0x100fe40000011408 */
[----:B------:R-:W-:-:S04]  /*0b50*/  SHF.R.S32.HI R3, RZ, 0x1f, R8 ;  /* 0x0000001fff037819 */ /* 0x000fc80000011408 */
[----:B------:R-:W-:Y:S02]  /*0b60*/  LEA.HI R5, R3, R4, RZ, 0x3 ;  /* 0x0000000403057211 */ /* 0x000fe400078f18ff */
[----:B------:R-:W-:Y:S02]  /*0b70*/  LEA.HI R3, R0, R12, RZ, 0x4 ;  /* 0x0000000c00037211 */ /* 0x000fe400078f20ff */
[----:B------:R-:W-:Y:S02]  /*0b80*/  LOP3.LUT R9, R5, 0xfffffff8, RZ, 0xc0, !PT ;  /* 0xfffffff805097812 */ /* 0x000fe400078ec0ff */
[----:B------:R-:W-:Y:S02]  /*0b90*/  SHF.R.S32.HI R14, RZ, 0x7, R2 ;  /* 0x00000007ff0e7819 */ /* 0x000fe40000011402 */
[----:B------:R-:W-:Y:S01]  /*0ba0*/  SHF.R.S32.HI R6, RZ, 0x4, R3 ;  /* 0x00000004ff067819 */ /* 0x000fe20000011403 */
[----:B------:R-:W-:Y:S01]  /*0bb0*/  IMAD.IADD R10, R4, 0x1, -R9 ;  /* 0x00000001040a7824 */ /* 0x000fe200078e0a09 */
[----:B------:R-:W-:-:S02]  /*0bc0*/  LEA.HI R7, R7, R11, RZ, 0x5 ;  /* 0x0000000b07077211 */ /* 0x000fc400078f28ff */
[----:B------:R-:W-:Y:S02]  /*0bd0*/  LEA.HI R2, R2, R14, RZ, 0x1 ;  /* 0x0000000e02027211 */ /* 0x000fe400078f08ff */
[C---:B------:R-:W-:Y:S02]  /*0be0*/  LOP3.LUT R4, R3.reuse, 0x3fffff0, RZ, 0xc0, !PT ;  /* 0x03fffff003047812 */ /* 0x040fe400078ec0ff */
[----:B------:R-:W-:Y:S02]  /*0bf0*/  LEA.HI R3, R3, R6, RZ, 0x1 ;  /* 0x0000000603037211 */ /* 0x000fe400078f08ff */
[----:B------:R-:W-:Y:S02]  /*0c00*/  SHF.R.S32.HI R7, RZ, 0x5, R7 ;  /* 0x00000005ff077819 */ /* 0x000fe40000011407 */
[----:B------:R-:W-:Y:S02]  /*0c10*/  LOP3.LUT R2, R2, 0x3fffffe, RZ, 0xc0, !PT ;  /* 0x03fffffe02027812 */ /* 0x000fe400078ec0ff */
[----:B------:R-:W-:Y:S01]  /*0c20*/  LOP3.LUT R3, R3, 0x1ffffffe, RZ, 0xc0, !PT ;  /* 0x1ffffffe03037812 */ /* 0x000fe200078ec0ff */
[----:B------:R-:W-:Y:S01]  /*0c30*/  IMAD R7, R7, 0x10, R10 ;  /* 0x0000001007077824 */ /* 0x000fe200078e020a */
[----:B------:R-:W-:Y:S01]  /*0c40*/  LEA.HI R5, R0, R12, RZ, 0x5 ;  /* 0x0000000c00057211 */ /* 0x000fe200078f28ff */
[----:B------:R-:W-:-:S02]  /*0c50*/  IMAD.IADD R2, R14, 0x1, -R2 ;  /* 0x000000010e027824 */ /* 0x000fc400078e0a02 */
[----:B------:R-:W-:Y:S01]  /*0c60*/  IMAD.IADD R3, R6, 0x1, -R3 ;  /* 0x0000000106037824 */ /* 0x000fe200078e0a03 */
[----:B------:R-:W-:Y:S01]  /*0c70*/  SHF.R.S32.HI R15, RZ, 0x5, R5 ;  /* 0x00000005ff0f7819 */ /* 0x000fe20000011405 */
[----:B------:R-:W-:Y:S02]  /*0c80*/  IMAD.IADD R4, R12, 0x1, -R4 ;  /* 0x000000010c047824 */ /* 0x000fe400078e0a04 */
[----:B------:R-:W-:Y:S01]  /*0c90*/  IMAD R6, R2, 0x40, R7 ;  /* 0x0000004002067824 */ /* 0x000fe200078e0207 */
[----:B------:R-:W-:Y:S01]  /*0ca0*/  LEA.HI R2, R0, R12, RZ, 0x2 ;  /* 0x0000000c00027211 */ /* 0x000fe200078f10ff */
[----:B------:R-:W-:-:S03]  /*0cb0*/  IMAD R4, R15, 0x10, R4 ;  /* 0x000000100f047824 */ /* 0x000fc600078e0204 */
[--C-:B------:R-:W-:Y:S01]  /*0cc0*/  SHF.R.S32.HI R200, RZ, 0x2, R2.reuse ;  /* 0x00000002ffc87819 */ /* 0x100fe20000011402 */
[----:B------:R-:W-:Y:S01]  /*0cd0*/  IMAD R5, R4, 0x8, R3 ;  /* 0x0000000804057824 */ /* 0x000fe200078e0203 */
[----:B------:R-:W-:Y:S02]  /*0ce0*/  LEA.HI R0, R0, R12, RZ, 0x3 ;  /* 0x0000000c00007211 */ /* 0x000fe400078f18ff */
[----:B------:R-:W-:Y:S01]  /*0cf0*/  SHF.R.S32.HI R3, RZ, 0x1f, R2 ;  /* 0x0000001fff037819 */ /* 0x000fe20000011402 */
[----:B------:R-:W-:Y:S01]  /*0d00*/  VIADD R9, R200, 0x40 ;  /* 0x00000040c8097836 */ /* 0x000fe20000000000 */
[----:B------:R-:W-:Y:S02]  /*0d10*/  LOP3.LUT R2, R2, 0xfffffffc, RZ, 0xc0, !PT ;  /* 0xfffffffc02027812 */ /* 0x000fe400078ec0ff */
[----:B------:R-:W-:Y:S02]  /*0d20*/  SHF.R.S32.HI R4, RZ, 0x3, R0 ;  /* 0x00000003ff047819 */ /* 0x000fe40000011400 */
[----:B------:R-:W-:Y:S01]  /*0d30*/  LOP3.LUT R0, R0, 0xfffffff8, RZ, 0xc0, !PT ;  /* 0xfffffff800007812 */ /* 0x000fe200078ec0ff */
[----:B------:R-:W-:Y:S01]  /*0d40*/  IMAD.IADD R7, R12, 0x1, -R2 ;  /* 0x000000010c077824 */ /* 0x000fe200078e0a02 */
[----:B------:R-:W-:-:S02]  /*0d50*/  SHF.R.S32.HI R4, RZ, 0x1f, R9 ;  /* 0x0000001fff047819 */ /* 0x000fc40000011409 */
[----:B------:R-:W-:Y:S01]  /*0d60*/  LEA.HI R3, R3, R200, RZ, 0x3 ;  /* 0x000000c803037211 */ /* 0x000fe200078f18ff */
[----:B------:R-:W-:Y:S01]  /*0d70*/  IMAD.IADD R0, R12, 0x1, -R0 ;  /* 0x000000010c007824 */ /* 0x000fe200078e0a00 */
[----:B------:R-:W-:Y:S01]  /*0d80*/  LEA.HI R4, R4, R9, RZ, 0x3 ;  /* 0x0000000904047211 */ /* 0x000fe200078f18ff */
[----:B------:R-:W-:Y:S01]  /*0d90*/  IMAD.SHL.U32 R2, R9, 0x40, RZ ;  /* 0x0000004009027824 */ /* 0x000fe200078e00ff */
[----:B------:R-:W-:Y:S02]  /*0da0*/  LOP3.LUT R3, R3, 0xfffffff8, RZ, 0xc0, !PT ;  /* 0xfffffff803037812 */ /* 0x000fe400078ec0ff */
[----:B------:R-:W-:Y:S01]  /*0db0*/  LEA.HI R0, R7, R7, RZ, 0x1 ;  /* 0x0000000707007211 */ /* 0x000fe200078f08ff */
[----:B------:R-:W-:Y:S02]  /*0dc0*/  IMAD.SHL.U32 R4, R4, 0x40, RZ ;  /* 0x0000004004047824 */ /* 0x000fe400078e00ff */
[----:B------:R-:W-:Y:S01]  /*0dd0*/  IMAD.IADD R10, R200, 0x1, -R3 ;  /* 0x00000001c80a7824 */ /* 0x000fe200078e0a03 */
[----:B------:R-:W-:-:S02]  /*0de0*/  LOP3.LUT R0, R0, 0x1ffffffe, RZ, 0xc0, !PT ;  /* 0x1ffffffe00007812 */ /* 0x000fc400078ec0ff */
[----:B------:R-:W-:Y:S02]  /*0df0*/  LOP3.LUT R3, R2, 0x1c0, RZ, 0xc0, !PT ;  /* 0x000001c002037812 */ /* 0x000fe400078ec0ff */
[C---:B------:R-:W-:Y:S01]  /*0e00*/  SHF.L.U32 R16, R7.reuse, 0x3, RZ ;  /* 0x0000000307107819 */ /* 0x040fe200000006ff */
[C---:B------:R-:W-:Y:S01]  /*0e10*/  IMAD.SHL.U32 R22, R7.reuse, 0x4, RZ ;  /* 0x0000000407167824 */ /* 0x040fe200078e00ff */
[----:B------:R-:W-:Y:S01]  /*0e20*/  LOP3.LUT R4, R4, 0xfffffe00, RZ, 0xc0, !PT ;  /* 0xfffffe0004047812 */ /* 0x000fe200078ec0ff */
[----:B------:R-:W-:Y:S01]  /*0e30*/  IMAD.IADD R0, R7, 0x1, -R0 ;  /* 0x0000000107007824 */ /* 0x000fe200078e0a00 */
[----:B------:R-:W-:Y:S01]  /*0e40*/  SHF.R.U32.HI R7, RZ, 0x3, R3 ;  /* 0x00000003ff077819 */ /* 0x000fe20000011603 */
[----:B------:R-:W-:Y:S01]  /*0e50*/  STL [R1+0x74], R6 ;  /* 0x0000740601007387 */ /* 0x000fe20000100800 */
[----:B------:R-:W-:Y:S02]  /*0e60*/  LOP3.LUT R3, R3, 0x38, R16, 0xf8, !PT ;  /* 0x0000003803037812 */ /* 0x000fe400078ef810 */
[----:B------:R-:W-:Y:S01]  /*0e70*/  LOP3.LUT R8, R8, 0x7ffffffc, RZ, 0xc0, !PT ;  /* 0x7ffffffc08087812 */ /* 0x000fe200078ec0ff */
[----:B------:R-:W-:Y:S04]  /*0e80*/  STL [R1+0x64], RZ ;  /* 0x000064ff01007387 */ /* 0x000fe80000100800 */
[----:B------:R-:W-:Y:S04]  /*0e90*/  STL [R1+0x6c], R10 ;  /* 0x00006c0a01007387 */ /* 0x000fe80000100800 */
[----:B------:R0:W-:Y:S01]  /*0ea0*/  STL [R1+0x58], R4 ;  /* 0x0000580401007387 */ /* 0x0001e20000100800 */
[----:B------:R-:W-:-:S02]  /*0eb0*/  IMAD.SHL.U32 R5, R5, 0x8, RZ ;  /* 0x0000000805057824 */ /* 0x000fc400078e00ff */
[----:B------:R-:W-:Y:S01]  /*0ec0*/  IMAD R0, R0, 0x8, R6 ;  /* 0x0000000800007824 */ /* 0x000fe200078e0206 */
[----:B0-----:R-:W-:Y:S01]  /*0ed0*/  LOP3.LUT R4, R4, R3, R7, 0xf6, !PT ;  /* 0x0000000304047212 */ /* 0x001fe200078ef607 */
[----:B------:R-:W-:-:S04]  /*0ee0*/  IMAD.IADD R7, R11, 0x1, -R8 ;  /* 0x000000010b077824 */ /* 0x000fc800078e0a08 */
[----:B------:R-:W-:Y:S01]  /*0ef0*/  IMAD R3, R4, 0x2, R19 ;  /* 0x0000000204037824 */ /* 0x000fe200078e0213 */
[----:B------:R0:W-:Y:S04]  /*0f00*/  STL [R1+0x78], R7 ;  /* 0x0000780701007387 */ /* 0x0001e80000100800 */
[----:B------:R0:W-:Y:S04]  /*0f10*/  STL [R1+0x80], R5 ;  /* 0x0000800501007387 */ /* 0x0001e80000100800 */
[----:B------:R0:W-:Y:S04]  /*0f20*/  STL [R1+0x7c], R0 ;  /* 0x00007c0001007387 */ /* 0x0001e80000100800 */
[----:B------:R0:W-:Y:S01]  /*0f30*/  STL [R1+0x70], R3 ;  /* 0x0000700301007387 */ /* 0x0001e20000100800 */
[----:B------:R-:W-:-:S02]  /*0f40*/  VIADD R2, R16, 0x20 ;  /* 0x0000002010027836 */ /* 0x000fc40000000000 */
[C---:B------:R-:W-:Y:S02]  /*0f50*/  VIADD R209, R16.reuse, 0x40 ;  /* 0x0000004010d17836 */ /* 0x040fe40000000000 */
[C---:B------:R-:W-:Y:S02]  /*0f60*/  VIADD R208, R16.reuse, 0x60 ;  /* 0x0000006010d07836 */ /* 0x040fe40000000000 */
[C---:B------:R-:W-:Y:S02]  /*0f70*/  VIADD R207, R16.reuse, 0x80 ;  /* 0x0000008010cf7836 */ /* 0x040fe40000000000 */
[C---:B------:R-:W-:Y:S02]  /*0f80*/  VIADD R206, R16.reuse, 0xa0 ;  /* 0x000000a010ce7836 */ /* 0x040fe40000000000 */
[C---:B------:R-:W-:Y:S02]  /*0f90*/  VIADD R211, R16.reuse, 0xc0 ;  /* 0x000000c010d37836 */ /* 0x040fe40000000000 */
[----:B------:R-:W-:Y:S01]  /*0fa0*/  VIADD R210, R16, 0xe0 ;  /* 0x000000e010d27836 */ /* 0x000fe20000000000 */
[----:B------:R-:W-:Y:S01]  /*0fb0*/  SHF.R.S32.HI R17, RZ, 0x1f, R16 ;  /* 0x0000001fff117819 */ /* 0x000fe20000011410 */
[----:B------:R-:W-:Y:S01]  /*0fc0*/  IMAD.MOV.U32 R18, RZ, RZ, RZ ;  /* 0x000000ffff127224 */ /* 0x000fe200078e00ff */
[----:B------:R-:W-:Y:S01]  /*0fd0*/  SHF.R.S32.HI R202, RZ, 0x1f, R2 ;  /* 0x0000001fffca7819 */ /* 0x000fe20000011402 */
[----:B------:R-:W-:Y:S01]  /*0fe0*/  IMAD.MOV.U32 R203, RZ, RZ, RZ ;  /* 0x000000ffffcb7224 */ /* 0x000fe200078e00ff */
[----:B------:R-:W-:Y:S01]  /*0ff0*/  SHF.R.S32.HI R218, RZ, 0x1f, R209 ;  /* 0x0000001fffda7819 */ /* 0x000fe200000114d1 */
[----:B------:R-:W-:Y:S01]  /*1000*/  IMAD.MOV.U32 R212, RZ, RZ, RZ ;  /* 0x000000ffffd47224 */ /* 0x000fe200078e00ff */
[----:B------:R-:W-:Y:S01]  /*1010*/  SHF.R.S32.HI R217, RZ, 0x1f, R208 ;  /* 0x0000001fffd97819 */ /* 0x000fe200000114d0 */
[----:B------:R-:W-:Y:S01]  /*1020*/  IMAD.MOV.U32 R201, RZ, RZ, RZ ;  /* 0x000000ffffc97224 */ /* 0x000fe200078e00ff */
[----:B------:R-:W-:Y:S01]  /*1030*/  SHF.R.S32.HI R216, RZ, 0x1f, R207 ;  /* 0x0000001fffd87819 */ /* 0x000fe200000114cf */
[----:B------:R-:W-:Y:S01]  /*1040*/  VIADD R204, R22, 0x10 ;  /* 0x0000001016cc7836 */ /* 0x000fe20000000000 */
[----:B------:R-:W-:-:S02]  /*1050*/  SHF.R.S32.HI R215, RZ, 0x1f, R206 ;  /* 0x0000001fffd77819 */ /* 0x000fc400000114ce */
[----:B------:R-:W-:Y:S02]  /*1060*/  SHF.R.S32.HI R214, RZ, 0x1f, R211 ;  /* 0x0000001fffd67819 */ /* 0x000fe400000114d3 */
[----:B------:R-:W-:Y:S02]  /*1070*/  SHF.R.S32.HI R213, RZ, 0x1f, R210 ;  /* 0x0000001fffd57819 */ /* 0x000fe400000114d2 */
[----:B0-2---:R-:W-:-:S07]  /*1080*/  LOP3.LUT R205, R13, 0x1, RZ, 0xfc, !PT ;  /* 0x000000010dcd7812 */ /* 0x005fce00078efcff */
.L_x_1533:
[----:B0-----:R-:W0:Y:S02]  /*1090*/  LDC.64 R4, c[0x0][0xd88] ;  /* 0x00036200ff047b82 */ /* 0x001e240000000a00 */
[----:B0-----:R-:W-:-:S05]  /*10a0*/  IMAD.WIDE R4, R35, 0x4, R4 ;  /* 0x0000000423047825 */ /* 0x001fca00078e0204 */
[----:B--2---:R-:W2:Y:S01]  /*10b0*/  LDG.E R3, desc[UR60][R4.64] ;  /* 0x0000003c04037981 */ /* 0x004ea2000c1e1900 */
        /* <DEDUP_REMOVED lines=10> */
[----:B---3--:R-:W-:-:S08]  /*1160*/  IMAD.SHL.U32 R32, R3, 0x4, RZ ;  /* 0x0000000403207824 */ /* 0x008fd000078e00ff */
[C---:B------:R-:W-:Y:S01]  /*1170*/  @P1 LEA R6, P2, R3.reuse, UR4, 0x2 ;  /* 0x0000000403061c11 */ /* 0x040fe2000f8410ff */
[----:B------:R0:W-:Y:S01]  /*1180*/  STL [R1+0x5c], R3 ;  /* 0x00005c0301007387 */ /* 0x0001e20000100800 */
[C-C-:B------:R-:W-:Y:S02]  /*1190*/  SHF.L.U64.HI R35, R3.reuse, 0x2, R0.reuse ;  /* 0x0000000203237819 */ /* 0x140fe40000010200 */
[----:B------:R-:W-:Y:S01]  /*11a0*/  @P1 LEA.HI.X R7, R3, UR5, R0, 0x2, P2 ;  /* 0x0000000503071c11 */ /* 0x000fe200090f1400 */
[----:B------:R-:W-:Y:S01]  /*11b0*/  IMAD.MOV.U32 R0, RZ, RZ, RZ ;  /* 0x000000ffff007224 */ /* 0x000fe200078e00ff */
[----:B------:R-:W-:Y:S02]  /*11c0*/  ISETP.NE.U32.AND P2, PT, RZ, UR8, PT ;  /* 0x00000008ff007c0c */ /* 0x000fe4000bf45070 */
[----:B------:R-:W-:Y:S02]  /*11d0*/  IADD3 R8, P3, R32, UR6, RZ ;  /* 0x0000000620087c10 */ /* 0x000fe4000ff7e0ff */
[----:B------:R-:W-:Y:S01]  /*11e0*/  ISETP.NE.AND.EX P2, PT, RZ, UR9, PT, P2 ;  /* 0x00000009ff007c0c */ /* 0x000fe2000bf45320 */
[----:B------:R0:W5:Y:S01]  /*11f0*/  @P1 LDG.E R0, desc[UR60][R6.64] ;  /* 0x0000003c06001981 */ /* 0x000162000c1e1900 */
[----:B------:R-:W-:Y:S01]  /*1200*/  ULDC UR4, c[0x0][0x288] ;  /* 0x0000a20000047ab9 */ /* 0x000fe20000000800 */
[----:B------:R-:W-:Y:S01]  /*1210*/  IADD3.X R9, R35, UR7, RZ, P3, !PT ;  /* 0x0000000723097c10 */ /* 0x000fe20009ffe4ff */
[----:B------:R-:W-:Y:S01]  /*1220*/  IMAD.U32 R90, RZ, RZ, UR4 ;  /* 0x00000004ff5a7e24 */ /* 0x000fe2000f8e00ff */
[----:B------:R-:W-:-:S03]  /*1230*/  ULDC.64 UR4, c[0x0][0x418] ;  /* 0x0001060000047ab9 */ /* 0x000fc60000000a00 */
[----:B------:R0:W5:Y:S05]  /*1240*/  @P0 LDG.E R88, desc[UR60][R8.64] ;  /* 0x0000003c08580981 */ /* 0x00016a000c1e1900 */
[----:B------:R-:W-:-:S04]  /*1250*/  @P2 IADD3 R4, P1, R32, UR8, RZ ;  /* 0x0000000820042c10 */ /* 0x000fc8000ff3e0ff */
[----:B------:R-:W-:-:S05]  /*1260*/  @P2 IADD3.X R5, R35, UR9, RZ, P1, !PT ;  /* 0x0000000923052c10 */ /* 0x000fca0008ffe4ff */
[----:B------:R0:W5:Y:S01]  /*1270*/  @P2 LDG.E R90, desc[UR60][R4.64] ;  /* 0x0000003c045a2981 */ /* 0x000162000c1e1900 */
[----:B------:R-:W-:-:S03]  /*1280*/  UISETP.NE.U32.AND UP0, UPT, UR4, URZ, UPT ;  /* 0x0000003f0400728c */ /* 0x000fc6000bf05070 */
[----:B------:R-:W-:Y:S01]  /*1290*/  ULDC UR4, c[0x0][0x424] ;  /* 0x0001090000047ab9 */ /* 0x000fe20000000800 */
[----:B------:R-:W-:-:S03]  /*12a0*/  UISETP.NE.AND.EX UP0, UPT, UR5, URZ, UPT, UP0 ;  /* 0x0000003f0500728c */ /* 0x000fc6000bf05300 */
[----:B------:R-:W-:Y:S01]  /*12b0*/  ULDC UR5, c[0x0][0x2f0] ;  /* 0x0000bc0000057ab9 */ /* 0x000fe20000000800 */
[----:B------:R-:W-:-:S04]  /*12c0*/  USEL UR4, UR4, 0x1, UP0 ;  /* 0x0000000104047887 */ /* 0x000fc80008000000 */
[----:B------:R-:W-:-:S03]  /*12d0*/  UIMAD UR4, UR4, UR5, URZ ;  /* 0x00000005040472a4 */ /* 0x000fc6000f8e023f */
[----:B------:R-:W-:Y:S02]  /*12e0*/  ULDC UR5, c[0x0][0x348] ;  /* 0x0000d20000057ab9 */ /* 0x000fe40000000800 */
[----:B----4-:R-:W-:Y:S01]  /*12f0*/  MOV R30, UR5 ;  /* 0x00000005001e7c02 */ /* 0x010fe20008000f00 */
[----:B------:R-:W-:Y:S02]  /*1300*/  IMAD.U32 R31, RZ, RZ, UR4 ;  /* 0x00000004ff1f7e24 */ /* 0x000fe4000f8e00ff */
[----:B------:R-:W-:Y:S01]  /*1310*/  IMAD.MOV.U32 R29, RZ, RZ, R3 ;  /* 0x000000ffff1d7224 */ /* 0x000fe200078e0003 */
[----:B01----:R-:W-:Y:S06]  /*1320*/  @P2 BRA `(.L_x_1391) ;  /* 0x0000000000242947 */ /* 0x003fec0003800000 */
        /* <DEDUP_REMOVED lines=9> */
.L_x_1391:
        /* <DEDUP_REMOVED lines=10> */
.L_x_1392:
[----:B------:R-:W-:Y:S05]  /*1460*/  @!P0 BRA `(.L_x_1393) ;  /* 0x00000000000c8947 */ /* 0x000fea0003800000 */
[----:B------:R-:W2:Y:S04]  /*1470*/  LDG.E R4, desc[UR60][R8.64] ;  /* 0x0000003c08047981 */ /* 0x000ea8000c1e1900 */
[----:B------:R-:W2:Y:S02]  /*1480*/  LDG.E R31, desc[UR60][R8.64+0x4] ;  /* 0x0000043c081f7981 */ /* 0x000ea4000c1e1900 */
[----:B--2---:R-:W-:-:S07]  /*1490*/  IMAD.IADD R31, R31, 0x1, -R4 ;  /* 0x000000011f1f7824 */ /* 0x004fce00078e0a04 */
.L_x_1393:
        /* <DEDUP_REMOVED lines=18> */
[----:B------:R-:W-:-:S04]  /*15c0*/  IMAD.IADD R187, R9, 0x1, R30 ;  /* 0x0000000109bb7824 */ /* 0x000fc800078e021e */
[----:B------:R-:W-:-:S04]  /*15d0*/  VIADD R0, R187, 0x5f ;  /* 0x0000005fbb007836 */ /* 0x000fc80000000000 */
        /* <DEDUP_REMOVED lines=35> */
[----:B-1---5:R-:W-:Y:S05]  /*1810*/  CALL.ABS.NOINC R14 ;  /* 0x000000000e007343 */ /* 0x022fea0003c00000 */
.L_x_1396:
[----:B------:R-:W-:Y:S05]  /*1820*/  BSYNC B6 ;  /* 0x0000000000067941 */ /* 0x000fea0003800000 */
.L_x_1395:
        /* <DEDUP_REMOVED lines=20> */
.L_x_1398:
[----:B------:R-:W-:Y:S05]  /*1970*/  BSYNC B6 ;  /* 0x0000000000067941 */ /* 0x000fea0003800000 */
.L_x_1397:
[----:B------:R-:W-:Y:S01]  /*1980*/  ULDC.64 UR4, c[0x0][0xaf0] ;  /* 0x0002bc0000047ab9 */ /* 0x000fe20000000a00 */
[----:B------:R-:W2:Y:S01]  /*1990*/  LDL R36, [R1+0x6c] ;  /* 0x00006c0001247983 */ /* 0x000ea20000100800 */
[----:B------:R-:W-:Y:S01]  /*19a0*/  ISETP.NE.U32.AND P0, PT, RZ, UR4, PT ;  /* 0x00000004ff007c0c */ /* 0x000fe2000bf05070 */
[----:B------:R-:W0:Y:S03]  /*19b0*/  LDC.64 R66, c[0x0][0x408] ;  /* 0x00010200ff427b82 */ /* 0x000e260000000a00 */
[----:B------:R-:W-:-:S05]  /*19c0*/  ISETP.NE.AND.EX P0, PT, RZ, UR5, PT, P0 ;  /* 0x00000005ff007c0c */ /* 0x000fca000bf05300 */
[----:B------:R-:W1:Y:S08]  /*19d0*/  LDC.64 R60, c[0x0][0x3f8] ;  /* 0x0000fe00ff3c7b82 */ /* 0x000e700000000a00 */
[----:B------:R-:W-:Y:S01]  /*19e0*/  @P0 IADD3 R4, P1, R32, UR4, RZ ;  /* 0x0000000420040c10 */ /* 0x000fe2000ff3e0ff */
[----:B------:R-:W-:Y:S01]  /*19f0*/  ULDC UR4, c[0x0][0x320] ;  /* 0x0000c80000047ab9 */ /* 0x000fe20000000800 */
[----:B------:R-:W3:Y:S02]  /*1a00*/  LDC R89, c[0x0][0x3f4] ;  /* 0x0000fd00ff597b82 */ /* 0x000ee40000000800 */
[----:B------:R-:W-:-:S02]  /*1a10*/  @P0 IADD3.X R5, R35, UR5, RZ, P1, !PT ;  /* 0x0000000523050c10 */ /* 0x000fc40008ffe4ff */
[----:B------:R-:W-:-:S03]  /*1a20*/  ISETP.GE.AND P1, PT, R2, UR4, PT ;  /* 0x0000000402007c0c */ /* 0x000fc6000bf26270 */
[----:B------:R4:W2:Y:S01]  /*1a30*/  @P0 LDG.E R29, desc[UR60][R4.64] ;  /* 0x0000003c041d0981 */ /* 0x0008a2000c1e1900 */
[----:B------:R-:W-:Y:S01]  /*1a40*/  SEL R3, RZ, 0xffffffff, P1 ;  /* 0xffffffffff037807 */ /* 0x000fe20000800000 */
[--C-:B0-----:R-:W-:Y:S01]  /*1a50*/  IMAD.WIDE.U32 R10, R200, R66, R16.reuse ;  /* 0x00000042c80a7225 */ /* 0x101fe200078e0010 */
[----:B------:R-:W-:Y:S01]  /*1a60*/  ISETP.GE.AND P0, PT, R16, UR4, PT ;  /* 0x0000000410007c0c */ /* 0x000fe2000bf06270 */
[----:B------:R-:W0:Y:S01]  /*1a70*/  S2R R21, SR_TID.X ;  /* 0x0000000000157919 */ /* 0x000e220000002100 */
[----:B------:R-:W-:Y:S01]  /*1a80*/  ISETP.GE.AND P1, PT, R208, UR4, PT ;  /* 0x00000004d0007c0c */ /* 0x000fe2000bf26270 */
[----:B------:R-:W-:Y:S01]  /*1a90*/  IMAD.SHL.U32 R3, R3, 0x2, RZ ;  /* 0x0000000203037824 */ /* 0x000fe200078e00ff */
[----:B------:R-:W-:Y:S01]  /*1aa0*/  SEL R0, RZ, 0x1, P0 ;  /* 0x00000001ff007807 */ /* 0x000fe20000000000 */
[----:B------:R-:W3:Y:S01]  /*1ab0*/  S2R R20, SR_TID.X ;  /* 0x0000000000147919 */ /* 0x000ee20000002100 */
[----:B------:R-:W-:Y:S01]  /*1ac0*/  ISETP.GE.AND P0, PT, R209, UR4, PT ;  /* 0x00000004d1007c0c */ /* 0x000fe2000bf06270 */
[----:B-1----:R-:W-:Y:S01]  /*1ad0*/  IMAD.WIDE.U32 R8, R200, R60, R16 ;  /* 0x0000003cc8087225 */ /* 0x002fe200078e0010 */
[----:B------:R-:W-:-:S02]  /*1ae0*/  LOP3.LUT R0, R3, 0x2, R0, 0xe2, !PT ;  /* 0x0000000203007812 */ /* 0x000fc400078ee200 */
[----:B------:R-:W-:Y:S02]  /*1af0*/  SEL R3, RZ, 0x4, P0 ;  /* 0x00000004ff037807 */ /* 0x000fe40000000000 */
[----:B------:R-:W-:Y:S02]  /*1b00*/  SHF.R.S32.HI R7, RZ, 0x1f, R200 ;  /* 0x0000001fff077819 */ /* 0x000fe400000114c8 */
[----:B------:R-:W-:Y:S01]  /*1b10*/  SHF.R.S32.HI R23, RZ, 0x1f, R22 ;  /* 0x0000001fff177819 */ /* 0x000fe20000011416 */
[----:B------:R-:W-:Y:S01]  /*1b20*/  IMAD.MOV.U32 R78, RZ, RZ, 0x20 ;  /* 0x00000020ff4e7424 */ /* 0x000fe200078e00ff */
[----:B----4-:R-:W-:Y:S01]  /*1b30*/  SEL R4, RZ, 0x8, P1 ;  /* 0x00000008ff047807 */ /* 0x010fe20000800000 */
[----:B------:R-:W-:Y:S01]  /*1b40*/  IMAD.IADD R88, R88, 0x1, R31 ;  /* 0x0000000158587824 */ /* 0x000fe200078e021f */
[----:B------:R-:W-:Y:S01]  /*1b50*/  ISETP.GE.AND P0, PT, R207, UR4, PT ;  /* 0x00000004cf007c0c */ /* 0x000fe2000bf06270 */
[----:B------:R-:W-:Y:S01]  /*1b60*/  IMAD R77, R61, 0x60, RZ ;  /* 0x000000603d4d7824 */ /* 0x000fe200078e02ff */
[----:B------:R-:W-:Y:S01]  /*1b70*/  ISETP.GE.AND P1, PT, R206, UR4, PT ;  /* 0x00000004ce007c0c */ /* 0x000fe2000bf26270 */
[----:B------:R-:W-:Y:S01]  /*1b80*/  IMAD.SHL.U32 R85, R60, 0x40, RZ ;  /* 0x000000403c557824 */ /* 0x000fe200078e00ff */
[----:B------:R-:W-:-:S02]  /*1b90*/  LOP3.LUT R0, R4, R0, R3, 0xfe, !PT ;  /* 0x0000000004007212 */ /* 0x000fc400078efe03 */
[----:B------:R-:W-:Y:S02]  /*1ba0*/  SEL R3, RZ, 0x10, P0 ;  /* 0x00000010ff037807 */ /* 0x000fe40000000000 */
[----:B------:R-:W-:Y:S02]  /*1bb0*/  SEL R4, RZ, 0x20, P1 ;  /* 0x00000020ff047807 */ /* 0x000fe40000800000 */
[----:B------:R-:W-:Y:S02]  /*1bc0*/  ISETP.GE.AND P0, PT, R211, UR4, PT ;  /* 0x00000004d3007c0c */ /* 0x000fe4000bf06270 */
[----:B------:R-:W-:Y:S02]  /*1bd0*/  ISETP.GE.AND P1, PT, R210, UR4, PT ;  /* 0x00000004d2007c0c */ /* 0x000fe4000bf26270 */
[----:B------:R-:W-:Y:S01]  /*1be0*/  LOP3.LUT R0, R4, R0, R3, 0xfe, !PT ;  /* 0x0000000004007212 */ /* 0x000fe200078efe03 */
[----:B------:R-:W-:Y:S01]  /*1bf0*/  IMAD R4, R7, R60, RZ ;  /* 0x0000003c07047224 */ /* 0x000fe200078e02ff */
[----:B------:R-:W-:-:S02]  /*1c00*/  SEL R87, RZ, 0x40, P0 ;  /* 0x00000040ff577807 */ /* 0x000fc40000000000 */
[----:B------:R-:W-:Y:S01]  /*1c10*/  SEL R3, RZ, 0x7fff80, P1 ;  /* 0x007fff80ff037807 */ /* 0x000fe20000800000 */
[----:B0-----:R-:W-:Y:S01]  /*1c20*/  VIADD R37, R21, 0xffffff80 ;  /* 0xffffff8015257836 */ /* 0x001fe20000000000 */
[----:B---3--:R-:W-:Y:S01]  /*1c30*/  ISETP.GE.AND P0, PT, R16, R89, PT ;  /* 0x000000591000720c */ /* 0x008fe20003f06270 */
[C---:B------:R-:W-:Y:S01]  /*1c40*/  IMAD R13, R200.reuse, R61, R4 ;  /* 0x0000003dc80d7224 */ /* 0x040fe200078e0204 */
[----:B------:R-:W-:Y:S01]  /*1c50*/  LOP3.LUT R87, R3, R0, R87, 0xfe, !PT ;  /* 0x0000000003577212 */ /* 0x000fe200078efe57 */
[-C--:B------:R-:W-:Y:S01]  /*1c60*/  IMAD R0, R7, R66.reuse, RZ ;  /* 0x0000004207007224 */ /* 0x080fe200078e02ff */
[----:B------:R-:W-:Y:S01]  /*1c70*/  SHF.R.U32.HI R21, RZ, 0x7, R20 ;  /* 0x00000007ff157819 */ /* 0x000fe20000011614 */
[----:B------:R-:W-:Y:S01]  /*1c80*/  IMAD.WIDE.U32 R6, R200, R66, R22 ;  /* 0x00000042c8067225 */ /* 0x000fe200078e0016 */
[----:B------:R-:W-:Y:S02]  /*1c90*/  SEL R3, R89, RZ, P0 ;  /* 0x000000ff59037207 */ /* 0x000fe40000000000 */
[----:B------:R-:W-:Y:S01]  /*1ca0*/  SHF.L.U64.HI R84, R66, 0x6, R67 ;  /* 0x0000000642547819 */ /* 0x000fe20000010243 */
[C---:B------:R-:W-:Y:S01]  /*1cb0*/  IMAD R15, R200.reuse, R67, R0 ;  /* 0x00000043c80f7224 */ /* 0x040fe200078e0200 */
[----:B------:R-:W-:Y:S01]  /*1cc0*/  ISETP.NE.AND P6, PT, R21, 0x1, PT ;  /* 0x000000011500780c */ /* 0x000fe20003fc5270 */
[----:B------:R-:W-:Y:S01]  /*1cd0*/  IMAD.WIDE.U32 R4, R200, R60, R22 ;  /* 0x0000003cc8047225 */ /* 0x000fe200078e0016 */
[----:B------:R-:W-:-:S02]  /*1ce0*/  SHF.L.U32 R83, R66, 0x6, RZ ;  /* 0x0000000642537819 */ /* 0x000fc400000006ff */
[----:B------:R-:W-:Y:S01]  /*1cf0*/  SHF.L.U64.HI R86, R60, 0x6, R61 ;  /* 0x000000063c567819 */ /* 0x000fe2000001023d */
[----:B------:R-:W-:Y:S02]  /*1d00*/  IMAD.IADD R7, R7, 0x1, R15 ;  /* 0x0000000107077824 */ /* 0x000fe400078e020f */
[----:B------:R-:W-:Y:S02]  /*1d10*/  IMAD.IADD R5, R5, 0x1, R13 ;  /* 0x0000000105057824 */ /* 0x000fe400078e020d */
[----:B-----5:R-:W-:Y:S02]  /*1d20*/  IMAD.WIDE.U32 R62, R28, R66, R6 ;  /* 0x000000421c3e7225 */ /* 0x020fe400078e0006 */
[----:B------:R-:W3:Y:S02]  /*1d30*/  LDL R6, [R1+0x58] ;  /* 0x0000580001067983 */ /* 0x000ee40000100800 */
[----:B------:R-:W-:Y:S02]  /*1d40*/  IMAD.IADD R3, R16, 0x1, R3 ;  /* 0x0000000110037824 */ /* 0x000fe400078e0203 */
[----:B------:R-:W-:-:S02]  /*1d50*/  VIADD R91, R21, 0x8 ;  /* 0x00000008155b7836 */ /* 0x000fc40000000000 */
[C---:B------:R-:W-:Y:S01]  /*1d60*/  VIADD R21, R200.reuse, 0x40 ;  /* 0x00000040c8157836 */ /* 0x040fe20000000000 */
[----:B------:R-:W-:Y:S05]  /*1d70*/  @!P6 WARPSYNC.ALL ;  /* 0x000000000000e948 */ /* 0x000fea0003800000 */
[----:B------:R-:W-:Y:S01]  /*1d80*/  VIADD R7, R200, 0x40 ;  /* 0x00000040c8077836 */ /* 0x000fe20000000000 */
[----:B------:R-:W-:Y:S01]  /*1d90*/  SHF.R.S32.HI R0, RZ, 0x1f, R3 ;  /* 0x0000001fff007819 */ /* 0x000fe20000011403 */
[----:B------:R-:W-:Y:S01]  /*1da0*/  IMAD.WIDE.U32 R52, R28, R60, R4 ;  /* 0x0000003c1c347225 */ /* 0x000fe200078e0004 */
[----:B------:R-:W-:Y:S02]  /*1db0*/  ULDC UR4, c[0x0][0x2f4] ;  /* 0x0000bd0000047ab9 */ /* 0x000fe40000000800 */
[----:B------:R-:W-:Y:S01]  /*1dc0*/  LEA.HI R3, R0, R3, RZ, 0x3 ;  /* 0x0000000300037211 */ /* 0x000fe200078f18ff */
[----:B------:R-:W-:-:S02]  /*1dd0*/  IMAD.SHL.U32 R21, R21, 0x40, RZ ;  /* 0x0000004015157824 */ /* 0x000fc400078e00ff */
[----:B------:R-:W-:Y:S02]  /*1de0*/  IMAD.SHL.U32 R7, R7, 0x40, RZ ;  /* 0x0000004007077824 */ /* 0x000fe400078e00ff */
[----:B------:R-:W-:Y:S01]  /*1df0*/  IMAD.IADD R9, R13, 0x1, R9 ;  /* 0x000000010d097824 */ /* 0x000fe200078e0209 */
[----:B------:R-:W-:Y:S01]  /*1e00*/  SHF.R.S32.HI R13, RZ, 0x1f, R28 ;  /* 0x0000001fff0d7819 */ /* 0x000fe2000001141c */
[----:B------:R-:W-:Y:S01]  /*1e10*/  IMAD.IADD R11, R15, 0x1, R11 ;  /* 0x000000010f0b7824 */ /* 0x000fe200078e020b */
[----:B------:R-:W-:Y:S01]  /*1e20*/  LOP3.LUT R21, R21, 0x1c0, RZ, 0xc0, !PT ;  /* 0x000001c015157812 */ /* 0x000fe200078ec0ff */
[----:B------:R-:W-:Y:S01]  /*1e30*/  IMAD.WIDE.U32 R54, R28, R60, R8 ;  /* 0x0000003c1c367225 */ /* 0x000fe200078e0008 */
[----:B------:R-:W-:-:S03]  /*1e40*/  LOP3.LUT R7, R7, 0x1c0, RZ, 0xc0, !PT ;  /* 0x000001c007077812 */ /* 0x000fc600078ec0ff */
[----:B------:R-:W-:Y:S01]  /*1e50*/  IMAD R12, R13, R60, RZ ;  /* 0x0000003c0d0c7224 */ /* 0x000fe200078e02ff */
[----:B------:R-:W-:Y:S01]  /*1e60*/  LOP3.LUT R0, R21, 0x38, R3, 0xf8, !PT ;  /* 0x0000003815007812 */ /* 0x000fe200078ef803 */
[-C--:B------:R-:W-:Y:S01]  /*1e70*/  IMAD R13, R13, R66.reuse, RZ ;  /* 0x000000420d0d7224 */ /* 0x080fe200078e02ff */
[----:B------:R-:W-:Y:S01]  /*1e80*/  SHF.R.U32.HI R7, RZ, 0x3, R7 ;  /* 0x00000003ff077819 */ /* 0x000fe20000011607 */
[----:B------:R-:W-:Y:S01]  /*1e90*/  IMAD R9, R67, 0x60, RZ ;  /* 0x0000006043097824 */ /* 0x000fe200078e02ff */
[----:B------:R-:W-:Y:S01]  /*1ea0*/  PRMT R4, R87, 0x8880, RZ ;  /* 0x0000888057047816 */ /* 0x000fe200000000ff */
[----:B------:R-:W-:Y:S01]  /*1eb0*/  IMAD R13, R28, R67, R13 ;  /* 0x000000431c0d7224 */ /* 0x000fe200078e020d */
[----:B------:R-:W-:Y:S01]  /*1ec0*/  LOP3.LUT R0, R0, R7, RZ, 0x3c, !PT ;  /* 0x0000000700007212 */ /* 0x000fe200078e3cff */
[----:B------:R-:W-:Y:S01]  /*1ed0*/  IMAD.WIDE.U32 R64, R28, R66, R10 ;  /* 0x000000421c407225 */ /* 0x000fe200078e000a */
[----:B------:R-:W-:-:S03]  /*1ee0*/  LOP3.LUT R68, R3, 0xfffffff8, RZ, 0xc0, !PT ;  /* 0xfffffff803447812 */ /* 0x000fc600078ec0ff */
[----:B------:R-:W-:Y:S01]  /*1ef0*/  IMAD.WIDE.U32 R66, R66, 0x60, RZ ;  /* 0x0000006042427825 */ /* 0x000fe200078e00ff */
[----:B------:R-:W-:-:S03]  /*1f00*/  ISETP.GE.AND P2, PT, R2, UR4, PT ;  /* 0x0000000402007c0c */ /* 0x000fc6000bf46270 */
[----:B------:R-:W-:Y:S02]  /*1f10*/  IMAD R15, R28, R61, R12 ;  /* 0x0000003d1c0f7224 */ /* 0x000fe400078e020c */
[----:B------:R-:W-:Y:S01]  /*1f20*/  IMAD.WIDE.U32 R60, R60, 0x60, RZ ;  /* 0x000000603c3c7825 */ /* 0x000fe200078e00ff */
[----:B------:R-:W-:-:S03]  /*1f30*/  SHF.R.S32.HI R69, RZ, 0x3, R3 ;  /* 0x00000003ff457819 */ /* 0x000fc60000011403 */
[----:B------:R-:W-:Y:S01]  /*1f40*/  IMAD.IADD R76, R67, 0x1, R9 ;  /* 0x00000001434c7824 */ /* 0x000fe200078e0209 */
[----:B------:R-:W-:Y:S01]  /*1f50*/  SHF.R.S32.HI R81, RZ, 0x1f, R34 ;  /* 0x0000001fff517819 */ /* 0x000fe20000011422 */
[----:B------:R-:W-:Y:S01]  /*1f60*/  IMAD.SHL.U32 R89, R89, 0x2, RZ ;  /* 0x0000000259597824 */ /* 0x000fe200078e00ff */
[----:B------:R-:W-:Y:S01]  /*1f70*/  SHF.R.S32.HI R32, RZ, 0x1f, R68 ;  /* 0x0000001fff207819 */ /* 0x000fe20000011444 */
[----:B------:R-:W-:Y:S02]  /*1f80*/  IMAD.IADD R77, R61, 0x1, R77 ;  /* 0x000000013d4d7824 */ /* 0x000fe400078e024d */
[----:B------:R-:W-:Y:S02]  /*1f90*/  IMAD.IADD R73, R53, 0x1, R15 ;  /* 0x0000000135497824 */ /* 0x000fe400078e020f */
[----:B------:R-:W-:Y:S02]  /*1fa0*/  IMAD.IADD R72, R15, 0x1, R55 ;  /* 0x000000010f487824 */ /* 0x000fe400078e0237 */
[----:B------:R-:W-:-:S02]  /*1fb0*/  IMAD.IADD R71, R63, 0x1, R13 ;  /* 0x000000013f477824 */ /* 0x000fc400078e020d */
[----:B------:R-:W-:Y:S02]  /*1fc0*/  IMAD.IADD R70, R13, 0x1, R65 ;  /* 0x000000010d467824 */ /* 0x000fe400078e0241 */
[C---:B--2---:R-:W-:Y:S01]  /*1fd0*/  IMAD.SHL.U32 R82, R36.reuse, 0x40, RZ ;  /* 0x0000004024527824 */ /* 0x044fe200078e00ff */
[----:B------:R-:W-:Y:S01]  /*1fe0*/  @!P6 BAR.SYNC.DEFER_BLOCKING 0x9, 0x100 ;  /* 0x024400000000eb1d */ /* 0x000fe20000010000 */
[----:B------:R-:W-:Y:S02]  /*1ff0*/  LOP3.LUT P1, RZ, R36, 0x4, RZ, 0xc0, !PT ;  /* 0x0000000424ff7812 */ /* 0x000fe4000782c0ff */
[----:B------:R-:W-:Y:S02]  /*2000*/  SHF.R.S32.HI R36, RZ, 0x1f, R37 ;  /* 0x0000001fff247819 */ /* 0x000fe40000011425 */
[----:B------:R-:W-:Y:S02]  /*2010*/  LOP3.LUT R82, R82, 0x1c0, RZ, 0xc0, !PT ;  /* 0x000001c052527812 */ /* 0x000fe400078ec0ff */
[----:B------:R-:W-:-:S04]  /*2020*/  LEA.HI R36, R36, R37, RZ, 0x2 ;  /* 0x0000002524247211 */ /* 0x000fc800078f10ff */
[----:B------:R-:W-:-:S05]  /*2030*/  LOP3.LUT R36, R36, 0xfffffffc, RZ, 0xc0, !PT ;  /* 0xfffffffc24247812 */ /* 0x000fca00078ec0ff */
[----:B------:R-:W-:-:S04]  /*2040*/  IMAD.IADD R36, R37, 0x1, -R36 ;  /* 0x0000000125247824 */ /* 0x000fc800078e0a24 */
[----:B------:R-:W-:Y:S02]  /*2050*/  IMAD R79, R36, 0x40, R200 ;  /* 0x00000040244f7824 */ /* 0x000fe400078e02c8 */
[----:B------:R-:W-:Y:S01]  /*2060*/  VIADD R36, R20, 0xffffff80 ;  /* 0xffffff8014247836 */ /* 0x000fe20000000000 */
[----:B------:R-:W-:-:S04]  /*2070*/  SHF.R.U32.HI R80, RZ, 0x3, R82 ;  /* 0x00000003ff507819 */ /* 0x000fc80000011652 */
[----:B------:R-:W-:Y:S02]  /*2080*/  SHF.R.S32.HI R20, RZ, 0x1f, R36 ;  /* 0x0000001fff147819 */ /* 0x000fe40000011424 */
[----:B------:R-:W-:Y:S02]  /*2090*/  LOP3.LUT R5, R82, 0x18, R16, 0xf8, !PT ;  /* 0x0000001852057812 */ /* 0x000fe400078ef810 */
[----:B------:R-:W-:Y:S02]  /*20a0*/  LEA.HI R20, R20, R36, RZ, 0x5 ;  /* 0x0000002414147211 */ /* 0x000fe400078f28ff */
[----:B------:R-:W-:Y:S02]  /*20b0*/  LOP3.LUT R5, R5, R80, RZ, 0x3c, !PT ;  /* 0x0000005005057212 */ /* 0x000fe400078e3cff */
[----:B------:R-:W-:-:S05]  /*20c0*/  SHF.R.S32.HI R20, RZ, 0x5, R20 ;  /* 0x00000005ff147819 */ /* 0x000fca0000011414 */
[----:B------:R-:W-:Y:S01]  /*20d0*/  IMAD R75, R20, 0x200, R5 ;  /* 0x00000200144b7824 */ /* 0x000fe200078e0205 */
[----:B------:R-:W-:Y:S02]  /*20e0*/  LOP3.LUT R5, R82, 0x38, R3, 0xf8, !PT ;  /* 0x0000003852057812 */ /* 0x000fe400078ef803 */
[----:B------:R-:W-:Y:S02]  /*20f0*/  SEL R78, R78, 0xffffffe0, !P1 ;  /* 0xffffffe04e4e7807 */ /* 0x000fe40004800000 */
[----:B------:R-:W-:Y:S02]  /*2100*/  LOP3.LUT R31, R5, R80, RZ, 0x3c, !PT ;  /* 0x00000050051f7212 */ /* 0x000fe400078e3cff */
[----:B------:R-:W-:Y:S01]  /*2110*/  PRMT R5, R4, 0x7710, RZ ;  /* 0x0000771004057816 */ /* 0x000fe200000000ff */
[----:B------:R-:W-:Y:S02]  /*2120*/  IMAD.IADD R74, R78, 0x1, R75 ;  /* 0x000000014e4a7824 */ /* 0x000fe400078e024b */
[----:B------:R-:W-:Y:S01]  /*2130*/  IMAD R31, R20, 0x200, R31 ;  /* 0x00000200141f7824 */ /* 0x000fe200078e021f */
[----:B------:R-:W-:-:S02]  /*2140*/  LOP3.LUT R20, R5, 0x1, RZ, 0xc0, !PT ;  /* 0x0000000105147812 */ /* 0x000fc400078ec0ff */
[C---:B------:R-:W-:Y:S02]  /*2150*/  LOP3.LUT R10, R5.reuse, 0x2, RZ, 0xc0, !PT ;  /* 0x00000002050a7812 */ /* 0x040fe400078ec0ff */
[C---:B------:R-:W-:Y:S02]  /*2160*/  LOP3.LUT R9, R5.reuse, 0x4, RZ, 0xc0, !PT ;  /* 0x0000000405097812 */ /* 0x040fe400078ec0ff */
[C---:B------:R-:W-:Y:S02]  /*2170*/  LOP3.LUT R8, R5.reuse, 0x8, RZ, 0xc0, !PT ;  /* 0x0000000805087812 */ /* 0x040fe400078ec0ff */
[----:B------:R-:W-:Y:S02]  /*2180*/  LOP3.LUT R7, R5, 0x10, RZ, 0xc0, !PT ;  /* 0x0000001005077812 */ /* 0x000fe400078ec0ff */
[----:B------:R-:W-:Y:S02]  /*2190*/  ISETP.GE.AND P1, PT, R16, UR4, PT ;  /* 0x0000000410007c0c */ /* 0x000fe4000bf26270 */
[----:B------:R-:W-:-:S02]  /*21a0*/  SHF.R.S32.HI R35, RZ, 0x1f, R29 ;  /* 0x0000001fff237819 */ /* 0x000fc4000001141d */
[----:B------:R-:W-:Y:S02]  /*21b0*/  P2R R3, PR, RZ, 0x4 ;  /* 0x00000004ff037803 */ /* 0x000fe40000000000 */
[----:B---3--:R-:W-:Y:S02]  /*21c0*/  IADD3 R21, R6, R0, RZ ;  /* 0x0000000006157210 */ /* 0x008fe40007ffe0ff */
[C---:B------:R-:W-:Y:S02]  /*21d0*/  LOP3.LUT R6, R5.reuse, 0x20, RZ, 0xc0, !PT ;  /* 0x0000002005067812 */ /* 0x040fe400078ec0ff */
[----:B------:R-:W-:-:S07]  /*21e0*/  LOP3.LUT R5, R5, 0x40, RZ, 0xc0, !PT ;  /* 0x0000004005057812 */ /* 0x000fce00078ec0ff */
.L_x_1452:
[----:B0-----:R-:W0:Y:S01]  /*21f0*/  LDC R97, c[0x0][0x430] ;  /* 0x00010c00ff617b82 */ /* 0x001e220000000800 */
[----:B------:R-:W-:Y:S02]  /*2200*/  VIADD R26, R26, 0xffffffff ;  /* 0xffffffff1a1a7836 */ /* 0x000fe40000000000 */
[----:B------:R-:W-:Y:S02]  /*2210*/  IMAD.MOV.U32 R96, RZ, RZ, RZ ;  /* 0x000000ffff607224 */ /* 0x000fe400078e00ff */
[----:B------:R-:W-:-:S03]  /*2220*/  IMAD R13, R26, 0x60, R79 ;  /* 0x000000601a0d7824 */ /* 0x000fc600078e024f */
[----:B------:R-:W1:Y:S01]  /*2230*/  LDC R58, c[0x0][0x3f4] ;  /* 0x0000fd00ff3a7b82 */ /* 0x000e620000000800 */
        /* <DEDUP_REMOVED lines=8> */
[----:B----4-:R-:W4:Y:S01]  /*22c0*/  @P3 LDC R11, c[0x0][0x438] ;  /* 0x00010e00ff0b3b82 */ /* 0x010f220000000800 */
[----:B---3--:R-:W-:-:S05]  /*22d0*/  @P3 IMAD.HI.U32 R0, R39, R0, RZ ;  /* 0x0000000027003227 */ /* 0x008fca00078e00ff */
[----:B----4-:R-:W-:Y:S01]  /*22e0*/  @P3 SHF.R.U32.HI R36, RZ, R11, R0 ;  /* 0x0000000bff243219 */ /* 0x010fe20000011600 */
[----:B0-----:R-:W-:-:S03]  /*22f0*/  @!P2 IMAD R0, R35, R14, RZ ;  /* 0x0000000e2300a224 */ /* 0x001fc600078e02ff */
[----:B------:R-:W-:Y:S01]  /*2300*/  @!P2 SHF.R.S32.HI R37, RZ, 0x1f, R36 ;  /* 0x0000001fff25a819 */ /* 0x000fe20000011424 */
        /* <DEDUP_REMOVED lines=21> */
[C---:B------:R-:W-:Y:S01]  /*2460*/  IMAD.WIDE.U32 R12, R97.reuse, UR4, RZ ;  /* 0x00000004610c7c25 */ /* 0x040fe2000f8e00ff */
        /* <DEDUP_REMOVED lines=18> */
[----:B------:R-:W-:Y:S01]  /*2590*/  IMAD R39, R11, R60, R4 ;  /* 0x0000003c0b277224 */ /* 0x000fe200078e0204 */
[----:B------:R-:W-:Y:S01]  /*25a0*/  LEA R102, P3, R36, UR4, 0x1 ;  /* 0x0000000424667c11 */ /* 0x000fe2000f8608ff */
[----:B------:R-:W-:Y:S02]  /*25b0*/  IMAD.IADD R103, R37, 0x1, R15 ;  /* 0x0000000125677824 */ /* 0x000fe400078e020f */
[----:B------:R-:W-:Y:S02]  /*25c0*/  IMAD R11, R11, R66, R14 ;  /* 0x000000420b0b7224 */ /* 0x000fe400078e020e */
[----:B------:R-:W-:Y:S01]  /*25d0*/  IMAD R100, R26, -0x60, R30 ;  /* 0xffffffa01a647824 */ /* 0x000fe200078e021e */
[----:B------:R-:W-:Y:S01]  /*25e0*/  LEA.HI.X R103, R36, UR5, R103, 0x1, P3 ;  /* 0x0000000524677c11 */ /* 0x000fe200098f0c67 */
[----:B------:R-:W-:-:S03]  /*25f0*/  IMAD.WIDE.U32 R12, R60, R26, RZ ;  /* 0x0000001a3c0c7225 */ /* 0x000fc600078e00ff */
        /* <DEDUP_REMOVED lines=33> */
.L_x_1403:
[----:B------:R-:W-:Y:S05]  /*2810*/  BSYNC B1 ;  /* 0x0000000000017941 */ /* 0x000fea0003800000 */
.L_x_1402:
        /* <DEDUP_REMOVED lines=29> */
.L_x_1405:
[----:B------:R-:W-:Y:S05]  /*29f0*/  BSYNC B1 ;  /* 0x0000000000017941 */ /* 0x000fea0003800000 */
.L_x_1404:
[----:B0-----:R-:W-:Y:S01]  /*2a00*/  IMAD.MOV.U32 R12, RZ, RZ, R49 ;  /* 0x000000ffff0c7224 */ /* 0x001fe200078e0031 */
[----:B------:R-:W-:Y:S01]  /*2a10*/  PRMT R121, R11, 0x7610, R121 ;  /* 0x000076100b797816 */ /* 0x000fe20000000079 */
[----:B------:R-:W-:Y:S01]  /*2a20*/  IMAD.MOV.U32 R4, RZ, RZ, R48 ;  /* 0x000000ffff047224 */ /* 0x000fe200078e0030 */
[----:B------:R-:W-:Y:S01]  /*2a30*/  ISETP.NE.AND P3, PT, R205, 0x3, PT ;  /* 0x00000003cd00780c */ /* 0x000fe20003f65270 */
[----:B------:R-:W-:Y:S01]  /*2a40*/  IMAD.MOV.U32 R11, RZ, RZ, R47 ;  /* 0x000000ffff0b7224 */ /* 0x000fe200078e002f */
[----:B------:R-:W-:Y:S01]  /*2a50*/  PRMT R94, R94, 0x5410, R12 ;  /* 0x000054105e5e7816 */ /* 0x000fe2000000000c */
[----:B------:R-:W-:Y:S01]  /*2a60*/  IMAD.MOV.U32 R12, RZ, RZ, R50 ;  /* 0x000000ffff0c7224 */ /* 0x000fe200078e0032 */
[----:B------:R-:W-:Y:S01]  /*2a70*/  PRMT R111, R4, 0x7610, R111 ;  /* 0x00007610046f7816 */ /* 0x000fe2000000006f */
[----:B------:R-:W-:Y:S01]  /*2a80*/  IMAD.MOV.U32 R13, RZ, RZ, R51 ;  /* 0x000000ffff0d7224 */ /* 0x000fe200078e0033 */
[----:B------:R-:W-:Y:S02]  /*2a90*/  MOV R4, R46 ;  /* 0x0000002e00047202 */ /* 0x000fe40000000f00 */
[----:B------:R-:W-:Y:S01]  /*2aa0*/  PRMT R124, R11, 0x7610, R124 ;  /* 0x000076100b7c7816 */ /* 0x000fe2000000007c */
[----:B-----5:R-:W-:Y:S01]  /*2ab0*/  IMAD.MOV.U32 R11, RZ, RZ, R37 ;  /* 0x000000ffff0b7224 */ /* 0x020fe200078e0025 */
        /* <DEDUP_REMOVED lines=14> */
[----:B------:R-:W-:-:S02]  /*2ba0*/  PRMT R122, R56, 0x7610, R122 ;  /* 0x00007610387a7816 */ /* 0x000fc4000000007a */
[----:B------:R-:W-:Y:S02]  /*2bb0*/  PRMT R105, R4, 0x7610, R105 ;  /* 0x0000761004697816 */ /* 0x000fe40000000069 */
[----:B------:R-:W-:Y:S02]  /*2bc0*/  PRMT R106, R11, 0x7610, R106 ;  /* 0x000076100b6a7816 */ /* 0x000fe4000000006a */
[----:B------:R-:W-:Y:S02]  /*2bd0*/  PRMT R109, R12, 0x7610, R109 ;  /* 0x000076100c6d7816 */ /* 0x000fe4000000006d */
[----:B------:R-:W-:Y:S01]  /*2be0*/  PRMT R110, R13, 0x7610, R110 ;  /* 0x000076100d6e7816 */ /* 0x000fe2000000006e */
[----:B------:R-:W-:Y:S06]  /*2bf0*/  @!P3 BRA `(.L_x_1406) ;  /* 0x000000000004b947 */ /* 0x000fec0003800000 */
[----:B------:R-:W-:Y:S01]  /*2c00*/  BPT.TRAP 0x1 ;  /* 0x000000040000795c */ /* 0x000fe20000300000 */
.L_x_1406:
[----:B------:R-:W-:Y:S01]  /*2c10*/  IMAD R4, R18, 0x8, R19 ;  /* 0x0000000812047824 */ /* 0x000fe200078e0213 */
[----:B------:R-:W-:Y:S01]  /*2c20*/  SHF.L.U32 R101, R203, 0x1f, RZ ;  /* 0x0000001fcb657819 */ /* 0x000fe200000006ff */
[----:B------:R-:W-:Y:S03]  /*2c30*/  BSSY B1, `(.L_x_1407) ;  /* 0x0000003000017945 */ /* 0x000fe60003800000 */
[----:B------:R-:W0:Y:S02]  /*2c40*/  SYNCS.PHASECHK.TRANS64.TRYWAIT P5, [R4+URZ+0x32490], R101 ;  /* 0x03249065040075a7 */ /* 0x000e2400080a017f */
[----:B0-----:R-:W-:Y:S05]  /*2c50*/  @!P5 BRA `(.L_x_1408) ;  /* 0x00000168001cd947 */ /* 0x001fea0003800000 */
.L_x_1660:
[----:B------:R-:W-:Y:S05]  /*2c60*/  BSYNC B1 ;  /* 0x0000000000017941 */ /* 0x000fea0003800000 */
.L_x_1407:
[----:B------:R-:W-:-:S03]  /*2c70*/  UMOV UR4, 0xffffffff ;  /* 0xffffffff00047882 */ /* 0x000fc60000000000 */
[----:B------:R-:W-:Y:S05]  /*2c80*/  BRA.DIV UR4, `(.L_x_1409) ;  /* 0x0000016a04247947 */ /* 0x000fea000b800000 */
[----:B------:R1:W2:Y:S04]  /*2c90*/  SHFL.IDX PT, R93, R103, RZ, 0x1c1f ;  /* 0x001c1fff675d7589 */ /* 0x0002a800000e0000 */
[----:B------:R1:W3:Y:S02]  /*2ca0*/  SHFL.IDX PT, R95, R102, RZ, 0x1c1f ;  /* 0x001c1fff665f7589 */ /* 0x0002e400000e0000 */
.L_x_1664:
        /* <DEDUP_REMOVED lines=20> */
[C---:B------:R-:W-:Y:S01]  /*2df0*/  IMAD.U32 R14, R13.reuse, 0x10000, RZ ;  /* 0x000100000d0e7824 */ /* 0x040fe200078e00ff */
        /* <DEDUP_REMOVED lines=33> */
[----:B------:R-:W-:-:S02]  /*3010*/  F2FP.BF16.F32.PACK_AB R15, R49, R120 ;  /* 0x00000078310f723e */ /* 0x000fc400000010ff */
[----:B------:R-:W-:-:S07]  /*3020*/  MOV R14, R48 ;  /* 0x00000030000e7202 */ /* 0x000fce0000000f00 */
.L_x_1415:
[----:B------:R-:W-:Y:S05]  /*3030*/  BSYNC B3 ;  /* 0x0000000000037941 */ /* 0x000fea0003800000 */
.L_x_1414:
[----:B0-----:R4:W-:Y:S02]  /*3040*/  ST.E.128 desc[UR60][R56.64], R12 ;  /* 0x0000000c38007985 */ /* 0x0019e4000c101d3c */
.L_x_1413:
[----:B------:R-:W-:Y:S05]  /*3050*/  BSYNC B2 ;  /* 0x0000000000027941 */ /* 0x000fea0003800000 */
.L_x_1412:
        /* <DEDUP_REMOVED lines=54> */
.L_x_1417:
[----:B------:R-:W-:Y:S05]  /*33c0*/  BSYNC B2 ;  /* 0x0000000000027941 */ /* 0x000fea0003800000 */
.L_x_1416:
[----:B0-----:R0:W-:Y:S02]  /*33d0*/  ST.E.128 desc[UR60][R48.64], R12 ;  /* 0x0000000c30007985 */ /* 0x0011e4000c101d3c */
.L_x_1411:
[----:B------:R-:W-:Y:S05]  /*33e0*/  BSYNC B1 ;  /* 0x0000000000017941 */ /* 0x000fea0003800000 */
.L_x_1410:
[----:B------:R-:W-:-:S03]  /*33f0*/  UMOV UR4, 0xffffffff ;  /* 0xffffffff00047882 */ /* 0x000fc60000000000 */
[----:B------:R-:W-:Y:S05]  /*3400*/  BRA.DIV UR4, `(.L_x_1418) ;  /* 0x0000016204907947 */ /* 0x000fea000b800000 */
[----:B-1----:R-:W1:Y:S04]  /*3410*/  SHFL.IDX PT, R103, R103, 0x1, 0x1c1f ;  /* 0x003c1f0067677f89 */ /* 0x002e6800000e0000 */
[----:B------:R0:W0:Y:S02]  /*3420*/  SHFL.IDX PT, R47, R102, 0x1, 0x1c1f ;  /* 0x003c1f00662f7f89 */ /* 0x00002400000e0000 */
.L_x_1668:
        /* <DEDUP_REMOVED lines=38> */
[----:B------:R-:W-:Y:S01]  /*3690*/  FFMA.FTZ R57, R40, R46, -R57 ;  /* 0x0000002e28397223 */ /* 0x000fe20000010839 */
[----:B------:R-:W-:Y:S01]  /*36a0*/  FMUL.FTZ R14, R12, R109 ;  /* 0x0000006d0c0e7220 */ /* 0x000fe20000410000 */
[----:B------:R-:W-:Y:S02]  /*36b0*/  IMAD.U32 R15, R15, 0x10000, RZ ;  /* 0x000100000f0f7824 */ /* 0x000fe400078e00ff */
        /* <DEDUP_REMOVED lines=10> */
[----:B------:R-:W-:Y:S02]  /*3760*/  F2FP.BF16.F32.PACK_AB R15, R13, R46 ;  /* 0x0000002e0d0f723e */ /* 0x000fe400000010ff */
[----:B------:R-:W-:Y:S01]  /*3770*/  F2FP.BF16.F32.PACK_AB R12, R11, R14 ;  /* 0x0000000e0b0c723e */ /* 0x000fe200000010ff */
[----:B------:R-:W-:Y:S01]  /*3780*/  IMAD.MOV.U32 R14, RZ, RZ, R40 ;  /* 0x000000ffff0e7224 */ /* 0x000fe200078e0028 */
[----:B------:R-:W-:-:S07]  /*3790*/  MOV R13, R48 ;  /* 0x00000030000d7202 */ /* 0x000fce0000000f00 */
.L_x_1423:
[----:B------:R-:W-:Y:S05]  /*37a0*/  BSYNC B2 ;  /* 0x0000000000027941 */ /* 0x000fea0003800000 */
.L_x_1422:
[----:B----4-:R0:W-:Y:S02]  /*37b0*/  ST.E.128 desc[UR60][R44.64], R12 ;  /* 0x0000000c2c007985 */ /* 0x0101e4000c101d3c */
.L_x_1421:
[----:B------:R-:W-:Y:S05]  /*37c0*/  BSYNC B1 ;  /* 0x0000000000017941 */ /* 0x000fea0003800000 */
.L_x_1420:
        /* <DEDUP_REMOVED lines=22> */
[C---:B------:R-:W-:Y:S01]  /*3930*/  LOP3.LUT R43, R105.reuse, 0xffff0000, RZ, 0xc0, !PT ;  /* 0xffff0000692b7812 */ /* 0x040fe200078ec0ff */
        /* <DEDUP_REMOVED lines=31> */
.L_x_1425:
[----:B------:R-:W-:Y:S05]  /*3b30*/  BSYNC B1 ;  /* 0x0000000000017941 */ /* 0x000fea0003800000 */
.L_x_1424:
[----:B----4-:R0:W-:Y:S01]  /*3b40*/  ST.E.128 desc[UR60][R40.64], R12 ;  /* 0x0000000c28007985 */ /* 0x0101e2000c101d3c */
[----:B------:R-:W-:Y:S05]  /*3b50*/  BRA `(.L_x_1419) ;  /* 0x0000001800687947 */ /* 0x000fea0003800000 */
.L_x_1401:
[----:B------:R-:W-:Y:S01]  /*3b60*/  VIADD R11, R200, 0x40 ;  /* 0x00000040c80b7836 */ /* 0x000fe20000000000 */
[----:B------:R-:W-:Y:S02]  /*3b70*/  CS2R R38, SRZ ;  /* 0x0000000000267805 */ /* 0x000fe4000001ff00 */
[----:B------:R-:W-:Y:S02]  /*3b80*/  CS2R R36, SRZ ;  /* 0x0000000000247805 */ /* 0x000fe4000001ff00 */
[----:B------:R-:W-:Y:S02]  /*3b90*/  CS2R R42, SRZ ;  /* 0x00000000002a7805 */ /* 0x000fe4000001ff00 */
[----:B------:R-:W-:Y:S02]  /*3ba0*/  CS2R R40, SRZ ;  /* 0x0000000000287805 */ /* 0x000fe4000001ff00 */
[----:B------:R-:W-:-:S04]  /*3bb0*/  ISETP.GE.AND P2, PT, R11, R100, PT ;  /* 0x000000640b00720c */ /* 0x000fc80003f46270 */
[----:B------:R-:W-:-:S13]  /*3bc0*/  ISETP.GE.OR P2, PT, R16, R58, P2 ;  /* 0x0000003a1000720c */ /* 0x000fda0001746670 */
[----:B------:R-:W-:-:S04]  /*3bd0*/  @!P2 IADD3 R48, P3, P4, R54, R12, R85 ;  /* 0x0000000c3630a210 */ /* 0x000fc80007c7e055 */
[----:B------:R-:W-:Y:S02]  /*3be0*/  @!P2 IADD3.X R49, R72, R57, R86, P3, P4 ;  /* 0x000000394831a210 */ /* 0x000fe40001fe8456 */
[----:B------:R-:W-:-:S04]  /*3bf0*/  @!P2 IADD3 R4, P3, P4, R64, R14, R83 ;  /* 0x0000000e4004a210 */ /* 0x000fc80007c7e053 */
[----:B------:R-:W-:Y:S02]  /*3c00*/  @!P2 IADD3.X R11, R70, R93, R84, P3, P4 ;  /* 0x0000005d460ba210 */ /* 0x000fe40001fe8454 */
[----:B------:R-:W-:-:S04]  /*3c10*/  ISETP.GE.AND P3, PT, R200, R100, PT ;  /* 0x00000064c800720c */ /* 0x000fc80003f66270 */
[----:B------:R-:W-:-:S13]  /*3c20*/  ISETP.GE.OR P3, PT, R16, R58, P3 ;  /* 0x0000003a1000720c */ /* 0x000fda0001f66670 */
[----:B------:R-:W0:Y:S01]  /*3c30*/  @!P3 LDC.64 R44, c[0x0][0x3e8] ;  /* 0x0000fa00ff2cbb82 */ /* 0x000e220000000a00 */
[----:B------:R-:W-:-:S05]  /*3c40*/  @!P3 IADD3 R12, P4, R54, R12, RZ ;  /* 0x0000000c360cb210 */ /* 0x000fca0007f9e0ff */
[----:B------:R-:W-:Y:S02]  /*3c50*/  @!P3 IMAD.X R13, R57, 0x1, R72, P4 ;  /* 0x00000001390db824 */ /* 0x000fe400020e0648 */
[----:B------:R-:W1:Y:S01]  /*3c60*/  @!P3 LDC.64 R46, c[0x0][0x400] ;  /* 0x00010000ff2ebb82 */ /* 0x000e620000000a00 */
[----:B0-----:R-:W-:-:S04]  /*3c70*/  @!P3 LEA R44, P4, R12, R44, 0x1 ;  /* 0x0000002c0c2cb211 */ /* 0x001fc800078808ff */
[----:B------:R-:W-:Y:S02]  /*3c80*/  @!P3 LEA.HI.X R45, R12, R45, R13, 0x1, P4 ;  /* 0x0000002d0c2db211 */ /* 0x000fe400020f0c0d */
[----:B------:R-:W-:-:S03]  /*3c90*/  @!P3 IADD3 R14, P4, R64, R14, RZ ;  /* 0x0000000e400eb210 */ /* 0x000fc60007f9e0ff */
[----:B------:R0:W2:Y:S02]  /*3ca0*/  @!P3 LDG.E.128 R36, desc[UR60][R44.64] ;  /* 0x0000003c2c24b981 */ /* 0x0000a4000c1e1d00 */
[----:B------:R-:W-:Y:S01]  /*3cb0*/  @!P3 IMAD.X R12, R93, 0x1, R70, P4 ;  /* 0x000000015d0cb824 */ /* 0x000fe200020e0646 */
[----:B-1----:R-:W-:-:S04]  /*3cc0*/  @!P3 LEA R46, P4, R14, R46, 0x1 ;  /* 0x0000002e0e2eb211 */ /* 0x002fc800078808ff */
[----:B------:R-:W-:Y:S02]  /*3cd0*/  @!P3 LEA.HI.X R47, R14, R47, R12, 0x1, P4 ;  /* 0x0000002f0e2fb211 */ /* 0x000fe400020f0c0c */
[----:B------:R-:W1:Y:S03]  /*3ce0*/  @!P2 LDC.64 R14, c[0x0][0x3e8] ;  /* 0x0000fa00ff0eab82 */ /* 0x000e660000000a00 */
[----:B------:R3:W4:Y:S05]  /*3cf0*/  @!P3 LDG.E.128 R40, desc[UR60][R46.64] ;  /* 0x0000003c2e28b981 */ /* 0x00072a000c1e1d00 */
[----:B------:R-:W5:Y:S01]  /*3d00*/  @!P2 LDC.64 R12, c[0x0][0x400] ;  /* 0x00010000ff0cab82 */ /* 0x000f620000000a00 */
[----:B0-----:R-:W-:-:S02]  /*3d10*/  CS2R R44, SRZ ;  /* 0x00000000002c7805 */ /* 0x001fc4000001ff00 */
[----:B---3--:R-:W-:Y:S02]  /*3d20*/  CS2R R46, SRZ ;  /* 0x00000000002e7805 */ /* 0x008fe4000001ff00 */
[----:B------:R-:W-:Y:S02]  /*3d30*/  CS2R R50, SRZ ;  /* 0x0000000000327805 */ /* 0x000fe4000001ff00 */
[----:B-1----:R-:W-:-:S04]  /*3d40*/  @!P2 LEA R14, P3, R48, R14, 0x1 ;  /* 0x0000000e300ea211 */ /* 0x002fc800078608ff */
[----:B------:R-:W-:Y:S02]  /*3d50*/  @!P2 LEA.HI.X R15, R48, R15, R49, 0x1, P3 ;  /* 0x0000000f300fa211 */ /* 0x000fe400018f0c31 */
[----:B------:R-:W-:Y:S02]  /*3d60*/  CS2R R48, SRZ ;  /* 0x0000000000307805 */ /* 0x000fe4000001ff00 */
[C---:B-----5:R-:W-:Y:S01]  /*3d70*/  @!P2 LEA R12, P3, R4.reuse, R12, 0x1 ;  /* 0x0000000c040ca211 */ /* 0x060fe200078608ff */
[----:B------:R-:W3:Y:S03]  /*3d80*/  @!P2 LDG.E.128 R44, desc[UR60][R14.64] ;  /* 0x0000003c0e2ca981 */ /* 0x000ee6000c1e1d00 */
[----:B------:R-:W-:-:S05]  /*3d90*/  @!P2 LEA.HI.X R13, R4, R13, R11, 0x1, P3 ;  /* 0x0000000d040da211 */ /* 0x000fca00018f0c0b */
[----:B------:R0:W5:Y:S01]  /*3da0*/  @!P2 LDG.E.128 R48, desc[UR60][R12.64] ;  /* 0x0000003c0c30a981 */ /* 0x000162000c1e1d00 */
[----:B------:R-:W-:Y:S02]  /*3db0*/  ISETP.NE.AND P3, PT, R205, 0x3, PT ;  /* 0x00000003cd00780c */ /* 0x000fe40003f65270 */
[----:B------:R-:W-:Y:S01]  /*3dc0*/  ISETP.GE.AND P2, PT, R16, R58, PT ;  /* 0x0000003a1000720c */ /* 0x000fe20003f46270 */
[----:B--2---:R-:W-:Y:S02]  /*3dd0*/  IMAD.MOV.U32 R4, RZ, RZ, R38 ;  /* 0x000000ffff047224 */ /* 0x004fe400078e0026 */
[----:B------:R-:W-:-:S03]  /*3de0*/  IMAD.MOV.U32 R11, RZ, RZ, R39 ;  /* 0x000000ffff0b7224 */ /* 0x000fc600078e0027 */
[----:B------:R-:W-:Y:S02]  /*3df0*/  PRMT R105, R105, 0x5410, R4 ;  /* 0x0000541069697816 */ /* 0x000fe40000000004 */
[----:B------:R-:W-:Y:S01]  /*3e00*/  PRMT R107, R107, 0x5410, R11 ;  /* 0x000054106b6b7816 */ /* 0x000fe2000000000b */
[----:B------:R-:W-:Y:S02]  /*3e10*/  IMAD.MOV.U32 R57, RZ, RZ, R37 ;  /* 0x000000ffff397224 */ /* 0x000fe400078e0025 */
[----:B----4-:R-:W-:Y:S01]  /*3e20*/  IMAD.MOV.U32 R4, RZ, RZ, R42 ;  /* 0x000000ffff047224 */ /* 0x010fe200078e002a */
[----:B0-----:R-:W-:Y:S01]  /*3e30*/  MOV R13, R41 ;  /* 0x00000029000d7202 */ /* 0x001fe20000000f00 */
[----:B------:R-:W-:Y:S02]  /*3e40*/  IMAD.MOV.U32 R11, RZ, RZ, R43 ;  /* 0x000000ffff0b7224 */ /* 0x000fe400078e002b */
[----:B------:R-:W-:Y:S01]  /*3e50*/  IMAD.MOV.U32 R12, RZ, RZ, R40 ;  /* 0x000000ffff0c7224 */ /* 0x000fe200078e0028 */
[----:B------:R-:W-:-:S02]  /*3e60*/  PRMT R126, R4, 0x7610, R126 ;  /* 0x00007610047e7816 */ /* 0x000fc4000000007e */
[----:B------:R-:W-:Y:S02]  /*3e70*/  PRMT R109, R109, 0x5410, R11 ;  /* 0x000054106d6d7816 */ /* 0x000fe4000000000b */
[----:B------:R-:W-:Y:S02]  /*3e80*/  PRMT R127, R12, 0x7610, R127 ;  /* 0x000076100c7f7816 */ /* 0x000fe4000000007f */
[----:B------:R-:W-:Y:S02]  /*3e90*/  PRMT R128, R13, 0x7610, R128 ;  /* 0x000076100d807816 */ /* 0x000fe40000000080 */
[----:B------:R-:W-:Y:S01]  /*3ea0*/  PRMT R108, R108, 0x5410, R57 ;  /* 0x000054106c6c7816 */ /* 0x000fe20000000039 */
[----:B------:R-:W-:-:S05]  /*3eb0*/  IMAD.MOV.U32 R56, RZ, RZ, R36 ;  /* 0x000000ffff387224 */ /* 0x000fca00078e0024 */
[----:B------:R-:W-:Y:S01]  /*3ec0*/  PRMT R125, R56, 0x7610, R125 ;  /* 0x00007610387d7816 */ /* 0x000fe2000000007d */
[----:B---3--:R-:W-:Y:S02]  /*3ed0*/  IMAD.MOV.U32 R4, RZ, RZ, R46 ;  /* 0x000000ffff047224 */ /* 0x008fe400078e002e */
[----:B------:R-:W-:Y:S02]  /*3ee0*/  IMAD.MOV.U32 R11, RZ, RZ, R47 ;  /* 0x000000ffff0b7224 */ /* 0x000fe400078e002f */
[----:B------:R-:W-:Y:S02]  /*3ef0*/  IMAD.MOV.U32 R12, RZ, RZ, R44 ;  /* 0x000000ffff0c7224 */ /* 0x000fe400078e002c */
[----:B------:R-:W-:Y:S01]  /*3f00*/  IMAD.MOV.U32 R13, RZ, RZ, R45 ;  /* 0x000000ffff0d7224 */ /* 0x000fe200078e002d */
        /* <DEDUP_REMOVED lines=11> */
[----:B------:R-:W-:Y:S01]  /*3fc0*/  PRMT R113, R13, 0x7610, R113 ;  /* 0x000076100d717816 */ /* 0x000fe20000000071 */
[----:B------:R-:W-:Y:S06]  /*3fd0*/  @!P3 BRA `(.L_x_1426) ;  /* 0x000000000004b947 */ /* 0x000fec0003800000 */
[----:B------:R-:W-:Y:S01]  /*3fe0*/  BPT.TRAP 0x1 ;  /* 0x000000040000795c */ /* 0x000fe20000300000 */
.L_x_1426:
[----:B------:R-:W-:Y:S01]  /*3ff0*/  IMAD R4, R18, 0x8, R19 ;  /* 0x0000000812047824 */ /* 0x000fe200078e0213 */
[----:B------:R-:W-:Y:S01]  /*4000*/  SHF.L.U32 R101, R203, 0x1f, RZ ;  /* 0x0000001fcb657819 */ /* 0x000fe200000006ff */
[----:B------:R-:W0:Y:S01]  /*4010*/  LDC R104, c[0x0][0x2f4] ;  /* 0x0000bd00ff687b82 */ /* 0x000e220000000800 */
[----:B------:R-:W-:Y:S02]  /*4020*/  BSSY B1, `(.L_x_1427) ;  /* 0x0000003000017945 */ /* 0x000fe40003800000 */
[----:B------:R-:W1:Y:S02]  /*4030*/  SYNCS.PHASECHK.TRANS64.TRYWAIT P4, [R4+URZ+0x32490], R101 ;  /* 0x03249065040075a7 */ /* 0x000e64000808017f */
[----:B-1----:R-:W-:Y:S05]  /*4040*/  @!P4 BRA `(.L_x_1428) ;  /* 0x0000015400ccc947 */ /* 0x002fea0003800000 */
.L_x_1669:
[----:B------:R-:W-:Y:S05]  /*4050*/  BSYNC B1 ;  /* 0x0000000000017941 */ /* 0x000fea0003800000 */
.L_x_1427:
[----:B------:R-:W-:Y:S01]  /*4060*/  UMOV UR4, 0xffffffff ;  /* 0xffffffff00047882 */ /* 0x000fe20000000000 */
[----:B0-----:R-:W-:Y:S02]  /*4070*/  IMAD.IADD R106, R104, 0x1, -R89 ;  /* 0x00000001686a7824 */ /* 0x001fe400078e0a59 */
[----:B------:R-:W-:Y:S05]  /*4080*/  BRA.DIV UR4, `(.L_x_1429) ;  /* 0x0000015604d07947 */ /* 0x000fea000b800000 */
[----:B------:R0:W2:Y:S04]  /*4090*/  SHFL.IDX PT, R95, R103, RZ, 0x1c1f ;  /* 0x001c1fff675f7589 */ /* 0x0000a800000e0000 */
[----:B------:R0:W3:Y:S02]  /*40a0*/  SHFL.IDX PT, R94, R102, RZ, 0x1c1f ;  /* 0x001c1fff665e7589 */ /* 0x0000e400000e0000 */
.L_x_1673:
[----:B------:R-:W-:Y:S01]  /*40b0*/  ISETP.GE.OR P4, PT, R200, R100, P1 ;  /* 0x00000064c800720c */ /* 0x000fe20000f86670 */
[----:B------:R-:W-:-:S12]  /*40c0*/  BSSY B1, `(.L_x_1430) ;  /* 0x000007a000017945 */ /* 0x000fd80003800000 */
[----:B------:R-:W-:Y:S05]  /*40d0*/  @P4 BRA `(.L_x_1431) ;  /* 0x0000000400e04947 */ /* 0x000fea0003800000 */
[----:B------:R-:W4:Y:S01]  /*40e0*/  S2R R12, SR_TID.X ;  /* 0x00000000000c7919 */ /* 0x000f220000002100 */
[----:B------:R-:W-:Y:S01]  /*40f0*/  SEL R11, R89, R106, !P0 ;  /* 0x0000006a590b7207 */ /* 0x000fe20004000000 */
[----:B------:R-:W-:Y:S01]  /*4100*/  BSSY B2, `(.L_x_1432) ;  /* 0x0000071000027945 */ /* 0x000fe20003800000 */
[----:B---3--:R-:W-:-:S04]  /*4110*/  LEA R92, P4, R68, R94, 0x1 ;  /* 0x0000005e445c7211 */ /* 0x008fc800078808ff */
[----:B--2---:R-:W-:Y:S01]  /*4120*/  LEA.HI.X R93, R68, R95, R32, 0x1, P4 ;  /* 0x0000005f445d7211 */ /* 0x004fe200020f0c20 */
[----:B----4-:R-:W-:Y:S01]  /*4130*/  VIADD R13, R12, 0xffffff80 ;  /* 0xffffff800c0d7836 */ /* 0x010fe20000000000 */
[----:B------:R-:W-:-:S04]  /*4140*/  SHF.R.S32.HI R12, RZ, 0x1f, R11 ;  /* 0x0000001fff0c7819 */ /* 0x000fc8000001140b */
[----:B------:R-:W-:Y:S02]  /*4150*/  LEA.HI R12, R12, R11, RZ, 0x4 ;  /* 0x0000000b0c0c7211 */ /* 0x000fe400078f20ff */
[----:B------:R-:W-:Y:S02]  /*4160*/  SHF.R.S32.HI R14, RZ, 0x1f, R13 ;  /* 0x0000001fff0e7819 */ /* 0x000fe4000001140d */
[----:B------:R-:W-:Y:S01]  /*4170*/  LEA.HI.SX32 R11, R12, R69, 0x1c ;  /* 0x000000450c0b7211 */ /* 0x000fe200078fe2ff */
[----:B------:R-:W-:Y:S01]  /*4180*/  IMAD R12, R18, 0x1800, R31 ;  /* 0x00001800120c7824 */ /* 0x000fe200078e021f */
[----:B------:R-:W-:-:S03]  /*4190*/  LEA.HI R14, R14, R13, RZ, 0x5 ;  /* 0x0000000d0e0e7211 */ /* 0x000fc600078f28ff */
[----:B------:R-:W-:Y:S01]  /*41a0*/  IMAD.SHL.U32 R11, R11, 0x8, RZ ;  /* 0x000000080b0b7824 */ /* 0x000fe200078e00ff */
[----:B------:R-:W-:Y:S01]  /*41b0*/  SHF.R.S32.HI R14, RZ, 0x5, R14 ;  /* 0x00000005ff0e7819 */ /* 0x000fe2000001140e */
[----:B------:R-:W-:-:S03]  /*41c0*/  IMAD R12, R12, 0x2, R19 ;  /* 0x000000020c0c7824 */ /* 0x000fc600078e0213 */
[----:B------:R-:W-:-:S04]  /*41d0*/  LOP3.LUT R13, R82, 0x38, R11, 0xf8, !PT ;  /* 0x00000038520d7812 */ /* 0x000fc800078ef80b */
[----:B------:R-:W-:-:S05]  /*41e0*/  LOP3.LUT R13, R13, R80, RZ, 0x3c, !PT ;  /* 0x000000500d0d7212 */ /* 0x000fca00078e3cff */
[----:B------:R-:W-:-:S04]  /*41f0*/  IMAD R13, R14, 0x200, R13 ;  /* 0x000002000e0d7824 */ /* 0x000fc800078e020d */
[----:B------:R-:W-:-:S04]  /*4200*/  IMAD R14, R18, 0x1800, R13 ;  /* 0x00001800120e7824 */ /* 0x000fc800078e020d */
[----:B------:R-:W-:Y:S02]  /*4210*/  IMAD R56, R14, 0x2, R19 ;  /* 0x000000020e387824 */ /* 0x000fe400078e0213 */
[----:B------:R-:W2:Y:S04]  /*4220*/  LDS.128 R12, [R12+0x1c400] ;  /* 0x01c400000c0c7984 */ /* 0x000ea80000000c00 */
[----:B------:R-:W3:Y:S01]  /*4230*/  LDS.128 R56, [R56+0x1c400] ;  /* 0x01c4000038387984 */ /* 0x000ee20000000c00 */
[----:B------:R-:W-:Y:S05]  /*4240*/  @P2 BRA `(.L_x_1433) ;  /* 0x0000000400702947 */ /* 0x000fea0003800000 */
[----:B------:R-:W-:Y:S01]  /*4250*/  SHF.R.U32.HI R119, RZ, 0x10, R41 ;  /* 0x00000010ff777819 */ /* 0x000fe20000011629 */
[----:B--2---:R-:W-:Y:S01]  /*4260*/  IMAD.U32 R115, R15, 0x10000, RZ ;  /* 0x000100000f737824 */ /* 0x004fe200078e00ff */
[----:B------:R-:W-:Y:S01]  /*4270*/  SHF.R.U32.HI R118, RZ, 0x10, R37 ;  /* 0x00000010ff767819 */ /* 0x000fe20000011625 */
[----:B---3--:R-:W-:Y:S01]  /*4280*/  IMAD.U32 R117, R59, 0x10000, RZ ;  /* 0x000100003b757824 */ /* 0x008fe200078e00ff */
[----:B------:R-:W-:Y:S01]  /*4290*/  SHF.R.U64 R122, R38, 0x10, R39 ;  /* 0x00000010267a7819 */ /* 0x000fe20000001227 */
[----:B------:R-:W-:Y:S01]  /*42a0*/  IMAD.U32 R38, R12, 0x10000, RZ ;  /* 0x000100000c267824 */ /* 0x000fe200078e00ff */
[----:B------:R-:W-:Y:S02]  /*42b0*/  PRMT R119, R128, 0x5410, R119 ;  /* 0x0000541080777816 */ /* 0x000fe40000000077 */
[----:B------:R-:W-:Y:S02]  /*42c0*/  SHF.R.U32.HI R120, RZ, 0x10, R39 ;  /* 0x00000010ff787819 */ /* 0x000fe40000011627 */
[----:B------:R-:W-:Y:S01]  /*42d0*/  SHF.R.U64 R121, R40, 0x10, R41 ;  /* 0x0000001028797819 */ /* 0x000fe20000001229 */
[----:B------:R-:W-:Y:S01]  /*42e0*/  IMAD.U32 R40, R57, 0x10000, RZ ;  /* 0x0001000039287824 */ /* 0x000fe200078e00ff */
[----:B------:R-:W-:-:S02]  /*42f0*/  PRMT R118, R108, 0x5432, R118 ;  /* 0x000054326c767816 */ /* 0x000fc40000000076 */
[--C-:B------:R-:W-:Y:S01]  /*4300*/  SHF.R.U64 R41, R42, 0x10, R43.reuse ;  /* 0x000000102a297819 */ /* 0x100fe2000000122b */
[----:B------:R-:W-:Y:S01]  /*4310*/  IMAD.U32 R42, R56, 0x10000, RZ ;  /* 0x00010000382a7824 */ /* 0x000fe200078e00ff */
[----:B------:R-:W-:Y:S01]  /*4320*/  PRMT R39, R105, 0x5432, R122 ;  /* 0x0000543269277816 */ /* 0x000fe2000000007a */
[----:B------:R-:W-:Y:S01]  /*4330*/  IMAD.U32 R122, R119, 0x10000, RZ ;  /* 0x00010000777a7824 */ /* 0x000fe200078e00ff */
[----:B------:R-:W-:Y:S02]  /*4340*/  SHF.R.U32.HI R124, RZ, 0x10, R43 ;  /* 0x00000010ff7c7819 */ /* 0x000fe4000001162b */
[----:B------:R-:W-:Y:S01]  /*4350*/  SHF.R.U64 R123, R36, 0x10, R37 ;  /* 0x00000010247b7819 */ /* 0x000fe20000001225 */
[----:B------:R-:W-:Y:S01]  /*4360*/  IMAD.U32 R37, R13, 0x10000, RZ ;  /* 0x000100000d257824 */ /* 0x000fe200078e00ff */
[----:B------:R-:W-:Y:S01]  /*4370*/  LOP3.LUT R43, R15, 0xffff0000, RZ, 0xc0, !PT ;  /* 0xffff00000f2b7812 */ /* 0x000fe200078ec0ff */
[----:B------:R-:W-:Y:S01]  /*4380*/  IMAD.U32 R15, R118, 0x10000, RZ ;  /* 0x00010000760f7824 */ /* 0x000fe200078e00ff */
[----:B------:R-:W-:Y:S01]  /*4390*/  LOP3.LUT R116, R57, 0xffff0000, RZ, 0xc0, !PT ;  /* 0xffff000039747812 */ /* 0x000fe200078ec0ff */
[----:B------:R-:W-:Y:S01]  /*43a0*/  IMAD.U32 R36, R58, 0x10000, RZ ;  /* 0x000100003a247824 */ /* 0x000fe200078e00ff */
[----:B------:R-:W-:Y:S01]  /*43b0*/  PRMT R41, R126, 0x5410, R41 ;  /* 0x000054107e297816 */ /* 0x000fe20000000029 */
[CC--:B------:R-:W-:Y:S01]  /*43c0*/  FMUL.FTZ R126, R40.reuse, R122.reuse ;  /* 0x0000007a287e7220 */ /* 0x0c0fe20000410000 */
[----:B------:R-:W-:Y:S01]  /*43d0*/  LOP3.LUT R57, R59, 0xffff0000, RZ, 0xc0, !PT ;  /* 0xffff00003b397812 */ /* 0x000fe200078ec0ff */
[-C--:B------:R-:W-:Y:S01]  /*43e0*/  FMUL.FTZ R40, R40, R15.reuse ;  /* 0x0000000f28287220 */ /* 0x080fe20000410000 */
[----:B------:R-:W-:Y:S01]  /*43f0*/  PRMT R124, R109, 0x5432, R124 ;  /* 0x000054326d7c7816 */ /* 0x000fe2000000007c */
[----:B------:R-:W-:Y:S01]  /*4400*/  FFMA.FTZ R15, R37, R15, -R126 ;  /* 0x0000000f250f7223 */ /* 0x000fe2000001087e */
[----:B------:R-:W-:Y:S01]  /*4410*/  PRMT R59, R125, 0x5410, R123 ;  /* 0x000054107d3b7816 */ /* 0x000fe2000000007b */
[----:B------:R-:W-:Y:S01]  /*4420*/  FFMA.FTZ R37, R37, R122, R40 ;  /* 0x0000007a25257223 */ /* 0x000fe20000010028 */
[----:B------:R-:W-:Y:S01]  /*4430*/  PRMT R120, R107, 0x5432, R120 ;  /* 0x000054326b787816 */ /* 0x000fe20000000078 */
[----:B------:R-:W-:Y:S01]  /*4440*/  IMAD.U32 R126, R124, 0x10000, RZ ;  /* 0x000100007c7e7824 */ /* 0x000fe200078e00ff */
[----:B------:R-:W-:-:S02]  /*4450*/  LOP3.LUT R123, R119, 0xffff0000, RZ, 0xc0, !PT ;  /* 0xffff0000777b7812 */ /* 0x000fc400078ec0ff */
[----:B------:R-:W-:Y:S01]  /*4460*/  LOP3.LUT R119, R118, 0xffff0000, RZ, 0xc0, !PT ;  /* 0xffff000076777812 */ /* 0x000fe200078ec0ff */
[----:B------:R-:W-:Y:S01]  /*4470*/  IMAD.U32 R118, R120, 0x10000, RZ ;  /* 0x0001000078767824 */ /* 0x000fe200078e00ff */
[----:B------:R-:W-:Y:S01]  /*4480*/  PRMT R121, R127, 0x5410, R121 ;  /* 0x000054107f797816 */ /* 0x000fe20000000079 */
[----:B------:R-:W-:Y:S01]  /*4490*/  FMUL.FTZ R125, R116, R123 ;  /* 0x0000007b747d7220 */ /* 0x000fe20000410000 */
[----:B------:R-:W-:Y:S01]  /*44a0*/  LOP3.LUT R124, R124, 0xffff0000, RZ, 0xc0, !PT ;  /* 0xffff00007c7c7812 */ /* 0x000fe200078ec0ff */
[----:B------:R-:W-:Y:S01]  /*44b0*/  FMUL.FTZ R127, R116, R119 ;  /* 0x00000077747f7220 */ /* 0x000fe20000410000 */
[C---:B------:R-:W-:Y:S01]  /*44c0*/  FMUL.FTZ R116, R117.reuse, R126 ;  /* 0x0000007e75747220 */ /* 0x040fe20000410000 */
[-C--:B------:R-:W-:Y:S01]  /*44d0*/  FMUL.FTZ R117, R117, R118.reuse ;  /* 0x0000007675757220 */ /* 0x080fe20000410000 */
[----:B------:R-:W-:Y:S02]  /*44e0*/  LOP3.LUT R120, R120, 0xffff0000, RZ, 0xc0, !PT ;  /* 0xffff000078787812 */ /* 0x000fe400078ec0ff */
[C---:B------:R-:W-:Y:S01]  /*44f0*/  FFMA.FTZ R118, R115.reuse, R118, -R116 ;  /* 0x0000007673767223 */ /* 0x040fe20000010874 */
[----:B------:R-:W-:Y:S01]  /*4500*/  FFMA.FTZ R126, R115, R126, R117 ;  /* 0x0000007e737e7223 */ /* 0x000fe20000010075 */
[----:B------:R-:W-:Y:S01]  /*4510*/  IMAD.U32 R117, R121, 0x10000, RZ ;  /* 0x0001000079757824 */ /* 0x000fe200078e00ff */
[----:B------:R-:W-:Y:S01]  /*4520*/  LOP3.LUT R114, R13, 0xffff0000, RZ, 0xc0, !PT ;  /* 0xffff00000d727812 */ /* 0x000fe200078ec0ff */
[----:B------:R-:W-:-:S02]  /*4530*/  IMAD.U32 R115, R59, 0x10000, RZ ;  /* 0x000100003b737824 */ /* 0x000fc400078e00ff */
[C---:B------:R-:W-:Y:S01]  /*4540*/  FMUL.FTZ R116, R57.reuse, R124 ;  /* 0x0000007c39747220 */ /* 0x040fe20000410000 */
[-C--:B------:R-:W-:Y:S01]  /*4550*/  FMUL.FTZ R122, R57, R120.reuse ;  /* 0x00000078397a7220 */ /* 0x080fe20000410000 */
[C---:B------:R-:W-:Y:S01]  /*4560*/  FMUL.FTZ R57, R42.reuse, R117 ;  /* 0x000000752a397220 */ /* 0x040fe20000410000 */
[----:B------:R-:W-:Y:S01]  /*4570*/  FMUL.FTZ R42, R42, R115 ;  /* 0x000000732a2a7220 */ /* 0x000fe20000410000 */
[----:B------:R-:W-:Y:S01]  /*4580*/  LOP3.LUT R56, R56, 0xffff0000, RZ, 0xc0, !PT ;  /* 0xffff000038387812 */ /* 0x000fe200078ec0ff */
[C---:B------:R-:W-:Y:S01]  /*4590*/  FFMA.FTZ R40, R114.reuse, R119, -R125 ;  /* 0x0000007772287223 */ /* 0x040fe2000001087d */
[----:B------:R-:W-:Y:S01]  /*45a0*/  LOP3.LUT R121, R121, 0xffff0000, RZ, 0xc0, !PT ;  /* 0xffff000079797812 */ /* 0x000fe200078ec0ff */
[----:B------:R-:W-:Y:S01]  /*45b0*/  FFMA.FTZ R114, R114, R123, R127 ;  /* 0x0000007b72727223 */ /* 0x000fe2000001007f */
[----:B------:R-:W-:Y:S01]  /*45c0*/  LOP3.LUT R59, R59, 0xffff0000, RZ, 0xc0, !PT ;  /* 0xffff00003b3b7812 */ /* 0x000fe200078ec0ff */
[----:B------:R-:W-:Y:S01]  /*45d0*/  FFMA.FTZ R117, R38, R117, R42 ;  /* 0x0000007526757223 */ /* 0x000fe2000001002a */
[----:B------:R-:W-:Y:S01]  /*45e0*/  LOP3.LUT R12, R12, 0xffff0000, RZ, 0xc0, !PT ;  /* 0xffff00000c0c7812 */ /* 0x000fe200078ec0ff */
[C---:B------:R-:W-:Y:S01]  /*45f0*/  FFMA.FTZ R119, R43.reuse, R120, -R116 ;  /* 0x000000782b777223 */ /* 0x040fe20000010874 */
[----:B------:R-:W-:Y:S01]  /*4600*/  FFMA.FTZ R123, R43, R124, R122 ;  /* 0x0000007c2b7b7223 */ /* 0x000fe2000001007a */
[----:B------:R-:W-:Y:S01]  /*4610*/  FFMA.FTZ R57, R38, R115, -R57 ;  /* 0x0000007326397223 */ /* 0x000fe20000010839 */
[----:B------:R-:W-:Y:S01]  /*4620*/  IMAD.U32 R42, R41, 0x10000, RZ ;  /* 0x00010000292a7824 */ /* 0x000fe200078e00ff */
[----:B------:R-:W-:Y:S01]  /*4630*/  LOP3.LUT R58, R58, 0xffff0000, RZ, 0xc0, !PT ;  /* 0xffff00003a3a7812 */ /* 0x000fe200078ec0ff */
[C---:B------:R-:W-:Y:S01]  /*4640*/  FMUL.FTZ R43, R56.reuse, R121 ;  /* 0x00000079382b7220 */ /* 0x040fe20000410000 */
[----:B------:R-:W-:Y:S01]  /*4650*/  IMAD.U32 R38, R39, 0x10000, RZ ;  /* 0x0001000027267824 */ /* 0x000fe200078e00ff */
[----:B------:R-:W-:Y:S01]  /*4660*/  LOP3.LUT R41, R41, 0xffff0000, RZ, 0xc0, !PT ;  /* 0xffff000029297812 */ /* 0x000fe200078ec0ff */
[-C--:B------:R-:W-:Y:S01]  /*4670*/  FMUL.FTZ R115, R56, R59.reuse ;  /* 0x0000003b38737220 */ /* 0x080fe20000410000 */
[----:B------:R-:W-:Y:S01]  /*4680*/  LOP3.LUT R39, R39, 0xffff0000, RZ, 0xc0, !PT ;  /* 0xffff000027277812 */ /* 0x000fe200078ec0ff */
[----:B------:R-:W-:Y:S01]  /*4690*/  FFMA.FTZ R56, R12, R59, -R43 ;  /* 0x0000003b0c387223 */ /* 0x000fe2000001082b */
[----:B------:R-:W-:Y:S01]  /*46a0*/  SHF.L.U32 R13, R14, 0x10, RZ ;  /* 0x000000100e0d7819 */ /* 0x000fe200000006ff */
[----:B------:R-:W-:Y:S01]  /*46b0*/  FFMA.FTZ R12, R12, R121, R115 ;  /* 0x000000790c0c7223 */ /* 0x000fe20000010073 */
[----:B------:R-:W-:Y:S01]  /*46c0*/  LOP3.LUT R14, R14, 0xffff0000, RZ, 0xc0, !PT ;  /* 0xffff00000e0e7812 */ /* 0x000fe200078ec0ff */
[----:B------:R-:W-:Y:S01]  /*46d0*/  FMUL.FTZ R116, R36, R42 ;  /* 0x0000002a24747220 */ /* 0x000fe20000410000 */
[----:B------:R-:W-:Y:S01]  /*46e0*/  FMUL.FTZ R59, R58, R41 ;  /* 0x000000293a3b7220 */ /* 0x000fe20000410000 */
[-C--:B------:R-:W-:Y:S01]  /*46f0*/  FMUL.FTZ R43, R36, R38.reuse ;  /* 0x00000026242b7220 */ /* 0x080fe20000410000 */
[-C--:B------:R-:W-:Y:S01]  /*4700*/  FMUL.FTZ R58, R58, R39.reuse ;  /* 0x000000273a3a7220 */ /* 0x080fe20000410000 */
[C---:B------:R-:W-:Y:S01]  /*4710*/  FFMA.FTZ R116, R13.reuse, R38, -R116 ;  /* 0x000000260d747223 */ /* 0x040fe20000010874 */
[----:B------:R-:W-:Y:S01]  /*4720*/  FFMA.FTZ R59, R14, R39, -R59 ;  /* 0x000000270e3b7223 */ /* 0x000fe2000001083b */
[----:B------:R-:W-:Y:S01]  /*4730*/  F2FP.BF16.F32.PACK_AB R56, R56, R57 ;  /* 0x000000393838723e */ /* 0x000fe200000010ff */
[----:B------:R-:W-:Y:S01]  /*4740*/  FFMA.FTZ R43, R13, R42, R43 ;  /* 0x0000002a0d2b7223 */ /* 0x000fe2000001002b */
[----:B------:R-:W-:Y:S01]  /*4750*/  FFMA.FTZ R58, R14, R41, R58 ;  /* 0x000000290e3a7223 */ /* 0x000fe2000001003a */
[----:B------:R-:W-:-:S02]  /*4760*/  F2FP.BF16.F32.PACK_AB R37, R114, R37 ;  /* 0x000000257225723e */ /* 0x000fc400000010ff */
[----:B------:R-:W-:Y:S02]  /*4770*/  F2FP.BF16.F32.PACK_AB R123, R123, R126 ;  /* 0x0000007e7b7b723e */ /* 0x000fe400000010ff */
[----:B------:R-:W-:Y:S01]  /*4780*/  F2FP.BF16.F32.PACK_AB R36, R12, R117 ;  /* 0x000000750c24723e */ /* 0x000fe200000010ff */
[----:B------:R-:W-:Y:S01]  /*4790*/  IMAD.MOV.U32 R12, RZ, RZ, R56 ;  /* 0x000000ffff0c7224 */ /* 0x000fe200078e0038 */
[----:B------:R-:W-:Y:S01]  /*47a0*/  F2FP.BF16.F32.PACK_AB R13, R40, R15 ;  /* 0x0000000f280d723e */ /* 0x000fe200000010ff */
[----:B------:R-:W-:Y:S01]  /*47b0*/  IMAD.MOV.U32 R57, RZ, RZ, R37 ;  /* 0x000000ffff397224 */ /* 0x000fe200078e0025 */
[----:B------:R-:W-:Y:S01]  /*47c0*/  F2FP.BF16.F32.PACK_AB R14, R59, R116 ;  /* 0x000000743b0e723e */ /* 0x000fe200000010ff */
[----:B------:R-:W-:Y:S01]  /*47d0*/  IMAD.MOV.U32 R56, RZ, RZ, R36 ;  /* 0x000000ffff387224 */ /* 0x000fe200078e0024 */
[----:B------:R-:W-:Y:S01]  /*47e0*/  F2FP.BF16.F32.PACK_AB R15, R119, R118 ;  /* 0x00000076770f723e */ /* 0x000fe200000010ff */
[----:B------:R-:W-:Y:S01]  /*47f0*/  IMAD.MOV.U32 R59, RZ, RZ, R123 ;  /* 0x000000ffff3b7224 */ /* 0x000fe200078e007b */
[----:B------:R-:W-:-:S07]  /*4800*/  F2FP.BF16.F32.PACK_AB R58, R58, R43 ;  /* 0x0000002b3a3a723e */ /* 0x000fce00000010ff */
.L_x_1433:
[----:B------:R-:W-:Y:S05]  /*4810*/  BSYNC B2 ;  /* 0x0000000000027941 */ /* 0x000fea0003800000 */
.L_x_1432:
[----:B------:R-:W-:Y:S01]  /*4820*/  ISETP.GE.AND P4, PT, R11, R104, PT ;  /* 0x000000680b00720c */ /* 0x000fe20003f86270 */
[----:B--2---:R4:W-:-:S12]  /*4830*/  ST.E.128 desc[UR60][R92.64], R12 ;  /* 0x0000000c5c007985 */ /* 0x0049d8000c101d3c */
[----:B------:R-:W-:-:S05]  /*4840*/  @!P4 IMAD.WIDE R94, R11, 0x2, R94 ;  /* 0x000000020b5ec825 */ /* 0x000fca00078e025e */
[----:B---3--:R4:W-:Y:S02]  /*4850*/  @!P4 ST.E.128 desc[UR60][R94.64], R56 ;  /* 0x000000385e00c985 */ /* 0x0089e4000c101d3c */
.L_x_1431:
[----:B------:R-:W-:Y:S05]  /*4860*/  BSYNC B1 ;  /* 0x0000000000017941 */ /* 0x000fea0003800000 */
.L_x_1430:
[----:B------:R-:W-:-:S03]  /*4870*/  UMOV UR4, 0xffffffff ;  /* 0xffffffff00047882 */ /* 0x000fc60000000000 */
[----:B------:R-:W-:Y:S05]  /*4880*/  BRA.DIV UR4, `(.L_x_1434) ;  /* 0x00000152041c7947 */ /* 0x000fea000b800000 */
[----:B0-----:R-:W0:Y:S04]  /*4890*/  SHFL.IDX PT, R103, R103, 0x1, 0x1c1f ;  /* 0x003c1f0067677f89 */ /* 0x001e2800000e0000 */
[----:B------:R-:W0:Y:S02]  /*48a0*/  SHFL.IDX PT, R102, R102, 0x1, 0x1c1f ;  /* 0x003c1f0066667f89 */ /* 0x000e2400000e0000 */
.L_x_1677:
[----:B------:R-:W-:-:S05]  /*48b0*/  VIADD R11, R200, 0x40 ;  /* 0x00000040c80b7836 */ /* 0x000fca0000000000 */
[----:B------:R-:W-:-:S13]  /*48c0*/  ISETP.GE.OR P4, PT, R11, R100, P1 ;  /* 0x000000640b00720c */ /* 0x000fda0000f86670 */
[----:B------:R-:W-:Y:S05]  /*48d0*/  @P4 BRA `(.L_x_1419) ;  /* 0x0000000c00084947 */ /* 0x000fea0003800000 */
[----:B----4-:R-:W4:Y:S01]  /*48e0*/  LDL R13, [R1+0x58] ;  /* 0x00005800010d7983 */ /* 0x010f220000100800 */
[----:B------:R-:W-:Y:S01]  /*48f0*/  SEL R106, R89, R106, !P0 ;  /* 0x0000006a596a7207 */ /* 0x000fe20004000000 */
[----:B------:R-:W-:Y:S01]  /*4900*/  VIADD R14, R200, 0x40 ;  /* 0x00000040c80e7836 */ /* 0x000fe20000000000 */
[----:B0-----:R-:W-:Y:S01]  /*4910*/  LEA R40, P4, R68, R102, 0x1 ;  /* 0x0000006644287211 */ /* 0x001fe200078808ff */
[----:B------:R-:W-:Y:S01]  /*4920*/  VIADD R12, R200, 0x40 ;  /* 0x00000040c80c7836 */ /* 0x000fe20000000000 */
[----:B------:R-:W-:Y:S01]  /*4930*/  SHF.R.S32.HI R11, RZ, 0x1f, R106 ;  /* 0x0000001fff0b7819 */ /* 0x000fe2000001146a */
[----:B------:R-:W-:Y:S01]  /*4940*/  IMAD.SHL.U32 R14, R14, 0x40, RZ ;  /* 0x000000400e0e7824 */ /* 0x000fe200078e00ff */
[----:B------:R-:W-:Y:S01]  /*4950*/  BSSY B1, `(.L_x_1435) ;  /* 0x000006e000017945 */ /* 0x000fe20003800000 */
[----:B------:R-:W-:Y:S01]  /*4960*/  IMAD.SHL.U32 R12, R12, 0x40, RZ ;  /* 0x000000400c0c7824 */ /* 0x000fe200078e00ff */
[----:B------:R-:W-:Y:S02]  /*4970*/  LEA.HI R106, R11, R106, RZ, 0x4 ;  /* 0x0000006a0b6a7211 */ /* 0x000fe400078f20ff */
[----:B------:R-:W-:-:S02]  /*4980*/  LOP3.LUT R14, R14, 0x1c0, RZ, 0xc0, !PT ;  /* 0x000001c00e0e7812 */ /* 0x000fc400078ec0ff */
[----:B------:R-:W-:Y:S02]  /*4990*/  LEA.HI.SX32 R11, R106, R69, 0x1c ;  /* 0x000000456a0b7211 */ /* 0x000fe400078fe2ff */
[----:B------:R-:W-:Y:S02]  /*49a0*/  LOP3.LUT R12, R12, 0x1c0, RZ, 0xc0, !PT ;  /* 0x000001c00c0c7812 */ /* 0x000fe400078ec0ff */
[----:B------:R-:W-:Y:S01]  /*49b0*/  SHF.R.U32.HI R14, RZ, 0x3, R14 ;  /* 0x00000003ff0e7819 */ /* 0x000fe2000001160e */
[----:B------:R-:W-:Y:S01]  /*49c0*/  IMAD.SHL.U32 R11, R11, 0x8, RZ ;  /* 0x000000080b0b7824 */ /* 0x000fe200078e00ff */
[----:B------:R-:W-:-:S04]  /*49d0*/  LEA.HI.X R41, R68, R103, R32, 0x1, P4 ;  /* 0x0000006744297211 */ /* 0x000fc800020f0c20 */
[----:B------:R-:W-:-:S04]  /*49e0*/  LOP3.LUT R12, R12, 0x38, R11, 0xf8, !PT ;  /* 0x000000380c0c7812 */ /* 0x000fc800078ef80b */
[----:B------:R-:W-:-:S04]  /*49f0*/  LOP3.LUT R12, R12, R14, RZ, 0x3c, !PT ;  /* 0x0000000e0c0c7212 */ /* 0x000fc800078e3cff */
[----:B----4-:R-:W-:Y:S01]  /*4a00*/  IADD3 R13, R13, R12, RZ ;  /* 0x0000000c0d0d7210 */ /* 0x010fe20007ffe0ff */
[----:B------:R-:W-:-:S04]  /*4a10*/  IMAD R12, R18, 0x1800, R21 ;  /* 0x00001800120c7824 */ /* 0x000fc800078e0215 */
[----:B------:R-:W-:Y:S02]  /*4a20*/  IMAD R14, R18, 0x1800, R13 ;  /* 0x00001800120e7824 */ /* 0x000fe400078e020d */
[--C-:B------:R-:W-:Y:S02]  /*4a30*/  IMAD R12, R12, 0x2, R19.reuse ;  /* 0x000000020c0c7824 */ /* 0x100fe400078e0213 */
[----:B------:R-:W-:-:S04]  /*4a40*/  IMAD R36, R14, 0x2, R19 ;  /* 0x000000020e247824 */ /* 0x000fc800078e0213 */
[----:B------:R-:W0:Y:S04]  /*4a50*/  LDS.128 R12, [R12+0x1c400] ;  /* 0x01c400000c0c7984 */ /* 0x000e280000000c00 */
[----:B------:R-:W4:Y:S01]  /*4a60*/  LDS.128 R36, [R36+0x1c400] ;  /* 0x01c4000024247984 */ /* 0x000f220000000c00 */
[----:B------:R-:W-:Y:S05]  /*4a70*/  @P2 BRA `(.L_x_1436) ;  /* 0x00000004006c2947 */ /* 0x000fea0003800000 */
[----:B------:R-:W-:Y:S01]  /*4a80*/  SHF.R.U32.HI R106, RZ, 0x10, R45 ;  /* 0x00000010ff6a7819 */ /* 0x000fe2000001162d */
[----:B0-----:R-:W-:Y:S01]  /*4a90*/  IMAD.U32 R43, R13, 0x10000, RZ ;  /* 0x000100000d2b7824 */ /* 0x001fe200078e00ff */
[----:B------:R-:W-:Y:S01]  /*4aa0*/  SHF.R.U32.HI R56, RZ, 0x10, R49 ;  /* 0x00000010ff387819 */ /* 0x000fe20000011631 */
[----:B------:R-:W-:Y:S01]  /*4ab0*/  IMAD.U32 R42, R12, 0x10000, RZ ;  /* 0x000100000c2a7824 */ /* 0x000fe200078e00ff */
[----:B------:R-:W-:Y:S02]  /*4ac0*/  PRMT R109, R109, 0x5410, R106 ;  /* 0x000054106d6d7816 */ /* 0x000fe4000000006a */
[----:B------:R-:W-:Y:S02]  /*4ad0*/  PRMT R113, R113, 0x5410, R56 ;  /* 0x0000541071717816 */ /* 0x000fe40000000038 */
[----:B------:R-:W-:Y:S02]  /*4ae0*/  SHF.R.U32.HI R92, RZ, 0x10, R51 ;  /* 0x00000010ff5c7819 */ /* 0x000fe40000011633 */
[--C-:B---3--:R-:W-:Y:S01]  /*4af0*/  SHF.R.U64 R94, R46, 0x10, R47.reuse ;  /* 0x000000102e5e7819 */ /* 0x108fe2000000122f */
[----:B------:R-:W-:Y:S01]  /*4b00*/  IMAD.U32 R56, R113, 0x10000, RZ ;  /* 0x0001000071387824 */ /* 0x000fe200078e00ff */
[----:B------:R-:W-:Y:S01]  /*4b10*/  SHF.R.U32.HI R58, RZ, 0x10, R47 ;  /* 0x00000010ff3a7819 */ /* 0x000fe2000001162f */
[----:B----4-:R-:W-:Y:S01]  /*4b20*/  IMAD.U32 R47, R37, 0x10000, RZ ;  /* 0x00010000252f7824 */ /* 0x010fe200078e00ff */
[----:B------:R-:W-:Y:S01]  /*4b30*/  SHF.R.U64 R57, R50, 0x10, R51 ;  /* 0x0000001032397819 */ /* 0x000fe20000001233 */
[----:B------:R-:W-:Y:S01]  /*4b40*/  IMAD.U32 R50, R109, 0x10000, RZ ;  /* 0x000100006d327824 */ /* 0x000fe200078e00ff */
[----:B------:R-:W-:-:S02]  /*4b50*/  PRMT R111, R111, 0x5410, R92 ;  /* 0x000054106f6f7816 */ /* 0x000fc4000000005c */
[----:B------:R-:W-:Y:S01]  /*4b60*/  SHF.R.U64 R59, R48, 0x10, R49 ;  /* 0x00000010303b7819 */ /* 0x000fe20000001231 */
[----:B------:R-:W-:Y:S01]  /*4b70*/  FMUL.FTZ R92, R47, R50 ;  /* 0x000000322f5c7220 */ /* 0x000fe20000410000 */
[----:B------:R-:W-:Y:S01]  /*4b80*/  LOP3.LUT R48, R37, 0xffff0000, RZ, 0xc0, !PT ;  /* 0xffff000025307812 */ /* 0x000fe200078ec0ff */
[----:B------:R-:W-:Y:S01]  /*4b90*/  IMAD.U32 R49, R39, 0x10000, RZ ;  /* 0x0001000027317824 */ /* 0x000fe200078e00ff */
[----:B------:R-:W-:Y:S01]  /*4ba0*/  PRMT R107, R107, 0x5410, R58 ;  /* 0x000054106b6b7816 */ /* 0x000fe2000000003a */
[----:B------:R-:W-:Y:S01]  /*4bb0*/  FMUL.FTZ R58, R47, R56 ;  /* 0x000000382f3a7220 */ /* 0x000fe20000410000 */
[----:B------:R-:W-:Y:S01]  /*4bc0*/  LOP3.LUT R113, R113, 0xffff0000, RZ, 0xc0, !PT ;  /* 0xffff000071717812 */ /* 0x000fe200078ec0ff */
[----:B------:R-:W-:Y:S01]  /*4bd0*/  IMAD.U32 R47, R111, 0x10000, RZ ;  /* 0x000100006f2f7824 */ /* 0x000fe200078e00ff */
[----:B------:R-:W-:Y:S01]  /*4be0*/  LOP3.LUT R109, R109, 0xffff0000, RZ, 0xc0, !PT ;  /* 0xffff00006d6d7812 */ /* 0x000fe200078ec0ff */
[----:B------:R-:W-:Y:S01]  /*4bf0*/  FFMA.FTZ R58, R43, R50, -R58 ;  /* 0x000000322b3a7223 */ /* 0x000fe2000001083a */
[----:B------:R-:W-:Y:S01]  /*4c00*/  SHF.R.U64 R93, R44, 0x10, R45 ;  /* 0x000000102c5d7819 */ /* 0x000fe2000000122d */
[----:B------:R-:W-:Y:S01]  /*4c10*/  FMUL.FTZ R51, R48, R113 ;  /* 0x0000007130337220 */ /* 0x000fe20000410000 */
[----:B------:R-:W-:Y:S01]  /*4c20*/  LOP3.LUT R44, R13, 0xffff0000, RZ, 0xc0, !PT ;  /* 0xffff00000d2c7812 */ /* 0x000fe200078ec0ff */
[----:B------:R-:W-:Y:S01]  /*4c30*/  FFMA.FTZ R92, R43, R56, R92 ;  /* 0x000000382b5c7223 */ /* 0x000fe2000001005c */
[----:B------:R-:W-:Y:S01]  /*4c40*/  PRMT R110, R110, 0x5410, R57 ;  /* 0x000054106e6e7816 */ /* 0x000fe20000000039 */
[----:B------:R-:W-:Y:S01]  /*4c50*/  FMUL.FTZ R57, R48, R109 ;  /* 0x0000006d30397220 */ /* 0x000fe20000410000 */
[C---:B------:R-:W-:Y:S01]  /*4c60*/  IMAD.U32 R45, R36.reuse, 0x10000, RZ ;  /* 0x00010000242d7824 */ /* 0x040fe200078e00ff */
[----:B------:R-:W-:Y:S01]  /*4c70*/  LOP3.LUT R46, R36, 0xffff0000, RZ, 0xc0, !PT ;  /* 0xffff0000242e7812 */ /* 0x000fe200078ec0ff */
[----:B------:R-:W-:Y:S01]  /*4c80*/  IMAD.U32 R43, R107, 0x10000, RZ ;  /* 0x000100006b2b7824 */ /* 0x000fe200078e00ff */
[----:B------:R-:W-:Y:S01]  /*4c90*/  PRMT R112, R112, 0x5410, R59 ;  /* 0x0000541070707816 */ /* 0x000fe2000000003b */
[----:B------:R-:W-:-:S02]  /*4ca0*/  IMAD.U32 R36, R15, 0x10000, RZ ;  /* 0x000100000f247824 */ /* 0x000fc400078e00ff */
[----:B------:R-:W-:Y:S01]  /*4cb0*/  FMUL.FTZ R59, R49, R47 ;  /* 0x0000002f313b7220 */ /* 0x000fe20000410000 */
[C---:B------:R-:W-:Y:S01]  /*4cc0*/  FFMA.FTZ R51, R44.reuse, R109, -R51 ;  /* 0x0000006d2c337223 */ /* 0x040fe20000010833 */
[----:B------:R-:W-:Y:S01]  /*4cd0*/  FFMA.FTZ R57, R44, R113, R57 ;  /* 0x000000712c397223 */ /* 0x000fe20000010039 */
[----:B------:R-:W-:Y:S01]  /*4ce0*/  LOP3.LUT R39, R39, 0xffff0000, RZ, 0xc0, !PT ;  /* 0xffff000027277812 */ /* 0x000fe200078ec0ff */
[-C--:B------:R-:W-:Y:S01]  /*4cf0*/  FMUL.FTZ R50, R49, R43.reuse ;  /* 0x0000002b31327220 */ /* 0x080fe20000410000 */
[----:B------:R-:W-:Y:S01]  /*4d00*/  LOP3.LUT R48, R111, 0xffff0000, RZ, 0xc0, !PT ;  /* 0xffff00006f307812 */ /* 0x000fe200078ec0ff */
[----:B------:R-:W-:Y:S01]  /*4d10*/  FFMA.FTZ R59, R36, R43, -R59 ;  /* 0x0000002b243b7223 */ /* 0x000fe2000001083b */
[----:B------:R-:W-:Y:S01]  /*4d20*/  LOP3.LUT R44, R107, 0xffff0000, RZ, 0xc0, !PT ;  /* 0xffff00006b2c7812 */ /* 0x000fe200078ec0ff */
[----:B------:R-:W-:Y:S01]  /*4d30*/  IMAD.U32 R43, R112, 0x10000, RZ ;  /* 0x00010000702b7824 */ /* 0x000fe200078e00ff */
[----:B------:R-:W-:Y:S01]  /*4d40*/  PRMT R108, R108, 0x5410, R93 ;  /* 0x000054106c6c7816 */ /* 0x000fe2000000005d */
[----:B------:R-:W-:Y:S01]  /*4d50*/  FFMA.FTZ R47, R36, R47, R50 ;  /* 0x0000002f242f7223 */ /* 0x000fe20000010032 */
[----:B------:R-:W-:Y:S01]  /*4d60*/  LOP3.LUT R37, R15, 0xffff0000, RZ, 0xc0, !PT ;  /* 0xffff00000f257812 */ /* 0x000fe200078ec0ff */
[----:B------:R-:W-:Y:S01]  /*4d70*/  FMUL.FTZ R50, R39, R48 ;  /* 0x0000003027327220 */ /* 0x000fe20000410000 */
[----:B------:R-:W-:Y:S01]  /*4d80*/  PRMT R105, R105, 0x5410, R94 ;  /* 0x0000541069697816 */ /* 0x000fe2000000005e */
[----:B------:R-:W-:Y:S01]  /*4d90*/  FMUL.FTZ R94, R39, R44 ;  /* 0x0000002c275e7220 */ /* 0x000fe20000410000 */
[----:B------:R-:W-:-:S02]  /*4da0*/  IMAD.U32 R36, R108, 0x10000, RZ ;  /* 0x000100006c247824 */ /* 0x000fc400078e00ff */
[-C--:B------:R-:W-:Y:S01]  /*4db0*/  FMUL.FTZ R39, R45, R43.reuse ;  /* 0x0000002b2d277220 */ /* 0x080fe20000410000 */
[----:B------:R-:W-:Y:S01]  /*4dc0*/  LOP3.LUT R112, R112, 0xffff0000, RZ, 0xc0, !PT ;  /* 0xffff000070707812 */ /* 0x000fe200078ec0ff */
[----:B------:R-:W-:Y:S01]  /*4dd0*/  FFMA.FTZ R56, R37, R44, -R50 ;  /* 0x0000002c25387223 */ /* 0x000fe20000010832 */
[----:B------:R-:W-:Y:S02]  /*4de0*/  IMAD.U32 R15, R38, 0x10000, RZ ;  /* 0x00010000260f7824 */ /* 0x000fe400078e00ff */
[----:B------:R-:W-:Y:S01]  /*4df0*/  FMUL.FTZ R50, R45, R36 ;  /* 0x000000242d327220 */ /* 0x000fe20000410000 */
[----:B------:R-:W-:Y:S01]  /*4e00*/  FFMA.FTZ R94, R37, R48, R94 ;  /* 0x00000030255e7223 */ /* 0x000fe2000001005e */
[----:B------:R-:W-:Y:S01]  /*4e10*/  FFMA.FTZ R44, R42, R36, -R39 ;  /* 0x000000242a2c7223 */ /* 0x000fe20000010827 */
[----:B------:R-:W-:Y:S01]  /*4e20*/  LOP3.LUT R38, R38, 0xffff0000, RZ, 0xc0, !PT ;  /* 0xffff000026267812 */ /* 0x000fe200078ec0ff */
[C---:B------:R-:W-:Y:S01]  /*4e30*/  IMAD.U32 R37, R110.reuse, 0x10000, RZ ;  /* 0x000100006e257824 */ /* 0x040fe200078e00ff */
[----:B------:R-:W-:Y:S01]  /*4e40*/  LOP3.LUT R39, R110, 0xffff0000, RZ, 0xc0, !PT ;  /* 0xffff00006e277812 */ /* 0x000fe200078ec0ff */
[C---:B------:R-:W-:Y:S01]  /*4e50*/  IMAD.U32 R36, R105.reuse, 0x10000, RZ ;  /* 0x0001000069247824 */ /* 0x040fe200078e00ff */
[----:B------:R-:W-:Y:S01]  /*4e60*/  LOP3.LUT R13, R12, 0xffff0000, RZ, 0xc0, !PT ;  /* 0xffff00000c0d7812 */ /* 0x000fe200078ec0ff */
[----:B------:R-:W-:Y:S01]  /*4e70*/  FMUL.FTZ R48, R46, R112 ;  /* 0x000000702e307220 */ /* 0x000fe20000410000 */
[----:B------:R-:W-:Y:S01]  /*4e80*/  LOP3.LUT R108, R108, 0xffff0000, RZ, 0xc0, !PT ;  /* 0xffff00006c6c7812 */ /* 0x000fe200078ec0ff */
[----:B------:R-:W-:Y:S01]  /*4e90*/  FFMA.FTZ R50, R42, R43, R50 ;  /* 0x0000002b2a327223 */ /* 0x000fe20000010032 */
[----:B------:R-:W-:Y:S01]  /*4ea0*/  LOP3.LUT R105, R105, 0xffff0000, RZ, 0xc0, !PT ;  /* 0xffff000069697812 */ /* 0x000fe200078ec0ff */
[----:B------:R-:W-:-:S02]  /*4eb0*/  IMAD.U32 R12, R14, 0x10000, RZ ;  /* 0x000100000e0c7824 */ /* 0x000fc400078e00ff */
[C---:B------:R-:W-:Y:S01]  /*4ec0*/  FMUL.FTZ R45, R15.reuse, R37 ;  /* 0x000000250f2d7220 */ /* 0x040fe20000410000 */
[----:B------:R-:W-:Y:S01]  /*4ed0*/  FMUL.FTZ R42, R15, R36 ;  /* 0x000000240f2a7220 */ /* 0x000fe20000410000 */
[----:B------:R-:W-:Y:S01]  /*4ee0*/  LOP3.LUT R14, R14, 0xffff0000, RZ, 0xc0, !PT ;  /* 0xffff00000e0e7812 */ /* 0x000fe200078ec0ff */
[----:B------:R-:W-:Y:S01]  /*4ef0*/  FMUL.FTZ R15, R38, R39 ;  /* 0x00000027260f7220 */ /* 0x000fe20000410000 */
[-C--:B------:R-:W-:Y:S01]  /*4f00*/  FMUL.FTZ R46, R46, R108.reuse ;  /* 0x0000006c2e2e7220 */ /* 0x080fe20000410000 */
[C---:B------:R-:W-:Y:S01]  /*4f10*/  FFMA.FTZ R43, R13.reuse, R108, -R48 ;  /* 0x0000006c0d2b7223 */ /* 0x040fe20000010830 */
[----:B------:R-:W-:Y:S01]  /*4f20*/  FMUL.FTZ R38, R38, R105 ;  /* 0x0000006926267220 */ /* 0x000fe20000410000 */
[C---:B------:R-:W-:Y:S01]  /*4f30*/  FFMA.FTZ R45, R12.reuse, R36, -R45 ;  /* 0x000000240c2d7223 */ /* 0x040fe2000001082d */
[----:B------:R-:W-:Y:S01]  /*4f40*/  FFMA.FTZ R42, R12, R37, R42 ;  /* 0x000000250c2a7223 */ /* 0x000fe2000001002a */
[----:B------:R-:W-:Y:S01]  /*4f50*/  FFMA.FTZ R13, R13, R112, R46 ;  /* 0x000000700d0d7223 */ /* 0x000fe2000001002e */
[C---:B------:R-:W-:Y:S01]  /*4f60*/  FFMA.FTZ R12, R14.reuse, R105, -R15 ;  /* 0x000000690e0c7223 */ /* 0x040fe2000001080f */
[----:B------:R-:W-:Y:S01]  /*4f70*/  FFMA.FTZ R39, R14, R39, R38 ;  /* 0x000000270e277223 */ /* 0x000fe20000010026 */
[----:B------:R-:W-:-:S02]  /*4f80*/  F2FP.BF16.F32.PACK_AB R51, R51, R58 ;  /* 0x0000003a3333723e */ /* 0x000fc400000010ff */
[----:B------:R-:W-:Y:S02]  /*4f90*/  F2FP.BF16.F32.PACK_AB R44, R43, R44 ;  /* 0x0000002c2b2c723e */ /* 0x000fe400000010ff */
[----:B------:R-:W-:Y:S02]  /*4fa0*/  F2FP.BF16.F32.PACK_AB R47, R94, R47 ;  /* 0x0000002f5e2f723e */ /* 0x000fe400000010ff */
[----:B------:R-:W-:Y:S01]  /*4fb0*/  F2FP.BF16.F32.PACK_AB R36, R13, R50 ;  /* 0x000000320d24723e */ /* 0x000fe200000010ff */
[----:B------:R-:W-:Y:S01]  /*4fc0*/  IMAD.MOV.U32 R13, RZ, RZ, R51 ;  /* 0x000000ffff0d7224 */ /* 0x000fe200078e0033 */
[----:B------:R-:W-:Y:S01]  /*4fd0*/  F2FP.BF16.F32.PACK_AB R14, R12, R45 ;  /* 0x0000002d0c0e723e */ /* 0x000fe200000010ff */
[----:B------:R-:W-:Y:S01]  /*4fe0*/  IMAD.MOV.U32 R12, RZ, RZ, R44 ;  /* 0x000000ffff0c7224 */ /* 0x000fe200078e002c */
[----:B------:R-:W-:Y:S02]  /*4ff0*/  F2FP.BF16.F32.PACK_AB R38, R39, R42 ;  /* 0x0000002a2726723e */ /* 0x000fe400000010ff */
[----:B------:R-:W-:-:S02]  /*5000*/  F2FP.BF16.F32.PACK_AB R15, R56, R59 ;  /* 0x0000003b380f723e */ /* 0x000fc400000010ff */
[----:B------:R-:W-:Y:S02]  /*5010*/  F2FP.BF16.F32.PACK_AB R37, R57, R92 ;  /* 0x0000005c3925723e */ /* 0x000fe400000010ff */
[----:B------:R-:W-:-:S07]  /*5020*/  MOV R39, R47 ;  /* 0x0000002f00277202 */ /* 0x000fce0000000f00 */
.L_x_1436:
[----:B------:R-:W-:Y:S05]  /*5030*/  BSYNC B1 ;  /* 0x0000000000017941 */ /* 0x000fea0003800000 */
.L_x_1435:
[----:B------:R-:W-:Y:S01]  /*5040*/  ISETP.GE.AND P2, PT, R11, R104, PT ;  /* 0x000000680b00720c */ /* 0x000fe20003f46270 */
[----:B0-----:R0:W-:Y:S02]  /*5050*/  ST.E.128 desc[UR60][R40.64], R12 ;  /* 0x0000000c28007985 */ /* 0x0011e4000c101d3c */
[----:B0-----:R-:W-:Y:S02]  /*5060*/  IMAD.MOV.U32 R12, RZ, RZ, R102 ;  /* 0x000000ffff0c7224 */ /* 0x001fe400078e0066 */
[----:B------:R-:W-:-:S08]  /*5070*/  IMAD.MOV.U32 R13, RZ, RZ, R103 ;  /* 0x000000ffff0d7224 */ /* 0x000fd000078e0067 */
[----:B------:R-:W-:Y:S05]  /*5080*/  @P2 BRA `(.L_x_1419) ;  /* 0x00000004001c2947 */ /* 0x000fea0003800000 */
[----:B------:R-:W-:-:S05]  /*5090*/  IMAD.WIDE R12, R11, 0x2, R12 ;  /* 0x000000020b0c7825 */ /* 0x000fca00078e020c */
[----:B----4-:R0:W-:Y:S01]  /*50a0*/  ST.E.128 desc[UR60][R12.64], R36 ;  /* 0x000000240c007985 */ /* 0x0101e2000c101d3c */
[----:B------:R-:W-:Y:S05]  /*50b0*/  BRA `(.L_x_1419) ;  /* 0x0000000400107947 */ /* 0x000fea0003800000 */
.L_x_1400:
[----:B------:R-:W-:-:S13]  /*50c0*/  ISETP.NE.AND P3, PT, R205, 0x3, PT ;  /* 0x00000003cd00780c */ /* 0x000fda0003f65270 */
[----:B------:R-:W-:Y:S05]  /*50d0*/  @!P3 BRA `(.L_x_1437) ;  /* 0x000000000004b947 */ /* 0x000fea0003800000 */
[----:B------:R-:W-:Y:S01]  /*50e0*/  BPT.TRAP 0x1 ;  /* 0x000000040000795c */ /* 0x000fe20000300000 */
.L_x_1437:
[----:B------:R-:W-:Y:S01]  /*50f0*/  IMAD R4, R18, 0x8, R19 ;  /* 0x0000000812047824 */ /* 0x000fe200078e0213 */
[----:B------:R-:W-:Y:S01]  /*5100*/  SHF.L.U32 R101, R203, 0x1f, RZ ;  /* 0x0000001fcb657819 */ /* 0x000fe200000006ff */
[----:B------:R-:W-:Y:S01]  /*5110*/  BSSY B1, `(.L_x_1438) ;  /* 0x0000004000017945 */ /* 0x000fe20003800000 */
[----:B------:R-:W-:Y:S02]  /*5120*/  SHF.R.S32.HI R98, RZ, 0x1f, R97 ;  /* 0x0000001fff627819 */ /* 0x000fe40000011461 */
[----:B------:R-:W0:Y:S02]  /*5130*/  SYNCS.PHASECHK.TRANS64.TRYWAIT P2, [R4+URZ+0x32490], R101 ;  /* 0x03249065040075a7 */ /* 0x000e24000804017f */
[----:B0-----:R-:W-:Y:S05]  /*5140*/  @!P2 BRA `(.L_x_1439) ;  /* 0x000001480038a947 */ /* 0x001fea0003800000 */
.L_x_1678:
[----:B------:R-:W-:Y:S05]  /*5150*/  BSYNC B1 ;  /* 0x0000000000017941 */ /* 0x000fea0003800000 */
.L_x_1438:
        /* <DEDUP_REMOVED lines=27> */
.L_x_1682:
        /* <DEDUP_REMOVED lines=13> */
.L_x_1442:
[----:B------:R-:W-:Y:S05]  /*53e0*/  BSYNC B1 ;  /* 0x0000000000017941 */ /* 0x000fea0003800000 */
.L_x_1441:
[----:B------:R-:W-:-:S03]  /*53f0*/  UMOV UR4, 0xffffffff ;  /* 0xffffffff00047882 */ /* 0x000fc60000000000 */
[----:B------:R-:W-:Y:S05]  /*5400*/  BRA.DIV UR4, `(.L_x_1443) ;  /* 0x0000014604e47947 */ /* 0x000fea000b800000 */
[----:B--2-4-:R2:W4:Y:S04]  /*5410*/  SHFL.IDX PT, R37, R41, 0x1, 0x1c1f ;  /* 0x003c1f0029257f89 */ /* 0x01452800000e0000 */
[----:B---3--:R2:W3:Y:S02]  /*5420*/  SHFL.IDX PT, R14, R40, 0x1, 0x1c1f ;  /* 0x003c1f00280e7f89 */ /* 0x0084e400000e0000 */
.L_x_1686:
        /* <DEDUP_REMOVED lines=13> */
.L_x_1419:
[----:B------:R-:W-:Y:S05]  /*5500*/  BSYNC B0 ;  /* 0x0000000000007941 */ /* 0x000fea0003800000 */
.L_x_1399:
        /* <DEDUP_REMOVED lines=9> */
[----:B--2---:R2:W-:Y:S01]  /*55a0*/  BAR.SYNC.DEFER_BLOCKING R91, 0x80 ;  /* 0x0002005b0000751d */ /* 0x0045e20000010000 */
[----:B-----5:R-:W-:-:S13]  /*55b0*/  LOP3.LUT P2, RZ, R11, 0x7f, RZ, 0xc0, !PT ;  /* 0x0000007f0bff7812 */ /* 0x020fda000784c0ff */
[----:B------:R-:W-:-:S05]  /*55c0*/  @!P2 VIADD R11, R4, 0x324a0 ;  /* 0x000324a0040ba836 */ /* 0x000fca0000000000 */
[----:B------:R-:W-:-:S04]  /*55d0*/  @!P2 PRMT R11, RZ, 0x654, R11 ;  /* 0x00000654ff0ba816 */ /* 0x000fc8000000000b */
[----:B------:R2:W-:Y:S01]  /*55e0*/  @!P2 SYNCS.ARRIVE.TRANS64.RED.A1T0 RZ, [R11+URZ], RZ ;  /* 0x000000ff0bffa9a7 */ /* 0x0005e2000810043f */
[----:B------:R-:W-:Y:S05]  /*55f0*/  @!P3 BRA `(.L_x_1445) ;  /* 0x000000000004b947 */ /* 0x000fea0003800000 */
[----:B------:R-:W-:Y:S01]  /*5600*/  BPT.TRAP 0x1 ;  /* 0x000000040000795c */ /* 0x000fe20000300000 */
.L_x_1445:
[----:B------:R-:W-:Y:S05]  /*5610*/  BSYNC B0 ;  /* 0x0000000000007941 */ /* 0x000fea0003800000 */
.L_x_1444:
[----:B------:R-:W5:Y:S01]  /*5620*/  SYNCS.PHASECHK.TRANS64.TRYWAIT P3, [R4+URZ+0x324b0], R101 ;  /* 0x0324b065040075a7 */ /* 0x000f62000806017f */
[----:B------:R-:W-:Y:S04]  /*5630*/  BSSY B0, `(.L_x_1446) ;  /* 0x0000002000007945 */ /* 0x000fe80003800000 */
[----:B-----5:R-:W-:Y:S05]  /*5640*/  @!P3 BRA `(.L_x_1447) ;  /* 0x00000144009cb947 */ /* 0x020fea0003800000 */
.L_x_1687:
[----:B------:R-:W-:Y:S05]  /*5650*/  BSYNC B0 ;  /* 0x0000000000007941 */ /* 0x000fea0003800000 */
.L_x_1446:
        /* <DEDUP_REMOVED lines=18> */
[----:B------:R-:W-:Y:S01]  /*5780*/  LEA R44, P3, R12, UR4, 0x1 ;  /* 0x000000040c2c7c11 */ /* 0x000fe2000f8608ff */
[----:B------:R-:W-:-:S03]  /*5790*/  IMAD R11, R18, 0x6000, R75 ;  /* 0x00006000120b7824 */ /* 0x000fc600078e024b */
[----:B------:R-:W-:Y:S01]  /*57a0*/  LEA.HI.X R45, R12, UR5, R13, 0x1, P3 ;  /* 0x000000050c2d7c11 */ /* 0x000fe200098f0c0d */
[----:B------:R-:W-:Y:S01]  /*57b0*/  IMAD.IADD R13, R78, 0x1, R11 ;  /* 0x000000014e0d7824 */ /* 0x000fe200078e020b */
[----:B------:R-:W-:Y:S01]  /*57c0*/  ISETP.GE.AND P3, PT, R100, 0x1, PT ;  /* 0x000000016400780c */ /* 0x000fe20003f66270 */
[----:B------:R0:W2:Y:S01]  /*57d0*/  SHFL.IDX PT, R49, R44, RZ, 0x1c1f ;  /* 0x001c1fff2c317589 */ /* 0x0000a200000e0000 */
[--C-:B------:R-:W-:Y:S02]  /*57e0*/  IMAD R42, R11, 0x2, R24.reuse ;  /* 0x000000020b2a7824 */ /* 0x100fe400078e0218 */
[----:B------:R-:W-:Y:S01]  /*57f0*/  IMAD R11, R13, 0x2, R24 ;  /* 0x000000020d0b7824 */ /* 0x000fe200078e0218 */
[----:B------:R0:W3:Y:S08]  /*5800*/  SHFL.IDX PT, R47, R45, RZ, 0x1c1f ;  /* 0x001c1fff2d2f7589 */ /* 0x0000f000000e0000 */
[----:B0-----:R-:W-:Y:S05]  /*5810*/  @!P3 BRA `(.L_x_1449) ;  /* 0x0000000000a4b947 */ /* 0x001fea0003800000 */
[----:B------:R-:W-:Y:S02]  /*5820*/  ISETP.NE.AND P5, PT, R20, RZ, PT ;  /* 0x000000ff1400720c */ /* 0x000fe40003fa5270 */
[----:B------:R-:W-:Y:S02]  /*5830*/  ISETP.NE.AND P4, PT, R10, RZ, PT ;  /* 0x000000ff0a00720c */ /* 0x000fe40003f85270 */
[----:B------:R-:W-:-:S09]  /*5840*/  PRMT R43, R87, 0x8880, RZ ;  /* 0x00008880572b7816 */ /* 0x000fd200000000ff */
[----:B------:R-:W0:Y:S01]  /*5850*/  @P5 LDS.128 R12, [R42] ;  /* 0x000000002a0c5984 */ /* 0x000e220000000c00 */
[----:B-12---:R-:W-:-:S04]  /*5860*/  @P5 LEA R40, P3, R16, R49, 0x1 ;  /* 0x0000003110285211 */ /* 0x006fc800078608ff */
        /* <DEDUP_REMOVED lines=36> */
.L_x_1449:
[----:B------:R-:W-:Y:S05]  /*5ab0*/  BSYNC B0 ;  /* 0x0000000000007941 */ /* 0x000fea0003800000 */
.L_x_1448:
[----:B------:R-:W-:Y:S01]  /*5ac0*/  ISETP.GE.AND P3, PT, R100, 0x41, PT ;  /* 0x000000416400780c */ /* 0x000fe20003f66270 */
[----:B------:R-:W4:Y:S01]  /*5ad0*/  SHFL.IDX PT, R45, R45, 0x1, 0x1c1f ;  /* 0x003c1f002d2d7f89 */ /* 0x000f2200000e0000 */
[----:B------:R-:W-:Y:S03]  /*5ae0*/  BSSY B0, `(.L_x_1450) ;  /* 0x000002c000007945 */ /* 0x000fe60003800000 */
[----:B------:R0:W0:Y:S08]  /*5af0*/  SHFL.IDX PT, R43, R44, 0x1, 0x1c1f ;  /* 0x003c1f002c2b7f89 */ /* 0x00003000000e0000 */
[----:B------:R-:W-:Y:S05]  /*5b00*/  @!P3 BRA `(.L_x_1451) ;  /* 0x0000000000a4b947 */ /* 0x000fea0003800000 */
[----:B------:R-:W-:Y:S02]  /*5b10*/  ISETP.NE.AND P5, PT, R20, RZ, PT ;  /* 0x000000ff1400720c */ /* 0x000fe40003fa5270 */
[----:B------:R-:W-:Y:S02]  /*5b20*/  ISETP.NE.AND P4, PT, R10, RZ, PT ;  /* 0x000000ff0a00720c */ /* 0x000fe40003f85270 */
[----:B0-----:R-:W-:-:S09]  /*5b30*/  PRMT R44, R87, 0x8880, RZ ;  /* 0x00008880572c7816 */ /* 0x001fd200000000ff */
[----:B------:R-:W0:Y:S01]  /*5b40*/  @P5 LDS.128 R12, [R42+0x2000] ;  /* 0x002000002a0c5984 */ /* 0x000e220000000c00 */
[----:B-1----:R-:W-:-:S04]  /*5b50*/  @P5 LEA R40, P3, R16, R43, 0x1 ;  /* 0x0000002b10285211 */ /* 0x002fc800078608ff */
[----:B----4-:R-:W-:Y:S02]  /*5b60*/  @P5 LEA.HI.X R41, R16, R45, R17, 0x1, P3 ;  /* 0x0000002d10295211 */ /* 0x010fe400018f0c11 */
[----:B------:R-:W-:-:S04]  /*5b70*/  @P4 LEA R38, P3, R2, R43, 0x1 ;  /* 0x0000002b02264211 */ /* 0x000fc800078608ff */
[----:B------:R-:W-:Y:S02]  /*5b80*/  @P4 LEA.HI.X R39, R2, R45, R202, 0x1, P3 ;  /* 0x0000002d02274211 */ /* 0x000fe400018f0cca */
[----:B------:R-:W-:-:S13]  /*5b90*/  ISETP.NE.AND P3, PT, R9, RZ, PT ;  /* 0x000000ff0900720c */ /* 0x000fda0003f65270 */
[----:B------:R-:W-:-:S04]  /*5ba0*/  @P3 LEA R36, P6, R209, R43, 0x1 ;  /* 0x0000002bd1243211 */ /* 0x000fc800078c08ff */
[----:B------:R-:W-:Y:S01]  /*5bb0*/  @P3 LEA.HI.X R37, R209, R45, R218, 0x1, P6 ;  /* 0x0000002dd1253211 */ /* 0x000fe200030f0cda */
[----:B0-----:R0:W-:Y:S01]  /*5bc0*/  @P5 ST.E.128 desc[UR60][R40.64], R12 ;  /* 0x0000000c28005985 */ /* 0x0011e2000c101d3c */
        /* <DEDUP_REMOVED lines=29> */
.L_x_1451:
[----:B------:R-:W-:Y:S05]  /*5da0*/  BSYNC B0 ;  /* 0x0000000000007941 */ /* 0x000fea0003800000 */
.L_x_1450:
[----:B------:R-:W-:Y:S01]  /*5db0*/  @!PT LDS RZ, [RZ] ;  /* 0x00000000fffff984 */ /* 0x000fe20000000800 */
[----:B------:R-:W-:Y:S01]  /*5dc0*/  @!PT LDS RZ, [RZ] ;  /* 0x00000000fffff984 */ /* 0x000fe20000000800 */
[----:B------:R-:W-:Y:S01]  /*5dd0*/  @!PT LDS RZ, [RZ] ;  /* 0x00000000fffff984 */ /* 0x000fe20000000800 */
[----:B------:R-:W-:Y:S01]  /*5de0*/  @!PT LDS RZ, [RZ] ;  /* 0x00000000fffff984 */ /* 0x000fe20000000800 */
[----:B------:R5:W-:Y:S06]  /*5df0*/  MEMBAR.ALL.CTA ;  /* 0x0000000000007992 */ /* 0x000bec0000008000 */
[----:B-----5:R-:W5:Y:S01]  /*5e00*/  FENCE.VIEW.ASYNC.S ;  /* 0x00000000000073c6 */ /* 0x020f620000000000 */
[----:B-1----:R-:W-:Y:S01]  /*5e10*/  @!P2 VIADD R4, R4, 0x324c0 ;  /* 0x000324c00404a836 */ /* 0x002fe20000000000 */
[----:B-----5:R1:W-:Y:S01]  /*5e20*/  BAR.SYNC.DEFER_BLOCKING R91, 0x80 ;  /* 0x0002005b0000751d */ /* 0x0203e20000010000 */
[----:B------:R-:W-:Y:S01]  /*5e30*/  ISETP.NE.AND P3, PT, R0, RZ, PT ;  /* 0x000000ff0000720c */ /* 0x000fe20003f65270 */
[----:B------:R-:W-:-:S02]  /*5e40*/  VIADD R18, R18, 0x1 ;  /* 0x0000000112127836 */ /* 0x000fc40000000000 */
[----:B------:R-:W-:-:S04]  /*5e50*/  @!P2 PRMT R4, RZ, 0x654, R4 ;  /* 0x00000654ff04a816 */ /* 0x000fc80000000004 */
[----:B------:R1:W-:Y:S01]  /*5e60*/  @!P2 SYNCS.ARRIVE.TRANS64.RED.A1T0 RZ, [R4+URZ], RZ ;  /* 0x000000ff04ffa9a7 */ /* 0x0003e2000810043f */
[----:B------:R-:W-:-:S04]  /*5e70*/  ISETP.NE.AND P2, PT, R18, 0x2, PT ;  /* 0x000000021200780c */ /* 0x000fc80003f45270 */
[----:B------:R-:W-:Y:S02]  /*5e80*/  SEL R0, RZ, 0x1, P2 ;  /* 0x00000001ff007807 */ /* 0x000fe40001000000 */
[----:B------:R-:W-:Y:S02]  /*5e90*/  SEL R18, R18, RZ, P2 ;  /* 0x000000ff12127207 */ /* 0x000fe40001000000 */
[----:B------:R-:W-:Y:S01]  /*5ea0*/  LOP3.LUT R203, R203, R0, RZ, 0x3c, !PT ;  /* 0x00000000cbcb7212 */ /* 0x000fe200078e3cff */
[----:B-1----:R-:W-:Y:S06]  /*5eb0*/  @P3 BRA `(.L_x_1452) ;  /* 0xffffffc000cc3947 */ /* 0x002fec000383ffff */
[----:B------:R-:W1:Y:S01]  /*5ec0*/  S2R R11, SR_TID.X ;  /* 0x00000000000b7919 */ /* 0x000e620000002100 */
[----:B------:R-:W-:Y:S02]  /*5ed0*/  PLOP3.LUT P0, PT, PT, PT, PT, 0x8, 0x0 ;  /* 0x000000000000781c */ /* 0x000fe40003f0e170 */
[----:B-1----:R-:W-:-:S04]  /*5ee0*/  SHF.R.U32.HI R11, RZ, 0x7, R11 ;  /* 0x00000007ff0b7819 */ /* 0x002fc8000001160b */
[----:B------:R-:W-:-:S13]  /*5ef0*/  ISETP.NE.AND P3, PT, R11, 0x1, PT ;  /* 0x000000010b00780c */ /* 0x000fda0003f65270 */
[----:B------:R-:W-:Y:S06]  /*5f00*/  @!P3 BAR.ARV 0x9, 0x100 ;  /* 0x024400000000bb1d */ /* 0x000fec0000002000 */
.L_x_1394:
[----:B------:R-:W-:Y:S02]  /*5f10*/  ISETP.GE.AND P2, PT, R187, 0x1, PT ;  /* 0x00000001bb00780c */ /* 0x000fe40003f46270 */
[----:B------:R-:W-:Y:S02]  /*5f20*/  CS2R R4, SRZ ;  /* 0x0000000000047805 */ /* 0x000fe4000001ff00 */
[----:B------:R-:W-:Y:S01]  /*5f30*/  PLOP3.LUT P1, PT, PT, PT, PT, 0x80, 0x0 ;  /* 0x000000000000781c */ /* 0x000fe20003f2f070 */
[----:B------:R-:W-:Y:S01]  /*5f40*/  IMAD.MOV.U32 R0, RZ, RZ, RZ ;  /* 0x000000ffff007224 */ /* 0x000fe200078e00ff */
[----:B------:R-:W-:Y:S01]  /*5f50*/  MOV R150, RZ ;  /* 0x000000ff00967202 */ /* 0x000fe20000000f00 */
        /* <DEDUP_REMOVED lines=46> */
[----:B------:R-:W-:Y:S01]  /*6240*/  CS2R R30, SRZ ;  /* 0x00000000001e7805 */ /* 0x000fe2000001ff00 */
[----:B------:R-:W-:Y:S01]  /*6250*/  IMAD.MOV.U32 R62, RZ, RZ, RZ ;  /* 0x000000ffff3e7224 */ /* 0x000fe200078e00ff */
[----:B------:R-:W-:-:S02]  /*6260*/  CS2R R158, SRZ ;  /* 0x00000000009e7805 */ /* 0x000fc4000001ff00 */
[----:B------:R-:W-:Y:S01]  /*6270*/  CS2R R176, SRZ ;  /* 0x0000000000b07805 */ /* 0x000fe2000001ff00 */
[----:B------:R-:W-:Y:S01]  /*6280*/  IMAD.MOV.U32 R29, RZ, RZ, RZ ;  /* 0x000000ffff1d7224 */ /* 0x000fe200078e00ff */
[----:B------:R-:W-:Y:S01]  /*6290*/  CS2R R26, SRZ ;  /* 0x00000000001a7805 */ /* 0x000fe2000001ff00 */
[----:B------:R-:W-:Y:S01]  /*62a0*/  IMAD.MOV.U32 R58, RZ, RZ, RZ ;  /* 0x000000ffff3a7224 */ /* 0x000fe200078e00ff */
[----:B------:R-:W-:Y:S01]  /*62b0*/  CS2R R156, SRZ ;  /* 0x00000000009c7805 */ /* 0x000fe2000001ff00 */
[----:B------:R-:W-:Y:S01]  /*62c0*/  IMAD.MOV.U32 R54, RZ, RZ, RZ ;  /* 0x000000ffff367224 */ /* 0x000fe200078e00ff */
[----:B------:R-:W-:Y:S02]  /*62d0*/  CS2R R174, SRZ ;  /* 0x0000000000ae7805 */ /* 0x000fe4000001ff00 */
[----:B------:R-:W-:Y:S01]  /*62e0*/  CS2R R24, SRZ ;  /* 0x0000000000187805 */ /* 0x000fe2000001ff00 */
[----:B------:R-:W-:Y:S01]  /*62f0*/  IMAD.MOV.U32 R50, RZ, RZ, RZ ;  /* 0x000000ffff327224 */ /* 0x000fe200078e00ff */
[----:B------:R-:W-:Y:S01]  /*6300*/  CS2R R154, SRZ ;  /* 0x00000000009a7805 */ /* 0x000fe2000001ff00 */
[----:B0-----:R-:W-:Y:S01]  /*6310*/  IMAD.MOV.U32 R15, RZ, RZ, RZ ;  /* 0x000000ffff0f7224 */ /* 0x001fe200078e00ff */
[----:B------:R-:W-:Y:S01]  /*6320*/  CS2R R172, SRZ ;  /* 0x0000000000ac7805 */ /* 0x000fe2000001ff00 */
[----:B------:R-:W-:Y:S01]  /*6330*/  IMAD.MOV.U32 R46, RZ, RZ, RZ ;  /* 0x000000ffff2e7224 */ /* 0x000fe200078e00ff */
[----:B------:R-:W-:-:S02]  /*6340*/  CS2R R42, SRZ ;  /* 0x00000000002a7805 */ /* 0x000fc4000001ff00 */
[----:B------:R-:W-:Y:S02]  /*6350*/  CS2R R38, SRZ ;  /* 0x0000000000267805 */ /* 0x000fe4000001ff00 */
[----:B------:R-:W-:Y:S01]  /*6360*/  CS2R R152, SRZ ;  /* 0x0000000000987805 */ /* 0x000fe2000001ff00 */
[----:B------:R-:W-:Y:S01]  /*6370*/  IMAD.MOV.U32 R171, RZ, RZ, RZ ;  /* 0x000000ffffab7224 */ /* 0x000fe200078e00ff */
[----:B------:R-:W-:Y:S02]  /*6380*/  CS2R R168, SRZ ;  /* 0x0000000000a87805 */ /* 0x000fe4000001ff00 */
[----:B------:R-:W-:Y:S01]  /*6390*/  CS2R R10, SRZ ;  /* 0x00000000000a7805 */ /* 0x000fe2000001ff00 */
[----:B------:R-:W-:Y:S06]  /*63a0*/  @P0 BRA `(.L_x_1453) ;  /* 0x00000000000c0947 */ /* 0x000fec0003800000 */
[----:B------:R-:W0:Y:S01]  /*63b0*/  FENCE.VIEW.ASYNC.G ;  /* 0x00000000000073c6 */ /* 0x000e220000000100 */
[----:B------:R-:W-:Y:S05]  /*63c0*/  WARPSYNC.ALL ;  /* 0x0000000000007948 */ /* 0x000fea0003800000 */
[----:B0-----:R-:W-:Y:S06]  /*63d0*/  BAR.ARV 0xc, 0x180 ;  /* 0x0306000000007b1d */ /* 0x001fec0000002000 */
.L_x_1453:
[----:B------:R-:W-:Y:S02]  /*63e0*/  IMAD.MOV.U32 R14, RZ, RZ, RZ ;  /* 0x000000ffff0e7224 */ /* 0x000fe400078e00ff */
[----:B------:R-:W-:Y:S01]  /*63f0*/  IMAD.MOV.U32 R167, RZ, RZ, RZ ;  /* 0x000000ffffa77224 */ /* 0x000fe200078e00ff */
        /* <DEDUP_REMOVED lines=9> */
.L_x_1690:
[----:B------:R-:W-:Y:S01]  /*6490*/  VIADD R24, R19, 0x18400 ;  /* 0x0001840013187836 */ /* 0x000fe20000000000 */
[----:B01----:R-:W-:Y:S01]  /*64a0*/  LEA.HI R0, R14, R14, RZ, 0x1 ;  /* 0x0000000e0e007211 */ /* 0x003fe200078f08ff */
[----:B------:R-:W-:Y:S03]  /*64b0*/  BSSY B6, `(.L_x_1456) ;  /* 0x0000015000067945 */ /* 0x000fe60003800000 */
[----:B------:R-:W-:Y:S02]  /*64c0*/  LOP3.LUT P0, RZ, R24, 0x1bf, RZ, 0xc0, !PT ;  /* 0x000001bf18ff7812 */ /* 0x000fe4000780c0ff */
[----:B------:R-:W-:-:S05]  /*64d0*/  LOP3.LUT R3, R0, 0xffffe, RZ, 0xc0, !PT ;  /* 0x000ffffe00037812 */ /* 0x000fca00078ec0ff */
[----:B------:R-:W-:-:S06]  /*64e0*/  IMAD.IADD R30, R14, 0x1, -R3 ;  /* 0x000000010e1e7824 */ /* 0x000fcc00078e0a03 */
        /* <DEDUP_REMOVED lines=16> */
[----:B-12345:R-:W-:Y:S05]  /*65f0*/  CALL.ABS.NOINC R14 ;  /* 0x000000000e007343 */ /* 0x03efea0003c00000 */
.L_x_1457:
[----:B------:R-:W-:Y:S05]  /*6600*/  BSYNC B6 ;  /* 0x0000000000067941 */ /* 0x000fea0003800000 */
.L_x_1456:
        /* <DEDUP_REMOVED lines=13> */
.L_x_1461:
[----:B-1----:R1:W2:Y:S02]  /*66e0*/  SYNCS.PHASECHK.TRANS64.TRYWAIT P0, [R19+URZ+0x32400], R0 ;  /* 0x03240000130075a7 */ /* 0x0022a4000800017f */
[----:B--2---:R-:W-:Y:S05]  /*66f0*/  @!P0 NANOSLEEP.SYNCS 0x989680 ;  /* 0x009896800000895d */ /* 0x004fea0003900000 */
[----:B------:R-:W2:Y:S02]  /*6700*/  @!P0 SYNCS.PHASECHK.TRANS64 P0, [R19+URZ+0x32400], R0 ;  /* 0x03240000130085a7 */ /* 0x000ea4000800007f */
[----:B--2---:R-:W-:Y:S05]  /*6710*/  @!P0 BRA `(.L_x_1461) ;  /* 0xfffffffc00f08947 */ /* 0x004fea000383ffff */
.L_x_1460:
[----:B------:R-:W-:Y:S05]  /*6720*/  BSYNC B0 ;  /* 0x0000000000007941 */ /* 0x000fea0003800000 */
.L_x_1459:
[----:B------:R-:W-:Y:S05]  /*6730*/  BRA `(.L_x_1462) ;  /* 0x0000002000e87947 */ /* 0x000fea0003800000 */
.L_x_1458:
        /* <DEDUP_REMOVED lines=35> */
[----:B-1234-:R-:W-:Y:S05]  /*6970*/  CALL.ABS.NOINC R14 ;  /* 0x000000000e007343 */ /* 0x01efea0003c00000 */
.L_x_1464:
[----:B------:R-:W-:Y:S05]  /*6980*/  BSYNC B6 ;  /* 0x0000000000067941 */ /* 0x000fea0003800000 */
.L_x_1463:
        /* <DEDUP_REMOVED lines=8> */
[----:B------:R0:W0:Y:S04]  /*6a10*/  SHFL.IDX PT, R0, R24, RZ, 0x1c1f ;  /* 0x001c1fff18007589 */ /* 0x00002800000e0000 */
[----:B------:R0:W0:Y:S04]  /*6a20*/  SHFL.IDX PT, R5, R27, RZ, 0x1c1f ;  /* 0x001c1fff1b057589 */ /* 0x00002800000e0000 */
[----:B------:R0:W0:Y:S02]  /*6a30*/  SHFL.IDX PT, R14, R26, RZ, 0x1c1f ;  /* 0x001c1fff1a0e7589 */ /* 0x00002400000e0000 */
.L_x_1696:
[----:B------:R-:W5:Y:S01]  /*6a40*/  LDL R10, [R1+0x64] ;  /* 0x00006400010a7983 */ /* 0x000f620000100800 */
[----:B------:R-:W-:-:S03]  /*6a50*/  ULDC UR4, c[0x0][0x448] ;  /* 0x0001120000047ab9 */ /* 0x000fc60000000800 */
[----:B------:R-:W2:Y:S01]  /*6a60*/  LDL R31, [R1+0x6c] ;  /* 0x00006c00011f7983 */ /* 0x000ea20000100800 */
[----:B------:R-:W-:Y:S01]  /*6a70*/  IMAD R90, R90, UR4, RZ ;  /* 0x000000045a5a7c24 */ /* 0x000fe2000f8e02ff */
[----:B------:R-:W-:Y:S01]  /*6a80*/  BSSY B1, `(.L_x_1468) ;  /* 0x0000022000017945 */ /* 0x000fe20003800000 */
[----:B------:R-:W-:Y:S02]  /*6a90*/  CS2R R8, SRZ ;  /* 0x0000000000087805 */ /* 0x000fe4000001ff00 */
[----:B------:R-:W-:Y:S02]  /*6aa0*/  CS2R R12, SRZ ;  /* 0x00000000000c7805 */ /* 0x000fe4000001ff00 */
[----:B------:R-:W-:Y:S02]  /*6ab0*/  CS2R R20, SRZ ;  /* 0x0000000000147805 */ /* 0x000fe4000001ff00 */
[----:B------:R-:W-:Y:S02]  /*6ac0*/  ISETP.GE.AND P0, PT, R6, R90, PT ;  /* 0x0000005a0600720c */ /* 0x000fe40003f06270 */
[----:B-----5:R-:W-:-:S04]  /*6ad0*/  LEA.HI R4, R10, R10, RZ, 0x1 ;  /* 0x0000000a0a047211 */ /* 0x020fc800078f08ff */
[----:B------:R-:W-:Y:S01]  /*6ae0*/  LOP3.LUT R4, R4, 0xfffffffe, RZ, 0xc0, !PT ;  /* 0xfffffffe04047812 */ /* 0x000fe200078ec0ff */
[----:B--2---:R-:W-:-:S03]  /*6af0*/  IMAD.SHL.U32 R7, R31, 0x40, RZ ;  /* 0x000000401f077824 */ /* 0x004fc600078e00ff */
[----:B------:R-:W-:Y:S02]  /*6b00*/  IADD3 R6, R10, -R4, RZ ;  /* 0x800000040a067210 */ /* 0x000fe40007ffe0ff */
[----:B------:R-:W-:Y:S02]  /*6b10*/  CS2R R10, SRZ ;  /* 0x00000000000a7805 */ /* 0x000fe4000001ff00 */
[----:B------:R-:W-:Y:S02]  /*6b20*/  LOP3.LUT R7, R7, 0x1c0, RZ, 0xc0, !PT ;  /* 0x000001c007077812 */ /* 0x000fe400078ec0ff */
[----:B------:R-:W-:Y:S01]  /*6b30*/  SHF.L.U32 R28, R6, 0x1f, RZ ;  /* 0x0000001f061c7819 */ /* 0x000fe200000006ff */
[----:B------:R-:W-:Y:S06]  /*6b40*/  @P0 BRA `(.L_x_1469) ;  /* 0x0000000000540947 */ /* 0x000fec0003800000 */
[----:B------:R-:W-:Y:S01]  /*6b50*/  ULDC UR4, c[0x0][0x3f4] ;  /* 0x0000fd0000047ab9 */ /* 0x000fe20000000800 */
[----:B------:R-:W-:Y:S01]  /*6b60*/  IMAD.SHL.U32 R15, R204, 0x2, RZ ;  /* 0x00000002cc0f7824 */ /* 0x000fe200078e00ff */
[----:B------:R-:W-:Y:S01]  /*6b70*/  ISETP.GE.AND P2, PT, R22, UR4, PT ;  /* 0x0000000416007c0c */ /* 0x000fe2000bf46270 */
[----:B0-----:R-:W-:Y:S01]  /*6b80*/  IMAD.MOV.U32 R8, RZ, RZ, R0 ;  /* 0x000000ffff087224 */ /* 0x001fe200078e0000 */
[----:B------:R-:W-:Y:S01]  /*6b90*/  ISETP.GE.AND P3, PT, R204, UR4, PT ;  /* 0x00000004cc007c0c */ /* 0x000fe2000bf66270 */
[----:B-1----:R-:W-:Y:S01]  /*6ba0*/  IMAD.MOV.U32 R9, RZ, RZ, R3 ;  /* 0x000000ffff097224 */ /* 0x002fe200078e0003 */
[----:B------:R-:W-:-:S09]  /*6bb0*/  SHF.R.S32.HI R21, RZ, 0x1f, R204 ;  /* 0x0000001fff157819 */ /* 0x000fd200000114cc */
[----:B------:R-:W-:Y:S01]  /*6bc0*/  @!P2 IMAD.WIDE R24, R22, 0x2, R8 ;  /* 0x000000021618a825 */ /* 0x000fe200078e0208 */
[----:B------:R-:W-:Y:S02]  /*6bd0*/  SHF.L.U64.HI R8, R204, 0x1, R21 ;  /* 0x00000001cc087819 */ /* 0x000fe40000010215 */
[-C--:B------:R-:W-:Y:S02]  /*6be0*/  @!P3 IADD3 R26, P0, R0, R15.reuse, RZ ;  /* 0x0000000f001ab210 */ /* 0x080fe40007f1e0ff */
[----:B------:R-:W-:Y:S01]  /*6bf0*/  @!P3 IADD3 R4, P1, R14, R15, RZ ;  /* 0x0000000f0e04b210 */ /* 0x000fe20007f3e0ff */
[----:B------:R-:W-:Y:S01]  /*6c00*/  IMAD.MOV.U32 R15, RZ, RZ, R5 ;  /* 0x000000ffff0f7224 */ /* 0x000fe200078e0005 */
[----:B------:R-:W-:Y:S01]  /*6c10*/  CS2R R20, SRZ ;  /* 0x0000000000147805 */ /* 0x000fe2000001ff00 */
[--C-:B------:R-:W-:Y:S01]  /*6c20*/  @!P3 IMAD.X R27, R3, 0x1, R8.reuse, P0 ;  /* 0x00000001031bb824 */ /* 0x100fe200000e0608 */
[----:B------:R2:W5:Y:S01]  /*6c30*/  @!P2 LD.E.64 R12, desc[UR60][R24.64] ;  /* 0x0000003c180ca980 */ /* 0x000562000c101b00 */
[----:B------:R-:W-:Y:S01]  /*6c40*/  @!P3 IMAD.X R5, R5, 0x1, R8, P1 ;  /* 0x000000010505b824 */ /* 0x000fe200008e0608 */
[----:B------:R-:W-:Y:S01]  /*6c50*/  CS2R R8, SRZ ;  /* 0x0000000000087805 */ /* 0x000fe2000001ff00 */
[----:B------:R-:W-:Y:S01]  /*6c60*/  @!P2 IMAD.WIDE R14, R22, 0x2, R14 ;  /* 0x00000002160ea825 */ /* 0x000fe200078e020e */
[----:B------:R2:W5:Y:S04]  /*6c70*/  @!P3 LD.E.64 R20, desc[UR60][R26.64] ;  /* 0x0000003c1a14b980 */ /* 0x000568000c101b00 */
[----:B------:R2:W5:Y:S04]  /*6c80*/  @!P2 LD.E.64 R10, desc[UR60][R14.64] ;  /* 0x0000003c0e0aa980 */ /* 0x000568000c101b00 */
[----:B------:R2:W5:Y:S02]  /*6c90*/  @!P3 LD.E.64 R8, desc[UR60][R4.64] ;  /* 0x0000003c0408b980 */ /* 0x000564000c101b00 */
.L_x_1469:
[----:B------:R-:W-:Y:S05]  /*6ca0*/  BSYNC B1 ;  /* 0x0000000000017941 */ /* 0x000fea0003800000 */
.L_x_1468:
[----:B0-2---:R-:W0:Y:S01]  /*6cb0*/  S2R R5, SR_TID.X ;  /* 0x0000000000057919 */ /* 0x005e220000002100 */
[----:B------:R-:W2:Y:S01]  /*6cc0*/  SYNCS.PHASECHK.TRANS64.TRYWAIT P0, [R19+URZ+0x32400], R28 ;  /* 0x0324001c130075a7 */ /* 0x000ea2000800017f */
[----:B-1----:R-:W-:Y:S01]  /*6cd0*/  LOP3.LUT R3, R7, 0x18, R16, 0xf8, !PT ;  /* 0x0000001807037812 */ /* 0x002fe200078ef810 */
[----:B------:R-:W-:Y:S01]  /*6ce0*/  IMAD R0, R33, -0x80, R90 ;  /* 0xffffff8021007824 */ /* 0x000fe200078e025a */
[----:B------:R-:W-:Y:S01]  /*6cf0*/  SHF.R.U32.HI R4, RZ, 0x3, R7 ;  /* 0x00000003ff047819 */ /* 0x000fe20000011607 */
[----:B-----5:R-:W-:Y:S01]  /*6d00*/  IMAD.MOV.U32 R14, RZ, RZ, R20 ;  /* 0x000000ffff0e7224 */ /* 0x020fe200078e0014 */
[----:B------:R-:W-:Y:S01]  /*6d10*/  SHF.R.U64 R26, R12, 0x10, R13 ;  /* 0x000000100c1a7819 */ /* 0x000fe2000000120d */
[----:B------:R-:W-:Y:S01]  /*6d20*/  IMAD.MOV.U32 R15, RZ, RZ, R21 ;  /* 0x000000ffff0f7224 */ /* 0x000fe200078e0015 */
[----:B------:R-:W-:Y:S01]  /*6d30*/  LOP3.LUT R29, R3, R4, RZ, 0x3c, !PT ;  /* 0x00000004031d7212 */ /* 0x000fe200078e3cff */
[----:B------:R-:W-:Y:S01]  /*6d40*/  IMAD.MOV.U32 R3, RZ, RZ, R12 ;  /* 0x000000ffff037224 */ /* 0x000fe200078e000c */
[----:B------:R-:W-:Y:S01]  /*6d50*/  VIMNMX R37, R0, 0x80, PT ;  /* 0x0000008000257848 */ /* 0x000fe20003fe0100 */
[--C-:B------:R-:W-:Y:S01]  /*6d60*/  IMAD.MOV.U32 R4, RZ, RZ, R13.reuse ;  /* 0x000000ffff047224 */ /* 0x100fe200078e000d */
[----:B------:R-:W-:Y:S01]  /*6d70*/  SHF.R.U32.HI R27, RZ, 0x10, R13 ;  /* 0x00000010ff1b7819 */ /* 0x000fe2000001160d */
[----:B------:R-:W-:Y:S01]  /*6d80*/  IMAD.MOV.U32 R12, RZ, RZ, R10 ;  /* 0x000000ffff0c7224 */ /* 0x000fe200078e000a */
[--C-:B------:R-:W-:Y:S01]  /*6d90*/  SHF.R.U64 R25, R20, 0x10, R21.reuse ;  /* 0x0000001014197819 */ /* 0x100fe20000001215 */
[----:B------:R-:W-:Y:S01]  /*6da0*/  BSSY B1, `(.L_x_1470) ;  /* 0x0000019000017945 */ /* 0x000fe20003800000 */
[----:B------:R-:W-:Y:S01]  /*6db0*/  SHF.R.U32.HI R24, RZ, 0x10, R21 ;  /* 0x00000010ff187819 */ /* 0x000fe20000011615 */
[--C-:B------:R-:W-:Y:S01]  /*6dc0*/  IMAD.MOV.U32 R13, RZ, RZ, R11.reuse ;  /* 0x000000ffff0d7224 */ /* 0x100fe200078e000b */
[----:B------:R-:W-:Y:S01]  /*6dd0*/  SHF.R.U64 R21, R10, 0x10, R11 ;  /* 0x000000100a157819 */ /* 0x000fe2000000120b */
[--C-:B------:R-:W-:Y:S01]  /*6de0*/  IMAD.MOV.U32 R7, RZ, RZ, R9.reuse ;  /* 0x000000ffff077224 */ /* 0x100fe200078e0009 */
[----:B------:R-:W-:-:S02]  /*6df0*/  SHF.R.U64 R10, R8, 0x10, R9 ;  /* 0x00000010080a7819 */ /* 0x000fc40000001209 */
[----:B------:R-:W-:Y:S02]  /*6e00*/  LOP3.LUT P2, RZ, R31, 0x4, RZ, 0xc0, !PT ;  /* 0x000000041fff7812 */ /* 0x000fe4000784c0ff */
[----:B------:R-:W-:Y:S02]  /*6e10*/  PRMT R27, R4, 0x5410, R27 ;  /* 0x00005410041b7816 */ /* 0x000fe4000000001b */
[----:B------:R-:W-:Y:S02]  /*6e20*/  SHF.R.U32.HI R20, RZ, 0x10, R11 ;  /* 0x00000010ff147819 */ /* 0x000fe4000001160b */
[----:B------:R-:W-:Y:S02]  /*6e30*/  ISETP.GE.AND P1, PT, R200, R37, PT ;  /* 0x00000025c800720c */ /* 0x000fe40003f26270 */
[----:B------:R-:W-:Y:S01]  /*6e40*/  PRMT R31, R14, 0x5410, R25 ;  /* 0x000054100e1f7816 */ /* 0x000fe20000000019 */
[----:B0-----:R-:W-:Y:S01]  /*6e50*/  VIADD R34, R5, 0xffffff80 ;  /* 0xffffff8005227836 */ /* 0x001fe20000000000 */
[----:B------:R-:W-:Y:S01]  /*6e60*/  PRMT R33, R12, 0x5410, R21 ;  /* 0x000054100c217816 */ /* 0x000fe20000000015 */
[----:B------:R-:W-:Y:S01]  /*6e70*/  IMAD.MOV.U32 R5, RZ, RZ, R8 ;  /* 0x000000ffff057224 */ /* 0x000fe200078e0008 */
[----:B------:R-:W-:-:S02]  /*6e80*/  SHF.R.U32.HI R8, RZ, 0x10, R9 ;  /* 0x00000010ff087819 */ /* 0x000fc40000011609 */
[----:B------:R-:W-:-:S04]  /*6e90*/  SHF.R.S32.HI R32, RZ, 0x1f, R34 ;  /* 0x0000001fff207819 */ /* 0x000fc80000011422 */
[----:B------:R-:W-:-:S04]  /*6ea0*/  LEA.HI R32, R32, R34, RZ, 0x5 ;  /* 0x0000002220207211 */ /* 0x000fc800078f28ff */
[----:B------:R-:W-:-:S05]  /*6eb0*/  SHF.R.S32.HI R32, RZ, 0x5, R32 ;  /* 0x00000005ff207819 */ /* 0x000fca0000011420 */
[----:B------:R-:W-:Y:S01]  /*6ec0*/  IMAD R0, R32, 0x200, R29 ;  /* 0x0000020020007824 */ /* 0x000fe200078e021d */
[----:B------:R-:W-:Y:S02]  /*6ed0*/  PRMT R29, R3, 0x5410, R26 ;  /* 0x00005410031d7816 */ /* 0x000fe4000000001a */
[----:B------:R-:W-:Y:S01]  /*6ee0*/  PRMT R32, R15, 0x5410, R24 ;  /* 0x000054100f207816 */ /* 0x000fe20000000018 */
[----:B------:R-:W-:-:S04]  /*6ef0*/  IMAD R3, R0, 0x2, R19 ;  /* 0x0000000200037824 */ /* 0x000fc800078e0213 */
[C---:B------:R-:W-:Y:S02]  /*6f00*/  VIADD R4, R3.reuse, 0x18400 ;  /* 0x0001840003047836 */ /* 0x040fe40000000000 */
[----:B------:R-:W-:Y:S01]  /*6f10*/  VIADD R0, R3, 0x18440 ;  /* 0x0001844003007836 */ /* 0x000fe20000000000 */
[----:B--2---:R-:W-:Y:S06]  /*6f20*/  @!P0 BRA `(.L_x_1471) ;  /* 0x0000013000248947 */ /* 0x004fec0003800000 */
.L_x_1697:
[----:B------:R-:W-:Y:S05]  /*6f30*/  BSYNC B1 ;  /* 0x0000000000017941 */ /* 0x000fea0003800000 */
.L_x_1470:
[----:B------:R-:W-:Y:S01]  /*6f40*/  BSSY B1, `(.L_x_1472) ;  /* 0x0000059000017945 */ /* 0x000fe20003800000 */
[----:B------:R-:W-:Y:S02]  /*6f50*/  PRMT R34, R13, 0x5410, R20 ;  /* 0x000054100d227816 */ /* 0x000fe40000000014 */
[----:B------:R-:W-:Y:S02]  /*6f60*/  @P2 IADD3 R0, R4, -0x40, RZ ;  /* 0xffffffc004002810 */ /* 0x000fe40007ffe0ff */
        /* <DEDUP_REMOVED lines=10> */
[----:B------:R-:W-:Y:S01]  /*7010*/  LOP3.LUT R20, R33, 0xffff0000, RZ, 0xc0, !PT ;  /* 0xffff000021147812 */ /* 0x000fe200078ec0ff */
[C---:B------:R-:W-:Y:S01]  /*7020*/  IMAD.U32 R13, R29.reuse, 0x10000, RZ ;  /* 0x000100001d0d7824 */ /* 0x040fe200078e00ff */
[----:B------:R-:W-:Y:S02]  /*7030*/  LOP3.LUT R14, R29, 0xffff0000, RZ, 0xc0, !PT ;  /* 0xffff00001d0e7812 */ /* 0x000fe400078ec0ff */
[C---:B-1----:R-:W-:Y:S01]  /*7040*/  LOP3.LUT R5, R8.reuse, 0xffff0000, RZ, 0xc0, !PT ;  /* 0xffff000008057812 */ /* 0x042fe200078ec0ff */
[----:B------:R-:W-:Y:S01]  /*7050*/  IMAD.U32 R4, R8, 0x10000, RZ ;  /* 0x0001000008047824 */ /* 0x000fe200078e00ff */
[C---:B------:R-:W-:Y:S01]  /*7060*/  LOP3.LUT R8, R9.reuse, 0xffff0000, RZ, 0xc0, !PT ;  /* 0xffff000009087812 */ /* 0x040fe200078ec0ff */
[----:B------:R-:W-:Y:S02]  /*7070*/  IMAD.U32 R7, R9, 0x10000, RZ ;  /* 0x0001000009077824 */ /* 0x000fe400078e00ff */
[C---:B------:R-:W-:Y:S01]  /*7080*/  FMUL.FTZ R21, R5.reuse, R15 ;  /* 0x0000000f05157220 */ /* 0x040fe20000410000 */
[----:B------:R-:W-:Y:S01]  /*7090*/  FMUL.FTZ R24, R5, R13 ;  /* 0x0000000d05187220 */ /* 0x000fe20000410000 */
[----:B------:R-:W-:-:S02]  /*70a0*/  IMAD.U32 R9, R10, 0x10000, RZ ;  /* 0x000100000a097824 */ /* 0x000fc400078e00ff */
[----:B------:R-:W-:Y:S01]  /*70b0*/  FMUL.FTZ R26, R8, R20 ;  /* 0x00000014081a7220 */ /* 0x000fe20000410000 */
[C---:B------:R-:W-:Y:S02]  /*70c0*/  IMAD.U32 R12, R11.reuse, 0x10000, RZ ;  /* 0x000100000b0c7824 */ /* 0x040fe400078e00ff */
[----:B------:R-:W-:Y:S01]  /*70d0*/  FFMA.FTZ R21, R4, R13, -R21 ;  /* 0x0000000d04157223 */ /* 0x000fe20000010815 */
[----:B------:R-:W-:Y:S01]  /*70e0*/  LOP3.LUT R10, R10, 0xffff0000, RZ, 0xc0, !PT ;  /* 0xffff00000a0a7812 */ /* 0x000fe200078ec0ff */
[----:B------:R-:W-:Y:S01]  /*70f0*/  FFMA.FTZ R24, R4, R15, R24 ;  /* 0x0000000f04187223 */ /* 0x000fe20000010018 */
[----:B------:R-:W-:Y:S01]  /*7100*/  LOP3.LUT R11, R11, 0xffff0000, RZ, 0xc0, !PT ;  /* 0xffff00000b0b7812 */ /* 0x000fe200078ec0ff */
[----:B0-----:R-:W-:Y:S01]  /*7110*/  FMUL.FTZ R28, R8, R14 ;  /* 0x0000000e081c7220 */ /* 0x001fe20000410000 */
[C---:B------:R-:W-:Y:S01]  /*7120*/  LOP3.LUT R13, R34.reuse, 0xffff0000, RZ, 0xc0, !PT ;  /* 0xffff0000220d7812 */ /* 0x040fe200078ec0ff */
[----:B------:R-:W-:Y:S01]  /*7130*/  IMAD.U32 R8, R34, 0x10000, RZ ;  /* 0x0001000022087824 */ /* 0x000fe200078e00ff */
[C---:B------:R-:W-:Y:S01]  /*7140*/  LOP3.LUT R5, R27.reuse, 0xffff0000, RZ, 0xc0, !PT ;  /* 0xffff00001b057812 */ /* 0x040fe200078ec0ff */
[----:B------:R-:W-:-:S02]  /*7150*/  IMAD.U32 R4, R27, 0x10000, RZ ;  /* 0x000100001b047824 */ /* 0x000fc400078e00ff */
[C---:B------:R-:W-:Y:S01]  /*7160*/  FFMA.FTZ R26, R7.reuse, R14, -R26 ;  /* 0x0000000e071a7223 */ /* 0x040fe2000001081a */
[----:B------:R-:W-:Y:S01]  /*7170*/  FFMA.FTZ R7, R7, R20, R28 ;  /* 0x0000001407077223 */ /* 0x000fe2000001001c */
[C---:B------:R-:W-:Y:S01]  /*7180*/  FMUL.FTZ R14, R10.reuse, R8 ;  /* 0x000000080a0e7220 */ /* 0x040fe20000410000 */
[-C--:B------:R-:W-:Y:S01]  /*7190*/  FMUL.FTZ R15, R10, R4.reuse ;  /* 0x000000040a0f7220 */ /* 0x080fe20000410000 */
[C---:B------:R-:W-:Y:S01]  /*71a0*/  FMUL.FTZ R25, R11.reuse, R13 ;  /* 0x0000000d0b197220 */ /* 0x040fe20000410000 */
[-C--:B------:R-:W-:Y:S01]  /*71b0*/  FMUL.FTZ R20, R11, R5.reuse ;  /* 0x000000050b147220 */ /* 0x080fe20000410000 */
        /* <DEDUP_REMOVED lines=9> */
.L_x_1475:
[----:B------:R-:W-:Y:S05]  /*7250*/  BSYNC B2 ;  /* 0x0000000000027941 */ /* 0x000fea0003800000 */
.L_x_1474:
[----:B------:R-:W-:Y:S05]  /*7260*/  @P1 BRA `(.L_x_1473) ;  /* 0x0000000000981947 */ /* 0x000fea0003800000 */
[----:B-1----:R-:W1:Y:S01]  /*7270*/  LDS.128 R8, [R0] ;  /* 0x0000000000087984 */ /* 0x002e620000000c00 */
        /* <DEDUP_REMOVED lines=37> */
.L_x_1473:
[----:B------:R-:W-:Y:S05]  /*74d0*/  BSYNC B1 ;  /* 0x0000000000017941 */ /* 0x000fea0003800000 */
.L_x_1472:
[----:B------:R-:W-:-:S05]  /*74e0*/  VIADD R4, R200, 0x40 ;  /* 0x00000040c8047836 */ /* 0x000fca0000000000 */
[----:B------:R-:W-:-:S13]  /*74f0*/  ISETP.GE.AND P0, PT, R4, R37, PT ;  /* 0x000000250400720c */ /* 0x000fda0003f06270 */
[----:B------:R-:W-:Y:S05]  /*7500*/  @P0 BRA `(.L_x_1476) ;  /* 0x0000001400500947 */ /* 0x000fea0003800000 */
[----:B------:R-:W5:Y:S01]  /*7510*/  LDC R5, c[0x0][0x3f4] ;  /* 0x0000fd00ff057b82 */ /* 0x000f620000000800 */
[----:B------:R-:W-:Y:S01]  /*7520*/  BSSY B1, `(.L_x_1477) ;  /* 0x000002a000017945 */ /* 0x000fe20003800000 */
[-C--:B-----5:R-:W-:Y:S02]  /*7530*/  ISETP.GE.AND P0, PT, R22, R5.reuse, PT ;  /* 0x000000051600720c */ /* 0x0a0fe40003f06270 */
[----:B------:R-:W-:-:S11]  /*7540*/  ISETP.GE.AND P1, PT, R204, R5, PT ;  /* 0x00000005cc00720c */ /* 0x000fd60003f26270 */
[----:B------:R-:W-:Y:S05]  /*7550*/  @P0 BRA `(.L_x_1478) ;  /* 0x0000000000980947 */ /* 0x000fea0003800000 */
[----:B-12---:R-:W1:Y:S01]  /*7560*/  LDS.128 R8, [R3+0x1a400] ;  /* 0x01a4000003087984 */ /* 0x006e620000000c00 */
[----:B------:R-:W-:Y:S01]  /*7570*/  SHF.L.U32 R20, R29, 0x10, RZ ;  /* 0x000000101d147819 */ /* 0x000fe200000006ff */
[C---:B------:R-:W-:Y:S01]  /*7580*/  IMAD.U32 R24, R33.reuse, 0x10000, RZ ;  /* 0x0001000021187824 */ /* 0x040fe200078e00ff */
[----:B------:R-:W-:Y:S01]  /*7590*/  LOP3.LUT R33, R33, 0xffff0000, RZ, 0xc0, !PT ;  /* 0xffff000021217812 */ /* 0x000fe200078ec0ff */
[C---:B------:R-:W-:Y:S01]  /*75a0*/  IMAD.U32 R25, R34.reuse, 0x10000, RZ ;  /* 0x0001000022197824 */ /* 0x040fe200078e00ff */
[----:B------:R-:W-:Y:S02]  /*75b0*/  LOP3.LUT R29, R29, 0xffff0000, RZ, 0xc0, !PT ;  /* 0xffff00001d1d7812 */ /* 0x000fe400078ec0ff */
[----:B------:R-:W-:Y:S02]  /*75c0*/  LOP3.LUT R34, R34, 0xffff0000, RZ, 0xc0, !PT ;  /* 0xffff000022227812 */ /* 0x000fe400078ec0ff */
[C---:B-1----:R-:W-:Y:S01]  /*75d0*/  LOP3.LUT R5, R8.reuse, 0xffff0000, RZ, 0xc0, !PT ;  /* 0xffff000008057812 */ /* 0x042fe200078ec0ff */
[----:B------:R-:W-:Y:S01]  /*75e0*/  IMAD.U32 R4, R8, 0x10000, RZ ;  /* 0x0001000008047824 */ /* 0x000fe200078e00ff */
[C---:B------:R-:W-:Y:S01]  /*75f0*/  LOP3.LUT R8, R9.reuse, 0xffff0000, RZ, 0xc0, !PT ;  /* 0xffff000009087812 */ /* 0x040fe200078ec0ff */
[----:B------:R-:W-:-:S02]  /*7600*/  IMAD.U32 R7, R9, 0x10000, RZ ;  /* 0x0001000009077824 */ /* 0x000fc400078e00ff */
[-C--:B------:R-:W-:Y:S01]  /*7610*/  FMUL.FTZ R13, R24, R5.reuse ;  /* 0x00000005180d7220 */ /* 0x080fe20000410000 */
[----:B------:R-:W-:Y:S01]  /*7620*/  FMUL.FTZ R5, R20, R5 ;  /* 0x0000000514057220 */ /* 0x000fe20000410000 */
[----:B------:R-:W-:Y:S02]  /*7630*/  IMAD.U32 R9, R10, 0x10000, RZ ;  /* 0x000100000a097824 */ /* 0x000fe400078e00ff */
[----:B------:R-:W-:Y:S01]  /*7640*/  FMUL.FTZ R14, R33, R8 ;  /* 0x00000008210e7220 */ /* 0x000fe20000410000 */
[C---:B------:R-:W-:Y:S02]  /*7650*/  IMAD.U32 R12, R11.reuse, 0x10000, RZ ;  /* 0x000100000b0c7824 */ /* 0x040fe400078e00ff */
[-C--:B------:R-:W-:Y:S01]  /*7660*/  FFMA.FTZ R13, R20, R4.reuse, -R13 ;  /* 0x00000004140d7223 */ /* 0x080fe2000001080d */
[----:B------:R-:W-:Y:S01]  /*7670*/  LOP3.LUT R10, R10, 0xffff0000, RZ, 0xc0, !PT ;  /* 0xffff00000a0a7812 */ /* 0x000fe200078ec0ff */
[----:B------:R-:W-:Y:S01]  /*7680*/  FFMA.FTZ R4, R24, R4, R5 ;  /* 0x0000000418047223 */ /* 0x000fe20000010005 */
[----:B------:R-:W-:Y:S01]  /*7690*/  LOP3.LUT R11, R11, 0xffff0000, RZ, 0xc0, !PT ;  /* 0xffff00000b0b7812 */ /* 0x000fe200078ec0ff */
[----:B------:R-:W-:Y:S01]  /*76a0*/  FMUL.FTZ R8, R29, R8 ;  /* 0x000000081d087220 */ /* 0x000fe20000410000 */
[C---:B------:R-:W-:Y:S01]  /*76b0*/  LOP3.LUT R24, R27.reuse, 0xffff0000, RZ, 0xc0, !PT ;  /* 0xffff00001b187812 */ /* 0x040fe200078ec0ff */
[----:B------:R-:W-:-:S02]  /*76c0*/  IMAD.U32 R5, R27, 0x10000, RZ ;  /* 0x000100001b057824 */ /* 0x000fc400078e00ff */
[-C--:B------:R-:W-:Y:S01]  /*76d0*/  FFMA.FTZ R14, R29, R7.reuse, -R14 ;  /* 0x000000071d0e7223 */ /* 0x080fe2000001080e */
[----:B------:R-:W-:Y:S01]  /*76e0*/  FFMA.FTZ R7, R33, R7, R8 ;  /* 0x0000000721077223 */ /* 0x000fe20000010008 */
[-C--:B------:R-:W-:Y:S01]  /*76f0*/  FMUL.FTZ R8, R25, R10.reuse ;  /* 0x0000000a19087220 */ /* 0x080fe20000410000 */
        /* <DEDUP_REMOVED lines=12> */
.L_x_1478:
[----:B------:R-:W-:Y:S05]  /*77c0*/  BSYNC B1 ;  /* 0x0000000000017941 */ /* 0x000fea0003800000 */
.L_x_1477:
[----:B------:R-:W-:Y:S05]  /*77d0*/  @P1 BRA `(.L_x_1476) ;  /* 0x00000010009c1947 */ /* 0x000fea0003800000 */
[----:B-12---:R-:W1:Y:S01]  /*77e0*/  LDS.128 R8, [R0+0x2000] ;  /* 0x0020000000087984 */ /* 0x006e620000000c00 */
[C---:B------:R-:W-:Y:S01]  /*77f0*/  IMAD.U32 R15, R35.reuse, 0x10000, RZ ;  /* 0x00010000230f7824 */ /* 0x040fe200078e00ff */
[----:B------:R-:W-:Y:S01]  /*7800*/  LOP3.LUT R35, R35, 0xffff0000, RZ, 0xc0, !PT ;  /* 0xffff000023237812 */ /* 0x000fe200078ec0ff */
[C---:B------:R-:W-:Y:S01]  /*7810*/  IMAD.U32 R13, R31.reuse, 0x10000, RZ ;  /* 0x000100001f0d7824 */ /* 0x040fe200078e00ff */
[----:B------:R-:W-:Y:S01]  /*7820*/  LOP3.LUT R31, R31, 0xffff0000, RZ, 0xc0, !PT ;  /* 0xffff00001f1f7812 */ /* 0x000fe200078ec0ff */
[C---:B------:R-:W-:Y:S01]  /*7830*/  IMAD.U32 R21, R36.reuse, 0x10000, RZ ;  /* 0x0001000024157824 */ /* 0x040fe200078e00ff */
[----:B------:R-:W-:Y:S02]  /*7840*/  LOP3.LUT R20, R36, 0xffff0000, RZ, 0xc0, !PT ;  /* 0xffff000024147812 */ /* 0x000fe400078ec0ff */
[C---:B-1----:R-:W-:Y:S01]  /*7850*/  LOP3.LUT R4, R8.reuse, 0xffff0000, RZ, 0xc0, !PT ;  /* 0xffff000008047812 */ /* 0x042fe200078ec0ff */
[----:B------:R-:W-:Y:S01]  /*7860*/  IMAD.U32 R3, R8, 0x10000, RZ ;  /* 0x0001000008037824 */ /* 0x000fe200078e00ff */
[C---:B------:R-:W-:Y:S01]  /*7870*/  LOP3.LUT R8, R9.reuse, 0xffff0000, RZ, 0xc0, !PT ;  /* 0xffff000009087812 */ /* 0x040fe200078ec0ff */
[----:B------:R-:W-:Y:S01]  /*7880*/  IMAD.U32 R5, R9, 0x10000, RZ ;  /* 0x0001000009057824 */ /* 0x000fe200078e00ff */
[C---:B------:R-:W-:Y:S01]  /*7890*/  LOP3.LUT R9, R10.reuse, 0xffff0000, RZ, 0xc0, !PT ;  /* 0xffff00000a097812 */ /* 0x040fe200078ec0ff */
[-C--:B------:R-:W-:Y:S01]  /*78a0*/  FMUL.FTZ R12, R15, R4.reuse ;  /* 0x000000040f0c7220 */ /* 0x080fe20000410000 */
[----:B------:R-:W-:Y:S01]  /*78b0*/  FMUL.FTZ R4, R13, R4 ;  /* 0x000000040d047220 */ /* 0x000fe20000410000 */
[----:B------:R-:W-:-:S02]  /*78c0*/  IMAD.U32 R7, R10, 0x10000, RZ ;  /* 0x000100000a077824 */ /* 0x000fc400078e00ff */
[-C--:B------:R-:W-:Y:S01]  /*78d0*/  FMUL.FTZ R14, R35, R8.reuse ;  /* 0x00000008230e7220 */ /* 0x080fe20000410000 */
[-C--:B------:R-:W-:Y:S01]  /*78e0*/  FFMA.FTZ R12, R13, R3.reuse, -R12 ;  /* 0x000000030d0c7223 */ /* 0x080fe2000001080c */
[----:B------:R-:W-:Y:S01]  /*78f0*/  FFMA.FTZ R3, R15, R3, R4 ;  /* 0x000000030f037223 */ /* 0x000fe20000010004 */
[----:B------:R-:W-:Y:S02]  /*7900*/  IMAD.U32 R10, R11, 0x10000, RZ ;  /* 0x000100000b0a7824 */ /* 0x000fe400078e00ff */
[----:B------:R-:W-:Y:S01]  /*7910*/  FMUL.FTZ R8, R31, R8 ;  /* 0x000000081f087220 */ /* 0x000fe20000410000 */
[C---:B------:R-:W-:Y:S01]  /*7920*/  IMAD.U32 R15, R32.reuse, 0x10000, RZ ;  /* 0x00010000200f7824 */ /* 0x040fe200078e00ff */
[----:B------:R-:W-:Y:S01]  /*7930*/  LOP3.LUT R11, R11, 0xffff0000, RZ, 0xc0, !PT ;  /* 0xffff00000b0b7812 */ /* 0x000fe200078ec0ff */
[-C--:B------:R-:W-:Y:S01]  /*7940*/  FFMA.FTZ R14, R31, R5.reuse, -R14 ;  /* 0x000000051f0e7223 */ /* 0x080fe2000001080e */
[----:B------:R-:W-:Y:S01]  /*7950*/  LOP3.LUT R32, R32, 0xffff0000, RZ, 0xc0, !PT ;  /* 0xffff000020207812 */ /* 0x000fe200078ec0ff */
[----:B------:R-:W-:Y:S01]  /*7960*/  FFMA.FTZ R5, R35, R5, R8 ;  /* 0x0000000523057223 */ /* 0x000fe20000010008 */
[-C--:B------:R-:W-:Y:S01]  /*7970*/  FMUL.FTZ R4, R21, R9.reuse ;  /* 0x0000000915047220 */ /* 0x080fe20000410000 */
[C---:B------:R-:W-:Y:S01]  /*7980*/  FMUL.FTZ R8, R15.reuse, R9 ;  /* 0x000000090f087220 */ /* 0x040fe20000410000 */
[-C--:B------:R-:W-:Y:S01]  /*7990*/  FMUL.FTZ R9, R20, R11.reuse ;  /* 0x0000000b14097220 */ /* 0x080fe20000410000 */
[C---:B------:R-:W-:Y:S01]  /*79a0*/  FMUL.FTZ R13, R32.reuse, R11 ;  /* 0x0000000b200d7220 */ /* 0x040fe20000410000 */
[-C--:B------:R-:W-:Y:S01]  /*79b0*/  FFMA.FTZ R4, R15, R7.reuse, -R4 ;  /* 0x000000070f047223 */ /* 0x080fe20000010804 */
[----:B------:R-:W-:Y:S01]  /*79c0*/  FFMA.FTZ R7, R21, R7, R8 ;  /* 0x0000000715077223 */ /* 0x000fe20000010008 */
[-C--:B------:R-:W-:Y:S01]  /*79d0*/  FFMA.FTZ R11, R32, R10.reuse, -R9 ;  /* 0x0000000a200b7223 */ /* 0x080fe20000010809 */
[----:B------:R-:W-:Y:S01]  /*79e0*/  FFMA.FTZ R20, R20, R10, R13 ;  /* 0x0000000a14147223 */ /* 0x000fe2000001000d */
[----:B------:R-:W-:-:S02]  /*79f0*/  F2FP.BF16.F32.PACK_AB R8, R3, R12 ;  /* 0x0000000c0308723e */ /* 0x000fc400000010ff */
[----:B------:R-:W-:Y:S02]  /*7a00*/  F2FP.BF16.F32.PACK_AB R9, R5, R14 ;  /* 0x0000000e0509723e */ /* 0x000fe400000010ff */
[----:B------:R-:W-:Y:S02]  /*7a10*/  F2FP.BF16.F32.PACK_AB R10, R7, R4 ;  /* 0x00000004070a723e */ /* 0x000fe400000010ff */
[----:B------:R-:W-:-:S05]  /*7a20*/  F2FP.BF16.F32.PACK_AB R11, R20, R11 ;  /* 0x0000000b140b723e */ /* 0x000fca00000010ff */
[----:B------:R1:W-:Y:S01]  /*7a30*/  STS.128 [R0+0x2000], R8 ;  /* 0x0020000800007388 */ /* 0x0003e20000000c00 */
[----:B------:R-:W-:Y:S05]  /*7a40*/  BRA `(.L_x_1476) ;  /* 0x0000001000007947 */ /* 0x000fea0003800000 */
.L_x_1466:
[----:B------:R-:W-:-:S03]  /*7a50*/  UMOV UR4, 0xffffffff ;  /* 0xffffffff00047882 */ /* 0x000fc60000000000 */
[----:B------:R-:W-:Y:S05]  /*7a60*/  BRA.DIV UR4, `(.L_x_1479) ;  /* 0x0000012604687947 */ /* 0x000fea000b800000 */
[----:B------:R0:W1:Y:S04]  /*7a70*/  SHFL.IDX PT, R0, R25, RZ, 0x1c1f ;  /* 0x001c1fff19007589 */ /* 0x00006800000e0000 */
[----:B------:R0:W0:Y:S04]  /*7a80*/  SHFL.IDX PT, R3, R24, RZ, 0x1c1f ;  /* 0x001c1fff18037589 */ /* 0x00002800000e0000 */
[----:B------:R0:W0:Y:S04]  /*7a90*/  SHFL.IDX PT, R4, R27, RZ, 0x1c1f ;  /* 0x001c1fff1b047589 */ /* 0x00002800000e0000 */
[----:B------:R0:W0:Y:S02]  /*7aa0*/  SHFL.IDX PT, R5, R26, RZ, 0x1c1f ;  /* 0x001c1fff1a057589 */ /* 0x00002400000e0000 */
.L_x_1703:
[----:B------:R-:W5:Y:S01]  /*7ab0*/  LDL R8, [R1+0x64] ;  /* 0x0000640001087983 */ /* 0x000f620000100800 */
[----:B------:R-:W-:Y:S01]  /*7ac0*/  ULDC UR4, c[0x0][0x448] ;  /* 0x0001120000047ab9 */ /* 0x000fe20000000800 */
[----:B----4-:R-:W4:Y:S01]  /*7ad0*/  LDC R45, c[0x0][0x3f4] ;  /* 0x0000fd00ff2d7b82 */ /* 0x010f220000000800 */
[----:B------:R-:W-:Y:S01]  /*7ae0*/  IMAD R90, R90, UR4, RZ ;  /* 0x000000045a5a7c24 */ /* 0x000fe2000f8e02ff */
[----:B------:R-:W-:Y:S01]  /*7af0*/  BSSY B1, `(.L_x_1480) ;  /* 0x0000017000017945 */ /* 0x000fe20003800000 */
[----:B------:R-:W-:Y:S02]  /*7b00*/  CS2R R10, SRZ ;  /* 0x00000000000a7805 */ /* 0x000fe4000001ff00 */
[----:B------:R-:W-:Y:S02]  /*7b10*/  CS2R R14, SRZ ;  /* 0x00000000000e7805 */ /* 0x000fe4000001ff00 */
[----:B------:R-:W-:Y:S02]  /*7b20*/  CS2R R12, SRZ ;  /* 0x00000000000c7805 */ /* 0x000fe4000001ff00 */
[----:B------:R-:W-:-:S02]  /*7b30*/  ISETP.GE.AND P0, PT, R6, R90, PT ;  /* 0x0000005a0600720c */ /* 0x000fc40003f06270 */
[----:B-----5:R-:W-:-:S04]  /*7b40*/  LEA.HI R7, R8, R8, RZ, 0x1 ;  /* 0x0000000808077211 */ /* 0x020fc800078f08ff */
[----:B------:R-:W-:-:S05]  /*7b50*/  LOP3.LUT R7, R7, 0xfffffffe, RZ, 0xc0, !PT ;  /* 0xfffffffe07077812 */ /* 0x000fca00078ec0ff */
[----:B------:R-:W-:Y:S01]  /*7b60*/  IMAD.IADD R6, R8, 0x1, -R7 ;  /* 0x0000000108067824 */ /* 0x000fe200078e0a07 */
[----:B------:R-:W-:-:S04]  /*7b70*/  CS2R R8, SRZ ;  /* 0x0000000000087805 */ /* 0x000fc8000001ff00 */
[----:B0-----:R-:W-:Y:S01]  /*7b80*/  SHF.L.U32 R26, R6, 0x1f, RZ ;  /* 0x0000001f061a7819 */ /* 0x001fe200000006ff */
[----:B----4-:R-:W-:Y:S06]  /*7b90*/  @P0 BRA `(.L_x_1481) ;  /* 0x0000000000300947 */ /* 0x010fec0003800000 */
[----:B------:R-:W-:Y:S01]  /*7ba0*/  ULDC UR4, c[0x0][0x3f4] ;  /* 0x0000fd0000047ab9 */ /* 0x000fe20000000800 */
[C---:B------:R-:W-:Y:S01]  /*7bb0*/  IMAD.SHL.U32 R24, R16.reuse, 0x2, RZ ;  /* 0x0000000210187824 */ /* 0x040fe200078e00ff */
[C---:B------:R-:W-:Y:S02]  /*7bc0*/  ISETP.GE.AND P2, PT, R16.reuse, UR4, PT ;  /* 0x0000000410007c0c */ /* 0x040fe4000bf46270 */
[----:B------:R-:W-:Y:S02]  /*7bd0*/  CS2R R10, SRZ ;  /* 0x00000000000a7805 */ /* 0x000fe4000001ff00 */
[----:B------:R-:W-:Y:S02]  /*7be0*/  SHF.L.U64.HI R7, R16, 0x1, R17 ;  /* 0x0000000110077819 */ /* 0x000fe40000010211 */
[-C--:B------:R-:W-:Y:S02]  /*7bf0*/  IADD3 R20, P0, R3, R24.reuse, RZ ;  /* 0x0000001803147210 */ /* 0x080fe40007f1e0ff */
[----:B------:R-:W-:-:S03]  /*7c00*/  IADD3 R24, P1, R5, R24, RZ ;  /* 0x0000001805187210 */ /* 0x000fc60007f3e0ff */
[--C-:B-1----:R-:W-:Y:S02]  /*7c10*/  IMAD.X R21, R0, 0x1, R7.reuse, P0 ;  /* 0x0000000100157824 */ /* 0x102fe400000e0607 */
[----:B------:R-:W-:Y:S01]  /*7c20*/  IMAD.X R25, R4, 0x1, R7, P1 ;  /* 0x0000000104197824 */ /* 0x000fe200008e0607 */
[----:B------:R-:W-:Y:S07]  /*7c30*/  @P2 BRA `(.L_x_1481) ;  /* 0x0000000000082947 */ /* 0x000fee0003800000 */
[----:B------:R0:W5:Y:S04]  /*7c40*/  LD.E.128 R12, desc[UR60][R20.64] ;  /* 0x0000003c140c7980 */ /* 0x000168000c101d00 */
[----:B------:R0:W5:Y:S02]  /*7c50*/  LD.E.128 R8, desc[UR60][R24.64] ;  /* 0x0000003c18087980 */ /* 0x000164000c101d00 */
.L_x_1481:
[----:B------:R-:W-:Y:S05]  /*7c60*/  BSYNC B1 ;  /* 0x0000000000017941 */ /* 0x000fea0003800000 */
.L_x_1480:
[----:B------:R-:W4:Y:S01]  /*7c70*/  SYNCS.PHASECHK.TRANS64.TRYWAIT P1, [R19+URZ+0x32400], R26 ;  /* 0x0324001a130075a7 */ /* 0x000f22000802017f */
[----:B-1----:R-:W-:Y:S01]  /*7c80*/  IMAD R0, R33, -0x80, R90 ;  /* 0xffffff8021007824 */ /* 0x002fe200078e025a */
[--C-:B0----5:R-:W-:Y:S01]  /*7c90*/  SHF.R.U64 R25, R12, 0x10, R13.reuse ;  /* 0x000000100c197819 */ /* 0x121fe2000000120d */
[--C-:B------:R-:W-:Y:S01]  /*7ca0*/  IMAD.MOV.U32 R21, RZ, RZ, R13.reuse ;  /* 0x000000ffff157224 */ /* 0x100fe200078e000d */
[----:B------:R-:W-:Y:S01]  /*7cb0*/  SHF.R.U32.HI R32, RZ, 0x10, R13 ;  /* 0x00000010ff207819 */ /* 0x000fe2000001160d */
[----:B------:R-:W-:Y:S01]  /*7cc0*/  IMAD.MOV.U32 R20, RZ, RZ, R12 ;  /* 0x000000ffff147224 */ /* 0x000fe200078e000c */
[----:B------:R-:W-:Y:S01]  /*7cd0*/  MOV R3, R14 ;  /* 0x0000000e00037202 */ /* 0x000fe20000000f00 */
[--C-:B------:R-:W-:Y:S01]  /*7ce0*/  IMAD.MOV.U32 R13, RZ, RZ, R15.reuse ;  /* 0x000000ffff0d7224 */ /* 0x100fe200078e000f */
[--C-:B------:R-:W-:Y:S01]  /*7cf0*/  SHF.R.U64 R28, R14, 0x10, R15.reuse ;  /* 0x000000100e1c7819 */ /* 0x100fe2000000120f */
[----:B------:R-:W-:Y:S01]  /*7d00*/  IMAD.MOV.U32 R7, RZ, RZ, R8 ;  /* 0x000000ffff077224 */ /* 0x000fe200078e0008 */
[----:B------:R-:W-:Y:S01]  /*7d10*/  SHF.R.U32.HI R24, RZ, 0x10, R15 ;  /* 0x00000010ff187819 */ /* 0x000fe2000001160f */
[--C-:B------:R-:W-:Y:S01]  /*7d20*/  IMAD.MOV.U32 R12, RZ, RZ, R9.reuse ;  /* 0x000000ffff0c7224 */ /* 0x100fe200078e0009 */
[--C-:B------:R-:W-:Y:S01]  /*7d30*/  SHF.R.U64 R14, R8, 0x10, R9.reuse ;  /* 0x00000010080e7819 */ /* 0x100fe20000001209 */
[----:B------:R-:W-:Y:S01]  /*7d40*/  IMAD.MOV.U32 R4, RZ, RZ, R10 ;  /* 0x000000ffff047224 */ /* 0x000fe200078e000a */
[----:B------:R-:W-:Y:S01]  /*7d50*/  SHF.R.U32.HI R15, RZ, 0x10, R9 ;  /* 0x00000010ff0f7819 */ /* 0x000fe20000011609 */
[--C-:B------:R-:W-:Y:S01]  /*7d60*/  IMAD.MOV.U32 R5, RZ, RZ, R11.reuse ;  /* 0x000000ffff057224 */ /* 0x100fe200078e000b */
[----:B------:R-:W-:Y:S01]  /*7d70*/  ISETP.GE.AND P0, PT, R16, R45, PT ;  /* 0x0000002d1000720c */ /* 0x000fe20003f06270 */
[----:B------:R-:W-:Y:S01]  /*7d80*/  VIADD R29, R200, 0x40 ;  /* 0x00000040c81d7836 */ /* 0x000fe20000000000 */
[----:B------:R-:W-:Y:S01]  /*7d90*/  VIMNMX R27, R0, 0x80, PT ;  /* 0x00000080001b7848 */ /* 0x000fe20003fe0100 */
[----:B------:R-:W-:Y:S01]  /*7da0*/  BSSY B1, `(.L_x_1482) ;  /* 0x000000e000017945 */ /* 0x000fe20003800000 */
[----:B------:R-:W-:-:S02]  /*7db0*/  SHF.R.U64 R9, R10, 0x10, R11 ;  /* 0x000000100a097819 */ /* 0x000fc4000000120b */
[----:B------:R-:W-:Y:S02]  /*7dc0*/  SHF.R.U32.HI R8, RZ, 0x10, R11 ;  /* 0x00000010ff087819 */ /* 0x000fe4000001160b */
[-C--:B------:R-:W-:Y:S02]  /*7dd0*/  ISETP.GE.OR P2, PT, R200, R27.reuse, P0 ;  /* 0x0000001bc800720c */ /* 0x080fe40000746670 */
[----:B------:R-:W-:Y:S02]  /*7de0*/  PRMT R40, R3, 0x5410, R28 ;  /* 0x0000541003287816 */ /* 0x000fe4000000001c */
[----:B------:R-:W-:Y:S02]  /*7df0*/  PRMT R39, R20, 0x5410, R25 ;  /* 0x0000541014277816 */ /* 0x000fe40000000019 */
[----:B------:R-:W-:Y:S02]  /*7e00*/  ISETP.GE.OR P0, PT, R29, R27, P0 ;  /* 0x0000001b1d00720c */ /* 0x000fe40000706670 */
[----:B------:R-:W-:-:S02]  /*7e10*/  PRMT R0, R21, 0x5410, R32 ;  /* 0x0000541015007816 */ /* 0x000fc40000000020 */
[----:B------:R-:W-:Y:S02]  /*7e20*/  PRMT R3, R13, 0x5410, R24 ;  /* 0x000054100d037816 */ /* 0x000fe40000000018 */
[----:B------:R-:W-:Y:S02]  /*7e30*/  PRMT R41, R7, 0x5410, R14 ;  /* 0x0000541007297816 */ /* 0x000fe4000000000e */
[----:B------:R-:W-:Y:S02]  /*7e40*/  PRMT R42, R12, 0x5410, R15 ;  /* 0x000054100c2a7816 */ /* 0x000fe4000000000f */
[----:B------:R-:W-:Y:S02]  /*7e50*/  PRMT R43, R4, 0x5410, R9 ;  /* 0x00005410042b7816 */ /* 0x000fe40000000009 */
[----:B------:R-:W-:Y:S01]  /*7e60*/  PRMT R44, R5, 0x5410, R8 ;  /* 0x00005410052c7816 */ /* 0x000fe20000000008 */
[----:B----4-:R-:W-:Y:S06]  /*7e70*/  @!P1 BRA `(.L_x_1483) ;  /* 0x0000012000d89947 */ /* 0x010fec0003800000 */
.L_x_1704:
[----:B------:R-:W-:Y:S05]  /*7e80*/  BSYNC B1 ;  /* 0x0000000000017941 */ /* 0x000fea0003800000 */
.L_x_1482:
[----:B------:R-:W-:Y:S04]  /*7e90*/  BSSY B1, `(.L_x_1484) ;  /* 0x0000060000017945 */ /* 0x000fe80003800000 */
[----:B------:R-:W-:Y:S05]  /*7ea0*/  @P2 BRA `(.L_x_1485) ;  /* 0x0000000400782947 */ /* 0x000fea0003800000 */
[----:B------:R-:W4:Y:S01]  /*7eb0*/  LDL R4, [R1+0x6c] ;  /* 0x00006c0001047983 */ /* 0x000f220000100800 */
[----:B------:R-:W-:Y:S01]  /*7ec0*/  SHF.L.U32 R28, R41, 0x10, RZ ;  /* 0x00000010291c7819 */ /* 0x000fe200000006ff */
[----:B------:R-:W-:Y:S01]  /*7ed0*/  IMAD.U32 R27, R39, 0x10000, RZ ;  /* 0x00010000271b7824 */ /* 0x000fe200078e00ff */
[----:B------:R-:W-:Y:S01]  /*7ee0*/  LOP3.LUT R29, R41, 0xffff0000, RZ, 0xc0, !PT ;  /* 0xffff0000291d7812 */ /* 0x000fe200078ec0ff */
[----:B------:R-:W1:Y:S01]  /*7ef0*/  S2R R5, SR_TID.X ;  /* 0x0000000000057919 */ /* 0x000e620000002100 */
[----:B------:R-:W-:Y:S02]  /*7f00*/  IMAD.U32 R32, R43, 0x10000, RZ ;  /* 0x000100002b207824 */ /* 0x000fe400078e00ff */
[----:B-1----:R-:W-:-:S05]  /*7f10*/  VIADD R5, R5, 0xffffff80 ;  /* 0xffffff8005057836 */ /* 0x002fca0000000000 */
[----:B------:R-:W-:-:S04]  /*7f20*/  SHF.R.S32.HI R9, RZ, 0x1f, R5 ;  /* 0x0000001fff097819 */ /* 0x000fc80000011405 */
[----:B------:R-:W-:Y:S01]  /*7f30*/  LEA.HI R9, R9, R5, RZ, 0x5 ;  /* 0x0000000509097211 */ /* 0x000fe200078f28ff */
[----:B------:R-:W-:-:S03]  /*7f40*/  IMAD.IADD R5, R16, 0x1, R45 ;  /* 0x0000000110057824 */ /* 0x000fc600078e022d */
[----:B------:R-:W-:Y:S01]  /*7f50*/  SHF.R.S32.HI R9, RZ, 0x5, R9 ;  /* 0x00000005ff097819 */ /* 0x000fe20000011409 */
[----:B----4-:R-:W-:-:S05]  /*7f60*/  IMAD.SHL.U32 R4, R4, 0x40, RZ ;  /* 0x0000004004047824 */ /* 0x010fca00078e00ff */
[----:B------:R-:W-:-:S04]  /*7f70*/  LOP3.LUT R7, R4, 0x1c0, RZ, 0xc0, !PT ;  /* 0x000001c004077812 */ /* 0x000fc800078ec0ff */
[C---:B------:R-:W-:Y:S02]  /*7f80*/  LOP3.LUT R4, R7.reuse, 0x38, R16, 0xf8, !PT ;  /* 0x0000003807047812 */ /* 0x040fe400078ef810 */
[----:B------:R-:W-:Y:S02]  /*7f90*/  SHF.R.U32.HI R8, RZ, 0x3, R7 ;  /* 0x00000003ff087819 */ /* 0x000fe40000011607 */
[----:B------:R-:W-:Y:S02]  /*7fa0*/  LOP3.LUT R5, R7, 0x38, R5, 0xf8, !PT ;  /* 0x0000003807057812 */ /* 0x000fe400078ef805 */
[-C--:B------:R-:W-:Y:S02]  /*7fb0*/  LOP3.LUT R4, R4, R8.reuse, RZ, 0x3c, !PT ;  /* 0x0000000804047212 */ /* 0x080fe400078e3cff */
[----:B------:R-:W-:-:S03]  /*7fc0*/  LOP3.LUT R5, R5, R8, RZ, 0x3c, !PT ;  /* 0x0000000805057212 */ /* 0x000fc600078e3cff */
[----:B------:R-:W-:-:S04]  /*7fd0*/  IMAD R4, R9, 0x200, R4 ;  /* 0x0000020009047824 */ /* 0x000fc800078e0204 */
[----:B------:R-:W-:Y:S02]  /*7fe0*/  IMAD R37, R4, 0x2, R19 ;  /* 0x0000000204257824 */ /* 0x000fe400078e0213 */
[----:B------:R-:W-:-:S03]  /*7ff0*/  IMAD R4, R9, 0x200, R5 ;  /* 0x0000020009047824 */ /* 0x000fc600078e0205 */
[----:B------:R-:W1:Y:S01]  /*8000*/  LDS.128 R8, [R37+0x18400] ;  /* 0x0184000025087984 */ /* 0x000e620000000c00 */
[----:B------:R-:W-:-:S05]  /*8010*/  IMAD R38, R4, 0x2, R19 ;  /* 0x0000000204267824 */ /* 0x000fca00078e0213 */
[----:B------:R-:W4:Y:S01]  /*8020*/  LDS.128 R12, [R38+0x18400] ;  /* 0x01840000260c7984 */ /* 0x000f220000000c00 */
[C---:B-1----:R-:W-:Y:S01]  /*8030*/  IMAD.U32 R4, R8.reuse, 0x10000, RZ ;  /* 0x0001000008047824 */ /* 0x042fe200078e00ff */
[----:B------:R-:W-:Y:S01]  /*8040*/  LOP3.LUT R5, R8, 0xffff0000, RZ, 0xc0, !PT ;  /* 0xffff000008057812 */ /* 0x000fe200078ec0ff */
[C---:B------:R-:W-:Y:S01]  /*8050*/  IMAD.U32 R7, R9.reuse, 0x10000, RZ ;  /* 0x0001000009077824 */ /* 0x040fe200078e00ff */
[----:B------:R-:W-:Y:S01]  /*8060*/  LOP3.LUT R8, R9, 0xffff0000, RZ, 0xc0, !PT ;  /* 0xffff000009087812 */ /* 0x000fe200078ec0ff */
[C---:B------:R-:W-:Y:S01]  /*8070*/  IMAD.U32 R9, R10.reuse, 0x10000, RZ ;  /* 0x000100000a097824 */ /* 0x040fe200078e00ff */
[----:B------:R-:W-:Y:S01]  /*8080*/  LOP3.LUT R10, R10, 0xffff0000, RZ, 0xc0, !PT ;  /* 0xffff00000a0a7812 */ /* 0x000fe200078ec0ff */
[C---:B----4-:R-:W-:Y:S01]  /*8090*/  IMAD.U32 R21, R12.reuse, 0x10000, RZ ;  /* 0x000100000c157824 */ /* 0x050fe200078e00ff */
[----:B------:R-:W-:Y:S01]  /*80a0*/  LOP3.LUT R12, R12, 0xffff0000, RZ, 0xc0, !PT ;  /* 0xffff00000c0c7812 */ /* 0x000fe200078ec0ff */
[C---:B------:R-:W-:Y:S01]  /*80b0*/  IMAD.U32 R25, R14.reuse, 0x10000, RZ ;  /* 0x000100000e197824 */ /* 0x040fe200078e00ff */
[----:B------:R-:W-:Y:S01]  /*80c0*/  LOP3.LUT R14, R14, 0xffff0000, RZ, 0xc0, !PT ;  /* 0xffff00000e0e7812 */ /* 0x000fe200078ec0ff */
[CC--:B------:R-:W-:Y:S01]  /*80d0*/  FMUL.FTZ R31, R21.reuse, R28.reuse ;  /* 0x0000001c151f7220 */ /* 0x0c0fe20000410000 */
[----:B------:R-:W-:Y:S01]  /*80e0*/  FMUL.FTZ R33, R21, R27 ;  /* 0x0000001b15217220 */ /* 0x000fe20000410000 */
[----:B------:R-:W-:Y:S01]  /*80f0*/  LOP3.LUT R21, R39, 0xffff0000, RZ, 0xc0, !PT ;  /* 0xffff000027157812 */ /* 0x000fe200078ec0ff */
[----:B------:R-:W-:Y:S01]  /*8100*/  FMUL.FTZ R34, R12, R29 ;  /* 0x0000001d0c227220 */ /* 0x000fe20000410000 */
[C---:B------:R-:W-:Y:S01]  /*8110*/  FFMA.FTZ R31, R4.reuse, R27, -R31 ;  /* 0x0000001b041f7223 */ /* 0x040fe2000001081f */
[----:B------:R-:W-:Y:S01]  /*8120*/  FFMA.FTZ R33, R4, R28, R33 ;  /* 0x0000001c04217223 */ /* 0x000fe20000010021 */
[----:B------:R-:W-:-:S02]  /*8130*/  IMAD.U32 R4, R40, 0x10000, RZ ;  /* 0x0001000028047824 */ /* 0x000fc400078e00ff */
[-C--:B------:R-:W-:Y:S01]  /*8140*/  FMUL.FTZ R12, R12, R21.reuse ;  /* 0x000000150c0c7220 */ /* 0x080fe20000410000 */
[----:B------:R-:W-:Y:S01]  /*8150*/  FFMA.FTZ R34, R5, R21, -R34 ;  /* 0x0000001505227223 */ /* 0x000fe20000010822 */
[----:B------:R-:W-:Y:S01]  /*8160*/  FMUL.FTZ R36, R25, R32 ;  /* 0x0000002019247220 */ /* 0x000fe20000410000 */
[----:B------:R-:W-:Y:S01]  /*8170*/  LOP3.LUT R21, R43, 0xffff0000, RZ, 0xc0, !PT ;  /* 0xffff00002b157812 */ /* 0x000fe200078ec0ff */
[-C--:B------:R-:W-:Y:S01]  /*8180*/  FMUL.FTZ R25, R25, R4.reuse ;  /* 0x0000000419197220 */ /* 0x080fe20000410000 */
[----:B------:R-:W-:Y:S01]  /*8190*/  FFMA.FTZ R28, R5, R29, R12 ;  /* 0x0000001d051c7223 */ /* 0x000fe2000001000c */
[----:B------:R-:W-:Y:S01]  /*81a0*/  LOP3.LUT R5, R40, 0xffff0000, RZ, 0xc0, !PT ;  /* 0xffff000028057812 */ /* 0x000fe200078ec0ff */
[C---:B------:R-:W-:Y:S01]  /*81b0*/  FFMA.FTZ R36, R9.reuse, R4, -R36 ;  /* 0x0000000409247223 */ /* 0x040fe20000010824 */
[----:B------:R-:W-:Y:S01]  /*81c0*/  FFMA.FTZ R32, R9, R32, R25 ;  /* 0x0000002009207223 */ /* 0x000fe20000010019 */
[----:B------:R-:W-:Y:S01]  /*81d0*/  FMUL.FTZ R25, R14, R21 ;  /* 0x000000150e197220 */ /* 0x000fe20000410000 */
[----:B------:R-:W-:-:S02]  /*81e0*/  IMAD.U32 R24, R13, 0x10000, RZ ;  /* 0x000100000d187824 */ /* 0x000fc400078e00ff */
[-C--:B------:R-:W-:Y:S01]  /*81f0*/  FMUL.FTZ R29, R14, R5.reuse ;  /* 0x000000050e1d7220 */ /* 0x080fe20000410000 */
[----:B------:R-:W-:Y:S02]  /*8200*/  IMAD.U32 R9, R42, 0x10000, RZ ;  /* 0x000100002a097824 */ /* 0x000fe400078e00ff */
[----:B------:R-:W-:Y:S01]  /*8210*/  FFMA.FTZ R27, R10, R5, -R25 ;  /* 0x000000050a1b7223 */ /* 0x000fe20000010819 */
[----:B------:R-:W-:Y:S02]  /*8220*/  IMAD.U32 R4, R0, 0x10000, RZ ;  /* 0x0001000000047824 */ /* 0x000fe400078e00ff */
[----:B------:R-:W-:Y:S01]  /*8230*/  FFMA.FTZ R29, R10, R21, R29 ;  /* 0x000000150a1d7223 */ /* 0x000fe2000001001d */
[----:B0-----:R-:W-:Y:S02]  /*8240*/  IMAD.U32 R26, R15, 0x10000, RZ ;  /* 0x000100000f1a7824 */ /* 0x001fe400078e00ff */
[----:B------:R-:W-:Y:S01]  /*8250*/  FMUL.FTZ R12, R24, R9 ;  /* 0x00000009180c7220 */ /* 0x000fe20000410000 */
[----:B------:R-:W-:-:S02]  /*8260*/  IMAD.U32 R25, R44, 0x10000, RZ ;  /* 0x000100002c197824 */ /* 0x000fc400078e00ff */
[-C--:B------:R-:W-:Y:S01]  /*8270*/  FMUL.FTZ R24, R24, R4.reuse ;  /* 0x0000000418187220 */ /* 0x080fe20000410000 */
[----:B------:R-:W-:Y:S02]  /*8280*/  IMAD.U32 R20, R11, 0x10000, RZ ;  /* 0x000100000b147824 */ /* 0x000fe400078e00ff */
[----:B------:R-:W-:Y:S01]  /*8290*/  FFMA.FTZ R21, R7, R4, -R12 ;  /* 0x0000000407157223 */ /* 0x000fe2000001080c */
[----:B------:R-:W-:Y:S02]  /*82a0*/  IMAD.U32 R5, R3, 0x10000, RZ ;  /* 0x0001000003057824 */ /* 0x000fe400078e00ff */
[C---:B------:R-:W-:Y:S01]  /*82b0*/  FMUL.FTZ R35, R26.reuse, R25 ;  /* 0x000000191a237220 */ /* 0x040fe20000410000 */
[----:B------:R-:W-:Y:S01]  /*82c0*/  FFMA.FTZ R24, R7, R9, R24 ;  /* 0x0000000907187223 */ /* 0x000fe20000010018 */
[----:B------:R-:W-:Y:S01]  /*82d0*/  LOP3.LUT R13, R13, 0xffff0000, RZ, 0xc0, !PT ;  /* 0xffff00000d0d7812 */ /* 0x000fe200078ec0ff */
[-C--:B------:R-:W-:Y:S01]  /*82e0*/  FMUL.FTZ R7, R26, R5.reuse ;  /* 0x000000051a077220 */ /* 0x080fe20000410000 */
[----:B------:R-:W-:Y:S01]  /*82f0*/  FFMA.FTZ R35, R20, R5, -R35 ;  /* 0x0000000514237223 */ /* 0x000fe20000010823 */
[----:B------:R-:W-:-:S02]  /*8300*/  LOP3.LUT R15, R15, 0xffff0000, RZ, 0xc0, !PT ;  /* 0xffff00000f0f7812 */ /* 0x000fc400078ec0ff */
[----:B------:R-:W-:Y:S01]  /*8310*/  LOP3.LUT R5, R42, 0xffff0000, RZ, 0xc0, !PT ;  /* 0xffff00002a057812 */ /* 0x000fe200078ec0ff */
[----:B------:R-:W-:Y:S01]  /*8320*/  FFMA.FTZ R20, R20, R25, R7 ;  /* 0x0000001914147223 */ /* 0x000fe20000010007 */
[----:B------:R-:W-:Y:S02]  /*8330*/  LOP3.LUT R12, R44, 0xffff0000, RZ, 0xc0, !PT ;  /* 0xffff00002c0c7812 */ /* 0x000fe400078ec0ff */
[----:B------:R-:W-:Y:S01]  /*8340*/  LOP3.LUT R4, R0, 0xffff0000, RZ, 0xc0, !PT ;  /* 0xffff000000047812 */ /* 0x000fe200078ec0ff */
[----:B------:R-:W-:Y:S01]  /*8350*/  FMUL.FTZ R7, R13, R5 ;  /* 0x000000050d077220 */ /* 0x000fe20000410000 */
[----:B------:R-:W-:Y:S01]  /*8360*/  LOP3.LUT R10, R3, 0xffff0000, RZ, 0xc0, !PT ;  /* 0xffff0000030a7812 */ /* 0x000fe200078ec0ff */
[----:B------:R-:W-:Y:S01]  /*8370*/  FMUL.FTZ R26, R15, R12 ;  /* 0x0000000c0f1a7220 */ /* 0x000fe20000410000 */
[----:B------:R-:W-:Y:S01]  /*8380*/  LOP3.LUT R11, R11, 0xffff0000, RZ, 0xc0, !PT ;  /* 0xffff00000b0b7812 */ /* 0x000fe200078ec0ff */
[-C--:B------:R-:W-:Y:S01]  /*8390*/  FMUL.FTZ R14, R13, R4.reuse ;  /* 0x000000040d0e7220 */ /* 0x080fe20000410000 */
[----:B------:R-:W-:Y:S01]  /*83a0*/  FFMA.FTZ R4, R8, R4, -R7 ;  /* 0x0000000408047223 */ /* 0x000fe20000010807 */
[----:B------:R-:W-:-:S02]  /*83b0*/  FMUL.FTZ R15, R15, R10 ;  /* 0x0000000a0f0f7220 */ /* 0x000fc40000410000 */
[C---:B------:R-:W-:Y:S01]  /*83c0*/  FFMA.FTZ R26, R11.reuse, R10, -R26 ;  /* 0x0000000a0b1a7223 */ /* 0x040fe2000001081a */
[----:B------:R-:W-:Y:S01]  /*83d0*/  FFMA.FTZ R13, R8, R5, R14 ;  /* 0x00000005080d7223 */ /* 0x000fe2000001000e */
[----:B------:R-:W-:Y:S01]  /*83e0*/  FFMA.FTZ R15, R11, R12, R15 ;  /* 0x0000000c0b0f7223 */ /* 0x000fe2000001000f */
[----:B------:R-:W-:Y:S02]  /*83f0*/  F2FP.BF16.F32.PACK_AB R8, R34, R31 ;  /* 0x0000001f2208723e */ /* 0x000fe400000010ff */
[----:B------:R-:W-:Y:S02]  /*8400*/  F2FP.BF16.F32.PACK_AB R10, R27, R36 ;  /* 0x000000241b0a723e */ /* 0x000fe400000010ff */
[----:B------:R-:W-:Y:S02]  /*8410*/  F2FP.BF16.F32.PACK_AB R9, R4, R21 ;  /* 0x000000150409723e */ /* 0x000fe400000010ff */
[----:B------:R-:W-:Y:S02]  /*8420*/  F2FP.BF16.F32.PACK_AB R11, R26, R35 ;  /* 0x000000231a0b723e */ /* 0x000fe400000010ff */
[----:B------:R-:W-:-:S02]  /*8430*/  F2FP.BF16.F32.PACK_AB R12, R28, R33 ;  /* 0x000000211c0c723e */ /* 0x000fc400000010ff */
[----:B------:R-:W-:Y:S01]  /*8440*/  F2FP.BF16.F32.PACK_AB R14, R29, R32 ;  /* 0x000000201d0e723e */ /* 0x000fe200000010ff */
[----:B------:R1:W-:Y:S01]  /*8450*/  STS.128 [R37+0x18400], R8 ;  /* 0x0184000825007388 */ /* 0x0003e20000000c00 */
[----:B------:R-:W-:Y:S02]  /*8460*/  F2FP.BF16.F32.PACK_AB R13, R13, R24 ;  /* 0x000000180d0d723e */ /* 0x000fe400000010ff */
[----:B------:R-:W-:-:S05]  /*8470*/  F2FP.BF16.F32.PACK_AB R15, R15, R20 ;  /* 0x000000140f0f723e */ /* 0x000fca00000010ff */
[----:B------:R1:W-:Y:S02]  /*8480*/  STS.128 [R38+0x18400], R12 ;  /* 0x0184000c26007388 */ /* 0x0003e40000000c00 */
.L_x_1485:
[----:B------:R-:W-:Y:S05]  /*8490*/  BSYNC B1 ;  /* 0x0000000000017941 */ /* 0x000fea0003800000 */
.L_x_1484:
[----:B------:R-:W-:Y:S05]  /*84a0*/  @P0 BRA `(.L_x_1476) ;  /* 0x0000000400680947 */ /* 0x000fea0003800000 */
[----:B------:R-:W4:Y:S01]  /*84b0*/  LDL R5, [R1+0x58] ;  /* 0x0000580001057983 */ /* 0x000f220000100800 */
[C---:B------:R-:W-:Y:S02]  /*84c0*/  VIADD R7, R200.reuse, 0x40 ;  /* 0x00000040c8077836 */ /* 0x040fe40000000000 */
[----:B-1----:R-:W-:Y:S01]  /*84d0*/  VIADD R8, R200, 0x40 ;  /* 0x00000040c8087836 */ /* 0x002fe20000000000 */
[----:B------:R-:W5:Y:S01]  /*84e0*/  LDL R38, [R1+0x70] ;  /* 0x0000700001267983 */ /* 0x000f620000100800 */
[----:B------:R-:W-:Y:S02]  /*84f0*/  IMAD.SHL.U32 R7, R7, 0x40, RZ ;  /* 0x0000004007077824 */ /* 0x000fe400078e00ff */
[----:B------:R-:W-:Y:S02]  /*8500*/  IMAD.SHL.U32 R8, R8, 0x40, RZ ;  /* 0x0000004008087824 */ /* 0x000fe400078e00ff */
[----:B------:R-:W-:Y:S01]  /*8510*/  IMAD.IADD R4, R16, 0x1, R45 ;  /* 0x0000000110047824 */ /* 0x000fe200078e022d */
[----:B------:R-:W-:-:S02]  /*8520*/  LOP3.LUT R7, R7, 0x1c0, RZ, 0xc0, !PT ;  /* 0x000001c007077812 */ /* 0x000fc400078ec0ff */
[----:B------:R-:W-:Y:S02]  /*8530*/  LOP3.LUT R8, R8, 0x1c0, RZ, 0xc0, !PT ;  /* 0x000001c008087812 */ /* 0x000fe400078ec0ff */
[----:B------:R-:W-:Y:S02]  /*8540*/  SHF.R.U32.HI R7, RZ, 0x3, R7 ;  /* 0x00000003ff077819 */ /* 0x000fe40000011607 */
[----:B------:R-:W-:-:S04]  /*8550*/  LOP3.LUT R4, R8, 0x38, R4, 0xf8, !PT ;  /* 0x0000003808047812 */ /* 0x000fc800078ef804 */
[----:B------:R-:W-:Y:S01]  /*8560*/  LOP3.LUT R4, R4, R7, RZ, 0x3c, !PT ;  /* 0x0000000704047212 */ /* 0x000fe200078e3cff */
[C---:B------:R-:W-:Y:S01]  /*8570*/  IMAD.U32 R31, R41.reuse, 0x10000, RZ ;  /* 0x00010000291f7824 */ /* 0x040fe200078e00ff */
[----:B------:R-:W-:Y:S01]  /*8580*/  LOP3.LUT R41, R41, 0xffff0000, RZ, 0xc0, !PT ;  /* 0xffff000029297812 */ /* 0x000fe200078ec0ff */
[C---:B------:R-:W-:Y:S01]  /*8590*/  IMAD.U32 R29, R39.reuse, 0x10000, RZ ;  /* 0x00010000271d7824 */ /* 0x040fe200078e00ff */
[----:B------:R-:W-:Y:S01]  /*85a0*/  LOP3.LUT R39, R39, 0xffff0000, RZ, 0xc0, !PT ;  /* 0xffff000027277812 */ /* 0x000fe200078ec0ff */
[----:B------:R-:W-:Y:S02]  /*85b0*/  IMAD.U32 R36, R42, 0x10000, RZ ;  /* 0x000100002a247824 */ /* 0x000fe400078e00ff */
[----:B------:R-:W-:Y:S02]  /*85c0*/  IMAD.U32 R34, R0, 0x10000, RZ ;  /* 0x0001000000227824 */ /* 0x000fe400078e00ff */
[----:B----4-:R-:W-:-:S04]  /*85d0*/  IMAD.IADD R4, R5, 0x1, R4 ;  /* 0x0000000105047824 */ /* 0x010fc800078e0204 */
[----:B------:R-:W-:Y:S01]  /*85e0*/  IMAD R4, R4, 0x2, R19 ;  /* 0x0000000204047824 */ /* 0x000fe200078e0213 */
[----:B-----5:R-:W1:Y:S04]  /*85f0*/  LDS.128 R8, [R38+0x18400] ;  /* 0x0184000026087984 */ /* 0x020e680000000c00 */
[----:B------:R-:W4:Y:S01]  /*8600*/  LDS.128 R12, [R4+0x18400] ;  /* 0x01840000040c7984 */ /* 0x000f220000000c00 */
[----:B-1----:R-:W-:Y:S02]  /*8610*/  IMAD.U32 R5, R8, 0x10000, RZ ;  /* 0x0001000008057824 */ /* 0x002fe400078e00ff */
[C---:B----4-:R-:W-:Y:S01]  /*8620*/  IMAD.U32 R24, R12.reuse, 0x10000, RZ ;  /* 0x000100000c187824 */ /* 0x050fe200078e00ff */
[----:B------:R-:W-:Y:S01]  /*8630*/  LOP3.LUT R12, R12, 0xffff0000, RZ, 0xc0, !PT ;  /* 0xffff00000c0c7812 */ /* 0x000fe200078ec0ff */
[----:B------:R-:W-:-:S02]  /*8640*/  IMAD.U32 R25, R13, 0x10000, RZ ;  /* 0x000100000d197824 */ /* 0x000fc400078e00ff */
[-C--:B------:R-:W-:Y:S01]  /*8650*/  FMUL.FTZ R28, R31, R24.reuse ;  /* 0x000000181f1c7220 */ /* 0x080fe20000410000 */
[----:B------:R-:W-:Y:S01]  /*8660*/  LOP3.LUT R7, R8, 0xffff0000, RZ, 0xc0, !PT ;  /* 0xffff000008077812 */ /* 0x000fe200078ec0ff */
[----:B------:R-:W-:Y:S01]  /*8670*/  FMUL.FTZ R24, R29, R24 ;  /* 0x000000181d187220 */ /* 0x000fe20000410000 */
[-C--:B------:R-:W-:Y:S01]  /*8680*/  FMUL.FTZ R32, R41, R12.reuse ;  /* 0x0000000c29207220 */ /* 0x080fe20000410000 */
[----:B------:R-:W-:Y:S01]  /*8690*/  FFMA.FTZ R28, R29, R5, -R28 ;  /* 0x000000051d1c7223 */ /* 0x000fe2000001081c */
[----:B------:R-:W-:Y:S01]  /*86a0*/  FMUL.FTZ R12, R39, R12 ;  /* 0x0000000c270c7220 */ /* 0x000fe20000410000 */
[----:B------:R-:W-:Y:S02]  /*86b0*/  IMAD.U32 R8, R9, 0x10000, RZ ;  /* 0x0001000009087824 */ /* 0x000fe400078e00ff */
[----:B------:R-:W-:Y:S01]  /*86c0*/  FMUL.FTZ R29, R36, R25 ;  /* 0x00000019241d7220 */ /* 0x000fe20000410000 */
[----:B------:R-:W-:Y:S01]  /*86d0*/  FFMA.FTZ R24, R31, R5, R24 ;  /* 0x000000051f187223 */ /* 0x000fe20000010018 */
[-C--:B------:R-:W-:Y:S01]  /*86e0*/  FFMA.FTZ R5, R39, R7.reuse, -R32 ;  /* 0x0000000727057223 */ /* 0x080fe20000010820 */
[----:B------:R-:W-:Y:S01]  /*86f0*/  FFMA.FTZ R7, R41, R7, R12 ;  /* 0x0000000729077223 */ /* 0x000fe2000001000c */
[----:B0-----:R-:W-:-:S02]  /*8700*/  IMAD.U32 R26, R14, 0x10000, RZ ;  /* 0x000100000e1a7824 */ /* 0x001fc400078e00ff */
[C---:B------:R-:W-:Y:S01]  /*8710*/  FMUL.FTZ R25, R34.reuse, R25 ;  /* 0x0000001922197220 */ /* 0x040fe20000410000 */
[----:B------:R-:W-:Y:S01]  /*8720*/  FFMA.FTZ R29, R34, R8, -R29 ;  /* 0x00000008221d7223 */ /* 0x000fe2000001081d */
[----:B------:R-:W-:Y:S01]  /*8730*/  IMAD.U32 R12, R40, 0x10000, RZ ;  /* 0x00010000280c7824 */ /* 0x000fe200078e00ff */
[----:B------:R-:W-:Y:S01]  /*8740*/  LOP3.LUT R14, R14, 0xffff0000, RZ, 0xc0, !PT ;  /* 0xffff00000e0e7812 */ /* 0x000fe200078ec0ff */
[C---:B------:R-:W-:Y:S01]  /*8750*/  IMAD.U32 R32, R43.reuse, 0x10000, RZ ;  /* 0x000100002b207824 */ /* 0x040fe200078e00ff */
[----:B------:R-:W-:Y:S02]  /*8760*/  LOP3.LUT R40, R40, 0xffff0000, RZ, 0xc0, !PT ;  /* 0xffff000028287812 */ /* 0x000fe400078ec0ff */
[----:B------:R-:W-:Y:S01]  /*8770*/  LOP3.LUT R34, R43, 0xffff0000, RZ, 0xc0, !PT ;  /* 0xffff00002b227812 */ /* 0x000fe200078ec0ff */
[C---:B------:R-:W-:Y:S01]  /*8780*/  IMAD.U32 R20, R10.reuse, 0x10000, RZ ;  /* 0x000100000a147824 */ /* 0x040fe200078e00ff */
[----:B------:R-:W-:Y:S01]  /*8790*/  LOP3.LUT R10, R10, 0xffff0000, RZ, 0xc0, !PT ;  /* 0xffff00000a0a7812 */ /* 0x000fe200078ec0ff */
[----:B------:R-:W-:Y:S01]  /*87a0*/  FMUL.FTZ R31, R32, R26 ;  /* 0x0000001a201f7220 */ /* 0x000fe20000410000 */
[----:B------:R-:W-:-:S02]  /*87b0*/  IMAD.U32 R27, R15, 0x10000, RZ ;  /* 0x000100000f1b7824 */ /* 0x000fc400078e00ff */
[----:B------:R-:W-:Y:S01]  /*87c0*/  FMUL.FTZ R33, R12, R26 ;  /* 0x0000001a0c217220 */ /* 0x000fe20000410000 */
[----:B------:R-:W-:Y:S02]  /*87d0*/  IMAD.U32 R41, R44, 0x10000, RZ ;  /* 0x000100002c297824 */ /* 0x000fe400078e00ff */
[-C--:B------:R-:W-:Y:S01]  /*87e0*/  FMUL.FTZ R35, R34, R14.reuse ;  /* 0x0000000e22237220 */ /* 0x080fe20000410000 */
[----:B------:R-:W-:Y:S01]  /*87f0*/  FMUL.FTZ R37, R40, R14 ;  /* 0x0000000e28257220 */ /* 0x000fe20000410000 */
[----:B------:R-:W-:Y:S01]  /*8800*/  IMAD.U32 R39, R3, 0x10000, RZ ;  /* 0x0001000003277824 */ /* 0x000fe200078e00ff */
[----:B------:R-:W-:Y:S01]  /*8810*/  SHF.L.U32 R21, R11, 0x10, RZ ;  /* 0x000000100b157819 */ /* 0x000fe200000006ff */
[----:B------:R-:W-:Y:S01]  /*8820*/  FFMA.FTZ R25, R36, R8, R25 ;  /* 0x0000000824197223 */ /* 0x000fe20000010019 */
[-C--:B------:R-:W-:Y:S01]  /*8830*/  FFMA.FTZ R31, R12, R20.reuse, -R31 ;  /* 0x000000140c1f7223 */ /* 0x080fe2000001081f */
[----:B------:R-:W-:Y:S01]  /*8840*/  FFMA.FTZ R14, R32, R20, R33 ;  /* 0x00000014200e7223 */ /* 0x000fe20000010021 */
[-C--:B------:R-:W-:Y:S01]  /*8850*/  FMUL.FTZ R8, R41, R27.reuse ;  /* 0x0000001b29087220 */ /* 0x080fe20000410000 */
[-C--:B------:R-:W-:Y:S01]  /*8860*/  FFMA.FTZ R12, R40, R10.reuse, -R35 ;  /* 0x0000000a280c7223 */ /* 0x080fe20000010823 */
[----:B------:R-:W-:Y:S01]  /*8870*/  FFMA.FTZ R37, R34, R10, R37 ;  /* 0x0000000a22257223 */ /* 0x000fe20000010025 */
[----:B------:R-:W-:Y:S01]  /*8880*/  LOP3.LUT R13, R13, 0xffff0000, RZ, 0xc0, !PT ;  /* 0xffff00000d0d7812 */ /* 0x000fe200078ec0ff */
[----:B------:R-:W-:Y:S01]  /*8890*/  FMUL.FTZ R10, R39, R27 ;  /* 0x0000001b270a7220 */ /* 0x000fe20000410000 */
[----:B------:R-:W-:-:S02]  /*88a0*/  LOP3.LUT R15, R15, 0xffff0000, RZ, 0xc0, !PT ;  /* 0xffff00000f0f7812 */ /* 0x000fc400078ec0ff */
[----:B------:R-:W-:Y:S02]  /*88b0*/  LOP3.LUT R33, R42, 0xffff0000, RZ, 0xc0, !PT ;  /* 0xffff00002a217812 */ /* 0x000fe400078ec0ff */
[----:B------:R-:W-:Y:S02]  /*88c0*/  LOP3.LUT R35, R44, 0xffff0000, RZ, 0xc0, !PT ;  /* 0xffff00002c237812 */ /* 0x000fe400078ec0ff */
[----:B------:R-:W-:Y:S02]  /*88d0*/  LOP3.LUT R27, R0, 0xffff0000, RZ, 0xc0, !PT ;  /* 0xffff0000001b7812 */ /* 0x000fe400078ec0ff */
[----:B------:R-:W-:Y:S01]  /*88e0*/  LOP3.LUT R3, R3, 0xffff0000, RZ, 0xc0, !PT ;  /* 0xffff000003037812 */ /* 0x000fe200078ec0ff */
[-C--:B------:R-:W-:Y:S01]  /*88f0*/  FFMA.FTZ R26, R39, R21.reuse, -R8 ;  /* 0x00000015271a7223 */ /* 0x080fe20000010808 */
[----:B------:R-:W-:Y:S01]  /*8900*/  LOP3.LUT R9, R9, 0xffff0000, RZ, 0xc0, !PT ;  /* 0xffff000009097812 */ /* 0x000fe200078ec0ff */
[----:B------:R-:W-:Y:S01]  /*8910*/  FFMA.FTZ R21, R41, R21, R10 ;  /* 0x0000001529157223 */ /* 0x000fe2000001000a */
[----:B------:R-:W-:Y:S01]  /*8920*/  LOP3.LUT R11, R11, 0xffff0000, RZ, 0xc0, !PT ;  /* 0xffff00000b0b7812 */ /* 0x000fe200078ec0ff */
        /* <DEDUP_REMOVED lines=13> */
[----:B------:R-:W-:Y:S02]  /*8a00*/  F2FP.BF16.F32.PACK_AB R12, R7, R24 ;  /* 0x00000018070c723e */ /* 0x000fe400000010ff */
[----:B------:R-:W-:-:S02]  /*8a10*/  F2FP.BF16.F32.PACK_AB R13, R20, R25 ;  /* 0x00000019140d723e */ /* 0x000fc400000010ff */
[----:B------:R-:W-:Y:S01]  /*8a20*/  F2FP.BF16.F32.PACK_AB R15, R32, R21 ;  /* 0x00000015200f723e */ /* 0x000fe200000010ff */
[----:B------:R0:W-:Y:S04]  /*8a30*/  STS.128 [R38+0x18400], R8 ;  /* 0x0184000826007388 */ /* 0x0001e80000000c00 */
[----:B------:R0:W-:Y:S02]  /*8a40*/  STS.128 [R4+0x18400], R12 ;  /* 0x0184000c04007388 */ /* 0x0001e40000000c00 */
.L_x_1476:
[----:B------:R-:W-:Y:S05]  /*8a50*/  BSYNC B0 ;  /* 0x0000000000007941 */ /* 0x000fea0003800000 */
.L_x_1465:
[----:B------:R-:W-:Y:S01]  /*8a60*/  @!PT LDS RZ, [RZ] ;  /* 0x00000000fffff984 */ /* 0x000fe20000000800 */
[----:B------:R-:W-:Y:S01]  /*8a70*/  @!PT LDS RZ, [RZ] ;  /* 0x00000000fffff984 */ /* 0x000fe20000000800 */
[----:B------:R-:W-:Y:S01]  /*8a80*/  @!PT LDS RZ, [RZ] ;  /* 0x00000000fffff984 */ /* 0x000fe20000000800 */
[----:B------:R-:W-:Y:S01]  /*8a90*/  @!PT LDS RZ, [RZ] ;  /* 0x00000000fffff984 */ /* 0x000fe20000000800 */
[----:B------:R5:W-:Y:S06]  /*8aa0*/  MEMBAR.ALL.CTA ;  /* 0x0000000000007992 */ /* 0x000bec0000008000 */
[----:B-----5:R-:W5:Y:S01]  /*8ab0*/  FENCE.VIEW.ASYNC.S ;  /* 0x00000000000073c6 */ /* 0x020f620000000000 */
[----:B------:R-:W-:Y:S05]  /*8ac0*/  WARPSYNC.ALL ;  /* 0x0000000000007948 */ /* 0x000fea0003800000 */
[----:B-----5:R-:W-:Y:S06]  /*8ad0*/  BAR.SYNC.DEFER_BLOCKING 0xd, 0x100 ;  /* 0x0344000000007b1d */ /* 0x020fec0000010000 */
.L_x_1462:
[----:B012---:R-:W0:Y:S01]  /*8ae0*/  S2R R0, SR_TID.X ;  /* 0x0000000000007919 */ /* 0x007e220000002100 */
[----:B------:R-:W-:Y:S01]  /*8af0*/  ISETP.NE.AND P0, PT, R205, 0x3, PT ;  /* 0x00000003cd00780c */ /* 0x000fe20003f05270 */
[----:B------:R-:W-:Y:S05]  /*8b00*/  WARPSYNC.ALL ;  /* 0x0000000000007948 */ /* 0x000fea0003800000 */
[----:B0-----:R-:W-:-:S05]  /*8b10*/  SHF.R.U32.HI R0, RZ, 0x7, R0 ;  /* 0x00000007ff007819 */ /* 0x001fca0000011600 */
[----:B------:R-:W-:-:S05]  /*8b20*/  VIADD R72, R0, 0x8 ;  /* 0x0000000800487836 */ /* 0x000fca0000000000 */
[----:B------:R0:W-:Y:S06]  /*8b30*/  BAR.SYNC.DEFER_BLOCKING R72, 0x100 ;  /* 0x000400480000751d */ /* 0x0001ec0000010000 */
[----:B------:R-:W-:Y:S05]  /*8b40*/  @!P0 BRA `(.L_x_1486) ;  /* 0x0000000000048947 */ /* 0x000fea0003800000 */
[----:B------:R-:W-:Y:S01]  /*8b50*/  BPT.TRAP 0x1 ;  /* 0x000000040000795c */ /* 0x000fe20000300000 */
.L_x_1486:
[----:B------:R-:W-:Y:S01]  /*8b60*/  IMAD R3, R201, 0x8, R19 ;  /* 0x00000008c9037824 */ /* 0x000fe200078e0213 */
[----:B------:R-:W-:-:S04]  /*8b70*/  SHF.L.U32 R8, R212, 0x1f, RZ ;  /* 0x0000001fd4087819 */ /* 0x000fc800000006ff */
[----:B------:R1:W2:Y:S01]  /*8b80*/  SYNCS.PHASECHK.TRANS64.TRYWAIT P1, [R3+URZ+0x32430], R8 ;  /* 0x03243008030075a7 */ /* 0x0002a2000802017f */
[----:B------:R-:W-:Y:S05]  /*8b90*/  @!P0 BRA `(.L_x_1487) ;  /* 0x0000000000048947 */ /* 0x000fea0003800000 */
[----:B------:R-:W-:Y:S01]  /*8ba0*/  BPT.TRAP 0x1 ;  /* 0x000000040000795c */ /* 0x000fe20000300000 */
.L_x_1487:
[----:B------:R-:W-:-:S05]  /*8bb0*/  VIADD R0, R19, 0x1c400 ;  /* 0x0001c40013007836 */ /* 0x000fca0000000000 */
[----:B------:R-:W-:-:S04]  /*8bc0*/  SHF.R.U32.HI R0, RZ, 0x4, R0 ;  /* 0x00000004ff007819 */ /* 0x000fc80000011600 */
[----:B------:R-:W-:Y:S01]  /*8bd0*/  LOP3.LUT R0, R0, 0x3fff, RZ, 0xc0, !PT ;  /* 0x00003fff00007812 */ /* 0x000fe200078ec0ff */
[----:B--2---:R-:W-:Y:S06]  /*8be0*/  @P1 BRA `(.L_x_1488) ;  /* 0x0000000000081947 */ /* 0x004fec0003800000 */
[----:B------:R-:W2:Y:S02]  /*8bf0*/  SYNCS.PHASECHK.TRANS64.TRYWAIT P1, [R3+URZ+0x32430], R8 ;  /* 0x03243008030075a7 */ /* 0x000ea4000802017f */
[----:B--2---:R-:W-:Y:S05]  /*8c00*/  @!P1 BRA `(.L_x_1489) ;  /* 0x0000011400889947 */ /* 0x004fea0003800000 */
.L_x_1488:
[----:B------:R-:W-:Y:S01]  /*8c10*/  LOP3.LUT R0, R0, 0x10000, RZ, 0xfc, !PT ;  /* 0x0001000000007812 */ /* 0x000fe200078efcff */
[----:B------:R-:W-:Y:S05]  /*8c20*/  WARPSYNC.ALL ;  /* 0x0000000000007948 */ /* 0x000fea0003800000 */
[----:B------:R-:W-:Y:S01]  /*8c30*/  STL [R1+0x4c], R0 ;  /* 0x00004c0001007387 */ /* 0x000fe20000100800 */
[----:B------:R-:W-:Y:S01]  /*8c40*/  IMAD R30, R30, 0x2000, R19 ;  /* 0x000020001e1e7824 */ /* 0x000fe200078e0213 */
[----:B------:R-:W-:Y:S01]  /*8c50*/  UMOV UR9, 0x40000040 ;  /* 0x4000004000097882 */ /* 0x000fe20000000000 */
[----:B------:R-:W-:Y:S01]  /*8c60*/  IMAD R4, R201, 0x300, R0 ;  /* 0x00000300c9047824 */ /* 0x000fe200078e0200 */
[----:B------:R-:W-:Y:S01]  /*8c70*/  SHF.L.U32 R6, R6, 0x1f, RZ ;  /* 0x0000001f06067819 */ /* 0x000fe200000006ff */
[----:B------:R-:W-:Y:S01]  /*8c80*/  IMAD.MOV.U32 R5, RZ, RZ, 0x40000040 ;  /* 0x40000040ff057424 */ /* 0x000fe200078e00ff */
[----:B------:R-:W-:Y:S01]  /*8c90*/  R2UR UR4, R30 ;  /* 0x000000001e0472ca */ /* 0x000fe200000e0000 */
[----:B------:R-:W-:Y:S01]  /*8ca0*/  IMAD.MOV.U32 R11, RZ, RZ, 0x40000040 ;  /* 0x40000040ff0b7424 */ /* 0x000fe200078e00ff */
[C---:B------:R-:W-:Y:S01]  /*8cb0*/  R2UR UR10, R4.reuse ;  /* 0x00000000040a72ca */ /* 0x040fe200000e0000 */
[----:B---345:R-:W-:Y:S01]  /*8cc0*/  WARPGROUP.ARRIVE ;  /* 0x00000000000079c5 */ /* 0x038fe20000000000 */
[----:B------:R-:W-:Y:S01]  /*8cd0*/  R2UR UR11, R5 ;  /* 0x00000000050b72ca */ /* 0x000fe200000e0000 */
[----:B------:R-:W-:Y:S01]  /*8ce0*/  IMAD.U32 R13, RZ, RZ, UR9 ;  /* 0x00000009ff0d7e24 */ /* 0x000fe2000f8e00ff */
[----:B------:R-:W-:Y:S01]  /*8cf0*/  IADD3 R10, R4, 0x2, RZ ;  /* 0x00000002040a7810 */ /* 0x000fe20007ffe0ff */
[----:B------:R-:W-:Y:S01]  /*8d00*/  IMAD.MOV.U32 R5, RZ, RZ, 0x40000040 ;  /* 0x40000040ff057424 */ /* 0x000fe200078e00ff */
[----:B------:R-:W-:Y:S05]  /*8d10*/  BSSY B0, `(.L_x_1490) ;  /* 0x0000030000007945 */ /* 0x000fea0003800000 */
[----:B------:R-:W-:-:S04]  /*8d20*/  UIADD3 UR5, UR4, 0x18400, URZ ;  /* 0x0001840004057890 */ /* 0x000fc8000fffe03f */
[----:B------:R-:W-:-:S04]  /*8d30*/  USHF.R.U32.HI UR5, URZ, 0x4, UR5 ;  /* 0x000000043f057899 */ /* 0x000fc80008011605 */
[----:B------:R-:W-:-:S04]  /*8d40*/  ULOP3.LUT UR5, UR5, 0x3fff, URZ, 0xc0, !UPT ;  /* 0x00003fff05057892 */ /* 0x000fc8000f8ec03f */
[----:B------:R-:W-:-:S04]  /*8d50*/  ULOP3.LUT UR6, UR5, 0x10000, URZ, 0xfc, !UPT ;  /* 0x0001000005067892 */ /* 0x000fc8000f8efc3f */
[----:B------:R-:W-:-:S03]  /*8d60*/  UIADD3 UR5, UR6, 0x2, URZ ;  /* 0x0000000206057890 */ /* 0x000fc6000fffe03f */
[----:B------:R-:W-:Y:S02]  /*8d70*/  UMOV UR8, UR6 ;  /* 0x0000000600087c82 */ /* 0x000fe40008000000 */
[----:B------:R-:W-:Y:S01]  /*8d80*/  HGMMA.64x96x16.F32.BF16 R24, gdesc[UR8], RZ, !UPT, gsb0 ;  /* 0x01600000081879f0 */ /* 0x000fe2000c0018ff */
[----:B------:R-:W-:Y:S01]  /*8d90*/  R2UR UR10, R10 ;  /* 0x000000000a0a72ca */ /* 0x000fe200000e0000 */
[----:B------:R-:W-:Y:S01]  /*8da0*/  IMAD.U32 R12, RZ, RZ, UR8 ;  /* 0x00000008ff0c7e24 */ /* 0x000fe2000f8e00ff */
[----:B------:R-:W-:Y:S01]  /*8db0*/  R2UR UR11, R11 ;  /* 0x000000000b0b72ca */ /* 0x000fe200000e0000 */
[----:B------:R-:W-:Y:S01]  /*8dc0*/  UMOV UR8, UR5 ;  /* 0x0000000500087c82 */ /* 0x000fe20008000000 */
[----:B------:R-:W-:Y:S01]  /*8dd0*/  UMOV UR9, 0x40000040 ;  /* 0x4000004000097882 */ /* 0x000fe20000000000 */
[C---:B------:R-:W-:Y:S01]  /*8de0*/  VIADD R10, R4.reuse, 0x4 ;  /* 0x00000004040a7836 */ /* 0x040fe20000000000 */
[----:B------:R-:W-:Y:S01]  /*8df0*/  UIADD3 UR5, UR6, 0x4, URZ ;  /* 0x0000000406057890 */ /* 0x000fe2000fffe03f */
[----:B------:R-:W-:Y:S01]  /*8e00*/  IMAD.MOV.U32 R11, RZ, RZ, 0x40000040 ;  /* 0x40000040ff0b7424 */ /* 0x000fe200078e00ff */
[----:B------:R3:W-:Y:S01]  /*8e10*/  STL.64 [R1+0x40], R12 ;  /* 0x0000400c01007387 */ /* 0x0007e20000100a00 */
[----:B------:R-:W-:-:S02]  /*8e20*/  VIADD R4, R4, 0x6 ;  /* 0x0000000604047836 */ /* 0x000fc40000000000 */
[----:B---3--:R-:W-:Y:S02]  /*8e30*/  IMAD.U32 R12, RZ, RZ, UR8 ;  /* 0x00000008ff0c7e24 */ /* 0x008fe4000f8e00ff */
[----:B------:R-:W-:-:S05]  /*8e40*/  IMAD.U32 R13, RZ, RZ, UR9 ;  /* 0x00000009ff0d7e24 */ /* 0x000fca000f8e00ff */
[----:B------:R3:W-:Y:S01]  /*8e50*/  STL.64 [R1+0x38], R12 ;  /* 0x0000380c01007387 */ /* 0x0007e20000100a00 */
[----:B------:R-:W-:Y:S02]  /*8e60*/  WARPGROUP.DEPBAR.LE gsb0, 0x0 ;  /* 0x00008000000079c5 */ /* 0x000fe40000010000 */
[----:B------:R-:W-:-:S06]  /*8e70*/  WARPGROUP.ARRIVE ;  /* 0x00000000000079c5 */ /* 0x000fcc0000000000 */
[----:B------:R-:W-:Y:S01]  /*8e80*/  HGMMA.64x96x16.F32.BF16 R24, gdesc[UR8], R24, gsb0 ;  /* 0x01600000081879f0 */ /* 0x000fe20008001818 */
[----:B------:R-:W-:Y:S01]  /*8e90*/  R2UR UR10, R10 ;  /* 0x000000000a0a72ca */ /* 0x000fe200000e0000 */
[----:B------:R-:W-:Y:S01]  /*8ea0*/  UMOV UR8, UR5 ;  /* 0x0000000500087c82 */ /* 0x000fe20008000000 */
[----:B------:R-:W-:Y:S01]  /*8eb0*/  R2UR UR11, R11 ;  /* 0x000000000b0b72ca */ /* 0x000fe200000e0000 */
[----:B------:R-:W-:Y:S01]  /*8ec0*/  UMOV UR9, 0x40000040 ;  /* 0x4000004000097882 */ /* 0x000fe20000000000 */
[----:B------:R-:W-:Y:S01]  /*8ed0*/  UIADD3 UR5, UR6, 0x6, URZ ;  /* 0x0000000606057890 */ /* 0x000fe2000fffe03f */
[----:B------:R-:W-:Y:S02]  /*8ee0*/  IMAD.U32 R10, RZ, RZ, UR8 ;  /* 0x00000008ff0a7e24 */ /* 0x000fe4000f8e00ff */
        /* <DEDUP_REMOVED lines=9> */
[----:B------:R-:W-:Y:S02]  /*8f80*/  IMAD.U32 R4, RZ, RZ, UR8 ;  /* 0x00000008ff047e24 */ /* 0x000fe4000f8e00ff */
[----:B------:R-:W-:-:S05]  /*8f90*/  IMAD.U32 R5, RZ, RZ, UR9 ;  /* 0x00000009ff057e24 */ /* 0x000fca000f8e00ff */
[----:B------:R3:W-:Y:S01]  /*8fa0*/  STL.64 [R1+0x28], R4 ;  /* 0x0000280401007387 */ /* 0x0007e20000100a00 */
[----:B------:R-:W-:Y:S02]  /*8fb0*/  WARPGROUP.DEPBAR.LE gsb0, 0x0 ;  /* 0x00008000000079c5 */ /* 0x000fe40000010000 */
[----:B------:R-:W-:-:S06]  /*8fc0*/  WARPGROUP.ARRIVE ;  /* 0x00000000000079c5 */ /* 0x000fcc0000000000 */
[----:B------:R-:W-:Y:S03]  /*8fd0*/  HGMMA.64x96x16.F32.BF16 R24, gdesc[UR8], R24, gsb0 ;  /* 0x01600000081879f0 */ /* 0x000fe60008001818 */
[----:B------:R-:W-:Y:S02]  /*8fe0*/  WARPGROUP.DEPBAR.LE gsb0, 0x0 ;  /* 0x00008000000079c5 */ /* 0x000fe40000010000 */
[----:B------:R-:W4:Y:S02]  /*8ff0*/  SYNCS.PHASECHK.TRANS64.TRYWAIT P1, [R19+URZ+0x32410], R6 ;  /* 0x03241006130075a7 */ /* 0x000f24000802017f */
[----:B---34-:R-:W-:Y:S05]  /*9000*/  @!P1 BRA `(.L_x_1491) ;  /* 0x00000110009c9947 */ /* 0x018fea0003800000 */
.L_x_1705:
[----:B------:R-:W-:Y:S05]  /*9010*/  BSYNC B0 ;  /* 0x0000000000007941 */ /* 0x000fea0003800000 */
.L_x_1490:
[----:B------:R-:W-:Y:S05]  /*9020*/  @!P0 BRA `(.L_x_1492) ;  /* 0x0000000000048947 */ /* 0x000fea0003800000 */
[----:B------:R-:W-:Y:S01]  /*9030*/  BPT.TRAP 0x1 ;  /* 0x000000040000795c */ /* 0x000fe20000300000 */
.L_x_1492:
[----:B------:R4:W0:Y:S01]  /*9040*/  SYNCS.PHASECHK.TRANS64.TRYWAIT P1, [R3+URZ+0x32450], R8 ;  /* 0x03245008030075a7 */ /* 0x000822000802017f */
[----:B------:R-:W-:Y:S05]  /*9050*/  @!P0 BRA `(.L_x_1493) ;  /* 0x0000000000048947 */ /* 0x000fea0003800000 */
[----:B------:R-:W-:Y:S01]  /*9060*/  BPT.TRAP 0x1 ;  /* 0x000000040000795c */ /* 0x000fe20000300000 */
.L_x_1493:
[----:B0-----:R-:W-:Y:S05]  /*9070*/  @P1 BRA `(.L_x_1494) ;  /* 0x0000000000081947 */ /* 0x001fea0003800000 */
[----:B------:R-:W0:Y:S02]  /*9080*/  SYNCS.PHASECHK.TRANS64.TRYWAIT P1, [R3+URZ+0x32450], R8 ;  /* 0x03245008030075a7 */ /* 0x000e24000802017f */
[----:B0-----:R-:W-:Y:S05]  /*9090*/  @!P1 BRA `(.L_x_1495) ;  /* 0x00000110008c9947 */ /* 0x001fea0003800000 */
.L_x_1494:
[----:B------:R-:W-:Y:S05]  /*90a0*/  WARPSYNC.ALL ;  /* 0x0000000000007948 */ /* 0x000fea0003800000 */
[----:B------:R-:W-:Y:S01]  /*90b0*/  VIADD R219, R19, 0x400 ;  /* 0x0000040013db7836 */ /* 0x000fe20000000000 */
[----:B------:R-:W-:Y:S01]  /*90c0*/  UIADD3 UR4, UR4, 0x22400, URZ ;  /* 0x0002240004047890 */ /* 0x000fe2000fffe03f */
[----:B------:R-:W-:Y:S01]  /*90d0*/  IMAD.MOV.U32 R5, RZ, RZ, 0x40000040 ;  /* 0x40000040ff057424 */ /* 0x000fe200078e00ff */
[----:B------:R-:W-:Y:S01]  /*90e0*/  WARPGROUP.ARRIVE ;  /* 0x00000000000079c5 */ /* 0x000fe20000000000 */
[----:B------:R-:W-:Y:S01]  /*90f0*/  UMOV UR9, 0x40000040 ;  /* 0x4000004000097882 */ /* 0x000fe20000000000 */
[----:B------:R-:W-:Y:S01]  /*9100*/  SHF.R.U32.HI R219, RZ, 0x4, R219 ;  /* 0x00000004ffdb7819 */ /* 0x000fe200000116db */
[----:B------:R-:W-:Y:S01]  /*9110*/  USHF.R.U32.HI UR4, URZ, 0x4, UR4 ;  /* 0x000000043f047899 */ /* 0x000fe20008011604 */
[----:B------:R-:W-:Y:S01]  /*9120*/  R2UR UR11, R5 ;  /* 0x00000000050b72ca */ /* 0x000fe200000e0000 */
[----:B------:R-:W-:Y:S01]  /*9130*/  IMAD.MOV.U32 R7, RZ, RZ, 0x40000040 ;  /* 0x40000040ff077424 */ /* 0x000fe200078e00ff */
[----:B------:R-:W-:Y:S01]  /*9140*/  LOP3.LUT R219, R219, 0x3fff, RZ, 0xc0, !PT ;  /* 0x00003fffdbdb7812 */ /* 0x000fe200078ec0ff */
[----:B------:R-:W-:Y:S01]  /*9150*/  ULOP3.LUT UR4, UR4, 0x3fff, URZ, 0xc0, !UPT ;  /* 0x00003fff04047892 */ /* 0x000fe2000f8ec03f */
[----:B------:R-:W-:Y:S01]  /*9160*/  IMAD.U32 R9, RZ, RZ, UR9 ;  /* 0x00000009ff097e24 */ /* 0x000fe2000f8e00ff */
[----:B------:R-:W-:Y:S01]  /*9170*/  UMOV UR57, 0x40000040 ;  /* 0x4000004000397882 */ /* 0x000fe20000000000 */
[----:B------:R-:W-:Y:S01]  /*9180*/  LOP3.LUT R0, R219, 0x10000, RZ, 0xfc, !PT ;  /* 0x00010000db007812 */ /* 0x000fe200078efcff */
[----:B------:R-:W-:Y:S01]  /*9190*/  ULOP3.LUT UR4, UR4, 0x10000, URZ, 0xfc, !UPT ;  /* 0x0001000004047892 */ /* 0x000fe2000f8efc3f */
[----:B------:R-:W-:Y:S01]  /*91a0*/  IMAD.MOV.U32 R5, RZ, RZ, 0x40000040 ;  /* 0x40000040ff057424 */ /* 0x000fe200078e00ff */
[----:B------:R-:W-:Y:S01]  /*91b0*/  UMOV UR53, 0x40000040 ;  /* 0x4000004000357882 */ /* 0x000fe20000000000 */
[----:B------:R-:W-:Y:S01]  /*91c0*/  UMOV UR49, 0x40000040 ;  /* 0x4000004000317882 */ /* 0x000fe20000000000 */
[----:B------:R-:W-:Y:S01]  /*91d0*/  IMAD R4, R201, 0xc00, R0 ;  /* 0x00000c00c9047824 */ /* 0x000fe200078e0200 */
[----:B------:R-:W-:Y:S01]  /*91e0*/  UIADD3 UR5, UR4, 0x2, URZ ;  /* 0x0000000204057890 */ /* 0x000fe2000fffe03f */
[----:B------:R0:W-:Y:S01]  /*91f0*/  STL [R1+0x50], R0 ;  /* 0x0000500001007387 */ /* 0x0001e20000100800 */
[----:B------:R-:W-:Y:S01]  /*9200*/  UMOV UR8, UR4 ;  /* 0x0000000400087c82 */ /* 0x000fe20008000000 */
[C---:B---3--:R-:W-:Y:S01]  /*9210*/  VIADD R6, R4.reuse, 0x2 ;  /* 0x0000000204067836 */ /* 0x048fe20000000000 */
[----:B------:R-:W-:Y:S01]  /*9220*/  R2UR UR10, R4 ;  /* 0x00000000040a72ca */ /* 0x000fe200000e0000 */
[----:B-12-4-:R-:W-:Y:S01]  /*9230*/  IMAD.U32 R8, RZ, RZ, UR8 ;  /* 0x00000008ff087e24 */ /* 0x016fe2000f8e00ff */
[----:B------:R-:W-:Y:S01]  /*9240*/  UIADD3 UR56, UR4, 0x804, URZ ;  /* 0x0000080404387890 */ /* 0x000fe2000fffe03f */
[----:B------:R-:W-:Y:S01]  /*9250*/  R2UR UR39, R5 ;  /* 0x00000000052772ca */ /* 0x000fe200000e0000 */
[----:B------:R-:W-:-:S02]  /*9260*/  UIADD3 UR52, UR4, 0x806, URZ ;  /* 0x0000080604347890 */ /* 0x000fc4000fffe03f */
[----:B------:R1:W-:Y:S01]  /*9270*/  STL.64 [R1+0x20], R8 ;  /* 0x0000200801007387 */ /* 0x0003e20000100a00 */
[----:B------:R-:W-:Y:S02]  /*9280*/  UIADD3 UR48, UR4, 0xc00, URZ ;  /* 0x00000c0004307890 */ /* 0x000fe4000fffe03f */
[----:B------:R-:W-:Y:S01]  /*9290*/  UIADD3 UR44, UR4, 0xc02, URZ ;  /* 0x00000c02042c7890 */ /* 0x000fe2000fffe03f */
[----:B0-----:R-:W0:Y:S01]  /*92a0*/  S2R R0, SR_TID.X ;  /* 0x0000000000007919 */ /* 0x001e220000002100 */
[----:B------:R-:W-:Y:S01]  /*92b0*/  UMOV UR45, 0x40000040 ;  /* 0x40000040002d7882 */ /* 0x000fe20000000000 */
[----:B------:R-:W-:Y:S01]  /*92c0*/  UIADD3 UR40, UR4, 0xc04, URZ ;  /* 0x00000c0404287890 */ /* 0x000fe2000fffe03f */
[----:B------:R-:W-:Y:S01]  /*92d0*/  HGMMA.64x96x16.F32.BF16 R24, gdesc[UR8], R24, gsb0 ;  /* 0x01600000081879f0 */ /* 0x000fe20008001818 */
[----:B------:R-:W-:Y:S01]  /*92e0*/  R2UR UR10, R6 ;  /* 0x00000000060a72ca */ /* 0x000fe200000e0000 */
[----:B------:R-:W-:Y:S01]  /*92f0*/  UMOV UR8, UR5 ;  /* 0x0000000500087c82 */ /* 0x000fe20008000000 */
[----:B------:R-:W-:Y:S01]  /*9300*/  R2UR UR11, R7 ;  /* 0x00000000070b72ca */ /* 0x000fe200000e0000 */
[----:B------:R-:W-:Y:S01]  /*9310*/  UMOV UR9, 0x40000040 ;  /* 0x4000004000097882 */ /* 0x000fe20000000000 */
[----:B------:R-:W-:Y:S01]  /*9320*/  IMAD.MOV.U32 R7, RZ, RZ, 0x40000040 ;  /* 0x40000040ff077424 */ /* 0x000fe200078e00ff */
[----:B------:R-:W-:Y:S01]  /*9330*/  IADD3 R6, R4, 0x4, RZ ;  /* 0x0000000404067810 */ /* 0x000fe20007ffe0ff */
[----:B------:R-:W-:Y:S01]  /*9340*/  UIADD3 UR5, UR4, 0x4, URZ ;  /* 0x0000000404057890 */ /* 0x000fe2000fffe03f */
[----:B-1----:R-:W-:Y:S01]  /*9350*/  IMAD.U32 R8, RZ, RZ, UR8 ;  /* 0x00000008ff087e24 */ /* 0x002fe2000f8e00ff */
[----:B------:R-:W-:Y:S01]  /*9360*/  UMOV UR41, 0x40000040 ;  /* 0x4000004000297882 */ /* 0x000fe20000000000 */
[----:B------:R-:W-:Y:S01]  /*9370*/  IMAD.U32 R9, RZ, RZ, UR9 ;  /* 0x00000009ff097e24 */ /* 0x000fe2000f8e00ff */
[----:B------:R-:W-:Y:S01]  /*9380*/  UIADD3 UR36, UR4, 0xc06, URZ ;  /* 0x00000c0604247890 */ /* 0x000fe2000fffe03f */
[----:B------:R-:W-:-:S03]  /*9390*/  UMOV UR37, 0x40000040 ;  /* 0x4000004000257882 */ /* 0x000fc60000000000 */
[----:B------:R1:W-:Y:S01]  /*93a0*/  STL.64 [R1+0x18], R8 ;  /* 0x0000180801007387 */ /* 0x0003e20000100a00 */
[----:B0-----:R-:W-:-:S04]  /*93b0*/  SHF.R.U32.HI R0, RZ, 0x7, R0 ;  /* 0x00000007ff007819 */ /* 0x001fc80000011600 */
[----:B------:R-:W-:Y:S01]  /*93c0*/  IADD3 R0, -R0, 0xb, RZ ;  /* 0x0000000b00007810 */ /* 0x000fe20007ffe1ff */
[----:B------:R-:W-:Y:S02]  /*93d0*/  WARPGROUP.DEPBAR.LE gsb0, 0x0 ;  /* 0x00008000000079c5 */ /* 0x000fe40000010000 */
[----:B------:R-:W-:-:S06]  /*93e0*/  WARPGROUP.ARRIVE ;  /* 0x00000000000079c5 */ /* 0x000fcc0000000000 */
[----:B------:R-:W-:Y:S01]  /*93f0*/  HGMMA.64x96x16.F32.BF16 R24, gdesc[UR8], R24, gsb0 ;  /* 0x01600000081879f0 */ /* 0x000fe20008001818 */
[----:B------:R-:W-:Y:S01]  /*9400*/  R2UR UR10, R6 ;  /* 0x00000000060a72ca */ /* 0x000fe200000e0000 */
[----:B------:R-:W-:Y:S01]  /*9410*/  UMOV UR8, UR5 ;  /* 0x0000000500087c82 */ /* 0x000fe20008000000 */
[----:B------:R-:W-:Y:S01]  /*9420*/  R2UR UR11, R7 ;  /* 0x00000000070b72ca */ /* 0x000fe200000e0000 */
[----:B------:R-:W-:Y:S01]  /*9430*/  UMOV UR9, 0x40000040 ;  /* 0x4000004000097882 */ /* 0x000fe20000000000 */
[----:B------:R-:W-:Y:S01]  /*9440*/  VIADD R6, R4, 0x6 ;  /* 0x0000000604067836 */ /* 0x000fe20000000000 */
[----:B------:R-:W-:Y:S01]  /*9450*/  UIADD3 UR5, UR4, 0x6, URZ ;  /* 0x0000000604057890 */ /* 0x000fe2000fffe03f */
[----:B------:R-:W-:Y:S02]  /*9460*/  IMAD.MOV.U32 R7, RZ, RZ, 0x40000040 ;  /* 0x40000040ff077424 */ /* 0x000fe400078e00ff */
[----:B-1----:R-:W-:Y:S02]  /*9470*/  IMAD.U32 R8, RZ, RZ, UR8 ;  /* 0x00000008ff087e24 */ /* 0x002fe4000f8e00ff */
        /* <DEDUP_REMOVED lines=12> */
[----:B0-----:R-:W-:Y:S02]  /*9540*/  IMAD.U32 R8, RZ, RZ, UR8 ;  /* 0x00000008ff087e24 */ /* 0x001fe4000f8e00ff */
        /* <DEDUP_REMOVED lines=14> */
[----:B------:R0:W-:Y:S01]  /*9630*/  STL.64 [R1], R8 ;  /* 0x0000000801007387 */ /* 0x0001e20000100a00 */
        /* <DEDUP_REMOVED lines=10> */
[----:B------:R-:W-:Y:S02]  /*96e0*/  IMAD.U32 R228, RZ, RZ, UR8 ;  /* 0x00000008ffe47e24 */ /* 0x000fe4000f8e00ff */
[----:B------:R-:W-:Y:S01]  /*96f0*/  IMAD.U32 R229, RZ, RZ, UR9 ;  /* 0x00000009ffe57e24 */ /* 0x000fe2000f8e00ff */
[----:B------:R-:W-:-:S02]  /*9700*/  WARPGROUP.DEPBAR.LE gsb0, 0x0 ;  /* 0x00008000000079c5 */ /* 0x000fc40000010000 */
[----:B------:R-:W-:-:S06]  /*9710*/  WARPGROUP.ARRIVE ;  /* 0x00000000000079c5 */ /* 0x000fcc0000000000 */
        /* <DEDUP_REMOVED lines=41> */
[----:B------:R-:W-:Y:S02]  /*99b0*/  VIADD R6, R4, 0x604 ;  /* 0x0000060404067836 */ /* 0x000fe40000000000 */
[----:B------:R-:W-:Y:S02]  /*99c0*/  IMAD.MOV.U32 R7, RZ, RZ, 0x40000040 ;  /* 0x40000040ff077424 */ /* 0x000fe400078e00ff */
[----:B------:R-:W-:Y:S01]  /*99d0*/  IMAD.U32 R220, RZ, RZ, UR8 ;  /* 0x00000008ffdc7e24 */ /* 0x000fe2000f8e00ff */
[----:B------:R-:W-:Y:S01]  /*99e0*/  R2UR UR58, R6 ;  /* 0x00000000063a72ca */ /* 0x000fe200000e0000 */
[----:B------:R-:W-:Y:S01]  /*99f0*/  VIADD R6, R4, 0x606 ;  /* 0x0000060604067836 */ /* 0x000fe20000000000 */
[----:B------:R-:W-:Y:S01]  /*9a00*/  R2UR UR59, R7 ;  /* 0x00000000073b72ca */ /* 0x000fe200000e0000 */
[----:B------:R-:W-:-:S02]  /*9a10*/  IMAD.MOV.U32 R7, RZ, RZ, 0x40000040 ;  /* 0x40000040ff077424 */ /* 0x000fc400078e00ff */
[----:B------:R-:W-:Y:S01]  /*9a20*/  IMAD.U32 R221, RZ, RZ, UR9 ;  /* 0x00000009ffdd7e24 */ /* 0x000fe2000f8e00ff */
[----:B------:R-:W-:Y:S01]  /*9a30*/  R2UR UR54, R6 ;  /* 0x00000000063672ca */ /* 0x000fe200000e0000 */
[----:B------:R-:W-:Y:S01]  /*9a40*/  VIADD R6, R4, 0x900 ;  /* 0x0000090004067836 */ /* 0x000fe20000000000 */
[----:B------:R-:W-:Y:S01]  /*9a50*/  R2UR UR55, R7 ;  /* 0x00000000073772ca */ /* 0x000fe200000e0000 */
[----:B------:R-:W-:-:S03]  /*9a60*/  IMAD.MOV.U32 R7, RZ, RZ, 0x40000040 ;  /* 0x40000040ff077424 */ /* 0x000fc600078e00ff */
[----:B------:R-:W-:Y:S01]  /*9a70*/  R2UR UR50, R6 ;  /* 0x00000000063272ca */ /* 0x000fe200000e0000 */
[----:B------:R-:W-:Y:S01]  /*9a80*/  VIADD R6, R4, 0x902 ;  /* 0x0000090204067836 */ /* 0x000fe20000000000 */
[----:B------:R-:W-:Y:S01]  /*9a90*/  R2UR UR51, R7 ;  /* 0x00000000073372ca */ /* 0x000fe200000e0000 */
[----:B------:R-:W-:-:S03]  /*9aa0*/  IMAD.MOV.U32 R7, RZ, RZ, 0x40000040 ;  /* 0x40000040ff077424 */ /* 0x000fc600078e00ff */
[----:B------:R-:W-:Y:S02]  /*9ab0*/  R2UR UR46, R6 ;  /* 0x00000000062e72ca */ /* 0x000fe400000e0000 */
[----:B------:R-:W-:Y:S01]  /*9ac0*/  R2UR UR47, R7 ;  /* 0x00000000072f72ca */ /* 0x000fe200000e0000 */
[----:B------:R-:W-:Y:S01]  /*9ad0*/  IMAD.MOV.U32 R7, RZ, RZ, 0x40000040 ;  /* 0x40000040ff077424 */ /* 0x000fe200078e00ff */
[C---:B------:R-:W-:Y:S01]  /*9ae0*/  IADD3 R6, R4.reuse, 0x904, RZ ;  /* 0x0000090404067810 */ /* 0x040fe20007ffe0ff */
[----:B------:R-:W-:-:S03]  /*9af0*/  VIADD R4, R4, 0x906 ;  /* 0x0000090604047836 */ /* 0x000fc60000000000 */
[----:B------:R-:W-:Y:S02]  /*9b00*/  R2UR UR42, R6 ;  /* 0x00000000062a72ca */ /* 0x000fe400000e0000 */
[----:B------:R-:W-:Y:S02]  /*9b10*/  R2UR UR43, R7 ;  /* 0x00000000072b72ca */ /* 0x000fe400000e0000 */
[----:B------:R-:W-:Y:S01]  /*9b20*/  R2UR UR38, R4 ;  /* 0x00000000042672ca */ /* 0x000fe200000e0000 */
        /* <DEDUP_REMOVED lines=25> */
.L_x_1496:
[----:B------:R-:W2:Y:S01]  /*9cc0*/  LDL R13, [R1+0x78] ;  /* 0x00007800010d7983 */ /* 0x000ea20000100800 */
[----:B------:R-:W-:Y:S01]  /*9cd0*/  ULDC UR4, c[0x0][0xad0] ;  /* 0x0002b40000047ab9 */ /* 0x000fe20000000800 */
[----:B------:R-:W-:Y:S02]  /*9ce0*/  IMAD R12, R189, -0x60, R187 ;  /* 0xffffffa0bd0c7824 */ /* 0x000fe400078e02bb */
[----:B------:R-:W-:Y:S01]  /*9cf0*/  FMUL.FTZ R24, R24, UR4 ;  /* 0x0000000418187c20 */ /* 0x000fe20008410000 */
[----:B------:R-:W-:Y:S01]  /*9d00*/  FMUL.FTZ R25, R25, UR4 ;  /* 0x0000000419197c20 */ /* 0x000fe20008410000 */
[----:B------:R-:W-:Y:S01]  /*9d10*/  FMUL.FTZ R28, R28, UR4 ;  /* 0x000000041c1c7c20 */ /* 0x000fe20008410000 */
[----:B------:R-:W-:Y:S01]  /*9d20*/  FMUL.FTZ R29, R29, UR4 ;  /* 0x000000041d1d7c20 */ /* 0x000fe20008410000 */
[----:B------:R-:W1:Y:S01]  /*9d30*/  MUFU.TANH R5, R24 ;  /* 0x0000001800057308 */ /* 0x000e620000002400 */
[----:B------:R-:W-:Y:S02]  /*9d40*/  VIADD R12, R12, 0x60 ;  /* 0x000000600c0c7836 */ /* 0x000fe40000000000 */
        /* <DEDUP_REMOVED lines=50> */
[----:B------:R-:W-:Y:S01]  /*a070*/  ULDC UR4, c[0x0][0xa80] ;  /* 0x0002a00000047ab9 */ /* 0x000fe20000000800 */
[----:B------:R-:W5:Y:S01]  /*a080*/  S2R R190, SR_CgaCtaId ;  /* 0x0000000000be7919 */ /* 0x000f620000008800 */
[----:B------:R-:W-:-:S02]  /*a090*/  LOP3.LUT R219, R219, 0x3000000, RZ, 0xfc, !PT ;  /* 0x03000000dbdb7812 */ /* 0x000fc400078efcff */
[----:B------:R-:W5:Y:S08]  /*a0a0*/  MUFU.TANH R33, R33 ;  /* 0x0000002100217308 */ /* 0x000f700000002400 */
[----:B------:R-:W5:Y:S08]  /*a0b0*/  MUFU.TANH R30, R30 ;  /* 0x0000001e001e7308 */ /* 0x000f700000002400 */
[----:B------:R-:W5:Y:S08]  /*a0c0*/  MUFU.TANH R31, R31 ;  /* 0x0000001f001f7308 */ /* 0x000f700000002400 */
[----:B------:R-:W5:Y:S08]  /*a0d0*/  MUFU.TANH R6, R36 ;  /* 0x0000002400067308 */ /* 0x000f700000002400 */
[----:B------:R5:W-:Y:S08]  /*a0e0*/  MUFU.TANH R28, R38 ;  /* 0x00000026001c7308 */ /* 0x000bf00000002400 */
[----:B------:R-:W5:Y:S08]  /*a0f0*/  MUFU.TANH R37, R37 ;  /* 0x0000002500257308 */ /* 0x000f700000002400 */
        /* <DEDUP_REMOVED lines=8> */
[----:B0-----:R-:W0:Y:S08]  /*a180*/  MUFU.TANH R8, R48 ;  /* 0x0000003000087308 */ /* 0x001e300000002400 */
[----:B------:R-:W0:Y:S08]  /*a190*/  MUFU.TANH R43, R43 ;  /* 0x0000002b002b7308 */ /* 0x000e300000002400 */
        /* <DEDUP_REMOVED lines=13> */
[----:B------:R-:W-:Y:S01]  /*a270*/  MUFU.TANH R60, R60 ;  /* 0x0000003c003c7308 */ /* 0x000fe20000002400 */
[----:B--2---:R-:W-:-:S07]  /*a280*/  IMAD R12, R13, -0x2, R12 ;  /* 0xfffffffe0d0c7824 */ /* 0x004fce00078e020c */
[----:B------:R-:W2:Y:S01]  /*a290*/  MUFU.TANH R62, R62 ;  /* 0x0000003e003e7308 */ /* 0x000ea20000002400 */
[C---:B------:R-:W-:Y:S02]  /*a2a0*/  ISETP.GT.AND P4, PT, R12.reuse, RZ, PT ;  /* 0x000000ff0c00720c */ /* 0x040fe40003f84270 */
[C---:B------:R-:W-:Y:S02]  /*a2b0*/  ISETP.GT.AND P1, PT, R12.reuse, 0x1, PT ;  /* 0x000000010c00780c */ /* 0x040fe40003f24270 */
[C---:B------:R-:W-:Y:S02]  /*a2c0*/  ISETP.GT.AND P3, PT, R12.reuse, 0x8, PT ;  /* 0x000000080c00780c */ /* 0x040fe40003f64270 */
[----:B-1----:R-:W-:Y:S01]  /*a2d0*/  FSEL R5, R5, -INF , P4 ;  /* 0xff80000005057808 */ /* 0x002fe20002000000 */
[----:B------:R-:W1:Y:S01]  /*a2e0*/  MUFU.TANH R61, R61 ;  /* 0x0000003d003d7308 */ /* 0x000e620000002400 */
[----:B---3--:R-:W-:Y:S02]  /*a2f0*/  FSEL R7, R7, -INF , P1 ;  /* 0xff80000007077808 */ /* 0x008fe40000800000 */
[----:B------:R-:W-:-:S02]  /*a300*/  ISETP.GT.AND P2, PT, R12, 0x9, PT ;  /* 0x000000090c00780c */ /* 0x000fc40003f44270 */
[----:B----4-:R-:W-:Y:S02]  /*a310*/  FSEL R21, R21, -INF , P3 ;  /* 0xff80000015157808 */ /* 0x010fe40001800000 */
[----:B-----5:R-:W-:Y:S01]  /*a320*/  FMNMX.FTZ R38, R5, R7, !PT ;  /* 0x0000000705267209 */ /* 0x020fe20007810000 */
[----:B------:R-:W3:Y:S01]  /*a330*/  MUFU.TANH R64, R64 ;  /* 0x0000004000407308 */ /* 0x000ee20000002400 */
[----:B------:R-:W-:Y:S02]  /*a340*/  ISETP.GT.AND P5, PT, R12, 0x10, PT ;  /* 0x000000100c00780c */ /* 0x000fe40003fa4270 */
[----:B------:R-:W-:Y:S02]  /*a350*/  FSEL R25, R29, -INF , P2 ;  /* 0xff8000001d197808 */ /* 0x000fe40001000000 */
[----:B------:R-:W-:Y:S02]  /*a360*/  FMNMX.FTZ R38, R21, R38, !PT ;  /* 0x0000002615267209 */ /* 0x000fe40007810000 */
[----:B------:R-:W-:Y:S01]  /*a370*/  FSEL R4, R4, -INF , P4 ;  /* 0xff80000004047808 */ /* 0x000fe20002000000 */
[----:B------:R-:W4:Y:S01]  /*a380*/  MUFU.TANH R65, R65 ;  /* 0x0000004100417308 */ /* 0x000f220000002400 */
[----:B------:R-:W-:-:S02]  /*a390*/  FSEL R24, R27, -INF , P1 ;  /* 0xff8000001b187808 */ /* 0x000fc40000800000 */
[----:B------:R-:W-:Y:S02]  /*a3a0*/  ISETP.GT.AND P4, PT, R12, 0x11, PT ;  /* 0x000000110c00780c */ /* 0x000fe40003f84270 */
[----:B------:R-:W-:Y:S02]  /*a3b0*/  FSEL R27, R32, -INF , P5 ;  /* 0xff800000201b7808 */ /* 0x000fe40002800000 */
[----:B------:R-:W-:Y:S01]  /*a3c0*/  FMNMX.FTZ R38, R25, R38, !PT ;  /* 0x0000002619267209 */ /* 0x000fe20007810000 */
[----:B------:R-:W5:Y:S01]  /*a3d0*/  MUFU.TANH R68, R68 ;  /* 0x0000004400447308 */ /* 0x000f620000002400 */
[----:B------:R-:W-:Y:S02]  /*a3e0*/  ISETP.GT.AND P1, PT, R12, 0x18, PT ;  /* 0x000000180c00780c */ /* 0x000fe40003f24270 */
[----:B------:R-:W-:Y:S02]  /*a3f0*/  FSEL R29, R33, -INF , P4 ;  /* 0xff800000211d7808 */ /* 0x000fe40002000000 */
[----:B------:R-:W-:-:S02]  /*a400*/  FMNMX.FTZ R38, R27, R38, !PT ;  /* 0x000000261b267209 */ /* 0x000fc40007810000 */
[----:B------:R-:W-:Y:S01]  /*a410*/  FSEL R30, R30, -INF , P3 ;  /* 0xff8000001e1e7808 */ /* 0x000fe20001800000 */
[----:B------:R-:W5:Y:S01]  /*a420*/  MUFU.TANH R69, R69 ;  /* 0x0000004500457308 */ /* 0x000f620000002400 */
[----:B------:R-:W-:Y:S02]  /*a430*/  FSEL R36, R31, -INF , P2 ;  /* 0xff8000001f247808 */ /* 0x000fe40001000000 */
[----:B------:R-:W-:Y:S02]  /*a440*/  ISETP.GT.AND P3, PT, R12, 0x19, PT ;  /* 0x000000190c00780c */ /* 0x000fe40003f64270 */
[----:B------:R-:W-:Y:S02]  /*a450*/  FSEL R31, R6, -INF , P1 ;  /* 0xff800000061f7808 */ /* 0x000fe40000800000 */
[----:B------:R-:W-:Y:S01]  /*a460*/  FMNMX.FTZ R38, R29, R38, !PT ;  /* 0x000000261d267209 */ /* 0x000fe20007810000 */
[----:B------:R-:W5:Y:S01]  /*a470*/  MUFU.TANH R63, R63 ;  /* 0x0000003f003f7308 */ /* 0x000f620000002400 */
[----:B------:R-:W-:-:S02]  /*a480*/  ISETP.GT.AND P2, PT, R12, 0x20, PT ;  /* 0x000000200c00780c */ /* 0x000fc40003f44270 */
[----:B------:R-:W-:Y:S02]  /*a490*/  FSEL R33, R37, -INF , P3 ;  /* 0xff80000025217808 */ /* 0x000fe40001800000 */
[----:B------:R-:W-:Y:S02]  /*a4a0*/  FMNMX.FTZ R38, R31, R38, !PT ;  /* 0x000000261f267209 */ /* 0x000fe40007810000 */
[----:B------:R-:W-:Y:S01]  /*a4b0*/  FSEL R34, R34, -INF , P5 ;  /* 0xff80000022227808 */ /* 0x000fe20002800000 */
[----:B------:R-:W5:Y:S01]  /*a4c0*/  MUFU.TANH R66, R66 ;  /* 0x0000004200427308 */ /* 0x000f620000002400 */
[----:B------:R-:W-:Y:S02]  /*a4d0*/  ISETP.GT.AND P5, PT, R12, 0x21, PT ;  /* 0x000000210c00780c */ /* 0x000fe40003fa4270 */
[----:B------:R-:W-:Y:S02]  /*a4e0*/  FSEL R163, R40, -INF , P2 ;  /* 0xff80000028a37808 */ /* 0x000fe40001000000 */
[----:B------:R-:W-:-:S02]  /*a4f0*/  FMNMX.FTZ R38, R33, R38, !PT ;  /* 0x0000002621267209 */ /* 0x000fc40007810000 */
[----:B------:R-:W-:Y:S01]  /*a500*/  FSEL R32, R35, -INF , P4 ;  /* 0xff80000023207808 */ /* 0x000fe20002000000 */
[----:B------:R-:W5:Y:S01]  /*a510*/  MUFU.TANH R67, R67 ;  /* 0x0000004300437308 */ /* 0x000f620000002400 */
[----:B------:R-:W-:Y:S02]  /*a520*/  ISETP.GT.AND P4, PT, R12, 0x28, PT ;  /* 0x000000280c00780c */ /* 0x000fe40003f84270 */
[----:B------:R-:W-:Y:S02]  /*a530*/  FSEL R161, R41, -INF , P5 ;  /* 0xff80000029a17808 */ /* 0x000fe40002800000 */
[----:B------:R-:W-:Y:S02]  /*a540*/  FMNMX.FTZ R38, R163, R38, !PT ;  /* 0x00000026a3267209 */ /* 0x000fe40007810000 */
[----:B------:R-:W-:Y:S01]  /*a550*/  FSEL R28, R28, -INF , P1 ;  /* 0xff8000001c1c7808 */ /* 0x000fe20000800000 */
        /* <DEDUP_REMOVED lines=9> */
[----:B------:R-:W-:Y:S02]  /*a5f0*/  FSEL R162, R42, -INF , P2 ;  /* 0xff8000002aa27808 */ /* 0x000fe40001000000 */
[----:B------:R-:W-:Y:S02]  /*a600*/  ISETP.GT.AND P2, PT, R12, 0x31, PT ;  /* 0x000000310c00780c */ /* 0x000fe40003f44270 */
[----:B0-----:R-:W-:Y:S02]  /*a610*/  FSEL R8, R8, -INF , P3 ;  /* 0xff80000008087808 */ /* 0x001fe40001800000 */
[----:B------:R-:W-:Y:S02]  /*a620*/  FMNMX.FTZ R13, R4, R24, !PT ;  /* 0x00000018040d7209 */ /* 0x000fe40007810000 */
[----:B------:R-:W-:Y:S02]  /*a630*/  FMNMX.FTZ R35, R165, R6, !PT ;  /* 0x00000006a5237209 */ /* 0x000fe40007810000 */
[----:B------:R-:W-:-:S02]  /*a640*/  FSEL R167, R43, -INF , P5 ;  /* 0xff8000002ba77808 */ /* 0x000fc40002800000 */
[----:B------:R-:W-:Y:S02]  /*a650*/  ISETP.GT.AND P5, PT, R12, 0x38, PT ;  /* 0x000000380c00780c */ /* 0x000fe40003fa4270 */
[----:B------:R-:W-:Y:S02]  /*a660*/  FSEL R10, R10, -INF , P2 ;  /* 0xff8000000a0a7808 */ /* 0x000fe40001000000 */
[----:B------:R-:W-:Y:S02]  /*a670*/  FMNMX.FTZ R13, R30, R13, !PT ;  /* 0x0000000d1e0d7209 */ /* 0x000fe40007810000 */
[----:B------:R-:W-:Y:S02]  /*a680*/  FMNMX.FTZ R35, R8, R35, !PT ;  /* 0x0000002308237209 */ /* 0x000fe40007810000 */
[----:B------:R-:W-:Y:S02]  /*a690*/  FSEL R166, R46, -INF , P4 ;  /* 0xff8000002ea67808 */ /* 0x000fe40002000000 */
[----:B------:R-:W-:-:S02]  /*a6a0*/  ISETP.GT.AND P4, PT, R12, 0x39, PT ;  /* 0x000000390c00780c */ /* 0x000fc40003f84270 */
[----:B------:R-:W-:Y:S02]  /*a6b0*/  FSEL R14, R14, -INF , P5 ;  /* 0xff8000000e0e7808 */ /* 0x000fe40002800000 */
[----:B------:R-:W-:Y:S02]  /*a6c0*/  FMNMX.FTZ R13, R36, R13, !PT ;  /* 0x0000000d240d7209 */ /* 0x000fe40007810000 */
[----:B------:R-:W-:Y:S02]  /*a6d0*/  FMNMX.FTZ R35, R10, R35, !PT ;  /* 0x000000230a237209 */ /* 0x000fe40007810000 */
[----:B------:R-:W-:Y:S02]  /*a6e0*/  FSEL R164, R47, -INF , P1 ;  /* 0xff8000002fa47808 */ /* 0x000fe40000800000 */
[----:B------:R-:W-:Y:S02]  /*a6f0*/  ISETP.GT.AND P1, PT, R12, 0x40, PT ;  /* 0x000000400c00780c */ /* 0x000fe40003f24270 */
[----:B------:R-:W-:-:S02]  /*a700*/  FSEL R20, R20, -INF , P4 ;  /* 0xff80000014147808 */ /* 0x000fc40002000000 */
[----:B------:R-:W-:Y:S02]  /*a710*/  FMNMX.FTZ R13, R34, R13, !PT ;  /* 0x0000000d220d7209 */ /* 0x000fe40007810000 */
[----:B------:R-:W-:Y:S02]  /*a720*/  FMNMX.FTZ R35, R14, R35, !PT ;  /* 0x000000230e237209 */ /* 0x000fe40007810000 */
[----:B------:R-:W-:Y:S02]  /*a730*/  FSEL R169, R50, -INF , P3 ;  /* 0xff80000032a97808 */ /* 0x000fe40001800000 */
[----:B------:R-:W-:Y:S02]  /*a740*/  ISETP.GT.AND P3, PT, R12, 0x41, PT ;  /* 0x000000410c00780c */ /* 0x000fe40003f64270 */
[----:B------:R-:W-:Y:S02]  /*a750*/  FSEL R174, R56, -INF , P1 ;  /* 0xff80000038ae7808 */ /* 0x000fe40000800000 */
[----:B------:R-:W-:-:S02]  /*a760*/  FMNMX.FTZ R13, R32, R13, !PT ;  /* 0x0000000d200d7209 */ /* 0x000fc40007810000 */
[----:B------:R-:W-:Y:S02]  /*a770*/  FMNMX.FTZ R35, R20, R35, !PT ;  /* 0x0000002314237209 */ /* 0x000fe40007810000 */
[----:B------:R-:W-:Y:S02]  /*a780*/  FSEL R9, R9, -INF , P2 ;  /* 0xff80000009097808 */ /* 0x000fe40001000000 */
[----:B------:R-:W-:Y:S02]  /*a790*/  ISETP.GT.AND P2, PT, R12, 0x48, PT ;  /* 0x000000480c00780c */ /* 0x000fe40003f44270 */
[----:B------:R-:W-:Y:S02]  /*a7a0*/  FSEL R173, R57, -INF , P3 ;  /* 0xff80000039ad7808 */ /* 0x000fe40001800000 */
[----:B------:R-:W-:Y:S02]  /*a7b0*/  FMNMX.FTZ R13, R28, R13, !PT ;  /* 0x0000000d1c0d7209 */ /* 0x000fe40007810000 */
[----:B------:R-:W-:-:S02]  /*a7c0*/  FMNMX.FTZ R6, R174, R35, !PT ;  /* 0x00000023ae067209 */ /* 0x000fc40007810000 */
[----:B------:R-:W-:Y:S02]  /*a7d0*/  FSEL R11, R11, -INF , P5 ;  /* 0xff8000000b0b7808 */ /* 0x000fe40002800000 */
[----:B------:R-:W-:Y:S02]  /*a7e0*/  FSEL R15, R15, -INF , P4 ;  /* 0xff8000000f0f7808 */ /* 0x000fe40002000000 */
[----:B------:R-:W-:Y:S02]  /*a7f0*/  FSEL R180, R58, -INF , P1 ;  /* 0xff8000003ab47808 */ /* 0x000fe40000800000 */
[----:B------:R-:W-:Y:S02]  /*a800*/  FSEL R181, R59, -INF , P3 ;  /* 0xff8000003bb57808 */ /* 0x000fe40001800000 */
[----:B--2---:R-:W-:Y:S02]  /*a810*/  FSEL R184, R62, -INF , P2 ;  /* 0xff8000003eb87808 */ /* 0x004fe40001000000 */
[----:B------:R-:W-:-:S02]  /*a820*/  FSEL R177, R60, -INF , P2 ;  /* 0xff8000003cb17808 */ /* 0x000fc40001000000 */
[C---:B------:R-:W-:Y:S02]  /*a830*/  ISETP.GT.AND P5, PT, R12.reuse, 0x49, PT ;  /* 0x000000490c00780c */ /* 0x040fe40003fa4270 */
[C---:B------:R-:W-:Y:S02]  /*a840*/  ISETP.GT.AND P4, PT, R12.reuse, 0x50, PT ;  /* 0x000000500c00780c */ /* 0x040fe40003f84270 */
[C---:B------:R-:W-:Y:S02]  /*a850*/  ISETP.GT.AND P1, PT, R12.reuse, 0x51, PT ;  /* 0x000000510c00780c */ /* 0x040fe40003f24270 */
[C---:B------:R-:W-:Y:S02]  /*a860*/  ISETP.GT.AND P3, PT, R12.reuse, 0x58, PT ;  /* 0x000000580c00780c */ /* 0x040fe40003f64270 */
[----:B------:R-:W-:Y:S02]  /*a870*/  ISETP.GT.AND P2, PT, R12, 0x59, PT ;  /* 0x000000590c00780c */ /* 0x000fe40003f44270 */
[----:B------:R-:W-:-:S02]  /*a880*/  FMNMX.FTZ R13, R26, R13, !PT ;  /* 0x0000000d1a0d7209 */ /* 0x000fc40007810000 */
[----:B------:R-:W-:Y:S02]  /*a890*/  FMNMX.FTZ R12, R173, R6, !PT ;  /* 0x00000006ad0c7209 */ /* 0x000fe40007810000 */
[----:B-1----:R-:W-:Y:S02]  /*a8a0*/  FSEL R179, R61, -INF , P5 ;  /* 0xff8000003db37808 */ /* 0x002fe40002800000 */
[----:B------:R-:W-:Y:S02]  /*a8b0*/  FMNMX.FTZ R6, R162, R13, !PT ;  /* 0x0000000da2067209 */ /* 0x000fe40007810000 */
[----:B------:R-:W-:Y:S02]  /*a8c0*/  FMNMX.FTZ R12, R177, R12, !PT ;  /* 0x0000000cb10c7209 */ /* 0x000fe40007810000 */
[----:B---3--:R-:W-:Y:S02]  /*a8d0*/  FSEL R186, R64, -INF , P4 ;  /* 0xff80000040ba7808 */ /* 0x008fe40002000000 */
[----:B------:R-:W-:-:S02]  /*a8e0*/  FMNMX.FTZ R13, R167, R6, !PT ;  /* 0x00000006a70d7209 */ /* 0x000fc40007810000 */
[----:B------:R-:W-:Y:S02]  /*a8f0*/  FMNMX.FTZ R35, R179, R12, !PT ;  /* 0x0000000cb3237209 */ /* 0x000fe40007810000 */
[----:B----4-:R-:W-:Y:S02]  /*a900*/  FSEL R185, R65, -INF , P1 ;  /* 0xff80000041b97808 */ /* 0x010fe40000800000 */
[----:B------:R-:W-:Y:S02]  /*a910*/  FMNMX.FTZ R13, R166, R13, !PT ;  /* 0x0000000da60d7209 */ /* 0x000fe40007810000 */
[----:B------:R-:W-:Y:S02]  /*a920*/  FMNMX.FTZ R12, R186, R35, !PT ;  /* 0x00000023ba0c7209 */ /* 0x000fe40007810000 */
[----:B-----5:R-:W-:Y:S02]  /*a930*/  FSEL R183, R68, -INF , P3 ;  /* 0xff80000044b77808 */ /* 0x020fe40001800000 */
[----:B------:R-:W-:-:S02]  /*a940*/  FMNMX.FTZ R6, R164, R13, !PT ;  /* 0x0000000da4067209 */ /* 0x000fc40007810000 */
[----:B------:R-:W-:Y:S02]  /*a950*/  FMNMX.FTZ R12, R185, R12, !PT ;  /* 0x0000000cb90c7209 */ /* 0x000fe40007810000 */
[----:B------:R-:W-:Y:S02]  /*a960*/  FSEL R182, R69, -INF , P2 ;  /* 0xff80000045b67808 */ /* 0x000fe40001000000 */
[----:B------:R-:W-:Y:S02]  /*a970*/  FMNMX.FTZ R6, R169, R6, !PT ;  /* 0x00000006a9067209 */ /* 0x000fe40007810000 */
[----:B------:R-:W-:Y:S02]  /*a980*/  FMNMX.FTZ R13, R183, R12, !PT ;  /* 0x0000000cb70d7209 */ /* 0x000fe40007810000 */
[----:B------:R-:W-:Y:S02]  /*a990*/  FMNMX.FTZ R6, R9, R6, !PT ;  /* 0x0000000609067209 */ /* 0x000fe40007810000 */
[----:B------:R-:W-:-:S02]  /*a9a0*/  FMNMX.FTZ R12, R182, R13, !PT ;  /* 0x0000000db60c7209 */ /* 0x000fc40007810000 */
[----:B------:R-:W-:Y:S02]  /*a9b0*/  FMNMX.FTZ R6, R11, R6, !PT ;  /* 0x000000060b067209 */ /* 0x000fe40007810000 */
[----:B------:R-:W-:Y:S01]  /*a9c0*/  FSEL R176, R63, -INF , P5 ;  /* 0xff8000003fb07808 */ /* 0x000fe20002800000 */
[----:B------:R-:W0:Y:S01]  /*a9d0*/  SHFL.BFLY PT, R35, R12, 0x2, 0x1f ;  /* 0x0c401f000c237f89 */ /* 0x000e2200000e0000 */
[----:B------:R-:W-:Y:S02]  /*a9e0*/  FMNMX.FTZ R13, R15, R6, !PT ;  /* 0x000000060f0d7209 */ /* 0x000fe40007810000 */
[----:B------:R-:W-:Y:S02]  /*a9f0*/  FSEL R178, R66, -INF , P4 ;  /* 0xff80000042b27808 */ /* 0x000fe40002000000 */
[----:B------:R-:W-:Y:S02]  /*aa00*/  FMNMX.FTZ R6, R180, R13, !PT ;  /* 0x0000000db4067209 */ /* 0x000fe40007810000 */
[----:B------:R-:W-:-:S02]  /*aa10*/  FSEL R175, R67, -INF , P1 ;  /* 0xff80000043af7808 */ /* 0x000fc40000800000 */
[----:B------:R-:W-:Y:S02]  /*aa20*/  FMNMX.FTZ R13, R181, R6, !PT ;  /* 0x00000006b50d7209 */ /* 0x000fe40007810000 */
[----:B------:R-:W-:Y:S02]  /*aa30*/  FSEL R172, R70, -INF , P3 ;  /* 0xff80000046ac7808 */ /* 0x000fe40001800000 */
[----:B------:R-:W-:Y:S02]  /*aa40*/  FMNMX.FTZ R13, R184, R13, !PT ;  /* 0x0000000db80d7209 */ /* 0x000fe40007810000 */
[----:B------:R-:W-:Y:S02]  /*aa50*/  FSEL R171, R71, -INF , P2 ;  /* 0xff80000047ab7808 */ /* 0x000fe40001000000 */
[----:B------:R-:W-:-:S04]  /*aa60*/  FMNMX.FTZ R13, R176, R13, !PT ;  /* 0x0000000db00d7209 */ /* 0x000fc80007810000 */
[----:B------:R-:W-:Y:S02]  /*aa70*/  FMNMX.FTZ R6, R178, R13, !PT ;  /* 0x0000000db2067209 */ /* 0x000fe40007810000 */
[----:B0-----:R-:W-:Y:S01]  /*aa80*/  FMNMX.FTZ R37, R12, R35, !PT ;  /* 0x000000230c257209 */ /* 0x001fe20007810000 */
[----:B------:R-:W-:Y:S01]  /*aa90*/  IMAD.U32 R12, RZ, RZ, UR4 ;  /* 0x00000004ff0c7e24 */ /* 0x000fe2000f8e00ff */
[----:B------:R-:W-:-:S03]  /*aaa0*/  FMNMX.FTZ R13, R175, R6, !PT ;  /* 0x00000006af0d7209 */ /* 0x000fc60007810000 */
[----:B------:R-:W0:Y:S01]  /*aab0*/  SHFL.BFLY PT, R38, R37, 0x1, 0x1f ;  /* 0x0c201f0025267f89 */ /* 0x000e2200000e0000 */
[----:B------:R-:W-:-:S04]  /*aac0*/  FMNMX.FTZ R6, R172, R13, !PT ;  /* 0x0000000dac067209 */ /* 0x000fc80007810000 */
[----:B------:R-:W-:-:S05]  /*aad0*/  FMNMX.FTZ R35, R171, R6, !PT ;  /* 0x00000006ab237209 */ /* 0x000fca0007810000 */
[----:B------:R-:W1:Y:S01]  /*aae0*/  SHFL.BFLY PT, R40, R35, 0x2, 0x1f ;  /* 0x0c401f0023287f89 */ /* 0x000e6200000e0000 */
[----:B0-----:R-:W-:-:S04]  /*aaf0*/  FMNMX.FTZ R13, R37, R38, !PT ;  /* 0x00000026250d7209 */ /* 0x001fc80007810000 */
[C---:B------:R-:W-:Y:S01]  /*ab00*/  FSETP.NEU.FTZ.AND P1, PT, R13.reuse, -INF , PT ;  /* 0xff8000000d00780b */ /* 0x040fe20003f3d000 */
[----:B------:R-:W-:-:S05]  /*ab10*/  FMUL.FTZ R6, R13, R12 ;  /* 0x0000000c0d067220 */ /* 0x000fca0000410000 */
[----:B------:R-:W-:Y:S02]  /*ab20*/  FSEL R6, R6, RZ, P1 ;  /* 0x000000ff06067208 */ /* 0x000fe40000800000 */
[----:B-1----:R-:W-:-:S03]  /*ab30*/  FMNMX.FTZ R40, R35, R40, !PT ;  /* 0x0000002823287209 */ /* 0x002fc60007810000 */
[-CC-:B------:R-:W-:Y:S01]  /*ab40*/  FFMA.FTZ R37, R5, R12.reuse, -R6.reuse ;  /* 0x0000000c05257223 */ /* 0x180fe20000010806 */
[-CC-:B------:R-:W-:Y:S01]  /*ab50*/  FFMA.FTZ R7, R7, R12.reuse, -R6.reuse ;  /* 0x0000000c07077223 */ /* 0x180fe20000010806 */
[----:B------:R-:W0:Y:S01]  /*ab60*/  SHFL.BFLY PT, R5, R40, 0x1, 0x1f ;  /* 0x0c201f0028057f89 */ /* 0x000e2200000e0000 */
[-CC-:B------:R-:W-:Y:S01]  /*ab70*/  FFMA.FTZ R25, R25, R12.reuse, -R6.reuse ;  /* 0x0000000c19197223 */ /* 0x180fe20000010806 */
[-CC-:B------:R-:W-:Y:S01]  /*ab80*/  FFMA.FTZ R21, R21, R12.reuse, -R6.reuse ;  /* 0x0000000c15157223 */ /* 0x180fe20000010806 */
[----:B------:R1:W-:Y:S01]  /*ab90*/  MUFU.EX2 R152, R7 ;  /* 0x0000000700987308 */ /* 0x0003e20000000800 */
        /* <DEDUP_REMOVED lines=11> */
[----:B------:R-:W-:-:S04]  /*ac50*/  FFMA.FTZ R183, R183, R12, -R6 ;  /* 0x0000000cb7b77223 */ /* 0x000fc80000010806 */
[----:B------:R-:W2:Y:S01]  /*ac60*/  MUFU.EX2 R37, R37 ;  /* 0x0000002500257308 */ /* 0x000ea20000000800 */
[----:B0-----:R-:W-:-:S07]  /*ac70*/  FMNMX.FTZ R170, R40, R5, !PT ;  /* 0x0000000528aa7209 */ /* 0x001fce0007810000 */
[----:B------:R0:W-:Y:S01]  /*ac80*/  MUFU.EX2 R154, R21 ;  /* 0x00000015009a7308 */ /* 0x0001e20000000800 */
[C---:B------:R-:W-:Y:S01]  /*ac90*/  FSETP.NEU.FTZ.AND P1, PT, R170.reuse, -INF , PT ;  /* 0xff800000aa00780b */ /* 0x040fe20003f3d000 */
[----:B------:R-:W-:-:S05]  /*aca0*/  FMUL.FTZ R5, R170, R12 ;  /* 0x0000000caa057220 */ /* 0x000fca0000410000 */
[----:B-1----:R-:W-:Y:S01]  /*acb0*/  FSEL R7, R5, RZ, P1 ;  /* 0x000000ff05077208 */ /* 0x002fe20000800000 */
[----:B------:R1:W-:Y:S01]  /*acc0*/  MUFU.EX2 R156, R29 ;  /* 0x0000001d009c7308 */ /* 0x0003e20000000800 */
[----:B0-----:R-:W-:-:S03]  /*acd0*/  FFMA.FTZ R21, R33, R12, -R6 ;  /* 0x0000000c21157223 */ /* 0x001fc60000010806 */
[-CC-:B------:R-:W-:Y:S01]  /*ace0*/  FFMA.FTZ R25, R4, R12.reuse, -R7.reuse ;  /* 0x0000000c04197223 */ /* 0x180fe20000010807 */
[-CC-:B------:R-:W-:Y:S01]  /*acf0*/  FFMA.FTZ R24, R24, R12.reuse, -R7.reuse ;  /* 0x0000000c18187223 */ /* 0x180fe20000010807 */
[-CC-:B------:R-:W-:Y:S01]  /*ad00*/  FFMA.FTZ R30, R30, R12.reuse, -R7.reuse ;  /* 0x0000000c1e1e7223 */ /* 0x180fe20000010807 */
[----:B------:R-:W-:Y:S01]  /*ad10*/  VIADD R4, R3, 0x32440 ;  /* 0x0003244003047836 */ /* 0x000fe20000000000 */
[----:B------:R0:W-:Y:S01]  /*ad20*/  MUFU.EX2 R153, R25 ;  /* 0x0000001900997308 */ /* 0x0001e20000000800 */
[-CC-:B------:R-:W-:Y:S01]  /*ad30*/  FFMA.FTZ R36, R36, R12.reuse, -R7.reuse ;  /* 0x0000000c24247223 */ /* 0x180fe20000010807 */
[-CC-:B------:R-:W-:Y:S01]  /*ad40*/  FFMA.FTZ R34, R34, R12.reuse, -R7.reuse ;  /* 0x0000000c22227223 */ /* 0x180fe20000010807 */
[-C--:B------:R-:W-:Y:S01]  /*ad50*/  FFMA.FTZ R32, R32, R12.reuse, -R7 ;  /* 0x0000000c20207223 */ /* 0x080fe20000010807 */
[----:B------:R-:W-:Y:S01]  /*ad60*/  PRMT R5, R190, 0x654, R4 ;  /* 0x00000654be057816 */ /* 0x000fe20000000004 */
[----:B------:R-:W-:Y:S02]  /*ad70*/  IMAD R4, R201, 0xc00, R219 ;  /* 0x00000c00c9047824 */ /* 0x000fe400078e02db */
[-CC-:B------:R-:W-:Y:S01]  /*ad80*/  FFMA.FTZ R160, R26, R12.reuse, -R7.reuse ;  /* 0x0000000c1aa07223 */ /* 0x180fe20000010807 */
[----:B-1----:R-:W-:Y:S01]  /*ad90*/  IMAD.MOV.U32 R29, RZ, RZ, 0x40000040 ;  /* 0x40000040ff1d7424 */ /* 0x002fe200078e00ff */
[----:B------:R1:W3:Y:S01]  /*ada0*/  MUFU.EX2 R38, R24 ;  /* 0x0000001800267308 */ /* 0x0002e20000000800 */
[----:B------:R4:W-:Y:S01]  /*adb0*/  SYNCS.ARRIVE.TRANS64.RED.A1T0 RZ, [R5+URZ], RZ ;  /* 0x000000ff05ff79a7 */ /* 0x0009e2000810043f */
[----:B0-----:R-:W-:Y:S01]  /*adc0*/  IMAD.MOV.U32 R25, RZ, RZ, 0x40000040 ;  /* 0x40000040ff197424 */ /* 0x001fe200078e00ff */
[----:B------:R-:W-:Y:S01]  /*add0*/  R2UR UR6, R4 ;  /* 0x00000000040672ca */ /* 0x000fe200000e0000 */
[-CC-:B------:R-:W-:Y:S01]  /*ade0*/  FFMA.FTZ R11, R11, R12.reuse, -R7.reuse ;  /* 0x0000000c0b0b7223 */ /* 0x180fe20000010807 */
[----:B------:R-:W-:Y:S01]  /*adf0*/  R2UR UR19, R29 ;  /* 0x000000001d1372ca */ /* 0x000fe200000e0000 */
[----:B------:R-:W-:Y:S01]  /*ae00*/  FFMA.FTZ R176, R176, R12, -R7 ;  /* 0x0000000cb0b07223 */ /* 0x000fe20000010807 */
[----:B------:R-:W-:Y:S01]  /*ae10*/  R2UR UR15, R25 ;  /* 0x00000000190f72ca */ /* 0x000fe200000e0000 */
[----:B------:R0:W5:Y:S01]  /*ae20*/  MUFU.EX2 R155, R30 ;  /* 0x0000001e009b7308 */ /* 0x0001620000000800 */
[----:B----4-:R-:W-:-:S02]  /*ae30*/  IMAD.MOV.U32 R5, RZ, RZ, 0x40000040 ;  /* 0x40000040ff057424 */ /* 0x010fc400078e00ff */
[----:B--2---:R-:W-:Y:S01]  /*ae40*/  FADD.FTZ R25, R37, R152 ;  /* 0x0000009825197221 */ /* 0x004fe20000010000 */
[----:B-1----:R-:W-:Y:S01]  /*ae50*/  VIADD R24, R4, 0x100 ;  /* 0x0000010004187836 */ /* 0x002fe20000000000 */
[----:B------:R-:W-:Y:S01]  /*ae60*/  F2FP.BF16.F32.PACK_AB R152, R152, R37 ;  /* 0x000000259898723e */ /* 0x000fe200000010ff */
[-CC-:B------:R-:W-:Y:S01]  /*ae70*/  FFMA.FTZ R178, R178, R12.reuse, -R7.reuse ;  /* 0x0000000cb2b27223 */ /* 0x180fe20000010807 */
[----:B------:R-:W-:Y:S01]  /*ae80*/  R2UR UR7, R5 ;  /* 0x00000000050772ca */ /* 0x000fe200000e0000 */
[----:B------:R-:W-:Y:S01]  /*ae90*/  FFMA.FTZ R5, R28, R12, -R7 ;  /* 0x0000000c1c057223 */ /* 0x000fe20000010807 */
[----:B------:R-:W1:Y:S01]  /*aea0*/  MUFU.EX2 R36, R36 ;  /* 0x0000002400247308 */ /* 0x000e620000000800 */
[----:B---3--:R-:W-:Y:S01]  /*aeb0*/  FADD.FTZ R26, R153, R38 ;  /* 0x00000026991a7221 */ /* 0x008fe20000010000 */
[----:B0-----:R-:W-:Y:S01]  /*aec0*/  VIADD R30, R4, 0x80 ;  /* 0x00000080041e7836 */ /* 0x001fe20000000000 */
[----:B------:R-:W-:Y:S01]  /*aed0*/  R2UR UR14, R24 ;  /* 0x00000000180e72ca */ /* 0x000fe200000e0000 */
[----:B------:R-:W-:Y:S01]  /*aee0*/  VIADD R24, R4, 0x200 ;  /* 0x0000020004187836 */ /* 0x000fe20000000000 */
[----:B------:R-:W-:Y:S01]  /*aef0*/  F2FP.BF16.F32.PACK_AB R153, R38, R153 ;  /* 0x000000992699723e */ /* 0x000fe200000010ff */
[----:B------:R-:W-:Y:S01]  /*af00*/  VIADD R28, R4, 0x180 ;  /* 0x00000180041c7836 */ /* 0x000fe20000000000 */
[----:B------:R-:W-:Y:S01]  /*af10*/  R2UR UR10, R30 ;  /* 0x000000001e0a72ca */ /* 0x000fe200000e0000 */
[----:B------:R-:W0:Y:S01]  /*af20*/  MUFU.EX2 R34, R34 ;  /* 0x0000002200227308 */ /* 0x000e220000000800 */
[----:B-----5:R-:W-:Y:S01]  /*af30*/  FADD.FTZ R29, R155, R26 ;  /* 0x0000001a9b1d7221 */ /* 0x020fe20000010000 */
[----:B------:R-:W-:Y:S01]  /*af40*/  FADD.FTZ R30, R154, R25 ;  /* 0x000000199a1e7221 */ /* 0x000fe20000010000 */
[----:B------:R-:W-:Y:S01]  /*af50*/  R2UR UR22, R24 ;  /* 0x00000000181672ca */ /* 0x000fe200000e0000 */
[----:B------:R-:W-:Y:S01]  /*af60*/  IMAD.MOV.U32 R25, RZ, RZ, 0x40000040 ;  /* 0x40000040ff197424 */ /* 0x000fe200078e00ff */
[C---:B------:R-:W-:Y:S01]  /*af70*/  F2FP.BF16.F32.PACK_AB R154, R35.reuse, R154 ;  /* 0x0000009a239a723e */ /* 0x040fe200000010ff */
[----:B------:R-:W-:Y:S01]  /*af80*/  FADD.FTZ R30, R35, R30 ;  /* 0x0000001e231e7221 */ /* 0x000fe20000010000 */
[----:B------:R-:W-:Y:S01]  /*af90*/  R2UR UR18, R28 ;  /* 0x000000001c1272ca */ /* 0x000fe200000e0000 */
[----:B------:R-:W2:Y:S01]  /*afa0*/  MUFU.EX2 R27, R27 ;  /* 0x0000001b001b7308 */ /* 0x000ea20000000800 */
[C---:B-1----:R-:W-:Y:S01]  /*afb0*/  FADD.FTZ R29, R36.reuse, R29 ;  /* 0x0000001d241d7221 */ /* 0x042fe20000010000 */
[----:B------:R-:W-:Y:S01]  /*afc0*/  F2FP.BF16.F32.PACK_AB R155, R36, R155 ;  /* 0x0000009b249b723e */ /* 0x000fe200000010ff */
[----:B------:R-:W-:Y:S01]  /*afd0*/  VIADD R4, R4, 0x280 ;  /* 0x0000028004047836 */ /* 0x000fe20000000000 */
[----:B------:R-:W-:Y:S01]  /*afe0*/  R2UR UR23, R25 ;  /* 0x00000000191772ca */ /* 0x000fe200000e0000 */
[-CC-:B------:R-:W-:Y:S01]  /*aff0*/  FFMA.FTZ R175, R175, R12.reuse, -R7.reuse ;  /* 0x0000000cafaf7223 */ /* 0x180fe20000010807 */
[----:B------:R-:W-:-:S02]  /*b000*/  FFMA.FTZ R172, R172, R12, -R7 ;  /* 0x0000000cacac7223 */ /* 0x000fc40000010807 */
[----:B------:R-:W1:Y:S01]  /*b010*/  MUFU.EX2 R157, R32 ;  /* 0x00000020009d7308 */ /* 0x000e620000000800 */
[----:B0-----:R-:W-:-:S07]  /*b020*/  FADD.FTZ R24, R34, R29 ;  /* 0x0000001d22187221 */ /* 0x001fce0000010000 */
[----:B------:R2:W0:Y:S08]  /*b030*/  MUFU.EX2 R159, R5 ;  /* 0x00000005009f7308 */ /* 0x0004300000000800 */
[----:B------:R3:W4:Y:S01]  /*b040*/  MUFU.EX2 R158, R31 ;  /* 0x0000001f009e7308 */ /* 0x0007220000000800 */
[----:B--2---:R-:W-:Y:S01]  /*b050*/  FADD.FTZ R5, R27, R30 ;  /* 0x0000001e1b057221 */ /* 0x004fe20000010000 */
[C---:B-1----:R-:W-:Y:S01]  /*b060*/  FADD.FTZ R24, R157.reuse, R24 ;  /* 0x000000189d187221 */ /* 0x042fe20000010000 */
[----:B------:R-:W-:-:S02]  /*b070*/  F2FP.BF16.F32.PACK_AB R157, R157, R34 ;  /* 0x000000229d9d723e */ /* 0x000fc400000010ff */
[C---:B------:R-:W-:Y:S01]  /*b080*/  FADD.FTZ R5, R156.reuse, R5 ;  /* 0x000000059c057221 */ /* 0x040fe20000010000 */
[----:B------:R-:W-:Y:S02]  /*b090*/  F2FP.BF16.F32.PACK_AB R156, R156, R27 ;  /* 0x0000001b9c9c723e */ /* 0x000fe400000010ff */
[----:B------:R-:W1:Y:S01]  /*b0a0*/  MUFU.EX2 R21, R21 ;  /* 0x0000001500157308 */ /* 0x000e620000000800 */
[----:B---3--:R-:W-:Y:S02]  /*b0b0*/  IMAD.MOV.U32 R31, RZ, RZ, 0x40000040 ;  /* 0x40000040ff1f7424 */ /* 0x008fe400078e00ff */
[----:B0-----:R-:W-:-:S03]  /*b0c0*/  FADD.FTZ R188, R159, R24 ;  /* 0x000000189fbc7221 */ /* 0x001fc60000010000 */
[----:B------:R-:W-:Y:S02]  /*b0d0*/  R2UR UR11, R31 ;  /* 0x000000001f0b72ca */ /* 0x000fe400000e0000 */
[----:B------:R-:W0:Y:S01]  /*b0e0*/  MUFU.EX2 R160, R160 ;  /* 0x000000a000a07308 */ /* 0x000e220000000800 */
[----:B----4-:R-:W-:-:S07]  /*b0f0*/  FADD.FTZ R5, R158, R5 ;  /* 0x000000059e057221 */ /* 0x010fce0000010000 */
[----:B------:R-:W2:Y:S01]  /*b100*/  MUFU.EX2 R163, R163 ;  /* 0x000000a300a37308 */ /* 0x000ea20000000800 */
[C---:B-1----:R-:W-:Y:S01]  /*b110*/  F2FP.BF16.F32.PACK_AB R158, R21.reuse, R158 ;  /* 0x0000009e159e723e */ /* 0x042fe200000010ff */
[----:B------:R-:W-:Y:S01]  /*b120*/  FADD.FTZ R21, R21, R5 ;  /* 0x0000000515157221 */ /* 0x000fe20000010000 */
[----:B------:R-:W-:-:S05]  /*b130*/  IMAD.MOV.U32 R5, RZ, RZ, 0x40000040 ;  /* 0x40000040ff057424 */ /* 0x000fca00078e00ff */
[----:B------:R-:W-:Y:S01]  /*b140*/  MUFU.EX2 R8, R8 ;  /* 0x0000000800087308 */ /* 0x000fe20000000800 */
[----:B0-----:R-:W-:-:S07]  /*b150*/  F2FP.BF16.F32.PACK_AB R159, R160, R159 ;  /* 0x0000009fa09f723e */ /* 0x001fce00000010ff */
[----:B------:R-:W-:Y:S08]  /*b160*/  MUFU.EX2 R10, R10 ;  /* 0x0000000a000a7308 */ /* 0x000ff00000000800 */
        /* <DEDUP_REMOVED lines=8> */
[----:B------:R-:W-:Y:S01]  /*b1f0*/  MUFU.EX2 R172, R172 ;  /* 0x000000ac00ac7308 */ /* 0x000fe20000000800 */
[----:B------:R0:W-:Y:S06]  /*b200*/  BAR.SYNC.DEFER_BLOCKING R72, 0x100 ;  /* 0x000400480000751d */ /* 0x0001ec0000010000 */
[----:B0-----:R-:W-:-:S06]  /*b210*/  WARPGROUP.ARRIVE ;  /* 0x00000000000079c5 */ /* 0x001fcc0000000000 */
[----:B------:R-:W-:Y:S01]  /*b220*/  HGMMA.64x256x16.F32.BF16 R24, R152, gdesc[UR4].tnspB, RZ, !UPT, gsb0 ;  /* 0x43e0000498187df0 */ /* 0x000fe2000c0018ff */
[----:B------:R-:W-:Y:S01]  /*b230*/  R2UR UR6, R4 ;  /* 0x00000000040672ca */ /* 0x000fe200000e0000 */
[-CC-:B------:R-:W-:Y:S01]  /*b240*/  FFMA.FTZ R4, R174, R12.reuse, -R6.reuse ;  /* 0x0000000cae047223 */ /* 0x180fe20000010806 */
[----:B------:R-:W-:Y:S01]  /*b250*/  R2UR UR7, R5 ;  /* 0x00000000050772ca */ /* 0x000fe200000e0000 */
[----:B------:R-:W-:-:S04]  /*b260*/  FFMA.FTZ R5, R173, R12, -R6 ;  /* 0x0000000cad057223 */ /* 0x000fc80000010806 */
[----:B------:R-:W-:Y:S08]  /*b270*/  MUFU.EX2 R4, R4 ;  /* 0x0000000400047308 */ /* 0x000ff00000000800 */
[----:B------:R-:W-:Y:S01]  /*b280*/  MUFU.EX2 R5, R5 ;  /* 0x0000000500057308 */ /* 0x000fe20000000800 */
[----:B------:R-:W-:Y:S02]  /*b290*/  WARPGROUP.DEPBAR.LE gsb0, 0x0 ;  /* 0x00008000000079c5 */ /* 0x000fe40000010000 */
[----:B------:R-:W-:-:S09]  /*b2a0*/  WARPGROUP.ARRIVE ;  /* 0x00000000000079c5 */ /* 0x000fd20000000000 */
[----:B------:R-:W-:Y:S03]  /*b2b0*/  HGMMA.64x256x16.F32.BF16 R24, R156, gdesc[UR8].tnspB, R24, gsb0 ;  /* 0x43e000089c187df0 */ /* 0x000fe60008001818 */
[----:B------:R-:W-:Y:S02]  /*b2c0*/  WARPGROUP.DEPBAR.LE gsb0, 0x0 ;  /* 0x00008000000079c5 */ /* 0x000fe40000010000 */
[-CC-:B------:R-:W-:Y:S01]  /*b2d0*/  FFMA.FTZ R156, R161, R12.reuse, -R6.reuse ;  /* 0x0000000ca19c7223 */ /* 0x180fe20000010806 */
[-CC-:B------:R-:W-:Y:S01]  /*b2e0*/  FFMA.FTZ R158, R165, R12.reuse, -R6.reuse ;  /* 0x0000000ca59e7223 */ /* 0x180fe20000010806 */
[-CC-:B------:R-:W-:Y:S01]  /*b2f0*/  FFMA.FTZ R161, R162, R12.reuse, -R7.reuse ;  /* 0x0000000ca2a17223 */ /* 0x180fe20000010807 */
[-C--:B------:R-:W-:Y:S01]  /*b300*/  FFMA.FTZ R157, R168, R12.reuse, -R6 ;  /* 0x0000000ca89d7223 */ /* 0x080fe20000010806 */
[-CC-:B------:R-:W-:Y:S01]  /*b310*/  FFMA.FTZ R162, R167, R12.reuse, -R7.reuse ;  /* 0x0000000ca7a27223 */ /* 0x180fe20000010807 */
[-CC-:B------:R-:W-:Y:S01]  /*b320*/  FFMA.FTZ R165, R166, R12.reuse, -R7.reuse ;  /* 0x0000000ca6a57223 */ /* 0x180fe20000010807 */
[-CC-:B------:R-:W-:Y:S01]  /*b330*/  FFMA.FTZ R159, R164, R12.reuse, -R7.reuse ;  /* 0x0000000ca49f7223 */ /* 0x180fe20000010807 */
[----:B------:R-:W0:Y:S01]  /*b340*/  MUFU.EX2 R156, R156 ;  /* 0x0000009c009c7308 */ /* 0x000e220000000800 */
[-CC-:B------:R-:W-:Y:S01]  /*b350*/  FFMA.FTZ R166, R9, R12.reuse, -R7.reuse ;  /* 0x0000000c09a67223 */ /* 0x180fe20000010807 */
[-CC-:B------:R-:W-:Y:S01]  /*b360*/  FFMA.FTZ R164, R169, R12.reuse, -R7.reuse ;  /* 0x0000000ca9a47223 */ /* 0x180fe20000010807 */
[-C--:B------:R-:W-:Y:S01]  /*b370*/  FFMA.FTZ R9, R15, R12.reuse, -R7 ;  /* 0x0000000c0f097223 */ /* 0x080fe20000010807 */
[----:B------:R-:W-:Y:S01]  /*b380*/  FADD.FTZ R169, R160, R188 ;  /* 0x000000bca0a97221 */ /* 0x000fe20000010000 */
[----:B--2---:R-:W-:Y:S01]  /*b390*/  FADD.FTZ R168, R163, R21 ;  /* 0x00000015a3a87221 */ /* 0x004fe20000010000 */
[-CC-:B------:R-:W-:Y:S01]  /*b3a0*/  FFMA.FTZ R15, R177, R12.reuse, -R6.reuse ;  /* 0x0000000cb10f7223 */ /* 0x180fe20000010806 */
[-CC-:B------:R-:W-:Y:S01]  /*b3b0*/  FFMA.FTZ R21, R179, R12.reuse, -R6.reuse ;  /* 0x0000000cb3157223 */ /* 0x180fe20000010806 */
[----:B------:R-:W-:Y:S01]  /*b3c0*/  MUFU.EX2 R157, R157 ;  /* 0x0000009d009d7308 */ /* 0x000fe20000000800 */
[-CC-:B------:R-:W-:Y:S01]  /*b3d0*/  FFMA.FTZ R160, R180, R12.reuse, -R7.reuse ;  /* 0x0000000cb4a07223 */ /* 0x180fe20000010807 */
[-C--:B------:R-:W-:Y:S01]  /*b3e0*/  FFMA.FTZ R167, R184, R12.reuse, -R7 ;  /* 0x0000000cb8a77223 */ /* 0x080fe20000010807 */
[----:B------:R-:W-:-:S05]  /*b3f0*/  FFMA.FTZ R6, R182, R12, -R6 ;  /* 0x0000000cb6067223 */ /* 0x000fca0000010806 */
[----:B------:R-:W1:Y:S01]  /*b400*/  MUFU.EX2 R158, R158 ;  /* 0x0000009e009e7308 */ /* 0x000e620000000800 */
[----:B0-----:R-:W-:Y:S01]  /*b410*/  F2FP.BF16.F32.PACK_AB R152, R156, R163 ;  /* 0x000000a39c98723e */ /* 0x001fe200000010ff */
[-CC-:B------:R-:W-:Y:S01]  /*b420*/  FFMA.FTZ R163, R181, R12.reuse, -R7.reuse ;  /* 0x0000000cb5a37223 */ /* 0x180fe20000010807 */
[----:B------:R-:W-:-:S05]  /*b430*/  FFMA.FTZ R7, R171, R12, -R7 ;  /* 0x0000000cab077223 */ /* 0x000fca0000010807 */
[----:B------:R-:W-:Y:S08]  /*b440*/  MUFU.EX2 R161, R161 ;  /* 0x000000a100a17308 */ /* 0x000ff00000000800 */
[----:B------:R-:W0:Y:S01]  /*b450*/  MUFU.EX2 R162, R162 ;  /* 0x000000a200a27308 */ /* 0x000e220000000800 */
[----:B-1----:R-:W-:-:S07]  /*b460*/  F2FP.BF16.F32.PACK_AB R154, R158, R157 ;  /* 0x0000009d9e9a723e */ /* 0x002fce00000010ff */
[----:B------:R-:W1:Y:S08]  /*b470*/  MUFU.EX2 R165, R165 ;  /* 0x000000a500a57308 */ /* 0x000e700000000800 */
[----:B------:R-:W2:Y:S01]  /*b480*/  MUFU.EX2 R159, R159 ;  /* 0x0000009f009f7308 */ /* 0x000ea20000000800 */
[----:B0-----:R-:W-:Y:S01]  /*b490*/  F2FP.BF16.F32.PACK_AB R153, R162, R161 ;  /* 0x000000a1a299723e */ /* 0x001fe200000010ff */
[----:B------:R-:W-:-:S04]  /*b4a0*/  FADD.FTZ R161, R161, R169 ;  /* 0x000000a9a1a17221 */ /* 0x000fc80000010000 */
[----:B------:R-:W-:Y:S02]  /*b4b0*/  FADD.FTZ R161, R162, R161 ;  /* 0x000000a1a2a17221 */ /* 0x000fe40000010000 */
[----:B------:R-:W0:Y:S02]  /*b4c0*/  MUFU.EX2 R164, R164 ;  /* 0x000000a400a47308 */ /* 0x000e240000000800 */
[----:B-1----:R-:W-:-:S06]  /*b4d0*/  FADD.FTZ R161, R165, R161 ;  /* 0x000000a1a5a17221 */ /* 0x002fcc0000010000 */
[----:B------:R-:W1:Y:S01]  /*b4e0*/  MUFU.EX2 R166, R166 ;  /* 0x000000a600a67308 */ /* 0x000e620000000800 */
[C---:B--2---:R-:W-:Y:S01]  /*b4f0*/  F2FP.BF16.F32.PACK_AB R155, R159.reuse, R165 ;  /* 0x000000a59f9b723e */ /* 0x044fe200000010ff */
[----:B------:R-:W-:-:S03]  /*b500*/  FADD.FTZ R161, R159, R161 ;  /* 0x000000a19fa17221 */ /* 0x000fc60000010000 */
[----:B------:R-:W-:-:S03]  /*b510*/  WARPGROUP.ARRIVE ;  /* 0x00000000000079c5 */ /* 0x000fc60000000000 */
[----:B------:R-:W2:Y:S01]  /*b520*/  MUFU.EX2 R9, R9 ;  /* 0x0000000900097308 */ /* 0x000ea20000000800 */
[----:B0-----:R-:W-:Y:S02]  /*b530*/  FADD.FTZ R161, R164, R161 ;  /* 0x000000a1a4a17221 */ /* 0x001fe40000010000 */
[----:B------:R-:W-:Y:S05]  /*b540*/  HGMMA.64x256x16.F32.BF16 R24, R152, gdesc[UR12].tnspB, R24, gsb0 ;  /* 0x43e0000c98187df0 */ /* 0x000fea0008001818 */
[----:B------:R-:W-:Y:S01]  /*b550*/  MUFU.EX2 R15, R15 ;  /* 0x0000000f000f7308 */ /* 0x000fe20000000800 */
[----:B-1----:R-:W-:-:S07]  /*b560*/  FADD.FTZ R161, R166, R161 ;  /* 0x000000a1a6a17221 */ /* 0x002fce0000010000 */
[----:B------:R-:W-:Y:S08]  /*b570*/  MUFU.EX2 R21, R21 ;  /* 0x0000001500157308 */ /* 0x000ff00000000800 */
[----:B------:R-:W0:Y:S08]  /*b580*/  MUFU.EX2 R160, R160 ;  /* 0x000000a000a07308 */ /* 0x000e300000000800 */
[----:B------:R-:W1:Y:S08]  /*b590*/  MUFU.EX2 R163, R163 ;  /* 0x000000a300a37308 */ /* 0x000e700000000800 */
[----:B------:R-:W3:Y:S08]  /*b5a0*/  MUFU.EX2 R167, R167 ;  /* 0x000000a700a77308 */ /* 0x000ef00000000800 */
[----:B------:R-:W-:Y:S08]  /*b5b0*/  MUFU.EX2 R6, R6 ;  /* 0x0000000600067308 */ /* 0x000ff00000000800 */
[----:B------:R-:W-:Y:S01]  /*b5c0*/  MUFU.EX2 R7, R7 ;  /* 0x0000000700077308 */ /* 0x000fe20000000800 */
[----:B------:R-:W-:-:S02]  /*b5d0*/  WARPGROUP.DEPBAR.LE gsb0, 0x0 ;  /* 0x00008000000079c5 */ /* 0x000fc40000010000 */
[----:B------:R-:W-:Y:S02]  /*b5e0*/  F2FP.BF16.F32.PACK_AB R152, R10, R8 ;  /* 0x000000080a98723e */ /* 0x000fe400000010ff */
[----:B------:R-:W-:Y:S02]  /*b5f0*/  F2FP.BF16.F32.PACK_AB R153, R166, R164 ;  /* 0x000000a4a699723e */ /* 0x000fe400000010ff */
[----:B------:R-:W-:Y:S02]  /*b600*/  F2FP.BF16.F32.PACK_AB R154, R20, R14 ;  /* 0x0000000e149a723e */ /* 0x000fe400000010ff */
[----:B--2---:R-:W-:Y:S01]  /*b610*/  F2FP.BF16.F32.PACK_AB R155, R9, R11 ;  /* 0x0000000b099b723e */ /* 0x004fe200000010ff */
[----:B------:R-:W-:-:S03]  /*b620*/  FADD.FTZ R11, R11, R161 ;  /* 0x000000a10b0b7221 */ /* 0x000fc60000010000 */
[----:B------:R-:W-:Y:S01]  /*b630*/  WARPGROUP.ARRIVE ;  /* 0x00000000000079c5 */ /* 0x000fe20000000000 */
[----:B------:R-:W-:-:S04]  /*b640*/  FADD.FTZ R11, R9, R11 ;  /* 0x0000000b090b7221 */ /* 0x000fc80000010000 */
[----:B0-----:R-:W-:Y:S01]  /*b650*/  FADD.FTZ R11, R160, R11 ;  /* 0x0000000ba00b7221 */ /* 0x001fe20000010000 */
[----:B------:R-:W-:Y:S03]  /*b660*/  HGMMA.64x256x16.F32.BF16 R24, R152, gdesc[UR16].tnspB, R24, gsb0 ;  /* 0x43e0001098187df0 */ /* 0x000fe60008001818 */
[----:B-1----:R-:W-:-:S04]  /*b670*/  FADD.FTZ R11, R163, R11 ;  /* 0x0000000ba30b7221 */ /* 0x002fc80000010000 */
[----:B---3--:R-:W-:Y:S01]  /*b680*/  FADD.FTZ R11, R167, R11 ;  /* 0x0000000ba70b7221 */ /* 0x008fe20000010000 */
[----:B------:R-:W-:Y:S02]  /*b690*/  WARPGROUP.DEPBAR.LE gsb0, 0x0 ;  /* 0x00008000000079c5 */ /* 0x000fe40000010000 */
[----:B------:R-:W-:Y:S01]  /*b6a0*/  FADD.FTZ R152, R156, R168 ;  /* 0x000000a89c987221 */ /* 0x000fe20000010000 */
[----:B------:R-:W-:Y:S01]  /*b6b0*/  F2FP.BF16.F32.PACK_AB R153, R163, R160 ;  /* 0x000000a0a399723e */ /* 0x000fe200000010ff */
[----:B------:R-:W0:Y:S01]  /*b6c0*/  MUFU.EX2 R156, R176 ;  /* 0x000000b0009c7308 */ /* 0x000e220000000800 */
[----:B------:R-:W-:Y:S01]  /*b6d0*/  F2FP.BF16.F32.PACK_AB R154, R21, R15 ;  /* 0x0000000f159a723e */ /* 0x000fe200000010ff */
[----:B------:R-:W-:-:S04]  /*b6e0*/  FADD.FTZ R152, R157, R152 ;  /* 0x000000989d987221 */ /* 0x000fc80000010000 */
[----:B------:R-:W-:Y:S01]  /*b6f0*/  FADD.FTZ R158, R158, R152 ;  /* 0x000000989e9e7221 */ /* 0x000fe20000010000 */
[----:B------:R-:W-:-:S03]  /*b700*/  F2FP.BF16.F32.PACK_AB R152, R5, R4 ;  /* 0x000000040598723e */ /* 0x000fc600000010ff */
[----:B------:R-:W-:-:S04]  /*b710*/  FADD.FTZ R158, R8, R158 ;  /* 0x0000009e089e7221 */ /* 0x000fc80000010000 */
[----:B------:R-:W-:Y:S01]  /*b720*/  FADD.FTZ R158, R10, R158 ;  /* 0x0000009e0a9e7221 */ /* 0x000fe20000010000 */
[----:B0-----:R-:W-:-:S03]  /*b730*/  F2FP.BF16.F32.PACK_AB R155, R156, R167 ;  /* 0x000000a79c9b723e */ /* 0x001fc600000010ff */
[----:B------:R-:W-:Y:S01]  /*b740*/  FADD.FTZ R158, R14, R158 ;  /* 0x0000009e0e9e7221 */ /* 0x000fe20000010000 */
[----:B------:R-:W-:Y:S01]  /*b750*/  FADD.FTZ R11, R156, R11 ;  /* 0x0000000b9c0b7221 */ /* 0x000fe20000010000 */
[----:B------:R-:W-:Y:S02]  /*b760*/  WARPGROUP.ARRIVE ;  /* 0x00000000000079c5 */ /* 0x000fe40000000000 */
[----:B------:R-:W-:-:S04]  /*b770*/  FADD.FTZ R20, R20, R158 ;  /* 0x0000009e14147221 */ /* 0x000fc80000010000 */
[----:B------:R-:W-:Y:S01]  /*b780*/  FADD.FTZ R20, R4, R20 ;  /* 0x0000001404147221 */ /* 0x000fe20000010000 */
[----:B------:R-:W-:Y:S03]  /*b790*/  HGMMA.64x256x16.F32.BF16 R24, R152, gdesc[UR20].tnspB, R24, gsb0 ;  /* 0x43e0001498187df0 */ /* 0x000fe60008001818 */
[----:B------:R-:W-:-:S04]  /*b7a0*/  FADD.FTZ R20, R5, R20 ;  /* 0x0000001405147221 */ /* 0x000fc80000010000 */
[----:B------:R-:W-:-:S04]  /*b7b0*/  FADD.FTZ R20, R15, R20 ;  /* 0x000000140f147221 */ /* 0x000fc80000010000 */
[----:B------:R-:W-:Y:S01]  /*b7c0*/  FADD.FTZ R21, R21, R20 ;  /* 0x0000001415157221 */ /* 0x000fe20000010000 */
        /* <DEDUP_REMOVED lines=13> */
[----:B------:R-:W-:Y:S01]  /*b8a0*/  FADD.FTZ R6, R7, R172 ;  /* 0x000000ac07067221 */ /* 0x000fe20000010000 */
[----:B------:R-:W-:Y:S03]  /*b8b0*/  HGMMA.64x256x16.F32.BF16 R24, R152, gdesc[UR4].tnspB, R24, gsb0 ;  /* 0x43e0000498187df0 */ /* 0x000fe60008001818 */
[----:B------:R-:W-:-:S02]  /*b8c0*/  WARPGROUP.DEPBAR.LE gsb0, 0x0 ;  /* 0x00008000000079c5 */ /* 0x000fc40000010000 */
[----:B------:R-:W-:Y:S05]  /*b8d0*/  @!P0 BRA `(.L_x_1497) ;  /* 0x0000000000048947 */ /* 0x000fea0003800000 */
[----:B------:R-:W-:Y:S01]  /*b8e0*/  BPT.TRAP 0x1 ;  /* 0x000000040000795c */ /* 0x000fe20000300000 */
.L_x_1497:
[----:B------:R-:W-:Y:S01]  /*b8f0*/  ISETP.GE.AND P1, PT, R187, 0x61, PT ;  /* 0x00000061bb00780c */ /* 0x000fe20003f26270 */
[----:B------:R-:W-:Y:S01]  /*b900*/  VIADD R3, R3, 0x32460 ;  /* 0x0003246003037836 */ /* 0x000fe20000000000 */
[----:B------:R-:W-:-:S04]  /*b910*/  ULDC UR38, c[0x0][0xad0] ;  /* 0x0002b40000267ab9 */ /* 0x000fc80000000800 */
[----:B------:R-:W-:-:S04]  /*b920*/  PRMT R3, R190, 0x654, R3 ;  /* 0x00000654be037816 */ /* 0x000fc80000000003 */
[----:B------:R0:W-:Y:S03]  /*b930*/  SYNCS.ARRIVE.TRANS64.RED.A1T0 RZ, [R3+URZ], RZ ;  /* 0x000000ff03ff79a7 */ /* 0x0001e6000810043f */
[----:B------:R-:W-:Y:S05]  /*b940*/  @!P1 BRA `(.L_x_1498) ;  /* 0x0000002c00a49947 */ /* 0x000fea0003800000 */
[----:B------:R-:W-:Y:S01]  /*b950*/  VIADD R4, R189, 0xfffffffe ;  /* 0xfffffffebd047836 */ /* 0x000fe20000000000 */
[----:B------:R-:W-:Y:S01]  /*b960*/  MOV R7, R170 ;  /* 0x000000aa00077202 */ /* 0x000fe20000000f00 */
[----:B------:R-:W-:-:S07]  /*b970*/  IMAD.MOV.U32 R8, RZ, RZ, R13 ;  /* 0x000000ffff087224 */ /* 0x000fce00078e000d */
.L_x_1509:
[----:B------:R-:W-:Y:S01]  /*b980*/  VIADD R201, R201, 0x1 ;  /* 0x00000001c9c97836 */ /* 0x000fe20000000000 */
[----:B------:R-:W-:Y:S05]  /*b990*/  YIELD ;  /* 0x0000000000007946 */ /* 0x000fea0003800000 */
[----:B------:R-:W-:Y:S02]  /*b9a0*/  ISETP.NE.AND P2, PT, R201, 0x2, PT ;  /* 0x00000002c900780c */ /* 0x000fe40003f45270 */
[C---:B------:R-:W-:Y:S01]  /*b9b0*/  ISETP.GT.AND P1, PT, R4.reuse, RZ, PT ;  /* 0x000000ff0400720c */ /* 0x040fe20003f24270 */
[----:B------:R-:W-:Y:S01]  /*b9c0*/  VIADD R4, R4, 0xffffffff ;  /* 0xffffffff04047836 */ /* 0x000fe20000000000 */
[----:B01----:R-:W-:-:S02]  /*b9d0*/  SEL R3, RZ, 0x1, P2 ;  /* 0x00000001ff037807 */ /* 0x003fc40001000000 */
[----:B------:R-:W-:Y:S02]  /*b9e0*/  SEL R201, R201, RZ, P2 ;  /* 0x000000ffc9c97207 */ /* 0x000fe40001000000 */
[----:B------:R-:W-:Y:S01]  /*b9f0*/  LOP3.LUT R212, R212, R3, RZ, 0x3c, !PT ;  /* 0x00000003d4d47212 */ /* 0x000fe200078e3cff */
[----:B------:R-:W-:Y:S06]  /*ba00*/  @!P0 BRA `(.L_x_1499) ;  /* 0x0000000000048947 */ /* 0x000fec0003800000 */
[----:B------:R-:W-:Y:S01]  /*ba10*/  BPT.TRAP 0x1 ;  /* 0x000000040000795c */ /* 0x000fe20000300000 */
.L_x_1499:
[----:B------:R-:W-:Y:S01]  /*ba20*/  IMAD R3, R201, 0x8, R19 ;  /* 0x00000008c9037824 */ /* 0x000fe200078e0213 */
[----:B------:R-:W-:-:S04]  /*ba30*/  SHF.L.U32 R0, R212, 0x1f, RZ ;  /* 0x0000001fd4007819 */ /* 0x000fc800000006ff */
[----:B------:R0:W1:Y:S01]  /*ba40*/  SYNCS.PHASECHK.TRANS64.TRYWAIT P2, [R3+URZ+0x32430], R0 ;  /* 0x03243000030075a7 */ /* 0x000062000804017f */
[----:B------:R-:W-:Y:S05]  /*ba50*/  @!P0 BRA `(.L_x_1500) ;  /* 0x0000000000048947 */ /* 0x000fea0003800000 */
[----:B------:R-:W-:Y:S01]  /*ba60*/  BPT.TRAP 0x1 ;  /* 0x000000040000795c */ /* 0x000fe20000300000 */
.L_x_1500:
[----:B------:R-:W2:Y:S01]  /*ba70*/  LDL R9, [R1+0x4c] ;  /* 0x00004c0001097983 */ /* 0x000ea20000100800 */
[----:B------:R-:W-:Y:S02]  /*ba80*/  IMAD.MOV.U32 R15, RZ, RZ, 0x40000040 ;  /* 0x40000040ff0f7424 */ /* 0x000fe400078e00ff */
[----:B--2---:R-:W-:Y:S01]  /*ba90*/  IMAD R14, R201, 0x300, R9 ;  /* 0x00000300c90e7824 */ /* 0x004fe200078e0209 */
[----:B-1----:R-:W-:Y:S06]  /*baa0*/  @P2 BRA `(.L_x_1501) ;  /* 0x0000000000082947 */ /* 0x002fec0003800000 */
[----:B------:R-:W1:Y:S02]  /*bab0*/  SYNCS.PHASECHK.TRANS64.TRYWAIT P2, [R3+URZ+0x32430], R0 ;  /* 0x03243000030075a7 */ /* 0x000e64000804017f */
[----:B-1----:R-:W-:Y:S05]  /*bac0*/  @!P2 BRA `(.L_x_1502) ;  /* 0x000000e80014a947 */ /* 0x002fea0003800000 */
.L_x_1501:
[----:B------:R-:W2:Y:S01]  /*bad0*/  LDL.64 R152, [R1+0x40] ;  /* 0x0000400001987983 */ /* 0x000ea20000100a00 */
[----:B------:R-:W-:Y:S02]  /*bae0*/  VIADD R10, R14, 0x4 ;  /* 0x000000040e0a7836 */ /* 0x000fe40000000000 */
[----:B------:R-:W-:Y:S01]  /*baf0*/  IMAD.MOV.U32 R11, RZ, RZ, 0x40000040 ;  /* 0x40000040ff0b7424 */ /* 0x000fe200078e00ff */
[----:B------:R-:W-:Y:S05]  /*bb00*/  WARPSYNC.ALL ;  /* 0x0000000000007948 */ /* 0x000fea0003800000 */
[----:B------:R-:W-:Y:S01]  /*bb10*/  R2UR UR10, R10 ;  /* 0x000000000a0a72ca */ /* 0x000fe200000e0000 */
[----:B------:R-:W3:Y:S01]  /*bb20*/  LDL.64 R20, [R1+0x28] ;  /* 0x0000280001147983 */ /* 0x000ee20000100a00 */
[----:B------:R-:W-:Y:S01]  /*bb30*/  R2UR UR11, R11 ;  /* 0x000000000b0b72ca */ /* 0x000fe200000e0000 */
[C---:B------:R-:W-:Y:S01]  /*bb40*/  VIADD R12, R14.reuse, 0x2 ;  /* 0x000000020e0c7836 */ /* 0x040fe20000000000 */
[C---:B------:R-:W-:Y:S01]  /*bb50*/  R2UR UR18, R14.reuse ;  /* 0x000000000e1272ca */ /* 0x040fe200000e0000 */
[----:B------:R-:W4:Y:S01]  /*bb60*/  LDL.64 R10, [R1+0x38] ;  /* 0x00003800010a7983 */ /* 0x000f220000100a00 */
[----:B------:R-:W-:Y:S01]  /*bb70*/  IMAD.MOV.U32 R13, RZ, RZ, 0x40000040 ;  /* 0x40000040ff0d7424 */ /* 0x000fe200078e00ff */
[----:B------:R-:W-:Y:S01]  /*bb80*/  R2UR UR19, R15 ;  /* 0x000000000f1372ca */ /* 0x000fe200000e0000 */
[----:B------:R-:W-:Y:S01]  /*bb90*/  VIADD R14, R14, 0x6 ;  /* 0x000000060e0e7836 */ /* 0x000fe20000000000 */
[----:B------:R-:W-:-:S02]  /*bba0*/  R2UR UR14, R12 ;  /* 0x000000000c0e72ca */ /* 0x000fc400000e0000 */
[----:B------:R-:W-:Y:S02]  /*bbb0*/  R2UR UR15, R13 ;  /* 0x000000000d0f72ca */ /* 0x000fe400000e0000 */
[----:B------:R-:W5:Y:S01]  /*bbc0*/  LDL.64 R12, [R1+0x30] ;  /* 0x00003000010c7983 */ /* 0x000f620000100a00 */
[----:B--2---:R-:W-:Y:S02]  /*bbd0*/  R2UR UR16, R152 ;  /* 0x00000000981072ca */ /* 0x004fe400000e0000 */
[----:B------:R-:W-:Y:S02]  /*bbe0*/  R2UR UR17, R153 ;  /* 0x00000000991172ca */ /* 0x000fe400000e0000 */
[----:B------:R-:W-:-:S11]  /*bbf0*/  WARPGROUP.ARRIVE ;  /* 0x00000000000079c5 */ /* 0x000fd60000000000 */
[----:B------:R-:W-:Y:S01]  /*bc00*/  HGMMA.64x96x16.F32.BF16 R152, gdesc[UR16], RZ, !UPT, gsb0 ;  /* 0x01600000109879f0 */ /* 0x000fe2000c0018ff */
[----:B----4-:R-:W-:Y:S02]  /*bc10*/  R2UR UR12, R10 ;  /* 0x000000000a0c72ca */ /* 0x010fe400000e0000 */
[----:B------:R-:W-:Y:S02]  /*bc20*/  R2UR UR13, R11 ;  /* 0x000000000b0d72ca */ /* 0x000fe400000e0000 */
[----:B-----5:R-:W-:Y:S02]  /*bc30*/  R2UR UR8, R12 ;  /* 0x000000000c0872ca */ /* 0x020fe400000e0000 */
[----:B------:R-:W-:Y:S01]  /*bc40*/  R2UR UR9, R13 ;  /* 0x000000000d0972ca */ /* 0x000fe200000e0000 */
[----:B------:R-:W-:Y:S02]  /*bc50*/  WARPGROUP.DEPBAR.LE gsb0, 0x0 ;  /* 0x00008000000079c5 */ /* 0x000fe40000010000 */
[----:B------:R-:W-:-:S06]  /*bc60*/  WARPGROUP.ARRIVE ;  /* 0x00000000000079c5 */ /* 0x000fcc0000000000 */
[----:B------:R-:W-:Y:S01]  /*bc70*/  HGMMA.64x96x16.F32.BF16 R152, gdesc[UR12], R152, gsb0 ;  /* 0x016000000c9879f0 */ /* 0x000fe20008001898 */
[----:B------:R-:W-:Y:S01]  /*bc80*/  IMAD.MOV.U32 R15, RZ, RZ, 0x40000040 ;  /* 0x40000040ff0f7424 */ /* 0x000fe200078e00ff */
[----:B------:R-:W-:Y:S02]  /*bc90*/  R2UR UR6, R14 ;  /* 0x000000000e0672ca */ /* 0x000fe400000e0000 */
[----:B---3--:R-:W-:Y:S02]  /*bca0*/  R2UR UR4, R20 ;  /* 0x00000000140472ca */ /* 0x008fe400000e0000 */
        /* <DEDUP_REMOVED lines=11> */
.L_x_1503:
[----:B------:R2:W3:Y:S01]  /*bd60*/  SYNCS.PHASECHK.TRANS64.TRYWAIT P2, [R3+URZ+0x32450], R0 ;  /* 0x03245000030075a7 */ /* 0x0004e2000804017f */
[----:B------:R-:W-:Y:S05]  /*bd70*/  @!P0 BRA `(.L_x_1504) ;  /* 0x0000000000048947 */ /* 0x000fea0003800000 */
[----:B------:R-:W-:Y:S01]  /*bd80*/  BPT.TRAP 0x1 ;  /* 0x000000040000795c */ /* 0x000fe20000300000 */
.L_x_1504:
[----:B---3--:R-:W-:Y:S05]  /*bd90*/  @P2 BRA `(.L_x_1505) ;  /* 0x0000000000082947 */ /* 0x008fea0003800000 */
[----:B------:R-:W3:Y:S02]  /*bda0*/  SYNCS.PHASECHK.TRANS64.TRYWAIT P2, [R3+URZ+0x32450], R0 ;  /* 0x03245000030075a7 */ /* 0x000ee4000804017f */
[----:B---3--:R-:W-:Y:S05]  /*bdb0*/  @!P2 BRA `(.L_x_1506) ;  /* 0x000000e4006ca947 */ /* 0x008fea0003800000 */
.L_x_1505:
[----:B------:R-:W4:Y:S04]  /*bdc0*/  LDL R9, [R1+0x50] ;  /* 0x0000500001097983 */ /* 0x000f280000100800 */
[----:B------:R-:W4:Y:S04]  /*bdd0*/  LDL.64 R20, [R1+0x20] ;  /* 0x0000200001147983 */ /* 0x000f280000100a00 */
[----:B------:R-:W4:Y:S04]  /*bde0*/  LDL.64 R14, [R1+0x18] ;  /* 0x00001800010e7983 */ /* 0x000f280000100a00 */
[----:B------:R0:W-:Y:S04]  /*bdf0*/  STL.64 [R1+0x88], R2 ;  /* 0x0000880201007387 */ /* 0x0001e80000100a00 */
[----:B0123--:R-:W2:Y:S01]  /*be00*/  LDL.64 R2, [R1+0x10] ;  /* 0x0000100001027983 */ /* 0x00fea20000100a00 */
[----:B------:R-:W-:Y:S05]  /*be10*/  WARPSYNC.ALL ;  /* 0x0000000000007948 */ /* 0x000fea0003800000 */
[----:B------:R-:W-:-:S05]  /*be20*/  IMAD.MOV.U32 R11, RZ, RZ, 0x40000040 ;  /* 0x40000040ff0b7424 */ /* 0x000fca00078e00ff */
[----:B------:R-:W-:Y:S01]  /*be30*/  R2UR UR7, R11 ;  /* 0x000000000b0772ca */ /* 0x000fe200000e0000 */
[----:B------:R-:W-:Y:S01]  /*be40*/  WARPGROUP.ARRIVE ;  /* 0x00000000000079c5 */ /* 0x000fe20000000000 */
[----:B------:R-:W-:Y:S02]  /*be50*/  IMAD.MOV.U32 R13, RZ, RZ, 0x40000040 ;  /* 0x40000040ff0d7424 */ /* 0x000fe400078e00ff */
[----:B----4-:R-:W-:Y:S01]  /*be60*/  IMAD R10, R201, 0xc00, R9 ;  /* 0x00000c00c90a7824 */ /* 0x010fe200078e0209 */
[----:B------:R-:W-:Y:S02]  /*be70*/  R2UR UR4, R20 ;  /* 0x00000000140472ca */ /* 0x000fe400000e0000 */
[----:B------:R-:W-:Y:S02]  /*be80*/  R2UR UR5, R21 ;  /* 0x00000000150572ca */ /* 0x000fe400000e0000 */
[----:B------:R-:W3:Y:S01]  /*be90*/  LDL.64 R20, [R1+0x8] ;  /* 0x0000080001147983 */ /* 0x000ee20000100a00 */
[----:B------:R-:W-:-:S13]  /*bea0*/  R2UR UR6, R10 ;  /* 0x000000000a0672ca */ /* 0x000fda00000e0000 */
[----:B------:R-:W-:Y:S01]  /*beb0*/  HGMMA.64x96x16.F32.BF16 R152, gdesc[UR4], R152, gsb0 ;  /* 0x01600000049879f0 */ /* 0x000fe20008001898 */
[----:B------:R-:W-:Y:S01]  /*bec0*/  VIADD R12, R10, 0x2 ;  /* 0x000000020a0c7836 */ /* 0x000fe20000000000 */
[----:B------:R-:W-:Y:S02]  /*bed0*/  R2UR UR4, R14 ;  /* 0x000000000e0472ca */ /* 0x000fe400000e0000 */
[----:B------:R-:W-:Y:S02]  /*bee0*/  R2UR UR5, R15 ;  /* 0x000000000f0572ca */ /* 0x000fe400000e0000 */
[----:B------:R-:W4:Y:S01]  /*bef0*/  LDL.64 R14, [R1] ;  /* 0x00000000010e7983 */ /* 0x000f220000100a00 */
[----:B------:R-:W-:Y:S02]  /*bf00*/  R2UR UR6, R12 ;  /* 0x000000000c0672ca */ /* 0x000fe400000e0000 */
[----:B------:R-:W-:Y:S01]  /*bf10*/  R2UR UR7, R13 ;  /* 0x000000000d0772ca */ /* 0x000fe200000e0000 */
[----:B------:R-:W-:-:S02]  /*bf20*/  VIADD R12, R10, 0x4 ;  /* 0x000000040a0c7836 */ /* 0x000fc40000000000 */
[----:B------:R-:W-:Y:S01]  /*bf30*/  IMAD.MOV.U32 R13, RZ, RZ, 0x40000040 ;  /* 0x40000040ff0d7424 */ /* 0x000fe200078e00ff */
[----:B------:R-:W-:Y:S02]  /*bf40*/  WARPGROUP.DEPBAR.LE gsb0, 0x0 ;  /* 0x00008000000079c5 */ /* 0x000fe40000010000 */
[----:B------:R-:W-:-:S07]  /*bf50*/  WARPGROUP.ARRIVE ;  /* 0x00000000000079c5 */ /* 0x000fce0000000000 */
[----:B------:R-:W-:Y:S01]  /*bf60*/  HGMMA.64x96x16.F32.BF16 R152, gdesc[UR4], R152, gsb0 ;  /* 0x01600000049879f0 */ /* 0x000fe20008001898 */
[----:B------:R-:W-:Y:S02]  /*bf70*/  R2UR UR6, R12 ;  /* 0x000000000c0672ca */ /* 0x000fe400000e0000 */
[----:B------:R-:W-:Y:S02]  /*bf80*/  R2UR UR7, R13 ;  /* 0x000000000d0772ca */ /* 0x000fe400000e0000 */
[----:B--2---:R-:W-:Y:S02]  /*bf90*/  R2UR UR4, R2 ;  /* 0x00000000020472ca */ /* 0x004fe400000e0000 */
[----:B------:R-:W-:Y:S01]  /*bfa0*/  R2UR UR5, R3 ;  /* 0x00000000030572ca */ /* 0x000fe200000e0000 */
[----:B------:R-:W-:Y:S01]  /*bfb0*/  VIADD R12, R10, 0x6 ;  /* 0x000000060a0c7836 */ /* 0x000fe20000000000 */
[----:B------:R0:W5:Y:S01]  /*bfc0*/  LDL.LU.64 R2, [R1+0x88] ;  /* 0x0000880001027983 */ /* 0x0001620000300a00 */
[----:B------:R-:W-:Y:S01]  /*bfd0*/  IMAD.MOV.U32 R13, RZ, RZ, 0x40000040 ;  /* 0x40000040ff0d7424 */ /* 0x000fe200078e00ff */
[----:B------:R-:W-:-:S02]  /*bfe0*/  WARPGROUP.DEPBAR.LE gsb0, 0x0 ;  /* 0x00008000000079c5 */ /* 0x000fc40000010000 */
[----:B------:R-:W-:-:S07]  /*bff0*/  WARPGROUP.ARRIVE ;  /* 0x00000000000079c5 */ /* 0x000fce0000000000 */
[----:B------:R-:W-:Y:S01]  /*c000*/  HGMMA.64x96x16.F32.BF16 R152, gdesc[UR4], R152, gsb0 ;  /* 0x01600000049879f0 */ /* 0x000fe20008001898 */
[----:B------:R-:W-:Y:S02]  /*c010*/  R2UR UR6, R12 ;  /* 0x000000000c0672ca */ /* 0x000fe400000e0000 */
[----:B------:R-:W-:Y:S02]  /*c020*/  R2UR UR7, R13 ;  /* 0x000000000d0772ca */ /* 0x000fe400000e0000 */
[----:B---3--:R-:W-:Y:S02]  /*c030*/  R2UR UR4, R20 ;  /* 0x00000000140472ca */ /* 0x008fe400000e0000 */
[----:B------:R-:W-:Y:S01]  /*c040*/  R2UR UR5, R21 ;  /* 0x00000000150572ca */ /* 0x000fe200000e0000 */
[----:B------:R-:W-:Y:S02]  /*c050*/  WARPGROUP.DEPBAR.LE gsb0, 0x0 ;  /* 0x00008000000079c5 */ /* 0x000fe40000010000 */
[----:B------:R-:W-:-:S10]  /*c060*/  WARPGROUP.ARRIVE ;  /* 0x00000000000079c5 */ /* 0x000fd40000000000 */
[----:B------:R-:W-:Y:S01]  /*c070*/  HGMMA.64x96x16.F32.BF16 R152, gdesc[UR4], R152, gsb0 ;  /* 0x01600000049879f0 */ /* 0x000fe20008001898 */
[----:B------:R-:W-:Y:S01]  /*c080*/  VIADD R12, R10, 0x300 ;  /* 0x000003000a0c7836 */ /* 0x000fe20000000000 */
[----:B------:R-:W-:Y:S02]  /*c090*/  MOV R13, 0x40000040 ;  /* 0x40000040000d7802 */ /* 0x000fe40000000f00 */
[----:B----4-:R-:W-:Y:S02]  /*c0a0*/  R2UR UR4, R14 ;  /* 0x000000000e0472ca */ /* 0x010fe400000e0000 */
[----:B------:R-:W-:Y:S02]  /*c0b0*/  R2UR UR6, R12 ;  /* 0x000000000c0672ca */ /* 0x000fe400000e0000 */
        /* <DEDUP_REMOVED lines=9> */
[----:B------:R-:W-:Y:S02]  /*c150*/  R2UR UR4, R228 ;  /* 0x00000000e40472ca */ /* 0x000fe400000e0000 */
[----:B------:R-:W-:Y:S01]  /*c160*/  R2UR UR5, R229 ;  /* 0x00000000e50572ca */ /* 0x000fe200000e0000 */
[----:B------:R-:W-:Y:S02]  /*c170*/  VIADD R12, R10, 0x304 ;  /* 0x000003040a0c7836 */ /* 0x000fe40000000000 */
[----:B------:R-:W-:Y:S01]  /*c180*/  IMAD.MOV.U32 R13, RZ, RZ, 0x40000040 ;  /* 0x40000040ff0d7424 */ /* 0x000fe200078e00ff */
[----:B------:R-:W-:-:S02]  /*c190*/  WARPGROUP.DEPBAR.LE gsb0, 0x0 ;  /* 0x00008000000079c5 */ /* 0x000fc40000010000 */
        /* <DEDUP_REMOVED lines=39> */
[----:B------:R-:W-:Y:S01]  /*c410*/  R2UR UR7, R13 ;  /* 0x000000000d0772ca */ /* 0x000fe200000e0000 */
[----:B------:R-:W-:Y:S01]  /*c420*/  UMOV UR4, UR56 ;  /* 0x0000003800047c82 */ /* 0x000fe20008000000 */
[----:B------:R-:W-:Y:S01]  /*c430*/  UMOV UR5, UR57 ;  /* 0x0000003900057c82 */ /* 0x000fe20008000000 */
[----:B------:R-:W-:Y:S02]  /*c440*/  VIADD R12, R10, 0x606 ;  /* 0x000006060a0c7836 */ /* 0x000fe40000000000 */
[----:B------:R-:W-:Y:S01]  /*c450*/  IMAD.MOV.U32 R13, RZ, RZ, 0x40000040 ;  /* 0x40000040ff0d7424 */ /* 0x000fe200078e00ff */
[----:B------:R-:W-:Y:S02]  /*c460*/  WARPGROUP.DEPBAR.LE gsb0, 0x0 ;  /* 0x00008000000079c5 */ /* 0x000fe40000010000 */
[----:B------:R-:W-:-:S06]  /*c470*/  WARPGROUP.ARRIVE ;  /* 0x00000000000079c5 */ /* 0x000fcc0000000000 */
        /* <DEDUP_REMOVED lines=23> */
[----:B------:R-:W-:Y:S01]  /*c5f0*/  VIADD R12, R10, 0x904 ;  /* 0x000009040a0c7836 */ /* 0x000fe20000000000 */
[----:B------:R-:W-:Y:S01]  /*c600*/  MOV R13, 0x40000040 ;  /* 0x40000040000d7802 */ /* 0x000fe20000000f00 */
        /* <DEDUP_REMOVED lines=16> */
[----:B------:R-:W1:Y:S01]  /*c710*/  S2R R9, SR_TID.X ;  /* 0x0000000000097919 */ /* 0x000e620000002100 */
[----:B------:R-:W-:Y:S02]  /*c720*/  WARPGROUP.DEPBAR.LE gsb0, 0x0 ;  /* 0x00008000000079c5 */ /* 0x000fe40000010000 */
[----:B------:R-:W-:-:S07]  /*c730*/  WARPGROUP.ARRIVE ;  /* 0x00000000000079c5 */ /* 0x000fce0000000000 */
[----:B------:R-:W-:Y:S01]  /*c740*/  HGMMA.64x96x16.F32.BF16 R152, gdesc[UR4], R152, gsb0 ;  /* 0x01600000049879f0 */ /* 0x000fe20008001898 */
[----:B-1----:R-:W-:-:S04]  /*c750*/  SHF.R.U32.HI R0, RZ, 0x7, R9 ;  /* 0x00000007ff007819 */ /* 0x002fc80000011609 */
[----:B------:R-:W-:Y:S01]  /*c760*/  IADD3 R0, -R0, 0xb, RZ ;  /* 0x0000000b00007810 */ /* 0x000fe20007ffe1ff */
[----:B------:R-:W-:-:S04]  /*c770*/  WARPGROUP.DEPBAR.LE gsb0, 0x0 ;  /* 0x00008000000079c5 */ /* 0x000fc80000010000 */
[----:B------:R0:W-:Y:S06]  /*c780*/  BAR.ARV R0, 0x100 ;  /* 0x000400000000751d */ /* 0x0001ec0000002000 */
[----:B------:R-:W-:Y:S05]  /*c790*/  @!P0 BRA `(.L_x_1507) ;  /* 0x0000000000048947 */ /* 0x000fea0003800000 */
[----:B------:R-:W-:Y:S01]  /*c7a0*/  BPT.TRAP 0x1 ;  /* 0x000000040000795c */ /* 0x000fe20000300000 */
.L_x_1507:
        /* <DEDUP_REMOVED lines=84> */
[----:B------:R-:W4:Y:S08]  /*ccf0*/  MUFU.TANH R158, R158 ;  /* 0x0000009e009e7308 */ /* 0x000f300000002400 */
[----:B------:R-:W0:Y:S08]  /*cd00*/  MUFU.TANH R159, R159 ;  /* 0x0000009f009f7308 */ /* 0x000e300000002400 */
[----:B------:R-:W0:Y:S01]  /*cd10*/  MUFU.TANH R162, R162 ;  /* 0x000000a200a27308 */ /* 0x000e220000002400 */
[----:B---3--:R-:W-:-:S07]  /*cd20*/  FMNMX.FTZ R13, R13, R12, !PT ;  /* 0x0000000c0d0d7209 */ /* 0x008fce0007810000 */
[----:B------:R-:W3:Y:S01]  /*cd30*/  MUFU.TANH R163, R163 ;  /* 0x000000a300a37308 */ /* 0x000ee20000002400 */
[----:B------:R-:W1:Y:S07]  /*cd40*/  SHFL.BFLY PT, R12, R13, 0x1, 0x1f ;  /* 0x0c201f000d0c7f89 */ /* 0x000e6e00000e0000 */
[----:B------:R-:W3:Y:S08]  /*cd50*/  MUFU.TANH R166, R166 ;  /* 0x000000a600a67308 */ /* 0x000ef00000002400 */
[----:B------:R-:W3:Y:S01]  /*cd60*/  MUFU.TANH R167, R167 ;  /* 0x000000a700a77308 */ /* 0x000ee20000002400 */
[----:B-1----:R-:W-:-:S02]  /*cd70*/  FMNMX.FTZ R13, R13, R12, !PT ;  /* 0x0000000c0d0d7209 */ /* 0x002fc40007810000 */
[----:B------:R-:W1:Y:S03]  /*cd80*/  LDC R12, c[0x0][0xa80] ;  /* 0x0002a000ff0c7b82 */ /* 0x000e660000000800 */
[C---:B------:R-:W-:Y:S02]  /*cd90*/  FADD.FTZ R193, -R13.reuse, R8 ;  /* 0x000000080dc17221 */ /* 0x040fe40000010100 */
[----:B------:R2:W3:Y:S01]  /*cda0*/  MUFU.TANH R8, R170 ;  /* 0x000000aa00087308 */ /* 0x0004e20000002400 */
[-C--:B-1----:R-:W-:Y:S01]  /*cdb0*/  FMUL.FTZ R189, R13, R12.reuse ;  /* 0x0000000c0dbd7220 */ /* 0x082fe20000410000 */
[----:B------:R-:W-:-:S03]  /*cdc0*/  FMUL.FTZ R193, R193, R12 ;  /* 0x0000000cc1c17220 */ /* 0x000fc60000410000 */
[-CC-:B------:R-:W-:Y:S01]  /*cdd0*/  FFMA.FTZ R154, R9, R12.reuse, -R189.reuse ;  /* 0x0000000c099a7223 */ /* 0x180fe200000108bd */
[-CC-:B--2---:R-:W-:Y:S01]  /*cde0*/  FFMA.FTZ R170, R11, R12.reuse, -R189.reuse ;  /* 0x0000000c0baa7223 */ /* 0x184fe200000108bd */
[-CC-:B------:R-:W-:Y:S01]  /*cdf0*/  FFMA.FTZ R192, R14, R12.reuse, -R189.reuse ;  /* 0x0000000c0ec07223 */ /* 0x180fe200000108bd */
[-CC-:B------:R-:W-:Y:S01]  /*ce00*/  FFMA.FTZ R14, R152, R12.reuse, -R189.reuse ;  /* 0x0000000c980e7223 */ /* 0x180fe200000108bd */
[-CC-:B------:R-:W-:Y:S01]  /*ce10*/  FFMA.FTZ R9, R153, R12.reuse, -R189.reuse ;  /* 0x0000000c99097223 */ /* 0x180fe200000108bd */
[----:B------:R-:W-:Y:S01]  /*ce20*/  MUFU.EX2 R152, R154 ;  /* 0x0000009a00987308 */ /* 0x000fe20000000800 */
[----:B------:R-:W-:Y:S01]  /*ce30*/  FMUL.FTZ R153, R171, UR38 ;  /* 0x00000026ab997c20 */ /* 0x000fe20008410000 */
[-CC-:B------:R-:W-:Y:S01]  /*ce40*/  FFMA.FTZ R11, R157, R12.reuse, -R189.reuse ;  /* 0x0000000c9d0b7223 */ /* 0x180fe200000108bd */
[----:B------:R-:W-:Y:S01]  /*ce50*/  FMUL.FTZ R157, R174, UR38 ;  /* 0x00000026ae9d7c20 */ /* 0x000fe20008410000 */
[----:B------:R-:W-:Y:S01]  /*ce60*/  FMUL.FTZ R171, R175, UR38 ;  /* 0x00000026afab7c20 */ /* 0x000fe20008410000 */
[----:B------:R-:W-:Y:S01]  /*ce70*/  FMUL.FTZ R174, R178, UR38 ;  /* 0x00000026b2ae7c20 */ /* 0x000fe20008410000 */
[----:B------:R-:W-:Y:S01]  /*ce80*/  FMUL.FTZ R175, R179, UR38 ;  /* 0x00000026b3af7c20 */ /* 0x000fe20008410000 */
[-CC-:B------:R-:W-:Y:S01]  /*ce90*/  FFMA.FTZ R188, R10, R12.reuse, -R189.reuse ;  /* 0x0000000c0abc7223 */ /* 0x180fe200000108bd */
[----:B------:R1:W-:Y:S01]  /*cea0*/  MUFU.EX2 R154, R170 ;  /* 0x000000aa009a7308 */ /* 0x0003e20000000800 */
[----:B------:R-:W-:Y:S01]  /*ceb0*/  FMUL.FTZ R178, R182, UR38 ;  /* 0x00000026b6b27c20 */ /* 0x000fe20008410000 */
[-CC-:B------:R-:W-:Y:S01]  /*cec0*/  FFMA.FTZ R10, R156, R12.reuse, -R189.reuse ;  /* 0x0000000c9c0a7223 */ /* 0x180fe200000108bd */
[----:B------:R-:W-:Y:S01]  /*ced0*/  FMUL.FTZ R179, R183, UR38 ;  /* 0x00000026b7b37c20 */ /* 0x000fe20008410000 */
[----:B------:R-:W-:Y:S01]  /*cee0*/  FMUL.FTZ R182, R186, UR38 ;  /* 0x00000026bab67c20 */ /* 0x000fe20008410000 */
[----:B------:R-:W-:Y:S01]  /*cef0*/  FMUL.FTZ R183, R187, UR38 ;  /* 0x00000026bbb77c20 */ /* 0x000fe20008410000 */
[----:B------:R-:W-:Y:S01]  /*cf00*/  FMUL.FTZ R186, R190, UR38 ;  /* 0x00000026beba7c20 */ /* 0x000fe20008410000 */
[----:B------:R-:W-:Y:S01]  /*cf10*/  FMUL.FTZ R187, R191, UR38 ;  /* 0x00000026bfbb7c20 */ /* 0x000fe20008410000 */
[----:B------:R-:W2:Y:S01]  /*cf20*/  MUFU.TANH R153, R153 ;  /* 0x0000009900997308 */ /* 0x000ea20000002400 */
[----:B-1----:R-:W-:Y:S01]  /*cf30*/  FMNMX.FTZ R170, R181, R7, !PT ;  /* 0x00000007b5aa7209 */ /* 0x002fe20007810000 */
[----:B------:R-:W-:Y:S01]  /*cf40*/  FMUL.FTZ R190, R195, UR38 ;  /* 0x00000026c3be7c20 */ /* 0x000fe20008410000 */
[-CC-:B------:R-:W-:Y:S01]  /*cf50*/  FFMA.FTZ R15, R15, R12.reuse, -R189.reuse ;  /* 0x0000000c0f0f7223 */ /* 0x180fe200000108bd */
[--C-:B------:R-:W-:Y:S01]  /*cf60*/  FFMA.FTZ R20, R20, R12, -R189.reuse ;  /* 0x0000000c14147223 */ /* 0x100fe200000108bd */
[----:B------:R-:W-:Y:S01]  /*cf70*/  FMNMX.FTZ R170, R155, R170, !PT ;  /* 0x000000aa9baa7209 */ /* 0x000fe20007810000 */
[-CC-:B------:R-:W-:Y:S01]  /*cf80*/  FFMA.FTZ R21, R21, R12.reuse, -R189.reuse ;  /* 0x0000000c15157223 */ /* 0x180fe200000108bd */
[--C-:B------:R-:W-:Y:S01]  /*cf90*/  FFMA.FTZ R160, R160, R12, -R189.reuse ;  /* 0x0000000ca0a07223 */ /* 0x100fe200000108bd */
[----:B------:R-:W1:Y:S01]  /*cfa0*/  MUFU.TANH R157, R157 ;  /* 0x0000009d009d7308 */ /* 0x000e620000002400 */
[----:B----4-:R-:W-:Y:S01]  /*cfb0*/  FMNMX.FTZ R170, R158, R170, !PT ;  /* 0x000000aa9eaa7209 */ /* 0x010fe20007810000 */
[-CC-:B------:R-:W-:Y:S01]  /*cfc0*/  FFMA.FTZ R161, R161, R12.reuse, -R189.reuse ;  /* 0x0000000ca1a17223 */ /* 0x180fe200000108bd */
[-CC-:B------:R-:W-:Y:S01]  /*cfd0*/  FFMA.FTZ R164, R164, R12.reuse, -R189.reuse ;  /* 0x0000000ca4a47223 */ /* 0x180fe200000108bd */
[--C-:B------:R-:W-:Y:S01]  /*cfe0*/  FFMA.FTZ R165, R165, R12, -R189.reuse ;  /* 0x0000000ca5a57223 */ /* 0x100fe200000108bd */
[----:B0-----:R-:W-:Y:S01]  /*cff0*/  FMNMX.FTZ R170, R159, R170, !PT ;  /* 0x000000aa9faa7209 */ /* 0x001fe20007810000 */
[-CC-:B------:R-:W-:Y:S01]  /*d000*/  FFMA.FTZ R168, R168, R12.reuse, -R189.reuse ;  /* 0x0000000ca8a87223 */ /* 0x180fe200000108bd */
[--C-:B------:R-:W-:Y:S01]  /*d010*/  FFMA.FTZ R169, R169, R12, -R189.reuse ;  /* 0x0000000ca9a97223 */ /* 0x100fe200000108bd */
[----:B------:R-:W0:Y:S01]  /*d020*/  MUFU.TANH R171, R171 ;  /* 0x000000ab00ab7308 */ /* 0x000e220000002400 */
[----:B------:R-:W-:Y:S01]  /*d030*/  FMNMX.FTZ R170, R162, R170, !PT ;  /* 0x000000aaa2aa7209 */ /* 0x000fe20007810000 */
[-CC-:B------:R-:W-:Y:S01]  /*d040*/  FFMA.FTZ R172, R172, R12.reuse, -R189.reuse ;  /* 0x0000000cacac7223 */ /* 0x180fe200000108bd */
[-CC-:B------:R-:W-:Y:S01]  /*d050*/  FFMA.FTZ R173, R173, R12.reuse, -R189.reuse ;  /* 0x0000000cadad7223 */ /* 0x180fe200000108bd */
[--C-:B------:R-:W-:Y:S01]  /*d060*/  FFMA.FTZ R176, R176, R12, -R189.reuse ;  /* 0x0000000cb0b07223 */ /* 0x100fe200000108bd */
[----:B---3--:R-:W-:Y:S01]  /*d070*/  FMNMX.FTZ R170, R163, R170, !PT ;  /* 0x000000aaa3aa7209 */ /* 0x008fe20007810000 */
[-CC-:B------:R-:W-:Y:S01]  /*d080*/  FFMA.FTZ R177, R177, R12.reuse, -R189.reuse ;  /* 0x0000000cb1b17223 */ /* 0x180fe200000108bd */
[--C-:B------:R-:W-:Y:S01]  /*d090*/  FFMA.FTZ R180, R180, R12, -R189.reuse ;  /* 0x0000000cb4b47223 */ /* 0x100fe200000108bd */
[----:B------:R-:W3:Y:S01]  /*d0a0*/  MUFU.TANH R174, R174 ;  /* 0x000000ae00ae7308 */ /* 0x000ee20000002400 */
[----:B------:R-:W-:Y:S01]  /*d0b0*/  FMNMX.FTZ R170, R166, R170, !PT ;  /* 0x000000aaa6aa7209 */ /* 0x000fe20007810000 */
[-CC-:B------:R-:W-:Y:S01]  /*d0c0*/  FFMA.FTZ R184, R184, R12.reuse, -R189.reuse ;  /* 0x0000000cb8b87223 */ /* 0x180fe200000108bd */
[----:B------:R-:W-:Y:S01]  /*d0d0*/  FFMA.FTZ R185, R185, R12, -R189 ;  /* 0x0000000cb9b97223 */ /* 0x000fe200000108bd */
[----:B------:R-:W-:Y:S01]  /*d0e0*/  FMUL.FTZ R189, R198, UR38 ;  /* 0x00000026c6bd7c20 */ /* 0x000fe20008410000 */
[----:B------:R-:W-:Y:S01]  /*d0f0*/  FMNMX.FTZ R170, R167, R170, !PT ;  /* 0x000000aaa7aa7209 */ /* 0x000fe20007810000 */
[----:B------:R-:W-:Y:S01]  /*d100*/  FMUL.FTZ R191, R199, UR38 ;  /* 0x00000026c7bf7c20 */ /* 0x000fe20008410000 */
[----:B------:R-:W4:Y:S01]  /*d110*/  S2R R198, SR_CgaCtaId ;  /* 0x0000000000c67919 */ /* 0x000f220000008800 */
[----:B------:R-:W3:Y:S01]  /*d120*/  MUFU.EX2 R156, R193 ;  /* 0x000000c1009c7308 */ /* 0x000ee20000000800 */
[----:B------:R-:W-:Y:S01]  /*d130*/  FMNMX.FTZ R170, R8, R170, !PT ;  /* 0x000000aa08aa7209 */ /* 0x000fe20007810000 */
[----:B------:R-:W4:Y:S03]  /*d140*/  S2R R199, SR_TID.X ;  /* 0x0000000000c77919 */ /* 0x000f260000002100 */
[----:B--2---:R-:W-:-:S03]  /*d150*/  FMNMX.FTZ R170, R153, R170, !PT ;  /* 0x000000aa99aa7209 */ /* 0x004fc60007810000 */
[----:B------:R-:W2:Y:S01]  /*d160*/  MUFU.TANH R175, R175 ;  /* 0x000000af00af7308 */ /* 0x000ea20000002400 */
[----:B-1----:R-:W-:-:S04]  /*d170*/  FMNMX.FTZ R170, R157, R170, !PT ;  /* 0x000000aa9daa7209 */ /* 0x002fc80007810000 */
[----:B0-----:R-:W-:-:S03]  /*d180*/  FMNMX.FTZ R170, R171, R170, !PT ;  /* 0x000000aaabaa7209 */ /* 0x001fc60007810000 */
[----:B------:R-:W0:Y:S01]  /*d190*/  MUFU.EX2 R188, R188 ;  /* 0x000000bc00bc7308 */ /* 0x000e220000000800 */
[----:B---3--:R-:W-:Y:S01]  /*d1a0*/  FMNMX.FTZ R170, R174, R170, !PT ;  /* 0x000000aaaeaa7209 */ /* 0x008fe20007810000 */
[----:B------:R-:W-:Y:S01]  /*d1b0*/  FFMA.FTZ R5, R156, R5, R152 ;  /* 0x000000059c057223 */ /* 0x000fe20000010098 */
[-C--:B------:R-:W-:Y:S01]  /*d1c0*/  FMUL.FTZ R24, R24, R156.reuse ;  /* 0x0000009c18187220 */ /* 0x080fe20000410000 */
[-C--:B------:R-:W-:Y:S01]  /*d1d0*/  FMUL.FTZ R25, R25, R156.reuse ;  /* 0x0000009c19197220 */ /* 0x080fe20000410000 */
[-C--:B------:R-:W-:Y:S01]  /*d1e0*/  FMUL.FTZ R28, R28, R156.reuse ;  /* 0x0000009c1c1c7220 */ /* 0x080fe20000410000 */
[-C--:B------:R-:W-:Y:S01]  /*d1f0*/  FMUL.FTZ R29, R29, R156.reuse ;  /* 0x0000009c1d1d7220 */ /* 0x080fe20000410000 */
[----:B------:R-:W-:Y:S01]  /*d200*/  FMUL.FTZ R32, R32, R156 ;  /* 0x0000009c20207220 */ /* 0x000fe20000410000 */
[----:B------:R-:W1:Y:S01]  /*d210*/  MUFU.TANH R178, R178 ;  /* 0x000000b200b27308 */ /* 0x000e620000002400 */
[----:B--2---:R-:W-:Y:S01]  /*d220*/  FMNMX.FTZ R170, R175, R170, !PT ;  /* 0x000000aaafaa7209 */ /* 0x004fe20007810000 */
[-C--:B------:R-:W-:Y:S01]  /*d230*/  FMUL.FTZ R33, R33, R156.reuse ;  /* 0x0000009c21217220 */ /* 0x080fe20000410000 */
[-C--:B------:R-:W-:Y:S01]  /*d240*/  FMUL.FTZ R36, R36, R156.reuse ;  /* 0x0000009c24247220 */ /* 0x080fe20000410000 */
[-C--:B------:R-:W-:Y:S01]  /*d250*/  FMUL.FTZ R37, R37, R156.reuse ;  /* 0x0000009c25257220 */ /* 0x080fe20000410000 */
[-C--:B------:R-:W-:Y:S01]  /*d260*/  FMUL.FTZ R40, R40, R156.reuse ;  /* 0x0000009c28287220 */ /* 0x080fe20000410000 */
[-C--:B------:R-:W-:Y:S01]  /*d270*/  FMUL.FTZ R41, R41, R156.reuse ;  /* 0x0000009c29297220 */ /* 0x080fe20000410000 */
[----:B------:R-:W-:Y:S01]  /*d280*/  FMUL.FTZ R44, R44, R156 ;  /* 0x0000009c2c2c7220 */ /* 0x000fe20000410000 */
[----:B------:R-:W2:Y:S01]  /*d290*/  MUFU.TANH R179, R179 ;  /* 0x000000b300b37308 */ /* 0x000ea20000002400 */
[C---:B0-----:R-:W-:Y:S01]  /*d2a0*/  FADD.FTZ R5, R188.reuse, R5 ;  /* 0x00000005bc057221 */ /* 0x041fe20000010000 */
[----:B------:R-:W-:Y:S01]  /*d2b0*/  F2FP.BF16.F32.PACK_AB R152, R188, R152 ;  /* 0x00000098bc98723e */ /* 0x000fe200000010ff */
[----:B------:R-:W-:Y:S01]  /*d2c0*/  FMUL.FTZ R188, R194, UR38 ;  /* 0x00000026c2bc7c20 */ /* 0x000fe20008410000 */
[----:B----4-:R-:W-:Y:S01]  /*d2d0*/  SHF.R.U32.HI R199, RZ, 0x7, R199 ;  /* 0x00000007ffc77819 */ /* 0x010fe200000116c7 */
[----:B------:R-:W-:Y:S01]  /*d2e0*/  FADD.FTZ R5, R154, R5 ;  /* 0x000000059a057221 */ /* 0x000fe20000010000 */
[-C--:B------:R-:W-:Y:S01]  /*d2f0*/  FMUL.FTZ R45, R45, R156.reuse ;  /* 0x0000009c2d2d7220 */ /* 0x080fe20000410000 */
[----:B------:R-:W-:Y:S01]  /*d300*/  FMUL.FTZ R48, R48, R156 ;  /* 0x0000009c30307220 */ /* 0x000fe20000410000 */
[----:B------:R-:W0:Y:S01]  /*d310*/  MUFU.TANH R182, R182 ;  /* 0x000000b600b67308 */ /* 0x000e220000002400 */
[----:B-1----:R-:W-:Y:S01]  /*d320*/  FMNMX.FTZ R170, R178, R170, !PT ;  /* 0x000000aab2aa7209 */ /* 0x002fe20007810000 */
[-C--:B------:R-:W-:Y:S01]  /*d330*/  FMUL.FTZ R49, R49, R156.reuse ;  /* 0x0000009c31317220 */ /* 0x080fe20000410000 */
        /* <DEDUP_REMOVED lines=14> */
[----:B0-----:R-:W-:Y:S01]  /*d420*/  FMNMX.FTZ R170, R182, R170, !PT ;  /* 0x000000aab6aa7209 */ /* 0x001fe20007810000 */
[-C--:B------:R-:W-:Y:S01]  /*d430*/  FMUL.FTZ R73, R73, R156.reuse ;  /* 0x0000009c49497220 */ /* 0x080fe20000410000 */
[-C--:B------:R-:W-:Y:S01]  /*d440*/  FMUL.FTZ R76, R76, R156.reuse ;  /* 0x0000009c4c4c7220 */ /* 0x080fe20000410000 */
[-C--:B------:R-:W-:Y:S01]  /*d450*/  FMUL.FTZ R77, R77, R156.reuse ;  /* 0x0000009c4d4d7220 */ /* 0x080fe20000410000 */
[-C--:B------:R-:W-:Y:S01]  /*d460*/  FMUL.FTZ R80, R80, R156.reuse ;  /* 0x0000009c50507220 */ /* 0x080fe20000410000 */
        /* <DEDUP_REMOVED lines=42> */
[----:B------:R-:W2:Y:S01]  /*d710*/  MUFU.EX2 R192, R192 ;  /* 0x000000c000c07308 */ /* 0x000ea20000000800 */
[----:B0-----:R-:W-:Y:S01]  /*d720*/  FMNMX.FTZ R170, R189, R170, !PT ;  /* 0x000000aabdaa7209 */ /* 0x001fe20007810000 */
[-C--:B------:R-:W-:Y:S01]  /*d730*/  FMUL.FTZ R145, R145, R156.reuse ;  /* 0x0000009c91917220 */ /* 0x080fe20000410000 */
[-C--:B------:R-:W-:Y:S01]  /*d740*/  FMUL.FTZ R148, R148, R156.reuse ;  /* 0x0000009c94947220 */ /* 0x080fe20000410000 */
[----:B------:R-:W-:-:S04]  /*d750*/  FMUL.FTZ R149, R149, R156 ;  /* 0x0000009c95957220 */ /* 0x000fc80000410000 */
[----:B------:R0:W3:Y:S01]  /*d760*/  MUFU.EX2 R156, R15 ;  /* 0x0000000f009c7308 */ /* 0x0000e20000000800 */
[----:B-1----:R-:W-:-:S07]  /*d770*/  FMNMX.FTZ R170, R191, R170, !PT ;  /* 0x000000aabfaa7209 */ /* 0x002fce0007810000 */
[----:B------:R-:W-:Y:S01]  /*d780*/  MUFU.EX2 R21, R21 ;  /* 0x0000001500157308 */ /* 0x000fe20000000800 */
[C---:B--2---:R-:W-:Y:S01]  /*d790*/  FADD.FTZ R5, R192.reuse, R5 ;  /* 0x00000005c0057221 */ /* 0x044fe20000010000 */
[----:B------:R-:W-:Y:S01]  /*d7a0*/  F2FP.BF16.F32.PACK_AB R154, R192, R154 ;  /* 0x0000009ac09a723e */ /* 0x000fe200000010ff */
[----:B0-----:R-:W-:Y:S01]  /*d7b0*/  IMAD.MOV.U32 R15, RZ, RZ, 0x40000040 ;  /* 0x40000040ff0f7424 */ /* 0x001fe200078e00ff */
[----:B------:R-:W0:Y:S04]  /*d7c0*/  SHFL.BFLY PT, R192, R170, 0x2, 0x1f ;  /* 0x0c401f00aac07f89 */ /* 0x000e2800000e0000 */
[----:B------:R-:W-:Y:S01]  /*d7d0*/  MUFU.EX2 R9, R9 ;  /* 0x0000000900097308 */ /* 0x000fe20000000800 */
[----:B---3--:R-:W-:-:S07]  /*d7e0*/  FADD.FTZ R5, R156, R5 ;  /* 0x000000059c057221 */ /* 0x008fce0000010000 */
[----:B------:R-:W-:Y:S08]  /*d7f0*/  MUFU.EX2 R160, R160 ;  /* 0x000000a000a07308 */ /* 0x000ff00000000800 */
[----:B------:R-:W-:Y:S01]  /*d800*/  MUFU.EX2 R164, R164 ;  /* 0x000000a400a47308 */ /* 0x000fe20000000800 */
[----:B0-----:R-:W-:-:S07]  /*d810*/  FMNMX.FTZ R170, R170, R192, !PT ;  /* 0x000000c0aaaa7209 */ /* 0x001fce0007810000 */
[----:B------:R-:W-:Y:S01]  /*d820*/  MUFU.EX2 R168, R168 ;  /* 0x000000a800a87308 */ /* 0x000fe20000000800 */
[----:B------:R-:W0:Y:S07]  /*d830*/  SHFL.BFLY PT, R192, R170, 0x1, 0x1f ;  /* 0x0c201f00aac07f89 */ /* 0x000e2e00000e0000 */
[----:B------:R-:W-:Y:S08]  /*d840*/  MUFU.EX2 R172, R172 ;  /* 0x000000ac00ac7308 */ /* 0x000ff00000000800 */
[----:B------:R-:W-:Y:S08]  /*d850*/  MUFU.EX2 R176, R176 ;  /* 0x000000b000b07308 */ /* 0x000ff00000000800 */
[----:B------:R-:W-:Y:S01]  /*d860*/  MUFU.EX2 R180, R180 ;  /* 0x000000b400b47308 */ /* 0x000fe20000000800 */
[----:B0-----:R-:W-:-:S05]  /*d870*/  FMNMX.FTZ R170, R170, R192, !PT ;  /* 0x000000c0aaaa7209 */ /* 0x001fca0007810000 */
[C---:B------:R-:W-:Y:S01]  /*d880*/  FADD.FTZ R197, -R170.reuse, R7 ;  /* 0x00000007aac57221 */ /* 0x040fe20000010100 */
[-C--:B------:R-:W-:Y:S01]  /*d890*/  FMUL.FTZ R7, R170, R12.reuse ;  /* 0x0000000caa077220 */ /* 0x080fe20000410000 */
[----:B------:R-:W-:Y:S02]  /*d8a0*/  MUFU.EX2 R185, R185 ;  /* 0x000000b900b97308 */ /* 0x000fe40000000800 */
[-C--:B------:R-:W-:Y:S01]  /*d8b0*/  FMUL.FTZ R197, R197, R12.reuse ;  /* 0x0000000cc5c57220 */ /* 0x080fe20000410000 */
[-CC-:B------:R-:W-:Y:S01]  /*d8c0*/  FFMA.FTZ R194, R155, R12.reuse, -R7.reuse ;  /* 0x0000000c9bc27223 */ /* 0x180fe20000010807 */
        /* <DEDUP_REMOVED lines=22> */
[----:B------:R-:W-:Y:S01]  /*da30*/  FFMA.FTZ R191, R191, R12, -R7 ;  /* 0x0000000cbfbf7223 */ /* 0x000fe20000010807 */
[----:B------:R-:W-:Y:S01]  /*da40*/  IMAD.MOV.U32 R7, RZ, RZ, 0x40000040 ;  /* 0x40000040ff077424 */ /* 0x000fe200078e00ff */
[----:B------:R-:W0:Y:S04]  /*da50*/  MUFU.EX2 R197, R197 ;  /* 0x000000c500c57308 */ /* 0x000e280000000800 */
[----:B------:R-:W-:Y:S01]  /*da60*/  R2UR UR7, R7 ;  /* 0x00000000070772ca */ /* 0x000fe200000e0000 */
[----:B-----5:R-:W-:-:S03]  /*da70*/  VIADD R7, R3, 0x32440 ;  /* 0x0003244003077836 */ /* 0x020fc60000000000 */
[----:B------:R-:W1:Y:S02]  /*da80*/  MUFU.EX2 R153, R181 ;  /* 0x000000b500997308 */ /* 0x000e640000000800 */
[----:B------:R-:W-:-:S04]  /*da90*/  PRMT R7, R198, 0x654, R7 ;  /* 0x00000654c6077816 */ /* 0x000fc80000000007 */
[----:B------:R2:W-:Y:S02]  /*daa0*/  SYNCS.ARRIVE.TRANS64.RED.A1T0 RZ, [R7+URZ], RZ ;  /* 0x000000ff07ff79a7 */ /* 0x0005e4000810043f */
[----:B------:R-:W3:Y:S01]  /*dab0*/  MUFU.EX2 R194, R194 ;  /* 0x000000c200c27308 */ /* 0x000ee20000000800 */
[-C--:B0-----:R-:W-:Y:S01]  /*dac0*/  FMUL.FTZ R26, R26, R197.reuse ;  /* 0x000000c51a1a7220 */ /* 0x081fe20000410000 */
[-C--:B------:R-:W-:Y:S01]  /*dad0*/  FMUL.FTZ R27, R27, R197.reuse ;  /* 0x000000c51b1b7220 */ /* 0x080fe20000410000 */
[-C--:B------:R-:W-:Y:S01]  /*dae0*/  FMUL.FTZ R30, R30, R197.reuse ;  /* 0x000000c51e1e7220 */ /* 0x080fe20000410000 */
[-C--:B------:R-:W-:Y:S01]  /*daf0*/  FMUL.FTZ R31, R31, R197.reuse ;  /* 0x000000c51f1f7220 */ /* 0x080fe20000410000 */
[-C--:B------:R-:W-:Y:S01]  /*db00*/  FMUL.FTZ R34, R34, R197.reuse ;  /* 0x000000c522227220 */ /* 0x080fe20000410000 */
[----:B--2---:R-:W-:Y:S02]  /*db10*/  VIADD R7, R199, 0x8 ;  /* 0x00000008c7077836 */ /* 0x004fe40000000000 */
[----:B------:R-:W-:Y:S01]  /*db20*/  FMUL.FTZ R35, R35, R197 ;  /* 0x000000c523237220 */ /* 0x000fe20000410000 */
[----:B------:R-:W-:Y:S01]  /*db30*/  MUFU.EX2 R158, R158 ;  /* 0x0000009e009e7308 */ /* 0x000fe20000000800 */
[----:B-1----:R-:W-:Y:S01]  /*db40*/  FFMA.FTZ R157, R197, R6, R153 ;  /* 0x00000006c59d7223 */ /* 0x002fe20000010099 */
[----:B------:R-:W-:-:S02]  /*db50*/  IMAD R6, R201, 0xc00, R219 ;  /* 0x00000c00c9067824 */ /* 0x000fc400078e02db */
[-C--:B------:R-:W-:Y:S01]  /*db60*/  FMUL.FTZ R38, R38, R197.reuse ;  /* 0x000000c526267220 */ /* 0x080fe20000410000 */
[-C--:B------:R-:W-:Y:S01]  /*db70*/  FMUL.FTZ R39, R39, R197.reuse ;  /* 0x000000c527277220 */ /* 0x080fe20000410000 */
[-C--:B------:R-:W-:Y:S01]  /*db80*/  FMUL.FTZ R42, R42, R197.reuse ;  /* 0x000000c52a2a7220 */ /* 0x080fe20000410000 */
[-C--:B------:R-:W-:Y:S01]  /*db90*/  FMUL.FTZ R43, R43, R197.reuse ;  /* 0x000000c52b2b7220 */ /* 0x080fe20000410000 */
[----:B------:R-:W-:Y:S01]  /*dba0*/  R2UR UR6, R6 ;  /* 0x00000000060672ca */ /* 0x000fe200000e0000 */
        /* <DEDUP_REMOVED lines=55> */
[C---:B---3--:R-:W-:Y:S01]  /*df20*/  F2FP.BF16.F32.PACK_AB R153, R194.reuse, R153 ;  /* 0x00000099c299723e */ /* 0x048fe200000010ff */
[----:B------:R-:W-:Y:S01]  /*df30*/  FADD.FTZ R157, R194, R157 ;  /* 0x0000009dc29d7221 */ /* 0x000fe20000010000 */
[----:B------:R1:W-:Y:S01]  /*df40*/  BAR.SYNC.DEFER_BLOCKING R7, 0x100 ;  /* 0x000400070000751d */ /* 0x0003e20000010000 */
[----:B0-----:R-:W-:-:S05]  /*df50*/  F2FP.BF16.F32.PACK_AB R155, R181, R158 ;  /* 0x0000009eb59b723e */ /* 0x001fca00000010ff */
[----:B------:R-:W-:Y:S01]  /*df60*/  MUFU.EX2 R193, R193 ;  /* 0x000000c100c17308 */ /* 0x000fe20000000800 */
[----:B-1----:R-:W-:-:S04]  /*df70*/  FADD.FTZ R7, R158, R157 ;  /* 0x0000009d9e077221 */ /* 0x002fc80000010000 */
[----:B------:R-:W-:-:S03]  /*df80*/  FADD.FTZ R7, R181, R7 ;  /* 0x00000007b5077221 */ /* 0x000fc60000010000 */
[----:B------:R0:W-:Y:S08]  /*df90*/  MUFU.EX2 R158, R14 ;  /* 0x0000000e009e7308 */ /* 0x0001f00000000800 */
[----:B------:R-:W-:Y:S01]  /*dfa0*/  MUFU.EX2 R196, R196 ;  /* 0x000000c400c47308 */ /* 0x000fe20000000800 */
[----:B0-----:R-:W-:Y:S01]  /*dfb0*/  VIADD R14, R6, 0x80 ;  /* 0x00000080060e7836 */ /* 0x001fe20000000000 */
[----:B------:R-:W-:-:S06]  /*dfc0*/  WARPGROUP.ARRIVE ;  /* 0x00000000000079c5 */ /* 0x000fcc0000000000 */
[----:B------:R-:W-:Y:S01]  /*dfd0*/  HGMMA.64x256x16.F32.BF16 R24, R152, gdesc[UR4].tnspB, R24, gsb0 ;  /* 0x43e0000498187df0 */ /* 0x000fe20008001818 */
[----:B------:R-:W-:Y:S01]  /*dfe0*/  MUFU.EX2 R195, R195 ;  /* 0x000000c300c37308 */ /* 0x000fe20000000800 */
[----:B------:R-:W-:Y:S02]  /*dff0*/  R2UR UR6, R14 ;  /* 0x000000000e0672ca */ /* 0x000fe400000e0000 */
[----:B------:R-:W-:-:S05]  /*e000*/  R2UR UR7, R15 ;  /* 0x000000000f0772ca */ /* 0x000fca00000e0000 */
[----:B------:R-:W-:Y:S08]  /*e010*/  MUFU.EX2 R166, R166 ;  /* 0x000000a600a67308 */ /* 0x000ff00000000800 */
[----:B------:R-:W0:Y:S08]  /*e020*/  MUFU.EX2 R167, R167 ;  /* 0x000000a700a77308 */ /* 0x000e300000000800 */
[----:B------:R-:W-:Y:S08]  /*e030*/  MUFU.EX2 R192, R192 ;  /* 0x000000c000c07308 */ /* 0x000ff00000000800 */
[----:B------:R-:W1:Y:S08]  /*e040*/  MUFU.EX2 R171, R171 ;  /* 0x000000ab00ab7308 */ /* 0x000e700000000800 */
        /* <DEDUP_REMOVED lines=11> */
[----:B------:R-:W-:-:S07]  /*e100*/  WARPGROUP.DEPBAR.LE gsb0, 0x0 ;  /* 0x00008000000079c5 */ /* 0x000fce0000010000 */
[----:B------:R-:W2:Y:S01]  /*e110*/  MUFU.EX2 R152, R20 ;  /* 0x0000001400987308 */ /* 0x000ea20000000800 */
[----:B0-----:R-:W-:Y:S02]  /*e120*/  F2FP.BF16.F32.PACK_AB R153, R167, R166 ;  /* 0x000000a6a799723e */ /* 0x001fe400000010ff */
[----:B-1----:R-:W-:-:S05]  /*e130*/  F2FP.BF16.F32.PACK_AB R155, R171, R192 ;  /* 0x000000c0ab9b723e */ /* 0x002fca00000010ff */
[----:B------:R0:W1:Y:S08]  /*e140*/  MUFU.EX2 R20, R159 ;  /* 0x0000009f00147308 */ /* 0x0000700000000800 */
[----:B------:R3:W-:Y:S01]  /*e150*/  MUFU.EX2 R154, R11 ;  /* 0x0000000b009a7308 */ /* 0x0007e20000000800 */
[C---:B--2---:R-:W-:Y:S01]  /*e160*/  FADD.FTZ R5, R152.reuse, R5 ;  /* 0x0000000598057221 */ /* 0x044fe20000010000 */
[----:B------:R-:W-:-:S02]  /*e170*/  F2FP.BF16.F32.PACK_AB R156, R152, R156 ;  /* 0x0000009c989c723e */ /* 0x000fc400000010ff */
[----:B0-----:R-:W-:Y:S01]  /*e180*/  F2FP.BF16.F32.PACK_AB R159, R195, R196 ;  /* 0x000000c4c39f723e */ /* 0x001fe200000010ff */
[----:B------:R-:W-:-:S03]  /*e190*/  FADD.FTZ R5, R21, R5 ;  /* 0x0000000515057221 */ /* 0x000fc60000010000 */
[----:B------:R0:W2:Y:S01]  /*e1a0*/  MUFU.EX2 R152, R10 ;  /* 0x0000000a00987308 */ /* 0x0000a20000000800 */
[C---:B------:R-:W-:Y:S01]  /*e1b0*/  FADD.FTZ R5, R158.reuse, R5 ;  /* 0x000000059e057221 */ /* 0x040fe20000010000 */
[----:B------:R-:W-:Y:S01]  /*e1c0*/  F2FP.BF16.F32.PACK_AB R158, R158, R21 ;  /* 0x000000159e9e723e */ /* 0x000fe200000010ff */
[----:B---3--:R-:W-:Y:S01]  /*e1d0*/  IMAD.MOV.U32 R11, RZ, RZ, 0x40000040 ;  /* 0x40000040ff0b7424 */ /* 0x008fe200078e00ff */
[----:B-1----:R-:W-:Y:S01]  /*e1e0*/  F2FP.BF16.F32.PACK_AB R157, R193, R20 ;  /* 0x00000014c19d723e */ /* 0x002fe200000010ff */
[----:B------:R-:W-:Y:S01]  /*e1f0*/  FADD.FTZ R5, R9, R5 ;  /* 0x0000000509057221 */ /* 0x000fe20000010000 */
[----:B------:R-:W-:Y:S02]  /*e200*/  FADD.FTZ R7, R20, R7 ;  /* 0x0000000714077221 */ /* 0x000fe40000010000 */
[----:B------:R-:W-:Y:S01]  /*e210*/  WARPGROUP.ARRIVE ;  /* 0x00000000000079c5 */ /* 0x000fe20000000000 */
[----:B0-----:R-:W-:Y:S02]  /*e220*/  VIADD R10, R6, 0x100 ;  /* 0x00000100060a7836 */ /* 0x001fe40000000000 */
[----:B------:R-:W-:-:S03]  /*e230*/  FADD.FTZ R7, R193, R7 ;  /* 0x00000007c1077221 */ /* 0x000fc60000010000 */
[----:B------:R-:W-:Y:S01]  /*e240*/  HGMMA.64x256x16.F32.BF16 R24, R156, gdesc[UR4].tnspB, R24, gsb0 ;  /* 0x43e000049c187df0 */ /* 0x000fe20008001818 */
[----:B------:R-:W-:Y:S01]  /*e250*/  R2UR UR6, R10 ;  /* 0x000000000a0672ca */ /* 0x000fe200000e0000 */
[----:B------:R-:W-:Y:S02]  /*e260*/  VIADD R10, R6, 0x180 ;  /* 0x00000180060a7836 */ /* 0x000fe40000000000 */
[C---:B--2---:R-:W-:Y:S01]  /*e270*/  FADD.FTZ R5, R152.reuse, R5 ;  /* 0x0000000598057221 */ /* 0x044fe20000010000 */
[----:B------:R-:W-:Y:S01]  /*e280*/  R2UR UR7, R11 ;  /* 0x000000000b0772ca */ /* 0x000fe200000e0000 */
[----:B------:R-:W-:Y:S01]  /*e290*/  IMAD.MOV.U32 R11, RZ, RZ, 0x40000040 ;  /* 0x40000040ff0b7424 */ /* 0x000fe200078e00ff */
[----:B------:R-:W-:Y:S01]  /*e2a0*/  F2FP.BF16.F32.PACK_AB R152, R152, R9 ;  /* 0x000000099898723e */ /* 0x000fe200000010ff */
[----:B------:R-:W-:Y:S01]  /*e2b0*/  FADD.FTZ R5, R154, R5 ;  /* 0x000000059a057221 */ /* 0x000fe20000010000 */
[----:B------:R-:W-:Y:S01]  /*e2c0*/  F2FP.BF16.F32.PACK_AB R154, R160, R154 ;  /* 0x0000009aa09a723e */ /* 0x000fe200000010ff */
[----:B------:R-:W-:-:S02]  /*e2d0*/  IMAD.MOV.U32 R9, RZ, RZ, 0x40000040 ;  /* 0x40000040ff097424 */ /* 0x000fc400078e00ff */
[----:B------:R-:W-:Y:S01]  /*e2e0*/  FADD.FTZ R7, R196, R7 ;  /* 0x00000007c4077221 */ /* 0x000fe20000010000 */
[----:B------:R-:W-:-:S03]  /*e2f0*/  FADD.FTZ R5, R160, R5 ;  /* 0x00000005a0057221 */ /* 0x000fc60000010000 */
[----:B------:R-:W-:-:S04]  /*e300*/  FADD.FTZ R7, R195, R7 ;  /* 0x00000007c3077221 */ /* 0x000fc80000010000 */
[----:B------:R-:W-:-:S04]  /*e310*/  FADD.FTZ R7, R166, R7 ;  /* 0x00000007a6077221 */ /* 0x000fc80000010000 */
[----:B------:R-:W-:-:S04]  /*e320*/  FADD.FTZ R7, R167, R7 ;  /* 0x00000007a7077221 */ /* 0x000fc80000010000 */
[----:B------:R-:W-:-:S04]  /*e330*/  FADD.FTZ R7, R192, R7 ;  /* 0x00000007c0077221 */ /* 0x000fc80000010000 */
[----:B------:R-:W-:Y:S01]  /*e340*/  FADD.FTZ R7, R171, R7 ;  /* 0x00000007ab077221 */ /* 0x000fe20000010000 */
[----:B------:R-:W-:Y:S02]  /*e350*/  WARPGROUP.DEPBAR.LE gsb0, 0x0 ;  /* 0x00008000000079c5 */ /* 0x000fe40000010000 */
[----:B------:R-:W-:-:S06]  /*e360*/  WARPGROUP.ARRIVE ;  /* 0x00000000000079c5 */ /* 0x000fcc0000000000 */
[----:B------:R-:W-:Y:S01]  /*e370*/  HGMMA.64x256x16.F32.BF16 R24, R152, gdesc[UR4].tnspB, R24, gsb0 ;  /* 0x43e0000498187df0 */ /* 0x000fe20008001818 */
[----:B------:R-:W-:Y:S01]  /*e380*/  R2UR UR6, R10 ;  /* 0x000000000a0672ca */ /* 0x000fe200000e0000 */
[----:B------:R-:W-:Y:S01]  /*e390*/  VIADD R10, R6, 0x200 ;  /* 0x00000200060a7836 */ /* 0x000fe20000000000 */
[----:B------:R-:W-:Y:S01]  /*e3a0*/  R2UR UR7, R11 ;  /* 0x000000000b0772ca */ /* 0x000fe200000e0000 */
[----:B------:R-:W-:Y:S01]  /*e3b0*/  IMAD.MOV.U32 R11, RZ, RZ, 0x40000040 ;  /* 0x40000040ff0b7424 */ /* 0x000fe200078e00ff */
[----:B------:R-:W-:Y:S02]  /*e3c0*/  WARPGROUP.DEPBAR.LE gsb0, 0x0 ;  /* 0x00008000000079c5 */ /* 0x000fe40000010000 */
[----:B------:R-:W0:Y:S01]  /*e3d0*/  MUFU.EX2 R152, R161 ;  /* 0x000000a100987308 */ /* 0x000e220000000800 */
[----:B------:R-:W-:Y:S01]  /*e3e0*/  F2FP.BF16.F32.PACK_AB R153, R175, R174 ;  /* 0x000000aeaf99723e */ /* 0x000fe200000010ff */
[----:B------:R-:W-:Y:S01]  /*e3f0*/  FADD.FTZ R174, R174, R7 ;  /* 0x00000007aeae7221 */ /* 0x000fe20000010000 */
[----:B------:R-:W-:-:S03]  /*e400*/  F2FP.BF16.F32.PACK_AB R155, R179, R178 ;  /* 0x000000b2b39b723e */ /* 0x000fc600000010ff */
[----:B------:R-:W-:Y:S02]  /*e410*/  FADD.FTZ R175, R175, R174 ;  /* 0x000000aeafaf7221 */ /* 0x000fe40000010000 */
[----:B------:R-:W1:Y:S02]  /*e420*/  MUFU.EX2 R154, R165 ;  /* 0x000000a5009a7308 */ /* 0x000e640000000800 */
[----:B------:R-:W-:-:S04]  /*e430*/  FADD.FTZ R178, R178, R175 ;  /* 0x000000afb2b27221 */ /* 0x000fc80000010000 */
[----:B------:R-:W-:Y:S01]  /*e440*/  FADD.FTZ R179, R179, R178 ;  /* 0x000000b2b3b37221 */ /* 0x000fe20000010000 */
[----:B0-----:R-:W-:Y:S01]  /*e450*/  FADD.FTZ R5, R152, R5 ;  /* 0x0000000598057221 */ /* 0x001fe20000010000 */
[----:B------:R-:W-:-:S03]  /*e460*/  F2FP.BF16.F32.PACK_AB R152, R164, R152 ;  /* 0x00000098a498723e */ /* 0x000fc600000010ff */
[----:B------:R-:W-:-:S04]  /*e470*/  FADD.FTZ R5, R164, R5 ;  /* 0x00000005a4057221 */ /* 0x000fc80000010000 */
[----:B-1----:R-:W-:Y:S01]  /*e480*/  FADD.FTZ R5, R154, R5 ;  /* 0x000000059a057221 */ /* 0x002fe20000010000 */
[----:B------:R-:W-:-:S03]  /*e490*/  F2FP.BF16.F32.PACK_AB R154, R168, R154 ;  /* 0x0000009aa89a723e */ /* 0x000fc600000010ff */
[----:B------:R-:W-:Y:S01]  /*e4a0*/  FADD.FTZ R5, R168, R5 ;  /* 0x00000005a8057221 */ /* 0x000fe20000010000 */
[----:B------:R-:W-:-:S06]  /*e4b0*/  WARPGROUP.ARRIVE ;  /* 0x00000000000079c5 */ /* 0x000fcc0000000000 */
[----:B------:R-:W-:Y:S01]  /*e4c0*/  HGMMA.64x256x16.F32.BF16 R24, R152, gdesc[UR4].tnspB, R24, gsb0 ;  /* 0x43e0000498187df0 */ /* 0x000fe20008001818 */
[----:B------:R-:W-:Y:S02]  /*e4d0*/  R2UR UR6, R10 ;  /* 0x000000000a0672ca */ /* 0x000fe400000e0000 */
[----:B------:R-:W-:Y:S01]  /*e4e0*/  R2UR UR7, R11 ;  /* 0x000000000b0772ca */ /* 0x000fe200000e0000 */
[----:B------:R0:W-:Y:S02]  /*e4f0*/  MUFU.EX2 R10, R8 ;  /* 0x00000008000a7308 */ /* 0x0001e40000000800 */
[----:B0-----:R-:W-:Y:S01]  /*e500*/  VIADD R8, R6, 0x280 ;  /* 0x0000028006087836 */ /* 0x001fe20000000000 */
[----:B------:R-:W-:-:S05]  /*e510*/  WARPGROUP.DEPBAR.LE gsb0, 0x0 ;  /* 0x00008000000079c5 */ /* 0x000fca0000010000 */
        /* <DEDUP_REMOVED lines=9> */
[----:B------:R-:W-:Y:S02]  /*e5b0*/  F2FP.BF16.F32.PACK_AB R152, R172, R152 ;  /* 0x00000098ac98723e */ /* 0x000fe400000010ff */
[----:B------:R-:W-:Y:S01]  /*e5c0*/  FADD.FTZ R187, R10, R187 ;  /* 0x000000bb0abb7221 */ /* 0x000fe20000010000 */
        /* <DEDUP_REMOVED lines=8> */
[----:B------:R-:W-:Y:S02]  /*e650*/  WARPGROUP.DEPBAR.LE gsb0, 0x0 ;  /* 0x00008000000079c5 */ /* 0x000fe40000010000 */
[----:B------:R-:W0:Y:S01]  /*e660*/  MUFU.EX2 R152, R177 ;  /* 0x000000b100987308 */ /* 0x000e220000000800 */
[C---:B------:R-:W-:Y:S01]  /*e670*/  F2FP.BF16.F32.PACK_AB R153, R162.reuse, R10 ;  /* 0x0000000aa299723e */ /* 0x040fe200000010ff */
[----:B------:R-:W-:Y:S01]  /*e680*/  FADD.FTZ R162, R162, R187 ;  /* 0x000000bba2a27221 */ /* 0x000fe20000010000 */
[----:B------:R-:W-:-:S03]  /*e690*/  F2FP.BF16.F32.PACK_AB R155, R191, R163 ;  /* 0x000000a3bf9b723e */ /* 0x000fc600000010ff */
[----:B------:R-:W-:Y:S02]  /*e6a0*/  FADD.FTZ R162, R163, R162 ;  /* 0x000000a2a3a27221 */ /* 0x000fe40000010000 */
[----:B------:R-:W1:Y:S02]  /*e6b0*/  MUFU.EX2 R154, R184 ;  /* 0x000000b8009a7308 */ /* 0x000e640000000800 */
        /* <DEDUP_REMOVED lines=8> */
[----:B------:R-:W-:Y:S03]  /*e740*/  HGMMA.64x256x16.F32.BF16 R24, R152, gdesc[UR4].tnspB, R24, gsb0 ;  /* 0x43e0000498187df0 */ /* 0x000fe60008001818 */
[----:B------:R-:W-:Y:S02]  /*e750*/  WARPGROUP.DEPBAR.LE gsb0, 0x0 ;  /* 0x00008000000079c5 */ /* 0x000fe40000010000 */
[----:B------:R-:W-:Y:S05]  /*e760*/  @!P0 BRA `(.L_x_1508) ;  /* 0x0000000000048947 */ /* 0x000fea0003800000 */
[----:B------:R-:W-:Y:S01]  /*e770*/  BPT.TRAP 0x1 ;  /* 0x000000040000795c */ /* 0x000fe20000300000 */
.L_x_1508:
[----:B------:R-:W-:Y:S02]  /*e780*/  VIADD R3, R3, 0x32460 ;  /* 0x0003246003037836 */ /* 0x000fe40000000000 */
[----:B------:R-:W-:Y:S02]  /*e790*/  IMAD.MOV.U32 R7, RZ, RZ, R170 ;  /* 0x000000ffff077224 */ /* 0x000fe400078e00aa */
[----:B------:R-:W-:Y:S01]  /*e7a0*/  IMAD.MOV.U32 R8, RZ, RZ, R13 ;  /* 0x000000ffff087224 */ /* 0x000fe200078e000d */
[----:B------:R-:W-:-:S04]  /*e7b0*/  PRMT R3, R198, 0x654, R3 ;  /* 0x00000654c6037816 */ /* 0x000fc80000000003 */
[----:B------:R1:W-:Y:S01]  /*e7c0*/  SYNCS.ARRIVE.TRANS64.RED.A1T0 RZ, [R3+URZ], RZ ;  /* 0x000000ff03ff79a7 */ /* 0x0003e2000810043f */
[----:B------:R-:W-:Y:S05]  /*e7d0*/  @P1 BRA `(.L_x_1509) ;  /* 0xffffffd000681947 */ /* 0x000fea000383ffff */
.L_x_1498:
[----:B------:R-:W2:Y:S01]  /*e7e0*/  LDL.LU R21, [R1+0x64] ;  /* 0x0000640001157983 */ /* 0x000ea20000300800 */
[----:B------:R-:W-:Y:S05]  /*e7f0*/  WARPSYNC.ALL ;  /* 0x0000000000007948 */ /* 0x000fea0003800000 */
[----:B------:R-:W0:Y:S01]  /*e800*/  SHFL.BFLY PT, R4, R5, 0x2, 0x1f ;  /* 0x0c401f0005047f89 */ /* 0x000e2200000e0000 */
[----:B------:R-:W-:Y:S01]  /*e810*/  IADD3 R201, R201, 0x1, RZ ;  /* 0x00000001c9c97810 */ /* 0x000fe20007ffe0ff */
[----:B------:R3:W-:Y:S08]  /*e820*/  BAR.ARV R0, 0x100 ;  /* 0x000400000000751d */ /* 0x0007f00000002000 */
[----:B------:R-:W-:Y:S06]  /*e830*/  BAR.ARV 0x8, 0x180 ;  /* 0x0206000000007b1d */ /* 0x000fec0000002000 */
[----:B------:R-:W-:Y:S01]  /*e840*/  ISETP.NE.AND P0, PT, R201, 0x2, PT ;  /* 0x00000002c900780c */ /* 0x000fe20003f05270 */
[----:B---3--:R-:W-:Y:S01]  /*e850*/  IMAD.MOV.U32 R0, RZ, RZ, -0x800000 ;  /* 0xff800000ff007424 */ /* 0x008fe200078e00ff */
[----:B------:R-:W3:Y:S01]  /*e860*/  SHFL.BFLY PT, R7, R6, 0x2, 0x1f ;  /* 0x0c401f0006077f89 */ /* 0x000ee200000e0000 */
[----:B------:R-:W-:-:S02]  /*e870*/  PLOP3.LUT P1, PT, PT, PT, PT, 0x8, 0x0 ;  /* 0x000000000000781c */ /* 0x000fc40003f2e170 */
[----:B------:R-:W-:Y:S01]  /*e880*/  SEL R9, RZ, 0x1, P0 ;  /* 0x00000001ff097807 */ /* 0x000fe20000000000 */
[----:B01----:R-:W-:Y:S01]  /*e890*/  FADD.FTZ R3, R4, R5 ;  /* 0x0000000504037221 */ /* 0x003fe20000010000 */
[----:B------:R-:W-:Y:S02]  /*e8a0*/  SEL R201, R201, RZ, P0 ;  /* 0x000000ffc9c97207 */ /* 0x000fe40000000000 */
[----:B------:R-:W-:Y:S02]  /*e8b0*/  LOP3.LUT R212, R212, R9, RZ, 0x3c, !PT ;  /* 0x00000009d4d47212 */ /* 0x000fe400078e3cff */
[----:B------:R-:W0:Y:S01]  /*e8c0*/  SHFL.BFLY PT, R4, R3, 0x1, 0x1f ;  /* 0x0c201f0003047f89 */ /* 0x000e2200000e0000 */
[----:B---3--:R-:W-:-:S05]  /*e8d0*/  FADD.FTZ R7, R7, R6 ;  /* 0x0000000607077221 */ /* 0x008fca0000010000 */
[----:B------:R-:W1:Y:S01]  /*e8e0*/  SHFL.BFLY PT, R8, R7, 0x1, 0x1f ;  /* 0x0c201f0007087f89 */ /* 0x000e6200000e0000 */
[----:B0-----:R-:W-:Y:S01]  /*e8f0*/  FADD.FTZ R5, R3, R4 ;  /* 0x0000000403057221 */ /* 0x001fe20000010000 */
[----:B------:R-:W-:Y:S02]  /*e900*/  IMAD.MOV.U32 R4, RZ, RZ, RZ ;  /* 0x000000ffff047224 */ /* 0x000fe400078e00ff */
[----:B------:R-:W-:Y:S02]  /*e910*/  IMAD.MOV.U32 R3, RZ, RZ, RZ ;  /* 0x000000ffff037224 */ /* 0x000fe400078e00ff */
[----:B------:R-:W-:-:S13]  /*e920*/  FSETP.NE.FTZ.AND P2, PT, R5, RZ, PT ;  /* 0x000000ff0500720b */ /* 0x000fda0003f55000 */
[----:B------:R-:W0:Y:S01]  /*e930*/  @P2 MUFU.LG2 R9, R5 ;  /* 0x0000000500092308 */ /* 0x000e220000000c00 */
[----:B------:R-:W-:Y:S01]  /*e940*/  @P2 FMUL.FTZ R19, R12, 0.69314718246459960938 ;  /* 0x3f3172180c132820 */ /* 0x000fe20000410000 */
[----:B-1----:R-:W-:-:S05]  /*e950*/  FADD.FTZ R6, R7, R8 ;  /* 0x0000000807067221 */ /* 0x002fca0000010000 */
        /* <DEDUP_REMOVED lines=138> */
[----:B--2---:R-:W-:-:S05]  /*f200*/  VIADD R21, R21, 0x1 ;  /* 0x0000000115157836 */ /* 0x004fca0000000000 */
[----:B------:R0:W-:Y:S02]  /*f210*/  STL [R1+0x64], R21 ;  /* 0x0000641501007387 */ /* 0x0001e40000100800 */
.L_x_1454:
[----:B------:R-:W-:Y:S05]  /*f220*/  WARPSYNC.ALL ;  /* 0x0000000000007948 */ /* 0x000fea0003800000 */
[----:B------:R-:W1:Y:S01]  /*f230*/  S2R R8, SR_CgaCtaId ;  /* 0x0000000000087919 */ /* 0x000e620000008800 */
[----:B------:R-:W-:Y:S01]  /*f240*/  MOV R19, 0x400 ;  /* 0x0000040000137802 */ /* 0x000fe20000000f00 */
[----:B------:R-:W-:Y:S01]  /*f250*/  BSSY B0, `(.L_x_1510) ;  /* 0x00002f7000007945 */ /* 0x000fe20003800000 */
[----:B------:R-:W-:Y:S02]  /*f260*/  BAR.SYNC.DEFER_BLOCKING 0x5, 0x180 ;  /* 0x0146000000007b1d */ /* 0x000fe40000010000 */
[----:B-1----:R-:W-:-:S05]  /*f270*/  LEA R19, R8, R19, 0x18 ;  /* 0x0000001308137211 */ /* 0x002fca00078ec0ff */
[----:B------:R1:W0:Y:S01]  /*f280*/  LDS.128 R32, [R19+0x324d0] ;  /* 0x0324d00013207984 */ /* 0x0002220000000c00 */
[----:B------:R-:W-:Y:S06]  /*f290*/  BAR.ARV 0x4, 0x180 ;  /* 0x0106000000007b1d */ /* 0x000fec0000002000 */
[----:B------:R-:W-:Y:S05]  /*f2a0*/  @P1 BRA `(.L_x_1511) ;  /* 0x00000020001c1947 */ /* 0x000fea0003800000 */
[----:B------:R-:W2:Y:S04]  /*f2b0*/  LDL R9, [R1+0x80] ;  /* 0x0000800001097983 */ /* 0x000ea80000100800 */
[----:B------:R-:W4:Y:S01]  /*f2c0*/  LDL R51, [R1+0x5c] ;  /* 0x00005c0001337983 */ /* 0x000f220000100800 */
[----:B------:R-:W3:Y:S01]  /*f2d0*/  S2R R8, SR_SWINHI ;  /* 0x0000000000087919 */ /* 0x000ee20000002f00 */
[----:B------:R-:W-:Y:S05]  /*f2e0*/  WARPSYNC.ALL ;  /* 0x0000000000007948 */ /* 0x000fea0003800000 */
[----:B------:R-:W-:Y:S01]  /*f2f0*/  F2FP.BF16.F32.PACK_AB R11, R11, R30 ;  /* 0x0000001e0b0b723e */ /* 0x000fe200000010ff */
[----:B------:R-:W-:Y:S01]  /*f300*/  ULDC.64 UR4, c[0x0][0xd00] ;  /* 0x0003400000047ab9 */ /* 0x000fe20000000a00 */
[----:B------:R-:W-:Y:S01]  /*f310*/  F2FP.BF16.F32.PACK_AB R15, R15, R46 ;  /* 0x0000002e0f0f723e */ /* 0x000fe200000010ff */
[----:B------:R-:W4:Y:S01]  /*f320*/  LDL R55, [R1+0x7c] ;  /* 0x00007c0001377983 */ /* 0x000f220000100800 */
[----:B------:R-:W-:Y:S01]  /*f330*/  F2FP.BF16.F32.PACK_AB R25, R25, R50 ;  /* 0x000000321919723e */ /* 0x000fe200000010ff */
[----:B0-----:R-:W0:Y:S02]  /*f340*/  LDC R32, c[0x0][0xce8] ;  /* 0x00033a00ff207b82 */ /* 0x001e240000000800 */
[----:B------:R-:W4:Y:S01]  /*f350*/  LDL R90, [R1+0x68] ;  /* 0x00006800015a7983 */ /* 0x000f220000100800 */
[----:B------:R-:W-:-:S02]  /*f360*/  MOV R20, R19 ;  /* 0x0000001300147202 */ /* 0x000fc40000000f00 */
[----:B---3--:R-:W-:Y:S02]  /*f370*/  MOV R21, R8 ;  /* 0x0000000800157202 */ /* 0x008fe40000000f00 */
[----:B------:R-:W-:Y:S02]  /*f380*/  F2FP.BF16.F32.PACK_AB R27, R27, R54 ;  /* 0x000000361b1b723e */ /* 0x000fe400000010ff */
[----:B------:R-:W-:Y:S02]  /*f390*/  F2FP.BF16.F32.PACK_AB R29, R29, R58 ;  /* 0x0000003a1d1d723e */ /* 0x000fe400000010ff */
[----:B------:R-:W-:Y:S02]  /*f3a0*/  F2FP.BF16.F32.PACK_AB R30, R159, R177 ;  /* 0x000000b19f1e723e */ /* 0x000fe400000010ff */
[----:B------:R-:W-:Y:S02]  /*f3b0*/  F2FP.BF16.F32.PACK_AB R31, R31, R62 ;  /* 0x0000003e1f1f723e */ /* 0x000fe400000010ff */
[----:B------:R-:W-:-:S02]  /*f3c0*/  F2FP.BF16.F32.PACK_AB R46, R101, R100 ;  /* 0x00000064652e723e */ /* 0x000fc400000010ff */
[----:B------:R-:W-:Y:S01]  /*f3d0*/  F2FP.BF16.F32.PACK_AB R47, R103, R102 ;  /* 0x00000066672f723e */ /* 0x000fe200000010ff */
[----:B------:R-:W-:Y:S01]  /*f3e0*/  BAR.SYNC.DEFER_BLOCKING 0x1, 0x100 ;  /* 0x0044000000007b1d */ /* 0x000fe20000010000 */
[----:B--2---:R-:W-:-:S03]  /*f3f0*/  IMAD.WIDE R40, R9, 0x2, R20 ;  /* 0x0000000209287825 */ /* 0x004fc600078e0214 */
[----:B------:R-:W-:-:S04]  /*f400*/  IADD3 R48, P3, R40, 0x60, RZ ;  /* 0x0000006028307810 */ /* 0x000fc80007f7e0ff */
[----:B------:R-:W-:Y:S02]  /*f410*/  LOP3.LUT R49, R48, 0x380, RZ, 0xc0, !PT ;  /* 0x0000038030317812 */ /* 0x000fe400078ec0ff */
[C---:B------:R-:W-:Y:S02]  /*f420*/  IADD3 R13, P1, R40.reuse, 0x20, RZ ;  /* 0x00000020280d7810 */ /* 0x040fe40007f3e0ff */
[----:B------:R-:W-:Y:S02]  /*f430*/  IADD3 R44, P2, R40, 0x40, RZ ;  /* 0x00000040282c7810 */ /* 0x000fe40007f5e0ff */
[----:B------:R-:W-:Y:S02]  /*f440*/  SHF.R.U64 R49, R49, 0x3, RZ ;  /* 0x0000000331317819 */ /* 0x000fe400000012ff */
[----:B------:R-:W-:Y:S02]  /*f450*/  LOP3.LUT R12, R13, 0x380, RZ, 0xc0, !PT ;  /* 0x000003800d0c7812 */ /* 0x000fe400078ec0ff */
[----:B----4-:R-:W-:-:S02]  /*f460*/  LOP3.LUT R45, R44, 0x380, RZ, 0xc0, !PT ;  /* 0x000003802c2d7812 */ /* 0x010fc400078ec0ff */
[----:B------:R-:W-:Y:S01]  /*f470*/  LOP3.LUT R48, R49, R48, RZ, 0x3c, !PT ;  /* 0x0000003031307212 */ /* 0x000fe200078e3cff */
[--C-:B------:R-:W-:Y:S01]  /*f480*/  IMAD.X R49, RZ, RZ, R41.reuse, P3 ;  /* 0x000000ffff317224 */ /* 0x100fe200018e0629 */
[----:B------:R-:W-:Y:S02]  /*f490*/  IADD3 R72, P3, R40, 0x8020, RZ ;  /* 0x0000802028487810 */ /* 0x000fe40007f7e0ff */
[----:B------:R-:W-:Y:S02]  /*f4a0*/  SHF.R.U64 R12, R12, 0x3, RZ ;  /* 0x000000030c0c7819 */ /* 0x000fe400000012ff */
[----:B------:R-:W-:Y:S02]  /*f4b0*/  SHF.R.U64 R45, R45, 0x3, RZ ;  /* 0x000000032d2d7819 */ /* 0x000fe400000012ff */
[----:B------:R-:W-:Y:S02]  /*f4c0*/  LOP3.LUT R73, R72, 0x380, RZ, 0xc0, !PT ;  /* 0x0000038048497812 */ /* 0x000fe400078ec0ff */
[----:B------:R-:W-:Y:S01]  /*f4d0*/  LOP3.LUT R12, R12, R13, RZ, 0x3c, !PT ;  /* 0x0000000d0c0c7212 */ /* 0x000fe200078e3cff */
[--C-:B------:R-:W-:Y:S01]  /*f4e0*/  IMAD.X R13, RZ, RZ, R41.reuse, P1 ;  /* 0x000000ffff0d7224 */ /* 0x100fe200008e0629 */
[----:B------:R-:W-:Y:S01]  /*f4f0*/  LOP3.LUT R44, R45, R44, RZ, 0x3c, !PT ;  /* 0x0000002c2d2c7212 */ /* 0x000fe200078e3cff */
[----:B------:R-:W-:Y:S01]  /*f500*/  IMAD.X R45, RZ, RZ, R41, P2 ;  /* 0x000000ffff2d7224 */ /* 0x000fe200010e0629 */
[----:B------:R-:W-:-:S02]  /*f510*/  IADD3 R52, P4, R40, 0x4000, RZ ;  /* 0x0000400028347810 */ /* 0x000fc40007f9e0ff */
[C---:B------:R-:W-:Y:S02]  /*f520*/  IADD3 R56, P5, R40.reuse, 0x4020, RZ ;  /* 0x0000402028387810 */ /* 0x040fe40007fbe0ff */
        /* <DEDUP_REMOVED lines=11> */
[----:B------:R-:W-:-:S02]  /*f5e0*/  LOP3.LUT R8, R40, 0x380, RZ, 0xc0, !PT ;  /* 0x0000038028087812 */ /* 0x000fc400078ec0ff */
[----:B------:R-:W-:Y:S02]  /*f5f0*/  IADD3 R9, P3, R40, 0xc060, RZ ;  /* 0x0000c06028097810 */ /* 0x000fe40007f7e0ff */
[----:B------:R-:W-:Y:S02]  /*f600*/  SHF.R.U64 R53, R53, 0x3, RZ ;  /* 0x0000000335357819 */ /* 0x000fe400000012ff */
[----:B------:R-:W-:Y:S02]  /*f610*/  SHF.R.U64 R57, R57, 0x3, RZ ;  /* 0x0000000339397819 */ /* 0x000fe400000012ff */
[----:B------:R-:W-:Y:S02]  /*f620*/  SHF.R.U64 R61, R61, 0x3, RZ ;  /* 0x000000033d3d7819 */ /* 0x000fe400000012ff */
[----:B------:R-:W-:Y:S02]  /*f630*/  SHF.R.U64 R65, R65, 0x3, RZ ;  /* 0x0000000341417819 */ /* 0x000fe400000012ff */
[----:B------:R-:W-:-:S02]  /*f640*/  SHF.R.U64 R69, R69, 0x3, RZ ;  /* 0x0000000345457819 */ /* 0x000fc400000012ff */
[----:B------:R-:W-:Y:S02]  /*f650*/  SHF.R.U64 R8, R8, 0x3, RZ ;  /* 0x0000000308087819 */ /* 0x000fe400000012ff */
[----:B-----5:R-:W-:Y:S02]  /*f660*/  LOP3.LUT R28, R9, 0x380, RZ, 0xc0, !PT ;  /* 0x00000380091c7812 */ /* 0x020fe400078ec0ff */
        /* <DEDUP_REMOVED lines=15> */
[----:B------:R-:W-:Y:S02]  /*f760*/  LOP3.LUT R8, R8, R40, RZ, 0x3c, !PT ;  /* 0x0000002808087212 */ /* 0x000fe400078e3cff */
[----:B------:R-:W-:-:S04]  /*f770*/  SHF.R.U64 R40, R28, 0x3, RZ ;  /* 0x000000031c287819 */ /* 0x000fc800000012ff */
[----:B------:R-:W-:Y:S01]  /*f780*/  LOP3.LUT R40, R40, R9, RZ, 0x3c, !PT ;  /* 0x0000000928287212 */ /* 0x000fe200078e3cff */
[----:B------:R-:W-:Y:S01]  /*f790*/  IMAD.MOV.U32 R9, RZ, RZ, R41 ;  /* 0x000000ffff097224 */ /* 0x000fe200078e0029 */
[----:B------:R-:W-:-:S04]  /*f7a0*/  LOP3.LUT R37, R36, 0x380, RZ, 0xc0, !PT ;  /* 0x0000038024257812 */ /* 0x000fc800078ec0ff */
[----:B------:R-:W-:Y:S02]  /*f7b0*/  MOV R28, R8 ;  /* 0x00000008001c7202 */ /* 0x000fe40000000f00 */
[----:B------:R-:W-:Y:S02]  /*f7c0*/  F2FP.BF16.F32.PACK_AB R9, R10, R26 ;  /* 0x0000001a0a09723e */ /* 0x000fe400000010ff */
[----:B------:R-:W-:Y:S02]  /*f7d0*/  F2FP.BF16.F32.PACK_AB R8, R14, R167 ;  /* 0x000000a70e08723e */ /* 0x000fe400000010ff */
[----:B------:R-:W-:Y:S02]  /*f7e0*/  F2FP.BF16.F32.PACK_AB R10, R24, R168 ;  /* 0x000000a8180a723e */ /* 0x000fe400000010ff */
[----:B------:R-:W-:Y:S02]  /*f7f0*/  LOP3.LUT R77, R76, 0x380, RZ, 0xc0, !PT ;  /* 0x000003804c4d7812 */ /* 0x000fe400078ec0ff */
[----:B------:R-:W-:-:S02]  /*f800*/  LOP3.LUT R81, R80, 0x380, RZ, 0xc0, !PT ;  /* 0x0000038050517812 */ /* 0x000fc400078ec0ff */
[----:B------:R-:W-:Y:S02]  /*f810*/  LOP3.LUT R85, R84, 0x380, RZ, 0xc0, !PT ;  /* 0x0000038054557812 */ /* 0x000fe400078ec0ff */
[----:B------:R-:W-:Y:S01]  /*f820*/  LOP3.LUT R89, R88, 0x380, RZ, 0xc0, !PT ;  /* 0x0000038058597812 */ /* 0x000fe200078ec0ff */
[----:B------:R2:W-:Y:S01]  /*f830*/  STSM.16.M88.4 [R28], R8 ;  /* 0x000000081c007844 */ /* 0x0005e20000000200 */
[----:B------:R-:W-:Y:S02]  /*f840*/  SHF.R.U64 R37, R37, 0x3, RZ ;  /* 0x0000000325257819 */ /* 0x000fe400000012ff */
[----:B------:R-:W-:Y:S02]  /*f850*/  MOV R24, R12 ;  /* 0x0000000c00187202 */ /* 0x000fe40000000f00 */
[----:B------:R-:W-:Y:S02]  /*f860*/  SHF.R.U64 R77, R77, 0x3, RZ ;  /* 0x000000034d4d7819 */ /* 0x000fe400000012ff */
[----:B------:R-:W-:-:S02]  /*f870*/  SHF.R.U64 R81, R81, 0x3, RZ ;  /* 0x0000000351517819 */ /* 0x000fc400000012ff */
[----:B------:R-:W-:Y:S02]  /*f880*/  SHF.R.U64 R85, R85, 0x3, RZ ;  /* 0x0000000355557819 */ /* 0x000fe400000012ff */
[----:B------:R-:W-:Y:S02]  /*f890*/  SHF.R.U64 R89, R89, 0x3, RZ ;  /* 0x0000000359597819 */ /* 0x000fe400000012ff */
[----:B------:R-:W-:Y:S02]  /*f8a0*/  MOV R44, R44 ;  /* 0x0000002c002c7202 */ /* 0x000fe40000000f00 */
[----:B--2---:R-:W-:Y:S02]  /*f8b0*/  F2FP.BF16.F32.PACK_AB R8, R152, R169 ;  /* 0x000000a99808723e */ /* 0x004fe400000010ff */
[----:B------:R-:W-:Y:S02]  /*f8c0*/  F2FP.BF16.F32.PACK_AB R9, R7, R5 ;  /* 0x000000050709723e */ /* 0x000fe400000010ff */
[----:B------:R-:W-:-:S02]  /*f8d0*/  F2FP.BF16.F32.PACK_AB R10, R153, R171 ;  /* 0x000000ab990a723e */ /* 0x000fc400000010ff */
[----:B------:R-:W-:Y:S02]  /*f8e0*/  F2FP.BF16.F32.PACK_AB R11, R39, R38 ;  /* 0x00000026270b723e */ /* 0x000fe400000010ff */
[----:B------:R-:W-:Y:S02]  /*f8f0*/  F2FP.BF16.F32.PACK_AB R12, R154, R172 ;  /* 0x000000ac9a0c723e */ /* 0x000fe400000010ff */
[----:B------:R-:W-:Y:S02]  /*f900*/  F2FP.BF16.F32.PACK_AB R13, R43, R42 ;  /* 0x0000002a2b0d723e */ /* 0x000fe400000010ff */
[----:B------:R-:W-:Y:S01]  /*f910*/  F2FP.BF16.F32.PACK_AB R14, R155, R173 ;  /* 0x000000ad9b0e723e */ /* 0x000fe200000010ff */
[----:B------:R2:W-:Y:S01]  /*f920*/  STSM.16.M88.4 [R24], R8 ;  /* 0x0000000818007844 */ /* 0x0005e20000000200 */
        /* <DEDUP_REMOVED lines=10> */
[----:B------:R-:W-:-:S02]  /*f9d0*/  MOV R48, R48 ;  /* 0x0000003000307202 */ /* 0x000fc40000000f00 */
[----:B------:R-:W-:Y:S01]  /*f9e0*/  F2FP.BF16.F32.PACK_AB R26, R157, R175 ;  /* 0x000000af9d1a723e */ /* 0x000fe200000010ff */
[----:B------:R3:W-:Y:S01]  /*f9f0*/  STSM.16.M88.4 [R44], R12 ;  /* 0x0000000c2c007844 */ /* 0x0007e20000000200 */
[----:B------:R-:W-:Y:S02]  /*fa00*/  IADD3.X R41, RZ, R41, RZ, P3, !PT ;  /* 0x00000029ff297210 */ /* 0x000fe40001ffe4ff */
[----:B--2---:R-:W-:Y:S02]  /*fa10*/  F2FP.BF16.F32.PACK_AB R24, R156, R174 ;  /* 0x000000ae9c18723e */ /* 0x004fe400000010ff */
[----:B------:R-:W-:Y:S02]  /*fa20*/  MOV R52, R52 ;  /* 0x0000003400347202 */ /* 0x000fe40000000f00 */
[----:B------:R-:W-:Y:S02]  /*fa30*/  F2FP.BF16.F32.PACK_AB R28, R158, R176 ;  /* 0x000000b09e1c723e */ /* 0x000fe400000010ff */
[----:B------:R-:W-:-:S02]  /*fa40*/  MOV R56, R56 ;  /* 0x0000003800387202 */ /* 0x000fc40000000f00 */
[----:B------:R-:W-:Y:S02]  /*fa50*/  F2FP.BF16.F32.PACK_AB R8, R160, R178 ;  /* 0x000000b2a008723e */ /* 0x000fe400000010ff */
[----:B------:R-:W-:Y:S02]  /*fa60*/  F2FP.BF16.F32.PACK_AB R9, R67, R66 ;  /* 0x000000424309723e */ /* 0x000fe400000010ff */
[----:B------:R-:W-:Y:S02]  /*fa70*/  F2FP.BF16.F32.PACK_AB R10, R161, R179 ;  /* 0x000000b3a10a723e */ /* 0x000fe400000010ff */
[----:B------:R-:W-:Y:S02]  /*fa80*/  F2FP.BF16.F32.PACK_AB R11, R71, R70 ;  /* 0x00000046470b723e */ /* 0x000fe400000010ff */
[----:B------:R-:W-:Y:S02]  /*fa90*/  MOV R60, R60 ;  /* 0x0000003c003c7202 */ /* 0x000fe40000000f00 */
[----:B---3--:R-:W-:-:S02]  /*faa0*/  F2FP.BF16.F32.PACK_AB R12, R162, R180 ;  /* 0x000000b4a20c723e */ /* 0x008fc400000010ff */
[----:B------:R-:W-:Y:S02]  /*fab0*/  F2FP.BF16.F32.PACK_AB R13, R75, R74 ;  /* 0x0000004a4b0d723e */ /* 0x000fe400000010ff */
[----:B------:R-:W-:Y:S02]  /*fac0*/  F2FP.BF16.F32.PACK_AB R14, R163, R181 ;  /* 0x000000b5a30e723e */ /* 0x000fe400000010ff */
[----:B------:R-:W-:Y:S01]  /*fad0*/  F2FP.BF16.F32.PACK_AB R15, R79, R78 ;  /* 0x0000004e4f0f723e */ /* 0x000fe200000010ff */
[----:B------:R-:W-:Y:S01]  /*fae0*/  STSM.16.M88.4 [R48], R24 ;  /* 0x0000001830007844 */ /* 0x000fe20000000200 */
[----:B------:R-:W-:Y:S02]  /*faf0*/  MOV R5, R36 ;  /* 0x0000002400057202 */ /* 0x000fe40000000f00 */
[----:B------:R-:W-:Y:S01]  /*fb00*/  MOV R64, R64 ;  /* 0x0000004000407202 */ /* 0x000fe20000000f00 */
[----:B------:R-:W-:Y:S01]  /*fb10*/  STSM.16.M88.4 [R52], R28 ;  /* 0x0000001c34007844 */ /* 0x000fe20000000200 */
        /* <DEDUP_REMOVED lines=15> */
[----:B------:R-:W-:Y:S02]  /*fc10*/  MOV R76, R76 ;  /* 0x0000004c004c7202 */ /* 0x000fe40000000f00 */
[----:B--2---:R-:W-:Y:S02]  /*fc20*/  F2FP.BF16.F32.PACK_AB R8, R105, R104 ;  /* 0x000000686908723e */ /* 0x004fe400000010ff */
[----:B------:R-:W-:Y:S02]  /*fc30*/  F2FP.BF16.F32.PACK_AB R9, R107, R106 ;  /* 0x0000006a6b09723e */ /* 0x000fe400000010ff */
[----:B------:R-:W-:Y:S02]  /*fc40*/  F2FP.BF16.F32.PACK_AB R10, R109, R108 ;  /* 0x0000006c6d0a723e */ /* 0x000fe400000010ff */
[----:B------:R-:W-:Y:S01]  /*fc50*/  F2FP.BF16.F32.PACK_AB R11, R111, R110 ;  /* 0x0000006e6f0b723e */ /* 0x000fe200000010ff */
[----:B------:R-:W-:Y:S01]  /*fc60*/  STSM.16.M88.4 [R64], R36 ;  /* 0x0000002440007844 */ /* 0x000fe20000000200 */
[----:B------:R-:W-:-:S02]  /*fc70*/  MOV R80, R80 ;  /* 0x0000005000507202 */ /* 0x000fc40000000f00 */
[----:B---3--:R-:W-:Y:S02]  /*fc80*/  F2FP.BF16.F32.PACK_AB R12, R113, R112 ;  /* 0x00000070710c723e */ /* 0x008fe400000010ff */
[----:B------:R-:W-:Y:S02]  /*fc90*/  F2FP.BF16.F32.PACK_AB R13, R115, R114 ;  /* 0x00000072730d723e */ /* 0x000fe400000010ff */
[----:B------:R-:W-:Y:S02]  /*fca0*/  F2FP.BF16.F32.PACK_AB R14, R117, R116 ;  /* 0x00000074750e723e */ /* 0x000fe400000010ff */
[----:B------:R-:W-:Y:S01]  /*fcb0*/  F2FP.BF16.F32.PACK_AB R15, R119, R118 ;  /* 0x00000076770f723e */ /* 0x000fe200000010ff */
[----:B------:R-:W-:Y:S04]  /*fcc0*/  STSM.16.M88.4 [R68], R40 ;  /* 0x0000002844007844 */ /* 0x000fe80000000200 */
[----:B------:R-:W-:Y:S01]  /*fcd0*/  STSM.16.M88.4 [R72], R44 ;  /* 0x0000002c48007844 */ /* 0x000fe20000000200 */
[----:B------:R-:W-:-:S03]  /*fce0*/  SHF.R.S32.HI R82, RZ, 0x1f, R51 ;  /* 0x0000001fff527819 */ /* 0x000fc60000011433 */
[----:B------:R-:W-:Y:S04]  /*fcf0*/  STSM.16.M88.4 [R76], R8 ;  /* 0x000000084c007844 */ /* 0x000fe80000000200 */
[----:B------:R2:W-:Y:S01]  /*fd00*/  STSM.16.M88.4 [R80], R12 ;  /* 0x0000000c50007844 */ /* 0x0005e20000000200 */
[----:B------:R-:W-:Y:S02]  /*fd10*/  MOV R84, R84 ;  /* 0x0000005400547202 */ /* 0x000fe40000000f00 */
[----:B------:R-:W-:Y:S02]  /*fd20*/  F2FP.BF16.F32.PACK_AB R24, R121, R120 ;  /* 0x000000787918723e */ /* 0x000fe400000010ff */
[----:B------:R-:W-:Y:S02]  /*fd30*/  F2FP.BF16.F32.PACK_AB R25, R123, R122 ;  /* 0x0000007a7b19723e */ /* 0x000fe400000010ff */
[----:B------:R-:W-:-:S02]  /*fd40*/  F2FP.BF16.F32.PACK_AB R26, R125, R124 ;  /* 0x0000007c7d1a723e */ /* 0x000fc400000010ff */
[----:B------:R-:W-:Y:S02]  /*fd50*/  F2FP.BF16.F32.PACK_AB R27, R127, R126 ;  /* 0x0000007e7f1b723e */ /* 0x000fe400000010ff */
[----:B------:R-:W-:Y:S01]  /*fd60*/  ISETP.NE.U32.AND P0, PT, RZ, UR4, PT ;  /* 0x00000004ff007c0c */ /* 0x000fe2000bf05070 */
[C---:B--2---:R-:W-:Y:S01]  /*fd70*/  IMAD.SHL.U32 R12, R51.reuse, 0x4, RZ ;  /* 0x00000004330c7824 */ /* 0x044fe200078e00ff */
[----:B------:R-:W-:Y:S02]  /*fd80*/  SHF.L.U64.HI R6, R51, 0x2, R82 ;  /* 0x0000000233067819 */ /* 0x000fe40000010252 */
[----:B------:R-:W-:Y:S02]  /*fd90*/  MOV R88, R88 ;  /* 0x0000005800587202 */ /* 0x000fe40000000f00 */
[----:B------:R-:W-:Y:S02]  /*fda0*/  IADD3 R14, P1, R12, UR4, RZ ;  /* 0x000000040c0e7c10 */ /* 0x000fe4000ff3e0ff */
        /* <DEDUP_REMOVED lines=12> */
[----:B------:R-:W-:Y:S01]  /*fe70*/  STSM.16.M88.4 [R84], R24 ;  /* 0x0000001854007844 */ /* 0x000fe20000000200 */
[----:B------:R-:W-:-:S02]  /*fe80*/  ISETP.NE.AND.EX P0, PT, RZ, UR5, PT, P0 ;  /* 0x00000005ff007c0c */ /* 0x000fc4000bf05300 */
[----:B------:R-:W-:Y:S01]  /*fe90*/  IADD3.X R15, R6, UR5, RZ, P1, !PT ;  /* 0x00000005060f7c10 */ /* 0x000fe20008ffe4ff */
[----:B------:R-:W-:Y:S01]  /*fea0*/  ULDC.64 UR4, c[0x0][0xd08] ;  /* 0x0003420000047ab9 */ /* 0x000fe20000000a00 */
[----:B------:R-:W-:Y:S01]  /*feb0*/  STSM.16.M88.4 [R88], R28 ;  /* 0x0000001c58007844 */ /* 0x000fe20000000200 */
[----:B------:R-:W-:-:S03]  /*fec0*/  ISETP.NE.U32.AND P2, PT, RZ, UR4, PT ;  /* 0x00000004ff007c0c */ /* 0x000fc6000bf45070 */
[----:B------:R2:W-:Y:S01]  /*fed0*/  STSM.16.M88.4 [R5], R36 ;  /* 0x0000002405007844 */ /* 0x0005e20000000200 */
[----:B------:R-:W-:-:S03]  /*fee0*/  ISETP.NE.AND.EX P2, PT, RZ, UR5, PT, P2 ;  /* 0x00000005ff007c0c */ /* 0x000fc6000bf45320 */
[----:B------:R3:W-:Y:S01]  /*fef0*/  STSM.16.M88.4 [R7], R8 ;  /* 0x0000000807007844 */ /* 0x0007e20000000200 */
[----:B------:R-:W-:Y:S01]  /*ff00*/  IMAD.MOV.U32 R80, RZ, RZ, RZ ;  /* 0x000000ffff507224 */ /* 0x000fe200078e00ff */
[----:B------:R-:W-:Y:S08]  /*ff10*/  BAR.SYNC.DEFER_BLOCKING 0x1, 0x100 ;  /* 0x0044000000007b1d */ /* 0x000ff00000010000 */
[----:B------:R-:W-:Y:S01]  /*ff20*/  @P2 IADD3 R12, P3, R12, UR4, RZ ;  /* 0x000000040c0c2c10 */ /* 0x000fe2000ff7e0ff */
[----:B------:R-:W-:-:S02]  /*ff30*/  ULDC UR4, c[0x0][0xb88] ;  /* 0x0002e20000047ab9 */ /* 0x000fc40000000800 */
[----:B--2---:R-:W-:Y:S01]  /*ff40*/  IMAD.U32 R5, RZ, RZ, UR4 ;  /* 0x00000004ff057e24 */ /* 0x004fe2000f8e00ff */
[----:B------:R-:W-:Y:S01]  /*ff50*/  @P2 IADD3.X R13, R6, UR5, RZ, P3, !PT ;  /* 0x00000005060d2c10 */ /* 0x000fe20009ffe4ff */
[----:B------:R2:W5:Y:S04]  /*ff60*/  @P0 LDG.E R80, desc[UR60][R14.64] ;  /* 0x0000003c0e500981 */ /* 0x000568000c1e1900 */
[----:B------:R2:W5:Y:S01]  /*ff70*/  @P2 LDG.E R5, desc[UR60][R12.64] ;  /* 0x0000003c0c052981 */ /* 0x000562000c1e1900 */
[----:B0-----:R-:W-:-:S13]  /*ff80*/  ISETP.NE.AND P1, PT, R32, 0x1, PT ;  /* 0x000000012000780c */ /* 0x001fda0003f25270 */
[----:B------:R-:W0:Y:S08]  /*ff90*/  @P1 LDC R3, c[0x0][0xcec] ;  /* 0x00033b00ff031b82 */ /* 0x000e300000000800 */
[----:B------:R-:W4:Y:S01]  /*ffa0*/  @P1 LDC R24, c[0x0][0xcf0] ;  /* 0x00033c00ff181b82 */ /* 0x000f220000000800 */
[----:B---3--:R-:W-:Y:S01]  /*ffb0*/  IMAD R8, R90, 0x80, R55 ;  /* 0x000000805a087824 */ /* 0x008fe200078e0237 */
[----:B--2---:R-:W-:Y:S06]  /*ffc0*/  @P2 BRA `(.L_x_1512) ;  /* 0x0000000000102947 */ /* 0x004fec0003800000 */
[----:B------:R-:W-:Y:S05]  /*ffd0*/  @!P0 BRA `(.L_x_1512) ;  /* 0x00000000000c8947 */ /* 0x000fea0003800000 */
[----:B------:R-:W2:Y:S04]  /*ffe0*/  LDG.E R6, desc[UR60][R14.64] ;  /* 0x0000003c0e067981 */ /* 0x000ea8000c1e1900 */
[----:B-----5:R-:W2:Y:S02]  /*fff0*/  LDG.E R5, desc[UR60][R14.64+0x4] ;  /* 0x0000043c0e057981 */ /* 0x020ea4000c1e1900 */
[----:B--2---:R-:W-:-:S07]  /*10000*/  IMAD.IADD R5, R5, 0x1, -R6 ;  /* 0x0000000105057824 */ /* 0x004fce00078e0a06 */
.L_x_1512:
[----:B------:R-:W2:Y:S01]  /*10010*/  LDL.LU R89, [R1+0x60] ;  /* 0x0000600001597983 */ /* 0x000ea20000300800 */
[----:B------:R-:W3:Y:S01]  /*10020*/  S2R R6, SR_TID.X ;  /* 0x0000000000067919 */ /* 0x000ee20000002100 */
[----:B0-----:R-:W-:Y:S01]  /*10030*/  @P1 IMAD.HI.U32 R3, R8, R3, RZ ;  /* 0x0000000308031227 */ /* 0x001fe200078e00ff */
[----:B------:R-:W-:Y:S01]  /*10040*/  ULDC.64 UR4, c[0x0][0xc90] ;  /* 0x0003240000047ab9 */ /* 0x000fe20000000a00 */
[----:B-----5:R-:W-:Y:S01]  /*10050*/  SHF.R.S32.HI R81, RZ, 0x1f, R80 ;  /* 0x0000001fff517819 */ /* 0x020fe20000011450 */
[----:B------:R-:W2:Y:S01]  /*10060*/  LDL R26, [R1+0x74] ;  /* 0x00007400011a7983 */ /* 0x000ea20000100800 */
[----:B------:R-:W-:Y:S01]  /*10070*/  IMAD.MOV.U32 R11, RZ, RZ, R8 ;  /* 0x000000ffff0b7224 */ /* 0x000fe200078e0008 */
[----:B----4-:R-:W-:Y:S01]  /*10080*/  @P1 SHF.R.U32.HI R11, RZ, R24, R3 ;  /* 0x00000018ff0b1219 */ /* 0x010fe20000011603 */
[----:B------:R-:W0:Y:S01]  /*10090*/  @P1 LDC R85, c[0x0][0xcec] ;  /* 0x00033b00ff551b82 */ /* 0x000e220000000800 */
[----:B------:R-:W-:Y:S02]  /*100a0*/  SEL R82, R82, RZ, !P0 ;  /* 0x000000ff52527207 */ /* 0x000fe40004000000 */
[----:B------:R-:W-:Y:S01]  /*100b0*/  SEL R83, R51, RZ, !P0 ;  /* 0x000000ff33537207 */ /* 0x000fe20004000000 */
[----:B------:R-:W-:-:S04]  /*100c0*/  IMAD.MOV R13, RZ, RZ, -R11 ;  /* 0x000000ffff0d7224 */ /* 0x000fc800078e0a0b */
[----:B------:R-:W4:Y:S01]  /*100d0*/  @P1 LDC R87, c[0x0][0xcf0] ;  /* 0x00033c00ff571b82 */ /* 0x000f220000000800 */
[----:B---3--:R-:W-:-:S05]  /*100e0*/  VIADD R30, R6, 0xffffff80 ;  /* 0xffffff80061e7836 */ /* 0x008fca0000000000 */
[----:B------:R-:W-:-:S04]  /*100f0*/  SHF.R.S32.HI R86, RZ, 0x1f, R30 ;  /* 0x0000001fff567819 */ /* 0x000fc8000001141e */
[-C--:B------:R-:W-:Y:S02]  /*10100*/  LEA.HI R86, R86, R30.reuse, RZ, 0x3 ;  /* 0x0000001e56567211 */ /* 0x080fe400078f18ff */
[----:B------:R-:W-:Y:S02]  /*10110*/  SHF.R.S32.HI R88, RZ, 0x1f, R30 ;  /* 0x0000001fff587819 */ /* 0x000fe4000001141e */
[----:B------:R-:W-:Y:S02]  /*10120*/  LOP3.LUT R86, R86, 0xfffffff8, RZ, 0xc0, !PT ;  /* 0xfffffff856567812 */ /* 0x000fe400078ec0ff */
[----:B------:R-:W-:-:S03]  /*10130*/  LEA.HI R88, R88, R30, RZ, 0x3 ;  /* 0x0000001e58587211 */ /* 0x000fc600078f18ff */
[----:B------:R-:W-:Y:S01]  /*10140*/  IMAD.IADD R86, R30, 0x1, -R86 ;  /* 0x000000011e567824 */ /* 0x000fe200078e0a56 */
[----:B------:R-:W-:-:S03]  /*10150*/  SHF.R.S32.HI R88, RZ, 0x3, R88 ;  /* 0x00000003ff587819 */ /* 0x000fc60000011458 */
[----:B------:R-:W-:Y:S02]  /*10160*/  IMAD.SHL.U32 R3, R86, 0x8, RZ ;  /* 0x0000000856037824 */ /* 0x000fe400078e00ff */
[----:B------:R-:W-:Y:S02]  /*10170*/  IMAD R13, R32, R13, R8 ;  /* 0x0000000d200d7224 */ /* 0x000fe400078e0208 */
[----:B------:R-:W-:-:S03]  /*10180*/  IMAD R15, R88, 0x40, R3 ;  /* 0x00000040580f7824 */ /* 0x000fc600078e0203 */
[----:B------:R-:W-:Y:S02]  /*10190*/  SHF.R.S32.HI R12, RZ, 0x1f, R13 ;  /* 0x0000001fff0c7819 */ /* 0x000fe4000001140d */
[----:B------:R-:W-:-:S04]  /*101a0*/  SHF.R.S32.HI R27, RZ, 0x1f, R30 ;  /* 0x0000001fff1b7819 */ /* 0x000fc8000001141e */
[----:B------:R-:W-:-:S04]  /*101b0*/  LEA.HI R27, R27, R30, RZ, 0x7 ;  /* 0x0000001e1b1b7211 */ /* 0x000fc800078f38ff */
[----:B------:R-:W-:-:S05]  /*101c0*/  LOP3.LUT R27, R27, 0xffffff80, RZ, 0xc0, !PT ;  /* 0xffffff801b1b7812 */ /* 0x000fca00078ec0ff */
[----:B------:R-:W-:Y:S02]  /*101d0*/  IMAD.IADD R27, R30, 0x1, -R27 ;  /* 0x000000011e1b7824 */ /* 0x000fe400078e0a1b */
[C---:B------:R-:W-:Y:S02]  /*101e0*/  VIADD R93, R3.reuse, 0x80 ;  /* 0x00000080035d7836 */ /* 0x040fe40000000000 */
[C---:B------:R-:W-:Y:S02]  /*101f0*/  VIADD R95, R3.reuse, 0xc0 ;  /* 0x000000c0035f7836 */ /* 0x040fe40000000000 */
[----:B------:R-:W-:Y:S01]  /*10200*/  VIADD R91, R3, 0x40 ;  /* 0x00000040035b7836 */ /* 0x000fe20000000000 */
[----:B------:R-:W-:Y:S01]  /*10210*/  BSSY B1, `(.L_x_1513) ;  /* 0x00000cc000017945 */ /* 0x000fe20003800000 */
[----:B------:R-:W-:-:S03]  /*10220*/  SHF.R.S32.HI R92, RZ, 0x1f, R3 ;  /* 0x0000001fff5c7819 */ /* 0x000fc60000011403 */
[----:B------:R-:W-:Y:S02]  /*10230*/  SHF.R.S32.HI R94, RZ, 0x1f, R91 ;  /* 0x0000001fff5e7819 */ /* 0x000fe4000001145b */
[----:B--2---:R-:W-:-:S05]  /*10240*/  SHF.R.S32.HI R84, RZ, 0x1f, R89 ;  /* 0x0000001fff547819 */ /* 0x004fca0000011459 */
[----:B------:R-:W-:-:S04]  /*10250*/  IMAD R6, R84, UR4, RZ ;  /* 0x0000000454067c24 */ /* 0x000fc8000f8e02ff */
[C---:B------:R-:W-:Y:S02]  /*10260*/  IMAD R9, R89.reuse, UR5, R6 ;  /* 0x0000000559097c24 */ /* 0x040fe4000f8e0206 */
[----:B------:R-:W-:Y:S01]  /*10270*/  IMAD.WIDE.U32 R6, R89, UR4, R80 ;  /* 0x0000000459067c25 */ /* 0x000fe2000f8e0050 */
[----:B------:R-:W-:-:S03]  /*10280*/  ULDC.64 UR4, c[0x0][0xc98] ;  /* 0x0003260000047ab9 */ /* 0x000fc60000000a00 */
[----:B------:R-:W-:Y:S02]  /*10290*/  IMAD.IADD R7, R7, 0x1, R9 ;  /* 0x0000000107077824 */ /* 0x000fe400078e0209 */
[----:B------:R-:W-:Y:S02]  /*102a0*/  IMAD R10, R82, UR4, RZ ;  /* 0x00000004520a7c24 */ /* 0x000fe4000f8e02ff */
[----:B------:R-:W-:-:S04]  /*102b0*/  IMAD.WIDE.U32 R8, R83, UR4, R6 ;  /* 0x0000000453087c25 */ /* 0x000fc8000f8e0006 */
[----:B------:R-:W-:Y:S01]  /*102c0*/  IMAD.WIDE R6, R15, 0x2, R20 ;  /* 0x000000020f067825 */ /* 0x000fe200078e0214 */
[----:B------:R-:W-:-:S03]  /*102d0*/  SHF.R.S32.HI R15, RZ, 0x1f, R11 ;  /* 0x0000001fff0f7819 */ /* 0x000fc6000001140b */
[----:B------:R-:W-:Y:S01]  /*102e0*/  IMAD R14, R83, UR5, R10 ;  /* 0x00000005530e7c24 */ /* 0x000fe2000f8e020a */
[----:B------:R-:W-:Y:S01]  /*102f0*/  IADD3 R10, P0, R11, R8, RZ ;  /* 0x000000080b0a7210 */ /* 0x000fe20007f1e0ff */
[----:B------:R-:W-:Y:S02]  /*10300*/  ULDC.64 UR4, c[0x0][0xc88] ;  /* 0x0003220000047ab9 */ /* 0x000fe40000000a00 */
[----:B------:R-:W-:Y:S01]  /*10310*/  IMAD R12, R12, UR4, RZ ;  /* 0x000000040c0c7c24 */ /* 0x000fe2000f8e02ff */
[----:B------:R-:W-:-:S03]  /*10320*/  IADD3.X R11, R15, R9, R14, P0, !PT ;  /* 0x000000090f0b7210 */ /* 0x000fc600007fe40e */
[C---:B------:R-:W-:Y:S02]  /*10330*/  IMAD R9, R13.reuse, UR5, R12 ;  /* 0x000000050d097c24 */ /* 0x040fe4000f8e020c */
[----:B------:R-:W-:Y:S01]  /*10340*/  IMAD.WIDE.U32 R10, R13, UR4, R10 ;  /* 0x000000040d0a7c25 */ /* 0x000fe2000f8e000a */
[----:B------:R-:W-:-:S03]  /*10350*/  ULDC.64 UR4, c[0x0][0xc50] ;  /* 0x0003140000047ab9 */ /* 0x000fc60000000a00 */
[----:B------:R-:W-:Y:S01]  /*10360*/  IMAD.IADD R9, R11, 0x1, R9 ;  /* 0x000000010b097824 */ /* 0x000fe200078e0209 */
[----:B------:R-:W-:Y:S02]  /*10370*/  LEA R14, P0, R10, UR4, 0x2 ;  /* 0x000000040a0e7c11 */ /* 0x000fe4000f8010ff */
[----:B------:R-:W-:Y:S02]  /*10380*/  IADD3 R21, P2, R6, 0x1000, RZ ;  /* 0x0000100006157810 */ /* 0x000fe40007f5e0ff */
[----:B------:R-:W-:Y:S02]  /*10390*/  LEA.HI.X R15, R10, UR5, R9, 0x2, P0 ;  /* 0x000000050a0f7c11 */ /* 0x000fe400080f1409 */
[C---:B------:R-:W-:Y:S01]  /*103a0*/  IADD3 R13, P3, R6.reuse, 0x2000, RZ ;  /* 0x00002000060d7810 */ /* 0x040fe20007f7e0ff */
[----:B------:R-:W-:Y:S01]  /*103b0*/  SHFL.IDX PT, R54, R14, RZ, 0x1c1f ;  /* 0x001c1fff0e367589 */ /* 0x000fe200000e0000 */
[C---:B------:R-:W-:Y:S01]  /*103c0*/  IADD3 R29, P0, R6.reuse, 0x4000, RZ ;  /* 0x00004000061d7810 */ /* 0x040fe20007f1e0ff */
[----:B------:R-:W-:Y:S01]  /*103d0*/  IMAD.X R9, RZ, RZ, R7, P2 ;  /* 0x000000ffff097224 */ /* 0x000fe200010e0607 */
[----:B------:R-:W-:Y:S01]  /*103e0*/  IADD3 R41, P2, R6, 0x6000, RZ ;  /* 0x0000600006297810 */ /* 0x000fe20007f5e0ff */
[----:B------:R-:W-:Y:S01]  /*103f0*/  IMAD R11, R90, 0x80, R26 ;  /* 0x000000805a0b7824 */ /* 0x000fe200078e021a */
[----:B------:R-:W-:Y:S01]  /*10400*/  LOP3.LUT R28, R29, 0x380, RZ, 0xc0, !PT ;  /* 0x000003801d1c7812 */ /* 0x000fe200078ec0ff */
[----:B------:R-:W-:Y:S01]  /*10410*/  IMAD R20, R5, R32, RZ ;  /* 0x0000002005147224 */ /* 0x000fe200078e02ff */
[----:B------:R-:W-:Y:S01]  /*10420*/  LOP3.LUT R40, R41, 0x380, RZ, 0xc0, !PT ;  /* 0x0000038029287812 */ /* 0x000fe200078ec0ff */
[----:B------:R-:W-:Y:S01]  /*10430*/  ULDC.64 UR4, c[0x0][0xba0] ;  /* 0x0002e80000047ab9 */ /* 0x000fe20000000a00 */
[----:B------:R-:W-:-:S02]  /*10440*/  SHF.R.U64 R28, R28, 0x3, RZ ;  /* 0x000000031c1c7819 */ /* 0x000fc400000012ff */
[----:B------:R-:W-:Y:S02]  /*10450*/  SHF.R.U64 R40, R40, 0x3, RZ ;  /* 0x0000000328287819 */ /* 0x000fe400000012ff */
[----:B------:R-:W-:Y:S01]  /*10460*/  LOP3.LUT R28, R28, R29, RZ, 0x3c, !PT ;  /* 0x0000001d1c1c7212 */ /* 0x000fe200078e3cff */
[--C-:B------:R-:W-:Y:S01]  /*10470*/  IMAD.X R29, RZ, RZ, R7.reuse, P0 ;  /* 0x000000ffff1d7224 */ /* 0x100fe200000e0607 */
[----:B------:R-:W-:Y:S02]  /*10480*/  IADD3 R53, P0, R6, 0x9000, RZ ;  /* 0x0000900006357810 */ /* 0x000fe40007f1e0ff */
[----:B------:R-:W-:Y:S01]  /*10490*/  LOP3.LUT R40, R40, R41, RZ, 0x3c, !PT ;  /* 0x0000002928287212 */ /* 0x000fe200078e3cff */
[----:B------:R-:W-:Y:S01]  /*104a0*/  IMAD.X R41, RZ, RZ, R7, P2 ;  /* 0x000000ffff297224 */ /* 0x000fe200010e0607 */
[----:B------:R-:W-:Y:S02]  /*104b0*/  LOP3.LUT R52, R53, 0x380, RZ, 0xc0, !PT ;  /* 0x0000038035347812 */ /* 0x000fe400078ec0ff */
[----:B------:R-:W-:Y:S01]  /*104c0*/  IADD3 R61, P2, R6, 0xb000, RZ ;  /* 0x0000b000063d7810 */ /* 0x000fe20007f5e0ff */
[----:B------:R-:W2:Y:S01]  /*104d0*/  SHFL.IDX PT, R55, R15, RZ, 0x1c1f ;  /* 0x001c1fff0f377589 */ /* 0x000ea200000e0000 */
[----:B------:R-:W-:-:S02]  /*104e0*/  LOP3.LUT R12, R13, 0x380, RZ, 0xc0, !PT ;  /* 0x000003800d0c7812 */ /* 0x000fc400078ec0ff */
[----:B------:R-:W-:Y:S02]  /*104f0*/  SHF.R.U64 R52, R52, 0x3, RZ ;  /* 0x0000000334347819 */ /* 0x000fe400000012ff */
[----:B------:R-:W-:Y:S02]  /*10500*/  LOP3.LUT R60, R61, 0x380, RZ, 0xc0, !PT ;  /* 0x000003803d3c7812 */ /* 0x000fe400078ec0ff */
[----:B------:R-:W-:Y:S02]  /*10510*/  SHF.R.U64 R12, R12, 0x3, RZ ;  /* 0x000000030c0c7819 */ /* 0x000fe400000012ff */
[----:B------:R-:W-:Y:S01]  /*10520*/  LOP3.LUT R52, R52, R53, RZ, 0x3c, !PT ;  /* 0x0000003534347212 */ /* 0x000fe200078e3cff */
[----:B------:R-:W-:Y:S01]  /*10530*/  IMAD.X R53, RZ, RZ, R7, P0 ;  /* 0x000000ffff357224 */ /* 0x000fe200000e0607 */
[----:B------:R-:W-:Y:S02]  /*10540*/  SHF.R.U64 R60, R60, 0x3, RZ ;  /* 0x000000033c3c7819 */ /* 0x000fe400000012ff */
[----:B------:R-:W-:-:S02]  /*10550*/  LOP3.LUT P0, RZ, R27, 0x3, RZ, 0xc0, !PT ;  /* 0x000000031bff7812 */ /* 0x000fc4000780c0ff */
[----:B------:R-:W-:Y:S01]  /*10560*/  LOP3.LUT R12, R12, R13, RZ, 0x3c, !PT ;  /* 0x0000000d0c0c7212 */ /* 0x000fe200078e3cff */
[--C-:B------:R-:W-:Y:S01]  /*10570*/  IMAD.X R13, RZ, RZ, R7.reuse, P3 ;  /* 0x000000ffff0d7224 */ /* 0x100fe200018e0607 */
[----:B------:R-:W-:Y:S01]  /*10580*/  LOP3.LUT R60, R60, R61, RZ, 0x3c, !PT ;  /* 0x0000003d3c3c7212 */ /* 0x000fe200078e3cff */
[----:B------:R-:W-:Y:S01]  /*10590*/  IMAD.X R61, RZ, RZ, R7, P2 ;  /* 0x000000ffff3d7224 */ /* 0x000fe200010e0607 */
[----:B------:R-:W-:Y:S02]  /*105a0*/  LOP3.LUT R8, R21, 0x380, RZ, 0xc0, !PT ;  /* 0x0000038015087812 */ /* 0x000fe400078ec0ff */
[C---:B------:R-:W-:Y:S02]  /*105b0*/  IADD3 R25, P5, R6.reuse, 0x3000, RZ ;  /* 0x0000300006197810 */ /* 0x040fe40007fbe0ff */
[C---:B------:R-:W-:Y:S02]  /*105c0*/  IADD3 R37, P4, R6.reuse, 0x5000, RZ ;  /* 0x0000500006257810 */ /* 0x040fe40007f9e0ff */
[----:B------:R-:W-:-:S02]  /*105d0*/  IADD3 R45, P3, R6, 0x7000, RZ ;  /* 0x00007000062d7810 */ /* 0x000fc40007f7e0ff */
[----:B------:R-:W-:Y:S02]  /*105e0*/  ISETP.GE.OR P2, PT, R11, R20, P0 ;  /* 0x000000140b00720c */ /* 0x000fe40000746670 */
[----:B------:R-:W-:Y:S02]  /*105f0*/  SHF.R.U64 R8, R8, 0x3, RZ ;  /* 0x0000000308087819 */ /* 0x000fe400000012ff */
[----:B------:R-:W-:Y:S02]  /*10600*/  LOP3.LUT R24, R25, 0x380, RZ, 0xc0, !PT ;  /* 0x0000038019187812 */ /* 0x000fe400078ec0ff */
[----:B------:R-:W-:Y:S02]  /*10610*/  LOP3.LUT R36, R37, 0x380, RZ, 0xc0, !PT ;  /* 0x0000038025247812 */ /* 0x000fe400078ec0ff */
[----:B------:R-:W-:Y:S02]  /*10620*/  LOP3.LUT R44, R45, 0x380, RZ, 0xc0, !PT ;  /* 0x000003802d2c7812 */ /* 0x000fe400078ec0ff */
[----:B------:R-:W-:Y:S01]  /*10630*/  LOP3.LUT R8, R8, R21, RZ, 0x3c, !PT ;  /* 0x0000001508087212 */ /* 0x000fe200078e3cff */
[----:B------:R-:W-:Y:S01]  /*10640*/  IMAD R21, R81, UR4, RZ ;  /* 0x0000000451157c24 */ /* 0x000fe2000f8e02ff */
[----:B------:R-:W-:-:S02]  /*10650*/  SHF.R.U64 R24, R24, 0x3, RZ ;  /* 0x0000000318187819 */ /* 0x000fc400000012ff */
[----:B------:R-:W-:Y:S02]  /*10660*/  SHF.R.U64 R36, R36, 0x3, RZ ;  /* 0x0000000324247819 */ /* 0x000fe400000012ff */
[----:B------:R-:W-:Y:S01]  /*10670*/  SHF.R.U64 R44, R44, 0x3, RZ ;  /* 0x000000032c2c7819 */ /* 0x000fe200000012ff */
[----:B------:R-:W-:Y:S01]  /*10680*/  IMAD R21, R80, UR5, R21 ;  /* 0x0000000550157c24 */ /* 0x000fe2000f8e0215 */
[----:B------:R-:W-:Y:S01]  /*10690*/  LOP3.LUT R24, R24, R25, RZ, 0x3c, !PT ;  /* 0x0000001918187212 */ /* 0x000fe200078e3cff */
[--C-:B------:R-:W-:Y:S01]  /*106a0*/  IMAD.X R25, RZ, RZ, R7.reuse, P5 ;  /* 0x000000ffff197224 */ /* 0x100fe200028e0607 */
[----:B------:R-:W-:Y:S01]  /*106b0*/  LOP3.LUT R36, R36, R37, RZ, 0x3c, !PT ;  /* 0x0000002524247212 */ /* 0x000fe200078e3cff */
[----:B------:R-:W-:Y:S01]  /*106c0*/  IMAD.X R37, RZ, RZ, R7, P4 ;  /* 0x000000ffff257224 */ /* 0x000fe200020e0607 */
[----:B------:R-:W-:Y:S01]  /*106d0*/  LOP3.LUT R44, R44, R45, RZ, 0x3c, !PT ;  /* 0x0000002d2c2c7212 */ /* 0x000fe200078e3cff */
[----:B--2---:R2:W-:Y:S01]  /*106e0*/  @!P2 ST.E desc[UR60][R54.64], R0 ;  /* 0x000000003600a985 */ /* 0x0045e2000c10193c */
[----:B------:R-:W-:Y:S01]  /*106f0*/  IADD3 R49, P5, R6, 0x8000, RZ ;  /* 0x0000800006317810 */ /* 0x000fe20007fbe0ff */
[----:B------:R-:W-:Y:S01]  /*10700*/  IMAD.WIDE.U32 R80, R80, UR4, RZ ;  /* 0x0000000450507c25 */ /* 0x000fe2000f8e00ff */
[----:B------:R-:W-:Y:S01]  /*10710*/  IADD3 R57, P4, R6, 0xa000, RZ ;  /* 0x0000a00006397810 */ /* 0x000fe20007f9e0ff */
[----:B------:R-:W-:Y:S01]  /*10720*/  ULDC.64 UR4, c[0x0][0xbe8] ;  /* 0x0002fa0000047ab9 */ /* 0x000fe20000000a00 */
[----:B------:R-:W-:-:S02]  /*10730*/  IADD3.X R45, RZ, R7, RZ, P3, !PT ;  /* 0x00000007ff2d7210 */ /* 0x000fc40001ffe4ff */
[----:B------:R-:W-:Y:S01]  /*10740*/  IADD3 R65, P3, R6, 0xc000, RZ ;  /* 0x0000c00006417810 */ /* 0x000fe20007f7e0ff */
[----:B------:R-:W-:Y:S01]  /*10750*/  IMAD.IADD R81, R81, 0x1, R21 ;  /* 0x0000000151517824 */ /* 0x000fe200078e0215 */
[----:B------:R-:W-:Y:S01]  /*10760*/  LOP3.LUT R48, R49, 0x380, RZ, 0xc0, !PT ;  /* 0x0000038031307812 */ /* 0x000fe200078ec0ff */
[----:B--2---:R-:W-:Y:S01]  /*10770*/  IMAD R0, R86, 0x20, R88 ;  /* 0x0000002056007824 */ /* 0x004fe200078e0258 */
[----:B------:R-:W-:Y:S01]  /*10780*/  LOP3.LUT R56, R57, 0x380, RZ, 0xc0, !PT ;  /* 0x0000038039387812 */ /* 0x000fe200078ec0ff */
[----:B------:R-:W-:Y:S01]  /*10790*/  IMAD R84, R84, UR4, RZ ;  /* 0x0000000454547c24 */ /* 0x000fe2000f8e02ff */
[----:B------:R-:W-:Y:S01]  /*107a0*/  LOP3.LUT R64, R65, 0x380, RZ, 0xc0, !PT ;  /* 0x0000038041407812 */ /* 0x000fe200078ec0ff */
[----:B------:R-:W-:Y:S01]  /*107b0*/  IMAD R86, R90, 0x80, R0 ;  /* 0x000000805a567824 */ /* 0x000fe200078e0200 */
[----:B------:R-:W-:Y:S01]  /*107c0*/  SHF.R.U64 R48, R48, 0x3, RZ ;  /* 0x0000000330307819 */ /* 0x000fe200000012ff */
[----:B------:R-:W-:Y:S01]  /*107d0*/  SHFL.IDX PT, R58, R14, 0x1, 0x1c1f ;  /* 0x003c1f000e3a7f89 */ /* 0x000fe200000e0000 */
[----:B------:R-:W-:Y:S01]  /*107e0*/  SHF.R.U64 R56, R56, 0x3, RZ ;  /* 0x0000000338387819 */ /* 0x000fe200000012ff */
[C---:B------:R-:W-:Y:S01]  /*107f0*/  IMAD R21, R89.reuse, UR5, R84 ;  /* 0x0000000559157c24 */ /* 0x040fe2000f8e0254 */
[----:B------:R-:W-:Y:S01]  /*10800*/  SHF.R.U64 R64, R64, 0x3, RZ ;  /* 0x0000000340407819 */ /* 0x000fe200000012ff */
[----:B------:R-:W2:Y:S01]  /*10810*/  SHFL.IDX PT, R59, R15, 0x1, 0x1c1f ;  /* 0x003c1f000f3b7f89 */ /* 0x000ea200000e0000 */
[----:B------:R-:W-:Y:S01]  /*10820*/  IMAD.WIDE.U32 R80, R89, UR4, R80 ;  /* 0x0000000459507c25 */ /* 0x000fe2000f8e0050 */
[----:B------:R-:W-:Y:S01]  /*10830*/  LOP3.LUT R48, R48, R49, RZ, 0x3c, !PT ;  /* 0x0000003130307212 */ /* 0x000fe200078e3cff */
[----:B------:R-:W-:-:S02]  /*10840*/  ULDC.64 UR4, c[0x0][0xbf0] ;  /* 0x0002fc0000047ab9 */ /* 0x000fc40000000a00 */
[----:B0-----:R-:W-:Y:S01]  /*10850*/  @P1 IMAD.HI.U32 R0, R86, R85, RZ ;  /* 0x0000005556001227 */ /* 0x001fe200078e00ff */
[----:B------:R-:W-:Y:S02]  /*10860*/  LOP3.LUT R56, R56, R57, RZ, 0x3c, !PT ;  /* 0x0000003938387212 */ /* 0x000fe400078e3cff */
[----:B------:R-:W-:Y:S01]  /*10870*/  LOP3.LUT R64, R64, R65, RZ, 0x3c, !PT ;  /* 0x0000004140407212 */ /* 0x000fe200078e3cff */
[----:B------:R-:W-:Y:S02]  /*10880*/  IMAD.IADD R81, R81, 0x1, R21 ;  /* 0x0000000151517824 */ /* 0x000fe400078e0215 */
[--C-:B------:R-:W-:Y:S01]  /*10890*/  IMAD.X R49, RZ, RZ, R7.reuse, P5 ;  /* 0x000000ffff317224 */ /* 0x100fe200028e0607 */
[C---:B------:R-:W-:Y:S01]  /*108a0*/  IADD3 R69, P5, R6.reuse, 0xd000, RZ ;  /* 0x0000d00006457810 */ /* 0x040fe20007fbe0ff */
[----:B------:R-:W-:Y:S01]  /*108b0*/  IMAD.X R57, RZ, RZ, R7, P4 ;  /* 0x000000ffff397224 */ /* 0x000fe200020e0607 */
[----:B------:R-:W-:Y:S01]  /*108c0*/  IADD3 R73, P4, R6, 0xe000, RZ ;  /* 0x0000e00006497810 */ /* 0x000fe20007f9e0ff */
[----:B------:R-:W-:-:S02]  /*108d0*/  VIADD R5, R11, 0x8 ;  /* 0x000000080b057836 */ /* 0x000fc40000000000 */
[----:B------:R-:W-:Y:S01]  /*108e0*/  IMAD.MOV.U32 R21, RZ, RZ, R86 ;  /* 0x000000ffff157224 */ /* 0x000fe200078e0056 */
[----:B----4-:R-:W-:Y:S01]  /*108f0*/  @P1 SHF.R.U32.HI R21, RZ, R87, R0 ;  /* 0x00000057ff151219 */ /* 0x010fe20000011600 */
[----:B------:R-:W-:Y:S01]  /*10900*/  IMAD.X R65, RZ, RZ, R7, P3 ;  /* 0x000000ffff417224 */ /* 0x000fe200018e0607 */
[----:B------:R-:W-:Y:S01]  /*10910*/  IADD3 R10, P3, R6, 0xf000, RZ ;  /* 0x0000f000060a7810 */ /* 0x000fe20007f7e0ff */
[----:B------:R-:W-:Y:S01]  /*10920*/  IMAD R82, R82, UR4, RZ ;  /* 0x0000000452527c24 */ /* 0x000fe2000f8e02ff */
[----:B------:R-:W-:Y:S01]  /*10930*/  LOP3.LUT R68, R69, 0x380, RZ, 0xc0, !PT ;  /* 0x0000038045447812 */ /* 0x000fe200078ec0ff */
[----:B------:R-:W-:Y:S01]  /*10940*/  IMAD.WIDE.U32 R80, R83, UR4, R80 ;  /* 0x0000000453507c25 */ /* 0x000fe2000f8e0050 */
[----:B------:R-:W-:Y:S02]  /*10950*/  LOP3.LUT R72, R73, 0x380, RZ, 0xc0, !PT ;  /* 0x0000038049487812 */ /* 0x000fe400078ec0ff */
[----:B------:R-:W-:Y:S01]  /*10960*/  ISETP.GE.OR P0, PT, R5, R20, P0 ;  /* 0x000000140500720c */ /* 0x000fe20000706670 */
[----:B------:R-:W-:Y:S01]  /*10970*/  IMAD R85, R83, UR5, R82 ;  /* 0x0000000553557c24 */ /* 0x000fe2000f8e0252 */
[--C-:B------:R-:W-:Y:S01]  /*10980*/  SHF.R.S32.HI R0, RZ, 0x1f, R21.reuse ;  /* 0x0000001fff007819 */ /* 0x100fe20000011415 */
[----:B------:R-:W-:Y:S01]  /*10990*/  IMAD.MOV R83, RZ, RZ, -R21 ;  /* 0x000000ffff537224 */ /* 0x000fe200078e0a15 */
[----:B------:R-:W-:Y:S01]  /*109a0*/  LOP3.LUT R11, R6, 0x380, RZ, 0xc0, !PT ;  /* 0x00000380060b7812 */ /* 0x000fe200078ec0ff */
[----:B------:R-:W-:Y:S01]  /*109b0*/  ULDC.64 UR4, c[0x0][0xbe0] ;  /* 0x0002f80000047ab9 */ /* 0x000fe20000000a00 */
[----:B------:R-:W-:Y:S01]  /*109c0*/  LOP3.LUT R5, R10, 0x380, RZ, 0xc0, !PT ;  /* 0x000003800a057812 */ /* 0x000fe200078ec0ff */
[----:B------:R-:W-:Y:S01]  /*109d0*/  IMAD R0, R0, UR4, RZ ;  /* 0x0000000400007c24 */ /* 0x000fe2000f8e02ff */
[----:B------:R-:W-:Y:S01]  /*109e0*/  SHF.R.U64 R68, R68, 0x3, RZ ;  /* 0x0000000344447819 */ /* 0x000fe200000012ff */
[----:B------:R-:W-:Y:S01]  /*109f0*/  IMAD R83, R32, R83, R86 ;  /* 0x0000005320537224 */ /* 0x000fe200078e0256 */
[----:B------:R-:W-:-:S02]  /*10a00*/  SHF.R.U64 R72, R72, 0x3, RZ ;  /* 0x0000000348487819 */ /* 0x000fc400000012ff */
[----:B------:R-:W-:Y:S02]  /*10a10*/  SHF.R.U64 R11, R11, 0x3, RZ ;  /* 0x000000030b0b7819 */ /* 0x000fe400000012ff */
[----:B------:R-:W-:Y:S01]  /*10a20*/  SHF.R.U64 R5, R5, 0x3, RZ ;  /* 0x0000000305057819 */ /* 0x000fe200000012ff */
[----:B------:R-:W-:Y:S01]  /*10a30*/  IMAD.IADD R81, R81, 0x1, R85 ;  /* 0x0000000151517824 */ /* 0x000fe200078e0255 */
[----:B------:R-:W-:Y:S01]  /*10a40*/  LOP3.LUT R68, R68, R69, RZ, 0x3c, !PT ;  /* 0x0000004544447212 */ /* 0x000fe200078e3cff */
[--C-:B------:R-:W-:Y:S01]  /*10a50*/  IMAD.X R69, RZ, RZ, R7.reuse, P5 ;  /* 0x000000ffff457224 */ /* 0x100fe200028e0607 */
[----:B------:R-:W-:Y:S01]  /*10a60*/  LOP3.LUT R72, R72, R73, RZ, 0x3c, !PT ;  /* 0x0000004948487212 */ /* 0x000fe200078e3cff */
[--C-:B------:R-:W-:Y:S01]  /*10a70*/  IMAD.X R73, RZ, RZ, R7.reuse, P4 ;  /* 0x000000ffff497224 */ /* 0x100fe200020e0607 */
[----:B------:R-:W-:Y:S01]  /*10a80*/  LOP3.LUT R6, R11, R6, RZ, 0x3c, !PT ;  /* 0x000000060b067212 */ /* 0x000fe200078e3cff */
[----:B------:R-:W-:Y:S01]  /*10a90*/  IMAD.X R77, RZ, RZ, R7, P3 ;  /* 0x000000ffff4d7224 */ /* 0x000fe200018e0607 */
[----:B------:R-:W-:Y:S01]  /*10aa0*/  LOP3.LUT R76, R5, R10, RZ, 0x3c, !PT ;  /* 0x0000000a054c7212 */ /* 0x000fe200078e3cff */
[C---:B------:R-:W-:Y:S01]  /*10ab0*/  IMAD R85, R21.reuse, UR5, R0 ;  /* 0x0000000515557c24 */ /* 0x040fe2000f8e0200 */
[----:B------:R-:W-:Y:S01]  /*10ac0*/  SHF.R.S32.HI R0, RZ, 0x1f, R83 ;  /* 0x0000001fff007819 */ /* 0x000fe20000011453 */
[----:B------:R-:W-:Y:S01]  /*10ad0*/  IMAD.WIDE.U32 R80, R21, UR4, R80 ;  /* 0x0000000415507c25 */ /* 0x000fe2000f8e0050 */
[----:B------:R-:W-:Y:S01]  /*10ae0*/  ULDC.64 UR4, c[0x0][0xbd8] ;  /* 0x0002f60000047ab9 */ /* 0x000fe20000000a00 */
[----:B--2---:R0:W-:Y:S02]  /*10af0*/  @!P0 ST.E desc[UR60][R58.64], R4 ;  /* 0x000000043a008985 */ /* 0x0041e4000c10193c */
[----:B------:R-:W-:-:S02]  /*10b00*/  IMAD.IADD R81, R81, 0x1, R85 ;  /* 0x0000000151517824 */ /* 0x000fc400078e0255 */
[----:B------:R-:W5:Y:S01]  /*10b10*/  LD.E.128 R8, desc[UR60][R8.64] ;  /* 0x0000003c08087980 */ /* 0x000f62000c101d00 */
[----:B------:R-:W-:Y:S01]  /*10b20*/  IMAD R0, R0, UR4, RZ ;  /* 0x0000000400007c24 */ /* 0x000fe2000f8e02ff */
[----:B------:R-:W-:Y:S02]  /*10b30*/  LEA R89, R90, R88, 0x7 ;  /* 0x000000585a597211 */ /* 0x000fe400078e38ff */
        /* <DEDUP_REMOVED lines=15> */
[C---:B------:R-:W-:Y:S01]  /*10c30*/  IMAD R85, R83.reuse, UR5, R0 ;  /* 0x0000000553557c24 */ /* 0x040fe2000f8e0200 */
[----:B------:R-:W-:Y:S01]  /*10c40*/  @!PT LDS RZ, [RZ] ;  /* 0x00000000fffff984 */ /* 0x000fe20000000800 */
[----:B------:R-:W-:Y:S01]  /*10c50*/  @!PT LDS RZ, [RZ] ;  /* 0x00000000fffff984 */ /* 0x000fe20000000800 */
[----:B------:R-:W-:Y:S01]  /*10c60*/  @!PT LDS RZ, [RZ] ;  /* 0x00000000fffff984 */ /* 0x000fe20000000800 */
[----:B------:R-:W-:Y:S01]  /*10c70*/  @!PT LDS RZ, [RZ] ;  /* 0x00000000fffff984 */ /* 0x000fe20000000800 */
[----:B------:R0:W-:Y:S06]  /*10c80*/  MEMBAR.ALL.CTA ;  /* 0x0000000000007992 */ /* 0x0001ec0000008000 */
[----:B0-----:R-:W0:Y:S01]  /*10c90*/  FENCE.VIEW.ASYNC.S ;  /* 0x00000000000073c6 */ /* 0x001e220000000000 */
[----:B------:R-:W-:Y:S01]  /*10ca0*/  IMAD.WIDE.U32 R80, R83, UR4, R80 ;  /* 0x0000000453507c25 */ /* 0x000fe2000f8e0050 */
[----:B------:R-:W-:-:S03]  /*10cb0*/  ULDC.64 UR4, c[0x0][0xb80] ;  /* 0x0002e00000047ab9 */ /* 0x000fc60000000a00 */
[----:B------:R-:W-:Y:S01]  /*10cc0*/  VIADD R21, R89, 0x20 ;  /* 0x0000002059157836 */ /* 0x000fe20000000000 */
[----:B------:R-:W-:Y:S01]  /*10cd0*/  LEA R32, P2, R80, UR4, 0x1 ;  /* 0x0000000450207c11 */ /* 0x000fe2000f8408ff */
[----:B------:R-:W-:-:S03]  /*10ce0*/  IMAD.IADD R81, R81, 0x1, R85 ;  /* 0x0000000151517824 */ /* 0x000fc600078e0255 */
[-C--:B------:R-:W-:Y:S02]  /*10cf0*/  ISETP.GE.AND P1, PT, R21, R20.reuse, PT ;  /* 0x000000141500720c */ /* 0x080fe40003f26270 */
[----:B------:R-:W-:Y:S01]  /*10d00*/  LEA.HI.X R21, R80, UR5, R81, 0x1, P2 ;  /* 0x0000000550157c11 */ /* 0x000fe200090f0c51 */
[----:B------:R-:W-:Y:S01]  /*10d10*/  VIADD R0, R19, 0x32420 ;  /* 0x0003242013007836 */ /* 0x000fe20000000000 */
[----:B------:R-:W-:-:S04]  /*10d20*/  ISETP.GE.AND P2, PT, R89, R20, PT ;  /* 0x000000145900720c */ /* 0x000fc80003f46270 */
[----:B------:R-:W-:Y:S01]  /*10d30*/  PRMT R0, RZ, 0x654, R0 ;  /* 0x00000654ff007816 */ /* 0x000fe20000000000 */
[----:B------:R-:W-:Y:S01]  /*10d40*/  VIADD R83, R89, 0x40 ;  /* 0x0000004059537836 */ /* 0x000fe20000000000 */
[----:B0-----:R0:W2:Y:S02]  /*10d50*/  SHFL.IDX PT, R86, R32, RZ, 0x181f ;  /* 0x00181fff20567589 */ /* 0x0010a400000e0000 */
[----:B------:R3:W-:Y:S02]  /*10d60*/  SYNCS.ARRIVE.TRANS64.RED.A1T0 RZ, [R0+URZ], RZ ;  /* 0x000000ff00ff79a7 */ /* 0x0007e4000810043f */
[----:B------:R-:W-:Y:S02]  /*10d70*/  ISETP.GE.AND P0, PT, R83, R20, PT ;  /* 0x000000145300720c */ /* 0x000fe40003f06270 */
[----:B------:R-:W-:Y:S02]  /*10d80*/  SHF.R.S32.HI R88, RZ, 0x1f, R93 ;  /* 0x0000001fff587819 */ /* 0x000fe4000001145d */
[----:B------:R-:W-:Y:S01]  /*10d90*/  SHF.R.S32.HI R90, RZ, 0x1f, R95 ;  /* 0x0000001fff5a7819 */ /* 0x000fe2000001145f */
[----:B---3--:R0:W3:Y:S01]  /*10da0*/  SHFL.IDX PT, R0, R21, RZ, 0x181f ;  /* 0x00181fff15007589 */ /* 0x0080e200000e0000 */
[----:B------:R-:W-:Y:S07]  /*10db0*/  @P2 BRA `(.L_x_1514) ;  /* 0x0000000000442947 */ /* 0x000fee0003800000 */
[----:B------:R-:W-:Y:S02]  /*10dc0*/  ULDC UR4, c[0x0][0xbc8] ;  /* 0x0002f20000047ab9 */ /* 0x000fe40000000800 */
[----:B------:R-:W-:Y:S02]  /*10dd0*/  ISETP.GE.AND P2, PT, R3, UR4, PT ;  /* 0x0000000403007c0c */ /* 0x000fe4000bf46270 */
[----:B------:R-:W-:Y:S02]  /*10de0*/  ISETP.GE.AND P3, PT, R91, UR4, PT ;  /* 0x000000045b007c0c */ /* 0x000fe4000bf66270 */
[----:B------:R-:W-:-:S09]  /*10df0*/  ISETP.GE.AND P4, PT, R93, UR4, PT ;  /* 0x000000045d007c0c */ /* 0x000fd2000bf86270 */
[----:B--2---:R-:W-:-:S04]  /*10e00*/  @!P2 LEA R80, P5, R3, R86, 0x1 ;  /* 0x000000560350a211 */ /* 0x004fc800078a08ff */
[----:B---3--:R-:W-:Y:S02]  /*10e10*/  @!P2 LEA.HI.X R81, R3, R0, R92, 0x1, P5 ;  /* 0x000000000351a211 */ /* 0x008fe400028f0c5c */
        /* <DEDUP_REMOVED lines=11> */
.L_x_1514:
[----:B------:R-:W-:Y:S05]  /*10ed0*/  BSYNC B1 ;  /* 0x0000000000017941 */ /* 0x000fea0003800000 */
.L_x_1513:
[----:B---3--:R3:W0:Y:S01]  /*10ee0*/  SHFL.IDX PT, R0, R21, 0x1, 0x181f ;  /* 0x00381f0015007f89 */ /* 0x00862200000e0000 */
[----:B------:R-:W-:Y:S03]  /*10ef0*/  BSSY B1, `(.L_x_1515) ;  /* 0x0000014000017945 */ /* 0x000fe60003800000 */
[----:B----45:R3:W4:Y:S01]  /*10f00*/  SHFL.IDX PT, R30, R32, 0x1, 0x181f ;  /* 0x00381f00201e7f89 */ /* 0x03072200000e0000 */
[----:B------:R-:W-:Y:S05]  /*10f10*/  @P1 BRA `(.L_x_1516) ;  /* 0x0000000000441947 */ /* 0x000fea0003800000 */
[----:B------:R-:W-:Y:S02]  /*10f20*/  ULDC UR4, c[0x0][0xbc8] ;  /* 0x0002f20000047ab9 */ /* 0x000fe40000000800 */
[----:B------:R-:W-:Y:S02]  /*10f30*/  ISETP.GE.AND P4, PT, R3, UR4, PT ;  /* 0x0000000403007c0c */ /* 0x000fe4000bf86270 */
[----:B------:R-:W-:Y:S02]  /*10f40*/  ISETP.GE.AND P3, PT, R91, UR4, PT ;  /* 0x000000045b007c0c */ /* 0x000fe4000bf66270 */
[----:B------:R-:W-:Y:S02]  /*10f50*/  ISETP.GE.AND P2, PT, R93, UR4, PT ;  /* 0x000000045d007c0c */ /* 0x000fe4000bf46270 */
[----:B------:R-:W-:-:S07]  /*10f60*/  ISETP.GE.AND P1, PT, R95, UR4, PT ;  /* 0x000000045f007c0c */ /* 0x000fce000bf26270 */
[----:B----4-:R-:W-:-:S04]  /*10f70*/  @!P4 LEA R4, P5, R3, R30, 0x1 ;  /* 0x0000001e0304c211 */ /* 0x010fc800078a08ff */
[----:B0-----:R-:W-:Y:S02]  /*10f80*/  @!P4 LEA.HI.X R5, R3, R0, R92, 0x1, P5 ;  /* 0x000000000305c211 */ /* 0x001fe400028f0c5c */
        /* <DEDUP_REMOVED lines=10> */
.L_x_1516:
[----:B------:R-:W-:Y:S05]  /*11030*/  BSYNC B1 ;  /* 0x0000000000017941 */ /* 0x000fea0003800000 */
.L_x_1515:
        /* <DEDUP_REMOVED lines=21> */
.L_x_1518:
[----:B------:R-:W-:Y:S05]  /*11190*/  BSYNC B1 ;  /* 0x0000000000017941 */ /* 0x000fea0003800000 */
.L_x_1517:
[----:B0-----:R-:W-:Y:S01]  /*111a0*/  VIADD R5, R89, 0x60 ;  /* 0x0000006059057836 */ /* 0x001fe20000000000 */
[----:B------:R0:W0:Y:S04]  /*111b0*/  SHFL.IDX PT, R0, R21, 0x3, 0x181f ;  /* 0x00781f0015007f89 */ /* 0x00002800000e0000 */
[----:B------:R-:W-:Y:S01]  /*111c0*/  ISETP.GE.AND P0, PT, R5, R20, PT ;  /* 0x000000140500720c */ /* 0x000fe20003f06270 */
[----:B---3--:R-:W3:-:S12]  /*111d0*/  SHFL.IDX PT, R32, R32, 0x3, 0x181f ;  /* 0x00781f0020207f89 */ /* 0x008ed800000e0000 */
[----:B------:R-:W-:Y:S05]  /*111e0*/  @P0 BRA `(.L_x_1519) ;  /* 0x0000000c00f40947 */ /* 0x000fea0003800000 */
[----:B------:R-:W-:Y:S02]  /*111f0*/  ULDC UR4, c[0x0][0xbc8] ;  /* 0x0002f20000047ab9 */ /* 0x000fe40000000800 */
[----:B------:R-:W-:Y:S02]  /*11200*/  ISETP.GE.AND P3, PT, R3, UR4, PT ;  /* 0x0000000403007c0c */ /* 0x000fe4000bf66270 */
[----:B------:R-:W-:Y:S02]  /*11210*/  ISETP.GE.AND P4, PT, R91, UR4, PT ;  /* 0x000000045b007c0c */ /* 0x000fe4000bf86270 */
[----:B------:R-:W-:-:S09]  /*11220*/  ISETP.GE.AND P5, PT, R93, UR4, PT ;  /* 0x000000045d007c0c */ /* 0x000fd2000bfa6270 */
[-C--:B---3--:R-:W-:Y:S02]  /*11230*/  @!P3 LEA R4, P0, R3, R32.reuse, 0x1 ;  /* 0x000000200304b211 */ /* 0x088fe400078008ff */
[-C--:B------:R-:W-:Y:S02]  /*11240*/  @!P4 LEA R6, P1, R91, R32.reuse, 0x1 ;  /* 0x000000205b06c211 */ /* 0x080fe400078208ff */
[----:B------:R-:W-:Y:S02]  /*11250*/  @!P5 LEA R8, P2, R93, R32, 0x1 ;  /* 0x000000205d08d211 */ /* 0x000fe400078408ff */
[-C--:B0-----:R-:W-:Y:S02]  /*11260*/  @!P3 LEA.HI.X R5, R3, R0.reuse, R92, 0x1, P0 ;  /* 0x000000000305b211 */ /* 0x081fe400000f0c5c */
        /* <DEDUP_REMOVED lines=11> */
.L_x_1511:
[----:B------:R-:W2:Y:S01]  /*11320*/  LDL R11, [R1+0x5c] ;  /* 0x00005c00010b7983 */ /* 0x000ea20000100800 */
[----:B------:R-:W-:Y:S01]  /*11330*/  ULDC.64 UR4, c[0x0][0xd00] ;  /* 0x0003400000047ab9 */ /* 0x000fe20000000a00 */
[----:B------:R-:W-:Y:S01]  /*11340*/  IMAD.MOV.U32 R0, RZ, RZ, RZ ;  /* 0x000000ffff007224 */ /* 0x000fe200078e00ff */
[----:B------:R-:W-:Y:S01]  /*11350*/  ISETP.NE.U32.AND P0, PT, RZ, UR4, PT ;  /* 0x00000004ff007c0c */ /* 0x000fe2000bf05070 */
[----:B0-----:R-:W0:Y:S03]  /*11360*/  LDC R21, c[0x0][0xce8] ;  /* 0x00033a00ff157b82 */ /* 0x001e260000000800 */
[----:B------:R-:W-:Y:S01]  /*11370*/  ISETP.NE.AND.EX P0, PT, RZ, UR5, PT, P0 ;  /* 0x00000005ff007c0c */ /* 0x000fe2000bf05300 */
[----:B--2---:R-:W-:Y:S01]  /*11380*/  IMAD.SHL.U32 R6, R11, 0x4, RZ ;  /* 0x000000040b067824 */ /* 0x004fe200078e00ff */
[----:B------:R-:W-:-:S04]  /*11390*/  SHF.R.S32.HI R12, RZ, 0x1f, R11 ;  /* 0x0000001fff0c7819 */ /* 0x000fc8000001140b */
[----:B------:R-:W-:Y:S02]  /*113a0*/  IADD3 R4, P1, R6, UR4, RZ ;  /* 0x0000000406047c10 */ /* 0x000fe4000ff3e0ff */
[----:B------:R-:W-:-:S04]  /*113b0*/  SHF.L.U64.HI R3, R11, 0x2, R12 ;  /* 0x000000020b037819 */ /* 0x000fc8000001020c */
[----:B------:R-:W-:Y:S01]  /*113c0*/  IADD3.X R5, R3, UR5, RZ, P1, !PT ;  /* 0x0000000503057c10 */ /* 0x000fe20008ffe4ff */
[----:B------:R-:W-:Y:S02]  /*113d0*/  ULDC.64 UR4, c[0x0][0xd08] ;  /* 0x0003420000047ab9 */ /* 0x000fe40000000a00 */
[----:B------:R-:W-:Y:S02]  /*113e0*/  ISETP.NE.U32.AND P1, PT, RZ, UR4, PT ;  /* 0x00000004ff007c0c */ /* 0x000fe4000bf25070 */
[----:B------:R2:W5:Y:S02]  /*113f0*/  @P0 LDG.E R0, desc[UR60][R4.64] ;  /* 0x0000003c04000981 */ /* 0x000564000c1e1900 */
[----:B------:R-:W-:Y:S01]  /*11400*/  ISETP.NE.AND.EX P1, PT, RZ, UR5, PT, P1 ;  /* 0x00000005ff007c0c */ /* 0x000fe2000bf25310 */
[----:B------:R-:W3:-:S12]  /*11410*/  S2R R9, SR_TID.X ;  /* 0x0000000000097919 */ /* 0x000ed80000002100 */
[----:B------:R-:W-:Y:S01]  /*11420*/  @P1 IADD3 R6, P2, R6, UR4, RZ ;  /* 0x0000000406061c10 */ /* 0x000fe2000ff5e0ff */
[----:B------:R-:W-:Y:S02]  /*11430*/  ULDC UR4, c[0x0][0xb88] ;  /* 0x0002e20000047ab9 */ /* 0x000fe40000000800 */
[----:B------:R-:W-:Y:S01]  /*11440*/  IMAD.U32 R8, RZ, RZ, UR4 ;  /* 0x00000004ff087e24 */ /* 0x000fe2000f8e00ff */
[----:B------:R-:W-:-:S05]  /*11450*/  @P1 IADD3.X R7, R3, UR5, RZ, P2, !PT ;  /* 0x0000000503071c10 */ /* 0x000fca00097fe4ff */
[----:B------:R2:W5:Y:S01]  /*11460*/  @P1 LDG.E R8, desc[UR60][R6.64] ;  /* 0x0000003c06081981 */ /* 0x000562000c1e1900 */
[----:B0-----:R-:W-:Y:S01]  /*11470*/  ISETP.NE.AND P2, PT, R21, 0x1, PT ;  /* 0x000000011500780c */ /* 0x001fe20003f45270 */
[----:B---3--:R-:W-:-:S12]  /*11480*/  VIADD R24, R9, 0xffffff80 ;  /* 0xffffff8009187836 */ /* 0x008fd80000000000 */
[----:B------:R-:W0:Y:S01]  /*11490*/  @P2 LDC R25, c[0x0][0xcec] ;  /* 0x00033b00ff192b82 */ /* 0x000e220000000800 */
[----:B------:R-:W-:Y:S01]  /*114a0*/  ISETP.GE.AND P3, PT, R24, 0x80, PT ;  /* 0x000000801800780c */ /* 0x000fe20003f66270 */
[----:B--2---:R-:W-:-:S12]  /*114b0*/  @P1 BRA `(.L_x_1520) ;  /* 0x0000000000101947 */ /* 0x004fd80003800000 */
[----:B------:R-:W-:Y:S05]  /*114c0*/  @!P0 BRA `(.L_x_1520) ;  /* 0x00000000000c8947 */ /* 0x000fea0003800000 */
[----:B------:R-:W2:Y:S04]  /*114d0*/  LDG.E R3, desc[UR60][R4.64] ;  /* 0x0000003c04037981 */ /* 0x000ea8000c1e1900 */
[----:B-----5:R-:W2:Y:S02]  /*114e0*/  LDG.E R8, desc[UR60][R4.64+0x4] ;  /* 0x0000043c04087981 */ /* 0x020ea4000c1e1900 */
[----:B--2---:R-:W-:-:S07]  /*114f0*/  IMAD.IADD R8, R8, 0x1, -R3 ;  /* 0x0000000108087824 */ /* 0x004fce00078e0a03 */
.L_x_1520:
[----:B------:R-:W2:Y:S04]  /*11500*/  LDL R20, [R1+0x60] ;  /* 0x0000600001147983 */ /* 0x000ea80000100800 */
[----:B------:R3:W5:Y:S01]  /*11510*/  LDL R26, [R1+0x68] ;  /* 0x00006800011a7983 */ /* 0x0007620000100800 */
[----:B------:R-:W-:Y:S01]  /*11520*/  BSSY B1, `(.L_x_1521) ;  /* 0x000002d000017945 */ /* 0x000fe20003800000 */
[----:B------:R-:W-:Y:S02]  /*11530*/  SEL R13, R11, RZ, !P0 ;  /* 0x000000ff0b0d7207 */ /* 0x000fe40004000000 */
[----:B------:R-:W-:Y:S02]  /*11540*/  SEL R12, R12, RZ, !P0 ;  /* 0x000000ff0c0c7207 */ /* 0x000fe40004000000 */
[----:B-----5:R-:W-:-:S02]  /*11550*/  SHF.R.S32.HI R11, RZ, 0x1f, R0 ;  /* 0x0000001fff0b7819 */ /* 0x020fc40000011400 */
[----:B--2---:R-:W-:Y:S01]  /*11560*/  SHF.R.S32.HI R10, RZ, 0x1f, R20 ;  /* 0x0000001fff0a7819 */ /* 0x004fe20000011414 */
[----:B---3--:R-:W-:Y:S06]  /*11570*/  @P3 BRA `(.L_x_1522) ;  /* 0x00000000009c3947 */ /* 0x008fec0003800000 */
[----:B------:R-:W2:Y:S01]  /*11580*/  LDC R14, c[0x0][0xce8] ;  /* 0x00033a00ff0e7b82 */ /* 0x000ea20000000800 */
[----:B------:R-:W-:-:S04]  /*11590*/  IMAD R3, R26, 0x80, R9 ;  /* 0x000000801a037824 */ /* 0x000fc800078e0209 */
[----:B------:R-:W-:Y:S02]  /*115a0*/  VIADD R9, R3, 0xffffff80 ;  /* 0xffffff8003097836 */ /* 0x000fe40000000000 */
[----:B--2---:R-:W-:-:S05]  /*115b0*/  IMAD R4, R8, R14, RZ ;  /* 0x0000000e08047224 */ /* 0x004fca00078e02ff */
        /* <DEDUP_REMOVED lines=9> */
[----:B------:R-:W2:Y:S01]  /*11650*/  @P0 LDC R6, c[0x0][0xcec] ;  /* 0x00033b00ff060b82 */ /* 0x000ea20000000800 */
[----:B------:R-:W-:Y:S01]  /*11660*/  IMAD R7, R20, UR5, R7 ;  /* 0x0000000514077c24 */ /* 0x000fe2000f8e0207 */
[----:B------:R-:W-:-:S03]  /*11670*/  ULDC.64 UR4, c[0x0][0xc98] ;  /* 0x0003260000047ab9 */ /* 0x000fc60000000a00 */
[----:B------:R-:W-:-:S03]  /*11680*/  IMAD.IADD R5, R5, 0x1, R7 ;  /* 0x0000000105057824 */ /* 0x000fc600078e0207 */
[----:B------:R-:W3:Y:S01]  /*11690*/  @P0 LDC R15, c[0x0][0xcf0] ;  /* 0x00033c00ff0f0b82 */ /* 0x000ee20000000800 */
[----:B------:R-:W-:-:S04]  /*116a0*/  IMAD.WIDE.U32 R4, R13, UR4, R4 ;  /* 0x000000040d047c25 */ /* 0x000fc8000f8e0004 */
[----:B--2---:R-:W-:-:S05]  /*116b0*/  @P0 IMAD.HI.U32 R6, R9, R6, RZ ;  /* 0x0000000609060227 */ /* 0x004fca00078e00ff */
[----:B---3--:R-:W-:Y:S01]  /*116c0*/  @P0 SHF.R.U32.HI R3, RZ, R15, R6 ;  /* 0x0000000fff030219 */ /* 0x008fe20000011606 */
[----:B------:R-:W-:-:S03]  /*116d0*/  IMAD R6, R12, UR4, RZ ;  /* 0x000000040c067c24 */ /* 0x000fc6000f8e02ff */
[----:B------:R-:W-:Y:S01]  /*116e0*/  IADD3 R7, -R3, RZ, RZ ;  /* 0x000000ff03077210 */ /* 0x000fe20007ffe1ff */
[----:B------:R-:W-:Y:S01]  /*116f0*/  IMAD R6, R13, UR5, R6 ;  /* 0x000000050d067c24 */ /* 0x000fe2000f8e0206 */
[----:B------:R-:W-:Y:S01]  /*11700*/  IADD3 R4, P0, R3, R4, RZ ;  /* 0x0000000403047210 */ /* 0x000fe20007f1e0ff */
[----:B------:R-:W-:Y:S02]  /*11710*/  ULDC.64 UR4, c[0x0][0xc88] ;  /* 0x0003220000047ab9 */ /* 0x000fe40000000a00 */
        /* <DEDUP_REMOVED lines=13> */
.L_x_1522:
[----:B------:R-:W-:Y:S05]  /*117f0*/  BSYNC B1 ;  /* 0x0000000000017941 */ /* 0x000fea0003800000 */
.L_x_1521:
[--C-:B------:R-:W-:Y:S01]  /*11800*/  SHF.R.S32.HI R14, RZ, 0x1f, R24.reuse ;  /* 0x0000001fff0e7819 */ /* 0x100fe20000011418 */
[----:B------:R-:W3:Y:S01]  /*11810*/  @P2 LDC R9, c[0x0][0xcf0] ;  /* 0x00033c00ff092b82 */ /* 0x000ee20000000800 */
[----:B------:R-:W-:Y:S01]  /*11820*/  SHF.R.S32.HI R28, RZ, 0x1f, R24 ;  /* 0x0000001fff1c7819 */ /* 0x000fe20000011418 */
[----:B------:R-:W-:Y:S01]  /*11830*/  ULDC.64 UR4, c[0x0][0xba0] ;  /* 0x0002e80000047ab9 */ /* 0x000fe20000000a00 */
[-C--:B------:R-:W-:Y:S01]  /*11840*/  LEA.HI R14, R14, R24.reuse, RZ, 0x3 ;  /* 0x000000180e0e7211 */ /* 0x080fe200078f18ff */
[----:B--2---:R-:W-:Y:S01]  /*11850*/  IMAD R3, R11, UR4, RZ ;  /* 0x000000040b037c24 */ /* 0x004fe2000f8e02ff */
[----:B------:R-:W-:Y:S01]  /*11860*/  LEA.HI R28, R28, R24, RZ, 0x3 ;  /* 0x000000181c1c7211 */ /* 0x000fe200078f18ff */
[----:B------:R-:W-:Y:S01]  /*11870*/  IMAD.WIDE.U32 R4, R0, UR4, RZ ;  /* 0x0000000400047c25 */ /* 0x000fe2000f8e00ff */
[----:B------:R-:W-:Y:S02]  /*11880*/  LOP3.LUT R14, R14, 0xfffffff8, RZ, 0xc0, !PT ;  /* 0xfffffff80e0e7812 */ /* 0x000fe400078ec0ff */
[----:B------:R-:W-:Y:S01]  /*11890*/  SHF.R.S32.HI R28, RZ, 0x3, R28 ;  /* 0x00000003ff1c7819 */ /* 0x000fe2000001141c */
[----:B------:R-:W-:Y:S01]  /*118a0*/  IMAD R3, R0, UR5, R3 ;  /* 0x0000000500037c24 */ /* 0x000fe2000f8e0203 */
[----:B------:R-:W-:Y:S01]  /*118b0*/  ULDC.64 UR4, c[0x0][0xbe8] ;  /* 0x0002fa0000047ab9 */ /* 0x000fe20000000a00 */
[----:B------:R-:W-:-:S02]  /*118c0*/  IMAD.IADD R14, R24, 0x1, -R14 ;  /* 0x00000001180e7824 */ /* 0x000fc400078e0a0e */
[----:B------:R-:W-:Y:S02]  /*118d0*/  IMAD R0, R10, UR4, RZ ;  /* 0x000000040a007c24 */ /* 0x000fe4000f8e02ff */
[----:B------:R-:W-:Y:S02]  /*118e0*/  IMAD R6, R14, 0x20, R28 ;  /* 0x000000200e067824 */ /* 0x000fe400078e021c */
[----:B------:R-:W-:Y:S02]  /*118f0*/  IMAD R7, R20, UR5, R0 ;  /* 0x0000000514077c24 */ /* 0x000fe4000f8e0200 */
[----:B------:R-:W-:Y:S02]  /*11900*/  IMAD R10, R26, 0x80, R6 ;  /* 0x000000801a0a7824 */ /* 0x000fe400078e0206 */
[----:B------:R-:W-:Y:S02]  /*11910*/  IMAD.IADD R5, R5, 0x1, R3 ;  /* 0x0000000105057824 */ /* 0x000fe400078e0203 */
[----:B0-----:R-:W-:-:S04]  /*11920*/  @P2 IMAD.HI.U32 R0, R10, R25, RZ ;  /* 0x000000190a002227 */ /* 0x001fc800078e00ff */
[----:B------:R-:W-:Y:S01]  /*11930*/  IMAD.WIDE.U32 R4, R20, UR4, R4 ;  /* 0x0000000414047c25 */ /* 0x000fe2000f8e0004 */
[----:B------:R-:W-:-:S03]  /*11940*/  ULDC.64 UR4, c[0x0][0xbf0] ;  /* 0x0002fc0000047ab9 */ /* 0x000fc60000000a00 */
[----:B------:R-:W-:Y:S01]  /*11950*/  IMAD.MOV.U32 R3, RZ, RZ, R10 ;  /* 0x000000ffff037224 */ /* 0x000fe200078e000a */
[----:B---3--:R-:W-:Y:S01]  /*11960*/  @P2 SHF.R.U32.HI R3, RZ, R9, R0 ;  /* 0x00000009ff032219 */ /* 0x008fe20000011600 */
[----:B------:R-:W-:Y:S02]  /*11970*/  IMAD.IADD R5, R5, 0x1, R7 ;  /* 0x0000000105057824 */ /* 0x000fe400078e0207 */
[----:B------:R-:W-:Y:S01]  /*11980*/  IMAD R6, R12, UR4, RZ ;  /* 0x000000040c067c24 */ /* 0x000fe2000f8e02ff */
[--C-:B------:R-:W-:Y:S01]  /*11990*/  SHF.R.S32.HI R0, RZ, 0x1f, R3.reuse ;  /* 0x0000001fff007819 */ /* 0x100fe20000011403 */
[----:B------:R-:W-:Y:S02]  /*119a0*/  IMAD.MOV R7, RZ, RZ, -R3 ;  /* 0x000000ffff077224 */ /* 0x000fe400078e0a03 */
[C---:B------:R-:W-:Y:S02]  /*119b0*/  IMAD R9, R13.reuse, UR5, R6 ;  /* 0x000000050d097c24 */ /* 0x040fe4000f8e0206 */
[----:B------:R-:W-:Y:S01]  /*119c0*/  IMAD.WIDE.U32 R4, R13, UR4, R4 ;  /* 0x000000040d047c25 */ /* 0x000fe2000f8e0004 */
[----:B------:R-:W-:-:S03]  /*119d0*/  ULDC.64 UR4, c[0x0][0xbe0] ;  /* 0x0002f80000047ab9 */ /* 0x000fc60000000a00 */
[----:B------:R-:W-:Y:S02]  /*119e0*/  IMAD R7, R21, R7, R10 ;  /* 0x0000000715077224 */ /* 0x000fe400078e020a */
[----:B------:R-:W-:Y:S02]  /*119f0*/  IMAD R6, R0, UR4, RZ ;  /* 0x0000000400067c24 */ /* 0x000fe4000f8e02ff */
[----:B------:R-:W-:Y:S01]  /*11a00*/  IMAD.IADD R5, R5, 0x1, R9 ;  /* 0x0000000105057824 */ /* 0x000fe200078e0209 */
[----:B------:R-:W-:Y:S01]  /*11a10*/  SHF.R.S32.HI R0, RZ, 0x1f, R7 ;  /* 0x0000001fff007819 */ /* 0x000fe20000011407 */
        /* <DEDUP_REMOVED lines=8> */
[----:B------:R-:W-:Y:S02]  /*11aa0*/  IMAD.SHL.U32 R9, R14, 0x8, RZ ;  /* 0x000000080e097824 */ /* 0x000fe400078e00ff */
[----:B------:R-:W-:Y:S01]  /*11ab0*/  IMAD.IADD R5, R5, 0x1, R3 ;  /* 0x0000000105057824 */ /* 0x000fe200078e0203 */
[C---:B------:R-:W-:Y:S01]  /*11ac0*/  LEA R3, P0, R4.reuse, UR4, 0x1 ;  /* 0x0000000404037c11 */ /* 0x040fe2000f8008ff */
[C---:B------:R-:W-:Y:S01]  /*11ad0*/  VIADD R25, R9.reuse, 0x80 ;  /* 0x0000008009197836 */ /* 0x040fe20000000000 */
[----:B------:R-:W-:Y:S01]  /*11ae0*/  UMOV UR4, 0xffffffff ;  /* 0xffffffff00047882 */ /* 0x000fe20000000000 */
[C---:B------:R-:W-:Y:S01]  /*11af0*/  VIADD R27, R9.reuse, 0xc0 ;  /* 0x000000c0091b7836 */ /* 0x040fe20000000000 */
[----:B------:R-:W-:Y:S01]  /*11b00*/  LEA.HI.X R4, R4, UR5, R5, 0x1, P0 ;  /* 0x0000000504047c11 */ /* 0x000fe200080f0c05 */
[----:B------:R-:W-:Y:S01]  /*11b10*/  VIADD R29, R9, 0x40 ;  /* 0x00000040091d7836 */ /* 0x000fe20000000000 */
[----:B------:R-:W-:Y:S02]  /*11b20*/  SHF.R.S32.HI R20, RZ, 0x1f, R9 ;  /* 0x0000001fff147819 */ /* 0x000fe40000011409 */
[----:B------:R-:W-:-:S02]  /*11b30*/  SHF.R.S32.HI R6, RZ, 0x1f, R25 ;  /* 0x0000001fff067819 */ /* 0x000fc40000011419 */
[----:B------:R-:W-:Y:S02]  /*11b40*/  SHF.R.S32.HI R10, RZ, 0x1f, R27 ;  /* 0x0000001fff0a7819 */ /* 0x000fe4000001141b */
[----:B------:R-:W-:Y:S01]  /*11b50*/  SHF.R.S32.HI R24, RZ, 0x1f, R29 ;  /* 0x0000001fff187819 */ /* 0x000fe2000001141d */
[----:B------:R-:W-:Y:S06]  /*11b60*/  BRA.DIV UR4, `(.L_x_1523) ;  /* 0x0000008a04147947 */ /* 0x000fec000b800000 */
[----:B------:R0:W2:Y:S04]  /*11b70*/  SHFL.IDX PT, R0, R4, RZ, 0x181f ;  /* 0x00181fff04007589 */ /* 0x0000a800000e0000 */
[----:B------:R0:W3:Y:S02]  /*11b80*/  SHFL.IDX PT, R14, R3, RZ, 0x181f ;  /* 0x00181fff030e7589 */ /* 0x0000e400000e0000 */
.L_x_1708:
[----:B------:R-:W-:Y:S01]  /*11b90*/  IMAD R8, R8, R21, RZ ;  /* 0x0000001508087224 */ /* 0x000fe200078e02ff */
[----:B------:R-:W-:Y:S01]  /*11ba0*/  BSSY B1, `(.L_x_1524) ;  /* 0x0000015000017945 */ /* 0x000fe20003800000 */
[----:B------:R-:W-:-:S05]  /*11bb0*/  IMAD R7, R26, 0x80, R28 ;  /* 0x000000801a077824 */ /* 0x000fca00078e021c */
[----:B------:R-:W-:-:S13]  /*11bc0*/  ISETP.GE.AND P0, PT, R7, R8, PT ;  /* 0x000000080700720c */ /* 0x000fda0003f06270 */
        /* <DEDUP_REMOVED lines=8> */
[----:B--2---:R-:W-:Y:S02]  /*11c50*/  @!P3 LEA.HI.X R13, R9, R0, R20, 0x1, P5 ;  /* 0x00000000090db211 */ /* 0x004fe400028f0c14 */
        /* <DEDUP_REMOVED lines=9> */
.L_x_1525:
[----:B------:R-:W-:Y:S05]  /*11cf0*/  BSYNC B1 ;  /* 0x0000000000017941 */ /* 0x000fea0003800000 */
.L_x_1524:
[----:B------:R-:W-:-:S03]  /*11d00*/  UMOV UR4, 0xffffffff ;  /* 0xffffffff00047882 */ /* 0x000fc60000000000 */
[----:B------:R-:W-:Y:S05]  /*11d10*/  BRA.DIV UR4, `(.L_x_1526) ;  /* 0x0000008604dc7947 */ /* 0x000fea000b800000 */
[----:B--2---:R2:W0:Y:S04]  /*11d20*/  SHFL.IDX PT, R0, R4, 0x1, 0x181f ;  /* 0x00381f0004007f89 */ /* 0x00442800000e0000 */
[----:B---3--:R2:W3:Y:S02]  /*11d30*/  SHFL.IDX PT, R14, R3, 0x1, 0x181f ;  /* 0x00381f00030e7f89 */ /* 0x0084e400000e0000 */
.L_x_1712:
[----:B------:R-:W-:Y:S01]  /*11d40*/  VIADD R5, R7, 0x20 ;  /* 0x0000002007057836 */ /* 0x000fe20000000000 */
[----:B------:R-:W-:Y:S04]  /*11d50*/  BSSY B1, `(.L_x_1527) ;  /* 0x0000014000017945 */ /* 0x000fe80003800000 */
        /* <DEDUP_REMOVED lines=9> */
[----:B0-----:R-:W-:Y:S02]  /*11df0*/  @!P3 LEA.HI.X R13, R9, R0, R20, 0x1, P5 ;  /* 0x00000000090db211 */ /* 0x001fe400028f0c14 */
        /* <DEDUP_REMOVED lines=9> */
.L_x_1528:
[----:B------:R-:W-:Y:S05]  /*11e90*/  BSYNC B1 ;  /* 0x0000000000017941 */ /* 0x000fea0003800000 */
.L_x_1527:
[----:B------:R-:W-:-:S03]  /*11ea0*/  UMOV UR4, 0xffffffff ;  /* 0xffffffff00047882 */ /* 0x000fc60000000000 */
[----:B------:R-:W-:Y:S05]  /*11eb0*/  BRA.DIV UR4, `(.L_x_1529) ;  /* 0x0000008604bc7947 */ /* 0x000fea000b800000 */
[----:B0-----:R0:W0:Y:S04]  /*11ec0*/  SHFL.IDX PT, R0, R4, 0x2, 0x181f ;  /* 0x00581f0004007f89 */ /* 0x00102800000e0000 */
[----:B---3--:R3:W0:Y:S02]  /*11ed0*/  SHFL.IDX PT, R14, R3, 0x2, 0x181f ;  /* 0x00581f00030e7f89 */ /* 0x00862400000e0000 */
.L_x_1716:
        /* <DEDUP_REMOVED lines=21> */
.L_x_1531:
[----:B------:R-:W-:Y:S05]  /*12030*/  BSYNC B1 ;  /* 0x0000000000017941 */ /* 0x000fea0003800000 */
.L_x_1530:
[----:B------:R-:W-:-:S03]  /*12040*/  UMOV UR4, 0xffffffff ;  /* 0xffffffff00047882 */ /* 0x000fc60000000000 */
[----:B------:R-:W-:Y:S05]  /*12050*/  BRA.DIV UR4, `(.L_x_1532) ;  /* 0x00000086049c7947 */ /* 0x000fea000b800000 */
[----:B0-----:R0:W0:Y:S04]  /*12060*/  SHFL.IDX PT, R0, R4, 0x3, 0x181f ;  /* 0x00781f0004007f89 */ /* 0x00102800000e0000 */
[----:B------:R0:W0:Y:S02]  /*12070*/  SHFL.IDX PT, R14, R3, 0x3, 0x181f ;  /* 0x00781f00030e7f89 */ /* 0x00002400000e0000 */
.L_x_1720:
[----:B0-23--:R-:W-:-:S04]  /*12080*/  IADD3 R3, R7, 0x60, RZ ;  /* 0x0000006007037810 */ /* 0x00dfc80007ffe0ff */
[----:B------:R-:W-:-:S13]  /*12090*/  ISETP.GE.AND P0, PT, R3, R8, PT ;  /* 0x000000080300720c */ /* 0x000fda0003f06270 */
[----:B------:R-:W-:Y:S05]  /*120a0*/  @P0 BRA `(.L_x_1519) ;  /* 0x0000000000440947 */ /* 0x000fea0003800000 */
[----:B------:R-:W-:Y:S02]  /*120b0*/  ULDC UR4, c[0x0][0xbc8] ;  /* 0x0002f20000047ab9 */ /* 0x000fe40000000800 */
[----:B------:R-:W-:Y:S02]  /*120c0*/  ISETP.GE.AND P3, PT, R9, UR4, PT ;  /* 0x0000000409007c0c */ /* 0x000fe4000bf66270 */
[----:B------:R-:W-:Y:S02]  /*120d0*/  ISETP.GE.AND P2, PT, R29, UR4, PT ;  /* 0x000000041d007c0c */ /* 0x000fe4000bf46270 */
[----:B------:R-:W-:Y:S02]  /*120e0*/  ISETP.GE.AND P1, PT, R25, UR4, PT ;  /* 0x0000000419007c0c */ /* 0x000fe4000bf26270 */
[----:B------:R-:W-:-:S07]  /*120f0*/  ISETP.GE.AND P0, PT, R27, UR4, PT ;  /* 0x000000041b007c0c */ /* 0x000fce000bf06270 */
[-C--:B------:R-:W-:Y:S02]  /*12100*/  @!P3 LEA R4, P4, R9, R14.reuse, 0x1 ;  /* 0x0000000e0904b211 */ /* 0x080fe400078808ff */
[----:B------:R-:W-:Y:S02]  /*12110*/  @!P2 LEA R8, P5, R29, R14, 0x1 ;  /* 0x0000000e1d08a211 */ /* 0x000fe400078a08ff */
[-C--:B------:R-:W-:Y:S02]  /*12120*/  @!P3 LEA.HI.X R5, R9, R0.reuse, R20, 0x1, P4 ;  /* 0x000000000905b211 */ /* 0x080fe400020f0c14 */
[----:B------:R-:W-:Y:S02]  /*12130*/  @!P2 LEA.HI.X R9, R29, R0, R24, 0x1, P5 ;  /* 0x000000001d09a211 */ /* 0x000fe400028f0c18 */
[-C--:B------:R-:W-:Y:S01]  /*12140*/  @!P1 LEA R12, P4, R25, R14.reuse, 0x1 ;  /* 0x0000000e190c9211 */ /* 0x080fe200078808ff */
[----:B------:R0:W-:Y:S01]  /*12150*/  @!P3 ST.E.128 desc[UR60][R4.64], RZ ;  /* 0x000000ff0400b985 */ /* 0x0001e2000c101d3c */
[----:B------:R-:W-:-:S02]  /*12160*/  @!P0 LEA R14, P5, R27, R14, 0x1 ;  /* 0x0000000e1b0e8211 */ /* 0x000fc400078a08ff */
[-C--:B------:R-:W-:Y:S01]  /*12170*/  @!P1 LEA.HI.X R13, R25, R0.reuse, R6, 0x1, P4 ;  /* 0x00000000190d9211 */ /* 0x080fe200020f0c06 */
[----:B------:R0:W-:Y:S01]  /*12180*/  @!P2 ST.E.128 desc[UR60][R8.64], RZ ;  /* 0x000000ff0800a985 */ /* 0x0001e2000c101d3c */
[----:B------:R-:W-:-:S03]  /*12190*/  @!P0 LEA.HI.X R15, R27, R0, R10, 0x1, P5 ;  /* 0x000000001b0f8211 */ /* 0x000fc600028f0c0a */
[----:B------:R0:W-:Y:S04]  /*121a0*/  @!P1 ST.E.128 desc[UR60][R12.64], RZ ;  /* 0x000000ff0c009985 */ /* 0x0001e8000c101d3c */
[----:B------:R0:W-:Y:S02]  /*121b0*/  @!P0 ST.E.128 desc[UR60][R14.64], RZ ;  /* 0x000000ff0e008985 */ /* 0x0001e4000c101d3c */
.L_x_1519:
[----:B------:R-:W-:Y:S05]  /*121c0*/  BSYNC B0 ;  /* 0x0000000000007941 */ /* 0x000fea0003800000 */
.L_x_1510:
[----:B------:R-:W-:Y:S02]  /*121d0*/  ULDC UR4, c[0x0][0xd3c] ;  /* 0x00034f0000047ab9 */ /* 0x000fe40000000800 */
[----:B------:R-:W-:-:S13]  /*121e0*/  ISETP.GE.AND P0, PT, R35, UR4, PT ;  /* 0x0000000423007c0c */ /* 0x000fda000bf06270 */
[----:B------:R-:W-:Y:S05]  /*121f0*/  @!P0 BRA `(.L_x_1533) ;  /* 0xfffffeec00a48947 */ /* 0x000fea000383ffff */
[----:B------:R-:W-:Y:S05]  /*12200*/  BRA `(.L_x_1390) ;  /* 0x0000007000a87947 */ /* 0x000fea0003800000 */
.L_x_1388:
[----:B------:R-:W-:-:S08]  /*12210*/  NOP ;  /* 0x0000000000007918 */ /* 0x000fd00000000000 */
[----:B--2---:R-:W0:-:S00]  /*12220*/  USETMAXREG.DEALLOC.CTAPOOL 0x28 ;  /* 0x00000028000079c8 */ /* 0x004e0000080e0500 */
        /* <DEDUP_REMOVED lines=14> */
.L_x_1534:
        /* <DEDUP_REMOVED lines=37> */
[----:B------:R-:W0:Y:S01]  /*12560*/  LDC R10, c[0x0][0xd3c] ;  /* 0x00034f00ff0a7b82 */ /* 0x000e220000000800 */
[----:B------:R-:W-:Y:S01]  /*12570*/  IMAD.MOV.U32 R4, RZ, RZ, R3 ;  /* 0x000000ffff047224 */ /* 0x000fe200078e0003 */
[----:B------:R-:W-:Y:S01]  /*12580*/  UMOV UR4, URZ ;  /* 0x0000003f00047c82 */ /* 0x000fe20008000000 */
[----:B------:R-:W-:Y:S01]  /*12590*/  ULDC UR7, c[0x0][0xd3c] ;  /* 0x00034f0000077ab9 */ /* 0x000fe20000000800 */
[----:B------:R-:W-:-:S05]  /*125a0*/  ULDC UR5, c[0x0][0xd38] ;  /* 0x00034e0000057ab9 */ /* 0x000fca0000000800 */
.L_x_1540:
        /* <DEDUP_REMOVED lines=12> */
.L_x_1539:
[----:B------:R-:W-:Y:S05]  /*12670*/  BSYNC B0 ;  /* 0x0000000000007941 */ /* 0x000fea0003800000 */
.L_x_1538:
        /* <DEDUP_REMOVED lines=21> */
.L_x_1536:
[----:B------:R-:W-:-:S05]  /*127d0*/  IADD3 R9, -R3, R4, RZ ;  /* 0x0000000403097210 */ /* 0x000fca0007ffe1ff */
        /* <DEDUP_REMOVED lines=14> */
.L_x_1541:
        /* <DEDUP_REMOVED lines=28> */
.L_x_1537:
[----:B------:R-:W-:Y:S02]  /*12a80*/  IMAD.MOV.U32 R17, RZ, RZ, RZ ;  /* 0x000000ffff117224 */ /* 0x000fe400078e00ff */
[----:B------:R-:W-:Y:S02]  /*12a90*/  IMAD.U32 R16, RZ, RZ, UR6 ;  /* 0x00000006ff107e24 */ /* 0x000fe4000f8e00ff */
[----:B------:R-:W-:-:S07]  /*12aa0*/  IMAD.MOV.U32 R18, RZ, RZ, RZ ;  /* 0x000000ffff127224 */ /* 0x000fce00078e00ff */
.L_x_1542:
[----:B------:R-:W-:-:S13]  /*12ab0*/  ISETP.NE.AND P0, PT, R5, RZ, PT ;  /* 0x000000ff0500720c */ /* 0x000fda0003f05270 */
[----:B------:R-:W0:Y:S01]  /*12ac0*/  @!P0 S2R R3, SR_CgaCtaId ;  /* 0x0000000000038919 */ /* 0x000e220000008800 */
[----:B------:R-:W-:-:S04]  /*12ad0*/  @!P0 MOV R0, 0x400 ;  /* 0x0000040000008802 */ /* 0x000fc80000000f00 */
[----:B0-----:R-:W-:-:S05]  /*12ae0*/  @!P0 LEA R0, R3, R0, 0x18 ;  /* 0x0000000003008211 */ /* 0x001fca00078ec0ff */
[----:B------:R1:W-:Y:S01]  /*12af0*/  @!P0 STS.128 [R0+0x324d0], R16 ;  /* 0x0324d01000008388 */ /* 0x0003e20000000c00 */
[----:B------:R-:W-:Y:S06]  /*12b00*/  BAR.ARV 0x5, 0x180 ;  /* 0x0146000000007b1d */ /* 0x000fec0000002000 */
.L_x_1535:
[----:B------:R2:W-:Y:S01]  /*12b10*/  STL [R1+0x40], RZ ;  /* 0x000040ff01007387 */ /* 0x0005e20000100800 */
[----:B------:R-:W-:Y:S01]  /*12b20*/  ULDC UR4, c[0x0][0xd3c] ;  /* 0x00034f0000047ab9 */ /* 0x000fe20000000800 */
[----:B------:R-:W-:Y:S01]  /*12b30*/  IMAD.MOV.U32 R27, RZ, RZ, 0x1 ;  /* 0x00000001ff1b7424 */ /* 0x000fe200078e00ff */
[----:B0-----:R-:W-:Y:S01]  /*12b40*/  ISETP.GE.AND P0, PT, R19, UR4, PT ;  /* 0x0000000413007c0c */ /* 0x001fe2000bf06270 */
[----:B------:R-:W-:-:S12]  /*12b50*/  IMAD.MOV.U32 R25, RZ, RZ, RZ ;  /* 0x000000ffff197224 */ /* 0x000fd800078e00ff */
[----:B--2---:R-:W-:Y:S05]  /*12b60*/  @P0 BRA `(.L_x_1543) ;  /* 0x0000006400740947 */ /* 0x004fea0003800000 */
[----:B------:R-:W2:Y:S01]  /*12b70*/  LDL R4, [R1+0x8] ;  /* 0x0000080001047983 */ /* 0x000ea20000100800 */
[----:B------:R-:W1:Y:S01]  /*12b80*/  S2R R5, SR_TID.X ;  /* 0x0000000000057919 */ /* 0x000e620000002100 */
[----:B------:R-:W0:Y:S01]  /*12b90*/  S2UR UR5, SR_CgaCtaId ;  /* 0x00000000000579c3 */ /* 0x000e220000008800 */
[----:B------:R-:W-:Y:S01]  /*12ba0*/  UMOV UR4, 0x400 ;  /* 0x0000040000047882 */ /* 0x000fe20000000000 */
[----:B------:R-:W-:Y:S01]  /*12bb0*/  BSSY B8, `(.L_x_1543) ;  /* 0x0000658000087945 */ /* 0x000fe20003800000 */
[----:B------:R-:W-:Y:S01]  /*12bc0*/  IMAD.MOV.U32 R28, RZ, RZ, 0x1 ;  /* 0x00000001ff1c7424 */ /* 0x000fe200078e00ff */
[----:B------:R-:W-:Y:S01]  /*12bd0*/  CS2R R24, SRZ ;  /* 0x0000000000187805 */ /* 0x000fe2000001ff00 */
[----:B------:R-:W-:Y:S01]  /*12be0*/  IMAD.MOV.U32 R27, RZ, RZ, 0x1 ;  /* 0x00000001ff1b7424 */ /* 0x000fe200078e00ff */
[----:B------:R-:W-:Y:S01]  /*12bf0*/  ULDC.64 UR38, c[0x0][0x198] ;  /* 0x0000660000267ab9 */ /* 0x000fe20000000a00 */
[----:B------:R-:W-:Y:S01]  /*12c00*/  ULDC UR36, c[0x0][0xc] ;  /* 0x0000030000247ab9 */ /* 0x000fe20000000800 */
[----:B-1----:R-:W-:-:S02]  /*12c10*/  SHF.L.U32 R0, R5, 0x3, RZ ;  /* 0x0000000305007819 */ /* 0x002fc400000006ff */
[----:B------:R-:W-:Y:S02]  /*12c20*/  LOP3.LUT R3, R5, 0x7f, RZ, 0xc0, !PT ;  /* 0x0000007f05037812 */ /* 0x000fe400078ec0ff */
[----:B------:R-:W-:-:S03]  /*12c30*/  LOP3.LUT R2, R0, 0x1f8, RZ, 0xc0, !PT ;  /* 0x000001f800027812 */ /* 0x000fc600078ec0ff */
[----:B------:R-:W-:Y:S01]  /*12c40*/  IMAD.SHL.U32 R33, R3, 0x8, RZ ;  /* 0x0000000803217824 */ /* 0x000fe200078e00ff */
[----:B------:R-:W-:Y:S01]  /*12c50*/  LOP3.LUT R2, R2, 0x38, R5, 0x78, !PT ;  /* 0x0000003802027812 */ /* 0x000fe200078e7805 */
[----:B0-----:R-:W-:Y:S01]  /*12c60*/  ULEA UR4, UR5, UR4, 0x18 ;  /* 0x0000000405047291 */ /* 0x001fe2000f8ec03f */
[----:B------:R-:W-:Y:S02]  /*12c70*/  SHF.R.U32.HI R3, RZ, 0x3, R3 ;  /* 0x00000003ff037819 */ /* 0x000fe40000011603 */
[----:B------:R-:W-:Y:S01]  /*12c80*/  LOP3.LUT R33, R2, 0x200, R33, 0xf8, !PT ;  /* 0x0000020002217812 */ /* 0x000fe200078ef821 */
[----:B------:R-:W-:Y:S01]  /*12c90*/  IMAD.SHL.U32 R2, R5, 0x10, RZ ;  /* 0x0000001005027824 */ /* 0x000fe200078e00ff */
[----:B------:R-:W-:Y:S01]  /*12ca0*/  LOP3.LUT R0, R0, 0x38, RZ, 0xc0, !PT ;  /* 0x0000003800007812 */ /* 0x000fe200078ec0ff */
[----:B------:R-:W-:-:S03]  /*12cb0*/  IMAD.U32 R23, RZ, RZ, UR4 ;  /* 0x00000004ff177e24 */ /* 0x000fc6000f8e00ff */
[----:B------:R-:W-:Y:S01]  /*12cc0*/  LOP3.LUT R2, R3, 0x70, R2, 0xf8, !PT ;  /* 0x0000007003027812 */ /* 0x000fe200078ef802 */
[----:B------:R-:W-:Y:S01]  /*12cd0*/  IMAD R26, R33, 0x2, R23 ;  /* 0x00000002211a7824 */ /* 0x000fe200078e0217 */
[C---:B------:R-:W-:Y:S02]  /*12ce0*/  LOP3.LUT R3, R0.reuse, 0x40, RZ, 0xfc, !PT ;  /* 0x0000004000037812 */ /* 0x040fe400078efcff */
[C---:B------:R-:W-:Y:S02]  /*12cf0*/  LOP3.LUT R2, R0.reuse, 0x80, RZ, 0xfc, !PT ;  /* 0x0000008000027812 */ /* 0x040fe400078efcff */
[----:B------:R-:W-:Y:S02]  /*12d00*/  LOP3.LUT R0, R0, 0xc0, RZ, 0xfc, !PT ;  /* 0x000000c000007812 */ /* 0x000fe400078efcff */
[----:B--2---:R-:W-:-:S05]  /*12d10*/  LOP3.LUT R4, R4, 0x2, RZ, 0xfc, !PT ;  /* 0x0000000204047812 */ /* 0x004fca00078efcff */
[----:B------:R0:W-:Y:S04]  /*12d20*/  STL [R1+0x68], R4 ;  /* 0x0000680401007387 */ /* 0x0001e80000100800 */
[----:B------:R0:W-:Y:S02]  /*12d30*/  STL [R1+0x40], RZ ;  /* 0x000040ff01007387 */ /* 0x0001e40000100800 */
.L_x_1648:
[----:B------:R-:W1:Y:S02]  /*12d40*/  LDC.64 R36, c[0x0][0xd88] ;  /* 0x00036200ff247b82 */ /* 0x000e640000000a00 */
[----:B-1----:R-:W-:-:S06]  /*12d50*/  IMAD.WIDE R36, R19, 0x4, R36 ;  /* 0x0000000413247825 */ /* 0x002fcc00078e0224 */
[----:B--2---:R1:W2:Y:S01]  /*12d60*/  LDG.E R36, desc[UR60][R36.64] ;  /* 0x0000003c24247981 */ /* 0x0042a2000c1e1900 */
[----:B------:R-:W-:Y:S05]  /*12d70*/  YIELD ;  /* 0x0000000000007946 */ /* 0x000fea0003800000 */
[----:B------:R-:W-:Y:S01]  /*12d80*/  ULDC.64 UR4, c[0x0][0xb20] ;  /* 0x0002c80000047ab9 */ /* 0x000fe20000000a00 */
[----:B------:R-:W-:Y:S01]  /*12d90*/  ULDC.64 UR8, c[0x0][0xb10] ;  /* 0x0002c40000087ab9 */ /* 0x000fe20000000a00 */
[----:B------:R-:W-:Y:S01]  /*12da0*/  ISETP.NE.U32.AND P0, PT, RZ, UR4, PT ;  /* 0x00000004ff007c0c */ /* 0x000fe2000bf05070 */
[----:B------:R-:W-:Y:S01]  /*12db0*/  IMAD.MOV.U32 R34, RZ, RZ, RZ ;  /* 0x000000ffff227224 */ /* 0x000fe200078e00ff */
[----:B------:R-:W-:-:S02]  /*12dc0*/  ULDC.64 UR6, c[0x0][0xb08] ;  /* 0x0002c20000067ab9 */ /* 0x000fc40000000a00 */
[----:B------:R-:W-:Y:S02]  /*12dd0*/  ISETP.NE.AND.EX P0, PT, RZ, UR5, PT, P0 ;  /* 0x00000005ff007c0c */ /* 0x000fe4000bf05300 */
[----:B------:R-:W-:-:S04]  /*12de0*/  ISETP.NE.U32.AND P2, PT, RZ, UR8, PT ;  /* 0x00000008ff007c0c */ /* 0x000fc8000bf45070 */
[----:B------:R-:W-:Y:S01]  /*12df0*/  ISETP.NE.AND.EX P2, PT, RZ, UR9, PT, P2 ;  /* 0x00000009ff007c0c */ /* 0x000fe2000bf45320 */
[----:B-1----:R-:W-:Y:S01]  /*12e00*/  IMAD.MOV.U32 R37, RZ, RZ, RZ ;  /* 0x000000ffff257224 */ /* 0x002fe200078e00ff */
[----:B--2---:R-:W-:-:S05]  /*12e10*/  SHF.R.S32.HI R0, RZ, 0x1f, R36 ;  /* 0x0000001fff007819 */ /* 0x004fca0000011424 */
[C---:B------:R-:W-:Y:S01]  /*12e20*/  @P0 LEA R2, P1, R36.reuse, UR4, 0x2 ;  /* 0x0000000424020c11 */ /* 0x040fe2000f8210ff */
[C---:B------:R-:W-:Y:S01]  /*12e30*/  IMAD.SHL.U32 R29, R36.reuse, 0x4, RZ ;  /* 0x00000004241d7824 */ /* 0x040fe200078e00ff */
[C-C-:B------:R-:W-:Y:S01]  /*12e40*/  SHF.L.U64.HI R30, R36.reuse, 0x2, R0.reuse ;  /* 0x00000002241e7819 */ /* 0x140fe20000010200 */
[----:B------:R1:W-:Y:S01]  /*12e50*/  STL [R1+0x20], R0 ;  /* 0x0000200001007387 */ /* 0x0003e20000100800 */
[----:B------:R-:W-:Y:S01]  /*12e60*/  @P0 LEA.HI.X R3, R36, UR5, R0, 0x2, P1 ;  /* 0x0000000524030c11 */ /* 0x000fe200088f1400 */
[----:B------:R-:W-:-:S04]  /*12e70*/  ULDC.64 UR4, c[0x0][0xaf8] ;  /* 0x0002be0000047ab9 */ /* 0x000fc80000000a00 */
[----:B------:R2:W5:Y:S01]  /*12e80*/  @P0 LDG.E R34, desc[UR60][R2.64] ;  /* 0x0000003c02220981 */ /* 0x000562000c1e1900 */
[----:B------:R-:W-:Y:S02]  /*12e90*/  ISETP.NE.U32.AND P0, PT, RZ, UR4, PT ;  /* 0x00000004ff007c0c */ /* 0x000fe4000bf05070 */
[----:B------:R-:W-:Y:S01]  /*12ea0*/  ISETP.NE.U32.AND P1, PT, RZ, UR6, PT ;  /* 0x00000006ff007c0c */ /* 0x000fe2000bf25070 */
[----:B-1----:R-:W-:Y:S01]  /*12eb0*/  IMAD.MOV.U32 R0, RZ, RZ, RZ ;  /* 0x000000ffff007224 */ /* 0x002fe200078e00ff */
[----:B------:R-:W-:Y:S02]  /*12ec0*/  ISETP.NE.AND.EX P0, PT, RZ, UR5, PT, P0 ;  /* 0x00000005ff007c0c */ /* 0x000fe4000bf05300 */
[----:B------:R-:W-:Y:S02]  /*12ed0*/  ISETP.NE.AND.EX P1, PT, RZ, UR7, PT, P1 ;  /* 0x00000007ff007c0c */ /* 0x000fe4000bf25310 */
[C---:B0--3--:R-:W-:Y:S02]  /*12ee0*/  IADD3 R4, P4, R29.reuse, UR6, RZ ;  /* 0x000000061d047c10 */ /* 0x049fe4000ff9e0ff */
[----:B--2---:R-:W-:Y:S01]  /*12ef0*/  IADD3 R2, P3, R29, UR4, RZ ;  /* 0x000000041d027c10 */ /* 0x004fe2000ff7e0ff */
[----:B------:R-:W-:Y:S01]  /*12f00*/  ULDC UR4, c[0x0][0x288] ;  /* 0x0000a20000047ab9 */ /* 0x000fe20000000800 */
[----:B------:R-:W-:-:S02]  /*12f10*/  IADD3.X R5, R30, UR7, RZ, P4, !PT ;  /* 0x000000071e057c10 */ /* 0x000fc4000a7fe4ff */
[C---:B------:R-:W-:Y:S02]  /*12f20*/  IADD3.X R3, R30.reuse, UR5, RZ, P3, !PT ;  /* 0x000000051e037c10 */ /* 0x040fe40009ffe4ff */
[----:B------:R-:W-:Y:S01]  /*12f30*/  @P2 IADD3 R6, P3, R29, UR8, RZ ;  /* 0x000000081d062c10 */ /* 0x000fe2000ff7e0ff */
[----:B------:R-:W-:Y:S01]  /*12f40*/  IMAD.U32 R8, RZ, RZ, UR4 ;  /* 0x00000004ff087e24 */ /* 0x000fe2000f8e00ff */
[----:B------:R-:W-:Y:S01]  /*12f50*/  ULDC.64 UR4, c[0x0][0x418] ;  /* 0x0001060000047ab9 */ /* 0x000fe20000000a00 */
[----:B------:R-:W5:Y:S01]  /*12f60*/  @P0 LDG.E R37, desc[UR60][R2.64] ;  /* 0x0000003c02250981 */ /* 0x000f62000c1e1900 */
[----:B------:R-:W-:-:S03]  /*12f70*/  @P2 IADD3.X R7, R30, UR9, RZ, P3, !PT ;  /* 0x000000091e072c10 */ /* 0x000fc60009ffe4ff */
[----:B------:R-:W5:Y:S04]  /*12f80*/  @P1 LDG.E R0, desc[UR60][R4.64] ;  /* 0x0000003c04001981 */ /* 0x000f68000c1e1900 */
        /* <DEDUP_REMOVED lines=17> */
.L_x_1544:
        /* <DEDUP_REMOVED lines=9> */
.L_x_1545:
        /* <DEDUP_REMOVED lines=9> */
.L_x_1546:
[----:B-12---:R-:W2:Y:S04]  /*131c0*/  @P1 LDG.E R2, desc[UR60][R4.64] ;  /* 0x0000003c04021981 */ /* 0x006ea8000c1e1900 */
[----:B------:R-:W2:Y:S01]  /*131d0*/  @P1 LDG.E R3, desc[UR60][R4.64+0x4] ;  /* 0x0000043c04031981 */ /* 0x000ea2000c1e1900 */
[----:B-----5:R-:W-:Y:S01]  /*131e0*/  IMAD.IADD R7, R7, 0x1, -R34 ;  /* 0x0000000107077824 */ /* 0x020fe200078e0a22 */
[----:B------:R-:W-:Y:S01]  /*131f0*/  BSSY B0, `(.L_x_1547) ;  /* 0x0000138000007945 */ /* 0x000fe20003800000 */
[----:B--2---:R-:W-:-:S04]  /*13200*/  @P1 IMAD.IADD R6, R3, 0x1, -R2 ;  /* 0x0000000103061824 */ /* 0x004fc800078e0a02 */
[----:B0-----:R-:W-:-:S05]  /*13210*/  IMAD.IADD R8, R7, 0x1, R6 ;  /* 0x0000000107087824 */ /* 0x001fca00078e0206 */
[----:B------:R-:W-:Y:S01]  /*13220*/  IADD3 R2, R8, 0x5f, RZ ;  /* 0x0000005f08027810 */ /* 0x000fe20007ffe0ff */
[----:B------:R-:W-:Y:S04]  /*13230*/  STL [R1+0x14], R8 ;  /* 0x0000140801007387 */ /* 0x000fe80000100800 */
        /* <DEDUP_REMOVED lines=26> */
.L_x_1723:
[----:B-1----:R-:W-:Y:S02]  /*133e0*/  ISETP.NE.AND P0, PT, R14, RZ, PT ;  /* 0x000000ff0e00720c */ /* 0x002fe40003f05270 */
[----:B------:R-:W-:-:S11]  /*133f0*/  PLOP3.LUT P6, PT, PT, PT, PT, 0x8, 0x0 ;  /* 0x000000000000781c */ /* 0x000fd60003fce170 */
[----:B------:R-:W-:Y:S05]  /*13400*/  @P0 BRA `(.L_x_1550) ;  /* 0x00000000000c0947 */ /* 0x000fea0003800000 */
[----:B------:R-:W-:-:S03]  /*13410*/  UMOV UR4, 0xffffffff ;  /* 0xffffffff00047882 */ /* 0x000fc60000000000 */
[----:B------:R-:W-:Y:S05]  /*13420*/  BRA.DIV UR4, `(.L_x_1551) ;  /* 0x0000007604247947 */ /* 0x000fea000b800000 */
[----:B------:R-:W-:-:S13]  /*13430*/  ELECT P6, URZ, PT ;  /* 0x00000000003f782f */ /* 0x000fda00038c0000 */
.L_x_1550:
        /* <DEDUP_REMOVED lines=9> */
.L_x_1726:
[----:B------:R-:W-:Y:S05]  /*134d0*/  BSYNC B1 ;  /* 0x0000000000017941 */ /* 0x000fea0003800000 */
.L_x_1552:
[----:B------:R-:W-:Y:S04]  /*134e0*/  BSSY B1, `(.L_x_1554) ;  /* 0x000007b000017945 */ /* 0x000fe80003800000 */
[----:B------:R-:W-:Y:S05]  /*134f0*/  @!P6 BRA `(.L_x_1555) ;  /* 0x0000000400e4e947 */ /* 0x000fea0003800000 */
[----:B------:R-:W1:Y:S01]  /*13500*/  S2R R6, SR_TID.X ;  /* 0x0000000000067919 */ /* 0x000e620000002100 */
[----:B0-----:R-:W-:Y:S01]  /*13510*/  IMAD R3, R24, 0x8, R23 ;  /* 0x0000000818037824 */ /* 0x001fe200078e0217 */
[----:B------:R-:W-:Y:S01]  /*13520*/  BSSY B2, `(.L_x_1556) ;  /* 0x0000006000027945 */ /* 0x000fe20003800000 */
[----:B-1----:R-:W-:Y:S02]  /*13530*/  LOP3.LUT R7, R6, 0x7f, RZ, 0xc0, !PT ;  /* 0x0000007f06077812 */ /* 0x002fe400078ec0ff */
[----:B------:R-:W-:Y:S02]  /*13540*/  SHF.L.U32 R6, R28, 0x1f, RZ ;  /* 0x0000001f1c067819 */ /* 0x000fe400000006ff */
[----:B------:R-:W-:Y:S02]  /*13550*/  ISETP.NE.AND P1, PT, R7, RZ, PT ;  /* 0x000000ff0700720c */ /* 0x000fe40003f25270 */
[----:B------:R-:W0:Y:S02]  /*13560*/  SYNCS.PHASECHK.TRANS64.TRYWAIT P0, [R3+URZ+0x324a0], R6 ;  /* 0x0324a006030075a7 */ /* 0x000e24000800017f */
[----:B0-----:R-:W-:Y:S09]  /*13570*/  @!P0 BRA `(.L_x_1557) ;  /* 0x0000007400048947 */ /* 0x001ff20003800000 */
.L_x_1727:
[----:B------:R-:W-:Y:S05]  /*13580*/  BSYNC B2 ;  /* 0x0000000000027941 */ /* 0x000fea0003800000 */
.L_x_1556:
[----:B------:R-:W-:Y:S04]  /*13590*/  BSSY B2, `(.L_x_1558) ;  /* 0x0000009000027945 */ /* 0x000fe80003800000 */
[----:B------:R-:W-:Y:S05]  /*135a0*/  @P1 BRA `(.L_x_1559) ;  /* 0x00000000001c1947 */ /* 0x000fea0003800000 */
[----:B------:R-:W1:Y:S02]  /*135b0*/  S2R R7, SR_TID.X ;  /* 0x0000000000077919 */ /* 0x000e640000002100 */
[----:B-1----:R-:W-:Y:S01]  /*135c0*/  LOP3.LUT R8, R7, 0x1f, RZ, 0xc0, !PT ;  /* 0x0000001f07087812 */ /* 0x002fe200078ec0ff */
[----:B------:R-:W-:-:S03]  /*135d0*/  IMAD.MOV.U32 R7, RZ, RZ, 0x3000 ;  /* 0x00003000ff077424 */ /* 0x000fc600078e00ff */
[----:B------:R-:W-:Y:S01]  /*135e0*/  ISETP.NE.AND P0, PT, R8, RZ, PT ;  /* 0x000000ff0800720c */ /* 0x000fe20003f05270 */
[----:B------:R1:W-:-:S12]  /*135f0*/  SYNCS.ARRIVE.TRANS64 RZ, [R3+URZ+0x32490], R7 ;  /* 0x0324900703ff79a7 */ /* 0x0003d8000800003f */
[----:B-1----:R-:W-:Y:S05]  /*13600*/  @!P0 BRA `(.L_x_1559) ;  /* 0x0000000000048947 */ /* 0x002fea0003800000 */
[----:B------:R-:W-:Y:S01]  /*13610*/  BPT.TRAP 0x1 ;  /* 0x000000040000795c */ /* 0x000fe20000300000 */
.L_x_1559:
[----:B------:R-:W-:Y:S05]  /*13620*/  BSYNC B2 ;  /* 0x0000000000027941 */ /* 0x000fea0003800000 */
.L_x_1558:
        /* <DEDUP_REMOVED lines=12> */
.L_x_1560:
        /* <DEDUP_REMOVED lines=13> */
.L_x_1728:
[----:B------:R-:W-:Y:S05]  /*137c0*/  BSYNC B2 ;  /* 0x0000000000027941 */ /* 0x000fea0003800000 */
.L_x_1561:
[----:B------:R-:W-:Y:S01]  /*137d0*/  BSSY B2, `(.L_x_1563) ;  /* 0x000000b000027945 */ /* 0x000fe20003800000 */
[----:B------:R-:W-:Y:S02]  /*137e0*/  IMAD.MOV.U32 R10, RZ, RZ, 0x0 ;  /* 0x00000000ff0a7424 */ /* 0x000fe400078e00ff */
[----:B------:R-:W-:Y:S01]  /*137f0*/  IMAD.MOV.U32 R11, RZ, RZ, 0x12f00000 ;  /* 0x12f00000ff0b7424 */ /* 0x000fe200078e00ff */
[----:B------:R-:W-:Y:S06]  /*13800*/  @P1 BRA `(.L_x_1564) ;  /* 0x00000000001c1947 */ /* 0x000fec0003800000 */
[----:B------:R-:W2:Y:S01]  /*13810*/  S2R R8, SR_TID.X ;  /* 0x0000000000087919 */ /* 0x000ea20000002100 */
[----:B01----:R-:W-:-:S04]  /*13820*/  IMAD.MOV.U32 R6, RZ, RZ, 0xc000 ;  /* 0x0000c000ff067424 */ /* 0x003fc800078e00ff */
[----:B------:R3:W-:Y:S01]  /*13830*/  SYNCS.ARRIVE.TRANS64 RZ, [R3+URZ+0x324b0], R6 ;  /* 0x0324b00603ff79a7 */ /* 0x0007e2000800003f */
[----:B--2---:R-:W-:-:S04]  /*13840*/  LOP3.LUT R8, R8, 0x1f, RZ, 0xc0, !PT ;  /* 0x0000001f08087812 */ /* 0x004fc800078ec0ff */
[----:B------:R-:W-:-:S13]  /*13850*/  ISETP.NE.AND P0, PT, R8, RZ, PT ;  /* 0x000000ff0800720c */ /* 0x000fda0003f05270 */
[----:B---3--:R-:W-:Y:S05]  /*13860*/  @!P0 BRA `(.L_x_1564) ;  /* 0x0000000000048947 */ /* 0x008fea0003800000 */
[----:B------:R-:W-:Y:S01]  /*13870*/  BPT.TRAP 0x1 ;  /* 0x000000040000795c */ /* 0x000fe20000300000 */
.L_x_1564:
[----:B------:R-:W-:Y:S05]  /*13880*/  BSYNC B2 ;  /* 0x0000000000027941 */ /* 0x000fea0003800000 */
.L_x_1563:
        /* <DEDUP_REMOVED lines=9> */
.L_x_1565:
        /* <DEDUP_REMOVED lines=15> */
.L_x_1566:
        /* <DEDUP_REMOVED lines=15> */
.L_x_1567:
        /* <DEDUP_REMOVED lines=15> */
.L_x_1568:
        /* <DEDUP_REMOVED lines=10> */
.L_x_1555:
[----:B------:R-:W-:Y:S05]  /*13c90*/  BSYNC B1 ;  /* 0x0000000000017941 */ /* 0x000fea0003800000 */
.L_x_1554:
[----:B------:R-:W-:Y:S01]  /*13ca0*/  VIADD R9, R2, 0xfffffffe ;  /* 0xfffffffe02097836 */ /* 0x000fe20000000000 */
[----:B------:R-:W-:Y:S02]  /*13cb0*/  IADD3 R24, R24, 0x1, RZ ;  /* 0x0000000118187810 */ /* 0x000fe40007ffe0ff */
[----:B------:R-:W-:Y:S02]  /*13cc0*/  PLOP3.LUT P0, PT, PT, PT, PT, 0x8, 0x0 ;  /* 0x000000000000781c */ /* 0x000fe40003f0e170 */
[----:B------:R-:W-:Y:S02]  /*13cd0*/  ISETP.GE.AND P2, PT, R9, R5, PT ;  /* 0x000000050900720c */ /* 0x000fe40003f46270 */
[----:B------:R-:W-:-:S04]  /*13ce0*/  ISETP.NE.AND P1, PT, R24, 0x2, PT ;  /* 0x000000021800780c */ /* 0x000fc80003f25270 */
[----:B------:R-:W-:Y:S02]  /*13cf0*/  SEL R2, RZ, 0x1, P1 ;  /* 0x00000001ff027807 */ /* 0x000fe40000800000 */
[----:B------:R-:W-:Y:S02]  /*13d00*/  SEL R24, R24, RZ, P1 ;  /* 0x000000ff18187207 */ /* 0x000fe40000800000 */
[----:B------:R-:W-:-:S03]  /*13d10*/  LOP3.LUT R28, R28, R2, RZ, 0x3c, !PT ;  /* 0x000000021c1c7212 */ /* 0x000fc600078e3cff */
[----:B------:R-:W-:Y:S05]  /*13d20*/  @!P2 BRA `(.L_x_1548) ;  /* 0x000000080010a947 */ /* 0x000fea0003800000 */
.L_x_1584:
[----:B------:R-:W-:Y:S05]  /*13d30*/  YIELD ;  /* 0x0000000000007946 */ /* 0x000fea0003800000 */
[----:B------:R-:W-:Y:S04]  /*13d40*/  BSSY B1, `(.L_x_1569) ;  /* 0x000007a000017945 */ /* 0x000fe80003800000 */
[----:B------:R-:W-:Y:S05]  /*13d50*/  @!P6 BRA `(.L_x_1570) ;  /* 0x0000000400e0e947 */ /* 0x000fea0003800000 */
[----:B------:R-:W0:Y:S01]  /*13d60*/  S2R R2, SR_TID.X ;  /* 0x0000000000027919 */ /* 0x000e220000002100 */
[----:B------:R-:W-:Y:S01]  /*13d70*/  IMAD R6, R24, 0x8, R23 ;  /* 0x0000000818067824 */ /* 0x000fe200078e0217 */
[----:B------:R-:W-:Y:S01]  /*13d80*/  BSSY B2, `(.L_x_1571) ;  /* 0x0000006000027945 */ /* 0x000fe20003800000 */
[----:B0-----:R-:W-:Y:S02]  /*13d90*/  LOP3.LUT R3, R2, 0x7f, RZ, 0xc0, !PT ;  /* 0x0000007f02037812 */ /* 0x001fe400078ec0ff */
[----:B------:R-:W-:Y:S02]  /*13da0*/  SHF.L.U32 R2, R28, 0x1f, RZ ;  /* 0x0000001f1c027819 */ /* 0x000fe400000006ff */
[----:B------:R-:W-:Y:S02]  /*13db0*/  ISETP.NE.AND P2, PT, R3, RZ, PT ;  /* 0x000000ff0300720c */ /* 0x000fe40003f45270 */
[----:B------:R-:W0:Y:S02]  /*13dc0*/  SYNCS.PHASECHK.TRANS64.TRYWAIT P1, [R6+URZ+0x324a0], R2 ;  /* 0x0324a002060075a7 */ /* 0x000e24000802017f */
[----:B0-----:R-:W-:Y:S09]  /*13dd0*/  @!P1 BRA `(.L_x_1572) ;  /* 0x0000006c00149947 */ /* 0x001ff20003800000 */
.L_x_1729:
[----:B------:R-:W-:Y:S05]  /*13de0*/  BSYNC B2 ;  /* 0x0000000000027941 */ /* 0x000fea0003800000 */
.L_x_1571:
        /* <DEDUP_REMOVED lines=9> */
.L_x_1574:
[----:B------:R-:W-:Y:S05]  /*13e80*/  BSYNC B2 ;  /* 0x0000000000027941 */ /* 0x000fea0003800000 */
.L_x_1573:
        /* <DEDUP_REMOVED lines=11> */
.L_x_1575:
        /* <DEDUP_REMOVED lines=13> */
.L_x_1730:
[----:B------:R-:W-:Y:S05]  /*14010*/  BSYNC B2 ;  /* 0x0000000000027941 */ /* 0x000fea0003800000 */
.L_x_1576:
[----:B------:R-:W-:Y:S01]  /*14020*/  BSSY B2, `(.L_x_1578) ;  /* 0x000000b000027945 */ /* 0x000fe20003800000 */
[----:B01----:R-:W-:Y:S02]  /*14030*/  IMAD.MOV.U32 R2, RZ, RZ, 0x0 ;  /* 0x00000000ff027424 */ /* 0x003fe400078e00ff */
[----:B------:R-:W-:Y:S01]  /*14040*/  IMAD.MOV.U32 R3, RZ, RZ, 0x12f00000 ;  /* 0x12f00000ff037424 */ /* 0x000fe200078e00ff */
[----:B------:R-:W-:Y:S06]  /*14050*/  @P2 BRA `(.L_x_1579) ;  /* 0x00000000001c2947 */ /* 0x000fec0003800000 */
[----:B------:R-:W0:Y:S02]  /*14060*/  S2R R7, SR_TID.X ;  /* 0x0000000000077919 */ /* 0x000e240000002100 */
[----:B0-----:R-:W-:Y:S01]  /*14070*/  LOP3.LUT R11, R7, 0x1f, RZ, 0xc0, !PT ;  /* 0x0000001f070b7812 */ /* 0x001fe200078ec0ff */
[----:B------:R-:W-:-:S03]  /*14080*/  IMAD.MOV.U32 R7, RZ, RZ, 0xc000 ;  /* 0x0000c000ff077424 */ /* 0x000fc600078e00ff */
[----:B------:R-:W-:Y:S01]  /*14090*/  ISETP.NE.AND P1, PT, R11, RZ, PT ;  /* 0x000000ff0b00720c */ /* 0x000fe20003f25270 */
[----:B------:R0:W-:-:S12]  /*140a0*/  SYNCS.ARRIVE.TRANS64 RZ, [R6+URZ+0x324b0], R7 ;  /* 0x0324b00706ff79a7 */ /* 0x0001d8000800003f */
[----:B0-----:R-:W-:Y:S05]  /*140b0*/  @!P1 BRA `(.L_x_1579) ;  /* 0x0000000000049947 */ /* 0x001fea0003800000 */
[----:B------:R-:W-:Y:S01]  /*140c0*/  BPT.TRAP 0x1 ;  /* 0x000000040000795c */ /* 0x000fe20000300000 */
.L_x_1579:
[----:B------:R-:W-:Y:S05]  /*140d0*/  BSYNC B2 ;  /* 0x0000000000027941 */ /* 0x000fea0003800000 */
.L_x_1578:
        /* <DEDUP_REMOVED lines=9> */
.L_x_1580:
        /* <DEDUP_REMOVED lines=15> */
.L_x_1581:
        /* <DEDUP_REMOVED lines=15> */
.L_x_1582:
        /* <DEDUP_REMOVED lines=15> */
.L_x_1583:
        /* <DEDUP_REMOVED lines=10> */
.L_x_1570:
[----:B------:R-:W-:Y:S05]  /*144e0*/  BSYNC B1 ;  /* 0x0000000000017941 */ /* 0x000fea0003800000 */
.L_x_1569:
        /* <DEDUP_REMOVED lines=8> */
.L_x_1548:
[----:B------:R-:W-:Y:S05]  /*14570*/  BSYNC B0 ;  /* 0x0000000000007941 */ /* 0x000fea0003800000 */
.L_x_1547:
        /* <DEDUP_REMOVED lines=23> */
.L_x_1586:
        /* <DEDUP_REMOVED lines=20> */
.L_x_1589:
[----:B------:R-:W-:Y:S05]  /*14830*/  BSYNC B6 ;  /* 0x0000000000067941 */ /* 0x000fea0003800000 */
.L_x_1588:
        /* <DEDUP_REMOVED lines=20> */
.L_x_1592:
        /* <DEDUP_REMOVED lines=15> */
.L_x_1591:
[----:B------:R-:W-:Y:S05]  /*14a70*/  BSYNC B6 ;  /* 0x0000000000067941 */ /* 0x000fea0003800000 */
.L_x_1590:
        /* <DEDUP_REMOVED lines=9> */
[----:B------:R-:W-:Y:S01]  /*14b10*/  LOP3.LUT R22, R22, 0xffffffdf, RZ, 0xc0, !PT ;  /* 0xffffffdf16167812 */ /* 0x000fe200078ec0ff */
[----:B------:R-:W-:Y:S01]  /*14b20*/  ULDC UR4, c[0x0][0x320] ;  /* 0x0000c80000047ab9 */ /* 0x000fe20000000800 */
[----:B0-----:R-:W-:-:S05]  /*14b30*/  @P0 IADD3.X R3, R30, UR5, RZ, P1, !PT ;  /* 0x000000051e030c10 */ /* 0x001fca0008ffe4ff */
[----:B------:R0:W5:Y:S01]  /*14b40*/  @P0 LDG.E R32, desc[UR60][R2.64] ;  /* 0x0000003c02200981 */ /* 0x000162000c1e1900 */
[----:B-1----:R-:W-:Y:S02]  /*14b50*/  ISETP.NE.AND P1, PT, R10, 0x1, PT ;  /* 0x000000010a00780c */ /* 0x002fe40003f25270 */
[C---:B----4-:R-:W-:Y:S01]  /*14b60*/  LOP3.LUT R0, R31.reuse, 0x7f, RZ, 0xc0, !PT ;  /* 0x0000007f1f007812 */ /* 0x050fe200078ec0ff */
[----:B------:R-:W-:-:S10]  /*14b70*/  IMAD.SHL.U32 R31, R31, 0x10, RZ ;  /* 0x000000101f1f7824 */ /* 0x000fd400078e00ff */
[----:B------:R-:W1:Y:S01]  /*14b80*/  @P1 LDC R5, c[0x0][0x434] ;  /* 0x00010d00ff051b82 */ /* 0x000e620000000800 */
[----:B------:R-:W-:-:S04]  /*14b90*/  SHF.R.U32.HI R0, RZ, 0x3, R0 ;  /* 0x00000003ff007819 */ /* 0x000fc80000011600 */
[----:B------:R-:W-:-:S03]  /*14ba0*/  LOP3.LUT R31, R0, 0x70, R31, 0xf8, !PT ;  /* 0x00000070001f7812 */ /* 0x000fc600078ef81f */
[----:B0-----:R-:W0:Y:S01]  /*14bb0*/  @P1 LDC R2, c[0x0][0x438] ;  /* 0x00010e00ff021b82 */ /* 0x001e220000000800 */
        /* <DEDUP_REMOVED lines=12> */
[----:B-----5:R-:W-:-:S03]  /*14c80*/  SHF.R.S32.HI R35, RZ, 0x1f, R32 ;  /* 0x0000001fff237819 */ /* 0x020fc60000011420 */
[----:B0-----:R-:W-:-:S04]  /*14c90*/  @!P0 IMAD.WIDE.U32 R6, R32, R2, R6 ;  /* 0x0000000220068225 */ /* 0x001fc800078e0006 */
[----:B------:R-:W-:-:S04]  /*14ca0*/  @!P0 IMAD R2, R35, R2, RZ ;  /* 0x0000000223028224 */ /* 0x000fc800078e02ff */
[----:B------:R-:W-:Y:S01]  /*14cb0*/  @!P0 IMAD R3, R32, R3, R2 ;  /* 0x0000000320038224 */ /* 0x000fe200078e0202 */
[----:B-1----:R-:W-:-:S03]  /*14cc0*/  @!P0 LEA R4, P1, R6, R4, 0x2 ;  /* 0x0000000406048211 */ /* 0x002fc600078210ff */
[----:B------:R-:W-:-:S05]  /*14cd0*/  @!P0 IMAD.IADD R3, R7, 0x1, R3 ;  /* 0x0000000107038824 */ /* 0x000fca00078e0203 */
[----:B------:R-:W-:-:S05]  /*14ce0*/  @!P0 LEA.HI.X R5, R6, R5, R3, 0x2, P1 ;  /* 0x0000000506058211 */ /* 0x000fca00008f1403 */
[----:B------:R-:W2:Y:S01]  /*14cf0*/  @!P0 LDG.E R11, desc[UR60][R4.64] ;  /* 0x0000003c040b8981 */ /* 0x000ea2000c1e1900 */
[----:B------:R-:W0:Y:S01]  /*14d00*/  S2R R20, SR_TID.X ;  /* 0x0000000000147919 */ /* 0x000e220000002100 */
[----:B------:R-:W-:Y:S01]  /*14d10*/  IMAD.MOV R2, RZ, RZ, -R9 ;  /* 0x000000ffff027224 */ /* 0x000fe200078e0a09 */
[----:B------:R-:W-:-:S03]  /*14d20*/  ISETP.GT.U32.AND P1, PT, R31, 0x5f, PT ;  /* 0x0000005f1f00780c */ /* 0x000fc60003f24070 */
[----:B------:R-:W-:Y:S01]  /*14d30*/  IMAD R0, R10, R2, R0 ;  /* 0x000000020a007224 */ /* 0x000fe200078e0200 */
[----:B---3--:R-:W-:-:S04]  /*14d40*/  ISETP.NE.AND P0, PT, R21, 0x3, PT ;  /* 0x000000031500780c */ /* 0x008fc80003f05270 */
[----:B------:R-:W-:Y:S05]  /*14d50*/  STL [R1+0x4], R0 ;  /* 0x0000040001007387 */ /* 0x000fea0000100800 */
[----:B------:R-:W-:-:S04]  /*14d60*/  @P1 LOP3.LUT R22, R22, 0x20, RZ, 0xfc, !PT ;  /* 0x0000002016161812 */ /* 0x000fc800078efcff */
[----:B------:R-:W-:-:S04]  /*14d70*/  LOP3.LUT R22, R22, 0xffffffbf, RZ, 0xc0, !PT ;  /* 0xffffffbf16167812 */ /* 0x000fc800078ec0ff */
[----:B------:R-:W-:-:S04]  /*14d80*/  @P0 LOP3.LUT R22, R22, 0x40, RZ, 0xfc, !PT ;  /* 0x0000004016160812 */ /* 0x000fc800078efcff */
[----:B------:R-:W-:Y:S01]  /*14d90*/  LOP3.LUT R22, R22, 0xfffffffe, RZ, 0xc0, !PT ;  /* 0xfffffffe16167812 */ /* 0x000fe200078ec0ff */
[----:B------:R-:W-:Y:S01]  /*14da0*/  UMOV UR5, 0xffffffff ;  /* 0xffffffff00057882 */ /* 0x000fe20000000000 */
[----:B--2---:R0:W-:Y:S02]  /*14db0*/  STL [R1], R11 ;  /* 0x0000000b01007387 */ /* 0x0041e40000100800 */
[C---:B0-----:R-:W-:Y:S02]  /*14dc0*/  IMAD.SHL.U32 R11, R20.reuse, 0x8, RZ ;  /* 0x00000008140b7824 */ /* 0x041fe400078e00ff */
[----:B------:R-:W-:-:S03]  /*14dd0*/  IMAD.SHL.U32 R20, R20, 0x8, RZ ;  /* 0x0000000814147824 */ /* 0x000fc600078e00ff */
[----:B------:R-:W-:Y:S02]  /*14de0*/  LOP3.LUT R11, R11, 0x38, RZ, 0xc0, !PT ;  /* 0x000000380b0b7812 */ /* 0x000fe400078ec0ff */
[----:B------:R-:W-:Y:S02]  /*14df0*/  LOP3.LUT R20, R20, 0x38, RZ, 0xc0, !PT ;  /* 0x0000003814147812 */ /* 0x000fe400078ec0ff */
[----:B------:R-:W-:Y:S02]  /*14e00*/  ISETP.GE.AND P1, PT, R11, UR4, PT ;  /* 0x000000040b007c0c */ /* 0x000fe4000bf26270 */
[----:B------:R-:W-:-:S04]  /*14e10*/  LOP3.LUT R12, R20, 0x40, RZ, 0xfc, !PT ;  /* 0x00000040140c7812 */ /* 0x000fc800078efcff */
[----:B------:R-:W-:Y:S02]  /*14e20*/  ISETP.GE.AND P2, PT, R12, UR4, PT ;  /* 0x000000040c007c0c */ /* 0x000fe4000bf46270 */
[----:B------:R-:W-:-:S05]  /*14e30*/  LOP3.LUT R12, R11, 0x80, RZ, 0xfc, !PT ;  /* 0x000000800b0c7812 */ /* 0x000fca00078efcff */
[----:B------:R-:W-:-:S04]  /*14e40*/  @P1 LOP3.LUT R22, R22, 0x1, RZ, 0xfc, !PT ;  /* 0x0000000116161812 */ /* 0x000fc800078efcff */
[----:B------:R-:W-:Y:S02]  /*14e50*/  LOP3.LUT R22, R22, 0xffffffef, RZ, 0xc0, !PT ;  /* 0xffffffef16167812 */ /* 0x000fe400078ec0ff */
[----:B------:R-:W-:Y:S02]  /*14e60*/  LOP3.LUT R11, R11, 0xc0, RZ, 0xfc, !PT ;  /* 0x000000c00b0b7812 */ /* 0x000fe400078efcff */
[----:B------:R-:W-:Y:S02]  /*14e70*/  ISETP.GE.AND P3, PT, R12, UR4, PT ;  /* 0x000000040c007c0c */ /* 0x000fe4000bf66270 */
[----:B------:R-:W-:Y:S02]  /*14e80*/  @P2 LOP3.LUT R22, R22, 0x10, RZ, 0xfc, !PT ;  /* 0x0000001016162812 */ /* 0x000fe400078efcff */
[----:B------:R-:W-:Y:S02]  /*14e90*/  ISETP.GE.AND P2, PT, R11, UR4, PT ;  /* 0x000000040b007c0c */ /* 0x000fe4000bf46270 */
[----:B------:R-:W-:-:S04]  /*14ea0*/  LOP3.LUT R22, R22, 0xfffffffb, RZ, 0xc0, !PT ;  /* 0xfffffffb16167812 */ /* 0x000fc800078ec0ff */
[----:B------:R-:W-:-:S04]  /*14eb0*/  LOP3.LUT R22, R22, 0xfffffff7, RZ, 0xc0, !PT ;  /* 0xfffffff716167812 */ /* 0x000fc800078ec0ff */
[----:B------:R-:W-:-:S04]  /*14ec0*/  @P3 LOP3.LUT R22, R22, 0x8, RZ, 0xfc, !PT ;  /* 0x0000000816163812 */ /* 0x000fc800078efcff */
[----:B------:R-:W-:Y:S01]  /*14ed0*/  @P2 LOP3.LUT R22, R22, 0x4, RZ, 0xfc, !PT ;  /* 0x0000000416162812 */ /* 0x000fe200078efcff */
[----:B------:R-:W-:Y:S06]  /*14ee0*/  BRA.DIV UR5, `(.L_x_1593) ;  /* 0x0000005a05f87947 */ /* 0x000fec000b800000 */
.L_x_1733:
[----:B------:R-:W-:Y:S02]  /*14ef0*/  SEL R0, RZ, 0x1, P1 ;  /* 0x00000001ff007807 */ /* 0x000fe40000800000 */
[----:B------:R-:W-:-:S03]  /*14f00*/  SHF.R.S32.HI R29, RZ, 0x1f, R18 ;  /* 0x0000001fff1d7819 */ /* 0x000fc60000011412 */
[----:B------:R0:W-:Y:S01]  /*14f10*/  STL [R1+0x64], R0 ;  /* 0x0000640001007387 */ /* 0x0001e20000100800 */
[----:B------:R-:W-:Y:S05]  /*14f20*/  @!P0 BRA `(.L_x_1594) ;  /* 0x0000000000048947 */ /* 0x000fea0003800000 */
[----:B------:R-:W-:Y:S01]  /*14f30*/  BPT.TRAP 0x1 ;  /* 0x000000040000795c */ /* 0x000fe20000300000 */
.L_x_1594:
[----:B------:R-:W-:Y:S01]  /*14f40*/  IMAD R30, R25, 0x8, R23 ;  /* 0x00000008191e7824 */ /* 0x000fe200078e0217 */
[----:B0-----:R-:W-:Y:S01]  /*14f50*/  SHF.L.U32 R0, R27, 0x1f, RZ ;  /* 0x0000001f1b007819 */ /* 0x001fe200000006ff */
[----:B------:R-:W-:Y:S03]  /*14f60*/  BSSY B0, `(.L_x_1595) ;  /* 0x0000003000007945 */ /* 0x000fe60003800000 */
[----:B------:R-:W0:Y:S02]  /*14f70*/  SYNCS.PHASECHK.TRANS64.TRYWAIT P0, [R30+URZ+0x32440], R0 ;  /* 0x032440001e0075a7 */ /* 0x000e24000800017f */
[----:B0-----:R-:W-:Y:S05]  /*14f80*/  @!P0 BRA `(.L_x_1596) ;  /* 0x0000005c00048947 */ /* 0x001fea0003800000 */
.L_x_1734:
[----:B------:R-:W-:Y:S05]  /*14f90*/  BSYNC B0 ;  /* 0x0000000000007941 */ /* 0x000fea0003800000 */
.L_x_1595:
[----:B------:R-:W0:Y:S01]  /*14fa0*/  LDL R2, [R1+0x4] ;  /* 0x0000040001027983 */ /* 0x000e220000100800 */
[----:B------:R-:W-:-:S03]  /*14fb0*/  ULDC.64 UR4, c[0x0][0x300] ;  /* 0x0000c00000047ab9 */ /* 0x000fc60000000a00 */
[----:B------:R-:W2:Y:S04]  /*14fc0*/  LDL R4, [R1] ;  /* 0x0000000001047983 */ /* 0x000ea80000100800 */
[----:B------:R-:W3:Y:S01]  /*14fd0*/  LDL R7, [R1+0x14] ;  /* 0x0000140001077983 */ /* 0x000ee20000100800 */
[----:B------:R-:W-:Y:S02]  /*14fe0*/  LOP3.LUT R22, R22, 0xfffffffd, RZ, 0xc0, !PT ;  /* 0xfffffffd16167812 */ /* 0x000fe400078ec0ff */
[----:B0-----:R-:W-:Y:S02]  /*14ff0*/  SHF.R.S32.HI R0, RZ, 0x1f, R2 ;  /* 0x0000001fff007819 */ /* 0x001fe40000011402 */
[----:B--2---:R-:W-:-:S03]  /*15000*/  SHF.R.S32.HI R5, RZ, 0x1f, R4 ;  /* 0x0000001fff057819 */ /* 0x004fc60000011404 */
[----:B------:R0:W-:Y:S01]  /*15010*/  STL [R1+0x4c], R0 ;  /* 0x00004c0001007387 */ /* 0x0001e20000100800 */
[----:B---3--:R-:W-:-:S03]  /*15020*/  IMAD R31, R8, -0x60, R7 ;  /* 0xffffffa0081f7824 */ /* 0x008fc600078e0207 */
[----:B------:R1:W-:Y:S01]  /*15030*/  STL [R1+0x54], R5 ;  /* 0x0000540501007387 */ /* 0x0003e20000100800 */
[----:B0-----:R-:W-:-:S04]  /*15040*/  IMAD R0, R0, UR4, RZ ;  /* 0x0000000400007c24 */ /* 0x001fc8000f8e02ff */
[C---:B------:R-:W-:Y:S02]  /*15050*/  IMAD R0, R2.reuse, UR5, R0 ;  /* 0x0000000502007c24 */ /* 0x040fe4000f8e0200 */
[----:B------:R-:W-:Y:S01]  /*15060*/  IMAD.WIDE.U32 R2, R2, UR4, RZ ;  /* 0x0000000402027c25 */ /* 0x000fe2000f8e00ff */
[----:B------:R-:W-:-:S03]  /*15070*/  ULDC.64 UR4, c[0x0][0x310] ;  /* 0x0000c40000047ab9 */ /* 0x000fc60000000a00 */
[----:B------:R-:W-:Y:S02]  /*15080*/  IMAD.IADD R3, R3, 0x1, R0 ;  /* 0x0000000103037824 */ /* 0x000fe400078e0200 */
[----:B------:R-:W-:Y:S02]  /*15090*/  IMAD R0, R5, UR4, RZ ;  /* 0x0000000405007c24 */ /* 0x000fe4000f8e02ff */
[----:B------:R-:W-:-:S04]  /*150a0*/  IMAD.WIDE.U32 R2, R4, UR4, R2 ;  /* 0x0000000404027c25 */ /* 0x000fc8000f8e0002 */
[----:B------:R-:W-:Y:S01]  /*150b0*/  IMAD R0, R4, UR5, R0 ;  /* 0x0000000504007c24 */ /* 0x000fe2000f8e0200 */
[----:B------:R-:W-:Y:S01]  /*150c0*/  ULDC.64 UR4, c[0x0][0x308] ;  /* 0x0000c20000047ab9 */ /* 0x000fe20000000a00 */
[----:B------:R-:W1:Y:S02]  /*150d0*/  S2R R4, SR_TID.X ;  /* 0x0000000000047919 */ /* 0x000e640000002100 */
[----:B------:R-:W-:Y:S02]  /*150e0*/  IMAD.IADD R3, R3, 0x1, R0 ;  /* 0x0000000103037824 */ /* 0x000fe400078e0200 */
[----:B------:R-:W-:Y:S02]  /*150f0*/  IMAD R0, R29, UR4, RZ ;  /* 0x000000041d007c24 */ /* 0x000fe4000f8e02ff */
[----:B------:R-:W-:-:S04]  /*15100*/  IMAD.WIDE.U32 R2, R18, UR4, R2 ;  /* 0x0000000412027c25 */ /* 0x000fc8000f8e0002 */
[----:B------:R-:W-:Y:S01]  /*15110*/  IMAD R0, R18, UR5, R0 ;  /* 0x0000000512007c24 */ /* 0x000fe2000f8e0200 */
[----:B------:R-:W-:Y:S01]  /*15120*/  ULDC.64 UR4, c[0x0][0x2e8] ;  /* 0x0000ba0000047ab9 */ /* 0x000fe20000000a00 */
[----:B-1----:R-:W-:Y:S02]  /*15130*/  LOP3.LUT R5, R4, 0x7f, RZ, 0xc0, !PT ;  /* 0x0000007f04057812 */ /* 0x002fe400078ec0ff */
[----:B------:R-:W-:Y:S01]  /*15140*/  IMAD.IADD R4, R3, 0x1, R0 ;  /* 0x0000000103047824 */ /* 0x000fe200078e0200 */
[C---:B------:R-:W-:Y:S01]  /*15150*/  LEA R0, P0, R2.reuse, UR4, 0x1 ;  /* 0x0000000402007c11 */ /* 0x040fe2000f8008ff */
[----:B------:R-:W-:Y:S01]  /*15160*/  ULDC UR4, c[0x0][0x2f4] ;  /* 0x0000bd0000047ab9 */ /* 0x000fe20000000800 */
[----:B------:R-:W-:Y:S02]  /*15170*/  SHF.R.U32.HI R6, RZ, 0x3, R5 ;  /* 0x00000003ff067819 */ /* 0x000fe40000011605 */
[----:B------:R-:W0:Y:S01]  /*15180*/  S2R R5, SR_TID.X ;  /* 0x0000000000057919 */ /* 0x000e220000002100 */
[----:B------:R-:W-:Y:S01]  /*15190*/  LEA.HI.X R4, R2, UR5, R4, 0x1, P0 ;  /* 0x0000000502047c11 */ /* 0x000fe200080f0c04 */
[----:B------:R-:W-:Y:S01]  /*151a0*/  UMOV UR5, 0xffffffff ;  /* 0xffffffff00057882 */ /* 0x000fe20000000000 */
[----:B------:R-:W-:-:S04]  /*151b0*/  IADD3 R31, -R6, R31, RZ ;  /* 0x0000001f061f7210 */ /* 0x000fc80007ffe1ff */
        /* <DEDUP_REMOVED lines=59> */
.L_x_1748:
        /* <DEDUP_REMOVED lines=10> */
.L_x_1598:
        /* <DEDUP_REMOVED lines=11> */
.L_x_1599:
[----:B------:R1:W5:Y:S01]  /*156c0*/  LDL.LU R0, [R1+0x20] ;  /* 0x0000200001007983 */ /* 0x0003620000300800 */
[----:B------:R1:W-:Y:S02]  /*156d0*/  SYNCS.ARRIVE.TRANS64.A1T0 RZ, [R30+URZ+0x32430], RZ ;  /* 0x032430ff1eff79a7 */ /* 0x0003e4000810003f */
[----:B------:R-:W-:Y:S05]  /*156e0*/  WARPSYNC.ALL ;  /* 0x0000000000007948 */ /* 0x000fea0003800000 */
[----:B------:R-:W-:Y:S01]  /*156f0*/  ULDC.64 UR4, c[0x0][0xaf8] ;  /* 0x0002be0000047ab9 */ /* 0x000fe20000000a00 */
[----:B------:R-:W-:Y:S01]  /*15700*/  BSSY B6, `(.L_x_1600) ;  /* 0x000001d000067945 */ /* 0x000fe20003800000 */
[----:B------:R-:W-:Y:S01]  /*15710*/  BAR.SYNC.DEFER_BLOCKING 0x8, 0x180 ;  /* 0x0206000000007b1d */ /* 0x000fe20000010000 */
[----:B------:R-:W-:-:S04]  /*15720*/  ISETP.NE.U32.AND P0, PT, RZ, UR4, PT ;  /* 0x00000004ff007c0c */ /* 0x000fc8000bf05070 */
[----:B------:R-:W-:-:S04]  /*15730*/  ISETP.NE.AND.EX P0, PT, RZ, UR5, PT, P0 ;  /* 0x00000005ff007c0c */ /* 0x000fc8000bf05300 */
[----:B0-----:R-:W-:-:S05]  /*15740*/  SEL R3, R36, RZ, !P0 ;  /* 0x000000ff24037207 */ /* 0x001fca0004000000 */
[----:B------:R0:W-:Y:S01]  /*15750*/  STL [R1+0x10], R3 ;  /* 0x0000100301007387 */ /* 0x0001e20000100800 */
[----:B-----5:R-:W-:Y:S01]  /*15760*/  SEL R2, R0, RZ, !P0 ;  /* 0x000000ff00027207 */ /* 0x020fe20004000000 */
[----:B------:R-:W-:-:S04]  /*15770*/  VIADD R0, R23, 0x18400 ;  /* 0x0001840017007836 */ /* 0x000fc80000000000 */
[----:B------:R0:W-:Y:S01]  /*15780*/  STL [R1+0x3c], R2 ;  /* 0x00003c0201007387 */ /* 0x0001e20000100800 */
        /* <DEDUP_REMOVED lines=20> */
.L_x_1601:
[----:B------:R-:W-:Y:S05]  /*158d0*/  BSYNC B6 ;  /* 0x0000000000067941 */ /* 0x000fea0003800000 */
.L_x_1600:
[----:B0-----:R-:W2:Y:S01]  /*158e0*/  LDL R0, [R1+0x34] ;  /* 0x0000340001007983 */ /* 0x001ea20000100800 */
[----:B------:R-:W0:Y:S03]  /*158f0*/  LDC R6, c[0x0][0x448] ;  /* 0x00011200ff067b82 */ /* 0x000e260000000800 */
[----:B------:R-:W3:Y:S04]  /*15900*/  LDL R21, [R1+0x3c] ;  /* 0x00003c0001157983 */ /* 0x000ee80000100800 */
[----:B------:R-:W4:Y:S01]  /*15910*/  LDL R20, [R1+0x10] ;  /* 0x0000100001147983 */ /* 0x000f220000100800 */
[----:B------:R-:W1:Y:S01]  /*15920*/  S2R R2, SR_TID.X ;  /* 0x0000000000027919 */ /* 0x000e620000002100 */
[----:B------:R-:W-:Y:S01]  /*15930*/  IMAD.SHL.U32 R17, R17, 0x80, RZ ;  /* 0x0000008011117824 */ /* 0x000fe200078e00ff */
[----:B------:R-:W-:Y:S01]  /*15940*/  ULDC.64 UR4, c[0x0][0x298] ;  /* 0x0000a60000047ab9 */ /* 0x000fe20000000a00 */
[----:B------:R0:W5:Y:S02]  /*15950*/  LDL R9, [R1+0x18] ;  /* 0x0000180001097983 */ /* 0x0001640000100800 */
[----:B0-----:R-:W-:-:S13]  /*15960*/  ISETP.NE.AND P0, PT, R6, 0x1, PT ;  /* 0x000000010600780c */ /* 0x001fda0003f05270 */
[----:B------:R-:W0:Y:S01]  /*15970*/  @P0 LDC R3, c[0x0][0x450] ;  /* 0x00011400ff030b82 */ /* 0x000e220000000800 */
[----:B-1----:R-:W-:-:S04]  /*15980*/  LOP3.LUT R2, R2, 0x7f, RZ, 0xc0, !PT ;  /* 0x0000007f02027812 */ /* 0x002fc800078ec0ff */
[----:B------:R-:W-:Y:S01]  /*15990*/  SHF.R.U32.HI R2, RZ, 0x3, R2 ;  /* 0x00000003ff027819 */ /* 0x000fe20000011602 */
[----:B------:R-:W1:Y:S02]  /*159a0*/  S2R R5, SR_TID.X ;  /* 0x0000000000057919 */ /* 0x000e640000002100 */
[----:B-1----:R-:W-:-:S05]  /*159b0*/  IMAD.SHL.U32 R7, R5, 0x8, RZ ;  /* 0x0000000805077824 */ /* 0x002fca00078e00ff */
[----:B------:R-:W-:Y:S01]  /*159c0*/  LOP3.LUT R7, R7, 0x38, RZ, 0xc0, !PT ;  /* 0x0000003807077812 */ /* 0x000fe200078ec0ff */
[----:B--2---:R-:W-:Y:S02]  /*159d0*/  IMAD.MOV.U32 R4, RZ, RZ, R0 ;  /* 0x000000ffff047224 */ /* 0x004fe400078e0000 */
[----:B------:R-:W1:Y:S02]  /*159e0*/  S2R R0, SR_TID.X ;  /* 0x0000000000007919 */ /* 0x000e640000002100 */
[----:B-1----:R-:W-:-:S05]  /*159f0*/  IMAD.SHL.U32 R0, R0, 0x10, RZ ;  /* 0x0000001000007824 */ /* 0x002fca00078e00ff */
[----:B------:R-:W-:Y:S02]  /*15a00*/  LOP3.LUT R0, R2, 0x70, R0, 0xf8, !PT ;  /* 0x0000007002007812 */ /* 0x000fe400078ef800 */
[----:B------:R-:W1:Y:S02]  /*15a10*/  @P0 LDC R2, c[0x0][0x44c] ;  /* 0x00011300ff020b82 */ /* 0x000e640000000800 */
[----:B------:R-:W-:Y:S01]  /*15a20*/  LOP3.LUT R36, R0, R17, RZ, 0xfc, !PT ;  /* 0x0000001100247212 */ /* 0x000fe200078efcff */
[----:B------:R-:W-:-:S04]  /*15a30*/  IMAD R4, R4, UR4, RZ ;  /* 0x0000000404047c24 */ /* 0x000fc8000f8e02ff */
[----:B------:R-:W-:Y:S02]  /*15a40*/  IMAD.MOV.U32 R0, RZ, RZ, R36 ;  /* 0x000000ffff007224 */ /* 0x000fe400078e0024 */
[----:B------:R-:W-:Y:S02]  /*15a50*/  IMAD R4, R37, UR5, R4 ;  /* 0x0000000525047c24 */ /* 0x000fe4000f8e0204 */
[----:B-1----:R-:W-:-:S05]  /*15a60*/  @P0 IMAD.HI.U32 R2, R36, R2, RZ ;  /* 0x0000000224020227 */ /* 0x002fca00078e00ff */
[----:B0-----:R-:W-:Y:S01]  /*15a70*/  @P0 SHF.R.U32.HI R0, RZ, R3, R2 ;  /* 0x00000003ff000219 */ /* 0x001fe20000011602 */
        /* <DEDUP_REMOVED lines=9> */
[----:B----4-:R-:W-:-:S04]  /*15b10*/  IMAD.WIDE.U32 R2, R20, UR4, R2 ;  /* 0x0000000414027c25 */ /* 0x010fc8000f8e0002 */
[----:B------:R-:W-:Y:S01]  /*15b20*/  IMAD R4, R20, UR5, R4 ;  /* 0x0000000514047c24 */ /* 0x000fe2000f8e0204 */
[----:B------:R-:W-:-:S03]  /*15b30*/  ULDC.64 UR4, c[0x0][0x2d0] ;  /* 0x0000b40000047ab9 */ /* 0x000fc60000000a00 */
[----:B------:R-:W-:Y:S01]  /*15b40*/  IMAD.IADD R3, R3, 0x1, R4 ;  /* 0x0000000103037824 */ /* 0x000fe200078e0204 */
[----:B------:R-:W-:-:S05]  /*15b50*/  SHF.R.S32.HI R4, RZ, 0x1f, R0 ;  /* 0x0000001fff047819 */ /* 0x000fca0000011400 */
[----:B------:R-:W-:Y:S02]  /*15b60*/  IMAD R4, R4, UR4, RZ ;  /* 0x0000000404047c24 */ /* 0x000fe4000f8e02ff */
[----:B------:R-:W-:-:S04]  /*15b70*/  IMAD.WIDE.U32 R2, R0, UR4, R2 ;  /* 0x0000000400027c25 */ /* 0x000fc8000f8e0002 */
[----:B------:R-:W-:Y:S01]  /*15b80*/  IMAD R4, R0, UR5, R4 ;  /* 0x0000000500047c24 */ /* 0x000fe2000f8e0204 */
[----:B------:R-:W-:Y:S01]  /*15b90*/  ULDC.64 UR4, c[0x0][0x2c8] ;  /* 0x0000b20000047ab9 */ /* 0x000fe20000000a00 */
[----:B------:R-:W-:-:S04]  /*15ba0*/  IMAD.MOV R0, RZ, RZ, -R0 ;  /* 0x000000ffff007224 */ /* 0x000fc800078e0a00 */
[----:B------:R-:W-:Y:S02]  /*15bb0*/  IMAD R0, R6, R0, R36 ;  /* 0x0000000006007224 */ /* 0x000fe400078e0224 */
[----:B------:R-:W-:-:S03]  /*15bc0*/  IMAD.IADD R3, R3, 0x1, R4 ;  /* 0x0000000103037824 */ /* 0x000fc600078e0204 */
[----:B------:R-:W-:Y:S01]  /*15bd0*/  SHF.R.S32.HI R4, RZ, 0x1f, R0 ;  /* 0x0000001fff047819 */ /* 0x000fe20000011400 */
[----:B------:R-:W-:-:S04]  /*15be0*/  IMAD.WIDE.U32 R2, R0, UR4, R2 ;  /* 0x0000000400027c25 */ /* 0x000fc8000f8e0002 */
[----:B------:R-:W-:-:S04]  /*15bf0*/  IMAD R4, R4, UR4, RZ ;  /* 0x0000000404047c24 */ /* 0x000fc8000f8e02ff */
        /* <DEDUP_REMOVED lines=14> */
[----:B------:R-:W1:Y:S03]  /*15ce0*/  SHFL.IDX PT, R4, R3, RZ, 0x181f ;  /* 0x00181fff03047589 */ /* 0x000e6600000e0000 */
[C---:B------:R-:W-:Y:S01]  /*15cf0*/  VIADD R6, R17.reuse, 0x10 ;  /* 0x0000001011067836 */ /* 0x040fe20000000000 */
[C---:B------:R-:W-:Y:S01]  /*15d00*/  ISETP.GE.AND P0, PT, R17.reuse, R2, PT ;  /* 0x000000021100720c */ /* 0x040fe20003f06270 */
[----:B------:R-:W-:-:S03]  /*15d10*/  VIADD R8, R17, 0x30 ;  /* 0x0000003011087836 */ /* 0x000fc60000000000 */
[----:B------:R2:W-:Y:S09]  /*15d20*/  STL [R1+0x20], R6 ;  /* 0x0000200601007387 */ /* 0x0005f20000100800 */
        /* <DEDUP_REMOVED lines=8> */
[----:B--2---:R-:W-:-:S05]  /*15db0*/  VIADD R6, R17, 0x20 ;  /* 0x0000002011067836 */ /* 0x004fca0000000000 */
[----:B------:R-:W-:Y:S04]  /*15dc0*/  STL [R1+0x24], R6 ;  /* 0x0000240601007387 */ /* 0x000fe80000100800 */
[----:B------:R-:W-:Y:S04]  /*15dd0*/  STL [R1+0x28], R8 ;  /* 0x0000280801007387 */ /* 0x000fe80000100800 */
[----:B0-----:R-:W0:Y:S04]  /*15de0*/  SHFL.IDX PT, R5, R0, 0x1, 0x181f ;  /* 0x00381f0000057f89 */ /* 0x001e2800000e0000 */
[----:B------:R-:W1:Y:S01]  /*15df0*/  SHFL.IDX PT, R4, R3, 0x1, 0x181f ;  /* 0x00381f0003047f89 */ /* 0x000e6200000e0000 */
[----:B0-----:R-:W-:-:S05]  /*15e00*/  @!P0 LEA R5, P2, R7, R5, 0x1 ;  /* 0x0000000507058211 */ /* 0x001fca00078408ff */
[----:B-1----:R-:W-:-:S05]  /*15e10*/  @!P0 IMAD.X R4, RZ, RZ, R4, P2 ;  /* 0x000000ffff048224 */ /* 0x002fca00010e0604 */
[----:B------:R-:W-:-:S04]  /*15e20*/  @!P0 LOP3.LUT R5, R5, R4, RZ, 0x3c, !PT ;  /* 0x0000000405058212 */ /* 0x000fc800078e3cff */
[----:B------:R-:W-:-:S04]  /*15e30*/  @!P0 LOP3.LUT R4, R5, R4, RZ, 0x3c, !PT ;  /* 0x0000000405048212 */ /* 0x000fc800078e3cff */
[----:B------:R-:W-:-:S05]  /*15e40*/  @!P0 LOP3.LUT R5, R5, R4, RZ, 0x3c, !PT ;  /* 0x0000000405058212 */ /* 0x000fca00078e3cff */
[----:B------:R0:W-:Y:S01]  /*15e50*/  @!P0 LDGSTS.E.BYPASS.LTC128B.128 [R26+0x18c00], desc[UR60][R4.64], !P1 ;  /* 0x18c00000041a8fae */ /* 0x0001e2000c901d7c */
[----:B------:R-:W-:-:S03]  /*15e60*/  ISETP.GE.AND P0, PT, R6, R2, PT ;  /* 0x000000020600720c */ /* 0x000fc60003f06270 */
[----:B------:R-:W-:Y:S04]  /*15e70*/  SHFL.IDX PT, R6, R3, 0x3, 0x181f ;  /* 0x00781f0003067f89 */ /* 0x000fe800000e0000 */
[----:B0-----:R-:W0:Y:S04]  /*15e80*/  SHFL.IDX PT, R5, R0, 0x2, 0x181f ;  /* 0x00581f0000057f89 */ /* 0x001e2800000e0000 */
[----:B------:R-:W1:Y:S02]  /*15e90*/  SHFL.IDX PT, R4, R3, 0x2, 0x181f ;  /* 0x00581f0003047f89 */ /* 0x000e6400000e0000 */
[----:B0-----:R-:W-:-:S04]  /*15ea0*/  @!P0 LEA R5, P2, R7, R5, 0x1 ;  /* 0x0000000507058211 */ /* 0x001fc800078408ff */
[----:B-1----:R-:W-:-:S04]  /*15eb0*/  @!P0 IADD3.X R4, RZ, R4, RZ, P2, !PT ;  /* 0x00000004ff048210 */ /* 0x002fc800017fe4ff */
[----:B------:R-:W-:-:S04]  /*15ec0*/  @!P0 LOP3.LUT R5, R5, R4, RZ, 0x3c, !PT ;  /* 0x0000000405058212 */ /* 0x000fc800078e3cff */
[----:B------:R-:W-:-:S04]  /*15ed0*/  @!P0 LOP3.LUT R4, R5, R4, RZ, 0x3c, !PT ;  /* 0x0000000405048212 */ /* 0x000fc800078e3cff */
[----:B------:R-:W-:-:S05]  /*15ee0*/  @!P0 LOP3.LUT R5, R5, R4, RZ, 0x3c, !PT ;  /* 0x0000000405058212 */ /* 0x000fca00078e3cff */
[----:B------:R0:W-:Y:S01]  /*15ef0*/  @!P0 LDGSTS.E.BYPASS.LTC128B.128 [R26+0x19400], desc[UR60][R4.64], !P1 ;  /* 0x19400000041a8fae */ /* 0x0001e2000c901d7c */
[----:B------:R-:W-:Y:S01]  /*15f00*/  ISETP.GE.AND P0, PT, R8, R2, PT ;  /* 0x000000020800720c */ /* 0x000fe20003f06270 */
[----:B------:R-:W-:-:S05]  /*15f10*/  VIADD R8, R17, 0x40 ;  /* 0x0000004011087836 */ /* 0x000fca0000000000 */
[----:B------:R-:W-:Y:S04]  /*15f20*/  STL [R1+0x2c], R8 ;  /* 0x00002c0801007387 */ /* 0x000fe80000100800 */
[----:B0-----:R-:W0:Y:S03]  /*15f30*/  SHFL.IDX PT, R4, R0, 0x3, 0x181f ;  /* 0x00781f0000047f89 */ /* 0x001e2600000e0000 */
[----:B0-----:R-:W-:-:S05]  /*15f40*/  @!P0 LEA R5, P2, R7, R4, 0x1 ;  /* 0x0000000407058211 */ /* 0x001fca00078408ff */
[----:B------:R-:W-:Y:S02]  /*15f50*/  @!P0 IMAD.X R4, RZ, RZ, R6, P2 ;  /* 0x000000ffff048224 */ /* 0x000fe400010e0606 */
[----:B------:R-:W-:Y:S03]  /*15f60*/  SHFL.IDX PT, R6, R3, 0x4, 0x181f ;  /* 0x00981f0003067f89 */ /* 0x000fe600000e0000 */
        /* <DEDUP_REMOVED lines=22> */
[-C--:B------:R-:W-:Y:S01]  /*160d0*/  @!P0 LOP3.LUT R5, R5, R4.reuse, RZ, 0x3c, !PT ;  /* 0x0000000405058212 */ /* 0x080fe200078e3cff */
[----:B------:R-:W-:Y:S03]  /*160e0*/  SHFL.IDX PT, R3, R3, 0x7, 0x181f ;  /* 0x00f81f0003037f89 */ /* 0x000fe600000e0000 */
[----:B------:R-:W-:-:S04]  /*160f0*/  @!P0 LOP3.LUT R4, R5, R4, RZ, 0x3c, !PT ;  /* 0x0000000405048212 */ /* 0x000fc800078e3cff */
[----:B------:R-:W-:-:S05]  /*16100*/  @!P0 LOP3.LUT R5, R5, R4, RZ, 0x3c, !PT ;  /* 0x0000000405058212 */ /* 0x000fca00078e3cff */
[----:B------:R0:W-:Y:S01]  /*16110*/  @!P0 LDGSTS.E.BYPASS.LTC128B.128 [R26+0x1ac00], desc[UR60][R4.64], !P1 ;  /* 0x1ac00000041a8fae */ /* 0x0001e2000c901d7c */
[----:B------:R-:W-:-:S03]  /*16120*/  ISETP.GE.AND P0, PT, R8, R2, PT ;  /* 0x000000020800720c */ /* 0x000fc60003f06270 */
[----:B0-----:R-:W0:Y:S04]  /*16130*/  SHFL.IDX PT, R4, R0, 0x6, 0x181f ;  /* 0x00d81f0000047f89 */ /* 0x001e2800000e0000 */
[----:B------:R-:W1:Y:S06]  /*16140*/  SHFL.IDX PT, R0, R0, 0x7, 0x181f ;  /* 0x00f81f0000007f89 */ /* 0x000e6c00000e0000 */
[----:B0-----:R-:W-:-:S05]  /*16150*/  @!P0 LEA R5, P2, R7, R4, 0x1 ;  /* 0x0000000407058211 */ /* 0x001fca00078408ff */
[----:B------:R-:W-:-:S05]  /*16160*/  @!P0 IMAD.X R4, RZ, RZ, R6, P2 ;  /* 0x000000ffff048224 */ /* 0x000fca00010e0606 */
[----:B------:R-:W-:-:S04]  /*16170*/  @!P0 LOP3.LUT R5, R5, R4, RZ, 0x3c, !PT ;  /* 0x0000000405058212 */ /* 0x000fc800078e3cff */
[----:B------:R-:W-:-:S04]  /*16180*/  @!P0 LOP3.LUT R4, R5, R4, RZ, 0x3c, !PT ;  /* 0x0000000405048212 */ /* 0x000fc800078e3cff */
[----:B------:R-:W-:-:S05]  /*16190*/  @!P0 LOP3.LUT R5, R5, R4, RZ, 0x3c, !PT ;  /* 0x0000000405058212 */ /* 0x000fca00078e3cff */
[----:B-1----:R0:W-:Y:S02]  /*161a0*/  @!P0 LDGSTS.E.BYPASS.LTC128B.128 [R26+0x1b400], desc[UR60][R4.64], !P1 ;  /* 0x1b400000041a8fae */ /* 0x0021e4000c901d7c */
.L_x_1765:
[----:B0-----:R-:W-:-:S05]  /*161b0*/  VIADD R4, R17, 0x70 ;  /* 0x0000007011047836 */ /* 0x001fca0000000000 */
[----:B------:R-:W-:Y:S01]  /*161c0*/  ISETP.GE.AND P0, PT, R4, R2, PT ;  /* 0x000000020400720c */ /* 0x000fe20003f06270 */
[----:B------:R0:W-:-:S12]  /*161d0*/  STL [R1+0x44], R4 ;  /* 0x0000440401007387 */ /* 0x0001d80000100800 */
[----:B------:R-:W-:-:S05]  /*161e0*/  @!P0 LEA R2, P2, R7, R0, 0x1 ;  /* 0x0000000007028211 */ /* 0x000fca00078408ff */
[----:B------:R-:W-:-:S05]  /*161f0*/  @!P0 IMAD.X R3, RZ, RZ, R3, P2 ;  /* 0x000000ffff038224 */ /* 0x000fca00010e0603 */
[----:B------:R-:W-:Y:S01]  /*16200*/  @!PT LDS RZ, [RZ] ;  /* 0x00000000fffff984 */ /* 0x000fe20000000800 */
[----:B------:R-:W-:Y:S01]  /*16210*/  @!PT LDS RZ, [RZ] ;  /* 0x00000000fffff984 */ /* 0x000fe20000000800 */
[----:B------:R-:W-:Y:S01]  /*16220*/  @!PT LDS RZ, [RZ] ;  /* 0x00000000fffff984 */ /* 0x000fe20000000800 */
[----:B------:R0:W-:Y:S01]  /*16230*/  @!P0 LDGSTS.E.BYPASS.LTC128B.128 [R26+0x1bc00], desc[UR60][R2.64], !P1 ;  /* 0x1bc00000021a8fae */ /* 0x0001e2000c901d7c */
[----:B------:R-:W-:Y:S01]  /*16240*/  PLOP3.LUT P0, PT, PT, PT, PT, 0x80, 0x0 ;  /* 0x000000000000781c */ /* 0x000fe20003f0f070 */
[----:B------:R-:W-:-:S12]  /*16250*/  NOP ;  /* 0x0000000000007918 */ /* 0x000fd80000000000 */
.L_x_1603:
        /* <DEDUP_REMOVED lines=17> */
[----:B------:R-:W-:Y:S01]  /*16370*/  MOV R13, RZ ;  /* 0x000000ff000d7202 */ /* 0x000fe20000000f00 */
[----:B------:R-:W0:Y:S01]  /*16380*/  LDC.64 R2, c[0x4][R2] ;  /* 0x0100000002027b82 */ /* 0x000e220000000a00 */
[----:B------:R-:W-:Y:S02]  /*16390*/  IMAD.U32 R5, RZ, RZ, UR7 ;  /* 0x00000007ff057e24 */ /* 0x000fe4000f8e00ff */
[----:B------:R-:W-:Y:S02]  /*163a0*/  IMAD.U32 R6, RZ, RZ, UR8 ;  /* 0x00000008ff067e24 */ /* 0x000fe4000f8e00ff */
[----:B------:R-:W-:-:S02]  /*163b0*/  IMAD.U32 R7, RZ, RZ, UR9 ;  /* 0x00000009ff077e24 */ /* 0x000fc4000f8e00ff */
[----:B------:R-:W-:Y:S02]  /*163c0*/  IMAD.U32 R10, RZ, RZ, UR4 ;  /* 0x00000004ff0a7e24 */ /* 0x000fe4000f8e00ff */
[----:B------:R-:W-:Y:S02]  /*163d0*/  IMAD.U32 R11, RZ, RZ, UR5 ;  /* 0x00000005ff0b7e24 */ /* 0x000fe4000f8e00ff */
[----:B------:R-:W-:Y:S02]  /*163e0*/  IMAD.MOV.U32 R8, RZ, RZ, 0x70 ;  /* 0x00000070ff087424 */ /* 0x000fe400078e00ff */
[----:B------:R-:W-:-:S07]  /*163f0*/  IMAD.MOV.U32 R12, RZ, RZ, 0x1 ;  /* 0x00000001ff0c7424 */ /* 0x000fce00078e00ff */
[----:B------:R-:W-:-:S07]  /*16400*/  LEPC R20, `(.L_x_1605) ;  /* 0x000000001014794e */ /* 0x000fce0000000000 */
[----:B0-----:R-:W-:Y:S05]  /*16410*/  CALL.ABS.NOINC R2 ;  /* 0x0000000002007343 */ /* 0x001fea0003c00000 */
.L_x_1605:
[----:B------:R-:W-:Y:S05]  /*16420*/  BSYNC B6 ;  /* 0x0000000000067941 */ /* 0x000fea0003800000 */
.L_x_1604:
[----:B0-----:R-:W2:Y:S01]  /*16430*/  LDL.LU R2, [R1+0x34] ;  /* 0x0000340001027983 */ /* 0x001ea20000300800 */
[----:B------:R-:W0:Y:S01]  /*16440*/  LDC R6, c[0x0][0x448] ;  /* 0x00011200ff067b82 */ /* 0x000e220000000800 */
[----:B------:R-:W-:Y:S02]  /*16450*/  ULDC.64 UR4, c[0x0][0x398] ;  /* 0x0000e60000047ab9 */ /* 0x000fe40000000a00 */
[----:B------:R-:W3:Y:S04]  /*16460*/  LDL.LU R21, [R1+0x3c] ;  /* 0x00003c0001157983 */ /* 0x000ee80000300800 */
[----:B------:R-:W4:Y:S01]  /*16470*/  LDL.LU R20, [R1+0x10] ;  /* 0x0000100001147983 */ /* 0x000f220000300800 */
[----:B------:R-:W-:Y:S01]  /*16480*/  IMAD.MOV.U32 R4, RZ, RZ, R36 ;  /* 0x000000ffff047224 */ /* 0x000fe200078e0024 */
[----:B------:R-:W1:Y:S01]  /*16490*/  S2R R8, SR_TID.X ;  /* 0x0000000000087919 */ /* 0x000e620000002100 */
[----:B0-----:R-:W-:-:S13]  /*164a0*/  ISETP.NE.AND P0, PT, R6, 0x1, PT ;  /* 0x000000010600780c */ /* 0x001fda0003f05270 */
[----:B------:R-:W0:Y:S01]  /*164b0*/  @P0 LDC R5, c[0x0][0x450] ;  /* 0x00011400ff050b82 */ /* 0x000e220000000800 */
[----:B-1----:R-:W-:-:S05]  /*164c0*/  IMAD.SHL.U32 R7, R8, 0x8, RZ ;  /* 0x0000000808077824 */ /* 0x002fca00078e00ff */
[----:B------:R-:W-:Y:S01]  /*164d0*/  LOP3.LUT R7, R7, 0x38, RZ, 0xc0, !PT ;  /* 0x0000003807077812 */ /* 0x000fe200078ec0ff */
[----:B--2---:R-:W-:Y:S02]  /*164e0*/  IMAD R0, R2, UR4, RZ ;  /* 0x0000000402007c24 */ /* 0x004fe4000f8e02ff */
[----:B------:R-:W-:-:S04]  /*164f0*/  IMAD.WIDE.U32 R2, R37, UR4, RZ ;  /* 0x0000000425027c25 */ /* 0x000fc8000f8e00ff */
        /* <DEDUP_REMOVED lines=11> */
[----:B------:R-:W-:Y:S01]  /*165b0*/  ULDC.64 UR4, c[0x0][0x3d0] ;  /* 0x0000f40000047ab9 */ /* 0x000fe20000000a00 */
[----:B------:R-:W-:Y:S02]  /*165c0*/  IMAD.SHL.U32 R20, R8, 0x8, RZ ;  /* 0x0000000808147824 */ /* 0x000fe400078e00ff */
[----:B------:R-:W-:Y:S02]  /*165d0*/  IMAD.IADD R3, R3, 0x1, R0 ;  /* 0x0000000103037824 */ /* 0x000fe400078e0200 */
[----:B------:R-:W1:Y:S01]  /*165e0*/  @P0 LDC R0, c[0x0][0x44c] ;  /* 0x00011300ff000b82 */ /* 0x000e620000000800 */
[----:B------:R-:W-:-:S04]  /*165f0*/  LOP3.LUT R20, R20, 0x38, RZ, 0xc0, !PT ;  /* 0x0000003814147812 */ /* 0x000fc800078ec0ff */
[C---:B------:R-:W-:Y:S02]  /*16600*/  LOP3.LUT R10, R20.reuse, 0x40, RZ, 0xfc, !PT ;  /* 0x00000040140a7812 */ /* 0x040fe400078efcff */
[C---:B------:R-:W-:Y:S02]  /*16610*/  LOP3.LUT R9, R20.reuse, 0x80, RZ, 0xfc, !PT ;  /* 0x0000008014097812 */ /* 0x040fe400078efcff */
[----:B------:R-:W-:Y:S01]  /*16620*/  LOP3.LUT R8, R20, 0xc0, RZ, 0xfc, !PT ;  /* 0x000000c014087812 */ /* 0x000fe200078efcff */
[----:B-1----:R-:W-:-:S05]  /*16630*/  @P0 IMAD.HI.U32 R0, R36, R0, RZ ;  /* 0x0000000024000227 */ /* 0x002fca00078e00ff */
[----:B0-----:R-:W-:-:S04]  /*16640*/  @P0 SHF.R.U32.HI R4, RZ, R5, R0 ;  /* 0x00000005ff040219 */ /* 0x001fc80000011600 */
[--C-:B------:R-:W-:Y:S01]  /*16650*/  SHF.R.S32.HI R5, RZ, 0x1f, R4.reuse ;  /* 0x0000001fff057819 */ /* 0x100fe20000011404 */
[----:B------:R-:W-:Y:S02]  /*16660*/  IMAD.MOV R0, RZ, RZ, -R4 ;  /* 0x000000ffff007224 */ /* 0x000fe400078e0a04 */
[----:B------:R-:W-:-:S04]  /*16670*/  IMAD.WIDE.U32 R2, R4, UR4, R2 ;  /* 0x0000000404027c25 */ /* 0x000fc8000f8e0002 */
[----:B------:R-:W-:Y:S02]  /*16680*/  IMAD R0, R6, R0, R36 ;  /* 0x0000000006007224 */ /* 0x000fe400078e0224 */
        /* <DEDUP_REMOVED lines=9> */
[C---:B------:R-:W-:Y:S01]  /*16720*/  LEA R4, P0, R2.reuse, UR4, 0x1 ;  /* 0x0000000402047c11 */ /* 0x040fe2000f8008ff */
[----:B------:R-:W-:Y:S01]  /*16730*/  IMAD.IADD R0, R3, 0x1, R0 ;  /* 0x0000000103007824 */ /* 0x000fe200078e0200 */
[----:B------:R-:W-:Y:S02]  /*16740*/  ULDC UR4, c[0x0][0x3b8] ;  /* 0x0000ee0000047ab9 */ /* 0x000fe40000000800 */
[----:B------:R-:W-:Y:S02]  /*16750*/  ISETP.GE.AND P4, PT, R7, UR4, PT ;  /* 0x0000000407007c0c */ /* 0x000fe4000bf86270 */
[----:B------:R-:W-:Y:S01]  /*16760*/  LEA.HI.X R0, R2, UR5, R0, 0x1, P0 ;  /* 0x0000000502007c11 */ /* 0x000fe200080f0c00 */
[----:B------:R-:W-:Y:S01]  /*16770*/  UMOV UR5, 0xffffffff ;  /* 0xffffffff00057882 */ /* 0x000fe20000000000 */
[----:B------:R-:W-:-:S02]  /*16780*/  ISETP.GE.AND P3, PT, R10, UR4, PT ;  /* 0x000000040a007c0c */ /* 0x000fc4000bf66270 */
[----:B------:R-:W-:Y:S02]  /*16790*/  ISETP.GE.AND P2, PT, R9, UR4, PT ;  /* 0x0000000409007c0c */ /* 0x000fe4000bf46270 */
[----:B------:R-:W-:Y:S01]  /*167a0*/  ISETP.GE.AND P1, PT, R8, UR4, PT ;  /* 0x0000000408007c0c */ /* 0x000fe2000bf26270 */
[----:B------:R-:W-:-:S12]  /*167b0*/  BRA.DIV UR5, `(.L_x_1606) ;  /* 0x0000005605c87947 */ /* 0x000fd8000b800000 */
[----:B------:R-:W2:Y:S04]  /*167c0*/  LDL.LU R3, [R1+0x28] ;  /* 0x0000280001037983 */ /* 0x000ea80000300800 */
[----:B------:R-:W3:Y:S04]  /*167d0*/  LDL.LU R10, [R1+0x20] ;  /* 0x00002000010a7983 */ /* 0x000ee80000300800 */
[----:B------:R-:W4:Y:S04]  /*167e0*/  LDL.LU R9, [R1+0x2c] ;  /* 0x00002c0001097983 */ /* 0x000f280000300800 */
[----:B------:R-:W5:Y:S04]  /*167f0*/  LDL.LU R8, [R1+0x24] ;  /* 0x0000240001087983 */ /* 0x000f680000300800 */
[----:B------:R-:W2:Y:S04]  /*16800*/  LDL.LU R11, [R1+0x18] ;  /* 0x00001800010b7983 */ /* 0x000ea80000300800 */
[----:B------:R-:W-:Y:S01]  /*16810*/  SHFL.IDX PT, R2, R0, RZ, 0x181f ;  /* 0x00181fff00027589 */ /* 0x000fe200000e0000 */
[----:B--2---:R-:W-:-:S02]  /*16820*/  IMAD R5, R11, R6, RZ ;  /* 0x000000060b057224 */ /* 0x004fc400078e02ff */
[----:B------:R-:W-:Y:S01]  /*16830*/  IMAD.MOV.U32 R11, RZ, RZ, R3 ;  /* 0x000000ffff0b7224 */ /* 0x000fe200078e0003 */
[----:B------:R-:W-:Y:S02]  /*16840*/  SHFL.IDX PT, R6, R0, 0x1, 0x181f ;  /* 0x00381f0000067f89 */ /* 0x000fe400000e0000 */
[----:B------:R-:W-:Y:S02]  /*16850*/  ISETP.GE.AND P0, PT, R17, R5, PT ;  /* 0x000000051100720c */ /* 0x000fe40003f06270 */
[----:B------:R-:W0:Y:S11]  /*16860*/  SHFL.IDX PT, R3, R4, RZ, 0x181f ;  /* 0x00181fff04037589 */ /* 0x000e3600000e0000 */
[----:B0-----:R-:W-:-:S05]  /*16870*/  @!P0 LEA R3, P6, R7, R3, 0x1 ;  /* 0x0000000307038211 */ /* 0x001fca00078c08ff */
[----:B------:R-:W-:-:S05]  /*16880*/  @!P0 IMAD.X R2, RZ, RZ, R2, P6 ;  /* 0x000000ffff028224 */ /* 0x000fca00030e0602 */
[----:B------:R-:W-:-:S04]  /*16890*/  @!P0 LOP3.LUT R3, R3, R2, RZ, 0x3c, !PT ;  /* 0x0000000203038212 */ /* 0x000fc800078e3cff */
[----:B------:R-:W-:-:S04]  /*168a0*/  @!P0 LOP3.LUT R2, R3, R2, RZ, 0x3c, !PT ;  /* 0x0000000203028212 */ /* 0x000fc800078e3cff */
[----:B------:R-:W-:-:S05]  /*168b0*/  @!P0 LOP3.LUT R3, R3, R2, RZ, 0x3c, !PT ;  /* 0x0000000203038212 */ /* 0x000fca00078e3cff */
[----:B------:R-:W-:Y:S04]  /*168c0*/  @!P0 LDGSTS.E.BYPASS.LTC128B.128 [R26+0x22400], desc[UR60][R2.64], !P4 ;  /* 0x22400000021a8fae */ /* 0x000fe8000e101d7c */
[----:B------:R-:W-:Y:S04]  /*168d0*/  @!P0 LDGSTS.E.BYPASS.LTC128B.128 [R26+0x26400], desc[UR60][R2.64+0x80], !P3 ;  /* 0x26400080021a8fae */ /* 0x000fe8000d901d7c */
[----:B------:R-:W-:Y:S04]  /*168e0*/  @!P0 LDGSTS.E.BYPASS.LTC128B.128 [R26+0x2a400], desc[UR60][R2.64+0x100], !P2 ;  /* 0x2a400100021a8fae */ /* 0x000fe8000d101d7c */
[----:B------:R0:W-:Y:S01]  /*168f0*/  @!P0 LDGSTS.E.BYPASS.LTC128B.128 [R26+0x2e400], desc[UR60][R2.64+0x180], !P1 ;  /* 0x2e400180021a8fae */ /* 0x0001e2000c901d7c */
[----:B---3--:R-:W-:Y:S01]  /*16900*/  ISETP.GE.AND P0, PT, R10, R5, PT ;  /* 0x000000050a00720c */ /* 0x008fe20003f06270 */
[----:B----4-:R-:W-:-:S02]  /*16910*/  IMAD.MOV.U32 R10, RZ, RZ, R9 ;  /* 0x000000ffff0a7224 */ /* 0x010fc400078e0009 */
[----:B------:R-:W2:Y:S04]  /*16920*/  LDL.LU R9, [R1+0x30] ;  /* 0x0000300001097983 */ /* 0x000ea80000300800 */
[----:B0-----:R-:W0:Y:S06]  /*16930*/  SHFL.IDX PT, R2, R4, 0x1, 0x181f ;  /* 0x00381f0004027f89 */ /* 0x001e2c00000e0000 */
[----:B0-----:R-:W-:-:S05]  /*16940*/  @!P0 LEA R2, P6, R7, R2, 0x1 ;  /* 0x0000000207028211 */ /* 0x001fca00078c08ff */
[----:B------:R-:W-:Y:S02]  /*16950*/  @!P0 IMAD.X R3, RZ, RZ, R6, P6 ;  /* 0x000000ffff038224 */ /* 0x000fe400030e0606 */
[----:B------:R-:W-:Y:S04]  /*16960*/  SHFL.IDX PT, R6, R0, 0x2, 0x181f ;  /* 0x00581f0000067f89 */ /* 0x000fe800000e0000 */
[----:B------:R-:W-:Y:S04]  /*16970*/  @!P0 LDGSTS.E.BYPASS.LTC128B.128 [R26+0x22c00], desc[UR60][R2.64], !P4 ;  /* 0x22c00000021a8fae */ /* 0x000fe8000e101d7c */
[----:B------:R-:W-:Y:S04]  /*16980*/  @!P0 LDGSTS.E.BYPASS.LTC128B.128 [R26+0x26c00], desc[UR60][R2.64+0x80], !P3 ;  /* 0x26c00080021a8fae */ /* 0x000fe8000d901d7c */
[----:B------:R-:W-:Y:S04]  /*16990*/  @!P0 LDGSTS.E.BYPASS.LTC128B.128 [R26+0x2ac00], desc[UR60][R2.64+0x100], !P2 ;  /* 0x2ac00100021a8fae */ /* 0x000fe8000d101d7c */
[----:B------:R0:W-:Y:S01]  /*169a0*/  @!P0 LDGSTS.E.BYPASS.LTC128B.128 [R26+0x2ec00], desc[UR60][R2.64+0x180], !P1 ;  /* 0x2ec00180021a8fae */ /* 0x0001e2000c901d7c */
[----:B-----5:R-:W-:-:S03]  /*169b0*/  ISETP.GE.AND P0, PT, R8, R5, PT ;  /* 0x000000050800720c */ /* 0x020fc60003f06270 */
[----:B------:R-:W3:Y:S04]  /*169c0*/  LDL.LU R8, [R1+0x38] ;  /* 0x0000380001087983 */ /* 0x000ee80000300800 */
[----:B0-----:R-:W0:Y:S06]  /*169d0*/  SHFL.IDX PT, R2, R4, 0x2, 0x181f ;  /* 0x00581f0004027f89 */ /* 0x001e2c00000e0000 */
[----:B0-----:R-:W-:-:S05]  /*169e0*/  @!P0 LEA R2, P6, R7, R2, 0x1 ;  /* 0x0000000207028211 */ /* 0x001fca00078c08ff */
[----:B------:R-:W-:-:S05]  /*169f0*/  @!P0 IMAD.X R3, RZ, RZ, R6, P6 ;  /* 0x000000ffff038224 */ /* 0x000fca00030e0606 */
[----:B------:R-:W-:Y:S04]  /*16a00*/  @!P0 LDGSTS.E.BYPASS.LTC128B.128 [R26+0x23400], desc[UR60][R2.64], !P4 ;  /* 0x23400000021a8fae */ /* 0x000fe8000e101d7c */
[----:B------:R-:W-:Y:S04]  /*16a10*/  @!P0 LDGSTS.E.BYPASS.LTC128B.128 [R26+0x27400], desc[UR60][R2.64+0x80], !P3 ;  /* 0x27400080021a8fae */ /* 0x000fe8000d901d7c */
[----:B------:R-:W-:Y:S04]  /*16a20*/  @!P0 LDGSTS.E.BYPASS.LTC128B.128 [R26+0x2b400], desc[UR60][R2.64+0x100], !P2 ;  /* 0x2b400100021a8fae */ /* 0x000fe8000d101d7c */
[----:B------:R0:W-:Y:S04]  /*16a30*/  @!P0 LDGSTS.E.BYPASS.LTC128B.128 [R26+0x2f400], desc[UR60][R2.64+0x180], !P1 ;  /* 0x2f400180021a8fae */ /* 0x0001e8000c901d7c */
[----:B------:R-:W-:Y:S04]  /*16a40*/  SHFL.IDX PT, R6, R0, 0x3, 0x181f ;  /* 0x00781f0000067f89 */ /* 0x000fe800000e0000 */
[----:B0-----:R-:W0:Y:S01]  /*16a50*/  SHFL.IDX PT, R2, R4, 0x3, 0x181f ;  /* 0x00781f0004027f89 */ /* 0x001e2200000e0000 */
[----:B------:R-:W-:-:S13]  /*16a60*/  ISETP.GE.AND P0, PT, R11, R5, PT ;  /* 0x000000050b00720c */ /* 0x000fda0003f06270 */
        /* <DEDUP_REMOVED lines=17> */
[----:B--2---:R-:W-:-:S13]  /*16b80*/  ISETP.GE.AND P0, PT, R9, R5, PT ;  /* 0x000000050900720c */ /* 0x004fda0003f06270 */
        /* <DEDUP_REMOVED lines=8> */
[----:B---3--:R-:W-:-:S13]  /*16c10*/  ISETP.GE.AND P0, PT, R8, R5, PT ;  /* 0x000000050800720c */ /* 0x008fda0003f06270 */
[----:B0-----:R-:W-:-:S05]  /*16c20*/  @!P0 LEA R2, P5, R7, R2, 0x1 ;  /* 0x0000000207028211 */ /* 0x001fca00078a08ff */
[----:B------:R-:W-:-:S05]  /*16c30*/  @!P0 IMAD.X R3, RZ, RZ, R6, P5 ;  /* 0x000000ffff038224 */ /* 0x000fca00028e0606 */
[----:B------:R-:W-:Y:S04]  /*16c40*/  @!P0 LDGSTS.E.BYPASS.LTC128B.128 [R26+0x25400], desc[UR60][R2.64], !P4 ;  /* 0x25400000021a8fae */ /* 0x000fe8000e101d7c */
[----:B------:R-:W-:Y:S04]  /*16c50*/  @!P0 LDGSTS.E.BYPASS.LTC128B.128 [R26+0x29400], desc[UR60][R2.64+0x80], !P3 ;  /* 0x29400080021a8fae */ /* 0x000fe8000d901d7c */
[----:B------:R-:W-:Y:S04]  /*16c60*/  @!P0 LDGSTS.E.BYPASS.LTC128B.128 [R26+0x2d400], desc[UR60][R2.64+0x100], !P2 ;  /* 0x2d400100021a8fae */ /* 0x000fe8000d101d7c */
[----:B------:R0:W-:Y:S04]  /*16c70*/  @!P0 LDGSTS.E.BYPASS.LTC128B.128 [R26+0x31400], desc[UR60][R2.64+0x180], !P1 ;  /* 0x31400180021a8fae */ /* 0x0001e8000c901d7c */
[----:B------:R1:W2:Y:S04]  /*16c80*/  SHFL.IDX PT, R6, R0, 0x7, 0x181f ;  /* 0x00f81f0000067f89 */ /* 0x0002a800000e0000 */
[----:B0-----:R1:W0:Y:S02]  /*16c90*/  SHFL.IDX PT, R2, R4, 0x7, 0x181f ;  /* 0x00f81f0004027f89 */ /* 0x00122400000e0000 */
.L_x_1783:
[----:B-1----:R-:W3:Y:S01]  /*16ca0*/  LDL.LU R0, [R1+0x44] ;  /* 0x0000440001007983 */ /* 0x002ee20000300800 */
[----:B------:R-:W-:Y:S01]  /*16cb0*/  BSSY B0, `(.L_x_1607) ;  /* 0x000000c000007945 */ /* 0x000fe20003800000 */
[----:B---3--:R-:W-:-:S13]  /*16cc0*/  ISETP.GE.AND P0, PT, R0, R5, PT ;  /* 0x000000050000720c */ /* 0x008fda0003f06270 */
[----:B------:R-:W-:Y:S05]  /*16cd0*/  @P0 BRA `(.L_x_1608) ;  /* 0x0000000000240947 */ /* 0x000fea0003800000 */
[----:B0-----:R-:W-:-:S05]  /*16ce0*/  LEA R2, P0, R7, R2, 0x1 ;  /* 0x0000000207027211 */ /* 0x001fca00078008ff */
[----:B--2---:R-:W-:-:S05]  /*16cf0*/  IMAD.X R3, RZ, RZ, R6, P0 ;  /* 0x000000ffff037224 */ /* 0x004fca00000e0606 */
[----:B------:R-:W-:Y:S01]  /*16d00*/  @!PT LDS RZ, [RZ] ;  /* 0x00000000fffff984 */ /* 0x000fe20000000800 */
[----:B------:R-:W-:Y:S01]  /*16d10*/  @!PT LDS RZ, [RZ] ;  /* 0x00000000fffff984 */ /* 0x000fe20000000800 */
[----:B------:R-:W-:Y:S01]  /*16d20*/  @!PT LDS RZ, [RZ] ;  /* 0x00000000fffff984 */ /* 0x000fe20000000800 */
[----:B------:R1:W-:Y:S04]  /*16d30*/  LDGSTS.E.BYPASS.LTC128B.128 [R26+0x25c00], desc[UR60][R2.64], !P4 ;  /* 0x25c00000021a7fae */ /* 0x0003e8000e101d7c */
[----:B------:R1:W-:Y:S04]  /*16d40*/  LDGSTS.E.BYPASS.LTC128B.128 [R26+0x29c00], desc[UR60][R2.64+0x80], !P3 ;  /* 0x29c00080021a7fae */ /* 0x0003e8000d901d7c */
[----:B------:R1:W-:Y:S04]  /*16d50*/  LDGSTS.E.BYPASS.LTC128B.128 [R26+0x2dc00], desc[UR60][R2.64+0x100], !P2 ;  /* 0x2dc00100021a7fae */ /* 0x0003e8000d101d7c */
[----:B------:R1:W-:Y:S02]  /*16d60*/  LDGSTS.E.BYPASS.LTC128B.128 [R26+0x31c00], desc[UR60][R2.64+0x180], !P1 ;  /* 0x31c00180021a7fae */ /* 0x0003e4000c901d7c */
.L_x_1608:
[----:B------:R-:W-:Y:S05]  /*16d70*/  BSYNC B0 ;  /* 0x0000000000007941 */ /* 0x000fea0003800000 */
.L_x_1607:
[----:B------:R-:W-:Y:S01]  /*16d80*/  NOP ;  /* 0x0000000000007918 */ /* 0x000fe20000000000 */
[----:B------:R-:W-:-:S13]  /*16d90*/  PLOP3.LUT P0, PT, PT, PT, PT, 0x80, 0x0 ;  /* 0x000000000000781c */ /* 0x000fda0003f0f070 */
.L_x_1609:
[----:B------:R-:W-:Y:S02]  /*16da0*/  PLOP3.LUT P1, PT, P1, P0, PT, 0xa2, 0x0 ;  /* 0x000000000000781c */ /* 0x000fe40000f21472 */
[----:B------:R-:W-:-:S08]  /*16db0*/  @P0 R2UR P1, UR4, R23 ;  /* 0x00000000170402ca */ /* 0x000fd00000020000 */
[----:B------:R-:W-:-:S05]  /*16dc0*/  @P0 PLOP3.LUT P0, PT, P1, PT, PT, 0x80, 0x0 ;  /* 0x000000000000081c */ /* 0x000fca0000f0f070 */
[----:B------:R-:W-:Y:S01]  /*16dd0*/  @!P1 SYNCS.ARRIVE.TRANS64.RED.A0T1 RZ, [UR4+0x32410], RZ ;  /* 0x032410ffffff99a7 */ /* 0x000fe20008200404 */
[----:B------:R-:W-:Y:S07]  /*16de0*/  @!P1 ARRIVES.LDGSTSBAR.64.TRANSCNT [UR4+0x32410] ;  /* 0x03241000ff0099b0 */ /* 0x000fee0008000a84 */
[----:B------:R-:W-:Y:S05]  /*16df0*/  @P0 BRA.U.ANY `(.L_x_1609) ;  /* 0xfffffffd00e80947 */ /* 0x000fea000393ffff */
[----:B01----:R-:W3:Y:S02]  /*16e00*/  LDL.LU R2, [R1+0x40] ;  /* 0x0000400001027983 */ /* 0x003ee40000300800 */
[----:B---3--:R-:W-:-:S04]  /*16e10*/  IADD3 R2, R2, 0x1, RZ ;  /* 0x0000000102027810 */ /* 0x008fc80007ffe0ff */
[----:B------:R-:W-:Y:S01]  /*16e20*/  LEA.HI R0, R2, R2, RZ, 0x1 ;  /* 0x0000000202007211 */ /* 0x000fe200078f08ff */
[----:B------:R0:W-:Y:S03]  /*16e30*/  STL [R1+0x40], R2 ;  /* 0x0000400201007387 */ /* 0x0001e60000100800 */
        /* <DEDUP_REMOVED lines=8> */
.L_x_1784:
[----:B------:R-:W-:Y:S05]  /*16ec0*/  BSYNC B0 ;  /* 0x0000000000007941 */ /* 0x000fea0003800000 */
.L_x_1610:
[----:B------:R-:W3:Y:S02]  /*16ed0*/  LDL R2, [R1+0x68] ;  /* 0x0000680001027983 */ /* 0x000ee40000100800 */
[----:B---3--:R-:W-:-:S13]  /*16ee0*/  ISETP.NE.AND P0, PT, R2, 0x3, PT ;  /* 0x000000030200780c */ /* 0x008fda0003f05270 */
[----:B------:R-:W-:Y:S05]  /*16ef0*/  @!P0 BRA `(.L_x_1612) ;  /* 0x0000000000048947 */ /* 0x000fea0003800000 */
[----:B------:R-:W-:Y:S01]  /*16f00*/  BPT.TRAP 0x1 ;  /* 0x000000040000795c */ /* 0x000fe20000300000 */
.L_x_1612:
[----:B------:R-:W3:Y:S01]  /*16f10*/  LDL.LU R2, [R1+0x64] ;  /* 0x0000640001027983 */ /* 0x000ee20000300800 */
[C---:B------:R-:W-:Y:S01]  /*16f20*/  LOP3.LUT P0, RZ, R22.reuse, 0x8, RZ, 0xc0, !PT ;  /* 0x0000000816ff7812 */ /* 0x040fe2000780c0ff */
[----:B------:R-:W-:Y:S01]  /*16f30*/  BSSY B0, `(.L_x_1613) ;  /* 0x0000008000007945 */ /* 0x000fe20003800000 */
[----:B------:R-:W-:Y:S02]  /*16f40*/  SHF.L.U32 R3, R27, 0x1f, RZ ;  /* 0x0000001f1b037819 */ /* 0x000fe400000006ff */
[----:B0-----:R-:W-:Y:S02]  /*16f50*/  SEL R0, RZ, 0x4, P0 ;  /* 0x00000004ff007807 */ /* 0x001fe40000000000 */
[----:B------:R-:W-:-:S04]  /*16f60*/  LOP3.LUT P1, RZ, R22, 0x10, RZ, 0xc0, !PT ;  /* 0x0000001016ff7812 */ /* 0x000fc8000782c0ff */
[----:B------:R-:W-:Y:S02]  /*16f70*/  SEL R7, RZ, 0x2, P1 ;  /* 0x00000002ff077807 */ /* 0x000fe40000800000 */
[----:B------:R-:W0:Y:S02]  /*16f80*/  SYNCS.PHASECHK.TRANS64.TRYWAIT P0, [R30+URZ+0x32460], R3 ;  /* 0x032460031e0075a7 */ /* 0x000e24000800017f */
[----:B---3--:R-:W-:Y:S01]  /*16f90*/  IADD3 R7, R0, R7, R2 ;  /* 0x0000000700077210 */ /* 0x008fe20007ffe002 */
[----:B0-----:R-:W-:Y:S06]  /*16fa0*/  @!P0 BRA `(.L_x_1614) ;  /* 0x0000005c00348947 */ /* 0x001fec0003800000 */
.L_x_1785:
[----:B------:R-:W-:Y:S05]  /*16fb0*/  BSYNC B0 ;  /* 0x0000000000007941 */ /* 0x000fea0003800000 */
.L_x_1613:
[----:B------:R-:W3:Y:S01]  /*16fc0*/  LDL.LU R0, [R1+0x4c] ;  /* 0x00004c0001007983 */ /* 0x000ee20000300800 */
[----:B------:R-:W-:-:S03]  /*16fd0*/  ULDC.64 UR4, c[0x0][0x328] ;  /* 0x0000ca0000047ab9 */ /* 0x000fc60000000a00 */
[----:B------:R-:W4:Y:S04]  /*16fe0*/  LDL.LU R2, [R1+0x4] ;  /* 0x0000040001027983 */ /* 0x000f280000300800 */
[----:B------:R-:W5:Y:S04]  /*16ff0*/  LDL.LU R5, [R1+0x54] ;  /* 0x0000540001057983 */ /* 0x000f680000300800 */
[----:B------:R-:W2:Y:S01]  /*17000*/  LDL.LU R4, [R1] ;  /* 0x0000000001047983 */ /* 0x000ea20000300800 */
[C---:B------:R-:W-:Y:S02]  /*17010*/  LOP3.LUT P1, RZ, R22.reuse, 0x4, RZ, 0xc0, !PT ;  /* 0x0000000416ff7812 */ /* 0x040fe4000782c0ff */
[----:B------:R-:W-:Y:S01]  /*17020*/  LOP3.LUT P4, RZ, R22, 0x1, RZ, 0xc0, !PT ;  /* 0x0000000116ff7812 */ /* 0x000fe2000788c0ff */
[----:B---3--:R-:W-:-:S04]  /*17030*/  IMAD R0, R0, UR4, RZ ;  /* 0x0000000400007c24 */ /* 0x008fc8000f8e02ff */
[C---:B----4-:R-:W-:Y:S02]  /*17040*/  IMAD R0, R2.reuse, UR5, R0 ;  /* 0x0000000502007c24 */ /* 0x050fe4000f8e0200 */
[----:B0-----:R-:W-:Y:S01]  /*17050*/  IMAD.WIDE.U32 R2, R2, UR4, RZ ;  /* 0x0000000402027c25 */ /* 0x001fe2000f8e00ff */
[----:B------:R-:W-:-:S03]  /*17060*/  ULDC.64 UR4, c[0x0][0x338] ;  /* 0x0000ce0000047ab9 */ /* 0x000fc60000000a00 */
[----:B------:R-:W-:Y:S02]  /*17070*/  IMAD.IADD R3, R3, 0x1, R0 ;  /* 0x0000000103037824 */ /* 0x000fe400078e0200 */
[----:B-----5:R-:W-:Y:S02]  /*17080*/  IMAD R0, R5, UR4, RZ ;  /* 0x0000000405007c24 */ /* 0x020fe4000f8e02ff */
[----:B--2---:R-:W-:-:S04]  /*17090*/  IMAD.WIDE.U32 R2, R4, UR4, R2 ;  /* 0x0000000404027c25 */ /* 0x004fc8000f8e0002 */
[----:B------:R-:W-:Y:S01]  /*170a0*/  IMAD R5, R4, UR5, R0 ;  /* 0x0000000504057c24 */ /* 0x000fe2000f8e0200 */
[----:B------:R-:W-:Y:S01]  /*170b0*/  ULDC.64 UR4, c[0x0][0x330] ;  /* 0x0000cc0000047ab9 */ /* 0x000fe20000000a00 */
[----:B------:R-:W-:Y:S01]  /*170c0*/  SEL R0, RZ, 0x8, P1 ;  /* 0x00000008ff007807 */ /* 0x000fe20000800000 */
[----:B------:R-:W-:Y:S02]  /*170d0*/  IMAD R4, R25, 0x6000, R33 ;  /* 0x0000600019047824 */ /* 0x000fe400078e0221 */
[----:B------:R-:W-:Y:S02]  /*170e0*/  IMAD.IADD R3, R3, 0x1, R5 ;  /* 0x0000000103037824 */ /* 0x000fe400078e0205 */
[----:B------:R-:W-:Y:S02]  /*170f0*/  IMAD R5, R29, UR4, RZ ;  /* 0x000000041d057c24 */ /* 0x000fe4000f8e02ff */
[----:B------:R-:W-:-:S04]  /*17100*/  IMAD.WIDE.U32 R2, R18, UR4, R2 ;  /* 0x0000000412027c25 */ /* 0x000fc8000f8e0002 */
[----:B------:R-:W-:Y:S01]  /*17110*/  IMAD R5, R18, UR5, R5 ;  /* 0x0000000512057c24 */ /* 0x000fe2000f8e0205 */
[----:B------:R-:W-:Y:S01]  /*17120*/  ULDC.64 UR4, c[0x0][0x318] ;  /* 0x0000c60000047ab9 */ /* 0x000fe20000000a00 */
[----:B------:R-:W-:Y:S02]  /*17130*/  IMAD.IADD R7, R7, 0x1, R0 ;  /* 0x0000000107077824 */ /* 0x000fe400078e0200 */
        /* <DEDUP_REMOVED lines=8> */
[----:B------:R-:W-:Y:S01]  /*171c0*/  SHFL.IDX PT, R3, R6, RZ, 0x181f ;  /* 0x00181fff06037589 */ /* 0x000fe200000e0000 */
[----:B------:R-:W-:-:S03]  /*171d0*/  LOP3.LUT P1, RZ, R7, 0x4, RZ, 0xc0, !PT ;  /* 0x0000000407ff7812 */ /* 0x000fc6000782c0ff */
[----:B------:R-:W-:Y:S01]  /*171e0*/  SHFL.IDX PT, R14, R5, 0x1, 0x181f ;  /* 0x00381f00050e7f89 */ /* 0x000fe200000e0000 */
[----:B------:R-:W-:Y:S01]  /*171f0*/  ISETP.LT.OR P3, PT, R31, 0x1, !P1 ;  /* 0x000000011f00780c */ /* 0x000fe20004f61670 */
[----:B0-----:R-:W-:Y:S02]  /*17200*/  IMAD.SHL.U32 R8, R2, 0x8, RZ ;  /* 0x0000000802087824 */ /* 0x001fe400078e00ff */
[----:B------:R-:W0:Y:S03]  /*17210*/  SHFL.IDX PT, R2, R5, RZ, 0x181f ;  /* 0x00181fff05027589 */ /* 0x000e2600000e0000 */
[----:B------:R-:W-:-:S05]  /*17220*/  LOP3.LUT R8, R8, 0x38, RZ, 0xc0, !PT ;  /* 0x0000003808087812 */ /* 0x000fca00078ec0ff */
[----:B------:R-:W-:-:S05]  /*17230*/  IMAD.SHL.U32 R0, R8, 0x2, RZ ;  /* 0x0000000208007824 */ /* 0x000fca00078e00ff */
[----:B0-----:R-:W-:-:S05]  /*17240*/  IADD3 R2, P0, R2, R0, RZ ;  /* 0x0000000002027210 */ /* 0x001fca0007f1e0ff */
[----:B------:R-:W-:Y:S01]  /*17250*/  IMAD.X R3, RZ, RZ, R3, P0 ;  /* 0x000000ffff037224 */ /* 0x000fe200000e0603 */
        /* <DEDUP_REMOVED lines=8> */
[----:B------:R-:W-:-:S03]  /*172e0*/  IADD3 R8, P3, R14, R0, RZ ;  /* 0x000000000e087210 */ /* 0x000fc60007f7e0ff */
        /* <DEDUP_REMOVED lines=48> */
.L_x_1799:
        /* <DEDUP_REMOVED lines=15> */
.L_x_1616:
        /* <DEDUP_REMOVED lines=11> */
.L_x_1617:
[----:B------:R-:W2:Y:S01]  /*17790*/  LDL.LU R2, [R1+0x14] ;  /* 0x0000140001027983 */ /* 0x000ea20000300800 */
[----:B------:R0:W-:Y:S01]  /*177a0*/  SYNCS.ARRIVE.TRANS64.A1T0 RZ, [R30+URZ+0x32450], RZ ;  /* 0x032450ff1eff79a7 */ /* 0x0001e2000810003f */
[----:B------:R-:W-:Y:S01]  /*177b0*/  BSSY B0, `(.L_x_1618) ;  /* 0x00000e1000007945 */ /* 0x000fe20003800000 */
[----:B--2---:R-:W-:-:S13]  /*177c0*/  ISETP.GE.AND P0, PT, R2, 0x61, PT ;  /* 0x000000610200780c */ /* 0x004fda0003f06270 */
[----:B0-----:R-:W-:Y:S05]  /*177d0*/  @!P0 BRA `(.L_x_1619) ;  /* 0x0000000c00788947 */ /* 0x001fea0003800000 */
[----:B------:R-:W2:Y:S02]  /*177e0*/  LDL.LU R2, [R1+0x48] ;  /* 0x0000480001027983 */ /* 0x000ea40000300800 */
[----:B--2---:R-:W-:-:S07]  /*177f0*/  VIADD R10, R2, 0xfffffffe ;  /* 0xfffffffe020a7836 */ /* 0x004fce0000000000 */
.L_x_1632:
[----:B--2---:R-:W2:Y:S01]  /*17800*/  LDL R12, [R1+0x68] ;  /* 0x00006800010c7983 */ /* 0x004ea20000100800 */
[----:B0-----:R-:W0:Y:S01]  /*17810*/  LDC R6, c[0x0][0x430] ;  /* 0x00010c00ff067b82 */ /* 0x001e220000000800 */
[----:B------:R-:W1:Y:S01]  /*17820*/  S2R R2, SR_TID.X ;  /* 0x0000000000027919 */ /* 0x000e620000002100 */
[----:B---3--:R-:W3:Y:S01]  /*17830*/  S2R R3, SR_TID.X ;  /* 0x0000000000037919 */ /* 0x008ee20000002100 */
[----:B0-----:R-:W-:Y:S02]  /*17840*/  ISETP.NE.AND P0, PT, R6, 0x1, PT ;  /* 0x000000010600780c */ /* 0x001fe40003f05270 */
[----:B-1----:R-:W-:Y:S01]  /*17850*/  LOP3.LUT R2, R2, 0x7f, RZ, 0xc0, !PT ;  /* 0x0000007f02027812 */ /* 0x002fe200078ec0ff */
[----:B---3--:R-:W-:-:S03]  /*17860*/  IMAD.SHL.U32 R4, R3, 0x10, RZ ;  /* 0x0000001003047824 */ /* 0x008fc600078e00ff */
[----:B------:R-:W-:-:S07]  /*17870*/  SHF.R.U32.HI R2, RZ, 0x3, R2 ;  /* 0x00000003ff027819 */ /* 0x000fce0000011602 */
[----:B------:R-:W0:Y:S01]  /*17880*/  @P0 LDC R3, c[0x0][0x438] ;  /* 0x00010e00ff030b82 */ /* 0x000e220000000800 */
[----:B------:R-:W-:-:S04]  /*17890*/  LOP3.LUT R4, R2, 0x70, R4, 0xf8, !PT ;  /* 0x0000007002047812 */ /* 0x000fc800078ef804 */
[----:B------:R-:W-:-:S03]  /*178a0*/  ISETP.GT.U32.AND P1, PT, R4, 0x5f, PT ;  /* 0x0000005f0400780c */ /* 0x000fc60003f24070 */
[----:B------:R-:W1:Y:S01]  /*178b0*/  @P0 LDC R2, c[0x0][0x434] ;  /* 0x00010d00ff020b82 */ /* 0x000e620000000800 */
[----:B------:R-:W-:-:S04]  /*178c0*/  IMAD R7, R10, 0x60, R34 ;  /* 0x000000600a077824 */ /* 0x000fc800078e0222 */
[----:B------:R-:W-:-:S05]  /*178d0*/  IMAD.IADD R7, R4, 0x1, R7 ;  /* 0x0000000104077824 */ /* 0x000fca00078e0207 */
        /* <DEDUP_REMOVED lines=10> */
[----:B----4-:R-:W-:-:S04]  /*17980*/  @!P1 LEA R8, P0, R2, R8, 0x2 ;  /* 0x0000000802089211 */ /* 0x010fc800078010ff */
[----:B------:R-:W-:Y:S01]  /*17990*/  @!P1 IADD3 R3, R5, R3, RZ ;  /* 0x0000000305039210 */ /* 0x000fe20007ffe0ff */
[----:B------:R-:W-:-:S03]  /*179a0*/  IMAD.MOV.U32 R5, RZ, RZ, RZ ;  /* 0x000000ffff057224 */ /* 0x000fc600078e00ff */
[----:B------:R-:W-:Y:S01]  /*179b0*/  @!P1 LEA.HI.X R9, R2, R9, R3, 0x2, P0 ;  /* 0x0000000902099211 */ /* 0x000fe200000f1403 */
[----:B------:R-:W-:-:S04]  /*179c0*/  VIADD R25, R25, 0x1 ;  /* 0x0000000119197836 */ /* 0x000fc80000000000 */
[----:B------:R0:W5:Y:S01]  /*179d0*/  @!P1 LDG.E R5, desc[UR60][R8.64] ;  /* 0x0000003c08059981 */ /* 0x000162000c1e1900 */
[----:B------:R-:W-:-:S04]  /*179e0*/  ISETP.NE.AND P0, PT, R25, 0x2, PT ;  /* 0x000000021900780c */ /* 0x000fc80003f05270 */
[----:B------:R-:W-:Y:S01]  /*179f0*/  SEL R2, RZ, 0x1, P0 ;  /* 0x00000001ff027807 */ /* 0x000fe20000000000 */
[----:B------:R-:W-:-:S03]  /*17a00*/  IMAD.MOV R3, RZ, RZ, -R11 ;  /* 0x000000ffff037224 */ /* 0x000fc600078e0a0b */
[----:B------:R-:W-:Y:S01]  /*17a10*/  LOP3.LUT R27, R27, R2, RZ, 0x3c, !PT ;  /* 0x000000021b1b7212 */ /* 0x000fe200078e3cff */
[----:B------:R-:W-:Y:S01]  /*17a20*/  IMAD.MOV.U32 R2, RZ, RZ, R10 ;  /* 0x000000ffff027224 */ /* 0x000fe200078e000a */
[----:B------:R-:W-:Y:S05]  /*17a30*/  YIELD ;  /* 0x0000000000007946 */ /* 0x000fea0003800000 */
[----:B------:R-:W-:Y:S01]  /*17a40*/  SEL R25, R25, RZ, P0 ;  /* 0x000000ff19197207 */ /* 0x000fe20000000000 */
[----:B------:R-:W-:Y:S01]  /*17a50*/  IMAD R6, R6, R3, R7 ;  /* 0x0000000306067224 */ /* 0x000fe200078e0207 */
[----:B------:R-:W-:Y:S01]  /*17a60*/  ISETP.GT.AND P2, PT, R2, RZ, PT ;  /* 0x000000ff0200720c */ /* 0x000fe20003f44270 */
[----:B------:R-:W-:Y:S01]  /*17a70*/  VIADD R10, R10, 0xffffffff ;  /* 0xffffffff0a0a7836 */ /* 0x000fe20000000000 */
[----:B--2---:R-:W-:-:S13]  /*17a80*/  ISETP.NE.AND P1, PT, R12, 0x3, PT ;  /* 0x000000030c00780c */ /* 0x004fda0003f25270 */
[----:B0-----:R-:W-:Y:S05]  /*17a90*/  @!P1 BRA `(.L_x_1620) ;  /* 0x0000000000049947 */ /* 0x001fea0003800000 */
[----:B------:R-:W-:Y:S01]  /*17aa0*/  BPT.TRAP 0x1 ;  /* 0x000000040000795c */ /* 0x000fe20000300000 */
.L_x_1620:
[----:B------:R-:W-:Y:S01]  /*17ab0*/  IMAD R4, R25, 0x8, R23 ;  /* 0x0000000819047824 */ /* 0x000fe200078e0217 */
[----:B------:R-:W-:Y:S01]  /*17ac0*/  SHF.L.U32 R21, R27, 0x1f, RZ ;  /* 0x0000001f1b157819 */ /* 0x000fe200000006ff */
[----:B------:R-:W-:Y:S01]  /*17ad0*/  BSSY B1, `(.L_x_1621) ;  /* 0x0000004000017945 */ /* 0x000fe20003800000 */
[----:B------:R-:W-:Y:S02]  /*17ae0*/  SHF.R.S32.HI R17, RZ, 0x1f, R6 ;  /* 0x0000001fff117819 */ /* 0x000fe40000011406 */
[----:B------:R-:W0:Y:S02]  /*17af0*/  SYNCS.PHASECHK.TRANS64.TRYWAIT P0, [R4+URZ+0x32440], R21 ;  /* 0x03244015040075a7 */ /* 0x000e24000800017f */
[----:B0-----:R-:W-:Y:S05]  /*17b00*/  @!P0 BRA `(.L_x_1622) ;  /* 0x0000005800b48947 */ /* 0x001fea0003800000 */
.L_x_1800:
[----:B------:R-:W-:Y:S05]  /*17b10*/  BSYNC B1 ;  /* 0x0000000000017941 */ /* 0x000fea0003800000 */
.L_x_1621:
        /* <DEDUP_REMOVED lines=52> */
.L_x_1814:
        /* <DEDUP_REMOVED lines=8> */
.L_x_1624:
        /* <DEDUP_REMOVED lines=11> */
.L_x_1625:
[----:B------:R2:W-:Y:S01]  /*17f90*/  SYNCS.ARRIVE.TRANS64.A1T0 RZ, [R4+URZ+0x32430], RZ ;  /* 0x032430ff04ff79a7 */ /* 0x0005e2000810003f */
[----:B------:R-:W-:Y:S05]  /*17fa0*/  @!P3 BRA `(.L_x_1626) ;  /* 0x000000000004b947 */ /* 0x000fea0003800000 */
[----:B------:R-:W-:Y:S01]  /*17fb0*/  BPT.TRAP 0x1 ;  /* 0x000000040000795c */ /* 0x000fe20000300000 */
.L_x_1626:
[----:B------:R-:W3:Y:S01]  /*17fc0*/  SYNCS.PHASECHK.TRANS64.TRYWAIT P0, [R4+URZ+0x32460], R21 ;  /* 0x03246015040075a7 */ /* 0x000ee2000800017f */
[----:B------:R-:W-:Y:S04]  /*17fd0*/  BSSY B1, `(.L_x_1627) ;  /* 0x0000002000017945 */ /* 0x000fe80003800000 */
[----:B---3--:R-:W-:Y:S05]  /*17fe0*/  @!P0 BRA `(.L_x_1628) ;  /* 0x0000005c00348947 */ /* 0x008fea0003800000 */
.L_x_1815:
[----:B------:R-:W-:Y:S05]  /*17ff0*/  BSYNC B1 ;  /* 0x0000000000017941 */ /* 0x000fea0003800000 */
.L_x_1627:
[----:B------:R-:W-:Y:S01]  /*18000*/  ULDC.64 UR4, c[0x0][0x328] ;  /* 0x0000ca0000047ab9 */ /* 0x000fe20000000a00 */
[C---:B------:R-:W-:Y:S01]  /*18010*/  LOP3.LUT P5, RZ, R22.reuse, 0x1, RZ, 0xc0, !PT ;  /* 0x0000000116ff7812 */ /* 0x040fe200078ac0ff */
[----:B------:R-:W-:Y:S01]  /*18020*/  IMAD R17, R17, UR4, RZ ;  /* 0x0000000411117c24 */ /* 0x000fe2000f8e02ff */
[----:B------:R-:W-:Y:S01]  /*18030*/  LOP3.LUT P4, RZ, R22, 0x10, RZ, 0xc0, !PT ;  /* 0x0000001016ff7812 */ /* 0x000fe2000788c0ff */
[----:B------:R-:W-:Y:S01]  /*18040*/  IMAD.WIDE.U32 R2, R6, UR4, RZ ;  /* 0x0000000406027c25 */ /* 0x000fe2000f8e00ff */
[C---:B------:R-:W-:Y:S02]  /*18050*/  LOP3.LUT P3, RZ, R22.reuse, 0x8, RZ, 0xc0, !PT ;  /* 0x0000000816ff7812 */ /* 0x040fe4000786c0ff */
[----:B------:R-:W-:Y:S01]  /*18060*/  LOP3.LUT P1, RZ, R22, 0x4, RZ, 0xc0, !PT ;  /* 0x0000000416ff7812 */ /* 0x000fe2000782c0ff */
[----:B------:R-:W-:Y:S01]  /*18070*/  IMAD R17, R6, UR5, R17 ;  /* 0x0000000506117c24 */ /* 0x000fe2000f8e0211 */
[----:B------:R-:W-:Y:S01]  /*18080*/  ULDC.64 UR4, c[0x0][0x338] ;  /* 0x0000ce0000047ab9 */ /* 0x000fe20000000a00 */
[----:B------:R-:W-:-:S02]  /*18090*/  IMAD R6, R25, 0x6000, R33 ;  /* 0x0000600019067824 */ /* 0x000fc400078e0221 */
        /* <DEDUP_REMOVED lines=15> */
[----:B------:R-:W4:Y:S01]  /*18190*/  SHFL.IDX PT, R14, R5, RZ, 0x181f ;  /* 0x00181fff050e7589 */ /* 0x000f2200000e0000 */
[----:B------:R-:W-:-:S03]  /*181a0*/  IMAD R6, R6, 0x2, R23 ;  /* 0x0000000206067824 */ /* 0x000fc600078e0217 */
[----:B------:R-:W5:Y:S04]  /*181b0*/  SHFL.IDX PT, R3, R7, RZ, 0x181f ;  /* 0x00181fff07037589 */ /* 0x000f6800000e0000 */
[----:B-1----:R-:W-:Y:S01]  /*181c0*/  SHFL.IDX PT, R8, R7, 0x1, 0x181f ;  /* 0x00381f0007087f89 */ /* 0x002fe200000e0000 */
[----:B----4-:R-:W-:-:S03]  /*181d0*/  IADD3 R2, P0, R14, R0, RZ ;  /* 0x000000000e027210 */ /* 0x010fc60007f1e0ff */
[----:B------:R-:W1:Y:S01]  /*181e0*/  SHFL.IDX PT, R14, R5, 0x1, 0x181f ;  /* 0x00381f00050e7f89 */ /* 0x000e6200000e0000 */
[----:B-----5:R-:W-:-:S05]  /*181f0*/  IADD3.X R3, RZ, R3, RZ, P0, !PT ;  /* 0x00000003ff037210 */ /* 0x020fca00007fe4ff */
        /* <DEDUP_REMOVED lines=36> */
.L_x_1829:
        /* <DEDUP_REMOVED lines=11> */
.L_x_1630:
        /* <DEDUP_REMOVED lines=11> */
.L_x_1631:
[----:B------:R0:W-:Y:S01]  /*185a0*/  SYNCS.ARRIVE.TRANS64.A1T0 RZ, [R4+URZ+0x32450], RZ ;  /* 0x032450ff04ff79a7 */ /* 0x0001e2000810003f */
[----:B------:R-:W-:Y:S05]  /*185b0*/  @P2 BRA `(.L_x_1632) ;  /* 0xfffffff000902947 */ /* 0x000fea000383ffff */
.L_x_1619:
[----:B------:R-:W-:Y:S05]  /*185c0*/  BSYNC B0 ;  /* 0x0000000000007941 */ /* 0x000fea0003800000 */
.L_x_1618:
        /* <DEDUP_REMOVED lines=21> */
.L_x_1634:
[----:B------:R-:W-:Y:S05]  /*18720*/  BSYNC B0 ;  /* 0x0000000000007941 */ /* 0x000fea0003800000 */
.L_x_1633:
[----:B------:R-:W-:-:S07]  /*18730*/  SEL R25, R25, RZ, P0 ;  /* 0x000000ff19197207 */ /* 0x000fce0000000000 */
.L_x_1587:
[----:B------:R-:W-:Y:S05]  /*18740*/  BSYNC B7 ;  /* 0x0000000000077941 */ /* 0x000fea0003800000 */
.L_x_1585:
        /* <DEDUP_REMOVED lines=8> */
[----:B------:R0:W1:Y:S01]  /*187d0*/  LDS.128 R16, [R23+0x324d0] ;  /* 0x0324d00017107984 */ /* 0x0000620000000c00 */
[----:B------:R-:W-:Y:S06]  /*187e0*/  BAR.ARV 0x4, 0x180 ;  /* 0x0106000000007b1d */ /* 0x000fec0000002000 */
[----:B------:R-:W-:Y:S05]  /*187f0*/  BRA `(.L_x_1636) ;  /* 0x0000000800407947 */ /* 0x000fea0003800000 */
.L_x_1635:
        /* <DEDUP_REMOVED lines=36> */
.L_x_1839:
[----:B------:R-:W-:Y:S02]  /*18a40*/  ULDC UR4, c[0x0][0xd38] ;  /* 0x00034e0000047ab9 */ /* 0x000fe40000000800 */
[----:B------:R-:W-:-:S04]  /*18a50*/  IMAD.U32 R7, RZ, RZ, UR4 ;  /* 0x00000004ff077e24 */ /* 0x000fc8000f8e00ff */
[----:B-1----:R-:W-:-:S04]  /*18a60*/  IMAD R14, R14, R7, RZ ;  /* 0x000000070e0e7224 */ /* 0x002fc800078e02ff */
[----:B------:R-:W-:-:S05]  /*18a70*/  IMAD.IADD R9, R4, 0x1, R14 ;  /* 0x0000000104097824 */ /* 0x000fca00078e020e */
[----:B------:R-:W-:-:S13]  /*18a80*/  ISETP.GT.AND P6, PT, R9, R0, PT ;  /* 0x000000000900720c */ /* 0x000fda0003fc4270 */
[----:B------:R-:W-:Y:S05]  /*18a90*/  @P6 BRA `(.L_x_1638) ;  /* 0x00000000009c6947 */ /* 0x000fea0003800000 */
.L_x_1643:
[----:B0-----:R-:W0:Y:S01]  /*18aa0*/  LDC R2, c[0x0][0xd3c] ;  /* 0x00034f00ff027b82 */ /* 0x001e220000000800 */
[----:B------:R-:W-:-:S05]  /*18ab0*/  VIADD R19, R19, 0x1f ;  /* 0x0000001f13137836 */ /* 0x000fca0000000000 */
[----:B0-----:R-:W-:-:S13]  /*18ac0*/  ISETP.GE.AND P6, PT, R19, R2, PT ;  /* 0x000000021300720c */ /* 0x001fda0003fc6270 */
[----:B------:R-:W-:Y:S05]  /*18ad0*/  @P6 BRA `(.L_x_1639) ;  /* 0x0000000400446947 */ /* 0x000fea0003800000 */
[----:B------:R-:W0:Y:S01]  /*18ae0*/  S2R R3, SR_TID.X ;  /* 0x0000000000037919 */ /* 0x000e220000002100 */
[----:B------:R-:W-:Y:S01]  /*18af0*/  BSSY B0, `(.L_x_1640) ;  /* 0x0000009000007945 */ /* 0x000fe20003800000 */
[----:B------:R-:W-:Y:S01]  /*18b00*/  IMAD.MOV.U32 R5, RZ, RZ, RZ ;  /* 0x000000ffff057224 */ /* 0x000fe200078e00ff */
[----:B0-----:R-:W-:-:S04]  /*18b10*/  LOP3.LUT R3, R3, 0x1f, RZ, 0xc0, !PT ;  /* 0x0000001f03037812 */ /* 0x001fc800078ec0ff */
[----:B------:R-:W-:-:S04]  /*18b20*/  IADD3 R7, R19, R3, RZ ;  /* 0x0000000313077210 */ /* 0x000fc80007ffe0ff */
[----:B------:R-:W-:-:S13]  /*18b30*/  ISETP.GE.OR P6, PT, R7, R2, !P0 ;  /* 0x000000020700720c */ /* 0x000fda00047c6670 */
[----:B------:R-:W-:Y:S05]  /*18b40*/  @P6 BRA `(.L_x_1641) ;  /* 0x00000000000c6947 */ /* 0x000fea0003800000 */
[----:B------:R-:W0:Y:S02]  /*18b50*/  LDC.64 R2, c[0x0][0xd80] ;  /* 0x00036000ff027b82 */ /* 0x000e240000000a00 */
[----:B0-----:R-:W-:-:S05]  /*18b60*/  IMAD.WIDE R2, R7, 0x4, R2 ;  /* 0x0000000407027825 */ /* 0x001fca00078e0202 */
[----:B------:R0:W5:Y:S02]  /*18b70*/  LDG.E R5, desc[UR60][R2.64] ;  /* 0x0000003c02057981 */ /* 0x000164000c1e1900 */
.L_x_1641:
[----:B------:R-:W-:Y:S05]  /*18b80*/  BSYNC B0 ;  /* 0x0000000000007941 */ /* 0x000fea0003800000 */
.L_x_1640:
        /* <DEDUP_REMOVED lines=18> */
.L_x_1847:
[----:B------:R-:W-:Y:S02]  /*18cb0*/  ULDC UR4, c[0x0][0xd38] ;  /* 0x00034e0000047ab9 */ /* 0x000fe40000000800 */
[----:B------:R-:W-:-:S04]  /*18cc0*/  IMAD.U32 R7, RZ, RZ, UR4 ;  /* 0x00000004ff077e24 */ /* 0x000fc8000f8e00ff */
[----:B-1----:R-:W-:-:S04]  /*18cd0*/  IMAD R14, R14, R7, RZ ;  /* 0x000000070e0e7224 */ /* 0x002fc800078e02ff */
[----:B------:R-:W-:-:S05]  /*18ce0*/  IMAD.IADD R9, R14, 0x1, R9 ;  /* 0x000000010e097824 */ /* 0x000fca00078e0209 */
[----:B------:R-:W-:-:S13]  /*18cf0*/  ISETP.GT.AND P6, PT, R9, R0, PT ;  /* 0x000000000900720c */ /* 0x000fda0003fc4270 */
[----:B------:R-:W-:Y:S05]  /*18d00*/  @!P6 BRA `(.L_x_1643) ;  /* 0xfffffffc0064e947 */ /* 0x000fea000383ffff */
.L_x_1638:
        /* <DEDUP_REMOVED lines=8> */
.L_x_1851:
[----:B------:R-:W-:Y:S01]  /*18d90*/  ISETP.NE.AND P0, PT, R3, RZ, PT ;  /* 0x000000ff0300720c */ /* 0x000fe20003f05270 */
[----:B------:R-:W-:-:S12]  /*18da0*/  IMAD.MOV.U32 R14, RZ, RZ, RZ ;  /* 0x000000ffff0e7224 */ /* 0x000fd800078e00ff */
[----:B------:R-:W-:Y:S05]  /*18db0*/  @!P0 BRA `(.L_x_1645) ;  /* 0x0000000000108947 */ /* 0x000fea0003800000 */
[----:B------:R-:W-:Y:S01]  /*18dc0*/  UMOV UR4, 0xffffffff ;  /* 0xffffffff00047882 */ /* 0x000fe20000000000 */
[----:B------:R-:W-:Y:S02]  /*18dd0*/  VIADD R12, R4, 0xffffffff ;  /* 0xffffffff040c7836 */ /* 0x000fe40000000000 */
[----:B------:R-:W-:Y:S05]  /*18de0*/  BRA.DIV UR4, `(.L_x_1646) ;  /* 0x0000005e04b87947 */ /* 0x000fea000b800000 */
[----:B------:R3:W4:Y:S02]  /*18df0*/  SHFL.IDX PT, R14, R2, R12, 0x1f ;  /* 0x00001f0c020e7589 */ /* 0x00072400000e0000 */
.L_x_1645:
        /* <DEDUP_REMOVED lines=24> */
[----:B------:R-:W-:-:S05]  /*18f80*/  @P0 VIADD R3, R3, 0x1 ;  /* 0x0000000103030836 */ /* 0x000fca0000000000 */
[----:B------:R-:W-:Y:S02]  /*18f90*/  @!P2 IADD3 R3, -R3, RZ, RZ ;  /* 0x000000ff0303a210 */ /* 0x000fe40007ffe1ff */
[----:B------:R-:W-:-:S05]  /*18fa0*/  @!P1 LOP3.LUT R3, RZ, R5, RZ, 0x33, !PT ;  /* 0x00000005ff039212 */ /* 0x000fca00078e33ff */
[--C-:B------:R-:W-:Y:S02]  /*18fb0*/  IMAD.MOV R0, RZ, RZ, -R3.reuse ;  /* 0x000000ffff007224 */ /* 0x100fe400078e0a03 */
[----:B------:R-:W-:Y:S02]  /*18fc0*/  IMAD.MOV.U32 R18, RZ, RZ, R3 ;  /* 0x000000ffff127224 */ /* 0x000fe400078e0003 */
[----:B------:R-:W-:Y:S01]  /*18fd0*/  IMAD R17, R5, R0, R10 ;  /* 0x0000000005117224 */ /* 0x000fe200078e020a */
[----:B------:R-:W-:Y:S06]  /*18fe0*/  BRA `(.L_x_1647) ;  /* 0x00000000001c7947 */ /* 0x000fec0003800000 */
.L_x_1639:
[----:B------:R-:W-:Y:S01]  /*18ff0*/  UMOV UR4, URZ ;  /* 0x0000003f00047c82 */ /* 0x000fe20008000000 */
[----:B------:R-:W-:Y:S01]  /*19000*/  UMOV UR5, URZ ;  /* 0x0000003f00057c82 */ /* 0x000fe20008000000 */
[----:B------:R-:W-:Y:S01]  /*19010*/  ULDC UR6, c[0x0][0xd3c] ;  /* 0x00034f0000067ab9 */ /* 0x000fe20000000800 */
[----:B------:R-:W-:Y:S02]  /*19020*/  IMAD.MOV.U32 R16, RZ, RZ, R0 ;  /* 0x000000ffff107224 */ /* 0x000fe400078e0000 */
[----:B------:R-:W-:Y:S02]  /*19030*/  IMAD.U32 R17, RZ, RZ, UR4 ;  /* 0x00000004ff117e24 */ /* 0x000fe4000f8e00ff */
[----:B------:R-:W-:Y:S02]  /*19040*/  IMAD.U32 R18, RZ, RZ, UR5 ;  /* 0x00000005ff127e24 */ /* 0x000fe4000f8e00ff */
[----:B------:R-:W-:-:S07]  /*19050*/  IMAD.U32 R19, RZ, RZ, UR6 ;  /* 0x00000006ff137e24 */ /* 0x000fce000f8e00ff */
.L_x_1647:
        /* <DEDUP_REMOVED lines=10> */
.L_x_1636:
[----:B------:R-:W-:Y:S02]  /*19100*/  ULDC UR4, c[0x0][0xd3c] ;  /* 0x00034f0000047ab9 */ /* 0x000fe40000000800 */
[----:B-1----:R-:W-:-:S13]  /*19110*/  ISETP.GE.AND P0, PT, R19, UR4, PT ;  /* 0x0000000413007c0c */ /* 0x002fda000bf06270 */
[----:B------:R-:W-:Y:S05]  /*19120*/  @!P0 BRA `(.L_x_1648) ;  /* 0xffffff9c00048947 */ /* 0x000fea000383ffff */
[----:B------:R-:W-:Y:S05]  /*19130*/  BSYNC B8 ;  /* 0x0000000000087941 */ /* 0x000fea0003800000 */
.L_x_1543:
[----:B-1----:R-:W5:Y:S01]  /*19140*/  LDL.LU R0, [R1+0x40] ;  /* 0x0000400001007983 */ /* 0x002f620000300800 */
[----:B------:R-:W-:Y:S01]  /*19150*/  BSSY B0, `(.L_x_1649) ;  /* 0x000000b000007945 */ /* 0x000fe20003800000 */
[----:B------:R-:W1:Y:S01]  /*19160*/  S2R R5, SR_CgaCtaId ;  /* 0x0000000000057919 */ /* 0x000e620000008800 */
[----:B-----5:R-:W-:-:S05]  /*19170*/  VIADD R0, R0, 0x1 ;  /* 0x0000000100007836 */ /* 0x020fca0000000000 */
[----:B------:R-:W-:-:S04]  /*19180*/  LEA.HI R2, R0, R0, RZ, 0x1 ;  /* 0x0000000000027211 */ /* 0x000fc800078f08ff */
[----:B------:R-:W-:Y:S02]  /*19190*/  LOP3.LUT R3, R2, 0xfffffffe, RZ, 0xc0, !PT ;  /* 0xfffffffe02037812 */ /* 0x000fe400078ec0ff */
[----:B------:R-:W-:-:S03]  /*191a0*/  MOV R2, 0x400 ;  /* 0x0000040000027802 */ /* 0x000fc60000000f00 */
[----:B------:R-:W-:Y:S01]  /*191b0*/  IMAD.IADD R0, R0, 0x1, -R3 ;  /* 0x0000000100007824 */ /* 0x000fe200078e0a03 */
[----:B-1----:R-:W-:-:S04]  /*191c0*/  LEA R5, R5, R2, 0x18 ;  /* 0x0000000205057211 */ /* 0x002fc800078ec0ff */
[----:B------:R-:W-:-:S04]  /*191d0*/  SHF.L.U32 R0, R0, 0x1f, RZ ;  /* 0x0000001f00007819 */ /* 0x000fc800000006ff */
[----:B------:R-:W1:Y:S02]  /*191e0*/  SYNCS.PHASECHK.TRANS64.TRYWAIT P0, [R5+URZ+0x32420], R0 ;  /* 0x03242000050075a7 */ /* 0x000e64000800017f */
[----:B-1----:R-:W-:Y:S05]  /*191f0*/  @!P0 BRA `(.L_x_1650) ;  /* 0x0000005800d88947 */ /* 0x002fea0003800000 */
.L_x_1854:
[----:B------:R-:W-:Y:S05]  /*19200*/  BSYNC B0 ;  /* 0x0000000000007941 */ /* 0x000fea0003800000 */
.L_x_1649:
[----:B------:R-:W-:-:S03]  /*19210*/  UMOV UR4, 0xffffffff ;  /* 0xffffffff00047882 */ /* 0x000fc60000000000 */
[----:B------:R-:W-:Y:S05]  /*19220*/  BRA.DIV UR4, `(.L_x_1651) ;  /* 0x0000005a04e07947 */ /* 0x000fea000b800000 */
[----:B-1----:R-:W1:Y:S02]  /*19230*/  S2R R0, SR_TID.X ;  /* 0x0000000000007919 */ /* 0x002e640000002100 */
[----:B-1----:R-:W-:-:S04]  /*19240*/  SHF.R.U32.HI R0, RZ, 0x5, R0 ;  /* 0x00000005ff007819 */ /* 0x002fc80000011600 */
[----:B------:R-:W-:-:S05]  /*19250*/  LOP3.LUT R0, R0, 0x3, RZ, 0xc0, !PT ;  /* 0x0000000300007812 */ /* 0x000fca00078ec0ff */
[----:B------:R1:W0:Y:S02]  /*19260*/  SHFL.IDX PT, R14, R0, RZ, 0x1f ;  /* 0x00001fff000e7589 */ /* 0x00022400000e0000 */
.L_x_1857:
[----:B0-----:R-:W-:-:S13]  /*19270*/  ISETP.NE.AND P0, PT, R14, RZ, PT ;  /* 0x000000ff0e00720c */ /* 0x001fda0003f05270 */
[----:B------:R-:W-:Y:S05]  /*19280*/  @P0 BRA `(.L_x_1390) ;  /* 0x0000000000880947 */ /* 0x000fea0003800000 */
[----:B------:R-:W-:-:S03]  /*19290*/  UMOV UR4, 0xffffffff ;  /* 0xffffffff00047882 */ /* 0x000fc60000000000 */
[----:B------:R-:W-:Y:S05]  /*192a0*/  BRA.DIV UR4, `(.L_x_1652) ;  /* 0x0000005a04f47947 */ /* 0x000fea000b800000 */
[----:B------:R-:W-:-:S13]  /*192b0*/  ELECT P6, URZ, PT ;  /* 0x00000000003f782f */ /* 0x000fda00038c0000 */
.L_x_1860:
[----:B------:R-:W-:Y:S05]  /*192c0*/  @!P6 BRA `(.L_x_1390) ;  /* 0x000000000078e947 */ /* 0x000fea0003800000 */
[----:B-1----:R-:W5:Y:S02]  /*192d0*/  LDL.LU R0, [R1+0x8] ;  /* 0x0000080001007983 */ /* 0x002f640000300800 */
[----:B-----5:R-:W-:-:S04]  /*192e0*/  LOP3.LUT R0, R0, 0x2, RZ, 0xfc, !PT ;  /* 0x0000000200007812 */ /* 0x020fc800078efcff */
[----:B------:R-:W-:-:S13]  /*192f0*/  ISETP.NE.AND P0, PT, R0, 0x3, PT ;  /* 0x000000030000780c */ /* 0x000fda0003f05270 */
[----:B------:R-:W-:Y:S05]  /*19300*/  @!P0 BRA `(.L_x_1653) ;  /* 0x0000000000048947 */ /* 0x000fea0003800000 */
[----:B------:R-:W-:Y:S01]  /*19310*/  BPT.TRAP 0x1 ;  /* 0x000000040000795c */ /* 0x000fe20000300000 */
.L_x_1653:
[----:B------:R-:W-:Y:S01]  /*19320*/  IMAD R3, R25, 0x8, R5 ;  /* 0x0000000819037824 */ /* 0x000fe200078e0205 */
[----:B------:R-:W-:Y:S01]  /*19330*/  SHF.L.U32 R2, R27, 0x1f, RZ ;  /* 0x0000001f1b027819 */ /* 0x000fe200000006ff */
[----:B------:R-:W-:-:S03]  /*19340*/  VIADD R25, R25, 0x1 ;  /* 0x0000000119197836 */ /* 0x000fc60000000000 */
[----:B------:R-:W0:Y:S02]  /*19350*/  SYNCS.PHASECHK.TRANS64.TRYWAIT P1, [R3+URZ+0x32440], R2 ;  /* 0x03244002030075a7 */ /* 0x000e24000802017f */
[----:B------:R-:W-:-:S04]  /*19360*/  ISETP.NE.AND P2, PT, R25, 0x2, PT ;  /* 0x000000021900780c */ /* 0x000fc80003f45270 */
[----:B------:R-:W-:Y:S01]  /*19370*/  SEL R0, RZ, 0x1, P2 ;  /* 0x00000001ff007807 */ /* 0x000fe20001000000 */
[----:B0-----:R-:W-:Y:S08]  /*19380*/  @!P1 BRA `(.L_x_1654) ;  /* 0x0000005800dc9947 */ /* 0x001ff00003800000 */
.L_x_1861:
[----:B------:R-:W-:Y:S02]  /*19390*/  SEL R25, R25, RZ, P2 ;  /* 0x000000ff19197207 */ /* 0x000fe40001000000 */
[----:B------:R-:W-:Y:S01]  /*193a0*/  LOP3.LUT R0, R27, R0, RZ, 0x3c, !PT ;  /* 0x000000001b007212 */ /* 0x000fe200078e3cff */
[----:B------:R-:W-:Y:S06]  /*193b0*/  @!P0 BRA `(.L_x_1655) ;  /* 0x0000000000048947 */ /* 0x000fec0003800000 */
[----:B------:R-:W-:Y:S01]  /*193c0*/  BPT.TRAP 0x1 ;  /* 0x000000040000795c */ /* 0x000fe20000300000 */
.L_x_1655:
[----:B------:R-:W-:Y:S01]  /*193d0*/  IMAD R25, R25, 0x8, R5 ;  /* 0x0000000819197824 */ /* 0x000fe200078e0205 */
[----:B------:R-:W-:-:S04]  /*193e0*/  SHF.L.U32 R0, R0, 0x1f, RZ ;  /* 0x0000001f00007819 */ /* 0x000fc800000006ff */
[----:B------:R-:W1:Y:S02]  /*193f0*/  SYNCS.PHASECHK.TRANS64.TRYWAIT P1, [R25+URZ+0x32440], R0 ;  /* 0x03244000190075a7 */ /* 0x000e64000802017f */
[----:B-1----:R-:W-:Y:S05]  /*19400*/  @!P1 BRA `(.L_x_1656) ;  /* 0x0000005800d09947 */ /* 0x002fea0003800000 */
.L_x_1862:
[----:B------:R-:W-:Y:S05]  /*19410*/  @!P0 BRA `(.L_x_1657) ;  /* 0x0000000000048947 */ /* 0x000fea0003800000 */
[----:B------:R-:W-:Y:S01]  /*19420*/  BPT.TRAP 0x1 ;  /* 0x000000040000795c */ /* 0x000fe20000300000 */
.L_x_1657:
[----:B------:R-:W5:Y:S02]  /*19430*/  SYNCS.PHASECHK.TRANS64.TRYWAIT P1, [R3+URZ+0x32460], R2 ;  /* 0x03246002030075a7 */ /* 0x000f64000802017f */
[----:B-----5:R-:W-:Y:S05]  /*19440*/  @!P1 BRA `(.L_x_1658) ;  /* 0x0000005800d49947 */ /* 0x020fea0003800000 */
.L_x_1863:
[----:B------:R-:W-:Y:S05]  /*19450*/  @!P0 BRA `(.L_x_1659) ;  /* 0x0000000000048947 */ /* 0x000fea0003800000 */
[----:B------:R-:W-:Y:S01]  /*19460*/  BPT.TRAP 0x1 ;  /* 0x000000040000795c */ /* 0x000fe20000300000 */
.L_x_1659:
[----:B------:R0:W0:Y:S02]  /*19470*/  SYNCS.PHASECHK.TRANS64.TRYWAIT P0, [R25+URZ+0x32460], R0 ;  /* 0x03246000190075a7 */ /* 0x000024000800017f */
[----:B0-----:R-:W-:Y:S05]  /*19480*/  @!P0 NANOSLEEP.SYNCS 0x989680 ;  /* 0x009896800000895d */ /* 0x001fea0003900000 */
[----:B------:R-:W0:Y:S02]  /*19490*/  @!P0 SYNCS.PHASECHK.TRANS64 P0, [R25+URZ+0x32460], R0 ;  /* 0x03246000190085a7 */ /* 0x000e24000800007f */
[----:B0-----:R-:W-:Y:S05]  /*194a0*/  @!P0 BRA `(.L_x_1659) ;  /* 0xfffffffc00f08947 */ /* 0x001fea000383ffff */
.L_x_1390:
[----:B------:R-:W-:Y:S05]  /*194b0*/  BSYNC B9 ;  /* 0x0000000000097941 */ /* 0x000fea0003800000 */
.L_x_1387:
[----:B------:R-:W-:Y:S05]  /*194c0*/  EXIT ;  /* 0x000000000000794d */ /* 0x000fea0003800000 */
.L_x_1408:
[----:B0-----:R0:W1:Y:S02]  /*194d0*/  SYNCS.PHASECHK.TRANS64.TRYWAIT P5, [R4+URZ+0x32490], R101 ;  /* 0x03249065040075a7 */ /* 0x00106400080a017f */
[----:B-1----:R-:W-:Y:S05]  /*194e0*/  @!P5 NANOSLEEP.SYNCS 0x989680 ;  /* 0x009896800000d95d */ /* 0x002fea0003900000 */
[----:B------:R-:W1:Y:S02]  /*194f0*/  @!P5 SYNCS.PHASECHK.TRANS64 P5, [R4+URZ+0x32490], R101 ;  /* 0x032490650400d5a7 */ /* 0x000e6400080a007f */
[----:B-1----:R-:W-:Y:S05]  /*19500*/  @!P5 BRA `(.L_x_1408) ;  /* 0xfffffffc00f0d947 */ /* 0x002fea000383ffff */
[----:B------:R-:W-:Y:S05]  /*19510*/  BRA `(.L_x_1660) ;  /* 0xfffffe9400d07947 */ /* 0x000fea000383ffff */
.L_x_1409:
        /* <DEDUP_REMOVED lines=8> */
.L_x_1662:
[----:B------:R-:W-:Y:S05]  /*195a0*/  BSYNC B1 ;  /* 0x0000000000017941 */ /* 0x000fea0003800000 */
.L_x_1661:
[----:B------:R-:W-:Y:S01]  /*195b0*/  IMAD.MOV.U32 R13, RZ, RZ, R102 ;  /* 0x000000ffff0d7224 */ /* 0x000fe200078e0066 */
[----:B------:R-:W-:Y:S01]  /*195c0*/  MOV R11, 0x1c1f ;  /* 0x00001c1f000b7802 */ /* 0x000fe20000000f00 */
[----:B------:R-:W-:Y:S02]  /*195d0*/  IMAD.MOV.U32 R12, RZ, RZ, RZ ;  /* 0x000000ffff0c7224 */ /* 0x000fe400078e00ff */
[----:B------:R-:W-:Y:S02]  /*195e0*/  IMAD.MOV.U32 R15, RZ, RZ, -0x1 ;  /* 0xffffffffff0f7424 */ /* 0x000fe400078e00ff */
[----:B------:R-:W-:-:S07]  /*195f0*/  IMAD.MOV.U32 R93, RZ, RZ, R14 ;  /* 0x000000ffff5d7224 */ /* 0x000fce00078e000e */
[----:B------:R-:W-:Y:S05]  /*19600*/  WARPSYNC.COLLECTIVE R15, `(.L_x_1663) ;  /* 0x000000000f087348 */ /* 0x000fea0003c00000 */
[----:B------:R0:W1:Y:S02]  /*19610*/  SHFL.IDX P6, R14, R13, R12, R11 ;  /* 0x0000000c0d0e7389 */ /* 0x00006400000c000b */
[----:B01----:R-:W-:Y:S01]  /*19620*/  ENDCOLLECTIVE ;  /* 0x000000000000791b */ /* 0x003fe20003800000 */
.L_x_1663:
[----:B------:R-:W-:Y:S01]  /*19630*/  IMAD.MOV.U32 R95, RZ, RZ, R14 ;  /* 0x000000ffff5f7224 */ /* 0x000fe200078e000e */
[----:B------:R-:W-:Y:S06]  /*19640*/  BRA `(.L_x_1664) ;  /* 0xfffffe9400987947 */ /* 0x000fec000383ffff */
.L_x_1418:
        /* <DEDUP_REMOVED lines=8> */
.L_x_1666:
[----:B------:R-:W-:Y:S05]  /*196d0*/  BSYNC B1 ;  /* 0x0000000000017941 */ /* 0x000fea0003800000 */
.L_x_1665:
        /* <DEDUP_REMOVED lines=8> */
.L_x_1667:
[----:B------:R-:W-:Y:S01]  /*19760*/  IMAD.MOV.U32 R47, RZ, RZ, R14 ;  /* 0x000000ffff2f7224 */ /* 0x000fe200078e000e */
[----:B------:R-:W-:Y:S06]  /*19770*/  BRA `(.L_x_1668) ;  /* 0xfffffe9c002c7947 */ /* 0x000fec000383ffff */
.L_x_1428:
[----:B-1----:R1:W2:Y:S02]  /*19780*/  SYNCS.PHASECHK.TRANS64.TRYWAIT P4, [R4+URZ+0x32490], R101 ;  /* 0x03249065040075a7 */ /* 0x0022a4000808017f */
[----:B--2---:R-:W-:Y:S05]  /*19790*/  @!P4 NANOSLEEP.SYNCS 0x989680 ;  /* 0x009896800000c95d */ /* 0x004fea0003900000 */
[----:B------:R-:W2:Y:S02]  /*197a0*/  @!P4 SYNCS.PHASECHK.TRANS64 P4, [R4+URZ+0x32490], R101 ;  /* 0x032490650400c5a7 */ /* 0x000ea4000808007f */
[----:B--2---:R-:W-:Y:S05]  /*197b0*/  @!P4 BRA `(.L_x_1428) ;  /* 0xfffffffc00f0c947 */ /* 0x004fea000383ffff */
[----:B------:R-:W-:Y:S05]  /*197c0*/  BRA `(.L_x_1669) ;  /* 0xfffffea800207947 */ /* 0x000fea000383ffff */
.L_x_1429:
        /* <DEDUP_REMOVED lines=8> */
.L_x_1671:
[----:B------:R-:W-:Y:S05]  /*19850*/  BSYNC B1 ;  /* 0x0000000000017941 */ /* 0x000fea0003800000 */
.L_x_1670:
        /* <DEDUP_REMOVED lines=8> */
.L_x_1672:
[----:B------:R-:W-:Y:S01]  /*198e0*/  IMAD.MOV.U32 R94, RZ, RZ, R14 ;  /* 0x000000ffff5e7224 */ /* 0x000fe200078e000e */
[----:B------:R-:W-:Y:S06]  /*198f0*/  BRA `(.L_x_1673) ;  /* 0xfffffea400ec7947 */ /* 0x000fec000383ffff */
.L_x_1434:
        /* <DEDUP_REMOVED lines=8> */
.L_x_1675:
[----:B------:R-:W-:Y:S05]  /*19980*/  BSYNC B1 ;  /* 0x0000000000017941 */ /* 0x000fea0003800000 */
.L_x_1674:
        /* <DEDUP_REMOVED lines=8> */
.L_x_1676:
[----:B------:R-:W-:Y:S01]  /*19a10*/  IMAD.MOV.U32 R102, RZ, RZ, R14 ;  /* 0x000000ffff667224 */ /* 0x000fe200078e000e */
[----:B------:R-:W-:Y:S06]  /*19a20*/  BRA `(.L_x_1677) ;  /* 0xfffffeac00a07947 */ /* 0x000fec000383ffff */
.L_x_1439:
[----:B0-----:R0:W1:Y:S02]  /*19a30*/  SYNCS.PHASECHK.TRANS64.TRYWAIT P2, [R4+URZ+0x32490], R101 ;  /* 0x03249065040075a7 */ /* 0x001064000804017f */
[----:B-1----:R-:W-:Y:S05]  /*19a40*/  @!P2 NANOSLEEP.SYNCS 0x989680 ;  /* 0x009896800000a95d */ /* 0x002fea0003900000 */
[----:B------:R-:W1:Y:S02]  /*19a50*/  @!P2 SYNCS.PHASECHK.TRANS64 P2, [R4+URZ+0x32490], R101 ;  /* 0x032490650400a5a7 */ /* 0x000e64000804007f */
[----:B-1----:R-:W-:Y:S05]  /*19a60*/  @!P2 BRA `(.L_x_1439) ;  /* 0xfffffffc00f0a947 */ /* 0x002fea000383ffff */
[----:B------:R-:W-:Y:S05]  /*19a70*/  BRA `(.L_x_1678) ;  /* 0xfffffeb400b47947 */ /* 0x000fea000383ffff */
.L_x_1440:
        /* <DEDUP_REMOVED lines=8> */
.L_x_1680:
[----:B------:R-:W-:Y:S05]  /*19b00*/  BSYNC B1 ;  /* 0x0000000000017941 */ /* 0x000fea0003800000 */
.L_x_1679:
        /* <DEDUP_REMOVED lines=8> */
.L_x_1681:
[----:B------:R-:W-:Y:S05]  /*19b90*/  BRA `(.L_x_1682) ;  /* 0xfffffeb400dc7947 */ /* 0x000fea000383ffff */
.L_x_1443:
        /* <DEDUP_REMOVED lines=8> */
.L_x_1684:
[----:B------:R-:W-:Y:S05]  /*19c20*/  BSYNC B1 ;  /* 0x0000000000017941 */ /* 0x000fea0003800000 */
.L_x_1683:
        /* <DEDUP_REMOVED lines=8> */
.L_x_1685:
[----:B------:R-:W-:Y:S05]  /*19cb0*/  BRA `(.L_x_1686) ;  /* 0xfffffeb400dc7947 */ /* 0x000fea000383ffff */
.L_x_1447:
[----:B------:R0:W0:Y:S02]  /*19cc0*/  SYNCS.PHASECHK.TRANS64.TRYWAIT P3, [R4+URZ+0x324b0], R101 ;  /* 0x0324b065040075a7 */ /* 0x000024000806017f */
[----:B0-----:R-:W-:Y:S05]  /*19cd0*/  @!P3 NANOSLEEP.SYNCS 0x989680 ;  /* 0x009896800000b95d */ /* 0x001fea0003900000 */
[----:B------:R-:W0:Y:S02]  /*19ce0*/  @!P3 SYNCS.PHASECHK.TRANS64 P3, [R4+URZ+0x324b0], R101 ;  /* 0x0324b0650400b5a7 */ /* 0x000e24000806007f */
[----:B0-----:R-:W-:Y:S05]  /*19cf0*/  @!P3 BRA `(.L_x_1447) ;  /* 0xfffffffc00f0b947 */ /* 0x001fea000383ffff */
[----:B------:R-:W-:Y:S05]  /*19d00*/  BRA `(.L_x_1687) ;  /* 0xfffffeb800507947 */ /* 0x000fea000383ffff */
.L_x_1455:
        /* <DEDUP_REMOVED lines=10> */
[----:B--2345:R-:W-:Y:S05]  /*19db0*/  WARPSYNC.COLLECTIVE R15, `(.L_x_1689) ;  /* 0x000000000f087348 */ /* 0x03cfea0003c00000 */
[----:B------:R0:W1:Y:S02]  /*19dc0*/  SHFL.IDX P6, R14, R13, R12, R11 ;  /* 0x0000000c0d0e7389 */ /* 0x00006400000c000b */
[----:B012345:R-:W-:Y:S01]  /*19dd0*/  ENDCOLLECTIVE ;  /* 0x000000000000791b */ /* 0x03ffe20003800000 */
.L_x_1689:
[----:B------:R-:W-:Y:S05]  /*19de0*/  BSYNC B0 ;  /* 0x0000000000007941 */ /* 0x000fea0003800000 */
.L_x_1688:
[----:B------:R-:W-:Y:S05]  /*19df0*/  BRA `(.L_x_1690) ;  /* 0xfffffec400a47947 */ /* 0x000fea000383ffff */
.L_x_1467:
[----:B------:R-:W-:Y:S01]  /*19e00*/  BSSY B1, `(.L_x_1691) ;  /* 0x0000008000017945 */ /* 0x000fe20003800000 */
[----:B------:R-:W-:Y:S02]  /*19e10*/  IMAD.MOV.U32 R13, RZ, RZ, R25 ;  /* 0x000000ffff0d7224 */ /* 0x000fe400078e0019 */
[----:B------:R-:W-:Y:S02]  /*19e20*/  IMAD.MOV.U32 R12, RZ, RZ, RZ ;  /* 0x000000ffff0c7224 */ /* 0x000fe400078e00ff */
[----:B------:R-:W-:Y:S02]  /*19e30*/  IMAD.MOV.U32 R11, RZ, RZ, 0x1c1f ;  /* 0x00001c1fff0b7424 */ /* 0x000fe400078e00ff */
[----:B------:R-:W-:-:S07]  /*19e40*/  IMAD.MOV.U32 R15, RZ, RZ, -0x1 ;  /* 0xffffffffff0f7424 */ /* 0x000fce00078e00ff */
[----:B--234-:R-:W-:Y:S05]  /*19e50*/  WARPSYNC.COLLECTIVE R15, `(.L_x_1692) ;  /* 0x000000000f087348 */ /* 0x01cfea0003c00000 */
[----:B------:R0:W1:Y:S02]  /*19e60*/  SHFL.IDX P6, R14, R13, R12, R11 ;  /* 0x0000000c0d0e7389 */ /* 0x00006400000c000b */
[----:B01234-:R-:W-:Y:S01]  /*19e70*/  ENDCOLLECTIVE ;  /* 0x000000000000791b */ /* 0x01ffe20003800000 */
.L_x_1692:
[----:B------:R-:W-:Y:S05]  /*19e80*/  BSYNC B1 ;  /* 0x0000000000017941 */ /* 0x000fea0003800000 */
.L_x_1691:
        /* <DEDUP_REMOVED lines=8> */
.L_x_1693:
[----:B------:R-:W-:Y:S02]  /*19f10*/  IMAD.MOV.U32 R13, RZ, RZ, R27 ;  /* 0x000000ffff0d7224 */ /* 0x000fe400078e001b */
[----:B------:R-:W-:-:S07]  /*19f20*/  IMAD.MOV.U32 R0, RZ, RZ, R14 ;  /* 0x000000ffff007224 */ /* 0x000fce00078e000e */
[----:B------:R-:W-:Y:S05]  /*19f30*/  WARPSYNC.COLLECTIVE R15, `(.L_x_1694) ;  /* 0x000000000f087348 */ /* 0x000fea0003c00000 */
[----:B------:R0:W1:Y:S02]  /*19f40*/  SHFL.IDX P6, R14, R13, R12, R11 ;  /* 0x0000000c0d0e7389 */ /* 0x00006400000c000b */
[----:B01----:R-:W-:Y:S01]  /*19f50*/  ENDCOLLECTIVE ;  /* 0x000000000000791b */ /* 0x003fe20003800000 */
.L_x_1694:
[----:B------:R-:W-:Y:S02]  /*19f60*/  IMAD.MOV.U32 R13, RZ, RZ, R26 ;  /* 0x000000ffff0d7224 */ /* 0x000fe400078e001a */
[----:B------:R-:W-:-:S07]  /*19f70*/  IMAD.MOV.U32 R5, RZ, RZ, R14 ;  /* 0x000000ffff057224 */ /* 0x000fce00078e000e */
[----:B------:R-:W-:Y:S05]  /*19f80*/  WARPSYNC.COLLECTIVE R15, `(.L_x_1695) ;  /* 0x000000000f087348 */ /* 0x000fea0003c00000 */
[----:B------:R0:W1:Y:S02]  /*19f90*/  SHFL.IDX P6, R14, R13, R12, R11 ;  /* 0x0000000c0d0e7389 */ /* 0x00006400000c000b */
[----:B01----:R-:W-:Y:S01]  /*19fa0*/  ENDCOLLECTIVE ;  /* 0x000000000000791b */ /* 0x003fe20003800000 */
.L_x_1695:
[----:B------:R-:W-:Y:S05]  /*19fb0*/  BRA `(.L_x_1696) ;  /* 0xfffffec800a07947 */ /* 0x000fea000383ffff */
.L_x_1471:
[----:B0-----:R0:W1:Y:S02]  /*19fc0*/  SYNCS.PHASECHK.TRANS64.TRYWAIT P0, [R19+URZ+0x32400], R28 ;  /* 0x0324001c130075a7 */ /* 0x001064000800017f */
[----:B-1----:R-:W-:Y:S05]  /*19fd0*/  @!P0 NANOSLEEP.SYNCS 0x989680 ;  /* 0x009896800000895d */ /* 0x002fea0003900000 */
[----:B------:R-:W1:Y:S02]  /*19fe0*/  @!P0 SYNCS.PHASECHK.TRANS64 P0, [R19+URZ+0x32400], R28 ;  /* 0x0324001c130085a7 */ /* 0x000e64000800007f */
[----:B-1----:R-:W-:Y:S05]  /*19ff0*/  @!P0 BRA `(.L_x_1471) ;  /* 0xfffffffc00f08947 */ /* 0x002fea000383ffff */
[----:B------:R-:W-:Y:S05]  /*1a000*/  BRA `(.L_x_1697) ;  /* 0xfffffecc00c87947 */ /* 0x000fea000383ffff */
.L_x_1479:
        /* <DEDUP_REMOVED lines=8> */
.L_x_1699:
[----:B------:R-:W-:Y:S05]  /*1a090*/  BSYNC B1 ;  /* 0x0000000000017941 */ /* 0x000fea0003800000 */
.L_x_1698:
        /* <DEDUP_REMOVED lines=8> */
.L_x_1700:
[----:B------:R-:W-:Y:S02]  /*1a120*/  IMAD.MOV.U32 R13, RZ, RZ, R27 ;  /* 0x000000ffff0d7224 */ /* 0x000fe400078e001b */
[----:B------:R-:W-:-:S07]  /*1a130*/  IMAD.MOV.U32 R3, RZ, RZ, R14 ;  /* 0x000000ffff037224 */ /* 0x000fce00078e000e */
[----:B------:R-:W-:Y:S05]  /*1a140*/  WARPSYNC.COLLECTIVE R15, `(.L_x_1701) ;  /* 0x000000000f087348 */ /* 0x000fea0003c00000 */
[----:B------:R0:W1:Y:S02]  /*1a150*/  SHFL.IDX P6, R14, R13, R12, R11 ;  /* 0x0000000c0d0e7389 */ /* 0x00006400000c000b */
[----:B01----:R-:W-:Y:S01]  /*1a160*/  ENDCOLLECTIVE ;  /* 0x000000000000791b */ /* 0x003fe20003800000 */
.L_x_1701:
[----:B------:R-:W-:Y:S01]  /*1a170*/  IMAD.MOV.U32 R13, RZ, RZ, R26 ;  /* 0x000000ffff0d7224 */ /* 0x000fe200078e001a */
[----:B------:R-:W-:-:S07]  /*1a180*/  MOV R4, R14 ;  /* 0x0000000e00047202 */ /* 0x000fce0000000f00 */
[----:B------:R-:W-:Y:S05]  /*1a190*/  WARPSYNC.COLLECTIVE R15, `(.L_x_1702) ;  /* 0x000000000f087348 */ /* 0x000fea0003c00000 */
[----:B------:R0:W1:Y:S02]  /*1a1a0*/  SHFL.IDX P6, R14, R13, R12, R11 ;  /* 0x0000000c0d0e7389 */ /* 0x00006400000c000b */
[----:B01----:R-:W-:Y:S01]  /*1a1b0*/  ENDCOLLECTIVE ;  /* 0x000000000000791b */ /* 0x003fe20003800000 */
.L_x_1702:
[----:B------:R-:W-:Y:S01]  /*1a1c0*/  IMAD.MOV.U32 R5, RZ, RZ, R14 ;  /* 0x000000ffff057224 */ /* 0x000fe200078e000e */
[----:B------:R-:W-:Y:S06]  /*1a1d0*/  BRA `(.L_x_1703) ;  /* 0xfffffed800347947 */ /* 0x000fec000383ffff */
.L_x_1483:
[----:B0-----:R0:W1:Y:S02]  /*1a1e0*/  SYNCS.PHASECHK.TRANS64.TRYWAIT P1, [R19+URZ+0x32400], R26 ;  /* 0x0324001a130075a7 */ /* 0x001064000802017f */
[----:B-1----:R-:W-:Y:S05]  /*1a1f0*/  @!P1 NANOSLEEP.SYNCS 0x989680 ;  /* 0x009896800000995d */ /* 0x002fea0003900000 */
[----:B------:R-:W1:Y:S02]  /*1a200*/  @!P1 SYNCS.PHASECHK.TRANS64 P1, [R19+URZ+0x32400], R26 ;  /* 0x0324001a130095a7 */ /* 0x000e64000802007f */
[----:B-1----:R-:W-:Y:S05]  /*1a210*/  @!P1 BRA `(.L_x_1483) ;  /* 0xfffffffc00f09947 */ /* 0x002fea000383ffff */
[----:B------:R-:W-:Y:S05]  /*1a220*/  BRA `(.L_x_1704) ;  /* 0xfffffedc00147947 */ /* 0x000fea000383ffff */
.L_x_1489:
[----:B--2---:R2:W0:Y:S02]  /*1a230*/  SYNCS.PHASECHK.TRANS64.TRYWAIT P1, [R3+URZ+0x32430], R8 ;  /* 0x03243008030075a7 */ /* 0x004424000802017f */
[----:B0-----:R-:W-:Y:S05]  /*1a240*/  @!P1 NANOSLEEP.SYNCS 0x989680 ;  /* 0x009896800000995d */ /* 0x001fea0003900000 */
[----:B------:R-:W0:Y:S02]  /*1a250*/  @!P1 SYNCS.PHASECHK.TRANS64 P1, [R3+URZ+0x32430], R8 ;  /* 0x03243008030095a7 */ /* 0x000e24000802007f */
[----:B0-----:R-:W-:Y:S05]  /*1a260*/  @!P1 BRA `(.L_x_1489) ;  /* 0xfffffffc00f09947 */ /* 0x001fea000383ffff */
[----:B------:R-:W-:Y:S05]  /*1a270*/  BRA `(.L_x_1488) ;  /* 0xfffffee800647947 */ /* 0x000fea000383ffff */
.L_x_1491:
[----:B---3--:R3:W4:Y:S02]  /*1a280*/  SYNCS.PHASECHK.TRANS64.TRYWAIT P1, [R19+URZ+0x32410], R6 ;  /* 0x03241006130075a7 */ /* 0x008724000802017f */
[----:B----4-:R-:W-:Y:S05]  /*1a290*/  @!P1 NANOSLEEP.SYNCS 0x989680 ;  /* 0x009896800000995d */ /* 0x010fea0003900000 */
[----:B------:R-:W4:Y:S02]  /*1a2a0*/  @!P1 SYNCS.PHASECHK.TRANS64 P1, [R19+URZ+0x32410], R6 ;  /* 0x03241006130095a7 */ /* 0x000f24000802007f */
[----:B----4-:R-:W-:Y:S05]  /*1a2b0*/  @!P1 BRA `(.L_x_1491) ;  /* 0xfffffffc00f09947 */ /* 0x010fea000383ffff */
[----:B------:R-:W-:Y:S05]  /*1a2c0*/  BRA `(.L_x_1705) ;  /* 0xfffffeec00507947 */ /* 0x000fea000383ffff */
.L_x_1495:
[----:B------:R0:W0:Y:S02]  /*1a2d0*/  SYNCS.PHASECHK.TRANS64.TRYWAIT P1, [R3+URZ+0x32450], R8 ;  /* 0x03245008030075a7 */ /* 0x000024000802017f */
[----:B0-----:R-:W-:Y:S05]  /*1a2e0*/  @!P1 NANOSLEEP.SYNCS 0x989680 ;  /* 0x009896800000995d */ /* 0x001fea0003900000 */
[----:B------:R-:W0:Y:S02]  /*1a2f0*/  @!P1 SYNCS.PHASECHK.TRANS64 P1, [R3+URZ+0x32450], R8 ;  /* 0x03245008030095a7 */ /* 0x000e24000802007f */
[----:B0-----:R-:W-:Y:S05]  /*1a300*/  @!P1 BRA `(.L_x_1495) ;  /* 0xfffffffc00f09947 */ /* 0x001fea000383ffff */
[----:B------:R-:W-:Y:S05]  /*1a310*/  BRA `(.L_x_1494) ;  /* 0xfffffeec00607947 */ /* 0x000fea000383ffff */
.L_x_1502:
[----:B-1----:R1:W2:Y:S02]  /*1a320*/  SYNCS.PHASECHK.TRANS64.TRYWAIT P2, [R3+URZ+0x32430], R0 ;  /* 0x03243000030075a7 */ /* 0x0022a4000804017f */
[----:B--2---:R-:W-:Y:S05]  /*1a330*/  @!P2 NANOSLEEP.SYNCS 0x989680 ;  /* 0x009896800000a95d */ /* 0x004fea0003900000 */
[----:B------:R-:W2:Y:S02]  /*1a340*/  @!P2 SYNCS.PHASECHK.TRANS64 P2, [R3+URZ+0x32430], R0 ;  /* 0x032430000300a5a7 */ /* 0x000ea4000804007f */
[----:B--2---:R-:W-:Y:S05]  /*1a350*/  @!P2 BRA `(.L_x_1502) ;  /* 0xfffffffc00f0a947 */ /* 0x004fea000383ffff */
[----:B------:R-:W-:Y:S05]  /*1a360*/  BRA `(.L_x_1501) ;  /* 0xffffff1400d87947 */ /* 0x000fea000383ffff */
.L_x_1506:
[----:B---3--:R3:W4:Y:S02]  /*1a370*/  SYNCS.PHASECHK.TRANS64.TRYWAIT P2, [R3+URZ+0x32450], R0 ;  /* 0x03245000030075a7 */ /* 0x008724000804017f */
[----:B----4-:R-:W-:Y:S05]  /*1a380*/  @!P2 NANOSLEEP.SYNCS 0x989680 ;  /* 0x009896800000a95d */ /* 0x010fea0003900000 */
[----:B------:R-:W4:Y:S02]  /*1a390*/  @!P2 SYNCS.PHASECHK.TRANS64 P2, [R3+URZ+0x32450], R0 ;  /* 0x032450000300a5a7 */ /* 0x000f24000804007f */
[----:B----4-:R-:W-:Y:S05]  /*1a3a0*/  @!P2 BRA `(.L_x_1506) ;  /* 0xfffffffc00f0a947 */ /* 0x010fea000383ffff */
[----:B------:R-:W-:Y:S05]  /*1a3b0*/  BRA `(.L_x_1505) ;  /* 0xffffff1800807947 */ /* 0x000fea000383ffff */
.L_x_1523:
[----:B------:R-:W-:Y:S02]  /*1a3c0*/  IMAD.MOV.U32 R13, RZ, RZ, R4 ;  /* 0x000000ffff0d7224 */ /* 0x000fe400078e0004 */
[----:B------:R-:W-:Y:S02]  /*1a3d0*/  IMAD.MOV.U32 R12, RZ, RZ, RZ ;  /* 0x000000ffff0c7224 */ /* 0x000fe400078e00ff */
[----:B------:R-:W-:Y:S02]  /*1a3e0*/  IMAD.MOV.U32 R11, RZ, RZ, 0x181f ;  /* 0x0000181fff0b7424 */ /* 0x000fe400078e00ff */
[----:B------:R-:W-:-:S07]  /*1a3f0*/  IMAD.MOV.U32 R15, RZ, RZ, -0x1 ;  /* 0xffffffffff0f7424 */ /* 0x000fce00078e00ff */
[----:B-1--4-:R-:W-:Y:S05]  /*1a400*/  WARPSYNC.COLLECTIVE R15, `(.L_x_1706) ;  /* 0x000000000f087348 */ /* 0x012fea0003c00000 */
[----:B------:R0:W2:Y:S02]  /*1a410*/  SHFL.IDX P6, R14, R13, R12, R11 ;  /* 0x0000000c0d0e7389 */ /* 0x0000a400000c000b */
[----:B012-4-:R-:W-:Y:S01]  /*1a420*/  ENDCOLLECTIVE ;  /* 0x000000000000791b */ /* 0x017fe20003800000 */
.L_x_1706:
[----:B------:R-:W-:Y:S02]  /*1a430*/  IMAD.MOV.U32 R13, RZ, RZ, R3 ;  /* 0x000000ffff0d7224 */ /* 0x000fe400078e0003 */
[----:B------:R-:W-:-:S07]  /*1a440*/  IMAD.MOV.U32 R0, RZ, RZ, R14 ;  /* 0x000000ffff007224 */ /* 0x000fce00078e000e */
[----:B------:R-:W-:Y:S05]  /*1a450*/  WARPSYNC.COLLECTIVE R15, `(.L_x_1707) ;  /* 0x000000000f087348 */ /* 0x000fea0003c00000 */
[----:B------:R0:W1:Y:S02]  /*1a460*/  SHFL.IDX P6, R14, R13, R12, R11 ;  /* 0x0000000c0d0e7389 */ /* 0x00006400000c000b */
[----:B01----:R-:W-:Y:S01]  /*1a470*/  ENDCOLLECTIVE ;  /* 0x000000000000791b */ /* 0x003fe20003800000 */
.L_x_1707:
[----:B------:R-:W-:Y:S05]  /*1a480*/  BRA `(.L_x_1708) ;  /* 0xffffff7400c07947 */ /* 0x000fea000383ffff */
.L_x_1526:
[----:B------:R-:W-:Y:S01]  /*1a490*/  BSSY B1, `(.L_x_1709) ;  /* 0x0000008000017945 */ /* 0x000fe20003800000 */
[----:B--2---:R-:W-:Y:S02]  /*1a4a0*/  IMAD.MOV.U32 R13, RZ, RZ, R4 ;  /* 0x000000ffff0d7224 */ /* 0x004fe400078e0004 */
[----:B------:R-:W-:Y:S02]  /*1a4b0*/  IMAD.MOV.U32 R12, RZ, RZ, 0x1 ;  /* 0x00000001ff0c7424 */ /* 0x000fe400078e00ff */
[----:B------:R-:W-:Y:S02]  /*1a4c0*/  IMAD.MOV.U32 R11, RZ, RZ, 0x181f ;  /* 0x0000181fff0b7424 */ /* 0x000fe400078e00ff */
[----:B------:R-:W-:-:S07]  /*1a4d0*/  IMAD.MOV.U32 R15, RZ, RZ, -0x1 ;  /* 0xffffffffff0f7424 */ /* 0x000fce00078e00ff */
[----:B01-34-:R-:W-:Y:S05]  /*1a4e0*/  WARPSYNC.COLLECTIVE R15, `(.L_x_1710) ;  /* 0x000000000f087348 */ /* 0x01bfea0003c00000 */
[----:B---3--:R2:W3:Y:S02]  /*1a4f0*/  SHFL.IDX P6, R14, R13, R12, R11 ;  /* 0x0000000c0d0e7389 */ /* 0x0084e400000c000b */
[----:B01234-:R-:W-:Y:S01]  /*1a500*/  ENDCOLLECTIVE ;  /* 0x000000000000791b */ /* 0x01ffe20003800000 */
.L_x_1710:
[----:B------:R-:W-:Y:S05]  /*1a510*/  BSYNC B1 ;  /* 0x0000000000017941 */ /* 0x000fea0003800000 */
.L_x_1709:
        /* <DEDUP_REMOVED lines=8> */
.L_x_1711:
[----:B------:R-:W-:Y:S05]  /*1a5a0*/  BRA `(.L_x_1712) ;  /* 0xffffff7400e47947 */ /* 0x000fea000383ffff */
.L_x_1529:
[----:B------:R-:W-:Y:S01]  /*1a5b0*/  BSSY B1, `(.L_x_1713) ;  /* 0x0000008000017945 */ /* 0x000fe20003800000 */
[----:B0-----:R-:W-:Y:S01]  /*1a5c0*/  IMAD.MOV.U32 R13, RZ, RZ, R4 ;  /* 0x000000ffff0d7224 */ /* 0x001fe200078e0004 */
[----:B------:R-:W-:Y:S01]  /*1a5d0*/  MOV R11, 0x181f ;  /* 0x0000181f000b7802 */ /* 0x000fe20000000f00 */
[----:B------:R-:W-:Y:S02]  /*1a5e0*/  IMAD.MOV.U32 R12, RZ, RZ, 0x2 ;  /* 0x00000002ff0c7424 */ /* 0x000fe400078e00ff */
[----:B------:R-:W-:-:S07]  /*1a5f0*/  IMAD.MOV.U32 R15, RZ, RZ, -0x1 ;  /* 0xffffffffff0f7424 */ /* 0x000fce00078e00ff */
[----:B-1234-:R-:W-:Y:S05]  /*1a600*/  WARPSYNC.COLLECTIVE R15, `(.L_x_1714) ;  /* 0x000000000f087348 */ /* 0x01efea0003c00000 */
[----:B---3--:R0:W3:Y:S02]  /*1a610*/  SHFL.IDX P6, R14, R13, R12, R11 ;  /* 0x0000000c0d0e7389 */ /* 0x0080e400000c000b */
[----:B01234-:R-:W-:Y:S01]  /*1a620*/  ENDCOLLECTIVE ;  /* 0x000000000000791b */ /* 0x01ffe20003800000 */
.L_x_1714:
[----:B------:R-:W-:Y:S05]  /*1a630*/  BSYNC B1 ;  /* 0x0000000000017941 */ /* 0x000fea0003800000 */
.L_x_1713:
        /* <DEDUP_REMOVED lines=8> */
.L_x_1715:
[----:B------:R-:W-:Y:S05]  /*1a6c0*/  BRA `(.L_x_1716) ;  /* 0xffffff7800047947 */ /* 0x000fea000383ffff */
.L_x_1532:
[----:B------:R-:W-:Y:S01]  /*1a6d0*/  BSSY B1, `(.L_x_1717) ;  /* 0x0000008000017945 */ /* 0x000fe20003800000 */
[----:B0-----:R-:W-:Y:S02]  /*1a6e0*/  IMAD.MOV.U32 R13, RZ, RZ, R4 ;  /* 0x000000ffff0d7224 */ /* 0x001fe400078e0004 */
[----:B------:R-:W-:Y:S02]  /*1a6f0*/  IMAD.MOV.U32 R12, RZ, RZ, 0x3 ;  /* 0x00000003ff0c7424 */ /* 0x000fe400078e00ff */
[----:B------:R-:W-:Y:S02]  /*1a700*/  IMAD.MOV.U32 R11, RZ, RZ, 0x181f ;  /* 0x0000181fff0b7424 */ /* 0x000fe400078e00ff */
[----:B------:R-:W-:-:S07]  /*1a710*/  IMAD.MOV.U32 R15, RZ, RZ, -0x1 ;  /* 0xffffffffff0f7424 */ /* 0x000fce00078e00ff */
[----:B-1234-:R-:W-:Y:S05]  /*1a720*/  WARPSYNC.COLLECTIVE R15, `(.L_x_1718) ;  /* 0x000000000f087348 */ /* 0x01efea0003c00000 */
[----:B------:R0:W0:Y:S02]  /*1a730*/  SHFL.IDX P6, R14, R13, R12, R11 ;  /* 0x0000000c0d0e7389 */ /* 0x00002400000c000b */
[----:B01234-:R-:W-:Y:S01]  /*1a740*/  ENDCOLLECTIVE ;  /* 0x000000000000791b */ /* 0x01ffe20003800000 */
.L_x_1718:
[----:B------:R-:W-:Y:S05]  /*1a750*/  BSYNC B1 ;  /* 0x0000000000017941 */ /* 0x000fea0003800000 */
.L_x_1717:
        /* <DEDUP_REMOVED lines=8> */
.L_x_1719:
[----:B------:R-:W-:Y:S05]  /*1a7e0*/  BRA `(.L_x_1720) ;  /* 0xffffff7800247947 */ /* 0x000fea000383ffff */
.L_x_1549:
        /* <DEDUP_REMOVED lines=11> */
.L_x_1722:
[----:B------:R-:W-:Y:S05]  /*1a8a0*/  BSYNC B1 ;  /* 0x0000000000017941 */ /* 0x000fea0003800000 */
.L_x_1721:
[----:B------:R-:W-:Y:S05]  /*1a8b0*/  BRA `(.L_x_1723) ;  /* 0xffffff8800c87947 */ /* 0x000fea000383ffff */
.L_x_1551:
[----:B------:R-:W-:Y:S01]  /*1a8c0*/  BSSY B1, `(.L_x_1724) ;  /* 0x0000006000017945 */ /* 0x000fe20003800000 */
[----:B------:R-:W-:-:S07]  /*1a8d0*/  MOV R15, 0xffffffff ;  /* 0xffffffff000f7802 */ /* 0x000fce0000000f00 */
[----:B0-----:R-:W-:Y:S05]  /*1a8e0*/  WARPSYNC.COLLECTIVE R15, `(.L_x_1725) ;  /* 0x000000000f0c7348 */ /* 0x001fea0003c00000 */
[----:B------:R-:W-:Y:S02]  /*1a8f0*/  ELECT P6, UR62, PT ;  /* 0x00000000003e782f */ /* 0x000fe400038c0000 */
[----:B------:R-:W-:Y:S01]  /*1a900*/  MOV R14, UR62 ;  /* 0x0000003e000e7c02 */ /* 0x000fe20008000f00 */
[----:B0-----:R-:W-:Y:S10]  /*1a910*/  ENDCOLLECTIVE ;  /* 0x000000000000791b */ /* 0x001ff40003800000 */
.L_x_1725:
[----:B------:R-:W-:Y:S05]  /*1a920*/  BSYNC B1 ;  /* 0x0000000000017941 */ /* 0x000fea0003800000 */
.L_x_1724:
[----:B------:R-:W-:Y:S05]  /*1a930*/  BRA `(.L_x_1550) ;  /* 0xffffff8800c07947 */ /* 0x000fea000383ffff */
.L_x_1553:
[----:B0-----:R0:W1:Y:S02]  /*1a940*/  SYNCS.PHASECHK.TRANS64.TRYWAIT P0, [R23+URZ+0x32420], R3 ;  /* 0x03242003170075a7 */ /* 0x001064000800017f */
[----:B-1----:R-:W-:Y:S05]  /*1a950*/  @!P0 NANOSLEEP.SYNCS 0x989680 ;  /* 0x009896800000895d */ /* 0x002fea0003900000 */
[----:B------:R-:W1:Y:S02]  /*1a960*/  @!P0 SYNCS.PHASECHK.TRANS64 P0, [R23+URZ+0x32420], R3 ;  /* 0x03242003170085a7 */ /* 0x000e64000800007f */
[----:B-1----:R-:W-:Y:S05]  /*1a970*/  @!P0 BRA `(.L_x_1553) ;  /* 0xfffffffc00f08947 */ /* 0x002fea000383ffff */
[----:B------:R-:W-:Y:S05]  /*1a980*/  BRA `(.L_x_1726) ;  /* 0xffffff8800d07947 */ /* 0x000fea000383ffff */
.L_x_1557:
[----:B0-----:R0:W1:Y:S02]  /*1a990*/  SYNCS.PHASECHK.TRANS64.TRYWAIT P0, [R3+URZ+0x324a0], R6 ;  /* 0x0324a006030075a7 */ /* 0x001064000800017f */
[----:B-1----:R-:W-:Y:S05]  /*1a9a0*/  @!P0 NANOSLEEP.SYNCS 0x989680 ;  /* 0x009896800000895d */ /* 0x002fea0003900000 */
[----:B------:R-:W1:Y:S02]  /*1a9b0*/  @!P0 SYNCS.PHASECHK.TRANS64 P0, [R3+URZ+0x324a0], R6 ;  /* 0x0324a006030085a7 */ /* 0x000e64000800007f */
[----:B-1----:R-:W-:Y:S05]  /*1a9c0*/  @!P0 BRA `(.L_x_1557) ;  /* 0xfffffffc00f08947 */ /* 0x002fea000383ffff */
[----:B------:R-:W-:Y:S05]  /*1a9d0*/  BRA `(.L_x_1727) ;  /* 0xffffff8800e87947 */ /* 0x000fea000383ffff */
.L_x_1562:
[----:B-1----:R1:W2:Y:S02]  /*1a9e0*/  SYNCS.PHASECHK.TRANS64.TRYWAIT P0, [R3+URZ+0x324c0], R6 ;  /* 0x0324c006030075a7 */ /* 0x0022a4000800017f */
[----:B--2---:R-:W-:Y:S05]  /*1a9f0*/  @!P0 NANOSLEEP.SYNCS 0x989680 ;  /* 0x009896800000895d */ /* 0x004fea0003900000 */
[----:B------:R-:W2:Y:S02]  /*1aa00*/  @!P0 SYNCS.PHASECHK.TRANS64 P0, [R3+URZ+0x324c0], R6 ;  /* 0x0324c006030085a7 */ /* 0x000ea4000800007f */
[----:B--2---:R-:W-:Y:S05]  /*1aa10*/  @!P0 BRA `(.L_x_1562) ;  /* 0xfffffffc00f08947 */ /* 0x004fea000383ffff */
[----:B------:R-:W-:Y:S05]  /*1aa20*/  BRA `(.L_x_1728) ;  /* 0xffffff8c00647947 */ /* 0x000fea000383ffff */
.L_x_1572:
[----:B0-----:R0:W1:Y:S02]  /*1aa30*/  SYNCS.PHASECHK.TRANS64.TRYWAIT P1, [R6+URZ+0x324a0], R2 ;  /* 0x0324a002060075a7 */ /* 0x001064000802017f */
[----:B-1----:R-:W-:Y:S05]  /*1aa40*/  @!P1 NANOSLEEP.SYNCS 0x989680 ;  /* 0x009896800000995d */ /* 0x002fea0003900000 */
[----:B------:R-:W1:Y:S02]  /*1aa50*/  @!P1 SYNCS.PHASECHK.TRANS64 P1, [R6+URZ+0x324a0], R2 ;  /* 0x0324a002060095a7 */ /* 0x000e64000802007f */
[----:B-1----:R-:W-:Y:S05]  /*1aa60*/  @!P1 BRA `(.L_x_1572) ;  /* 0xfffffffc00f09947 */ /* 0x002fea000383ffff */
[----:B------:R-:W-:Y:S05]  /*1aa70*/  BRA `(.L_x_1729) ;  /* 0xffffff9000d87947 */ /* 0x000fea000383ffff */
.L_x_1577:
[----:B-1----:R1:W2:Y:S02]  /*1aa80*/  SYNCS.PHASECHK.TRANS64.TRYWAIT P1, [R6+URZ+0x324c0], R2 ;  /* 0x0324c002060075a7 */ /* 0x0022a4000802017f */
[----:B--2---:R-:W-:Y:S05]  /*1aa90*/  @!P1 NANOSLEEP.SYNCS 0x989680 ;  /* 0x009896800000995d */ /* 0x004fea0003900000 */
[----:B------:R-:W2:Y:S02]  /*1aaa0*/  @!P1 SYNCS.PHASECHK.TRANS64 P1, [R6+URZ+0x324c0], R2 ;  /* 0x0324c002060095a7 */ /* 0x000ea4000802007f */
[----:B--2---:R-:W-:Y:S05]  /*1aab0*/  @!P1 BRA `(.L_x_1577) ;  /* 0xfffffffc00f09947 */ /* 0x004fea000383ffff */
[----:B------:R-:W-:Y:S05]  /*1aac0*/  BRA `(.L_x_1730) ;  /* 0xffffff9400507947 */ /* 0x000fea000383ffff */
.L_x_1593:
[----:B------:R-:W0:Y:S01]  /*1aad0*/  S2R R20, SR_TID.X ;  /* 0x0000000000147919 */ /* 0x000e220000002100 */
[----:B------:R-:W-:Y:S01]  /*1aae0*/  BSSY B0, `(.L_x_1731) ;  /* 0x000000a000007945 */ /* 0x000fe20003800000 */
[----:B------:R-:W-:Y:S02]  /*1aaf0*/  IMAD.MOV.U32 R12, RZ, RZ, RZ ;  /* 0x000000ffff0c7224 */ /* 0x000fe400078e00ff */
[----:B------:R-:W-:Y:S01]  /*1ab00*/  IMAD.MOV.U32 R15, RZ, RZ, -0x1 ;  /* 0xffffffffff0f7424 */ /* 0x000fe200078e00ff */
[----:B0-----:R-:W-:-:S04]  /*1ab10*/  SHF.R.U32.HI R11, RZ, 0x5, R20 ;  /* 0x00000005ff0b7819 */ /* 0x001fc80000011614 */
[----:B------:R-:W-:-:S05]  /*1ab20*/  LOP3.LUT R11, R11, 0x3, RZ, 0xc0, !PT ;  /* 0x000000030b0b7812 */ /* 0x000fca00078ec0ff */
[----:B------:R-:W-:Y:S02]  /*1ab30*/  IMAD.MOV.U32 R13, RZ, RZ, R11 ;  /* 0x000000ffff0d7224 */ /* 0x000fe400078e000b */
[----:B------:R-:W-:-:S07]  /*1ab40*/  IMAD.MOV.U32 R11, RZ, RZ, 0x1f ;  /* 0x0000001fff0b7424 */ /* 0x000fce00078e00ff */
[----:B------:R-:W-:Y:S05]  /*1ab50*/  WARPSYNC.COLLECTIVE R15, `(.L_x_1732) ;  /* 0x000000000f087348 */ /* 0x000fea0003c00000 */
[----:B------:R0:W1:Y:S02]  /*1ab60*/  SHFL.IDX P6, R14, R13, R12, R11 ;  /* 0x0000000c0d0e7389 */ /* 0x00006400000c000b */
[----:B01----:R-:W-:Y:S01]  /*1ab70*/  ENDCOLLECTIVE ;  /* 0x000000000000791b */ /* 0x003fe20003800000 */
.L_x_1732:
[----:B------:R-:W-:Y:S05]  /*1ab80*/  BSYNC B0 ;  /* 0x0000000000007941 */ /* 0x000fea0003800000 */
.L_x_1731:
[----:B------:R-:W-:Y:S05]  /*1ab90*/  BRA `(.L_x_1733) ;  /* 0xffffffa000d47947 */ /* 0x000fea000383ffff */
.L_x_1596:
[----:B0-----:R0:W1:Y:S02]  /*1aba0*/  SYNCS.PHASECHK.TRANS64.TRYWAIT P0, [R30+URZ+0x32440], R0 ;  /* 0x032440001e0075a7 */ /* 0x001064000800017f */
[----:B-1----:R-:W-:Y:S05]  /*1abb0*/  @!P0 NANOSLEEP.SYNCS 0x989680 ;  /* 0x009896800000895d */ /* 0x002fea0003900000 */
[----:B------:R-:W1:Y:S02]  /*1abc0*/  @!P0 SYNCS.PHASECHK.TRANS64 P0, [R30+URZ+0x32440], R0 ;  /* 0x032440001e0085a7 */ /* 0x000e64000800007f */
[----:B-1----:R-:W-:Y:S05]  /*1abd0*/  @!P0 BRA `(.L_x_1596) ;  /* 0xfffffffc00f08947 */ /* 0x002fea000383ffff */
[----:B------:R-:W-:Y:S05]  /*1abe0*/  BRA `(.L_x_1734) ;  /* 0xffffffa000e87947 */ /* 0x000fea000383ffff */
.L_x_1597:
        /* <DEDUP_REMOVED lines=8> */
.L_x_1736:
[----:B------:R-:W-:Y:S05]  /*1ac70*/  BSYNC B0 ;  /* 0x0000000000007941 */ /* 0x000fea0003800000 */
.L_x_1735:
        /* <DEDUP_REMOVED lines=9> */
.L_x_1737:
[----:B------:R-:W-:Y:S02]  /*1ad10*/  IMAD.MOV.U32 R13, RZ, RZ, R4 ;  /* 0x000000ffff0d7224 */ /* 0x000fe400078e0004 */
[----:B------:R-:W-:Y:S02]  /*1ad20*/  IMAD.MOV.U32 R12, RZ, RZ, 0x1 ;  /* 0x00000001ff0c7424 */ /* 0x000fe400078e00ff */
[----:B------:R-:W-:-:S07]  /*1ad30*/  IMAD.MOV.U32 R3, RZ, RZ, R14 ;  /* 0x000000ffff037224 */ /* 0x000fce00078e000e */
[----:B------:R-:W-:Y:S05]  /*1ad40*/  WARPSYNC.COLLECTIVE R15, `(.L_x_1738) ;  /* 0x000000000f087348 */ /* 0x000fea0003c00000 */
[----:B------:R0:W1:Y:S02]  /*1ad50*/  SHFL.IDX P6, R14, R13, R12, R11 ;  /* 0x0000000c0d0e7389 */ /* 0x00006400000c000b */
[----:B01----:R-:W-:Y:S01]  /*1ad60*/  ENDCOLLECTIVE ;  /* 0x000000000000791b */ /* 0x003fe20003800000 */
.L_x_1738:
        /* <DEDUP_REMOVED lines=15> */
.L_x_1739:
[----:B------:R-:W-:Y:S02]  /*1ae60*/  @P0 IMAD R6, R5, 0x2, R23 ;  /* 0x0000000205060824 */ /* 0x000fe400078e0217 */
[----:B------:R-:W-:Y:S02]  /*1ae70*/  IMAD.MOV.U32 R13, RZ, RZ, R4 ;  /* 0x000000ffff0d7224 */ /* 0x000fe400078e0004 */
[----:B------:R-:W-:Y:S02]  /*1ae80*/  IMAD.MOV.U32 R12, RZ, RZ, 0x2 ;  /* 0x00000002ff0c7424 */ /* 0x000fe400078e00ff */
[----:B------:R-:W-:-:S07]  /*1ae90*/  IMAD.MOV.U32 R3, RZ, RZ, R14 ;  /* 0x000000ffff037224 */ /* 0x000fce00078e000e */
[----:B------:R-:W-:Y:S05]  /*1aea0*/  WARPSYNC.COLLECTIVE R15, `(.L_x_1740) ;  /* 0x000000000f087348 */ /* 0x000fea0003c00000 */
[----:B------:R0:W1:Y:S02]  /*1aeb0*/  SHFL.IDX P6, R14, R13, R12, R11 ;  /* 0x0000000c0d0e7389 */ /* 0x00006400000c000b */
[----:B01----:R-:W-:Y:S01]  /*1aec0*/  ENDCOLLECTIVE ;  /* 0x000000000000791b */ /* 0x003fe20003800000 */
.L_x_1740:
        /* <DEDUP_REMOVED lines=15> */
.L_x_1741:
[----:B------:R-:W-:Y:S02]  /*1afc0*/  @P0 IMAD R6, R5, 0x2, R23 ;  /* 0x0000000205060824 */ /* 0x000fe400078e0217 */
[----:B------:R-:W-:Y:S02]  /*1afd0*/  IMAD.MOV.U32 R13, RZ, RZ, R4 ;  /* 0x000000ffff0d7224 */ /* 0x000fe400078e0004 */
[----:B------:R-:W-:Y:S02]  /*1afe0*/  IMAD.MOV.U32 R12, RZ, RZ, 0x3 ;  /* 0x00000003ff0c7424 */ /* 0x000fe400078e00ff */
[----:B------:R-:W-:-:S07]  /*1aff0*/  IMAD.MOV.U32 R3, RZ, RZ, R14 ;  /* 0x000000ffff037224 */ /* 0x000fce00078e000e */
[----:B------:R-:W-:Y:S05]  /*1b000*/  WARPSYNC.COLLECTIVE R15, `(.L_x_1742) ;  /* 0x000000000f087348 */ /* 0x000fea0003c00000 */
[----:B------:R0:W1:Y:S02]  /*1b010*/  SHFL.IDX P6, R14, R13, R12, R11 ;  /* 0x0000000c0d0e7389 */ /* 0x00006400000c000b */
[----:B01----:R-:W-:Y:S01]  /*1b020*/  ENDCOLLECTIVE ;  /* 0x000000000000791b */ /* 0x003fe20003800000 */
.L_x_1742:
        /* <DEDUP_REMOVED lines=15> */
.L_x_1743:
[----:B------:R-:W-:Y:S02]  /*1b120*/  @P0 IMAD R6, R5, 0x2, R23 ;  /* 0x0000000205060824 */ /* 0x000fe400078e0217 */
[----:B------:R-:W-:Y:S02]  /*1b130*/  IMAD.MOV.U32 R13, RZ, RZ, R4 ;  /* 0x000000ffff0d7224 */ /* 0x000fe400078e0004 */
[----:B------:R-:W-:Y:S02]  /*1b140*/  IMAD.MOV.U32 R12, RZ, RZ, 0x4 ;  /* 0x00000004ff0c7424 */ /* 0x000fe400078e00ff */
[----:B------:R-:W-:-:S07]  /*1b150*/  IMAD.MOV.U32 R3, RZ, RZ, R14 ;  /* 0x000000ffff037224 */ /* 0x000fce00078e000e */
[----:B------:R-:W-:Y:S05]  /*1b160*/  WARPSYNC.COLLECTIVE R15, `(.L_x_1744) ;  /* 0x000000000f087348 */ /* 0x000fea0003c00000 */
[----:B------:R0:W1:Y:S02]  /*1b170*/  SHFL.IDX P6, R14, R13, R12, R11 ;  /* 0x0000000c0d0e7389 */ /* 0x00006400000c000b */
[----:B01----:R-:W-:Y:S01]  /*1b180*/  ENDCOLLECTIVE ;  /* 0x000000000000791b */ /* 0x003fe20003800000 */
.L_x_1744:
        /* <DEDUP_REMOVED lines=15> */
.L_x_1745:
[----:B------:R-:W-:Y:S02]  /*1b280*/  @P0 IMAD R6, R5, 0x2, R23 ;  /* 0x0000000205060824 */ /* 0x000fe400078e0217 */
[----:B------:R-:W-:Y:S02]  /*1b290*/  IMAD.MOV.U32 R13, RZ, RZ, R4 ;  /* 0x000000ffff0d7224 */ /* 0x000fe400078e0004 */
[----:B------:R-:W-:Y:S02]  /*1b2a0*/  IMAD.MOV.U32 R12, RZ, RZ, 0x5 ;  /* 0x00000005ff0c7424 */ /* 0x000fe400078e00ff */
[----:B------:R-:W-:-:S07]  /*1b2b0*/  IMAD.MOV.U32 R3, RZ, RZ, R14 ;  /* 0x000000ffff037224 */ /* 0x000fce00078e000e */
[----:B------:R-:W-:Y:S05]  /*1b2c0*/  WARPSYNC.COLLECTIVE R15, `(.L_x_1746) ;  /* 0x000000000f087348 */ /* 0x000fea0003c00000 */
[----:B------:R0:W1:Y:S02]  /*1b2d0*/  SHFL.IDX P6, R14, R13, R12, R11 ;  /* 0x0000000c0d0e7389 */ /* 0x00006400000c000b */
[----:B01----:R-:W-:Y:S01]  /*1b2e0*/  ENDCOLLECTIVE ;  /* 0x000000000000791b */ /* 0x003fe20003800000 */
.L_x_1746:
        /* <DEDUP_REMOVED lines=10> */
.L_x_1747:
[----:B------:R-:W-:Y:S01]  /*1b390*/  @!PT LDS RZ, [RZ] ;  /* 0x00000000fffff984 */ /* 0x000fe20000000800 */
[----:B------:R-:W-:Y:S01]  /*1b3a0*/  @!PT LDS RZ, [RZ] ;  /* 0x00000000fffff984 */ /* 0x000fe20000000800 */
[----:B------:R-:W-:Y:S01]  /*1b3b0*/  @!PT LDS RZ, [RZ] ;  /* 0x00000000fffff984 */ /* 0x000fe20000000800 */
[----:B------:R0:W-:Y:S01]  /*1b3c0*/  @P0 LDGSTS.E.BYPASS.LTC128B.128 [R6+0x1e400], desc[UR60][R2.64], !P2 ;  /* 0x1e40000002060fae */ /* 0x0001e2000d101d7c */
[----:B------:R-:W-:Y:S01]  /*1b3d0*/  IMAD.MOV.U32 R0, RZ, RZ, R14 ;  /* 0x000000ffff007224 */ /* 0x000fe200078e000e */
[----:B------:R-:W-:Y:S06]  /*1b3e0*/  BRA `(.L_x_1748) ;  /* 0xffffffa000607947 */ /* 0x000fec000383ffff */
.L_x_1602:
        /* <DEDUP_REMOVED lines=9> */
.L_x_1749:
[C---:B------:R-:W-:Y:S01]  /*1b480*/  VIADD R10, R17.reuse, 0x10 ;  /* 0x00000010110a7836 */ /* 0x040fe20000000000 */
[C---:B------:R-:W-:Y:S01]  /*1b490*/  ISETP.GE.AND P0, PT, R17.reuse, R2, PT ;  /* 0x000000021100720c */ /* 0x040fe20003f06270 */
[C---:B------:R-:W-:Y:S02]  /*1b4a0*/  VIADD R6, R17.reuse, 0x20 ;  /* 0x0000002011067836 */ /* 0x040fe40000000000 */
[----:B------:R-:W-:Y:S01]  /*1b4b0*/  VIADD R8, R17, 0x30 ;  /* 0x0000003011087836 */ /* 0x000fe20000000000 */
[----:B------:R0:W-:Y:S04]  /*1b4c0*/  STL [R1+0x20], R10 ;  /* 0x0000200a01007387 */ /* 0x0001e80000100800 */
[----:B------:R0:W-:Y:S01]  /*1b4d0*/  STL [R1+0x24], R6 ;  /* 0x0000240601007387 */ /* 0x0001e20000100800 */
[----:B------:R-:W-:-:S03]  /*1b4e0*/  IMAD.MOV.U32 R13, RZ, RZ, R0 ;  /* 0x000000ffff0d7224 */ /* 0x000fc600078e0000 */
[----:B------:R0:W-:Y:S01]  /*1b4f0*/  STL [R1+0x28], R8 ;  /* 0x0000280801007387 */ /* 0x0001e20000100800 */
[----:B------:R-:W-:-:S07]  /*1b500*/  IMAD.MOV.U32 R4, RZ, RZ, R14 ;  /* 0x000000ffff047224 */ /* 0x000fce00078e000e */
[----:B0-----:R-:W-:Y:S05]  /*1b510*/  WARPSYNC.COLLECTIVE R15, `(.L_x_1750) ;  /* 0x000000000f087348 */ /* 0x001fea0003c00000 */
[----:B------:R1:W2:Y:S02]  /*1b520*/  SHFL.IDX P6, R14, R13, R12, R11 ;  /* 0x0000000c0d0e7389 */ /* 0x0002a400000c000b */
[----:B012---:R-:W-:Y:S01]  /*1b530*/  ENDCOLLECTIVE ;  /* 0x000000000000791b */ /* 0x007fe20003800000 */
.L_x_1750:
[----:B------:R-:W-:Y:S01]  /*1b540*/  IMAD.MOV.U32 R13, RZ, RZ, R3 ;  /* 0x000000ffff0d7224 */ /* 0x000fe200078e0003 */
[----:B------:R-:W-:Y:S01]  /*1b550*/  MOV R12, 0x1 ;  /* 0x00000001000c7802 */ /* 0x000fe20000000f00 */
[----:B------:R-:W-:-:S07]  /*1b560*/  IMAD.MOV.U32 R5, RZ, RZ, R14 ;  /* 0x000000ffff057224 */ /* 0x000fce00078e000e */
[----:B------:R-:W-:Y:S05]  /*1b570*/  WARPSYNC.COLLECTIVE R15, `(.L_x_1751) ;  /* 0x000000000f087348 */ /* 0x000fea0003c00000 */
[----:B------:R0:W1:Y:S02]  /*1b580*/  SHFL.IDX P6, R14, R13, R12, R11 ;  /* 0x0000000c0d0e7389 */ /* 0x00006400000c000b */
[----:B01----:R-:W-:Y:S01]  /*1b590*/  ENDCOLLECTIVE ;  /* 0x000000000000791b */ /* 0x003fe20003800000 */
.L_x_1751:
        /* <DEDUP_REMOVED lines=15> */
.L_x_1752:
[----:B------:R-:W-:Y:S02]  /*1b690*/  IMAD.MOV.U32 R13, RZ, RZ, R3 ;  /* 0x000000ffff0d7224 */ /* 0x000fe400078e0003 */
[----:B------:R-:W-:Y:S02]  /*1b6a0*/  IMAD.MOV.U32 R12, RZ, RZ, 0x2 ;  /* 0x00000002ff0c7424 */ /* 0x000fe400078e00ff */
[----:B------:R-:W-:-:S07]  /*1b6b0*/  IMAD.MOV.U32 R5, RZ, RZ, R14 ;  /* 0x000000ffff057224 */ /* 0x000fce00078e000e */
[----:B------:R-:W-:Y:S05]  /*1b6c0*/  WARPSYNC.COLLECTIVE R15, `(.L_x_1753) ;  /* 0x000000000f087348 */ /* 0x000fea0003c00000 */
[----:B------:R0:W1:Y:S02]  /*1b6d0*/  SHFL.IDX P6, R14, R13, R12, R11 ;  /* 0x0000000c0d0e7389 */ /* 0x00006400000c000b */
[----:B01----:R-:W-:Y:S01]  /*1b6e0*/  ENDCOLLECTIVE ;  /* 0x000000000000791b */ /* 0x003fe20003800000 */
.L_x_1753:
        /* <DEDUP_REMOVED lines=15> */
.L_x_1754:
[----:B------:R-:W-:Y:S02]  /*1b7e0*/  IMAD.MOV.U32 R13, RZ, RZ, R3 ;  /* 0x000000ffff0d7224 */ /* 0x000fe400078e0003 */
[----:B------:R-:W-:Y:S02]  /*1b7f0*/  IMAD.MOV.U32 R12, RZ, RZ, 0x3 ;  /* 0x00000003ff0c7424 */ /* 0x000fe400078e00ff */
[----:B------:R-:W-:-:S07]  /*1b800*/  IMAD.MOV.U32 R5, RZ, RZ, R14 ;  /* 0x000000ffff057224 */ /* 0x000fce00078e000e */
[----:B------:R-:W-:Y:S05]  /*1b810*/  WARPSYNC.COLLECTIVE R15, `(.L_x_1755) ;  /* 0x000000000f087348 */ /* 0x000fea0003c00000 */
[----:B------:R0:W1:Y:S02]  /*1b820*/  SHFL.IDX P6, R14, R13, R12, R11 ;  /* 0x0000000c0d0e7389 */ /* 0x00006400000c000b */
[----:B01----:R-:W-:Y:S01]  /*1b830*/  ENDCOLLECTIVE ;  /* 0x000000000000791b */ /* 0x003fe20003800000 */
.L_x_1755:
        /* <DEDUP_REMOVED lines=10> */
.L_x_1756:
[----:B------:R-:W-:Y:S01]  /*1b8e0*/  @!PT LDS RZ, [RZ] ;  /* 0x00000000fffff984 */ /* 0x000fe20000000800 */
[----:B------:R-:W-:Y:S01]  /*1b8f0*/  @!PT LDS RZ, [RZ] ;  /* 0x00000000fffff984 */ /* 0x000fe20000000800 */
[----:B------:R-:W-:Y:S01]  /*1b900*/  @!PT LDS RZ, [RZ] ;  /* 0x00000000fffff984 */ /* 0x000fe20000000800 */
[----:B------:R0:W-:Y:S01]  /*1b910*/  @!P0 LDGSTS.E.BYPASS.LTC128B.128 [R26+0x19400], desc[UR60][R4.64], !P1 ;  /* 0x19400000041a8fae */ /* 0x0001e2000c901d7c */
[----:B------:R-:W-:Y:S01]  /*1b920*/  ISETP.GE.AND P0, PT, R8, R2, PT ;  /* 0x000000020800720c */ /* 0x000fe20003f06270 */
[----:B------:R-:W-:-:S05]  /*1b930*/  VIADD R8, R17, 0x40 ;  /* 0x0000004011087836 */ /* 0x000fca0000000000 */
[----:B------:R1:W-:Y:S01]  /*1b940*/  STL [R1+0x2c], R8 ;  /* 0x00002c0801007387 */ /* 0x0003e20000100800 */
[----:B------:R-:W-:Y:S01]  /*1b950*/  MOV R13, R3 ;  /* 0x00000003000d7202 */ /* 0x000fe20000000f00 */
[----:B------:R-:W-:Y:S02]  /*1b960*/  IMAD.MOV.U32 R12, RZ, RZ, 0x4 ;  /* 0x00000004ff0c7424 */ /* 0x000fe400078e00ff */
[----:B0-----:R-:W-:-:S07]  /*1b970*/  IMAD.MOV.U32 R4, RZ, RZ, R14 ;  /* 0x000000ffff047224 */ /* 0x001fce00078e000e */
[----:B-1----:R-:W-:Y:S05]  /*1b980*/  WARPSYNC.COLLECTIVE R15, `(.L_x_1757) ;  /* 0x000000000f087348 */ /* 0x002fea0003c00000 */
[----:B------:R0:W2:Y:S02]  /*1b990*/  SHFL.IDX P6, R14, R13, R12, R11 ;  /* 0x0000000c0d0e7389 */ /* 0x0000a400000c000b */
[----:B012---:R-:W-:Y:S01]  /*1b9a0*/  ENDCOLLECTIVE ;  /* 0x000000000000791b */ /* 0x007fe20003800000 */
.L_x_1757:
        /* <DEDUP_REMOVED lines=10> */
.L_x_1758:
[----:B------:R-:W-:Y:S01]  /*1ba50*/  @!PT LDS RZ, [RZ] ;  /* 0x00000000fffff984 */ /* 0x000fe20000000800 */
[----:B------:R-:W-:Y:S01]  /*1ba60*/  @!PT LDS RZ, [RZ] ;  /* 0x00000000fffff984 */ /* 0x000fe20000000800 */
[----:B------:R-:W-:Y:S01]  /*1ba70*/  @!PT LDS RZ, [RZ] ;  /* 0x00000000fffff984 */ /* 0x000fe20000000800 */
[----:B------:R0:W-:Y:S01]  /*1ba80*/  @!P0 LDGSTS.E.BYPASS.LTC128B.128 [R26+0x19c00], desc[UR60][R4.64], !P1 ;  /* 0x19c00000041a8fae */ /* 0x0001e2000c901d7c */
[----:B------:R-:W-:Y:S01]  /*1ba90*/  ISETP.GE.AND P0, PT, R8, R2, PT ;  /* 0x000000020800720c */ /* 0x000fe20003f06270 */
[----:B------:R-:W-:-:S05]  /*1baa0*/  VIADD R8, R17, 0x50 ;  /* 0x0000005011087836 */ /* 0x000fca0000000000 */
[----:B------:R1:W-:Y:S01]  /*1bab0*/  STL [R1+0x30], R8 ;  /* 0x0000300801007387 */ /* 0x0003e20000100800 */
[----:B------:R-:W-:Y:S02]  /*1bac0*/  IMAD.MOV.U32 R13, RZ, RZ, R3 ;  /* 0x000000ffff0d7224 */ /* 0x000fe400078e0003 */
[----:B------:R-:W-:Y:S02]  /*1bad0*/  IMAD.MOV.U32 R12, RZ, RZ, 0x5 ;  /* 0x00000005ff0c7424 */ /* 0x000fe400078e00ff */
[----:B0-----:R-:W-:-:S07]  /*1bae0*/  IMAD.MOV.U32 R4, RZ, RZ, R14 ;  /* 0x000000ffff047224 */ /* 0x001fce00078e000e */
[----:B-1----:R-:W-:Y:S05]  /*1baf0*/  WARPSYNC.COLLECTIVE R15, `(.L_x_1759) ;  /* 0x000000000f087348 */ /* 0x002fea0003c00000 */
[----:B------:R0:W2:Y:S02]  /*1bb00*/  SHFL.IDX P6, R14, R13, R12, R11 ;  /* 0x0000000c0d0e7389 */ /* 0x0000a400000c000b */
[----:B012---:R-:W-:Y:S01]  /*1bb10*/  ENDCOLLECTIVE ;  /* 0x000000000000791b */ /* 0x007fe20003800000 */
.L_x_1759:
        /* <DEDUP_REMOVED lines=10> */
.L_x_1760:
        /* <DEDUP_REMOVED lines=13> */
.L_x_1761:
        /* <DEDUP_REMOVED lines=10> */
.L_x_1762:
[----:B------:R-:W-:Y:S01]  /*1bd30*/  @!PT LDS RZ, [RZ] ;  /* 0x00000000fffff984 */ /* 0x000fe20000000800 */
[----:B------:R-:W-:Y:S01]  /*1bd40*/  @!PT LDS RZ, [RZ] ;  /* 0x00000000fffff984 */ /* 0x000fe20000000800 */
[----:B------:R-:W-:Y:S01]  /*1bd50*/  @!PT LDS RZ, [RZ] ;  /* 0x00000000fffff984 */ /* 0x000fe20000000800 */
[----:B------:R0:W-:Y:S01]  /*1bd60*/  @!P0 LDGSTS.E.BYPASS.LTC128B.128 [R26+0x1ac00], desc[UR60][R4.64], !P1 ;  /* 0x1ac00000041a8fae */ /* 0x0001e2000c901d7c */
[----:B------:R-:W-:Y:S01]  /*1bd70*/  ISETP.GE.AND P0, PT, R8, R2, PT ;  /* 0x000000020800720c */ /* 0x000fe20003f06270 */
[----:B------:R-:W-:Y:S02]  /*1bd80*/  IMAD.MOV.U32 R13, RZ, RZ, R3 ;  /* 0x000000ffff0d7224 */ /* 0x000fe400078e0003 */
[----:B------:R-:W-:Y:S02]  /*1bd90*/  IMAD.MOV.U32 R12, RZ, RZ, 0x7 ;  /* 0x00000007ff0c7424 */ /* 0x000fe400078e00ff */
[----:B0-----:R-:W-:-:S08]  /*1bda0*/  IMAD.MOV.U32 R4, RZ, RZ, R14 ;  /* 0x000000ffff047224 */ /* 0x001fd000078e000e */
[----:B------:R-:W-:Y:S05]  /*1bdb0*/  WARPSYNC.COLLECTIVE R15, `(.L_x_1763) ;  /* 0x000000000f087348 */ /* 0x000fea0003c00000 */
[----:B------:R0:W1:Y:S02]  /*1bdc0*/  SHFL.IDX P6, R14, R13, R12, R11 ;  /* 0x0000000c0d0e7389 */ /* 0x00006400000c000b */
[----:B01----:R-:W-:Y:S01]  /*1bdd0*/  ENDCOLLECTIVE ;  /* 0x000000000000791b */ /* 0x003fe20003800000 */
.L_x_1763:
[----:B------:R-:W-:-:S04]  /*1bde0*/  @!P0 LEA R5, P2, R7, R4, 0x1 ;  /* 0x0000000407058211 */ /* 0x000fc800078408ff */
[----:B------:R-:W-:-:S04]  /*1bdf0*/  @!P0 IADD3.X R4, RZ, R6, RZ, P2, !PT ;  /* 0x00000006ff048210 */ /* 0x000fc800017fe4ff */
[----:B------:R-:W-:Y:S01]  /*1be00*/  @!P0 LOP3.LUT R5, R5, R4, RZ, 0x3c, !PT ;  /* 0x0000000405058212 */ /* 0x000fe200078e3cff */
[----:B------:R-:W-:-:S03]  /*1be10*/  IMAD.MOV.U32 R13, RZ, RZ, R0 ;  /* 0x000000ffff0d7224 */ /* 0x000fc600078e0000 */
[----:B------:R-:W-:-:S04]  /*1be20*/  @!P0 LOP3.LUT R4, R5, R4, RZ, 0x3c, !PT ;  /* 0x0000000405048212 */ /* 0x000fc800078e3cff */
[----:B------:R-:W-:Y:S01]  /*1be30*/  @!P0 LOP3.LUT R5, R5, R4, RZ, 0x3c, !PT ;  /* 0x0000000405058212 */ /* 0x000fe200078e3cff */
[----:B------:R-:W-:-:S04]  /*1be40*/  IMAD.MOV.U32 R3, RZ, RZ, R14 ;  /* 0x000000ffff037224 */ /* 0x000fc800078e000e */
[----:B------:R-:W-:Y:S01]  /*1be50*/  @!PT LDS RZ, [RZ] ;  /* 0x00000000fffff984 */ /* 0x000fe20000000800 */
[----:B------:R-:W-:Y:S01]  /*1be60*/  @!PT LDS RZ, [RZ] ;  /* 0x00000000fffff984 */ /* 0x000fe20000000800 */
[----:B------:R-:W-:Y:S01]  /*1be70*/  @!PT LDS RZ, [RZ] ;  /* 0x00000000fffff984 */ /* 0x000fe20000000800 */
[----:B------:R0:W-:Y:S03]  /*1be80*/  @!P0 LDGSTS.E.BYPASS.LTC128B.128 [R26+0x1b400], desc[UR60][R4.64], !P1 ;  /* 0x1b400000041a8fae */ /* 0x0001e6000c901d7c */
[----:B0-----:R-:W-:Y:S05]  /*1be90*/  WARPSYNC.COLLECTIVE R15, `(.L_x_1764) ;  /* 0x000000000f087348 */ /* 0x001fea0003c00000 */
[----:B------:R1:W2:Y:S02]  /*1bea0*/  SHFL.IDX P6, R14, R13, R12, R11 ;  /* 0x0000000c0d0e7389 */ /* 0x0002a400000c000b */
[----:B012---:R-:W-:Y:S01]  /*1beb0*/  ENDCOLLECTIVE ;  /* 0x000000000000791b */ /* 0x007fe20003800000 */
.L_x_1764:
[----:B------:R-:W-:Y:S01]  /*1bec0*/  IMAD.MOV.U32 R0, RZ, RZ, R14 ;  /* 0x000000ffff007224 */ /* 0x000fe200078e000e */
[----:B------:R-:W-:Y:S06]  /*1bed0*/  BRA `(.L_x_1765) ;  /* 0xffffffa000b47947 */ /* 0x000fec000383ffff */
.L_x_1606:
[----:B------:R-:W2:Y:S04]  /*1bee0*/  LDL.LU R14, [R1+0x18] ;  /* 0x00001800010e7983 */ /* 0x000ea80000300800 */
[----:B------:R-:W3:Y:S04]  /*1bef0*/  LDL.LU R13, [R1+0x20] ;  /* 0x00002000010d7983 */ /* 0x000ee80000300800 */
[----:B------:R-:W4:Y:S04]  /*1bf00*/  LDL.LU R12, [R1+0x24] ;  /* 0x00002400010c7983 */ /* 0x000f280000300800 */
[----:B------:R-:W5:Y:S04]  /*1bf10*/  LDL.LU R11, [R1+0x28] ;  /* 0x00002800010b7983 */ /* 0x000f680000300800 */
[----:B------:R-:W5:Y:S04]  /*1bf20*/  LDL.LU R10, [R1+0x2c] ;  /* 0x00002c00010a7983 */ /* 0x000f680000300800 */
[----:B------:R-:W5:Y:S04]  /*1bf30*/  LDL.LU R9, [R1+0x30] ;  /* 0x0000300001097983 */ /* 0x000f680000300800 */
[----:B------:R-:W5:Y:S01]  /*1bf40*/  LDL.LU R8, [R1+0x38] ;  /* 0x0000380001087983 */ /* 0x000f620000300800 */
[----:B------:R-:W-:Y:S01]  /*1bf50*/  LOP3.LUT R22, R22, 0xfffff7ff, RZ, 0xc0, !PT ;  /* 0xfffff7ff16167812 */ /* 0x000fe200078ec0ff */
[----:B------:R-:W-:Y:S01]  /*1bf60*/  BSSY B0, `(.L_x_1766) ;  /* 0x0000019000007945 */ /* 0x000fe20003800000 */
[----:B------:R-:W-:-:S02]  /*1bf70*/  IMAD.MOV.U32 R15, RZ, RZ, -0x1 ;  /* 0xffffffffff0f7424 */ /* 0x000fc400078e00ff */
[----:B--2---:R-:W-:-:S05]  /*1bf80*/  IMAD R5, R14, R6, RZ ;  /* 0x000000060e057224 */ /* 0x004fca00078e02ff */
[-C--:B------:R-:W-:Y:S02]  /*1bf90*/  ISETP.GE.AND P0, PT, R17, R5.reuse, PT ;  /* 0x000000051100720c */ /* 0x080fe40003f06270 */
[-C--:B---3--:R-:W-:Y:S01]  /*1bfa0*/  ISETP.GE.AND P6, PT, R13, R5.reuse, PT ;  /* 0x000000050d00720c */ /* 0x088fe20003fc6270 */
[----:B------:R-:W-:Y:S01]  /*1bfb0*/  IMAD.MOV.U32 R13, RZ, RZ, R0 ;  /* 0x000000ffff0d7224 */ /* 0x000fe200078e0000 */
[----:B----4-:R-:W-:Y:S01]  /*1bfc0*/  ISETP.GE.AND P5, PT, R12, R5, PT ;  /* 0x000000050c00720c */ /* 0x010fe20003fa6270 */
[----:B------:R-:W-:-:S08]  /*1bfd0*/  IMAD.MOV.U32 R12, RZ, RZ, RZ ;  /* 0x000000ffff0c7224 */ /* 0x000fd000078e00ff */
[----:B------:R-:W-:Y:S02]  /*1bfe0*/  @P0 LOP3.LUT R22, R22, 0x800, RZ, 0xfc, !PT ;  /* 0x0000080016160812 */ /* 0x000fe400078efcff */
[----:B-----5:R-:W-:Y:S01]  /*1bff0*/  ISETP.GE.AND P0, PT, R11, R5, PT ;  /* 0x000000050b00720c */ /* 0x020fe20003f06270 */
[----:B------:R-:W-:Y:S01]  /*1c000*/  IMAD.MOV.U32 R11, RZ, RZ, 0x181f ;  /* 0x0000181fff0b7424 */ /* 0x000fe200078e00ff */
[----:B------:R-:W-:-:S04]  /*1c010*/  LOP3.LUT R22, R22, 0xfffffbff, RZ, 0xc0, !PT ;  /* 0xfffffbff16167812 */ /* 0x000fc800078ec0ff */
[----:B------:R-:W-:Y:S02]  /*1c020*/  @P6 LOP3.LUT R22, R22, 0x400, RZ, 0xfc, !PT ;  /* 0x0000040016166812 */ /* 0x000fe400078efcff */
[----:B------:R-:W-:Y:S02]  /*1c030*/  ISETP.GE.AND P6, PT, R10, R5, PT ;  /* 0x000000050a00720c */ /* 0x000fe40003fc6270 */
[----:B------:R-:W-:-:S04]  /*1c040*/  LOP3.LUT R22, R22, 0xfffffdff, RZ, 0xc0, !PT ;  /* 0xfffffdff16167812 */ /* 0x000fc800078ec0ff */
[----:B------:R-:W-:Y:S02]  /*1c050*/  @P5 LOP3.LUT R22, R22, 0x200, RZ, 0xfc, !PT ;  /* 0x0000020016165812 */ /* 0x000fe400078efcff */
[----:B------:R-:W-:Y:S02]  /*1c060*/  ISETP.GE.AND P5, PT, R9, R5, PT ;  /* 0x000000050900720c */ /* 0x000fe40003fa6270 */
[----:B------:R-:W-:-:S04]  /*1c070*/  LOP3.LUT R22, R22, 0xfffffeff, RZ, 0xc0, !PT ;  /* 0xfffffeff16167812 */ /* 0x000fc800078ec0ff */
[----:B------:R-:W-:Y:S02]  /*1c080*/  @P0 LOP3.LUT R22, R22, 0x100, RZ, 0xfc, !PT ;  /* 0x0000010016160812 */ /* 0x000fe400078efcff */
[----:B------:R-:W-:Y:S02]  /*1c090*/  ISETP.GE.AND P0, PT, R8, R5, PT ;  /* 0x000000050800720c */ /* 0x000fe40003f06270 */
[----:B------:R-:W-:-:S04]  /*1c0a0*/  LOP3.LUT R22, R22, 0xffffff7f, RZ, 0xc0, !PT ;  /* 0xffffff7f16167812 */ /* 0x000fc800078ec0ff */
[----:B------:R-:W-:-:S07]  /*1c0b0*/  @P6 LOP3.LUT R22, R22, 0x80, RZ, 0xfc, !PT ;  /* 0x0000008016166812 */ /* 0x000fce00078efcff */
[----:B------:R-:W-:Y:S05]  /*1c0c0*/  WARPSYNC.COLLECTIVE R15, `(.L_x_1767) ;  /* 0x000000000f087348 */ /* 0x000fea0003c00000 */
[----:B------:R0:W1:Y:S02]  /*1c0d0*/  SHFL.IDX P6, R14, R13, R12, R11 ;  /* 0x0000000c0d0e7389 */ /* 0x00006400000c000b */
[----:B01----:R-:W-:Y:S01]  /*1c0e0*/  ENDCOLLECTIVE ;  /* 0x000000000000791b */ /* 0x003fe20003800000 */
.L_x_1767:
[----:B------:R-:W-:Y:S05]  /*1c0f0*/  BSYNC B0 ;  /* 0x0000000000007941 */ /* 0x000fea0003800000 */
.L_x_1766:
[----:B------:R-:W-:Y:S01]  /*1c100*/  IMAD.MOV.U32 R13, RZ, RZ, R4 ;  /* 0x000000ffff0d7224 */ /* 0x000fe200078e0004 */
[----:B------:R-:W-:Y:S01]  /*1c110*/  LOP3.LUT R22, R22, 0xffffbfff, RZ, 0xc0, !PT ;  /* 0xffffbfff16167812 */ /* 0x000fe200078ec0ff */
[----:B------:R-:W-:Y:S02]  /*1c120*/  IMAD.MOV.U32 R12, RZ, RZ, RZ ;  /* 0x000000ffff0c7224 */ /* 0x000fe400078e00ff */
[----:B------:R-:W-:Y:S01]  /*1c130*/  IMAD.MOV.U32 R11, RZ, RZ, 0x181f ;  /* 0x0000181fff0b7424 */ /* 0x000fe200078e00ff */
[----:B------:R-:W-:Y:S01]  /*1c140*/  @P5 LOP3.LUT R22, R22, 0x4000, RZ, 0xfc, !PT ;  /* 0x0000400016165812 */ /* 0x000fe200078efcff */
[----:B------:R-:W-:Y:S02]  /*1c150*/  IMAD.MOV.U32 R15, RZ, RZ, -0x1 ;  /* 0xffffffffff0f7424 */ /* 0x000fe400078e00ff */
[----:B------:R-:W-:Y:S01]  /*1c160*/  IMAD.MOV.U32 R2, RZ, RZ, R14 ;  /* 0x000000ffff027224 */ /* 0x000fe200078e000e */
[----:B------:R-:W-:-:S13]  /*1c170*/  LOP3.LUT P5, RZ, R22, 0x400, RZ, 0xc0, !PT ;  /* 0x0000040016ff7812 */ /* 0x000fda00078ac0ff */
[----:B------:R-:W-:Y:S05]  /*1c180*/  WARPSYNC.COLLECTIVE R15, `(.L_x_1768) ;  /* 0x000000000f087348 */ /* 0x000fea0003c00000 */
[----:B------:R0:W1:Y:S02]  /*1c190*/  SHFL.IDX P6, R14, R13, R12, R11 ;  /* 0x0000000c0d0e7389 */ /* 0x00006400000c000b */
[----:B01----:R-:W-:Y:S01]  /*1c1a0*/  ENDCOLLECTIVE ;  /* 0x000000000000791b */ /* 0x003fe20003800000 */
.L_x_1768:
[----:B------:R-:W-:-:S04]  /*1c1b0*/  LOP3.LUT R22, R22, 0xffffdfff, RZ, 0xc0, !PT ;  /* 0xffffdfff16167812 */ /* 0x000fc800078ec0ff */
[----:B------:R-:W-:-:S04]  /*1c1c0*/  @P0 LOP3.LUT R22, R22, 0x2000, RZ, 0xfc, !PT ;  /* 0x0000200016160812 */ /* 0x000fc800078efcff */
[----:B------:R-:W-:Y:S01]  /*1c1d0*/  LOP3.LUT P0, RZ, R22, 0x800, RZ, 0xc0, !PT ;  /* 0x0000080016ff7812 */ /* 0x000fe2000780c0ff */
[----:B------:R-:W-:Y:S02]  /*1c1e0*/  IMAD.MOV.U32 R13, RZ, RZ, R0 ;  /* 0x000000ffff0d7224 */ /* 0x000fe400078e0000 */
[----:B------:R-:W-:Y:S02]  /*1c1f0*/  IMAD.MOV.U32 R12, RZ, RZ, 0x1 ;  /* 0x00000001ff0c7424 */ /* 0x000fe400078e00ff */
[----:B------:R-:W-:-:S08]  /*1c200*/  IMAD.MOV.U32 R3, RZ, RZ, R14 ;  /* 0x000000ffff037224 */ /* 0x000fd000078e000e */
[----:B------:R-:W-:-:S05]  /*1c210*/  @!P0 LEA R3, P6, R7, R3, 0x1 ;  /* 0x0000000307038211 */ /* 0x000fca00078c08ff */
[----:B------:R-:W-:-:S05]  /*1c220*/  @!P0 IMAD.X R2, RZ, RZ, R2, P6 ;  /* 0x000000ffff028224 */ /* 0x000fca00030e0602 */
[----:B------:R-:W-:-:S07]  /*1c230*/  @!P0 LOP3.LUT R3, R3, R2, RZ, 0x3c, !PT ;  /* 0x0000000203038212 */ /* 0x000fce00078e3cff */
[----:B------:R-:W-:Y:S05]  /*1c240*/  WARPSYNC.COLLECTIVE R15, `(.L_x_1769) ;  /* 0x000000000f087348 */ /* 0x000fea0003c00000 */
[----:B------:R0:W1:Y:S02]  /*1c250*/  SHFL.IDX P6, R14, R13, R12, R11 ;  /* 0x0000000c0d0e7389 */ /* 0x00006400000c000b */
[----:B01----:R-:W-:Y:S01]  /*1c260*/  ENDCOLLECTIVE ;  /* 0x000000000000791b */ /* 0x003fe20003800000 */
.L_x_1769:
[----:B------:R-:W-:-:S04]  /*1c270*/  @!P0 LOP3.LUT R2, R3, R2, RZ, 0x3c, !PT ;  /* 0x0000000203028212 */ /* 0x000fc800078e3cff */
[----:B------:R-:W-:-:S05]  /*1c280*/  @!P0 LOP3.LUT R3, R3, R2, RZ, 0x3c, !PT ;  /* 0x0000000203038212 */ /* 0x000fca00078e3cff */
[----:B------:R-:W-:Y:S01]  /*1c290*/  @!PT LDS RZ, [RZ] ;  /* 0x00000000fffff984 */ /* 0x000fe20000000800 */
[----:B------:R-:W-:Y:S01]  /*1c2a0*/  @!PT LDS RZ, [RZ] ;  /* 0x00000000fffff984 */ /* 0x000fe20000000800 */
[----:B------:R-:W-:Y:S01]  /*1c2b0*/  @!PT LDS RZ, [RZ] ;  /* 0x00000000fffff984 */ /* 0x000fe20000000800 */
[----:B------:R0:W-:Y:S01]  /*1c2c0*/  @!P0 LDGSTS.E.BYPASS.LTC128B.128 [R26+0x22400], desc[UR60][R2.64], !P4 ;  /* 0x22400000021a8fae */ /* 0x0001e2000e101d7c */
[----:B------:R-:W-:-:S03]  /*1c2d0*/  MOV R13, R4 ;  /* 0x00000004000d7202 */ /* 0x000fc60000000f00 */
        /* <DEDUP_REMOVED lines=8> */
.L_x_1770:
[----:B------:R-:W-:Y:S02]  /*1c360*/  IMAD.MOV.U32 R13, RZ, RZ, R0 ;  /* 0x000000ffff0d7224 */ /* 0x000fe400078e0000 */
[----:B------:R-:W-:Y:S02]  /*1c370*/  IMAD.MOV.U32 R12, RZ, RZ, 0x2 ;  /* 0x00000002ff0c7424 */ /* 0x000fe400078e00ff */
[----:B------:R-:W-:-:S05]  /*1c380*/  IMAD.MOV.U32 R2, RZ, RZ, R14 ;  /* 0x000000ffff027224 */ /* 0x000fca00078e000e */
[----:B------:R-:W-:-:S05]  /*1c390*/  @!P5 LEA R2, P6, R7, R2, 0x1 ;  /* 0x000000020702d211 */ /* 0x000fca00078c08ff */
[----:B------:R-:W-:-:S05]  /*1c3a0*/  @!P5 IMAD.X R3, RZ, RZ, R6, P6 ;  /* 0x000000ffff03d224 */ /* 0x000fca00030e0606 */
[----:B------:R-:W-:Y:S01]  /*1c3b0*/  @!PT LDS RZ, [RZ] ;  /* 0x00000000fffff984 */ /* 0x000fe20000000800 */
[----:B------:R-:W-:Y:S01]  /*1c3c0*/  @!PT LDS RZ, [RZ] ;  /* 0x00000000fffff984 */ /* 0x000fe20000000800 */
[----:B------:R-:W-:Y:S01]  /*1c3d0*/  @!PT LDS RZ, [RZ] ;  /* 0x00000000fffff984 */ /* 0x000fe20000000800 */
[----:B------:R0:W-:Y:S03]  /*1c3e0*/  @!P5 LDGSTS.E.BYPASS.LTC128B.128 [R26+0x22c00], desc[UR60][R2.64], !P4 ;  /* 0x22c00000021adfae */ /* 0x0001e6000e101d7c */
[----:B0-----:R-:W-:Y:S05]  /*1c3f0*/  WARPSYNC.COLLECTIVE R15, `(.L_x_1771) ;  /* 0x000000000f087348 */ /* 0x001fea0003c00000 */
[----:B------:R1:W2:Y:S02]  /*1c400*/  SHFL.IDX P6, R14, R13, R12, R11 ;  /* 0x0000000c0d0e7389 */ /* 0x0002a400000c000b */
[----:B012---:R-:W-:Y:S01]  /*1c410*/  ENDCOLLECTIVE ;  /* 0x000000000000791b */ /* 0x007fe20003800000 */
.L_x_1771:
[----:B------:R-:W-:Y:S01]  /*1c420*/  @!PT LDS RZ, [RZ] ;  /* 0x00000000fffff984 */ /* 0x000fe20000000800 */
[----:B------:R-:W-:Y:S01]  /*1c430*/  @!PT LDS RZ, [RZ] ;  /* 0x00000000fffff984 */ /* 0x000fe20000000800 */
[----:B------:R-:W-:Y:S01]  /*1c440*/  @!PT LDS RZ, [RZ] ;  /* 0x00000000fffff984 */ /* 0x000fe20000000800 */
[----:B------:R0:W-:Y:S04]  /*1c450*/  @!P5 LDGSTS.E.BYPASS.LTC128B.128 [R26+0x26c00], desc[UR60][R2.64+0x80], !P3 ;  /* 0x26c00080021adfae */ /* 0x0001e8000d901d7c */
[----:B------:R0:W-:Y:S04]  /*1c460*/  @!P5 LDGSTS.E.BYPASS.LTC128B.128 [R26+0x2ac00], desc[UR60][R2.64+0x100], !P2 ;  /* 0x2ac00100021adfae */ /* 0x0001e8000d101d7c */
[----:B------:R0:W-:Y:S01]  /*1c470*/  @!P5 LDGSTS.E.BYPASS.LTC128B.128 [R26+0x2ec00], desc[UR60][R2.64+0x180], !P1 ;  /* 0x2ec00180021adfae */ /* 0x0001e2000c901d7c */
[----:B------:R-:W-:Y:S01]  /*1c480*/  LOP3.LUT P5, RZ, R22, 0x100, RZ, 0xc0, !PT ;  /* 0x0000010016ff7812 */ /* 0x000fe200078ac0ff */
[----:B------:R-:W-:-:S02]  /*1c490*/  IMAD.MOV.U32 R13, RZ, RZ, R4 ;  /* 0x000000ffff0d7224 */ /* 0x000fc400078e0004 */
[----:B------:R-:W-:-:S10]  /*1c4a0*/  IMAD.MOV.U32 R6, RZ, RZ, R14 ;  /* 0x000000ffff067224 */ /* 0x000fd400078e000e */
[----:B0-----:R-:W-:Y:S05]  /*1c4b0*/  WARPSYNC.COLLECTIVE R15, `(.L_x_1772) ;  /* 0x000000000f087348 */ /* 0x001fea0003c00000 */
[----:B------:R1:W2:Y:S02]  /*1c4c0*/  SHFL.IDX P6, R14, R13, R12, R11 ;  /* 0x0000000c0d0e7389 */ /* 0x0002a400000c000b */
[----:B012---:R-:W-:Y:S01]  /*1c4d0*/  ENDCOLLECTIVE ;  /* 0x000000000000791b */ /* 0x007fe20003800000 */
.L_x_1772:
        /* <DEDUP_REMOVED lines=12> */
.L_x_1773:
        /* <DEDUP_REMOVED lines=12> */
.L_x_1774:
        /* <DEDUP_REMOVED lines=12> */
.L_x_1775:
        /* <DEDUP_REMOVED lines=12> */
.L_x_1776:
[----:B------:R-:W-:Y:S02]  /*1c7e0*/  IMAD.MOV.U32 R13, RZ, RZ, R0 ;  /* 0x000000ffff0d7224 */ /* 0x000fe400078e0000 */
[----:B------:R-:W-:Y:S02]  /*1c7f0*/  IMAD.MOV.U32 R12, RZ, RZ, 0x5 ;  /* 0x00000005ff0c7424 */ /* 0x000fe400078e00ff */
[----:B------:R-:W-:-:S05]  /*1c800*/  IMAD.MOV.U32 R2, RZ, RZ, R14 ;  /* 0x000000ffff027224 */ /* 0x000fca00078e000e */
[----:B------:R-:W-:-:S04]  /*1c810*/  @!P0 LEA R2, P6, R7, R2, 0x1 ;  /* 0x0000000207028211 */ /* 0x000fc800078c08ff */
[----:B------:R-:W-:-:S05]  /*1c820*/  @!P0 IADD3.X R3, RZ, R6, RZ, P6, !PT ;  /* 0x00000006ff038210 */ /* 0x000fca00037fe4ff */
[----:B------:R-:W-:Y:S01]  /*1c830*/  @!PT LDS RZ, [RZ] ;  /* 0x00000000fffff984 */ /* 0x000fe20000000800 */
[----:B------:R-:W-:Y:S01]  /*1c840*/  @!PT LDS RZ, [RZ] ;  /* 0x00000000fffff984 */ /* 0x000fe20000000800 */
[----:B------:R-:W-:Y:S01]  /*1c850*/  @!PT LDS RZ, [RZ] ;  /* 0x00000000fffff984 */ /* 0x000fe20000000800 */
[----:B------:R0:W-:Y:S04]  /*1c860*/  @!P0 LDGSTS.E.BYPASS.LTC128B.128 [R26+0x24400], desc[UR60][R2.64], !P4 ;  /* 0x24400000021a8fae */ /* 0x0001e8000e101d7c */
[----:B0-----:R-:W-:Y:S05]  /*1c870*/  WARPSYNC.COLLECTIVE R15, `(.L_x_1777) ;  /* 0x000000000f087348 */ /* 0x001fea0003c00000 */
[----:B------:R1:W2:Y:S02]  /*1c880*/  SHFL.IDX P6, R14, R13, R12, R11 ;  /* 0x0000000c0d0e7389 */ /* 0x0002a400000c000b */
[----:B012---:R-:W-:Y:S01]  /*1c890*/  ENDCOLLECTIVE ;  /* 0x000000000000791b */ /* 0x007fe20003800000 */
.L_x_1777:
        /* <DEDUP_REMOVED lines=12> */
.L_x_1778:
        /* <DEDUP_REMOVED lines=12> */
.L_x_1779:
[----:B------:R-:W-:Y:S01]  /*1ca20*/  @!PT LDS RZ, [RZ] ;  /* 0x00000000fffff984 */ /* 0x000fe20000000800 */
[----:B------:R-:W-:Y:S01]  /*1ca30*/  @!PT LDS RZ, [RZ] ;  /* 0x00000000fffff984 */ /* 0x000fe20000000800 */
[----:B------:R-:W-:Y:S01]  /*1ca40*/  @!PT LDS RZ, [RZ] ;  /* 0x00000000fffff984 */ /* 0x000fe20000000800 */
[----:B------:R0:W-:Y:S04]  /*1ca50*/  @!P5 LDGSTS.E.BYPASS.LTC128B.128 [R26+0x28c00], desc[UR60][R2.64+0x80], !P3 ;  /* 0x28c00080021adfae */ /* 0x0001e8000d901d7c */
[----:B------:R0:W-:Y:S04]  /*1ca60*/  @!P5 LDGSTS.E.BYPASS.LTC128B.128 [R26+0x2cc00], desc[UR60][R2.64+0x100], !P2 ;  /* 0x2cc00100021adfae */ /* 0x0001e8000d101d7c */
[----:B------:R0:W-:Y:S01]  /*1ca70*/  @!P5 LDGSTS.E.BYPASS.LTC128B.128 [R26+0x30c00], desc[UR60][R2.64+0x180], !P1 ;  /* 0x30c00180021adfae */ /* 0x0001e2000c901d7c */
[----:B------:R-:W-:Y:S02]  /*1ca80*/  IMAD.MOV.U32 R13, RZ, RZ, R4 ;  /* 0x000000ffff0d7224 */ /* 0x000fe400078e0004 */
[----:B------:R-:W-:-:S07]  /*1ca90*/  IMAD.MOV.U32 R6, RZ, RZ, R14 ;  /* 0x000000ffff067224 */ /* 0x000fce00078e000e */
[----:B0-----:R-:W-:Y:S05]  /*1caa0*/  WARPSYNC.COLLECTIVE R15, `(.L_x_1780) ;  /* 0x000000000f087348 */ /* 0x001fea0003c00000 */
[----:B------:R1:W2:Y:S02]  /*1cab0*/  SHFL.IDX P6, R14, R13, R12, R11 ;  /* 0x0000000c0d0e7389 */ /* 0x0002a400000c000b */
[----:B012---:R-:W-:Y:S01]  /*1cac0*/  ENDCOLLECTIVE ;  /* 0x000000000000791b */ /* 0x007fe20003800000 */
.L_x_1780:
[----:B------:R-:W-:Y:S02]  /*1cad0*/  IMAD.MOV.U32 R13, RZ, RZ, R0 ;  /* 0x000000ffff0d7224 */ /* 0x000fe400078e0000 */
[----:B------:R-:W-:Y:S02]  /*1cae0*/  IMAD.MOV.U32 R12, RZ, RZ, 0x7 ;  /* 0x00000007ff0c7424 */ /* 0x000fe400078e00ff */
[----:B------:R-:W-:-:S07]  /*1caf0*/  IMAD.MOV.U32 R2, RZ, RZ, R14 ;  /* 0x000000ffff027224 */ /* 0x000fce00078e000e */
[----:B------:R-:W-:Y:S05]  /*1cb00*/  WARPSYNC.COLLECTIVE R15, `(.L_x_1781) ;  /* 0x000000000f087348 */ /* 0x000fea0003c00000 */
[----:B------:R0:W1:Y:S02]  /*1cb10*/  SHFL.IDX P6, R14, R13, R12, R11 ;  /* 0x0000000c0d0e7389 */ /* 0x00006400000c000b */
[----:B01----:R-:W-:Y:S01]  /*1cb20*/  ENDCOLLECTIVE ;  /* 0x000000000000791b */ /* 0x003fe20003800000 */
.L_x_1781:
        /* <DEDUP_REMOVED lines=14> */
.L_x_1782:
[----:B------:R-:W-:Y:S01]  /*1cc10*/  IMAD.MOV.U32 R2, RZ, RZ, R14 ;  /* 0x000000ffff027224 */ /* 0x000fe200078e000e */
[----:B------:R-:W-:Y:S06]  /*1cc20*/  BRA `(.L_x_1783) ;  /* 0xffffffa0001c7947 */ /* 0x000fec000383ffff */
.L_x_1611:
[----:B0-----:R0:W1:Y:S02]  /*1cc30*/  SYNCS.PHASECHK.TRANS64.TRYWAIT P0, [R23+URZ+0x32420], R0 ;  /* 0x03242000170075a7 */ /* 0x001064000800017f */
[----:B-1----:R-:W-:Y:S05]  /*1cc40*/  @!P0 NANOSLEEP.SYNCS 0x989680 ;  /* 0x009896800000895d */ /* 0x002fea0003900000 */
[----:B------:R-:W1:Y:S02]  /*1cc50*/  @!P0 SYNCS.PHASECHK.TRANS64 P0, [R23+URZ+0x32420], R0 ;  /* 0x03242000170085a7 */ /* 0x000e64000800007f */
[----:B-1----:R-:W-:Y:S05]  /*1cc60*/  @!P0 BRA `(.L_x_1611) ;  /* 0xfffffffc00f08947 */ /* 0x002fea000383ffff */
[----:B------:R-:W-:Y:S05]  /*1cc70*/  BRA `(.L_x_1784) ;  /* 0xffffffa000907947 */ /* 0x000fea000383ffff */
.L_x_1614:
[----:B0-----:R0:W1:Y:S02]  /*1cc80*/  SYNCS.PHASECHK.TRANS64.TRYWAIT P0, [R30+URZ+0x32460], R3 ;  /* 0x032460031e0075a7 */ /* 0x001064000800017f */
[----:B-1----:R-:W-:Y:S05]  /*1cc90*/  @!P0 NANOSLEEP.SYNCS 0x989680 ;  /* 0x009896800000895d */ /* 0x002fea0003900000 */
[----:B------:R-:W1:Y:S02]  /*1cca0*/  @!P0 SYNCS.PHASECHK.TRANS64 P0, [R30+URZ+0x32460], R3 ;  /* 0x032460031e0085a7 */ /* 0x000e64000800007f */
[----:B-1----:R-:W-:Y:S05]  /*1ccb0*/  @!P0 BRA `(.L_x_1614) ;  /* 0xfffffffc00f08947 */ /* 0x002fea000383ffff */
[----:B------:R-:W-:Y:S05]  /*1ccc0*/  BRA `(.L_x_1785) ;  /* 0xffffffa000b87947 */ /* 0x000fea000383ffff */
.L_x_1615:
        /* <DEDUP_REMOVED lines=8> */
.L_x_1787:
[----:B------:R-:W-:Y:S05]  /*1cd50*/  BSYNC B0 ;  /* 0x0000000000007941 */ /* 0x000fea0003800000 */
.L_x_1786:
        /* <DEDUP_REMOVED lines=13> */
.L_x_1788:
        /* <DEDUP_REMOVED lines=8> */
.L_x_1789:
[----:B------:R-:W-:-:S05]  /*1ceb0*/  IMAD.SHL.U32 R0, R8, 0x2, RZ ;  /* 0x0000000208007824 */ /* 0x000fca00078e00ff */
[----:B------:R-:W-:-:S05]  /*1cec0*/  IADD3 R2, P0, R2, R0, RZ ;  /* 0x0000000002027210 */ /* 0x000fca0007f1e0ff */
        /* <DEDUP_REMOVED lines=17> */
.L_x_1790:
[----:B------:R-:W-:Y:S02]  /*1cfe0*/  IMAD.MOV.U32 R13, RZ, RZ, R6 ;  /* 0x000000ffff0d7224 */ /* 0x000fe400078e0006 */
[----:B------:R-:W-:Y:S01]  /*1cff0*/  IMAD.MOV.U32 R12, RZ, RZ, 0x2 ;  /* 0x00000002ff0c7424 */ /* 0x000fe200078e00ff */
[----:B------:R-:W-:-:S13]  /*1d000*/  IADD3 R2, P3, R14, R0, RZ ;  /* 0x000000000e027210 */ /* 0x000fda0007f7e0ff */
[----:B------:R-:W-:Y:S05]  /*1d010*/  WARPSYNC.COLLECTIVE R15, `(.L_x_1791) ;  /* 0x000000000f087348 */ /* 0x000fea0003c00000 */
[----:B------:R0:W1:Y:S02]  /*1d020*/  SHFL.IDX P6, R14, R13, R12, R11 ;  /* 0x0000000c0d0e7389 */ /* 0x00006400000c000b */
[----:B01----:R-:W-:Y:S01]  /*1d030*/  ENDCOLLECTIVE ;  /* 0x000000000000791b */ /* 0x003fe20003800000 */
.L_x_1791:
        /* <DEDUP_REMOVED lines=17> */
.L_x_1792:
[----:B------:R-:W-:Y:S02]  /*1d150*/  IMAD.MOV.U32 R13, RZ, RZ, R6 ;  /* 0x000000ffff0d7224 */ /* 0x000fe400078e0006 */
[----:B------:R-:W-:Y:S01]  /*1d160*/  IMAD.MOV.U32 R12, RZ, RZ, 0x3 ;  /* 0x00000003ff0c7424 */ /* 0x000fe200078e00ff */
[----:B------:R-:W-:-:S13]  /*1d170*/  IADD3 R2, P3, R14, R0, RZ ;  /* 0x000000000e027210 */ /* 0x000fda0007f7e0ff */
[----:B------:R-:W-:Y:S05]  /*1d180*/  WARPSYNC.COLLECTIVE R15, `(.L_x_1793) ;  /* 0x000000000f087348 */ /* 0x000fea0003c00000 */
[----:B------:R0:W1:Y:S02]  /*1d190*/  SHFL.IDX P6, R14, R13, R12, R11 ;  /* 0x0000000c0d0e7389 */ /* 0x00006400000c000b */
[----:B01----:R-:W-:Y:S01]  /*1d1a0*/  ENDCOLLECTIVE ;  /* 0x000000000000791b */ /* 0x003fe20003800000 */
.L_x_1793:
        /* <DEDUP_REMOVED lines=17> */
.L_x_1794:
[----:B------:R-:W-:Y:S02]  /*1d2c0*/  IMAD.MOV.U32 R13, RZ, RZ, R6 ;  /* 0x000000ffff0d7224 */ /* 0x000fe400078e0006 */
[----:B------:R-:W-:Y:S01]  /*1d2d0*/  IMAD.MOV.U32 R12, RZ, RZ, 0x4 ;  /* 0x00000004ff0c7424 */ /* 0x000fe200078e00ff */
[----:B------:R-:W-:-:S13]  /*1d2e0*/  IADD3 R2, P3, R14, R0, RZ ;  /* 0x000000000e027210 */ /* 0x000fda0007f7e0ff */
[----:B------:R-:W-:Y:S05]  /*1d2f0*/  WARPSYNC.COLLECTIVE R15, `(.L_x_1795) ;  /* 0x000000000f087348 */ /* 0x000fea0003c00000 */
[----:B------:R0:W1:Y:S02]  /*1d300*/  SHFL.IDX P6, R14, R13, R12, R11 ;  /* 0x0000000c0d0e7389 */ /* 0x00006400000c000b */
[----:B01----:R-:W-:Y:S01]  /*1d310*/  ENDCOLLECTIVE ;  /* 0x000000000000791b */ /* 0x003fe20003800000 */
.L_x_1795:
        /* <DEDUP_REMOVED lines=17> */
.L_x_1796:
[----:B------:R-:W-:Y:S02]  /*1d430*/  IMAD.MOV.U32 R13, RZ, RZ, R6 ;  /* 0x000000ffff0d7224 */ /* 0x000fe400078e0006 */
[----:B------:R-:W-:Y:S01]  /*1d440*/  IMAD.MOV.U32 R12, RZ, RZ, 0x5 ;  /* 0x00000005ff0c7424 */ /* 0x000fe200078e00ff */
[----:B------:R-:W-:-:S13]  /*1d450*/  IADD3 R2, P3, R14, R0, RZ ;  /* 0x000000000e027210 */ /* 0x000fda0007f7e0ff */
[----:B------:R-:W-:Y:S05]  /*1d460*/  WARPSYNC.COLLECTIVE R15, `(.L_x_1797) ;  /* 0x000000000f087348 */ /* 0x000fea0003c00000 */
[----:B------:R0:W1:Y:S02]  /*1d470*/  SHFL.IDX P6, R14, R13, R12, R11 ;  /* 0x0000000c0d0e7389 */ /* 0x00006400000c000b */
[----:B01----:R-:W-:Y:S01]  /*1d480*/  ENDCOLLECTIVE ;  /* 0x000000000000791b */ /* 0x003fe20003800000 */
.L_x_1797:
        /* <DEDUP_REMOVED lines=12> */
.L_x_1798:
        /* <DEDUP_REMOVED lines=9> */
.L_x_1622:
[----:B0-----:R0:W1:Y:S02]  /*1d5e0*/  SYNCS.PHASECHK.TRANS64.TRYWAIT P0, [R4+URZ+0x32440], R21 ;  /* 0x03244015040075a7 */ /* 0x001064000800017f */
[----:B-1----:R-:W-:Y:S05]  /*1d5f0*/  @!P0 NANOSLEEP.SYNCS 0x989680 ;  /* 0x009896800000895d */ /* 0x002fea0003900000 */
[----:B------:R-:W1:Y:S02]  /*1d600*/  @!P0 SYNCS.PHASECHK.TRANS64 P0, [R4+URZ+0x32440], R21 ;  /* 0x03244015040085a7 */ /* 0x000e64000800007f */
[----:B-1----:R-:W-:Y:S05]  /*1d610*/  @!P0 BRA `(.L_x_1622) ;  /* 0xfffffffc00f08947 */ /* 0x002fea000383ffff */
[----:B------:R-:W-:Y:S05]  /*1d620*/  BRA `(.L_x_1800) ;  /* 0xffffffa400387947 */ /* 0x000fea000383ffff */
.L_x_1623:
        /* <DEDUP_REMOVED lines=8> */
.L_x_1802:
[----:B------:R-:W-:Y:S05]  /*1d6b0*/  BSYNC B1 ;  /* 0x0000000000017941 */ /* 0x000fea0003800000 */
.L_x_1801:
        /* <DEDUP_REMOVED lines=9> */
.L_x_1803:
[----:B------:R-:W-:Y:S02]  /*1d750*/  IMAD.MOV.U32 R13, RZ, RZ, R9 ;  /* 0x000000ffff0d7224 */ /* 0x000fe400078e0009 */
[----:B------:R-:W-:Y:S02]  /*1d760*/  IMAD.MOV.U32 R12, RZ, RZ, 0x1 ;  /* 0x00000001ff0c7424 */ /* 0x000fe400078e00ff */
[----:B------:R-:W-:-:S07]  /*1d770*/  IMAD.MOV.U32 R2, RZ, RZ, R14 ;  /* 0x000000ffff027224 */ /* 0x000fce00078e000e */
[----:B------:R-:W-:Y:S05]  /*1d780*/  WARPSYNC.COLLECTIVE R15, `(.L_x_1804) ;  /* 0x000000000f087348 */ /* 0x000fea0003c00000 */
[----:B------:R0:W1:Y:S02]  /*1d790*/  SHFL.IDX P6, R14, R13, R12, R11 ;  /* 0x0000000c0d0e7389 */ /* 0x00006400000c000b */
[----:B01----:R-:W-:Y:S01]  /*1d7a0*/  ENDCOLLECTIVE ;  /* 0x000000000000791b */ /* 0x003fe20003800000 */
.L_x_1804:
        /* <DEDUP_REMOVED lines=11> */
.L_x_1805:
[----:B------:R-:W-:Y:S02]  /*1d860*/  IMAD.MOV.U32 R13, RZ, RZ, R9 ;  /* 0x000000ffff0d7224 */ /* 0x000fe400078e0009 */
[----:B------:R-:W-:Y:S02]  /*1d870*/  IMAD.MOV.U32 R12, RZ, RZ, 0x2 ;  /* 0x00000002ff0c7424 */ /* 0x000fe400078e00ff */
[----:B------:R-:W-:-:S07]  /*1d880*/  IMAD.MOV.U32 R2, RZ, RZ, R14 ;  /* 0x000000ffff027224 */ /* 0x000fce00078e000e */
[----:B------:R-:W-:Y:S05]  /*1d890*/  WARPSYNC.COLLECTIVE R15, `(.L_x_1806) ;  /* 0x000000000f087348 */ /* 0x000fea0003c00000 */
[----:B------:R0:W1:Y:S02]  /*1d8a0*/  SHFL.IDX P6, R14, R13, R12, R11 ;  /* 0x0000000c0d0e7389 */ /* 0x00006400000c000b */
[----:B01----:R-:W-:Y:S01]  /*1d8b0*/  ENDCOLLECTIVE ;  /* 0x000000000000791b */ /* 0x003fe20003800000 */
.L_x_1806:
        /* <DEDUP_REMOVED lines=11> */
.L_x_1807:
[----:B------:R-:W-:Y:S01]  /*1d970*/  MOV R13, R9 ;  /* 0x00000009000d7202 */ /* 0x000fe20000000f00 */
[----:B------:R-:W-:Y:S02]  /*1d980*/  IMAD.MOV.U32 R12, RZ, RZ, 0x3 ;  /* 0x00000003ff0c7424 */ /* 0x000fe400078e00ff */
[----:B------:R-:W-:-:S07]  /*1d990*/  IMAD.MOV.U32 R2, RZ, RZ, R14 ;  /* 0x000000ffff027224 */ /* 0x000fce00078e000e */
[----:B------:R-:W-:Y:S05]  /*1d9a0*/  WARPSYNC.COLLECTIVE R15, `(.L_x_1808) ;  /* 0x000000000f087348 */ /* 0x000fea0003c00000 */
[----:B------:R0:W1:Y:S02]  /*1d9b0*/  SHFL.IDX P6, R14, R13, R12, R11 ;  /* 0x0000000c0d0e7389 */ /* 0x00006400000c000b */
[----:B01----:R-:W-:Y:S01]  /*1d9c0*/  ENDCOLLECTIVE ;  /* 0x000000000000791b */ /* 0x003fe20003800000 */
.L_x_1808:
        /* <DEDUP_REMOVED lines=11> */
.L_x_1809:
[----:B------:R-:W-:Y:S02]  /*1da80*/  IMAD.MOV.U32 R13, RZ, RZ, R9 ;  /* 0x000000ffff0d7224 */ /* 0x000fe400078e0009 */
[----:B------:R-:W-:Y:S02]  /*1da90*/  IMAD.MOV.U32 R12, RZ, RZ, 0x4 ;  /* 0x00000004ff0c7424 */ /* 0x000fe400078e00ff */
[----:B------:R-:W-:-:S07]  /*1daa0*/  IMAD.MOV.U32 R2, RZ, RZ, R14 ;  /* 0x000000ffff027224 */ /* 0x000fce00078e000e */
[----:B------:R-:W-:Y:S05]  /*1dab0*/  WARPSYNC.COLLECTIVE R15, `(.L_x_1810) ;  /* 0x000000000f087348 */ /* 0x000fea0003c00000 */
[----:B------:R0:W1:Y:S02]  /*1dac0*/  SHFL.IDX P6, R14, R13, R12, R11 ;  /* 0x0000000c0d0e7389 */ /* 0x00006400000c000b */
[----:B01----:R-:W-:Y:S01]  /*1dad0*/  ENDCOLLECTIVE ;  /* 0x000000000000791b */ /* 0x003fe20003800000 */
.L_x_1810:
        /* <DEDUP_REMOVED lines=11> */
.L_x_1811:
[----:B------:R-:W-:Y:S02]  /*1db90*/  IMAD.MOV.U32 R13, RZ, RZ, R9 ;  /* 0x000000ffff0d7224 */ /* 0x000fe400078e0009 */
[----:B------:R-:W-:Y:S02]  /*1dba0*/  IMAD.MOV.U32 R12, RZ, RZ, 0x5 ;  /* 0x00000005ff0c7424 */ /* 0x000fe400078e00ff */
[----:B------:R-:W-:-:S07]  /*1dbb0*/  IMAD.MOV.U32 R2, RZ, RZ, R14 ;  /* 0x000000ffff027224 */ /* 0x000fce00078e000e */
[----:B------:R-:W-:Y:S05]  /*1dbc0*/  WARPSYNC.COLLECTIVE R15, `(.L_x_1812) ;  /* 0x000000000f087348 */ /* 0x000fea0003c00000 */
[----:B------:R0:W1:Y:S02]  /*1dbd0*/  SHFL.IDX P6, R14, R13, R12, R11 ;  /* 0x0000000c0d0e7389 */ /* 0x00006400000c000b */
[----:B01----:R-:W-:Y:S01]  /*1dbe0*/  ENDCOLLECTIVE ;  /* 0x000000000000791b */ /* 0x003fe20003800000 */
.L_x_1812:
        /* <DEDUP_REMOVED lines=11> */
.L_x_1813:
[----:B------:R-:W-:Y:S01]  /*1dca0*/  IMAD.MOV.U32 R2, RZ, RZ, R14 ;  /* 0x000000ffff027224 */ /* 0x000fe200078e000e */
[----:B------:R-:W-:Y:S06]  /*1dcb0*/  BRA `(.L_x_1814) ;  /* 0xffffffa000687947 */ /* 0x000fec000383ffff */
.L_x_1628:
[----:B---3--:R3:W4:Y:S02]  /*1dcc0*/  SYNCS.PHASECHK.TRANS64.TRYWAIT P0, [R4+URZ+0x32460], R21 ;  /* 0x03246015040075a7 */ /* 0x008724000800017f */
[----:B----4-:R-:W-:Y:S05]  /*1dcd0*/  @!P0 NANOSLEEP.SYNCS 0x989680 ;  /* 0x009896800000895d */ /* 0x010fea0003900000 */
[----:B------:R-:W4:Y:S02]  /*1dce0*/  @!P0 SYNCS.PHASECHK.TRANS64 P0, [R4+URZ+0x32460], R21 ;  /* 0x03246015040085a7 */ /* 0x000f24000800007f */
[----:B----4-:R-:W-:Y:S05]  /*1dcf0*/  @!P0 BRA `(.L_x_1628) ;  /* 0xfffffffc00f08947 */ /* 0x010fea000383ffff */
[----:B------:R-:W-:Y:S05]  /*1dd00*/  BRA `(.L_x_1815) ;  /* 0xffffffa000b87947 */ /* 0x000fea000383ffff */
.L_x_1629:
[----:B------:R-:W-:Y:S01]  /*1dd10*/  BSSY B1, `(.L_x_1816) ;  /* 0x0000008000017945 */ /* 0x000fe20003800000 */
[----:B------:R-:W-:Y:S01]  /*1dd20*/  IMAD.MOV.U32 R13, RZ, RZ, R7 ;  /* 0x000000ffff0d7224 */ /* 0x000fe200078e0007 */
[----:B------:R-:W-:Y:S01]  /*1dd30*/  MOV R15, 0xffffffff ;  /* 0xffffffff000f7802 */ /* 0x000fe20000000f00 */
[----:B------:R-:W-:Y:S02]  /*1dd40*/  IMAD.MOV.U32 R12, RZ, RZ, RZ ;  /* 0x000000ffff0c7224 */ /* 0x000fe400078e00ff */
[----:B------:R-:W-:-:S07]  /*1dd50*/  IMAD.MOV.U32 R11, RZ, RZ, 0x181f ;  /* 0x0000181fff0b7424 */ /* 0x000fce00078e00ff */
[----:B0123--:R-:W-:Y:S05]  /*1dd60*/  WARPSYNC.COLLECTIVE R15, `(.L_x_1817) ;  /* 0x000000000f087348 */ /* 0x00ffea0003c00000 */
[----:B------:R4:W0:Y:S02]  /*1dd70*/  SHFL.IDX P6, R14, R13, R12, R11 ;  /* 0x0000000c0d0e7389 */ /* 0x00082400000c000b */
[----:B01234-:R-:W-:Y:S01]  /*1dd80*/  ENDCOLLECTIVE ;  /* 0x000000000000791b */ /* 0x01ffe20003800000 */
.L_x_1817:
[----:B------:R-:W-:Y:S05]  /*1dd90*/  BSYNC B1 ;  /* 0x0000000000017941 */ /* 0x000fea0003800000 */
.L_x_1816:
        /* <DEDUP_REMOVED lines=9> */
.L_x_1818:
[----:B------:R-:W-:Y:S02]  /*1de30*/  IMAD.MOV.U32 R13, RZ, RZ, R7 ;  /* 0x000000ffff0d7224 */ /* 0x000fe400078e0007 */
[----:B------:R-:W-:Y:S01]  /*1de40*/  IMAD.MOV.U32 R12, RZ, RZ, 0x1 ;  /* 0x00000001ff0c7424 */ /* 0x000fe200078e00ff */
[----:B------:R-:W-:-:S13]  /*1de50*/  IADD3 R2, P0, R14, R0, RZ ;  /* 0x000000000e027210 */ /* 0x000fda0007f1e0ff */
[----:B------:R-:W-:Y:S05]  /*1de60*/  WARPSYNC.COLLECTIVE R15, `(.L_x_1819) ;  /* 0x000000000f087348 */ /* 0x000fea0003c00000 */
[----:B------:R0:W1:Y:S02]  /*1de70*/  SHFL.IDX P6, R14, R13, R12, R11 ;  /* 0x0000000c0d0e7389 */ /* 0x00006400000c000b */
[----:B01----:R-:W-:Y:S01]  /*1de80*/  ENDCOLLECTIVE ;  /* 0x000000000000791b */ /* 0x003fe20003800000 */
.L_x_1819:
        /* <DEDUP_REMOVED lines=13> */
.L_x_1820:
[----:B------:R-:W-:Y:S02]  /*1df60*/  IMAD.MOV.U32 R13, RZ, RZ, R7 ;  /* 0x000000ffff0d7224 */ /* 0x000fe400078e0007 */
[----:B------:R-:W-:Y:S01]  /*1df70*/  IMAD.MOV.U32 R12, RZ, RZ, 0x2 ;  /* 0x00000002ff0c7424 */ /* 0x000fe200078e00ff */
[----:B------:R-:W-:-:S13]  /*1df80*/  IADD3 R2, P0, R14, R0, RZ ;  /* 0x000000000e027210 */ /* 0x000fda0007f1e0ff */
[----:B------:R-:W-:Y:S05]  /*1df90*/  WARPSYNC.COLLECTIVE R15, `(.L_x_1821) ;  /* 0x000000000f087348 */ /* 0x000fea0003c00000 */
[----:B------:R0:W1:Y:S02]  /*1dfa0*/  SHFL.IDX P6, R14, R13, R12, R11 ;  /* 0x0000000c0d0e7389 */ /* 0x00006400000c000b */
[----:B01----:R-:W-:Y:S01]  /*1dfb0*/  ENDCOLLECTIVE ;  /* 0x000000000000791b */ /* 0x003fe20003800000 */
.L_x_1821:
        /* <DEDUP_REMOVED lines=13> */
.L_x_1822:
[----:B------:R-:W-:Y:S02]  /*1e090*/  IMAD.MOV.U32 R13, RZ, RZ, R7 ;  /* 0x000000ffff0d7224 */ /* 0x000fe400078e0007 */
[----:B------:R-:W-:Y:S01]  /*1e0a0*/  IMAD.MOV.U32 R12, RZ, RZ, 0x3 ;  /* 0x00000003ff0c7424 */ /* 0x000fe200078e00ff */
[----:B------:R-:W-:-:S13]  /*1e0b0*/  IADD3 R2, P0, R14, R0, RZ ;  /* 0x000000000e027210 */ /* 0x000fda0007f1e0ff */
[----:B------:R-:W-:Y:S05]  /*1e0c0*/  WARPSYNC.COLLECTIVE R15, `(.L_x_1823) ;  /* 0x000000000f087348 */ /* 0x000fea0003c00000 */
[----:B------:R0:W1:Y:S02]  /*1e0d0*/  SHFL.IDX P6, R14, R13, R12, R11 ;  /* 0x0000000c0d0e7389 */ /* 0x00006400000c000b */
[----:B01----:R-:W-:Y:S01]  /*1e0e0*/  ENDCOLLECTIVE ;  /* 0x000000000000791b */ /* 0x003fe20003800000 */
.L_x_1823:
        /* <DEDUP_REMOVED lines=13> */
.L_x_1824:
[----:B------:R-:W-:Y:S02]  /*1e1c0*/  IMAD.MOV.U32 R13, RZ, RZ, R7 ;  /* 0x000000ffff0d7224 */ /* 0x000fe400078e0007 */
[----:B------:R-:W-:Y:S01]  /*1e1d0*/  IMAD.MOV.U32 R12, RZ, RZ, 0x4 ;  /* 0x00000004ff0c7424 */ /* 0x000fe200078e00ff */
[----:B------:R-:W-:-:S13]  /*1e1e0*/  IADD3 R2, P0, R14, R0, RZ ;  /* 0x000000000e027210 */ /* 0x000fda0007f1e0ff */
[----:B------:R-:W-:Y:S05]  /*1e1f0*/  WARPSYNC.COLLECTIVE R15, `(.L_x_1825) ;  /* 0x000000000f087348 */ /* 0x000fea0003c00000 */
[----:B------:R0:W1:Y:S02]  /*1e200*/  SHFL.IDX P6, R14, R13, R12, R11 ;  /* 0x0000000c0d0e7389 */ /* 0x00006400000c000b */
[----:B01----:R-:W-:Y:S01]  /*1e210*/  ENDCOLLECTIVE ;  /* 0x000000000000791b */ /* 0x003fe20003800000 */
.L_x_1825:
        /* <DEDUP_REMOVED lines=13> */
.L_x_1826:
[----:B------:R-:W-:Y:S02]  /*1e2f0*/  IMAD.MOV.U32 R13, RZ, RZ, R7 ;  /* 0x000000ffff0d7224 */ /* 0x000fe400078e0007 */
[----:B------:R-:W-:Y:S01]  /*1e300*/  IMAD.MOV.U32 R12, RZ, RZ, 0x5 ;  /* 0x00000005ff0c7424 */ /* 0x000fe200078e00ff */
[----:B------:R-:W-:-:S13]  /*1e310*/  IADD3 R2, P0, R14, R0, RZ ;  /* 0x000000000e027210 */ /* 0x000fda0007f1e0ff */
[----:B------:R-:W-:Y:S05]  /*1e320*/  WARPSYNC.COLLECTIVE R15, `(.L_x_1827) ;  /* 0x000000000f087348 */ /* 0x000fea0003c00000 */
[----:B------:R0:W1:Y:S02]  /*1e330*/  SHFL.IDX P6, R14, R13, R12, R11 ;  /* 0x0000000c0d0e7389 */ /* 0x00006400000c000b */
[----:B01----:R-:W-:Y:S01]  /*1e340*/  ENDCOLLECTIVE ;  /* 0x000000000000791b */ /* 0x003fe20003800000 */
.L_x_1827:
        /* <DEDUP_REMOVED lines=13> */
.L_x_1828:
[----:B------:R-:W-:Y:S05]  /*1e420*/  BRA `(.L_x_1829) ;  /* 0xffffffa000047947 */ /* 0x000fea000383ffff */
.L_x_1637:
        /* <DEDUP_REMOVED lines=8> */
.L_x_1831:
[----:B------:R-:W-:Y:S05]  /*1e4b0*/  BSYNC B0 ;  /* 0x0000000000007941 */ /* 0x000fea0003800000 */
.L_x_1830:
        /* <DEDUP_REMOVED lines=9> */
.L_x_1832:
        /* <DEDUP_REMOVED lines=18> */
.L_x_1833:
[----:B------:R-:W-:Y:S01]  /*1e670*/  IMAD.MOV.U32 R12, RZ, RZ, 0x2 ;  /* 0x00000002ff0c7424 */ /* 0x000fe200078e00ff */
[----:B------:R-:W-:-:S05]  /*1e680*/  SEL R6, R14, RZ, P1 ;  /* 0x000000ff0e067207 */ /* 0x000fca0000800000 */
[----:B------:R-:W-:-:S04]  /*1e690*/  IMAD.IADD R6, R5, 0x1, R6 ;  /* 0x0000000105067824 */ /* 0x000fc800078e0206 */
[----:B------:R-:W-:-:S07]  /*1e6a0*/  IMAD.MOV.U32 R13, RZ, RZ, R6 ;  /* 0x000000ffff0d7224 */ /* 0x000fce00078e0006 */
[----:B------:R-:W-:Y:S05]  /*1e6b0*/  WARPSYNC.COLLECTIVE R15, `(.L_x_1834) ;  /* 0x000000000f087348 */ /* 0x000fea0003c00000 */
[----:B------:R0:W1:Y:S02]  /*1e6c0*/  SHFL.UP P6, R14, R13, R12, R11 ;  /* 0x0400000c0d0e7389 */ /* 0x00006400000c000b */
[----:B01----:R-:W-:Y:S01]  /*1e6d0*/  ENDCOLLECTIVE ;  /* 0x000000000000791b */ /* 0x003fe20003800000 */
.L_x_1834:
[----:B------:R-:W-:Y:S01]  /*1e6e0*/  IMAD.MOV.U32 R12, RZ, RZ, 0x4 ;  /* 0x00000004ff0c7424 */ /* 0x000fe200078e00ff */
[----:B------:R-:W-:-:S05]  /*1e6f0*/  SEL R7, R14, RZ, P2 ;  /* 0x000000ff0e077207 */ /* 0x000fca0001000000 */
[----:B------:R-:W-:-:S04]  /*1e700*/  IMAD.IADD R7, R6, 0x1, R7 ;  /* 0x0000000106077824 */ /* 0x000fc800078e0207 */
[----:B------:R-:W-:-:S07]  /*1e710*/  IMAD.MOV.U32 R13, RZ, RZ, R7 ;  /* 0x000000ffff0d7224 */ /* 0x000fce00078e0007 */
[----:B------:R-:W-:Y:S05]  /*1e720*/  WARPSYNC.COLLECTIVE R15, `(.L_x_1835) ;  /* 0x000000000f087348 */ /* 0x000fea0003c00000 */
[----:B------:R0:W1:Y:S02]  /*1e730*/  SHFL.UP P6, R14, R13, R12, R11 ;  /* 0x0400000c0d0e7389 */ /* 0x00006400000c000b */
[----:B01----:R-:W-:Y:S01]  /*1e740*/  ENDCOLLECTIVE ;  /* 0x000000000000791b */ /* 0x003fe20003800000 */
.L_x_1835:
[----:B------:R-:W-:Y:S01]  /*1e750*/  IMAD.MOV.U32 R12, RZ, RZ, 0x8 ;  /* 0x00000008ff0c7424 */ /* 0x000fe200078e00ff */
[----:B------:R-:W-:-:S05]  /*1e760*/  SEL R2, R14, RZ, P3 ;  /* 0x000000ff0e027207 */ /* 0x000fca0001800000 */
[----:B------:R-:W-:-:S04]  /*1e770*/  IMAD.IADD R2, R7, 0x1, R2 ;  /* 0x0000000107027824 */ /* 0x000fc800078e0202 */
[----:B------:R-:W-:-:S07]  /*1e780*/  IMAD.MOV.U32 R13, RZ, RZ, R2 ;  /* 0x000000ffff0d7224 */ /* 0x000fce00078e0002 */
[----:B------:R-:W-:Y:S05]  /*1e790*/  WARPSYNC.COLLECTIVE R15, `(.L_x_1836) ;  /* 0x000000000f087348 */ /* 0x000fea0003c00000 */
[----:B------:R0:W1:Y:S02]  /*1e7a0*/  SHFL.UP P6, R14, R13, R12, R11 ;  /* 0x0400000c0d0e7389 */ /* 0x00006400000c000b */
[----:B01----:R-:W-:Y:S01]  /*1e7b0*/  ENDCOLLECTIVE ;  /* 0x000000000000791b */ /* 0x003fe20003800000 */
.L_x_1836:
[----:B------:R-:W-:Y:S01]  /*1e7c0*/  IMAD.MOV.U32 R12, RZ, RZ, 0x10 ;  /* 0x00000010ff0c7424 */ /* 0x000fe200078e00ff */
[----:B------:R-:W-:-:S05]  /*1e7d0*/  SEL R3, R14, RZ, P4 ;  /* 0x000000ff0e037207 */ /* 0x000fca0002000000 */
[----:B------:R-:W-:-:S04]  /*1e7e0*/  IMAD.IADD R3, R2, 0x1, R3 ;  /* 0x0000000102037824 */ /* 0x000fc800078e0203 */
[----:B------:R-:W-:-:S07]  /*1e7f0*/  IMAD.MOV.U32 R13, RZ, RZ, R3 ;  /* 0x000000ffff0d7224 */ /* 0x000fce00078e0003 */
[----:B------:R-:W-:Y:S05]  /*1e800*/  WARPSYNC.COLLECTIVE R15, `(.L_x_1837) ;  /* 0x000000000f087348 */ /* 0x000fea0003c00000 */
[----:B------:R0:W1:Y:S02]  /*1e810*/  SHFL.UP P6, R14, R13, R12, R11 ;  /* 0x0400000c0d0e7389 */ /* 0x00006400000c000b */
[----:B01----:R-:W-:Y:S01]  /*1e820*/  ENDCOLLECTIVE ;  /* 0x000000000000791b */ /* 0x003fe20003800000 */
.L_x_1837:
        /* <DEDUP_REMOVED lines=8> */
.L_x_1838:
[----:B------:R-:W-:Y:S05]  /*1e8b0*/  BRA `(.L_x_1839) ;  /* 0xffffffa000607947 */ /* 0x000fea000383ffff */
.L_x_1642:
        /* <DEDUP_REMOVED lines=8> */
.L_x_1841:
[----:B------:R-:W-:Y:S05]  /*1e940*/  BSYNC B0 ;  /* 0x0000000000007941 */ /* 0x000fea0003800000 */
.L_x_1840:
        /* <DEDUP_REMOVED lines=8> */
.L_x_1842:
[----:B------:R-:W-:Y:S01]  /*1e9d0*/  IMAD.MOV.U32 R12, RZ, RZ, 0x4 ;  /* 0x00000004ff0c7424 */ /* 0x000fe200078e00ff */
[----:B------:R-:W-:-:S05]  /*1e9e0*/  SEL R2, R14, RZ, P2 ;  /* 0x000000ff0e027207 */ /* 0x000fca0001000000 */
[----:B------:R-:W-:-:S04]  /*1e9f0*/  IMAD.IADD R2, R13, 0x1, R2 ;  /* 0x000000010d027824 */ /* 0x000fc800078e0202 */
[----:B------:R-:W-:-:S07]  /*1ea00*/  IMAD.MOV.U32 R13, RZ, RZ, R2 ;  /* 0x000000ffff0d7224 */ /* 0x000fce00078e0002 */
[----:B------:R-:W-:Y:S05]  /*1ea10*/  WARPSYNC.COLLECTIVE R15, `(.L_x_1843) ;  /* 0x000000000f087348 */ /* 0x000fea0003c00000 */
[----:B------:R0:W1:Y:S02]  /*1ea20*/  SHFL.UP P6, R14, R13, R12, R11 ;  /* 0x0400000c0d0e7389 */ /* 0x00006400000c000b */
[----:B01----:R-:W-:Y:S01]  /*1ea30*/  ENDCOLLECTIVE ;  /* 0x000000000000791b */ /* 0x003fe20003800000 */
.L_x_1843:
[----:B------:R-:W-:Y:S01]  /*1ea40*/  IMAD.MOV.U32 R12, RZ, RZ, 0x8 ;  /* 0x00000008ff0c7424 */ /* 0x000fe200078e00ff */
[----:B------:R-:W-:-:S05]  /*1ea50*/  SEL R3, R14, RZ, P3 ;  /* 0x000000ff0e037207 */ /* 0x000fca0001800000 */
[----:B------:R-:W-:-:S04]  /*1ea60*/  IMAD.IADD R3, R2, 0x1, R3 ;  /* 0x0000000102037824 */ /* 0x000fc800078e0203 */
[----:B------:R-:W-:-:S07]  /*1ea70*/  IMAD.MOV.U32 R13, RZ, RZ, R3 ;  /* 0x000000ffff0d7224 */ /* 0x000fce00078e0003 */
[----:B------:R-:W-:Y:S05]  /*1ea80*/  WARPSYNC.COLLECTIVE R15, `(.L_x_1844) ;  /* 0x000000000f087348 */ /* 0x000fea0003c00000 */
[----:B------:R0:W1:Y:S02]  /*1ea90*/  SHFL.UP P6, R14, R13, R12, R11 ;  /* 0x0400000c0d0e7389 */ /* 0x00006400000c000b */
[----:B01----:R-:W-:Y:S01]  /*1eaa0*/  ENDCOLLECTIVE ;  /* 0x000000000000791b */ /* 0x003fe20003800000 */
.L_x_1844:
[----:B------:R-:W-:Y:S01]  /*1eab0*/  IMAD.MOV.U32 R12, RZ, RZ, 0x10 ;  /* 0x00000010ff0c7424 */ /* 0x000fe200078e00ff */
[----:B------:R-:W-:-:S05]  /*1eac0*/  SEL R4, R14, RZ, P4 ;  /* 0x000000ff0e047207 */ /* 0x000fca0002000000 */
[----:B------:R-:W-:-:S04]  /*1ead0*/  IMAD.IADD R4, R3, 0x1, R4 ;  /* 0x0000000103047824 */ /* 0x000fc800078e0204 */
[----:B------:R-:W-:-:S07]  /*1eae0*/  IMAD.MOV.U32 R13, RZ, RZ, R4 ;  /* 0x000000ffff0d7224 */ /* 0x000fce00078e0004 */
[----:B------:R-:W-:Y:S05]  /*1eaf0*/  WARPSYNC.COLLECTIVE R15, `(.L_x_1845) ;  /* 0x000000000f087348 */ /* 0x000fea0003c00000 */
[----:B------:R0:W1:Y:S02]  /*1eb00*/  SHFL.UP P6, R14, R13, R12, R11 ;  /* 0x0400000c0d0e7389 */ /* 0x00006400000c000b */
[----:B01----:R-:W-:Y:S01]  /*1eb10*/  ENDCOLLECTIVE ;  /* 0x000000000000791b */ /* 0x003fe20003800000 */
.L_x_1845:
        /* <DEDUP_REMOVED lines=8> */
.L_x_1846:
[----:B------:R-:W-:Y:S05]  /*1eba0*/  BRA `(.L_x_1847) ;  /* 0xffffffa000407947 */ /* 0x000fea000383ffff */
.L_x_1644:
[----:B------:R-:W-:Y:S01]  /*1ebb0*/  BSSY B0, `(.L_x_1848) ;  /* 0x0000006000007945 */ /* 0x000fe20003800000 */
[----:B------:R-:W-:Y:S01]  /*1ebc0*/  PLOP3.LUT P6, PT, P6, PT, PT, 0x8, 0x0 ;  /* 0x000000000000781c */ /* 0x000fe200037ce170 */
[----:B------:R-:W-:-:S12]  /*1ebd0*/  IMAD.MOV.U32 R15, RZ, RZ, -0x1 ;  /* 0xffffffffff0f7424 */ /* 0x000fd800078e00ff */
[----:B0-----:R-:W-:Y:S05]  /*1ebe0*/  WARPSYNC.COLLECTIVE R15, `(.L_x_1849) ;  /* 0x000000000f087348 */ /* 0x001fea0003c00000 */
[----:B------:R-:W-:Y:S01]  /*1ebf0*/  VOTE.ANY R14, PT, P6 ;  /* 0x00000000000e7806 */ /* 0x000fe200030e0100 */
[----:B0-----:R-:W-:Y:S06]  /*1ec00*/  ENDCOLLECTIVE ;  /* 0x000000000000791b */ /* 0x001fec0003800000 */
.L_x_1849:
[----:B------:R-:W-:Y:S05]  /*1ec10*/  BSYNC B0 ;  /* 0x0000000000007941 */ /* 0x000fea0003800000 */
.L_x_1848:
        /* <DEDUP_REMOVED lines=9> */
.L_x_1850:
[----:B------:R-:W-:Y:S01]  /*1ecb0*/  IMAD.MOV.U32 R5, RZ, RZ, R14 ;  /* 0x000000ffff057224 */ /* 0x000fe200078e000e */
[----:B------:R-:W-:Y:S06]  /*1ecc0*/  BRA `(.L_x_1851) ;  /* 0xffffffa000307947 */ /* 0x000fec000383ffff */
.L_x_1646:
[----:B------:R-:W-:Y:S01]  /*1ecd0*/  BSSY B0, `(.L_x_1852) ;  /* 0x0000007000007945 */ /* 0x000fe20003800000 */
[----:B------:R-:W-:Y:S02]  /*1ece0*/  IMAD.MOV.U32 R13, RZ, RZ, R2 ;  /* 0x000000ffff0d7224 */ /* 0x000fe400078e0002 */
[----:B------:R-:W-:Y:S02]  /*1ecf0*/  IMAD.MOV.U32 R11, RZ, RZ, 0x1f ;  /* 0x0000001fff0b7424 */ /* 0x000fe400078e00ff */
[----:B------:R-:W-:-:S07]  /*1ed00*/  IMAD.MOV.U32 R15, RZ, RZ, -0x1 ;  /* 0xffffffffff0f7424 */ /* 0x000fce00078e00ff */
[----:B012---:R-:W-:Y:S05]  /*1ed10*/  WARPSYNC.COLLECTIVE R15, `(.L_x_1853) ;  /* 0x000000000f087348 */ /* 0x007fea0003c00000 */
[----:B------:R3:W4:Y:S02]  /*1ed20*/  SHFL.IDX P6, R14, R13, R12, R11 ;  /* 0x0000000c0d0e7389 */ /* 0x00072400000c000b */
[----:B01234-:R-:W-:Y:S01]  /*1ed30*/  ENDCOLLECTIVE ;  /* 0x000000000000791b */ /* 0x01ffe20003800000 */
.L_x_1853:
[----:B------:R-:W-:Y:S05]  /*1ed40*/  BSYNC B0 ;  /* 0x0000000000007941 */ /* 0x000fea0003800000 */
.L_x_1852:
[----:B------:R-:W-:Y:S05]  /*1ed50*/  BRA `(.L_x_1645) ;  /* 0xffffffa000287947 */ /* 0x000fea000383ffff */
.L_x_1650:
[----:B-1----:R1:W0:Y:S02]  /*1ed60*/  SYNCS.PHASECHK.TRANS64.TRYWAIT P0, [R5+URZ+0x32420], R0 ;  /* 0x03242000050075a7 */ /* 0x002224000800017f */
[----:B0-----:R-:W-:Y:S05]  /*1ed70*/  @!P0 NANOSLEEP.SYNCS 0x989680 ;  /* 0x009896800000895d */ /* 0x001fea0003900000 */
[----:B------:R-:W0:Y:S02]  /*1ed80*/  @!P0 SYNCS.PHASECHK.TRANS64 P0, [R5+URZ+0x32420], R0 ;  /* 0x03242000050085a7 */ /* 0x000e24000800007f */
[----:B0-----:R-:W-:Y:S05]  /*1ed90*/  @!P0 BRA `(.L_x_1650) ;  /* 0xfffffffc00f08947 */ /* 0x001fea000383ffff */
[----:B------:R-:W-:Y:S05]  /*1eda0*/  BRA `(.L_x_1854) ;  /* 0xffffffa400147947 */ /* 0x000fea000383ffff */
.L_x_1651:
[----:B------:R-:W5:Y:S01]  /*1edb0*/  S2R R2, SR_TID.X ;  /* 0x0000000000027919 */ /* 0x000f620000002100 */
[----:B------:R-:W-:Y:S01]  /*1edc0*/  BSSY B0, `(.L_x_1855) ;  /* 0x000000a000007945 */ /* 0x000fe20003800000 */
[----:B------:R-:W-:Y:S02]  /*1edd0*/  IMAD.MOV.U32 R12, RZ, RZ, RZ ;  /* 0x000000ffff0c7224 */ /* 0x000fe400078e00ff */
[----:B------:R-:W-:Y:S02]  /*1ede0*/  IMAD.MOV.U32 R11, RZ, RZ, 0x1f ;  /* 0x0000001fff0b7424 */ /* 0x000fe400078e00ff */
[----:B------:R-:W-:Y:S01]  /*1edf0*/  IMAD.MOV.U32 R15, RZ, RZ, -0x1 ;  /* 0xffffffffff0f7424 */ /* 0x000fe200078e00ff */
[----:B-----5:R-:W-:-:S04]  /*1ee00*/  SHF.R.U32.HI R2, RZ, 0x5, R2 ;  /* 0x00000005ff027819 */ /* 0x020fc80000011602 */
[----:B------:R-:W-:-:S05]  /*1ee10*/  LOP3.LUT R2, R2, 0x3, RZ, 0xc0, !PT ;  /* 0x0000000302027812 */ /* 0x000fca00078ec0ff */
[----:B------:R-:W-:-:S07]  /*1ee20*/  IMAD.MOV.U32 R13, RZ, RZ, R2 ;  /* 0x000000ffff0d7224 */ /* 0x000fce00078e0002 */
[----:B01234-:R-:W-:Y:S05]  /*1ee30*/  WARPSYNC.COLLECTIVE R15, `(.L_x_1856) ;  /* 0x000000000f087348 */ /* 0x01ffea0003c00000 */
[----:B------:R0:W0:Y:S02]  /*1ee40*/  SHFL.IDX P6, R14, R13, R12, R11 ;  /* 0x0000000c0d0e7389 */ /* 0x00002400000c000b */
[----:B01234-:R-:W-:Y:S01]  /*1ee50*/  ENDCOLLECTIVE ;  /* 0x000000000000791b */ /* 0x01ffe20003800000 */
.L_x_1856:
[----:B------:R-:W-:Y:S05]  /*1ee60*/  BSYNC B0 ;  /* 0x0000000000007941 */ /* 0x000fea0003800000 */
.L_x_1855:
[----:B------:R-:W-:Y:S05]  /*1ee70*/  BRA `(.L_x_1857) ;  /* 0xffffffa000fc7947 */ /* 0x000fea000383ffff */
.L_x_1652:
[----:B------:R-:W-:Y:S01]  /*1ee80*/  BSSY B0, `(.L_x_1858) ;  /* 0x0000006000007945 */ /* 0x000fe20003800000 */
[----:B------:R-:W-:-:S07]  /*1ee90*/  IMAD.MOV.U32 R15, RZ, RZ, -0x1 ;  /* 0xffffffffff0f7424 */ /* 0x000fce00078e00ff */
[----:B-1234-:R-:W-:Y:S05]  /*1eea0*/  WARPSYNC.COLLECTIVE R15, `(.L_x_1859) ;  /* 0x000000000f0c7348 */ /* 0x01efea0003c00000 */
[----:B------:R-:W-:Y:S02]  /*1eeb0*/  ELECT P6, UR62, PT ;  /* 0x00000000003e782f */ /* 0x000fe400038c0000 */
[----:B------:R-:W-:Y:S01]  /*1eec0*/  MOV R14, UR62 ;  /* 0x0000003e000e7c02 */ /* 0x000fe20008000f00 */
[----:B-1234-:R-:W-:Y:S10]  /*1eed0*/  ENDCOLLECTIVE ;  /* 0x000000000000791b */ /* 0x01eff40003800000 */
.L_x_1859:
[----:B------:R-:W-:Y:S05]  /*1eee0*/  BSYNC B0 ;  /* 0x0000000000007941 */ /* 0x000fea0003800000 */
.L_x_1858:
[----:B------:R-:W-:Y:S05]  /*1eef0*/  BRA `(.L_x_1860) ;  /* 0xffffffa000f07947 */ /* 0x000fea000383ffff */
.L_x_1654:
[----:B0-----:R0:W1:Y:S02]  /*1ef00*/  SYNCS.PHASECHK.TRANS64.TRYWAIT P1, [R3+URZ+0x32440], R2 ;  /* 0x03244002030075a7 */ /* 0x001064000802017f */
[----:B-1----:R-:W-:Y:S05]  /*1ef10*/  @!P1 NANOSLEEP.SYNCS 0x989680 ;  /* 0x009896800000995d */ /* 0x002fea0003900000 */
[----:B------:R-:W1:Y:S02]  /*1ef20*/  @!P1 SYNCS.PHASECHK.TRANS64 P1, [R3+URZ+0x32440], R2 ;  /* 0x03244002030095a7 */ /* 0x000e64000802007f */
[----:B-1----:R-:W-:Y:S05]  /*1ef30*/  @!P1 BRA `(.L_x_1654) ;  /* 0xfffffffc00f09947 */ /* 0x002fea000383ffff */
[----:B------:R-:W-:Y:S05]  /*1ef40*/  BRA `(.L_x_1861) ;  /* 0xffffffa400107947 */ /* 0x000fea000383ffff */
.L_x_1656:
[----:B-1----:R1:W0:Y:S02]  /*1ef50*/  SYNCS.PHASECHK.TRANS64.TRYWAIT P1, [R25+URZ+0x32440], R0 ;  /* 0x03244000190075a7 */ /* 0x002224000802017f */
[----:B0-----:R-:W-:Y:S05]  /*1ef60*/  @!P1 NANOSLEEP.SYNCS 0x989680 ;  /* 0x009896800000995d */ /* 0x001fea0003900000 */
[----:B------:R-:W0:Y:S02]  /*1ef70*/  @!P1 SYNCS.PHASECHK.TRANS64 P1, [R25+URZ+0x32440], R0 ;  /* 0x03244000190095a7 */ /* 0x000e24000802007f */
[----:B0-----:R-:W-:Y:S05]  /*1ef80*/  @!P1 BRA `(.L_x_1656) ;  /* 0xfffffffc00f09947 */ /* 0x001fea000383ffff */
[----:B------:R-:W-:Y:S05]  /*1ef90*/  BRA `(.L_x_1862) ;  /* 0xffffffa4001c7947 */ /* 0x000fea000383ffff */
.L_x_1658:
[----:B------:R0:W0:Y:S02]  /*1efa0*/  SYNCS.PHASECHK.TRANS64.TRYWAIT P1, [R3+URZ+0x32460], R2 ;  /* 0x03246002030075a7 */ /* 0x000024000802017f */
[----:B0-----:R-:W-:Y:S05]  /*1efb0*/  @!P1 NANOSLEEP.SYNCS 0x989680 ;  /* 0x009896800000995d */ /* 0x001fea0003900000 */
[----:B------:R-:W0:Y:S02]  /*1efc0*/  @!P1 SYNCS.PHASECHK.TRANS64 P1, [R3+URZ+0x32460], R2 ;  /* 0x03246002030095a7 */ /* 0x000e24000802007f */
[----:B0-----:R-:W-:Y:S05]  /*1efd0*/  @!P1 BRA `(.L_x_1658) ;  /* 0xfffffffc00f09947 */ /* 0x001fea000383ffff */
[----:B------:R-:W-:Y:S05]  /*1efe0*/  BRA `(.L_x_1863) ;  /* 0xffffffa400187947 */ /* 0x000fea000383ffff */
.L_x_1864:
        /* <DEDUP_REMOVED lines=9> */
.L_x_6453:


//--------------------- .text._ZN7cutlass13device_kernelIN5flash11enable_sm90INS1_16FlashAttnFwdSm90INS1_25CollectiveMainloopFwdSm90ILi2EN4cute5tupleIJNS5_1CILi1EEES8_S8_EEENS6_IJNS7_ILi128EEENS7_ILi96EEENS7_ILi64EEEEEELi256ENS_10bfloat16_tEfNS_4arch4Sm90ELb0ELb1ELb1ELb0ELb1ELb0ELb0ELb1ELb0ELb1ELb0ELb0EEENS1_21CollectiveEpilogueFwdINS6_IJSA_NS7_ILi256EEESB_EEES9_SE_SG_Li256ELb0ELb1ELb0ELb0EEENS1_30DynamicPersistentTileSchedulerILi256ELi128ELb0ELb1ELb1EEEEEEEEEvNT_6ParamsE --------------------------
	.section	.text._ZN7cutlass13device_kernelIN5flash11enable_sm90INS1_16FlashAttnFwdSm90INS1_25CollectiveMainloopFwdSm90ILi2EN4cute5tupleIJNS5_1CILi1EEES8_S8_EEENS6_IJNS7_ILi128EEENS7_ILi96EEENS7_ILi64EEEEEELi256ENS_10bfloat16_tEfNS_4arch4Sm90ELb0ELb1ELb1ELb0ELb1ELb0ELb0ELb1ELb0ELb1ELb0ELb0EEENS1_21CollectiveEpilogueFwdINS6_IJSA_NS7_ILi256EEESB_EEES9_SE_SG_Li256ELb0ELb1ELb0ELb0EEENS1_30DynamicPersistentTileSchedulerILi256ELi128ELb0ELb1ELb1EEEEEEEEEvNT_6ParamsE,"ax",@progbits
	.align	128
.text._ZN7cutlass13device_kernelIN5flash11enable_sm90INS1_16FlashAttnFwdSm90INS1_25CollectiveMainloopFwdSm90ILi2EN4cute5tupleIJNS5_1CILi1EEES8_S8_EEENS6_IJNS7_ILi128EEENS7_ILi96EEENS7_ILi64EEEEEELi256ENS_10bfloat16_tEfNS_4arch4Sm90ELb0ELb1ELb1ELb0ELb1ELb0ELb0ELb1ELb0ELb1ELb0ELb0EEENS1_21CollectiveEpilogueFwdINS6_IJSA_NS7_ILi256EEESB_EEES9_SE_SG_Li256ELb0ELb1ELb0ELb0EEENS1_30DynamicPersistentTileSchedulerILi256ELi128ELb0ELb1ELb1EEEEEEEEEvNT_6ParamsE:
        .type           _ZN7cutlass13device_kernelIN5flash11enable_sm90INS1_16FlashAttnFwdSm90INS1_25CollectiveMainloopFwdSm90ILi2EN4cute5tupleIJNS5_1CILi1EEES8_S8_EEENS6_IJNS7_ILi128EEENS7_ILi96EEENS7_ILi64EEEEEELi256ENS_10bfloat16_tEfNS_4arch4Sm90ELb0ELb1ELb1ELb0ELb1ELb0ELb0ELb1ELb0ELb1ELb0ELb0EEENS1_21CollectiveEpilogueFwdINS6_IJSA_NS7_ILi256EEESB_EEES9_SE_SG_Li256ELb0ELb1ELb0ELb0EEENS1_30DynamicPersistentTileSchedulerILi256ELi128ELb0ELb1ELb1EEEEEEEEEvNT_6ParamsE,@function
        .size           _ZN7cutlass13device_kernelIN5flash11enable_sm90INS1_16FlashAttnFwdSm90INS1_25CollectiveMainloopFwdSm90ILi2EN4cute5tupleIJNS5_1CILi1EEES8_S8_EEENS6_IJNS7_ILi128EEENS7_ILi96EEENS7_ILi64EEEEEELi256ENS_10bfloat16_tEfNS_4arch4Sm90ELb0ELb1ELb1ELb0ELb1ELb0ELb0ELb1ELb0ELb1ELb0ELb0EEENS1_21CollectiveEpilogueFwdINS6_IJSA_NS7_ILi256EEESB_EEES9_SE_SG_Li256ELb0ELb1ELb0ELb0EEENS1_30DynamicPersistentTileSchedulerILi256ELi128ELb0ELb1ELb1EEEEEEEEEvNT_6ParamsE,(.L_x_6454 - _ZN7cutlass13device_kernelIN5flash11enable_sm90INS1_16FlashAttnFwdSm90INS1_25CollectiveMainloopFwdSm90ILi2EN4cute5tupleIJNS5_1CILi1EEES8_S8_EEENS6_IJNS7_ILi128EEENS7_ILi96EEENS7_ILi64EEEEEELi256ENS_10bfloat16_tEfNS_4arch4Sm90ELb0ELb1ELb1ELb0ELb1ELb0ELb0ELb1ELb0ELb1ELb0ELb0EEENS1_21CollectiveEpilogueFwdINS6_IJSA_NS7_ILi256EEESB_EEES9_SE_SG_Li256ELb0ELb1ELb0ELb0EEENS1_30DynamicPersistentTileSchedulerILi256ELi128ELb0ELb1ELb1EEEEEEEEEvNT_6ParamsE)
        .other          _ZN7cutlass13device_kernelIN5flash11enable_sm90INS1_16FlashAttnFwdSm90INS1_25CollectiveMainloopFwdSm90ILi2EN4cute5tupleIJNS5_1CILi1EEES8_S8_EEENS6_IJNS7_ILi128EEENS7_ILi96EEENS7_ILi64EEEEEELi256ENS_10bfloat16_tEfNS_4arch4Sm90ELb0ELb1ELb1ELb0ELb1ELb0ELb0ELb1ELb0ELb1ELb0ELb0EEENS1_21CollectiveEpilogueFwdINS6_IJSA_NS7_ILi256EEESB_EEES9_SE_SG_Li256ELb0ELb1ELb0ELb0EEENS1_30DynamicPersistentTileSchedulerILi256ELi128ELb0ELb1ELb1EEEEEEEEEvNT_6ParamsE,@"STO_CUDA_ENTRY STV_DEFAULT"
_ZN7cutlass13device_kernelIN5flash11enable_sm90INS1_16FlashAttnFwdSm90INS1_25CollectiveMainloopFwdSm90ILi2EN4cute5tupleIJNS5_1CILi1EEES8_S8_EEENS6_IJNS7_ILi128EEENS7_ILi96EEENS7_ILi64EEEEEELi256ENS_10bfloat16_tEfNS_4arch4Sm90ELb0ELb1ELb1ELb0ELb1ELb0ELb0ELb1ELb0ELb1ELb0ELb0EEENS1_21CollectiveEpilogueFwdINS6_IJSA_NS7_ILi256EEESB_EEES9_SE_SG_Li256ELb0ELb1ELb0ELb0EEENS1_30DynamicPersistentTileSchedulerILi256ELi128ELb0ELb1ELb1EEEEEEEEEvNT_6ParamsE:
        /* <DEDUP_REMOVED lines=45> */
.L_x_1865:
        /* <DEDUP_REMOVED lines=22> */
.L_x_1866:
        /* <DEDUP_REMOVED lines=18> */
.L_x_1867:
        /* <DEDUP_REMOVED lines=22> */
.L_x_1868:
        /* <DEDUP_REMOVED lines=23> */
.L_x_1869:
        /* <DEDUP_REMOVED lines=8> */
.L_x_1871:
[----:B------:R-:W-:-:S08]  /*08a0*/  NOP ;  /* 0x0000000000007918 */ /* 0x000fd00000000000 */
[----:B------:R-:W0:Y:S02]  /*08b0*/  USETMAXREG.TRY_ALLOC.CTAPOOL UP0, 0xe8 ;  /* 0x000000e8000079c8 */ /* 0x000e240008000600 */
[----:B0-----:R-:W-:-:S13]  /*08c0*/  PLOP3.LUT P0, PT, PT, PT, UP0, 0x80, 0x0 ;  /* 0x000000000000781c */ /* 0x001fda0003f0f008 */
[----:B------:R-:W-:Y:S05]  /*08d0*/  @!P0 BRA `(.L_x_1871) ;  /* 0xfffffffc00f08947 */ /* 0x000fea000383ffff */
[----:B------:R-:W-:Y:S01]  /*08e0*/  SHF.R.U32.HI R0, RZ, 0x7, R5 ;  /* 0x00000007ff007819 */ /* 0x000fe20000011605 */
[----:B------:R-:W0:Y:S08]  /*08f0*/  S2UR UR4, SR_CTAID.X ;  /* 0x00000000000479c3 */ /* 0x000e300000002500 */
[----:B------:R-:W-:Y:S08]  /*0900*/  BAR.ARV 0x4, 0x180 ;  /* 0x0106000000007b1d */ /* 0x000ff00000002000 */
        /* <DEDUP_REMOVED lines=13> */
[CC--:B------:R-:W-:Y:S02]  /*09e0*/  LEA.HI R4, R0.reuse, R213.reuse, RZ, 0x5 ;  /* 0x000000d500047211 */ /* 0x0c0fe400078f28ff */
[----:B------:R-:W-:Y:S02]  /*09f0*/  LOP3.LUT R204, R3, 0xffffff80, RZ, 0xc0, !PT ;  /* 0xffffff8003cc7812 */ /* 0x000fe400078ec0ff */
[----:B------:R-:W-:Y:S01]  /*0a00*/  LEA.HI R2, R0, R213, RZ, 0x4 ;  /* 0x000000d500027211 */ /* 0x000fe200078f20ff */
[----:B------:R-:W-:Y:S01]  /*0a10*/  IMAD.SHL.U32 R6, R4, 0x20, RZ ;  /* 0x0000002004067824 */ /* 0x000fe200078e00ff */
[----:B------:R-:W-:Y:S01]  /*0a20*/  SHF.R.S32.HI R206, RZ, 0x7, R3 ;  /* 0x00000007ffce7819 */ /* 0x000fe20000011403 */
[----:B------:R-:W-:Y:S01]  /*0a30*/  IMAD.IADD R204, R213, 0x1, -R204 ;  /* 0x00000001d5cc7824 */ /* 0x000fe200078e0acc */
[----:B------:R-:W-:-:S02]  /*0a40*/  SHF.R.S32.HI R5, RZ, 0x4, R2 ;  /* 0x00000004ff057819 */ /* 0x000fc40000011402 */
[----:B------:R-:W-:Y:S02]  /*0a50*/  LOP3.LUT R7, R6, 0xfffffc00, RZ, 0xc0, !PT ;  /* 0xfffffc0006077812 */ /* 0x000fe400078ec0ff */
[----:B------:R-:W-:Y:S02]  /*0a60*/  SHF.R.S32.HI R9, RZ, 0x1f, R204 ;  /* 0x0000001fff097819 */ /* 0x000fe400000114cc */
[----:B------:R-:W-:Y:S02]  /*0a70*/  LEA.HI R6, R0, R213, RZ, 0x2 ;  /* 0x000000d500067211 */ /* 0x000fe400078f10ff */
[----:B------:R-:W-:Y:S02]  /*0a80*/  LEA.HI R8, R9, R204, RZ, 0x2 ;  /* 0x000000cc09087211 */ /* 0x000fe400078f10ff */
[----:B------:R-:W-:Y:S02]  /*0a90*/  LOP3.LUT R4, R2, 0x3fffff0, RZ, 0xc0, !PT ;  /* 0x03fffff002047812 */ /* 0x000fe400078ec0ff */
[----:B------:R-:W-:-:S02]  /*0aa0*/  SHF.R.S32.HI R10, RZ, 0x2, R8 ;  /* 0x00000002ff0a7819 */ /* 0x000fc40000011408 */
[----:B------:R-:W-:Y:S01]  /*0ab0*/  SHF.R.S32.HI R11, RZ, 0x1f, R8 ;  /* 0x0000001fff0b7819 */ /* 0x000fe20000011408 */
[----:B------:R-:W-:Y:S01]  /*0ac0*/  IMAD.IADD R4, R213, 0x1, -R4 ;  /* 0x00000001d5047824 */ /* 0x000fe200078e0a04 */
[----:B------:R-:W-:Y:S02]  /*0ad0*/  LOP3.LUT R6, R6, 0xfffffffc, RZ, 0xc0, !PT ;  /* 0xfffffffc06067812 */ /* 0x000fe400078ec0ff */
[----:B------:R-:W-:Y:S01]  /*0ae0*/  LEA.HI R11, R11, R10, RZ, 0x3 ;  /* 0x0000000a0b0b7211 */ /* 0x000fe200078f18ff */
[----:B------:R-:W-:Y:S01]  /*0af0*/  IMAD R7, R4, 0x40, R7 ;  /* 0x0000004004077824 */ /* 0x000fe200078e0207 */
[----:B------:R-:W-:Y:S01]  /*0b00*/  LEA.HI R0, R0, R213, RZ, 0x3 ;  /* 0x000000d500007211 */ /* 0x000fe200078f18ff */
[----:B------:R-:W-:Y:S01]  /*0b10*/  IMAD.IADD R6, R213, 0x1, -R6 ;  /* 0x00000001d5067824 */ /* 0x000fe200078e0a06 */
[----:B------:R-:W-:Y:S02]  /*0b20*/  LEA.HI R2, R2, R5, RZ, 0x1 ;  /* 0x0000000502027211 */ /* 0x000fe400078f08ff */
[----:B------:R-:W-:-:S02]  /*0b30*/  LOP3.LUT R11, R11, 0xfffffff8, RZ, 0xc0, !PT ;  /* 0xfffffff80b0b7812 */ /* 0x000fc400078ec0ff */
[----:B------:R-:W-:Y:S02]  /*0b40*/  LEA.HI R9, R9, R204, RZ, 0x5 ;  /* 0x000000cc09097211 */ /* 0x000fe400078f28ff */
[----:B------:R-:W-:Y:S01]  /*0b50*/  LEA.HI R3, R3, R206, RZ, 0x1 ;  /* 0x000000ce03037211 */ /* 0x000fe200078f08ff */
[----:B------:R-:W-:Y:S01]  /*0b60*/  IMAD.IADD R10, R10, 0x1, -R11 ;  /* 0x000000010a0a7824 */ /* 0x000fe200078e0a0b */
[----:B------:R-:W-:Y:S02]  /*0b70*/  LOP3.LUT R202, R0, 0xfffffff8, RZ, 0xc0, !PT ;  /* 0xfffffff800ca7812 */ /* 0x000fe400078ec0ff */
[----:B------:R-:W-:Y:S02]  /*0b80*/  LOP3.LUT R2, R2, 0x1ffffffe, RZ, 0xc0, !PT ;  /* 0x1ffffffe02027812 */ /* 0x000fe400078ec0ff */
[----:B------:R-:W-:Y:S01]  /*0b90*/  SHF.R.S32.HI R9, RZ, 0x5, R9 ;  /* 0x00000005ff097819 */ /* 0x000fe20000011409 */
[----:B------:R-:W-:Y:S01]  /*0ba0*/  IMAD.IADD R202, R213, 0x1, -R202 ;  /* 0x00000001d5ca7824 */ /* 0x000fe200078e0aca */
[----:B------:R-:W-:Y:S01]  /*0bb0*/  LOP3.LUT R3, R3, 0x3fffffe, RZ, 0xc0, !PT ;  /* 0x03fffffe03037812 */ /* 0x000fe200078ec0ff */
[----:B------:R-:W-:Y:S01]  /*0bc0*/  IMAD.IADD R2, R5, 0x1, -R2 ;  /* 0x0000000105027824 */ /* 0x000fe200078e0a02 */
[----:B------:R-:W-:Y:S01]  /*0bd0*/  LEA.HI R4, R6, R6, RZ, 0x1 ;  /* 0x0000000606047211 */ /* 0x000fe200078f08ff */
[----:B------:R-:W-:Y:S01]  /*0be0*/  IMAD R10, R9, 0x10, R10 ;  /* 0x00000010090a7824 */ /* 0x000fe200078e020a */
[----:B------:R-:W-:Y:S01]  /*0bf0*/  SHF.R.S32.HI R203, RZ, 0x3, R0 ;  /* 0x00000003ffcb7819 */ /* 0x000fe20000011400 */
[----:B------:R-:W-:Y:S01]  /*0c00*/  IMAD.IADD R3, R206, 0x1, -R3 ;  /* 0x00000001ce037824 */ /* 0x000fe200078e0a03 */
[----:B------:R-:W-:Y:S01]  /*0c10*/  LOP3.LUT R5, R4, 0x1ffffffe, RZ, 0xc0, !PT ;  /* 0x1ffffffe04057812 */ /* 0x000fe200078ec0ff */
[----:B------:R-:W-:-:S02]  /*0c20*/  IMAD.SHL.U32 R19, R202, 0x8, RZ ;  /* 0x00000008ca137824 */ /* 0x000fc400078e00ff */
[----:B------:R-:W-:Y:S01]  /*0c30*/  IMAD R207, R3, 0x40, R10 ;  /* 0x0000004003cf7824 */ /* 0x000fe200078e020a */
[----:B------:R-:W-:Y:S01]  /*0c40*/  LOP3.LUT R3, R8, 0x7ffffffc, RZ, 0xc0, !PT ;  /* 0x7ffffffc08037812 */ /* 0x000fe200078ec0ff */
[C---:B------:R-:W-:Y:S01]  /*0c50*/  VIADD R200, R19.reuse, 0x40 ;  /* 0x0000004013c87836 */ /* 0x040fe20000000000 */
[----:B------:R-:W-:Y:S01]  /*0c60*/  SHF.R.S32.HI R212, RZ, 0x1f, R19 ;  /* 0x0000001fffd47819 */ /* 0x000fe20000011413 */
[C---:B------:R-:W-:Y:S02]  /*0c70*/  VIADD R23, R19.reuse, 0x80 ;  /* 0x0000008013177836 */ /* 0x040fe40000000000 */
[----:B------:R-:W-:Y:S01]  /*0c80*/  VIADD R201, R19, 0xc0 ;  /* 0x000000c013c97836 */ /* 0x000fe20000000000 */
[----:B------:R-:W-:Y:S01]  /*0c90*/  SHF.R.S32.HI R211, RZ, 0x1f, R200 ;  /* 0x0000001fffd37819 */ /* 0x000fe200000114c8 */
[----:B------:R-:W-:Y:S01]  /*0ca0*/  IMAD.IADD R22, R6, 0x1, -R5 ;  /* 0x0000000106167824 */ /* 0x000fe200078e0a05 */
[----:B------:R-:W-:Y:S01]  /*0cb0*/  SHF.R.S32.HI R210, RZ, 0x1f, R23 ;  /* 0x0000001fffd27819 */ /* 0x000fe20000011417 */
[----:B------:R-:W-:Y:S01]  /*0cc0*/  IMAD R208, R2, 0x8, R7 ;  /* 0x0000000802d07824 */ /* 0x000fe200078e0207 */
[----:B------:R-:W-:Y:S01]  /*0cd0*/  SHF.R.S32.HI R209, RZ, 0x1f, R201 ;  /* 0x0000001fffd17819 */ /* 0x000fe200000114c9 */
[----:B------:R-:W-:-:S02]  /*0ce0*/  IMAD.IADD R18, R204, 0x1, -R3 ;  /* 0x00000001cc127824 */ /* 0x000fc400078e0a03 */
[----:B------:R-:W-:-:S07]  /*0cf0*/  IMAD R22, R22, 0x8, R207 ;  /* 0x0000000816167824 */ /* 0x000fce00078e02cf */
.L_x_1976:
[----:B------:R-:W-:Y:S01]  /*0d00*/  ULDC UR5, c[0x0][0xc60] ;  /* 0x0003180000057ab9 */ /* 0x000fe20000000800 */
[----:B------:R-:W-:Y:S01]  /*0d10*/  UMOV UR8, UR4 ;  /* 0x0000000400087c82 */ /* 0x000fe20008000000 */
[----:B------:R-:W-:-:S11]  /*0d20*/  UISETP.NE.AND UP0, UPT, UR5, 0x1, UPT ;  /* 0x000000010500788c */ /* 0x000fd6000bf05270 */
[----:B------:R-:W-:Y:S01]  /*0d30*/  @UP0 ULDC UR6, c[0x0][0xc64] ;  /* 0x0003190000060ab9 */ /* 0x000fe20000000800 */
[----:B------:R-:W-:Y:S01]  /*0d40*/  @UP0 ULDC UR9, c[0x0][0xc68] ;  /* 0x00031a0000090ab9 */ /* 0x000fe20000000800 */
[----:B------:R-:W-:-:S04]  /*0d50*/  UIMAD.WIDE.U32 UR6, UR4, UR6, URZ ;  /* 0x00000006040672a5 */ /* 0x000fc8000f8e003f */
[----:B------:R-:W-:-:S03]  /*0d60*/  @UP0 USHF.R.U32.HI UR8, URZ, UR9, UR7 ;  /* 0x000000093f080299 */ /* 0x000fc60008011607 */
[----:B------:R-:W-:Y:S02]  /*0d70*/  ULDC UR6, c[0x0][0xc78] ;  /* 0x00031e0000067ab9 */ /* 0x000fe40000000800 */
[----:B------:R-:W-:Y:S02]  /*0d80*/  UISETP.GE.AND UP0, UPT, UR8, UR6, UPT ;  /* 0x000000060800728c */ /* 0x000fe4000bf06270 */
[----:B------:R-:W-:-:S04]  /*0d90*/  UIADD3 UR6, -UR8, URZ, URZ ;  /* 0x0000003f08067290 */ /* 0x000fc8000fffe13f */
[----:B------:R-:W-:Y:S01]  /*0da0*/  PLOP3.LUT P0, PT, PT, PT, UP0, 0x80, 0x0 ;  /* 0x000000000000781c */ /* 0x000fe20003f0f008 */
[----:B------:R-:W-:-:S12]  /*0db0*/  UIMAD UR9, UR5, UR6, UR4 ;  /* 0x00000006050972a4 */ /* 0x000fd8000f8e0204 */
[----:B01234-:R-:W-:Y:S05]  /*0dc0*/  @!P0 BRA `(.L_x_1872) ;  /* 0x0000000000208947 */ /* 0x01ffea0003800000 */
[----:B------:R-:W-:Y:S01]  /*0dd0*/  ULDC UR7, c[0x0][0xc6c] ;  /* 0x00031b0000077ab9 */ /* 0x000fe20000000800 */
[----:B------:R-:W-:Y:S01]  /*0de0*/  UMOV UR6, UR9 ;  /* 0x0000000900067c82 */ /* 0x000fe20008000000 */
[----:B------:R-:W-:-:S11]  /*0df0*/  UISETP.NE.AND UP0, UPT, UR7, 0x1, UPT ;  /* 0x000000010700788c */ /* 0x000fd6000bf05270 */
[----:B------:R-:W-:Y:S02]  /*0e00*/  @UP0 ULDC.64 UR10, c[0x0][0xc70] ;  /* 0x00031c00000a0ab9 */ /* 0x000fe40000000a00 */
[----:B------:R-:W-:-:S04]  /*0e10*/  UIMAD.WIDE.U32 UR4, UR9, UR10, URZ ;  /* 0x0000000a090472a5 */ /* 0x000fc8000f8e003f */
[----:B------:R-:W-:-:S04]  /*0e20*/  @UP0 USHF.R.U32.HI UR6, URZ, UR11, UR5 ;  /* 0x0000000b3f060299 */ /* 0x000fc80008011605 */
[----:B------:R-:W-:Y:S01]  /*0e30*/  UIMAD UR4, UR6, UR7, URZ ;  /* 0x00000007060472a4 */ /* 0x000fe2000f8e023f */
[----:B------:R-:W-:Y:S11]  /*0e40*/  BRA `(.L_x_1873) ;  /* 0x00000000001c7947 */ /* 0x000ff60003800000 */
.L_x_1872:
[----:B------:R-:W-:Y:S01]  /*0e50*/  ULDC UR7, c[0x0][0xc54] ;  /* 0x0003150000077ab9 */ /* 0x000fe20000000800 */
[----:B------:R-:W-:Y:S01]  /*0e60*/  UMOV UR6, UR9 ;  /* 0x0000000900067c82 */ /* 0x000fe20008000000 */
[----:B------:R-:W-:-:S11]  /*0e70*/  UISETP.NE.AND UP0, UPT, UR7, 0x1, UPT ;  /* 0x000000010700788c */ /* 0x000fd6000bf05270 */
[----:B------:R-:W-:Y:S02]  /*0e80*/  @UP0 ULDC.64 UR10, c[0x0][0xc58] ;  /* 0x00031600000a0ab9 */ /* 0x000fe40000000a00 */
[----:B------:R-:W-:-:S04]  /*0e90*/  UIMAD.WIDE.U32 UR4, UR9, UR10, URZ ;  /* 0x0000000a090472a5 */ /* 0x000fc8000f8e003f */
[----:B------:R-:W-:-:S04]  /*0ea0*/  @UP0 USHF.R.U32.HI UR6, URZ, UR11, UR5 ;  /* 0x0000000b3f060299 */ /* 0x000fc80008011605 */
[----:B------:R-:W-:-:S12]  /*0eb0*/  UIMAD UR4, UR6, UR7, URZ ;  /* 0x00000007060472a4 */ /* 0x000fd8000f8e023f */
.L_x_1873:
[----:B------:R-:W0:Y:S01]  /*0ec0*/  LDC R205, c[0x0][0x448] ;  /* 0x00011200ffcd7b82 */ /* 0x000e220000000800 */
[----:B------:R-:W-:Y:S01]  /*0ed0*/  ULOP3.LUT UR6, URZ, UR6, URZ, 0x33, !UPT ;  /* 0x000000063f067292 */ /* 0x000fe2000f8e333f */
[----:B------:R-:W-:Y:S01]  /*0ee0*/  LOP3.LUT R16, R16, 0xffefffff, RZ, 0xc0, !PT ;  /* 0xffefffff10107812 */ /* 0x000fe200078ec0ff */
[----:B------:R-:W-:Y:S01]  /*0ef0*/  ULDC UR43, c[0x0][0xc48] ;  /* 0x00031200002b7ab9 */ /* 0x000fe20000000800 */
[----:B------:R-:W-:Y:S01]  /*0f00*/  ULDC UR5, c[0x0][0xc3c] ;  /* 0x00030f0000057ab9 */ /* 0x000fe20000000800 */
[----:B------:R-:W-:Y:S02]  /*0f10*/  UISETP.NE.AND UP0, UPT, UR43, 0x1, UPT ;  /* 0x000000012b00788c */ /* 0x000fe4000bf05270 */
[----:B------:R-:W-:Y:S01]  /*0f20*/  UIADD3 UR6, UR6, UR5, URZ ;  /* 0x0000000506067290 */ /* 0x000fe2000fffe03f */
[----:B------:R-:W1:Y:S01]  /*0f30*/  LDC.64 R8, c[0x0][0x9e0] ;  /* 0x00027800ff087b82 */ /* 0x000e620000000a00 */
[----:B------:R-:W-:Y:S02]  /*0f40*/  UIADD3 UR4, UR9, -UR4, URZ ;  /* 0x8000000409047290 */ /* 0x000fe4000fffe03f */
[----:B------:R-:W-:Y:S01]  /*0f50*/  USHF.L.U32 UR41, UR6, 0x7, URZ ;  /* 0x0000000706297899 */ /* 0x000fe2000800063f */
[----:B------:R-:W-:Y:S01]  /*0f60*/  ULDC.64 UR10, c[0x0][0x418] ;  /* 0x00010600000a7ab9 */ /* 0x000fe20000000a00 */
[----:B------:R-:W-:Y:S01]  /*0f70*/  ULDC UR7, c[0x0][0xc54] ;  /* 0x0003150000077ab9 */ /* 0x000fe20000000800 */
[----:B------:R-:W-:-:S02]  /*0f80*/  ISETP.NE.U32.AND P0, PT, RZ, UR10, PT ;  /* 0x0000000aff007c0c */ /* 0x000fc4000bf05070 */
[----:B------:R-:W2:Y:S01]  /*0f90*/  LDC R6, c[0x0][0x288] ;  /* 0x0000a200ff067b82 */ /* 0x000ea20000000800 */
[----:B------:R-:W-:Y:S02]  /*0fa0*/  UIADD3 UR6, UR41, 0x7f, URZ ;  /* 0x0000007f29067890 */ /* 0x000fe4000fffe03f */
[----:B------:R-:W-:Y:S01]  /*0fb0*/  UIMAD UR8, UR8, UR7, UR4 ;  /* 0x00000007080872a4 */ /* 0x000fe2000f8e0204 */
[----:B------:R-:W-:Y:S02]  /*0fc0*/  ISETP.NE.AND.EX P0, PT, RZ, UR11, PT, P0 ;  /* 0x0000000bff007c0c */ /* 0x000fe4000bf05300 */
[----:B------:R-:W-:Y:S01]  /*0fd0*/  @UP0 ULDC UR4, c[0x0][0xc4c] ;  /* 0x0003130000040ab9 */ /* 0x000fe20000000800 */
[----:B------:R-:W-:Y:S01]  /*0fe0*/  @UP0 ULDC UR7, c[0x0][0xc50] ;  /* 0x0003140000070ab9 */ /* 0x000fe20000000800 */
[----:B0-----:R-:W-:Y:S01]  /*0ff0*/  ISETP.NE.AND P2, PT, R205, 0x1, PT ;  /* 0x00000001cd00780c */ /* 0x001fe20003f45270 */
[----:B------:R-:W0:Y:S01]  /*1000*/  LDC R0, c[0x0][0x424] ;  /* 0x00010900ff007b82 */ /* 0x000e220000000800 */
[----:B------:R-:W-:Y:S01]  /*1010*/  UIMAD.WIDE.U32 UR4, UR8, UR4, URZ ;  /* 0x00000004080472a5 */ /* 0x000fe2000f8e003f */
[----:B------:R-:W-:Y:S01]  /*1020*/  IMAD.U32 R2, RZ, RZ, UR6 ;  /* 0x00000006ff027e24 */ /* 0x000fe2000f8e00ff */
[----:B------:R-:W-:-:S02]  /*1030*/  UMOV UR42, UR8 ;  /* 0x00000008002a7c82 */ /* 0x000fc40008000000 */
[----:B------:R-:W-:Y:S01]  /*1040*/  @UP0 USHF.R.U32.HI UR42, URZ, UR7, UR5 ;  /* 0x000000073f2a0299 */ /* 0x000fe20008011605 */
[----:B-1----:R-:W-:Y:S02]  /*1050*/  ISETP.GE.AND P1, PT, R9, 0x1, PT ;  /* 0x000000010900780c */ /* 0x002fe40003f26270 */
[----:B------:R-:W1:Y:S01]  /*1060*/  LDC R7, c[0x0][0x2f0] ;  /* 0x0000bc00ff077b82 */ /* 0x000e620000000800 */
[----:B------:R-:W-:-:S03]  /*1070*/  UIADD3 UR4, -UR42, URZ, URZ ;  /* 0x0000003f2a047290 */ /* 0x000fc6000fffe13f */
[----:B------:R-:W-:Y:S01]  /*1080*/  @P2 LOP3.LUT R16, R16, 0x100000, RZ, 0xfc, !PT ;  /* 0x0010000010102812 */ /* 0x000fe200078efcff */
[----:B------:R-:W-:Y:S01]  /*1090*/  UIMAD UR43, UR43, UR4, UR8 ;  /* 0x000000042b2b72a4 */ /* 0x000fe2000f8e0208 */
[----:B--2---:R-:W-:Y:S02]  /*10a0*/  IADD3 R5, -R6, 0x1, RZ ;  /* 0x0000000106057810 */ /* 0x004fe40007ffe1ff */
[----:B------:R-:W2:Y:S01]  /*10b0*/  @P2 LDC R3, c[0x0][0x44c] ;  /* 0x00011300ff032b82 */ /* 0x000ea20000000800 */
[----:B------:R-:W-:-:S04]  /*10c0*/  LOP3.LUT R16, R16, 0xfff7ffff, RZ, 0xc0, !PT ;  /* 0xfff7ffff10107812 */ /* 0x000fc800078ec0ff */
[----:B------:R-:W-:-:S03]  /*10d0*/  @P1 LOP3.LUT R16, R16, 0x80000, RZ, 0xfc, !PT ;  /* 0x0008000010101812 */ /* 0x000fc600078efcff */
[----:B------:R-:W3:Y:S01]  /*10e0*/  @P2 LDC R4, c[0x0][0x450] ;  /* 0x00011400ff042b82 */ /* 0x000ee20000000800 */
[----:B0-----:R-:W-:-:S05]  /*10f0*/  SEL R0, R0, 0x1, P0 ;  /* 0x0000000100007807 */ /* 0x001fca0000000000 */
[CC--:B-1----:R-:W-:Y:S02]  /*1100*/  IMAD R5, R0.reuse, R7.reuse, R5 ;  /* 0x0000000700057224 */ /* 0x0c2fe400078e0205 */
[----:B------:R-:W-:Y:S02]  /*1110*/  IMAD R17, R0, R7, RZ ;  /* 0x0000000700117224 */ /* 0x000fe400078e02ff */
[----:B--2---:R-:W-:-:S05]  /*1120*/  @P2 IMAD.HI.U32 R3, R3, UR6, RZ ;  /* 0x0000000603032c27 */ /* 0x004fca000f8e00ff */
[----:B---3--:R-:W-:-:S05]  /*1130*/  @P2 SHF.R.U32.HI R2, RZ, R4, R3 ;  /* 0x00000004ff022219 */ /* 0x008fca0000011603 */
[----:B------:R-:W-:-:S04]  /*1140*/  IMAD.IADD R11, R5, 0x1, R2 ;  /* 0x00000001050b7824 */ /* 0x000fc800078e0202 */
[----:B------:R-:W-:Y:S01]  /*1150*/  IMAD.IADD R2, R11, 0x1, R8 ;  /* 0x000000010b027824 */ /* 0x000fe200078e0208 */
[----:B------:R-:W-:Y:S06]  /*1160*/  @!P1 BRA `(.L_x_1874) ;  /* 0x0000000000409947 */ /* 0x000fec0003800000 */
[C---:B------:R-:W-:Y:S01]  /*1170*/  ISETP.GT.AND P0, PT, R11.reuse, RZ, PT ;  /* 0x000000ff0b00720c */ /* 0x040fe20003f04270 */
[----:B------:R-:W-:-:S12]  /*1180*/  VIADD R3, R11, 0xffffffff ;  /* 0xffffffff0b037836 */ /* 0x000fd80000000000 */
[----:B------:R-:W-:Y:S05]  /*1190*/  @P0 BRA `(.L_x_1875) ;  /* 0x00000000001c0947 */ /* 0x000fea0003800000 */
[----:B------:R-:W-:Y:S01]  /*11a0*/  ISETP.NE.AND P0, PT, R9, 0x1, PT ;  /* 0x000000010900780c */ /* 0x000fe20003f05270 */
[----:B------:R-:W-:-:S12]  /*11b0*/  IMAD.MOV R3, RZ, RZ, -R11 ;  /* 0x000000ffff037224 */ /* 0x000fd800078e0a0b */
[----:B------:R-:W0:Y:S02]  /*11c0*/  @P0 LDC.64 R4, c[0x0][0x9e8] ;  /* 0x00027a00ff040b82 */ /* 0x000e240000000a00 */
[----:B0-----:R-:W-:-:S05]  /*11d0*/  @P0 IMAD.HI.U32 R4, R3, R4, RZ ;  /* 0x0000000403040227 */ /* 0x001fca00078e00ff */
[----:B------:R-:W-:-:S04]  /*11e0*/  @P0 SHF.R.U32.HI R3, RZ, R5, R4 ;  /* 0x00000005ff030219 */ /* 0x000fc80000011604 */
[----:B------:R-:W-:Y:S01]  /*11f0*/  LOP3.LUT R3, RZ, R3, RZ, 0x33, !PT ;  /* 0x00000003ff037212 */ /* 0x000fe200078e33ff */
[----:B------:R-:W-:Y:S06]  /*1200*/  BRA `(.L_x_1876) ;  /* 0x0000000000107947 */ /* 0x000fec0003800000 */
.L_x_1875:
[----:B------:R-:W-:-:S13]  /*1210*/  ISETP.NE.AND P0, PT, R9, 0x1, PT ;  /* 0x000000010900780c */ /* 0x000fda0003f05270 */
[----:B------:R-:W0:Y:S02]  /*1220*/  @P0 LDC.64 R4, c[0x0][0x9e8] ;  /* 0x00027a00ff040b82 */ /* 0x000e240000000a00 */
[----:B0-----:R-:W-:-:S05]  /*1230*/  @P0 IMAD.HI.U32 R4, R3, R4, RZ ;  /* 0x0000000403040227 */ /* 0x001fca00078e00ff */
[----:B------:R-:W-:-:S07]  /*1240*/  @P0 SHF.R.U32.HI R3, RZ, R5, R4 ;  /* 0x00000005ff030219 */ /* 0x000fce0000011604 */
.L_x_1876:
[----:B------:R-:W-:-:S05]  /*1250*/  IMAD R3, R3, R9, R9 ;  /* 0x0000000903037224 */ /* 0x000fca00078e0209 */
[----:B------:R-:W-:-:S07]  /*1260*/  VIMNMX R2, R2, R3, PT ;  /* 0x0000000302027248 */ /* 0x000fce0003fe0100 */
.L_x_1874:
[----:B------:R-:W0:Y:S01]  /*1270*/  @P2 LDC R4, c[0x0][0x44c] ;  /* 0x00011300ff042b82 */ /* 0x000e220000000800 */
[----:B------:R-:W-:Y:S01]  /*1280*/  IMAD.U32 R3, RZ, RZ, UR41 ;  /* 0x00000029ff037e24 */ /* 0x000fe2000f8e00ff */
[----:B------:R-:W-:Y:S01]  /*1290*/  ULDC UR4, c[0x0][0x9dc] ;  /* 0x0002770000047ab9 */ /* 0x000fe20000000800 */
[-C--:B------:R-:W-:Y:S02]  /*12a0*/  IMAD R6, R0, R7.reuse, -R6 ;  /* 0x0000000700067224 */ /* 0x080fe400078e0a06 */
[----:B------:R-:W-:Y:S02]  /*12b0*/  VIADD R2, R2, 0x5f ;  /* 0x0000005f02027836 */ /* 0x000fe40000000000 */
[----:B------:R-:W-:Y:S01]  /*12c0*/  IMAD R0, R0, R7, 0x5f ;  /* 0x0000005f00007424 */ /* 0x000fe200078e0207 */
[----:B------:R-:W1:Y:S01]  /*12d0*/  @P2 LDC R5, c[0x0][0x450] ;  /* 0x00011400ff052b82 */ /* 0x000e620000000800 */
[----:B------:R-:W-:-:S04]  /*12e0*/  IMAD.HI R2, R2, 0x2aaaaaab, RZ ;  /* 0x2aaaaaab02027827 */ /* 0x000fc800078e02ff */
[----:B------:R-:W-:-:S04]  /*12f0*/  IMAD.HI R0, R0, 0x2aaaaaab, RZ ;  /* 0x2aaaaaab00007827 */ /* 0x000fc800078e02ff */
[----:B0-----:R-:W-:-:S05]  /*1300*/  @P2 IMAD.HI.U32 R4, R4, UR41, RZ ;  /* 0x0000002904042c27 */ /* 0x001fca000f8e00ff */
[----:B-1----:R-:W-:Y:S02]  /*1310*/  @P2 SHF.R.U32.HI R3, RZ, R5, R4 ;  /* 0x00000005ff032219 */ /* 0x002fe40000011604 */
[----:B------:R-:W-:-:S03]  /*1320*/  SHF.R.U32.HI R5, RZ, 0x1f, R2 ;  /* 0x0000001fff057819 */ /* 0x000fc60000011602 */
[----:B------:R-:W-:Y:S01]  /*1330*/  IMAD.IADD R6, R6, 0x1, R3 ;  /* 0x0000000106067824 */ /* 0x000fe200078e0203 */
[----:B------:R-:W-:Y:S02]  /*1340*/  SHF.R.U32.HI R3, RZ, 0x1f, R0 ;  /* 0x0000001fff037819 */ /* 0x000fe40000011600 */
[----:B------:R-:W-:Y:S01]  /*1350*/  LEA.HI.SX32 R176, R2, R5, 0x1c ;  /* 0x0000000502b07211 */ /* 0x000fe200078fe2ff */
[----:B------:R-:W-:Y:S01]  /*1360*/  VIADD R4, R6, -UR4 ;  /* 0x8000000406047c36 */ /* 0x000fe20008000000 */
[----:B------:R-:W-:-:S04]  /*1370*/  LEA.HI.SX32 R3, R0, R3, 0x1c ;  /* 0x0000000300037211 */ /* 0x000fc800078fe2ff */
[----:B------:R-:W-:Y:S02]  /*1380*/  R2UR UR4, R4 ;  /* 0x00000000040472ca */ /* 0x000fe400000e0000 */
[----:B------:R-:W-:Y:S01]  /*1390*/  VIMNMX R176, R3, R176, PT ;  /* 0x000000b003b07248 */ /* 0x000fe20003fe0100 */
[----:B------:R-:W-:-:S12]  /*13a0*/  @!P1 BRA `(.L_x_1877) ;  /* 0x0000000000449947 */ /* 0x000fd80003800000 */
[----:B------:R-:W-:-:S13]  /*13b0*/  ISETP.GT.AND P0, PT, R6, -0x1, PT ;  /* 0xffffffff0600780c */ /* 0x000fda0003f04270 */
[----:B------:R-:W-:Y:S05]  /*13c0*/  @P0 BRA `(.L_x_1878) ;  /* 0x00000000001c0947 */ /* 0x000fea0003800000 */
[----:B------:R-:W-:Y:S02]  /*13d0*/  ISETP.NE.AND P0, PT, R9, 0x1, PT ;  /* 0x000000010900780c */ /* 0x000fe40003f05270 */
[----:B------:R-:W-:-:S11]  /*13e0*/  LOP3.LUT R3, RZ, R6, RZ, 0x33, !PT ;  /* 0x00000006ff037212 */ /* 0x000fd600078e33ff */
[----:B------:R-:W0:Y:S02]  /*13f0*/  @P0 LDC.64 R4, c[0x0][0x9e8] ;  /* 0x00027a00ff040b82 */ /* 0x000e240000000a00 */
[----:B0-----:R-:W-:-:S05]  /*1400*/  @P0 IMAD.HI.U32 R0, R3, R4, RZ ;  /* 0x0000000403000227 */ /* 0x001fca00078e00ff */
[----:B------:R-:W-:-:S04]  /*1410*/  @P0 SHF.R.U32.HI R3, RZ, R5, R0 ;  /* 0x00000005ff030219 */ /* 0x000fc80000011600 */
[----:B------:R-:W-:Y:S01]  /*1420*/  LOP3.LUT R6, RZ, R3, RZ, 0x33, !PT ;  /* 0x00000003ff067212 */ /* 0x000fe200078e33ff */
[----:B------:R-:W-:Y:S06]  /*1430*/  BRA `(.L_x_1879) ;  /* 0x0000000000107947 */ /* 0x000fec0003800000 */
.L_x_1878:
[----:B------:R-:W-:-:S13]  /*1440*/  ISETP.NE.AND P0, PT, R9, 0x1, PT ;  /* 0x000000010900780c */ /* 0x000fda0003f05270 */
[----:B------:R-:W0:Y:S02]  /*1450*/  @P0 LDC.64 R2, c[0x0][0x9e8] ;  /* 0x00027a00ff020b82 */ /* 0x000e240000000a00 */
[----:B0-----:R-:W-:-:S05]  /*1460*/  @P0 IMAD.HI.U32 R0, R6, R2, RZ ;  /* 0x0000000206000227 */ /* 0x001fca00078e00ff */
[----:B------:R-:W-:-:S07]  /*1470*/  @P0 SHF.R.U32.HI R6, RZ, R3, R0 ;  /* 0x00000003ff060219 */ /* 0x000fce0000011600 */
.L_x_1879:
[----:B------:R-:W-:-:S05]  /*1480*/  IMAD R6, R6, R9, RZ ;  /* 0x0000000906067224 */ /* 0x000fca00078e02ff */
[----:B------:R-:W-:-:S13]  /*1490*/  R2UR UR5, R6 ;  /* 0x00000000060572ca */ /* 0x000fda00000e0000 */
[----:B------:R-:W-:-:S04]  /*14a0*/  UISETP.LT.AND UP0, UPT, UR4, UR5, UPT ;  /* 0x000000050400728c */ /* 0x000fc8000bf01270 */
[----:B------:R-:W-:-:S12]  /*14b0*/  USEL UR4, UR4, UR5, !UP0 ;  /* 0x0000000504047287 */ /* 0x000fd8000c000000 */
.L_x_1877:
[----:B------:R-:W-:Y:S01]  /*14c0*/  UIMAD.WIDE UR4, UR4, 0x2aaaaaab, URZ ;  /* 0x2aaaaaab040478a5 */ /* 0x000fe2000f8e023f */
[----:B------:R-:W-:Y:S02]  /*14d0*/  PLOP3.LUT P0, PT, PT, PT, PT, 0x80, 0x0 ;  /* 0x000000000000781c */ /* 0x000fe40003f0f070 */
[----:B------:R-:W-:Y:S01]  /*14e0*/  CS2R R2, SRZ ;  /* 0x0000000000027805 */ /* 0x000fe2000001ff00 */
[----:B------:R-:W-:Y:S01]  /*14f0*/  IMAD.MOV.U32 R0, RZ, RZ, RZ ;  /* 0x000000ffff007224 */ /* 0x000fe200078e00ff */
[----:B------:R-:W-:Y:S01]  /*1500*/  USHF.R.U32.HI UR4, URZ, 0x1f, UR5 ;  /* 0x0000001f3f047899 */ /* 0x000fe20008011605 */
[----:B------:R-:W-:Y:S02]  /*1510*/  CS2R R168, SRZ ;  /* 0x0000000000a87805 */ /* 0x000fe4000001ff00 */
[----:B------:R-:W-:Y:S02]  /*1520*/  CS2R R148, SRZ ;  /* 0x0000000000947805 */ /* 0x000fe4000001ff00 */
[----:B------:R-:W-:Y:S01]  /*1530*/  CS2R R166, SRZ ;  /* 0x0000000000a67805 */ /* 0x000fe2000001ff00 */
[----:B------:R-:W-:Y:S01]  /*1540*/  ULEA.HI.SX32 UR4, UR5, UR4, 0x1c ;  /* 0x0000000405047291 */ /* 0x000fe2000f8fe23f */
[----:B------:R-:W-:-:S02]  /*1550*/  CS2R R144, SRZ ;  /* 0x0000000000907805 */ /* 0x000fc4000001ff00 */
[----:B------:R-:W-:Y:S02]  /*1560*/  CS2R R164, SRZ ;  /* 0x0000000000a47805 */ /* 0x000fe4000001ff00 */
[----:B------:R-:W-:Y:S01]  /*1570*/  CS2R R140, SRZ ;  /* 0x00000000008c7805 */ /* 0x000fe2000001ff00 */
[----:B------:R-:W-:Y:S01]  /*1580*/  UISETP.LT.AND UP0, UPT, URZ, UR4, UPT ;  /* 0x000000043f00728c */ /* 0x000fe2000bf01270 */
[----:B------:R-:W-:Y:S02]  /*1590*/  CS2R R128, SRZ ;  /* 0x0000000000807805 */ /* 0x000fe4000001ff00 */
[----:B------:R-:W-:Y:S02]  /*15a0*/  CS2R R124, SRZ ;  /* 0x00000000007c7805 */ /* 0x000fe4000001ff00 */
[----:B------:R-:W-:Y:S01]  /*15b0*/  CS2R R136, SRZ ;  /* 0x0000000000887805 */ /* 0x000fe2000001ff00 */
[----:B------:R-:W-:Y:S01]  /*15c0*/  USEL UR44, URZ, UR4, !UP0 ;  /* 0x000000043f2c7287 */ /* 0x000fe2000c000000 */
[----:B------:R-:W-:-:S02]  /*15d0*/  CS2R R100, SRZ ;  /* 0x0000000000647805 */ /* 0x000fc4000001ff00 */
[----:B------:R-:W-:Y:S02]  /*15e0*/  CS2R R96, SRZ ;  /* 0x0000000000607805 */ /* 0x000fe4000001ff00 */
[----:B------:R-:W-:Y:S02]  /*15f0*/  CS2R R132, SRZ ;  /* 0x0000000000847805 */ /* 0x000fe4000001ff00 */
[----:B------:R-:W-:Y:S02]  /*1600*/  CS2R R92, SRZ ;  /* 0x00000000005c7805 */ /* 0x000fe4000001ff00 */
[----:B------:R-:W-:Y:S02]  /*1610*/  CS2R R88, SRZ ;  /* 0x0000000000587805 */ /* 0x000fe4000001ff00 */
[----:B------:R-:W-:Y:S02]  /*1620*/  ISETP.GT.AND P1, PT, R176, UR44, PT ;  /* 0x0000002cb0007c0c */ /* 0x000fe4000bf24270 */
        /* <DEDUP_REMOVED lines=49> */
[----:B------:R-:W-:Y:S01]  /*1940*/  CS2R R24, SRZ ;  /* 0x0000000000187805 */ /* 0x000fe2000001ff00 */
[----:B------:R-:W-:Y:S06]  /*1950*/  @!P1 BRA `(.L_x_1880) ;  /* 0x000000cc00cc9947 */ /* 0x000fec0003800000 */
        /* <DEDUP_REMOVED lines=31> */
.L_x_1881:
[----:B------:R-:W0:Y:S01]  /*1b50*/  S2R R3, SR_CgaCtaId ;  /* 0x0000000000037919 */ /* 0x000e220000008800 */
[----:B------:R-:W-:Y:S01]  /*1b60*/  ULEA.HI UR4, UR36, UR36, URZ, 0x1 ;  /* 0x0000002424047291 */ /* 0x000fe2000f8f083f */
[----:B------:R-:W-:Y:S01]  /*1b70*/  MOV R6, 0x400 ;  /* 0x0000040000067802 */ /* 0x000fe20000000f00 */
[----:B------:R-:W1:Y:S02]  /*1b80*/  S2R R2, SR_TID.X ;  /* 0x0000000000027919 */ /* 0x000e640000002100 */
[----:B------:R-:W-:-:S04]  /*1b90*/  ULOP3.LUT UR4, UR4, 0xfffffffe, URZ, 0xc0, !UPT ;  /* 0xfffffffe04047892 */ /* 0x000fc8000f8ec03f */
[----:B------:R-:W-:-:S06]  /*1ba0*/  UIADD3 UR4, UR36, -UR4, URZ ;  /* 0x8000000424047290 */ /* 0x000fcc000fffe03f */
[----:B------:R-:W-:Y:S01]  /*1bb0*/  IMAD.U32 R0, RZ, RZ, UR4 ;  /* 0x00000004ff007e24 */ /* 0x000fe2000f8e00ff */
[----:B0-----:R-:W-:-:S04]  /*1bc0*/  LEA R6, R3, R6, 0x18 ;  /* 0x0000000603067211 */ /* 0x001fc800078ec0ff */
[----:B------:R-:W-:Y:S02]  /*1bd0*/  SHF.L.U32 R3, R0, 0x1f, RZ ;  /* 0x0000001f00037819 */ /* 0x000fe400000006ff */
[----:B-1----:R-:W-:Y:S02]  /*1be0*/  SHF.R.U32.HI R2, RZ, 0x7, R2 ;  /* 0x00000007ff027819 */ /* 0x002fe40000011602 */
[----:B------:R-:W0:Y:S03]  /*1bf0*/  SYNCS.PHASECHK.TRANS64.TRYWAIT P0, [R6+URZ+0x22800], R3 ;  /* 0x02280003060075a7 */ /* 0x000e26000800017f */
[----:B------:R-:W-:Y:S01]  /*1c00*/  VIADD R7, R2, 0x8 ;  /* 0x0000000802077836 */ /* 0x000fe20000000000 */
[----:B0-----:R-:W-:Y:S06]  /*1c10*/  @!P0 BRA `(.L_x_1882) ;  /* 0x0000013400f88947 */ /* 0x001fec0003800000 */
.L_x_2046:
[----:B------:R-:W-:Y:S01]  /*1c20*/  IMAD.U32 R0, RZ, RZ, UR40 ;  /* 0x00000028ff007e24 */ /* 0x000fe2000f8e00ff */
[----:B------:R-:W-:Y:S05]  /*1c30*/  WARPSYNC.ALL ;  /* 0x0000000000007948 */ /* 0x000fea0003800000 */
[----:B------:R1:W-:Y:S01]  /*1c40*/  BAR.SYNC.DEFER_BLOCKING R7, 0x100 ;  /* 0x000400070000751d */ /* 0x0003e20000010000 */
[----:B------:R-:W-:-:S13]  /*1c50*/  ISETP.NE.AND P0, PT, R0, 0x3, PT ;  /* 0x000000030000780c */ /* 0x000fda0003f05270 */
[----:B-1----:R-:W-:Y:S05]  /*1c60*/  @!P0 BRA `(.L_x_1883) ;  /* 0x0000000000048947 */ /* 0x002fea0003800000 */
[----:B------:R-:W-:Y:S01]  /*1c70*/  BPT.TRAP 0x1 ;  /* 0x000000040000795c */ /* 0x000fe20000300000 */
.L_x_1883:
[----:B------:R-:W-:Y:S01]  /*1c80*/  R2UR UR24, R6 ;  /* 0x00000000061872ca */ /* 0x000fe200000e0000 */
[----:B------:R-:W-:-:S05]  /*1c90*/  IMAD.U32 R9, RZ, RZ, UR37 ;  /* 0x00000025ff097e24 */ /* 0x000fca000f8e00ff */
[----:B------:R-:W-:-:S07]  /*1ca0*/  SHF.L.U32 R9, R9, 0x1f, RZ ;  /* 0x0000001f09097819 */ /* 0x000fce00000006ff */
[----:B------:R-:W-:-:S09]  /*1cb0*/  ULEA UR24, UR38, UR24, 0x3 ;  /* 0x0000001826187291 */ /* 0x000fd2000f8e183f */
[----:B------:R1:W2:Y:S01]  /*1cc0*/  SYNCS.PHASECHK.TRANS64.TRYWAIT P1, [UR24+0x22830], R9 ;  /* 0x02283009ff0075a7 */ /* 0x0002a20008020158 */
[----:B------:R-:W-:Y:S05]  /*1cd0*/  @!P0 BRA `(.L_x_1884) ;  /* 0x0000000000048947 */ /* 0x000fea0003800000 */
[----:B------:R-:W-:Y:S01]  /*1ce0*/  BPT.TRAP 0x1 ;  /* 0x000000040000795c */ /* 0x000fe20000300000 */
.L_x_1884:
[----:B--2---:R-:W-:Y:S05]  /*1cf0*/  @P1 BRA `(.L_x_1885) ;  /* 0x0000000000081947 */ /* 0x004fea0003800000 */
[----:B------:R-:W2:Y:S02]  /*1d00*/  SYNCS.PHASECHK.TRANS64.TRYWAIT P1, [UR24+0x22830], R9 ;  /* 0x02283009ff0075a7 */ /* 0x000ea40008020158 */
[----:B--2---:R-:W-:Y:S05]  /*1d10*/  @!P1 BRA `(.L_x_1886) ;  /* 0x0000013400cc9947 */ /* 0x004fea0003800000 */
.L_x_1885:
[----:B------:R-:W-:Y:S01]  /*1d20*/  R2UR UR4, R6 ;  /* 0x00000000060472ca */ /* 0x000fe200000e0000 */
[----:B------:R-:W-:Y:S01]  /*1d30*/  ULOP3.LUT UR20, UR45, 0x10000, URZ, 0xfc, !UPT ;  /* 0x000100002d147892 */ /* 0x000fe2000f8efc3f */
[----:B------:R-:W-:Y:S01]  /*1d40*/  WARPGROUP.ARRIVE ;  /* 0x00000000000079c5 */ /* 0x000fe20000000000 */
[----:B------:R-:W-:Y:S01]  /*1d50*/  UMOV UR21, 0x40000040 ;  /* 0x4000004000157882 */ /* 0x000fe20000000000 */
[----:B------:R-:W-:Y:S01]  /*1d60*/  UMOV UR23, 0x40000040 ;  /* 0x4000004000177882 */ /* 0x000fe20000000000 */
[----:B------:R-:W-:-:S03]  /*1d70*/  UIADD3 UR8, UR20, 0x2, URZ ;  /* 0x0000000214087890 */ /* 0x000fc6000fffe03f */
[----:B--2---:R-:W2:Y:S01]  /*1d80*/  S2R R0, SR_TID.X ;  /* 0x0000000000007919 */ /* 0x004ea20000002100 */
[----:B------:R-:W-:Y:S01]  /*1d90*/  UMOV UR9, 0x40000040 ;  /* 0x4000004000097882 */ /* 0x000fe20000000000 */
[----:B------:R-:W-:Y:S01]  /*1da0*/  UMOV UR11, 0x40000040 ;  /* 0x40000040000b7882 */ /* 0x000fe20000000000 */
[----:B------:R-:W-:Y:S01]  /*1db0*/  UIADD3 UR12, UR20, 0x4, URZ ;  /* 0x00000004140c7890 */ /* 0x000fe2000fffe03f */
[----:B------:R-:W-:Y:S01]  /*1dc0*/  UMOV UR13, 0x40000040 ;  /* 0x40000040000d7882 */ /* 0x000fe20000000000 */
[----:B------:R-:W-:Y:S01]  /*1dd0*/  UMOV UR15, 0x40000040 ;  /* 0x40000040000f7882 */ /* 0x000fe20000000000 */
[----:B------:R-:W-:Y:S02]  /*1de0*/  UIADD3 UR4, UR4, 0x1c400, URZ ;  /* 0x0001c40004047890 */ /* 0x000fe4000fffe03f */
[----:B------:R-:W-:Y:S02]  /*1df0*/  UIADD3 UR16, UR20, 0x6, URZ ;  /* 0x0000000614107890 */ /* 0x000fe4000fffe03f */
[----:B------:R-:W-:Y:S01]  /*1e00*/  USHF.R.U32.HI UR4, URZ, 0x4, UR4 ;  /* 0x000000043f047899 */ /* 0x000fe20008011604 */
[----:B------:R-:W-:Y:S01]  /*1e10*/  UMOV UR17, 0x40000040 ;  /* 0x4000004000117882 */ /* 0x000fe20000000000 */
[----:B------:R-:W-:-:S02]  /*1e20*/  UMOV UR19, 0x40000040 ;  /* 0x4000004000137882 */ /* 0x000fc40000000000 */
[----:B------:R-:W-:-:S04]  /*1e30*/  ULOP3.LUT UR4, UR4, 0x3fff, URZ, 0xc0, !UPT ;  /* 0x00003fff04047892 */ /* 0x000fc8000f8ec03f */
[----:B------:R-:W-:-:S04]  /*1e40*/  ULOP3.LUT UR4, UR4, 0x10000, URZ, 0xfc, !UPT ;  /* 0x0001000004047892 */ /* 0x000fc8000f8efc3f */
[----:B------:R-:W-:-:S04]  /*1e50*/  UIMAD UR22, UR38, 0x300, UR4 ;  /* 0x00000300261678a4 */ /* 0x000fc8000f8e0204 */
[----:B------:R-:W-:Y:S02]  /*1e60*/  UIADD3 UR10, UR22, 0x2, URZ ;  /* 0x00000002160a7890 */ /* 0x000fe4000fffe03f */
[----:B------:R-:W-:Y:S02]  /*1e70*/  UIADD3 UR14, UR22, 0x4, URZ ;  /* 0x00000004160e7890 */ /* 0x000fe4000fffe03f */
[----:B------:R-:W-:Y:S02]  /*1e80*/  UIADD3 UR18, UR22, 0x6, URZ ;  /* 0x0000000616127890 */ /* 0x000fe4000fffe03f */
[----:B------:R-:W-:Y:S01]  /*1e90*/  HGMMA.64x96x16.F32.BF16 R24, gdesc[UR20], RZ, !UPT, gsb0 ;  /* 0x01600000141879f0 */ /* 0x000fe2000c0018ff */
[----:B--2---:R-:W-:-:S04]  /*1ea0*/  SHF.R.U32.HI R0, RZ, 0x7, R0 ;  /* 0x00000007ff007819 */ /* 0x004fc80000011600 */
        /* <DEDUP_REMOVED lines=14> */
.L_x_1887:
[----:B------:R-:W-:Y:S01]  /*1f90*/  ISETP.NE.AND P2, PT, R205, 0x1, PT ;  /* 0x00000001cd00780c */ /* 0x000fe20003f45270 */
[----:B------:R-:W2:Y:S01]  /*1fa0*/  S2UR UR6, SR_CgaCtaId ;  /* 0x00000000000679c3 */ /* 0x000ea20000008800 */
[----:B------:R-:W-:Y:S01]  /*1fb0*/  ULDC UR7, c[0x0][0x9d8] ;  /* 0x0002760000077ab9 */ /* 0x000fe20000000800 */
[----:B------:R-:W-:Y:S02]  /*1fc0*/  VIADD R8, R22, UR41 ;  /* 0x0000002916087c36 */ /* 0x000fe40008000000 */
[----:B------:R-:W-:Y:S01]  /*1fd0*/  FMUL.FTZ R25, R25, UR7 ;  /* 0x0000000719197c20 */ /* 0x000fe20008410000 */
[----:B------:R-:W-:Y:S01]  /*1fe0*/  UIADD3 UR5, UR24, 0x22840, URZ ;  /* 0x0002284018057890 */ /* 0x000fe2000fffe03f */
[----:B------:R-:W-:Y:S01]  /*1ff0*/  FMUL.FTZ R33, R33, UR7 ;  /* 0x0000000721217c20 */ /* 0x000fe20008410000 */
[----:B------:R-:W-:Y:S01]  /*2000*/  IMAD R14, R176, -0x60, R17 ;  /* 0xffffffa0b00e7824 */ /* 0x000fe200078e0211 */
[----:B------:R3:W4:Y:S01]  /*2010*/  MUFU.TANH R20, R25 ;  /* 0x0000001900147308 */ /* 0x0007220000002400 */
[----:B------:R-:W-:Y:S01]  /*2020*/  FMUL.FTZ R4, R26, UR7 ;  /* 0x000000071a047c20 */ /* 0x000fe20008410000 */
[----:B------:R-:W-:Y:S01]  /*2030*/  FMUL.FTZ R0, R27, UR7 ;  /* 0x000000071b007c20 */ /* 0x000fe20008410000 */
[----:B------:R-:W-:Y:S01]  /*2040*/  FMUL.FTZ R10, R31, UR7 ;  /* 0x000000071f0a7c20 */ /* 0x000fe20008410000 */
[----:B------:R-:W-:Y:S01]  /*2050*/  FMUL.FTZ R15, R24, UR7 ;  /* 0x00000007180f7c20 */ /* 0x000fe20008410000 */
[----:B------:R-:W5:Y:S01]  /*2060*/  @P2 LDC R13, c[0x0][0x44c] ;  /* 0x00011300ff0d2b82 */ /* 0x000f620000000800 */
[----:B------:R-:W-:Y:S01]  /*2070*/  FMUL.FTZ R28, R28, UR7 ;  /* 0x000000071c1c7c20 */ /* 0x000fe20008410000 */
[----:B------:R-:W-:Y:S01]  /*2080*/  FMUL.FTZ R29, R29, UR7 ;  /* 0x000000071d1d7c20 */ /* 0x000fe20008410000 */
[----:B------:R0:W1:Y:S01]  /*2090*/  MUFU.TANH R26, R33 ;  /* 0x00000021001a7308 */ /* 0x0000620000002400 */
[----:B---3--:R-:W-:Y:S01]  /*20a0*/  FMUL.FTZ R25, R34, UR7 ;  /* 0x0000000722197c20 */ /* 0x008fe20008410000 */
[----:B------:R-:W-:-:S02]  /*20b0*/  IMAD.MOV.U32 R34, RZ, RZ, R8 ;  /* 0x000000ffff227224 */ /* 0x000fc400078e0008 */
[----:B------:R-:W-:Y:S01]  /*20c0*/  FMUL.FTZ R2, R30, UR7 ;  /* 0x000000071e027c20 */ /* 0x000fe20008410000 */
[----:B------:R-:W-:Y:S01]  /*20d0*/  FMUL.FTZ R32, R32, UR7 ;  /* 0x0000000720207c20 */ /* 0x000fe20008410000 */
[----:B------:R-:W3:Y:S01]  /*20e0*/  @P2 LDC R21, c[0x0][0x450] ;  /* 0x00011400ff152b82 */ /* 0x000ee20000000800 */
[----:B------:R-:W-:Y:S01]  /*20f0*/  FMUL.FTZ R27, R35, UR7 ;  /* 0x00000007231b7c20 */ /* 0x000fe20008410000 */
[----:B------:R-:W-:Y:S01]  /*2100*/  FMUL.FTZ R37, R37, UR7 ;  /* 0x0000000725257c20 */ /* 0x000fe20008410000 */
[----:B------:R-:W-:Y:S01]  /*2110*/  FMUL.FTZ R31, R38, UR7 ;  /* 0x00000007261f7c20 */ /* 0x000fe20008410000 */
[----:B--2---:R-:W-:Y:S01]  /*2120*/  UPRMT UR5, UR6, 0x654, UR5 ;  /* 0x0000065406057896 */ /* 0x004fe20008000005 */
[----:B0-----:R-:W-:Y:S01]  /*2130*/  FMUL.FTZ R33, R39, UR7 ;  /* 0x0000000727217c20 */ /* 0x001fe20008410000 */
[----:B------:R-:W-:Y:S01]  /*2140*/  FMUL.FTZ R40, R40, UR7 ;  /* 0x0000000728287c20 */ /* 0x000fe20008410000 */
        /* <DEDUP_REMOVED lines=9> */
[----:B-----5:R-:W-:-:S04]  /*21e0*/  @P2 IMAD.HI.U32 R12, R8, R13, RZ ;  /* 0x0000000d080c2227 */ /* 0x020fc800078e00ff */
[----:B------:R-:W-:Y:S01]  /*21f0*/  FMUL.FTZ R50, R50, UR7 ;  /* 0x0000000732327c20 */ /* 0x000fe20008410000 */
[----:B------:R-:W0:Y:S01]  /*2200*/  LDC R8, c[0x0][0x288] ;  /* 0x0000a200ff087b82 */ /* 0x000e220000000800 */
[----:B------:R-:W-:Y:S01]  /*2210*/  FMUL.FTZ R51, R51, UR7 ;  /* 0x0000000733337c20 */ /* 0x000fe20008410000 */
[----:B------:R-:W-:Y:S01]  /*2220*/  FMUL.FTZ R52, R52, UR7 ;  /* 0x0000000734347c20 */ /* 0x000fe20008410000 */
[----:B------:R-:W-:Y:S01]  /*2230*/  FMUL.FTZ R53, R53, UR7 ;  /* 0x0000000735357c20 */ /* 0x000fe20008410000 */
[----:B------:R-:W-:Y:S01]  /*2240*/  FMUL.FTZ R54, R54, UR7 ;  /* 0x0000000736367c20 */ /* 0x000fe20008410000 */
[----:B------:R-:W-:Y:S01]  /*2250*/  FMUL.FTZ R55, R55, UR7 ;  /* 0x0000000737377c20 */ /* 0x000fe20008410000 */
[----:B---3--:R-:W-:Y:S01]  /*2260*/  @P2 SHF.R.U32.HI R34, RZ, R21, R12 ;  /* 0x00000015ff222219 */ /* 0x008fe2000001160c */
[----:B------:R-:W-:Y:S01]  /*2270*/  FMUL.FTZ R56, R56, UR7 ;  /* 0x0000000738387c20 */ /* 0x000fe20008410000 */
[----:B------:R-:W-:Y:S01]  /*2280*/  FMUL.FTZ R57, R57, UR7 ;  /* 0x0000000739397c20 */ /* 0x000fe20008410000 */
[----:B------:R-:W-:Y:S01]  /*2290*/  FMUL.FTZ R58, R58, UR7 ;  /* 0x000000073a3a7c20 */ /* 0x000fe20008410000 */
[----:B------:R-:W-:Y:S01]  /*22a0*/  FMUL.FTZ R59, R59, UR7 ;  /* 0x000000073b3b7c20 */ /* 0x000fe20008410000 */
[----:B------:R-:W2:Y:S01]  /*22b0*/  SHFL.IDX PT, R73, R34, RZ, 0x1c1f ;  /* 0x001c1fff22497589 */ /* 0x000ea200000e0000 */
        /* <DEDUP_REMOVED lines=12> */
[----:B------:R-:W-:Y:S01]  /*2380*/  VIADD R21, R14, 0x61 ;  /* 0x000000610e157836 */ /* 0x000fe20000000000 */
[----:B------:R-:W-:Y:S01]  /*2390*/  LOP3.LUT P1, RZ, R16, 0x80000, RZ, 0xc0, !PT ;  /* 0x0008000010ff7812 */ /* 0x000fe2000782c0ff */
[----:B------:R3:W0:Y:S01]  /*23a0*/  MUFU.TANH R24, R29 ;  /* 0x0000001d00187308 */ /* 0x0006220000002400 */
[----:B------:R-:W-:Y:S01]  /*23b0*/  ULDC UR15, c[0x0][0x9dc] ;  /* 0x00027700000f7ab9 */ /* 0x000fe20000000800 */
[----:B------:R-:W-:Y:S01]  /*23c0*/  SYNCS.ARRIVE.TRANS64.RED.A1T0 RZ, [UR5], RZ ;  /* 0x000000ffffff79a7 */ /* 0x000fe20008100405 */
[----:B------:R-:W-:Y:S01]  /*23d0*/  ULOP3.LUT UR5, URZ, UR15, URZ, 0x33, !UPT ;  /* 0x0000000f3f057292 */ /* 0x000fe2000f8e333f */
[----:B------:R-:W-:Y:S01]  /*23e0*/  IMAD.MOV.U32 R35, RZ, RZ, -0x60 ;  /* 0xffffffa0ff237424 */ /* 0x000fe200078e00ff */
[----:B------:R-:W-:Y:S01]  /*23f0*/  ULDC UR11, c[0x0][0x9e0] ;  /* 0x00027800000b7ab9 */ /* 0x000fe20000000800 */
[----:B------:R-:W-:-:S02]  /*2400*/  FMUL.FTZ R36, R36, UR7 ;  /* 0x0000000724247c20 */ /* 0x000fc40008410000 */
[----:B------:R-:W1:Y:S01]  /*2410*/  MUFU.TANH R15, R15 ;  /* 0x0000000f000f7308 */ /* 0x000e620000002400 */
[----:B---3--:R-:W-:Y:S02]  /*2420*/  IMAD R29, R18, -0x2, R21 ;  /* 0xfffffffe121d7824 */ /* 0x008fe400078e0215 */
[----:B------:R-:W-:Y:S02]  /*2430*/  VIADD R21, R14, 0x60 ;  /* 0x000000600e157836 */ /* 0x000fe40000000000 */
[----:B0-----:R-:W-:Y:S02]  /*2440*/  IMAD.IADD R29, R29, 0x1, -R8 ;  /* 0x000000011d1d7824 */ /* 0x001fe400078e0a08 */
[----:B------:R-:W-:Y:S01]  /*2450*/  IMAD R38, R18, -0x2, R21 ;  /* 0xfffffffe12267824 */ /* 0x000fe200078e0215 */
[----:B------:R-:W0:Y:S01]  /*2460*/  MUFU.TANH R4, R4 ;  /* 0x0000000400047308 */ /* 0x000e220000002400 */
[----:B------:R-:W-:Y:S02]  /*2470*/  VIADD R39, R29, UR11 ;  /* 0x0000000b1d277c36 */ /* 0x000fe40008000000 */
[----:B------:R-:W-:-:S02]  /*2480*/  IMAD R67, R176, R35, 0x60 ;  /* 0x00000060b0437424 */ /* 0x000fc400078e0223 */
[----:B------:R-:W-:Y:S01]  /*2490*/  VIADD R66, R29, UR5 ;  /* 0x000000051d427c36 */ /* 0x000fe20008000000 */
[----:B--2---:R-:W-:Y:S01]  /*24a0*/  VIADDMNMX R35, R73, R39, R38, PT ;  /* 0x0000002749237246 */ /* 0x004fe20003800126 */
[----:B------:R-:W-:Y:S01]  /*24b0*/  IMAD R70, R18, -0x2, R67 ;  /* 0xfffffffe12467824 */ /* 0x000fe200078e0243 */
[----:B------:R-:W2:Y:S08]  /*24c0*/  MUFU.TANH R0, R0 ;  /* 0x0000000000007308 */ /* 0x000eb00000002400 */
[----:B------:R-:W3:Y:S08]  /*24d0*/  MUFU.TANH R28, R28 ;  /* 0x0000001c001c7308 */ /* 0x000ef00000002400 */
        /* <DEDUP_REMOVED lines=40> */
[----:B------:R5:W0:Y:S02]  /*2760*/  MUFU.TANH R30, R36 ;  /* 0x00000024001e7308 */ /* 0x000a240000002400 */
[----:B-----5:R-:W-:Y:S01]  /*2770*/  IMAD.IADD R36, R66, 0x1, R73 ;  /* 0x0000000142247824 */ /* 0x020fe200078e0249 */
[----:B-1234-:R-:W-:Y:S06]  /*2780*/  @!P1 BRA `(.L_x_1888) ;  /* 0x00000000005c9947 */ /* 0x01efec0003800000 */
[----:B------:R-:W-:Y:S01]  /*2790*/  IADD3 R21, R17, -R8, R73 ;  /* 0x8000000811157210 */ /* 0x000fe20007ffe049 */
[----:B------:R-:W-:Y:S03]  /*27a0*/  BSSY B0, `(.L_x_1889) ;  /* 0x0000012000007945 */ /* 0x000fe60003800000 */
[----:B------:R-:W-:-:S13]  /*27b0*/  ISETP.GT.AND P1, PT, R21, -0x1, PT ;  /* 0xffffffff1500780c */ /* 0x000fda0003f24270 */
[----:B------:R-:W-:Y:S05]  /*27c0*/  @P1 BRA `(.L_x_1890) ;  /* 0x0000000000241947 */ /* 0x000fea0003800000 */
[----:B------:R-:W-:Y:S01]  /*27d0*/  ULDC UR5, c[0x0][0x9e4] ;  /* 0x0002790000057ab9 */ /* 0x000fe20000000800 */
[----:B------:R-:W-:Y:S01]  /*27e0*/  LOP3.LUT R21, RZ, R21, RZ, 0x33, !PT ;  /* 0x00000015ff157212 */ /* 0x000fe200078e33ff */
[----:B------:R-:W-:-:S05]  /*27f0*/  IMAD.U32 R72, RZ, RZ, UR5 ;  /* 0x00000005ff487e24 */ /* 0x000fca000f8e00ff */
[----:B------:R-:W-:-:S13]  /*2800*/  ISETP.NE.AND P1, PT, R72, 0x1, PT ;  /* 0x000000014800780c */ /* 0x000fda0003f25270 */
[----:B------:R-:W1:Y:S02]  /*2810*/  @P1 LDC.64 R74, c[0x0][0x9e8] ;  /* 0x00027a00ff4a1b82 */ /* 0x000e640000000a00 */
[----:B-1----:R-:W-:-:S05]  /*2820*/  @P1 IMAD.HI.U32 R14, R21, R74, RZ ;  /* 0x0000004a150e1227 */ /* 0x002fca00078e00ff */
[----:B------:R-:W-:-:S04]  /*2830*/  @P1 SHF.R.U32.HI R21, RZ, R75, R14 ;  /* 0x0000004bff151219 */ /* 0x000fc8000001160e */
[----:B------:R-:W-:Y:S01]  /*2840*/  LOP3.LUT R21, RZ, R21, RZ, 0x33, !PT ;  /* 0x00000015ff157212 */ /* 0x000fe200078e33ff */
[----:B------:R-:W-:Y:S06]  /*2850*/  BRA `(.L_x_1891) ;  /* 0x0000000000187947 */ /* 0x000fec0003800000 */
.L_x_1890:
[----:B------:R-:W-:Y:S02]  /*2860*/  ULDC UR5, c[0x0][0x9e4] ;  /* 0x0002790000057ab9 */ /* 0x000fe40000000800 */
[----:B------:R-:W-:-:S05]  /*2870*/  IMAD.U32 R72, RZ, RZ, UR5 ;  /* 0x00000005ff487e24 */ /* 0x000fca000f8e00ff */
[----:B------:R-:W-:-:S13]  /*2880*/  ISETP.NE.AND P1, PT, R72, 0x1, PT ;  /* 0x000000014800780c */ /* 0x000fda0003f25270 */
[----:B------:R-:W1:Y:S02]  /*2890*/  @P1 LDC.64 R74, c[0x0][0x9e8] ;  /* 0x00027a00ff4a1b82 */ /* 0x000e640000000a00 */
[----:B-1----:R-:W-:-:S05]  /*28a0*/  @P1 IMAD.HI.U32 R14, R21, R74, RZ ;  /* 0x0000004a150e1227 */ /* 0x002fca00078e00ff */
[----:B------:R-:W-:-:S07]  /*28b0*/  @P1 SHF.R.U32.HI R21, RZ, R75, R14 ;  /* 0x0000004bff151219 */ /* 0x000fce000001160e */
.L_x_1891:
[----:B------:R-:W-:Y:S05]  /*28c0*/  BSYNC B0 ;  /* 0x0000000000007941 */ /* 0x000fea0003800000 */
.L_x_1889:
[----:B------:R-:W-:-:S05]  /*28d0*/  IMAD R21, R21, R72, R70 ;  /* 0x0000004815157224 */ /* 0x000fca00078e0246 */
[----:B------:R-:W-:Y:S02]  /*28e0*/  VIADDMNMX R35, R21, R72, R35, PT ;  /* 0x0000004815237246 */ /* 0x000fe40003800123 */
[----:B------:R-:W-:-:S07]  /*28f0*/  VIMNMX R36, R36, R21, !PT ;  /* 0x0000001524247248 */ /* 0x000fce0007fe0100 */
.L_x_1888:
[C---:B------:R-:W-:Y:S02]  /*2900*/  ISETP.GE.AND P6, PT, R67.reuse, 0x9, PT ;  /* 0x000000094300780c */ /* 0x040fe40003fc6270 */
[----:B------:R-:W-:Y:S02]  /*2910*/  ISETP.GE.AND P1, PT, R67, 0x2, PT ;  /* 0x000000024300780c */ /* 0x000fe40003f26270 */
[C---:B------:R-:W-:Y:S02]  /*2920*/  ISETP.GT.AND P2, PT, R36.reuse, 0x8, !P6 ;  /* 0x000000082400780c */ /* 0x040fe40007744270 */
[----:B------:R-:W-:Y:S02]  /*2930*/  ISETP.GT.AND P3, PT, R36, 0x1, !P1 ;  /* 0x000000012400780c */ /* 0x000fe40004f64270 */
[----:B------:R-:W-:Y:S02]  /*2940*/  ISETP.LT.OR P2, PT, R35, 0x9, P2 ;  /* 0x000000092300780c */ /* 0x000fe40001741670 */
[----:B------:R-:W-:-:S02]  /*2950*/  ISETP.GE.AND P4, PT, R67, 0xa, PT ;  /* 0x0000000a4300780c */ /* 0x000fc40003f86270 */
[----:B------:R-:W-:Y:S02]  /*2960*/  FSEL R74, R28, -INF , !P2 ;  /* 0xff8000001c4a7808 */ /* 0x000fe40005000000 */
[C---:B------:R-:W-:Y:S02]  /*2970*/  ISETP.LT.OR P3, PT, R35.reuse, 0x2, P3 ;  /* 0x000000022300780c */ /* 0x040fe40001f61670 */
[----:B------:R-:W-:Y:S02]  /*2980*/  ISETP.GT.AND P2, PT, R36, 0x9, !P4 ;  /* 0x000000092400780c */ /* 0x000fe40006744270 */
[----:B------:R-:W-:Y:S02]  /*2990*/  FSEL R72, R20, -INF , !P3 ;  /* 0xff80000014487808 */ /* 0x000fe40005800000 */
[----:B------:R-:W-:Y:S02]  /*29a0*/  ISETP.LT.OR P2, PT, R35, 0xa, P2 ;  /* 0x0000000a2300780c */ /* 0x000fe40001741670 */
[----:B------:R-:W-:-:S02]  /*29b0*/  ISETP.GE.AND P3, PT, R67, 0x11, PT ;  /* 0x000000114300780c */ /* 0x000fc40003f66270 */
[----:B------:R-:W-:Y:S02]  /*29c0*/  FSEL R76, R24, -INF , !P2 ;  /* 0xff800000184c7808 */ /* 0x000fe40005000000 */
[----:B------:R-:W-:Y:S02]  /*29d0*/  ISETP.GT.AND P2, PT, R36, 0x10, !P3 ;  /* 0x000000102400780c */ /* 0x000fe40005f44270 */
[----:B------:R-:W-:Y:S02]  /*29e0*/  P2R R73, PR, RZ, 0x8 ;  /* 0x00000008ff497803 */ /* 0x000fe40000000000 */
[----:B------:R-:W-:Y:S02]  /*29f0*/  ISETP.LT.OR P2, PT, R35, 0x11, P2 ;  /* 0x000000112300780c */ /* 0x000fe40001741670 */
[----:B------:R-:W-:Y:S02]  /*2a00*/  ISETP.GE.AND P3, PT, R67, 0x12, PT ;  /* 0x000000124300780c */ /* 0x000fe40003f66270 */
[----:B0-----:R-:W-:-:S02]  /*2a10*/  FSEL R78, R32, -INF , !P2 ;  /* 0xff800000204e7808 */ /* 0x001fc40005000000 */
[----:B------:R-:W-:Y:S02]  /*2a20*/  ISETP.GT.AND P2, PT, R36, 0x11, !P3 ;  /* 0x000000112400780c */ /* 0x000fe40005f44270 */
[----:B------:R-:W-:Y:S02]  /*2a30*/  P2R R75, PR, RZ, 0x8 ;  /* 0x00000008ff4b7803 */ /* 0x000fe40000000000 */
[----:B------:R-:W-:Y:S02]  /*2a40*/  ISETP.LT.OR P2, PT, R35, 0x12, P2 ;  /* 0x000000122300780c */ /* 0x000fe40001741670 */
[----:B------:R-:W-:Y:S02]  /*2a50*/  ISETP.GE.AND P3, PT, R67, 0x19, PT ;  /* 0x000000194300780c */ /* 0x000fe40003f66270 */
[----:B------:R-:W-:Y:S02]  /*2a60*/  FSEL R80, R26, -INF , !P2 ;  /* 0xff8000001a507808 */ /* 0x000fe40005000000 */
[----:B------:R-:W-:-:S02]  /*2a70*/  ISETP.GT.AND P2, PT, R36, 0x18, !P3 ;  /* 0x000000182400780c */ /* 0x000fc40005f44270 */
[----:B------:R-:W-:Y:S02]  /*2a80*/  P2R R77, PR, RZ, 0x8 ;  /* 0x00000008ff4d7803 */ /* 0x000fe40000000000 */
[----:B------:R-:W-:Y:S02]  /*2a90*/  ISETP.LT.OR P2, PT, R35, 0x19, P2 ;  /* 0x000000192300780c */ /* 0x000fe40001741670 */
[----:B------:R-:W-:Y:S02]  /*2aa0*/  ISETP.GE.AND P3, PT, R67, 0x1a, PT ;  /* 0x0000001a4300780c */ /* 0x000fe40003f66270 */
[----:B------:R-:W-:Y:S02]  /*2ab0*/  FSEL R82, R30, -INF , !P2 ;  /* 0xff8000001e527808 */ /* 0x000fe40005000000 */
[----:B------:R-:W-:Y:S02]  /*2ac0*/  ISETP.GT.AND P2, PT, R36, 0x19, !P3 ;  /* 0x000000192400780c */ /* 0x000fe40005f44270 */
[----:B------:R-:W-:-:S02]  /*2ad0*/  P2R R79, PR, RZ, 0x8 ;  /* 0x00000008ff4f7803 */ /* 0x000fc40000000000 */
[----:B------:R-:W-:Y:S02]  /*2ae0*/  ISETP.LT.OR P2, PT, R35, 0x1a, P2 ;  /* 0x0000001a2300780c */ /* 0x000fe40001741670 */
[----:B------:R-:W-:Y:S02]  /*2af0*/  ISETP.GE.AND P3, PT, R67, 0x21, PT ;  /* 0x000000214300780c */ /* 0x000fe40003f66270 */
[----:B------:R-:W-:Y:S02]  /*2b00*/  FSEL R84, R37, -INF , !P2 ;  /* 0xff80000025547808 */ /* 0x000fe40005000000 */
[----:B------:R-:W-:Y:S01]  /*2b10*/  ISETP.GT.AND P2, PT, R36, 0x20, !P3 ;  /* 0x000000202400780c */ /* 0x000fe20005f44270 */
[----:B------:R-:W0:Y:S01]  /*2b20*/  SHFL.IDX PT, R37, R34, 0x1, 0x1c1f ;  /* 0x003c1f0022257f89 */ /* 0x000e2200000e0000 */
[----:B------:R-:W-:Y:S02]  /*2b30*/  P2R R81, PR, RZ, 0x8 ;  /* 0x00000008ff517803 */ /* 0x000fe40000000000 */
[----:B------:R-:W-:-:S02]  /*2b40*/  ISETP.LT.OR P2, PT, R35, 0x21, P2 ;  /* 0x000000212300780c */ /* 0x000fc40001741670 */
[----:B------:R-:W-:Y:S02]  /*2b50*/  ISETP.GE.AND P3, PT, R67, 0x22, PT ;  /* 0x000000224300780c */ /* 0x000fe40003f66270 */
[----:B------:R-:W-:Y:S02]  /*2b60*/  FSEL R86, R40, -INF , !P2 ;  /* 0xff80000028567808 */ /* 0x000fe40005000000 */
[----:B------:R-:W-:Y:S02]  /*2b70*/  ISETP.GT.AND P2, PT, R36, 0x21, !P3 ;  /* 0x000000212400780c */ /* 0x000fe40005f44270 */
[----:B------:R-:W-:Y:S02]  /*2b80*/  P2R R83, PR, RZ, 0x8 ;  /* 0x00000008ff537803 */ /* 0x000fe40000000000 */
[----:B------:R-:W-:Y:S02]  /*2b90*/  ISETP.LT.OR P2, PT, R35, 0x22, P2 ;  /* 0x000000222300780c */ /* 0x000fe40001741670 */
[----:B------:R-:W-:-:S02]  /*2ba0*/  ISETP.GE.AND P3, PT, R67, 0x29, PT ;  /* 0x000000294300780c */ /* 0x000fc40003f66270 */
[----:B------:R-:W-:Y:S02]  /*2bb0*/  FSEL R88, R41, -INF , !P2 ;  /* 0xff80000029587808 */ /* 0x000fe40005000000 */
[----:B------:R-:W-:Y:S02]  /*2bc0*/  ISETP.GT.AND P2, PT, R36, 0x28, !P3 ;  /* 0x000000282400780c */ /* 0x000fe40005f44270 */
[----:B------:R-:W-:Y:S02]  /*2bd0*/  P2R R85, PR, RZ, 0x8 ;  /* 0x00000008ff557803 */ /* 0x000fe40000000000 */
[----:B------:R-:W-:Y:S02]  /*2be0*/  ISETP.LT.OR P2, PT, R35, 0x29, P2 ;  /* 0x000000292300780c */ /* 0x000fe40001741670 */
[----:B------:R-:W-:Y:S02]  /*2bf0*/  ISETP.GE.AND P3, PT, R67, 0x2a, PT ;  /* 0x0000002a4300780c */ /* 0x000fe40003f66270 */
[----:B------:R-:W-:-:S02]  /*2c00*/  FSEL R90, R44, -INF , !P2 ;  /* 0xff8000002c5a7808 */ /* 0x000fc40005000000 */
[C---:B------:R-:W-:Y:S02]  /*2c10*/  ISETP.GT.AND P2, PT, R36.reuse, 0x29, !P3 ;  /* 0x000000292400780c */ /* 0x040fe40005f44270 */
        /* <DEDUP_REMOVED lines=14> */
[----:B------:R-:W-:Y:S02]  /*2d00*/  ISETP.GT.AND P2, PT, R36, 0x38, !P3 ;  /* 0x000000382400780c */ /* 0x000fe40005f44270 */
        /* <DEDUP_REMOVED lines=32> */
[----:B------:R-:W-:Y:S02]  /*2f10*/  P2R R71, PR, RZ, 0x10 ;  /* 0x00000010ff477803 */ /* 0x000fe40000000000 */
[----:B------:R-:W-:Y:S02]  /*2f20*/  FSEL R21, R64, -INF , !P2 ;  /* 0xff80000040157808 */ /* 0x000fe40005000000 */
[----:B------:R-:W-:-:S04]  /*2f30*/  ISETP.GE.AND P2, PT, R67, 0x52, PT ;  /* 0x000000524300780c */ /* 0x000fc80003f46270 */
[----:B------:R-:W-:-:S04]  /*2f40*/  ISETP.GT.AND P3, PT, R36, 0x51, !P2 ;  /* 0x000000512400780c */ /* 0x000fc80005764270 */
[----:B------:R-:W-:-:S04]  /*2f50*/  ISETP.LT.OR P3, PT, R35, 0x52, P3 ;  /* 0x000000522300780c */ /* 0x000fc80001f61670 */
[----:B------:R-:W-:Y:S02]  /*2f60*/  FSEL R20, R65, -INF , !P3 ;  /* 0xff80000041147808 */ /* 0x000fe40005800000 */
[----:B------:R-:W-:-:S04]  /*2f70*/  ISETP.GE.AND P3, PT, R67, 0x59, PT ;  /* 0x000000594300780c */ /* 0x000fc80003f66270 */
[----:B------:R-:W-:-:S04]  /*2f80*/  ISETP.GT.AND P4, PT, R36, 0x58, !P3 ;  /* 0x000000582400780c */ /* 0x000fc80005f84270 */
[----:B------:R-:W-:-:S04]  /*2f90*/  ISETP.LT.OR P4, PT, R35, 0x59, P4 ;  /* 0x000000592300780c */ /* 0x000fc80002781670 */
[----:B------:R-:W-:Y:S02]  /*2fa0*/  FSEL R14, R68, -INF , !P4 ;  /* 0xff800000440e7808 */ /* 0x000fe40006000000 */
[----:B------:R-:W-:-:S04]  /*2fb0*/  ISETP.GE.AND P4, PT, R67, 0x1, PT ;  /* 0x000000014300780c */ /* 0x000fc80003f86270 */
[----:B------:R-:W-:-:S04]  /*2fc0*/  ISETP.GT.AND P5, PT, R36, RZ, !P4 ;  /* 0x000000ff2400720c */ /* 0x000fc800067a4270 */
[----:B------:R-:W-:-:S04]  /*2fd0*/  ISETP.LT.OR P5, PT, R35, 0x1, P5 ;  /* 0x000000012300780c */ /* 0x000fc80002fa1670 */
[----:B------:R-:W-:Y:S02]  /*2fe0*/  FSEL R52, R15, -INF , !P5 ;  /* 0xff8000000f347808 */ /* 0x000fe40006800000 */
[----:B------:R-:W-:-:S04]  /*2ff0*/  ISETP.GE.AND P5, PT, R67, 0x5a, PT ;  /* 0x0000005a4300780c */ /* 0x000fc80003fa6270 */
[----:B------:R-:W-:Y:S02]  /*3000*/  P2R R64, PR, RZ, 0x20 ;  /* 0x00000020ff407803 */ /* 0x000fe40000000000 */
[----:B------:R-:W-:Y:S01]  /*3010*/  ISETP.GT.AND P5, PT, R36, 0x59, !P5 ;  /* 0x000000592400780c */ /* 0x000fe20006fa4270 */
[----:B0-----:R-:W-:-:S03]  /*3020*/  IMAD.IADD R36, R66, 0x1, R37 ;  /* 0x0000000142247824 */ /* 0x001fc600078e0225 */
[----:B------:R-:W-:Y:S02]  /*3030*/  ISETP.LT.OR P5, PT, R35, 0x5a, P5 ;  /* 0x0000005a2300780c */ /* 0x000fe40002fa1670 */
[----:B------:R-:W-:Y:S02]  /*3040*/  VIADDMNMX R35, R37, R39, R38, PT ;  /* 0x0000002725237246 */ /* 0x000fe40003800126 */
[----:B------:R-:W-:Y:S02]  /*3050*/  FSEL R15, R69, -INF , !P5 ;  /* 0xff800000450f7808 */ /* 0x000fe40006800000 */
[----:B------:R-:W-:-:S13]  /*3060*/  LOP3.LUT P5, RZ, R16, 0x80000, RZ, 0xc0, !PT ;  /* 0x0008000010ff7812 */ /* 0x000fda00078ac0ff */
[----:B------:R-:W-:Y:S05]  /*3070*/  @!P5 BRA `(.L_x_1892) ;  /* 0x00000000005cd947 */ /* 0x000fea0003800000 */
        /* <DEDUP_REMOVED lines=8> */
[----:B------:R-:W0:Y:S02]  /*3100*/  @P5 LDC.64 R40, c[0x0][0x9e8] ;  /* 0x00027a00ff285b82 */ /* 0x000e240000000a00 */
[----:B0-----:R-:W-:-:S05]  /*3110*/  @P5 IMAD.HI.U32 R34, R37, R40, RZ ;  /* 0x0000002825225227 */ /* 0x001fca00078e00ff */
[----:B------:R-:W-:-:S04]  /*3120*/  @P5 SHF.R.U32.HI R37, RZ, R41, R34 ;  /* 0x00000029ff255219 */ /* 0x000fc80000011622 */
[----:B------:R-:W-:Y:S01]  /*3130*/  LOP3.LUT R37, RZ, R37, RZ, 0x33, !PT ;  /* 0x00000025ff257212 */ /* 0x000fe200078e33ff */
[----:B------:R-:W-:Y:S06]  /*3140*/  BRA `(.L_x_1895) ;  /* 0x0000000000187947 */ /* 0x000fec0003800000 */
.L_x_1894:
[----:B------:R-:W-:Y:S02]  /*3150*/  ULDC UR5, c[0x0][0x9e4] ;  /* 0x0002790000057ab9 */ /* 0x000fe40000000800 */
[----:B------:R-:W-:-:S05]  /*3160*/  IMAD.U32 R38, RZ, RZ, UR5 ;  /* 0x00000005ff267e24 */ /* 0x000fca000f8e00ff */
[----:B------:R-:W-:-:S13]  /*3170*/  ISETP.NE.AND P5, PT, R38, 0x1, PT ;  /* 0x000000012600780c */ /* 0x000fda0003fa5270 */
[----:B------:R-:W0:Y:S02]  /*3180*/  @P5 LDC.64 R40, c[0x0][0x9e8] ;  /* 0x00027a00ff285b82 */ /* 0x000e240000000a00 */
[----:B0-----:R-:W-:-:S05]  /*3190*/  @P5 IMAD.HI.U32 R34, R37, R40, RZ ;  /* 0x0000002825225227 */ /* 0x001fca00078e00ff */
[----:B------:R-:W-:-:S07]  /*31a0*/  @P5 SHF.R.U32.HI R37, RZ, R41, R34 ;  /* 0x00000029ff255219 */ /* 0x000fce0000011622 */
.L_x_1895:
[----:B------:R-:W-:Y:S05]  /*31b0*/  BSYNC B0 ;  /* 0x0000000000007941 */ /* 0x000fea0003800000 */
.L_x_1893:
[----:B------:R-:W-:-:S05]  /*31c0*/  IMAD R37, R37, R38, R70 ;  /* 0x0000002625257224 */ /* 0x000fca00078e0246 */
[----:B------:R-:W-:Y:S02]  /*31d0*/  VIADDMNMX R35, R37, R38, R35, PT ;  /* 0x0000002625237246 */ /* 0x000fe40003800123 */
[----:B------:R-:W-:-:S07]  /*31e0*/  VIMNMX R36, R36, R37, !PT ;  /* 0x0000002524247248 */ /* 0x000fce0007fe0100 */
.L_x_1892:
[C---:B------:R-:W-:Y:S01]  /*31f0*/  ISETP.GT.AND P1, PT, R36.reuse, 0x1, !P1 ;  /* 0x000000012400780c */ /* 0x040fe20004f24270 */
[----:B------:R-:W-:Y:S01]  /*3200*/  ULDC UR14, c[0x0][0x988] ;  /* 0x00026200000e7ab9 */ /* 0x000fe20000000800 */
[----:B------:R-:W-:Y:S02]  /*3210*/  ISETP.GT.AND P6, PT, R36, 0x8, !P6 ;  /* 0x000000082400780c */ /* 0x000fe400077c4270 */
[C---:B------:R-:W-:Y:S02]  /*3220*/  ISETP.LT.OR P1, PT, R35.reuse, 0x2, P1 ;  /* 0x000000022300780c */ /* 0x040fe40000f21670 */
[----:B------:R-:W-:Y:S02]  /*3230*/  ISETP.LT.OR P6, PT, R35, 0x9, P6 ;  /* 0x000000092300780c */ /* 0x000fe400037c1670 */
[----:B------:R-:W-:Y:S02]  /*3240*/  FSEL R34, R0, -INF , !P1 ;  /* 0xff80000000227808 */ /* 0x000fe40004800000 */
[----:B------:R-:W-:-:S02]  /*3250*/  ISETP.NE.AND P1, PT, R71, RZ, PT ;  /* 0x000000ff4700720c */ /* 0x000fc40003f25270 */
[----:B------:R-:W-:Y:S02]  /*3260*/  FSEL R37, R2, -INF , !P6 ;  /* 0xff80000002257808 */ /* 0x000fe40007000000 */
[----:B------:R-:W-:Y:S02]  /*3270*/  ISETP.GT.AND P1, PT, R36, 0x9, !P1 ;  /* 0x000000092400780c */ /* 0x000fe40004f24270 */
[----:B------:R-:W-:Y:S02]  /*3280*/  ISETP.NE.AND P6, PT, R77, RZ, PT ;  /* 0x000000ff4d00720c */ /* 0x000fe40003fc5270 */
[----:B------:R-:W-:Y:S02]  /*3290*/  ISETP.LT.OR P1, PT, R35, 0xa, P1 ;  /* 0x0000000a2300780c */ /* 0x000fe40000f21670 */
[----:B------:R-:W-:Y:S02]  /*32a0*/  ISETP.NE.AND P5, PT, R79, RZ, PT ;  /* 0x000000ff4f00720c */ /* 0x000fe40003fa5270 */
[----:B------:R-:W-:-:S02]  /*32b0*/  FSEL R38, R10, -INF , !P1 ;  /* 0xff8000000a267808 */ /* 0x000fc40004800000 */
[----:B------:R-:W-:Y:S02]  /*32c0*/  ISETP.NE.AND P1, PT, R73, RZ, PT ;  /* 0x000000ff4900720c */ /* 0x000fe40003f25270 */
[C---:B------:R-:W-:Y:S02]  /*32d0*/  ISETP.GT.AND P4, PT, R36.reuse, RZ, !P4 ;  /* 0x000000ff2400720c */ /* 0x040fe40006784270 */
[C---:B------:R-:W-:Y:S02]  /*32e0*/  ISETP.GT.AND P1, PT, R36.reuse, 0x10, !P1 ;  /* 0x000000102400780c */ /* 0x040fe40004f24270 */
[C---:B------:R-:W-:Y:S02]  /*32f0*/  ISETP.LT.OR P4, PT, R35.reuse, 0x1, P4 ;  /* 0x000000012300780c */ /* 0x040fe40002781670 */
[----:B------:R-:W-:Y:S02]  /*3300*/  ISETP.LT.OR P1, PT, R35, 0x11, P1 ;  /* 0x000000112300780c */ /* 0x000fe40000f21670 */
[----:B------:R-:W-:-:S02]  /*3310*/  ISETP.GT.AND P2, PT, R36, 0x51, !P2 ;  /* 0x000000512400780c */ /* 0x000fc40005744270 */
[----:B------:R-:W-:Y:S02]  /*3320*/  FSEL R39, R25, -INF , !P1 ;  /* 0xff80000019277808 */ /* 0x000fe40004800000 */
[----:B------:R-:W-:Y:S02]  /*3330*/  ISETP.NE.AND P1, PT, R75, RZ, PT ;  /* 0x000000ff4b00720c */ /* 0x000fe40003f25270 */
[C---:B------:R-:W-:Y:S02]  /*3340*/  ISETP.LT.OR P2, PT, R35.reuse, 0x52, P2 ;  /* 0x000000522300780c */ /* 0x040fe40001741670 */
[C---:B------:R-:W-:Y:S02]  /*3350*/  ISETP.GT.AND P1, PT, R36.reuse, 0x11, !P1 ;  /* 0x000000112400780c */ /* 0x040fe40004f24270 */
[----:B------:R-:W-:Y:S02]  /*3360*/  ISETP.GT.AND P3, PT, R36, 0x58, !P3 ;  /* 0x000000582400780c */ /* 0x000fe40005f64270 */
[----:B------:R-:W-:-:S02]  /*3370*/  ISETP.LT.OR P1, PT, R35, 0x12, P1 ;  /* 0x000000122300780c */ /* 0x000fc40000f21670 */
[----:B------:R-:W-:Y:S02]  /*3380*/  ISETP.LT.OR P3, PT, R35, 0x59, P3 ;  /* 0x000000592300780c */ /* 0x000fe40001f61670 */
[----:B------:R-:W-:Y:S02]  /*3390*/  FSEL R40, R27, -INF , !P1 ;  /* 0xff8000001b287808 */ /* 0x000fe40004800000 */
[----:B------:R-:W-:Y:S02]  /*33a0*/  ISETP.GT.AND P1, PT, R36, 0x18, !P6 ;  /* 0x000000182400780c */ /* 0x000fe40007724270 */
[----:B------:R-:W-:Y:S02]  /*33b0*/  FSEL R27, R4, -INF , !P4 ;  /* 0xff800000041b7808 */ /* 0x000fe40006000000 */
[----:B------:R-:W-:Y:S02]  /*33c0*/  ISETP.LT.OR P1, PT, R35, 0x19, P1 ;  /* 0x000000192300780c */ /* 0x000fe40000f21670 */
[----:B------:R-:W-:-:S02]  /*33d0*/  FMNMX.FTZ R4, R52, R72, !PT ;  /* 0x0000004834047209 */ /* 0x000fc40007810000 */
[----:B------:R-:W-:Y:S02]  /*33e0*/  FSEL R31, R31, -INF , !P1 ;  /* 0xff8000001f1f7808 */ /* 0x000fe40004800000 */
[----:B------:R-:W-:Y:S02]  /*33f0*/  ISETP.GT.AND P1, PT, R36, 0x19, !P5 ;  /* 0x000000192400780c */ /* 0x000fe40006f24270 */
[----:B------:R-:W-:Y:S02]  /*3400*/  FMNMX.FTZ R4, R74, R4, !PT ;  /* 0x000000044a047209 */ /* 0x000fe40007810000 */
[----:B------:R-:W-:Y:S02]  /*3410*/  ISETP.LT.OR P1, PT, R35, 0x1a, P1 ;  /* 0x0000001a2300780c */ /* 0x000fe40000f21670 */
[----:B------:R-:W-:Y:S02]  /*3420*/  FMNMX.FTZ R4, R76, R4, !PT ;  /* 0x000000044c047209 */ /* 0x000fe40007810000 */
[----:B------:R-:W-:-:S02]  /*3430*/  FSEL R33, R33, -INF , !P1 ;  /* 0xff80000021217808 */ /* 0x000fc40004800000 */
[----:B------:R-:W-:Y:S02]  /*3440*/  ISETP.NE.AND P1, PT, R81, RZ, PT ;  /* 0x000000ff5100720c */ /* 0x000fe40003f25270 */
[----:B------:R-:W-:Y:S02]  /*3450*/  FMNMX.FTZ R4, R78, R4, !PT ;  /* 0x000000044e047209 */ /* 0x000fe40007810000 */
[----:B------:R-:W-:Y:S02]  /*3460*/  ISETP.GT.AND P1, PT, R36, 0x20, !P1 ;  /* 0x000000202400780c */ /* 0x000fe40004f24270 */
[----:B------:R-:W-:Y:S02]  /*3470*/  FMNMX.FTZ R4, R80, R4, !PT ;  /* 0x0000000450047209 */ /* 0x000fe40007810000 */
[----:B------:R-:W-:Y:S02]  /*3480*/  ISETP.LT.OR P1, PT, R35, 0x21, P1 ;  /* 0x000000212300780c */ /* 0x000fe40000f21670 */
[----:B------:R-:W-:-:S02]  /*3490*/  FMNMX.FTZ R4, R82, R4, !PT ;  /* 0x0000000452047209 */ /* 0x000fc40007810000 */
[----:B------:R-:W-:Y:S02]  /*34a0*/  FSEL R41, R42, -INF , !P1 ;  /* 0xff8000002a297808 */ /* 0x000fe40004800000 */
[----:B------:R-:W-:Y:S02]  /*34b0*/  ISETP.NE.AND P1, PT, R83, RZ, PT ;  /* 0x000000ff5300720c */ /* 0x000fe40003f25270 */
[----:B------:R-:W-:Y:S02]  /*34c0*/  FMNMX.FTZ R4, R84, R4, !PT ;  /* 0x0000000454047209 */ /* 0x000fe40007810000 */
[----:B------:R-:W-:Y:S02]  /*34d0*/  ISETP.GT.AND P1, PT, R36, 0x21, !P1 ;  /* 0x000000212400780c */ /* 0x000fe40004f24270 */
[----:B------:R-:W-:Y:S02]  /*34e0*/  FMNMX.FTZ R4, R86, R4, !PT ;  /* 0x0000000456047209 */ /* 0x000fe40007810000 */
[----:B------:R-:W-:-:S02]  /*34f0*/  ISETP.LT.OR P1, PT, R35, 0x22, P1 ;  /* 0x000000222300780c */ /* 0x000fc40000f21670 */
[----:B------:R-:W-:Y:S02]  /*3500*/  FMNMX.FTZ R4, R88, R4, !PT ;  /* 0x0000000458047209 */ /* 0x000fe40007810000 */
[----:B------:R-:W-:Y:S02]  /*3510*/  FSEL R42, R43, -INF , !P1 ;  /* 0xff8000002b2a7808 */ /* 0x000fe40004800000 */
[----:B------:R-:W-:Y:S02]  /*3520*/  ISETP.NE.AND P1, PT, R85, RZ, PT ;  /* 0x000000ff5500720c */ /* 0x000fe40003f25270 */
[----:B------:R-:W-:Y:S02]  /*3530*/  FMNMX.FTZ R4, R90, R4, !PT ;  /* 0x000000045a047209 */ /* 0x000fe40007810000 */
[----:B------:R-:W-:Y:S02]  /*3540*/  ISETP.GT.AND P1, PT, R36, 0x28, !P1 ;  /* 0x000000282400780c */ /* 0x000fe40004f24270 */
[----:B------:R-:W-:-:S02]  /*3550*/  FMNMX.FTZ R4, R92, R4, !PT ;  /* 0x000000045c047209 */ /* 0x000fc40007810000 */
[----:B------:R-:W-:Y:S02]  /*3560*/  ISETP.LT.OR P1, PT, R35, 0x29, P1 ;  /* 0x000000292300780c */ /* 0x000fe40000f21670 */
[----:B------:R-:W-:Y:S02]  /*3570*/  FMNMX.FTZ R4, R94, R4, !PT ;  /* 0x000000045e047209 */ /* 0x000fe40007810000 */
[----:B------:R-:W-:Y:S02]  /*3580*/  FSEL R43, R46, -INF , !P1 ;  /* 0xff8000002e2b7808 */ /* 0x000fe40004800000 */
[----:B------:R-:W-:Y:S02]  /*3590*/  ISETP.NE.AND P1, PT, R44, RZ, PT ;  /* 0x000000ff2c00720c */ /* 0x000fe40003f25270 */
[----:B------:R-:W-:Y:S02]  /*35a0*/  ISETP.NE.AND P6, PT, R56, RZ, PT ;  /* 0x000000ff3800720c */ /* 0x000fe40003fc5270 */
[----:B------:R-:W-:-:S02]  /*35b0*/  ISETP.GT.AND P1, PT, R36, 0x29, !P1 ;  /* 0x000000292400780c */ /* 0x000fc40004f24270 */
[----:B------:R-:W-:Y:S02]  /*35c0*/  ISETP.NE.AND P5, PT, R57, RZ, PT ;  /* 0x000000ff3900720c */ /* 0x000fe40003fa5270 */
[----:B------:R-:W-:Y:S02]  /*35d0*/  ISETP.LT.OR P1, PT, R35, 0x2a, P1 ;  /* 0x0000002a2300780c */ /* 0x000fe40000f21670 */
[----:B------:R-:W-:Y:S02]  /*35e0*/  FSEL R12, R12, -INF , !P3 ;  /* 0xff8000000c0c7808 */ /* 0x000fe40005800000 */
[----:B------:R-:W-:Y:S02]  /*35f0*/  FSEL R44, R47, -INF , !P1 ;  /* 0xff8000002f2c7808 */ /* 0x000fe40004800000 */
[----:B------:R-:W-:-:S04]  /*3600*/  ISETP.NE.AND P1, PT, R45, RZ, PT ;  /* 0x000000ff2d00720c */ /* 0x000fc80003f25270 */
[----:B------:R-:W-:-:S04]  /*3610*/  ISETP.GT.AND P1, PT, R36, 0x30, !P1 ;  /* 0x000000302400780c */ /* 0x000fc80004f24270 */
[----:B------:R-:W-:-:S04]  /*3620*/  ISETP.LT.OR P1, PT, R35, 0x31, P1 ;  /* 0x000000312300780c */ /* 0x000fc80000f21670 */
[----:B------:R-:W-:Y:S02]  /*3630*/  FSEL R45, R50, -INF , !P1 ;  /* 0xff800000322d7808 */ /* 0x000fe40004800000 */
[----:B------:R-:W-:Y:S02]  /*3640*/  ISETP.NE.AND P1, PT, R48, RZ, PT ;  /* 0x000000ff3000720c */ /* 0x000fe40003f25270 */
[----:B------:R-:W-:Y:S02]  /*3650*/  FMNMX.FTZ R50, R27, R34, !PT ;  /* 0x000000221b327209 */ /* 0x000fe40007810000 */
[----:B------:R-:W-:-:S04]  /*3660*/  ISETP.GT.AND P1, PT, R36, 0x31, !P1 ;  /* 0x000000312400780c */ /* 0x000fc80004f24270 */
[----:B------:R-:W-:-:S04]  /*3670*/  ISETP.LT.OR P1, PT, R35, 0x32, P1 ;  /* 0x000000322300780c */ /* 0x000fc80000f21670 */
        /* <DEDUP_REMOVED lines=8> */
[----:B------:R-:W-:Y:S02]  /*3700*/  FMNMX.FTZ R49, R29, R4, !PT ;  /* 0x000000041d317209 */ /* 0x000fe40007810000 */
[----:B------:R-:W-:Y:S02]  /*3710*/  ISETP.NE.AND P1, PT, R87, RZ, PT ;  /* 0x000000ff5700720c */ /* 0x000fe40003f25270 */
[----:B------:R-:W-:Y:S02]  /*3720*/  FMNMX.FTZ R49, R28, R49, !PT ;  /* 0x000000311c317209 */ /* 0x000fe40007810000 */
[----:B------:R-:W-:-:S02]  /*3730*/  ISETP.GT.AND P1, PT, R36, 0x39, !P1 ;  /* 0x000000392400780c */ /* 0x000fc40004f24270 */
[----:B------:R-:W-:Y:S02]  /*3740*/  FMNMX.FTZ R49, R26, R49, !PT ;  /* 0x000000311a317209 */ /* 0x000fe40007810000 */
[----:B------:R-:W-:Y:S02]  /*3750*/  ISETP.LT.OR P1, PT, R35, 0x3a, P1 ;  /* 0x0000003a2300780c */ /* 0x000fe40000f21670 */
[----:B------:R-:W-:Y:S02]  /*3760*/  FMNMX.FTZ R4, R24, R49, !PT ;  /* 0x0000003118047209 */ /* 0x000fe40007810000 */
[----:B------:R-:W-:Y:S02]  /*3770*/  FSEL R25, R55, -INF , !P1 ;  /* 0xff80000037197808 */ /* 0x000fe40004800000 */
[----:B------:R-:W-:Y:S02]  /*3780*/  FMNMX.FTZ R49, R21, R4, !PT ;  /* 0x0000000415317209 */ /* 0x000fe40007810000 */
[----:B------:R-:W-:-:S02]  /*3790*/  ISETP.NE.AND P1, PT, R53, RZ, PT ;  /* 0x000000ff3500720c */ /* 0x000fc40003f25270 */
[----:B------:R-:W-:Y:S02]  /*37a0*/  FMNMX.FTZ R49, R20, R49, !PT ;  /* 0x0000003114317209 */ /* 0x000fe40007810000 */
[----:B------:R-:W-:Y:S02]  /*37b0*/  ISETP.GT.AND P1, PT, R36, 0x40, !P1 ;  /* 0x000000402400780c */ /* 0x000fe40004f24270 */
[----:B------:R-:W-:Y:S02]  /*37c0*/  FMNMX.FTZ R4, R14, R49, !PT ;  /* 0x000000310e047209 */ /* 0x000fe40007810000 */
[----:B------:R-:W-:Y:S02]  /*37d0*/  ISETP.LT.OR P1, PT, R35, 0x41, P1 ;  /* 0x000000412300780c */ /* 0x000fe40000f21670 */
[----:B------:R-:W-:Y:S02]  /*37e0*/  FMNMX.FTZ R49, R15, R4, !PT ;  /* 0x000000040f317209 */ /* 0x000fe40007810000 */
[----:B------:R-:W-:-:S02]  /*37f0*/  FSEL R10, R58, -INF , !P1 ;  /* 0xff8000003a0a7808 */ /* 0x000fc40004800000 */
[----:B------:R-:W-:Y:S01]  /*3800*/  ISETP.GT.AND P1, PT, R36, 0x41, !P6 ;  /* 0x000000412400780c */ /* 0x000fe20007724270 */
[----:B------:R-:W0:Y:S01]  /*3810*/  SHFL.BFLY PT, R4, R49, 0x2, 0x1f ;  /* 0x0c401f0031047f89 */ /* 0x000e2200000e0000 */
[----:B------:R-:W-:Y:S02]  /*3820*/  ISETP.NE.AND P6, PT, R61, RZ, PT ;  /* 0x000000ff3d00720c */ /* 0x000fe40003fc5270 */
[----:B------:R-:W-:-:S04]  /*3830*/  ISETP.LT.OR P1, PT, R35, 0x42, P1 ;  /* 0x000000422300780c */ /* 0x000fc80000f21670 */
[----:B------:R-:W-:Y:S02]  /*3840*/  FSEL R2, R59, -INF , !P1 ;  /* 0xff8000003b027808 */ /* 0x000fe40004800000 */
[----:B------:R-:W-:Y:S02]  /*3850*/  ISETP.GT.AND P1, PT, R36, 0x48, !P5 ;  /* 0x000000482400780c */ /* 0x000fe40006f24270 */
[----:B------:R-:W-:Y:S02]  /*3860*/  ISETP.NE.AND P5, PT, R60, RZ, PT ;  /* 0x000000ff3c00720c */ /* 0x000fe40003fa5270 */
[----:B------:R-:W-:-:S04]  /*3870*/  ISETP.LT.OR P1, PT, R35, 0x49, P1 ;  /* 0x000000492300780c */ /* 0x000fc80000f21670 */
[----:B------:R-:W-:Y:S02]  /*3880*/  FSEL R0, R62, -INF , !P1 ;  /* 0xff8000003e007808 */ /* 0x000fe40004800000 */
[----:B0-----:R-:W-:Y:S02]  /*3890*/  FMNMX.FTZ R51, R49, R4, !PT ;  /* 0x0000000431337209 */ /* 0x001fe40007810000 */
[----:B------:R-:W-:-:S03]  /*38a0*/  FMNMX.FTZ R49, R37, R50, !PT ;  /* 0x0000003225317209 */ /* 0x000fc60007810000 */
[----:B------:R-:W0:Y:S01]  /*38b0*/  SHFL.BFLY PT, R4, R51, 0x1, 0x1f ;  /* 0x0c201f0033047f89 */ /* 0x000e2200000e0000 */
[----:B------:R-:W-:-:S04]  /*38c0*/  FMNMX.FTZ R50, R38, R49, !PT ;  /* 0x0000003126327209 */ /* 0x000fc80007810000 */
[----:B------:R-:W-:-:S04]  /*38d0*/  FMNMX.FTZ R49, R39, R50, !PT ;  /* 0x0000003227317209 */ /* 0x000fc80007810000 */
[----:B------:R-:W-:-:S04]  /*38e0*/  FMNMX.FTZ R50, R40, R49, !PT ;  /* 0x0000003128327209 */ /* 0x000fc80007810000 */
[----:B------:R-:W-:-:S04]  /*38f0*/  FMNMX.FTZ R50, R31, R50, !PT ;  /* 0x000000321f327209 */ /* 0x000fc80007810000 */
[----:B------:R-:W-:-:S04]  /*3900*/  FMNMX.FTZ R50, R33, R50, !PT ;  /* 0x0000003221327209 */ /* 0x000fc80007810000 */
[----:B------:R-:W-:Y:S02]  /*3910*/  FMNMX.FTZ R49, R41, R50, !PT ;  /* 0x0000003229317209 */ /* 0x000fe40007810000 */
[----:B0-----:R-:W-:Y:S02]  /*3920*/  FMNMX.FTZ R4, R51, R4, !PT ;  /* 0x0000000433047209 */ /* 0x001fe40007810000 */
[----:B------:R-:W-:Y:S02]  /*3930*/  FMNMX.FTZ R50, R42, R49, !PT ;  /* 0x000000312a327209 */ /* 0x000fe40007810000 */
[C---:B------:R-:W-:Y:S01]  /*3940*/  FSETP.NEU.FTZ.AND P1, PT, R4.reuse, -INF , PT ;  /* 0xff8000000400780b */ /* 0x040fe20003f3d000 */
[----:B------:R-:W-:Y:S01]  /*3950*/  FMUL.FTZ R48, R4, UR14 ;  /* 0x0000000e04307c20 */ /* 0x000fe20008410000 */
[----:B------:R-:W-:-:S04]  /*3960*/  FMNMX.FTZ R49, R43, R50, !PT ;  /* 0x000000322b317209 */ /* 0x000fc80007810000 */
[----:B------:R-:W-:Y:S02]  /*3970*/  FMNMX.FTZ R50, R44, R49, !PT ;  /* 0x000000312c327209 */ /* 0x000fe40007810000 */
[----:B------:R-:W-:Y:S02]  /*3980*/  FSEL R53, R48, RZ, P1 ;  /* 0x000000ff30357208 */ /* 0x000fe40000800000 */
[----:B------:R-:W-:Y:S02]  /*3990*/  FMNMX.FTZ R49, R45, R50, !PT ;  /* 0x000000322d317209 */ /* 0x000fe40007810000 */
[----:B------:R-:W-:Y:S01]  /*39a0*/  ISETP.GT.AND P1, PT, R36, 0x49, !P5 ;  /* 0x000000492400780c */ /* 0x000fe20006f24270 */
[--C-:B------:R-:W-:Y:S01]  /*39b0*/  FFMA.FTZ R52, R52, UR14, -R53.reuse ;  /* 0x0000000e34347c23 */ /* 0x100fe20008010835 */
[----:B------:R-:W-:Y:S01]  /*39c0*/  FMNMX.FTZ R50, R46, R49, !PT ;  /* 0x000000312e327209 */ /* 0x000fe20007810000 */
[--C-:B------:R-:W-:Y:S01]  /*39d0*/  FFMA.FTZ R51, R72, UR14, -R53.reuse ;  /* 0x0000000e48337c23 */ /* 0x100fe20008010835 */
[----:B------:R-:W-:Y:S01]  /*39e0*/  ISETP.LT.OR P1, PT, R35, 0x4a, P1 ;  /* 0x0000004a2300780c */ /* 0x000fe20000f21670 */
[--C-:B------:R-:W-:Y:S01]  /*39f0*/  FFMA.FTZ R54, R74, UR14, -R53.reuse ;  /* 0x0000000e4a367c23 */ /* 0x100fe20008010835 */
[----:B------:R-:W-:Y:S01]  /*3a00*/  FMNMX.FTZ R50, R47, R50, !PT ;  /* 0x000000322f327209 */ /* 0x000fe20007810000 */
[----:B------:R-:W-:Y:S01]  /*3a10*/  MUFU.EX2 R52, R52 ;  /* 0x0000003400347308 */ /* 0x000fe20000000800 */
[----:B------:R-:W-:Y:S01]  /*3a20*/  FSEL R48, R63, -INF , !P1 ;  /* 0xff8000003f307808 */ /* 0x000fe20004800000 */
[--C-:B------:R-:W-:Y:S01]  /*3a30*/  FFMA.FTZ R55, R76, UR14, -R53.reuse ;  /* 0x0000000e4c377c23 */ /* 0x100fe20008010835 */
[----:B------:R-:W-:Y:S01]  /*3a40*/  FMNMX.FTZ R49, R25, R50, !PT ;  /* 0x0000003219317209 */ /* 0x000fe20007810000 */
[--C-:B------:R-:W-:Y:S01]  /*3a50*/  FFMA.FTZ R56, R78, UR14, -R53.reuse ;  /* 0x0000000e4e387c23 */ /* 0x100fe20008010835 */
[----:B------:R-:W-:Y:S01]  /*3a60*/  ISETP.GT.AND P1, PT, R36, 0x50, !P6 ;  /* 0x000000502400780c */ /* 0x000fe20007724270 */
[--C-:B------:R-:W-:Y:S01]  /*3a70*/  FFMA.FTZ R57, R80, UR14, -R53.reuse ;  /* 0x0000000e50397c23 */ /* 0x100fe20008010835 */
[----:B------:R-:W-:Y:S01]  /*3a80*/  FMNMX.FTZ R49, R10, R49, !PT ;  /* 0x000000310a317209 */ /* 0x000fe20007810000 */
[----:B------:R-:W0:Y:S01]  /*3a90*/  MUFU.EX2 R51, R51 ;  /* 0x0000003300337308 */ /* 0x000e220000000800 */
[----:B------:R-:W-:Y:S01]  /*3aa0*/  ISETP.LT.OR P1, PT, R35, 0x51, P1 ;  /* 0x000000512300780c */ /* 0x000fe20000f21670 */
[--C-:B------:R-:W-:Y:S01]  /*3ab0*/  FFMA.FTZ R58, R82, UR14, -R53.reuse ;  /* 0x0000000e523a7c23 */ /* 0x100fe20008010835 */
[----:B------:R-:W-:Y:S01]  /*3ac0*/  FMNMX.FTZ R49, R2, R49, !PT ;  /* 0x0000003102317209 */ /* 0x000fe20007810000 */
[--C-:B------:R-:W-:Y:S01]  /*3ad0*/  FFMA.FTZ R30, R30, UR14, -R53.reuse ;  /* 0x0000000e1e1e7c23 */ /* 0x100fe20008010835 */
[----:B------:R-:W-:Y:S01]  /*3ae0*/  ISETP.NE.AND P5, PT, R64, RZ, PT ;  /* 0x000000ff4000720c */ /* 0x000fe20003fa5270 */
        /* <DEDUP_REMOVED lines=9> */
[----:B------:R-:W-:Y:S01]  /*3b80*/  FSEL R36, R5, -INF , !P2 ;  /* 0xff80000005247808 */ /* 0x000fe20005000000 */
[----:B------:R-:W1:Y:S01]  /*3b90*/  MUFU.EX2 R55, R55 ;  /* 0x0000003700377308 */ /* 0x000e620000000800 */
[----:B------:R-:W-:Y:S01]  /*3ba0*/  FMNMX.FTZ R5, R11, R50, !PT ;  /* 0x000000320b057209 */ /* 0x000fe20007810000 */
[--C-:B------:R-:W-:Y:S01]  /*3bb0*/  FFMA.FTZ R49, R88, UR14, -R53.reuse ;  /* 0x0000000e58317c23 */ /* 0x100fe20008010835 */
[----:B------:R-:W-:Y:S01]  /*3bc0*/  ISETP.LT.OR P4, PT, R35, 0x5a, P4 ;  /* 0x0000005a2300780c */ /* 0x000fe20002781670 */
[--C-:B------:R-:W-:Y:S01]  /*3bd0*/  FFMA.FTZ R24, R24, UR14, -R53.reuse ;  /* 0x0000000e18187c23 */ /* 0x100fe20008010835 */
[----:B------:R-:W-:Y:S01]  /*3be0*/  FMNMX.FTZ R5, R36, R5, !PT ;  /* 0x0000000524057209 */ /* 0x000fe20007810000 */
[--C-:B------:R-:W-:Y:S01]  /*3bf0*/  FFMA.FTZ R35, R90, UR14, -R53.reuse ;  /* 0x0000000e5a237c23 */ /* 0x100fe20008010835 */
[----:B------:R-:W-:Y:S01]  /*3c00*/  FSEL R13, R13, -INF , !P4 ;  /* 0xff8000000d0d7808 */ /* 0x000fe20006000000 */
[----:B------:R-:W-:Y:S01]  /*3c10*/  MUFU.EX2 R56, R56 ;  /* 0x0000003800387308 */ /* 0x000fe20000000800 */
[----:B------:R-:W-:Y:S01]  /*3c20*/  FMNMX.FTZ R50, R12, R5, !PT ;  /* 0x000000050c327209 */ /* 0x000fe20007810000 */
[--C-:B------:R-:W-:Y:S01]  /*3c30*/  FFMA.FTZ R62, R94, UR14, -R53.reuse ;  /* 0x0000000e5e3e7c23 */ /* 0x100fe20008010835 */
[--C-:B------:R-:W-:Y:S01]  /*3c40*/  FFMA.FTZ R63, R96, UR14, -R53.reuse ;  /* 0x0000000e603f7c23 */ /* 0x100fe20008010835 */
[--C-:B------:R-:W-:Y:S01]  /*3c50*/  FFMA.FTZ R32, R32, UR14, -R53.reuse ;  /* 0x0000000e20207c23 */ /* 0x100fe20008010835 */
[----:B------:R-:W-:Y:S01]  /*3c60*/  FMNMX.FTZ R50, R13, R50, !PT ;  /* 0x000000320d327209 */ /* 0x000fe20007810000 */
[--C-:B------:R-:W-:Y:S01]  /*3c70*/  FFMA.FTZ R26, R26, UR14, -R53.reuse ;  /* 0x0000000e1a1a7c23 */ /* 0x100fe20008010835 */
[--C-:B------:R-:W-:Y:S01]  /*3c80*/  FFMA.FTZ R21, R21, UR14, -R53.reuse ;  /* 0x0000000e15157c23 */ /* 0x100fe20008010835 */
[----:B------:R-:W2:Y:S01]  /*3c90*/  MUFU.EX2 R57, R57 ;  /* 0x0000003900397308 */ /* 0x000ea20000000800 */
[--C-:B------:R-:W-:Y:S01]  /*3ca0*/  FFMA.FTZ R20, R20, UR14, -R53.reuse ;  /* 0x0000000e14147c23 */ /* 0x100fe20008010835 */
[----:B------:R-:W3:Y:S01]  /*3cb0*/  SHFL.BFLY PT, R5, R50, 0x2, 0x1f ;  /* 0x0c401f0032057f89 */ /* 0x000ee200000e0000 */
[--C-:B------:R-:W-:Y:S01]  /*3cc0*/  FFMA.FTZ R14, R14, UR14, -R53.reuse ;  /* 0x0000000e0e0e7c23 */ /* 0x100fe20008010835 */
[----:B------:R-:W-:Y:S01]  /*3cd0*/  FFMA.FTZ R15, R15, UR14, -R53 ;  /* 0x0000000e0f0f7c23 */ /* 0x000fe20008010835 */
[----:B0-----:R-:W-:-:S02]  /*3ce0*/  F2FP.BF16.F32.PACK_AB R152, R51, R52 ;  /* 0x000000343398723e */ /* 0x001fc400000010ff */
[----:B-1----:R-:W-:Y:S01]  /*3cf0*/  F2FP.BF16.F32.PACK_AB R154, R55, R54 ;  /* 0x00000036379a723e */ /* 0x002fe200000010ff */
[----:B------:R-:W-:Y:S08]  /*3d00*/  MUFU.EX2 R58, R58 ;  /* 0x0000003a003a7308 */ /* 0x000ff00000000800 */
[----:B------:R-:W-:Y:S01]  /*3d10*/  MUFU.EX2 R65, R30 ;  /* 0x0000001e00417308 */ /* 0x000fe20000000800 */
[----:B--2---:R-:W-:-:S07]  /*3d20*/  F2FP.BF16.F32.PACK_AB R156, R57, R56 ;  /* 0x00000038399c723e */ /* 0x004fce00000010ff */
[----:B------:R-:W0:Y:S01]  /*3d30*/  MUFU.EX2 R59, R59 ;  /* 0x0000003b003b7308 */ /* 0x000e220000000800 */
[----:B---3--:R-:W-:Y:S01]  /*3d40*/  FMNMX.FTZ R29, R50, R5, !PT ;  /* 0x00000005321d7209 */ /* 0x008fe20007810000 */
[----:B------:R-:W-:-:S04]  /*3d50*/  FFMA.FTZ R50, R28, UR14, -R53 ;  /* 0x0000000e1c327c23 */ /* 0x000fc80008010835 */
[----:B------:R-:W1:Y:S02]  /*3d60*/  SHFL.BFLY PT, R28, R29, 0x1, 0x1f ;  /* 0x0c201f001d1c7f89 */ /* 0x000e6400000e0000 */
[----:B------:R-:W-:Y:S08]  /*3d70*/  MUFU.EX2 R162, R61 ;  /* 0x0000003d00a27308 */ /* 0x000ff00000000800 */
[----:B------:R-:W-:Y:S01]  /*3d80*/  MUFU.EX2 R60, R60 ;  /* 0x0000003c003c7308 */ /* 0x000fe20000000800 */
[----:B0-----:R-:W-:-:S07]  /*3d90*/  F2FP.BF16.F32.PACK_AB R158, R59, R58 ;  /* 0x0000003a3b9e723e */ /* 0x001fce00000010ff */
[----:B------:R0:W-:Y:S01]  /*3da0*/  MUFU.EX2 R61, R50 ;  /* 0x00000032003d7308 */ /* 0x0001e20000000800 */
[----:B-1----:R-:W-:Y:S01]  /*3db0*/  FMNMX.FTZ R5, R29, R28, !PT ;  /* 0x0000001c1d057209 */ /* 0x002fe20007810000 */
[----:B------:R-:W-:-:S06]  /*3dc0*/  FADD.FTZ R29, R52, R51 ;  /* 0x00000033341d7221 */ /* 0x000fcc0000010000 */
[----:B------:R-:W-:Y:S01]  /*3dd0*/  MUFU.EX2 R67, R24 ;  /* 0x0000001800437308 */ /* 0x000fe20000000800 */
[C---:B------:R-:W-:Y:S01]  /*3de0*/  FSETP.NEU.FTZ.AND P1, PT, R5.reuse, -INF , PT ;  /* 0xff8000000500780b */ /* 0x040fe20003f3d000 */
[----:B------:R-:W-:Y:S01]  /*3df0*/  FMUL.FTZ R28, R5, UR14 ;  /* 0x0000000e051c7c20 */ /* 0x000fe20008410000 */
[----:B------:R-:W-:-:S04]  /*3e00*/  FADD.FTZ R30, R54, R29 ;  /* 0x0000001d361e7221 */ /* 0x000fc80000010000 */
[----:B------:R-:W-:Y:S01]  /*3e10*/  FSEL R28, R28, RZ, P1 ;  /* 0x000000ff1c1c7208 */ /* 0x000fe20000800000 */
[----:B------:R-:W-:Y:S01]  /*3e20*/  FADD.FTZ R29, R55, R30 ;  /* 0x0000001e371d7221 */ /* 0x000fe20000010000 */
[----:B------:R-:W1:Y:S03]  /*3e30*/  MUFU.EX2 R49, R49 ;  /* 0x0000003100317308 */ /* 0x000e660000000800 */
        /* <DEDUP_REMOVED lines=9> */
[----:B0-----:R-:W-:Y:S01]  /*3ed0*/  FADD.FTZ R50, R56, R29 ;  /* 0x0000001d38327221 */ /* 0x001fe20000010000 */
[--C-:B------:R-:W-:Y:S01]  /*3ee0*/  FFMA.FTZ R41, R41, UR14, -R28.reuse ;  /* 0x0000000e29297c23 */ /* 0x100fe2000801081c */
[--C-:B------:R-:W-:Y:S01]  /*3ef0*/  FFMA.FTZ R42, R42, UR14, -R28.reuse ;  /* 0x0000000e2a2a7c23 */ /* 0x100fe2000801081c */
        /* <DEDUP_REMOVED lines=11> */
[--C-:B------:R-:W-:Y:S01]  /*3fb0*/  FFMA.FTZ R48, R48, UR14, -R28.reuse ;  /* 0x0000000e30307c23 */ /* 0x100fe2000801081c */
[--C-:B------:R-:W-:Y:S01]  /*3fc0*/  FFMA.FTZ R11, R11, UR14, -R28.reuse ;  /* 0x0000000e0b0b7c23 */ /* 0x100fe2000801081c */
[--C-:B------:R-:W-:Y:S01]  /*3fd0*/  FFMA.FTZ R36, R36, UR14, -R28.reuse ;  /* 0x0000000e24247c23 */ /* 0x100fe2000801081c */
[--C-:B------:R-:W-:Y:S01]  /*3fe0*/  FFMA.FTZ R12, R12, UR14, -R28.reuse ;  /* 0x0000000e0c0c7c23 */ /* 0x100fe2000801081c */
[----:B------:R-:W-:Y:S01]  /*3ff0*/  FFMA.FTZ R13, R13, UR14, -R28 ;  /* 0x0000000e0d0d7c23 */ /* 0x000fe2000801081c */
[----:B-1----:R-:W-:-:S02]  /*4000*/  F2FP.BF16.F32.PACK_AB R160, R49, R60 ;  /* 0x0000003c31a0723e */ /* 0x002fc400000010ff */
[----:B------:R-:W1:Y:S01]  /*4010*/  MUFU.EX2 R38, R38 ;  /* 0x0000002600267308 */ /* 0x000e620000000800 */
[----:B0-----:R-:W-:Y:S01]  /*4020*/  FADD.FTZ R30, R27, R34 ;  /* 0x000000221b1e7221 */ /* 0x001fe20000010000 */
[----:B------:R-:W-:-:S06]  /*4030*/  F2FP.BF16.F32.PACK_AB R153, R34, R27 ;  /* 0x0000001b2299723e */ /* 0x000fcc00000010ff */
[----:B------:R-:W-:Y:S01]  /*4040*/  MUFU.EX2 R39, R39 ;  /* 0x0000002700277308 */ /* 0x000fe20000000800 */
[----:B--2---:R-:W-:-:S07]  /*4050*/  FADD.FTZ R29, R37, R30 ;  /* 0x0000001e251d7221 */ /* 0x004fce0000010000 */
[----:B------:R-:W0:Y:S01]  /*4060*/  MUFU.EX2 R40, R40 ;  /* 0x0000002800287308 */ /* 0x000e220000000800 */
[----:B-1----:R-:W-:-:S07]  /*4070*/  F2FP.BF16.F32.PACK_AB R155, R38, R37 ;  /* 0x00000025269b723e */ /* 0x002fce00000010ff */
[----:B------:R1:W-:Y:S08]  /*4080*/  MUFU.EX2 R24, R33 ;  /* 0x0000002100187308 */ /* 0x0003f00000000800 */
[----:B------:R-:W2:Y:S01]  /*4090*/  MUFU.EX2 R31, R31 ;  /* 0x0000001f001f7308 */ /* 0x000ea20000000800 */
[----:B-1----:R-:W-:Y:S01]  /*40a0*/  FADD.FTZ R33, R57, R50 ;  /* 0x0000003239217221 */ /* 0x002fe20000010000 */
[----:B------:R-:W-:Y:S01]  /*40b0*/  FADD.FTZ R50, R38, R29 ;  /* 0x0000001d26327221 */ /* 0x000fe20000010000 */
[----:B0-----:R-:W-:-:S02]  /*40c0*/  F2FP.BF16.F32.PACK_AB R157, R40, R39 ;  /* 0x00000027289d723e */ /* 0x001fc400000010ff */
[----:B------:R-:W-:Y:S01]  /*40d0*/  FADD.FTZ R66, R58, R33 ;  /* 0x000000213a427221 */ /* 0x000fe20000010000 */
[----:B------:R-:W-:Y:S02]  /*40e0*/  FADD.FTZ R29, R39, R50 ;  /* 0x00000032271d7221 */ /* 0x000fe40000010000 */
[----:B------:R-:W-:Y:S01]  /*40f0*/  MUFU.EX2 R35, R35 ;  /* 0x0000002300237308 */ /* 0x000fe20000000800 */
[----:B------:R-:W-:Y:S01]  /*4100*/  FADD.FTZ R33, R59, R66 ;  /* 0x000000423b217221 */ /* 0x000fe20000010000 */
[----:B------:R-:W-:-:S03]  /*4110*/  FADD.FTZ R50, R40, R29 ;  /* 0x0000001d28327221 */ /* 0x000fc60000010000 */
[----:B------:R-:W-:-:S03]  /*4120*/  FADD.FTZ R66, R60, R33 ;  /* 0x000000213c427221 */ /* 0x000fc60000010000 */
[----:B------:R-:W-:Y:S01]  /*4130*/  MUFU.EX2 R41, R41 ;  /* 0x0000002900297308 */ /* 0x000fe20000000800 */
[----:B------:R-:W-:Y:S01]  /*4140*/  FADD.FTZ R66, R49, R66 ;  /* 0x0000004231427221 */ /* 0x000fe20000010000 */
[----:B--2---:R-:W-:Y:S01]  /*4150*/  FADD.FTZ R29, R31, R50 ;  /* 0x000000321f1d7221 */ /* 0x004fe20000010000 */
[----:B------:R-:W-:-:S03]  /*4160*/  F2FP.BF16.F32.PACK_AB R159, R24, R31 ;  /* 0x0000001f189f723e */ /* 0x000fc600000010ff */
[----:B------:R-:W-:Y:S02]  /*4170*/  FADD.FTZ R50, R24, R29 ;  /* 0x0000001d18327221 */ /* 0x000fe40000010000 */
[----:B------:R-:W-:Y:S08]  /*4180*/  MUFU.EX2 R62, R62 ;  /* 0x0000003e003e7308 */ /* 0x000ff00000000800 */
[----:B------:R-:W0:Y:S08]  /*4190*/  MUFU.EX2 R42, R42 ;  /* 0x0000002a002a7308 */ /* 0x000e300000000800 */
[----:B------:R-:W1:Y:S08]  /*41a0*/  MUFU.EX2 R63, R63 ;  /* 0x0000003f003f7308 */ /* 0x000e700000000800 */
[----:B------:R-:W-:Y:S01]  /*41b0*/  MUFU.EX2 R43, R43 ;  /* 0x0000002b002b7308 */ /* 0x000fe20000000800 */
[----:B0-----:R-:W-:-:S07]  /*41c0*/  F2FP.BF16.F32.PACK_AB R161, R42, R41 ;  /* 0x000000292aa1723e */ /* 0x001fce00000010ff */
[----:B------:R-:W0:Y:S01]  /*41d0*/  MUFU.EX2 R32, R32 ;  /* 0x0000002000207308 */ /* 0x000e220000000800 */
[----:B-1----:R-:W-:-:S07]  /*41e0*/  F2FP.BF16.F32.PACK_AB R164, R63, R62 ;  /* 0x0000003e3fa4723e */ /* 0x002fce00000010ff */
[----:B------:R1:W-:Y:S08]  /*41f0*/  MUFU.EX2 R30, R25 ;  /* 0x00000019001e7308 */ /* 0x0003f00000000800 */
[----:B------:R-:W2:Y:S01]  /*4200*/  MUFU.EX2 R44, R44 ;  /* 0x0000002c002c7308 */ /* 0x000ea20000000800 */
[----:B-1----:R-:W-:Y:S01]  /*4210*/  FADD.FTZ R25, R35, R66 ;  /* 0x0000004223197221 */ /* 0x002fe20000010000 */
[----:B0-----:R-:W-:-:S03]  /*4220*/  F2FP.BF16.F32.PACK_AB R166, R65, R32 ;  /* 0x0000002041a6723e */ /* 0x001fc600000010ff */
[C---:B------:R-:W-:Y:S01]  /*4230*/  FADD.FTZ R29, R162.reuse, R25 ;  /* 0x00000019a21d7221 */ /* 0x040fe20000010000 */
[----:B------:R-:W-:Y:S01]  /*4240*/  FADD.FTZ R25, R41, R50 ;  /* 0x0000003229197221 */ /* 0x000fe20000010000 */
[----:B------:R-:W-:Y:S01]  /*4250*/  F2FP.BF16.F32.PACK_AB R162, R162, R35 ;  /* 0x00000023a2a2723e */ /* 0x000fe200000010ff */
[----:B------:R-:W-:Y:S01]  /*4260*/  MUFU.EX2 R45, R45 ;  /* 0x0000002d002d7308 */ /* 0x000fe20000000800 */
[----:B------:R-:W-:Y:S01]  /*4270*/  FADD.FTZ R66, R62, R29 ;  /* 0x0000001d3e427221 */ /* 0x000fe20000010000 */
[----:B------:R-:W-:-:S03]  /*4280*/  FADD.FTZ R50, R42, R25 ;  /* 0x000000192a327221 */ /* 0x000fc60000010000 */
[----:B------:R-:W-:Y:S01]  /*4290*/  FADD.FTZ R29, R63, R66 ;  /* 0x000000423f1d7221 */ /* 0x000fe20000010000 */
[----:B------:R-:W-:Y:S02]  /*42a0*/  FADD.FTZ R25, R43, R50 ;  /* 0x000000322b197221 */ /* 0x000fe40000010000 */
[----:B------:R-:W0:Y:S01]  /*42b0*/  MUFU.EX2 R64, R64 ;  /* 0x0000004000407308 */ /* 0x000e220000000800 */
[----:B------:R-:W-:Y:S01]  /*42c0*/  FADD.FTZ R50, R32, R29 ;  /* 0x0000001d20327221 */ /* 0x000fe20000010000 */
[----:B--2---:R-:W-:-:S03]  /*42d0*/  F2FP.BF16.F32.PACK_AB R163, R44, R43 ;  /* 0x0000002b2ca3723e */ /* 0x004fc600000010ff */
[----:B------:R-:W-:-:S03]  /*42e0*/  FADD.FTZ R29, R65, R50 ;  /* 0x00000032411d7221 */ /* 0x000fc60000010000 */
[----:B------:R-:W1:Y:S08]  /*42f0*/  MUFU.EX2 R46, R46 ;  /* 0x0000002e002e7308 */ /* 0x000e700000000800 */
[----:B------:R-:W2:Y:S01]  /*4300*/  MUFU.EX2 R47, R47 ;  /* 0x0000002f002f7308 */ /* 0x000ea20000000800 */
[----:B0-----:R-:W-:Y:S01]  /*4310*/  FADD.FTZ R28, R64, R29 ;  /* 0x0000001d401c7221 */ /* 0x001fe20000010000 */
[----:B------:R-:W-:-:S03]  /*4320*/  F2FP.BF16.F32.PACK_AB R168, R61, R64 ;  /* 0x000000403da8723e */ /* 0x000fc600000010ff */
[----:B------:R-:W-:-:S03]  /*4330*/  FADD.FTZ R29, R61, R28 ;  /* 0x0000001c3d1d7221 */ /* 0x000fc60000010000 */
[----:B------:R-:W0:Y:S01]  /*4340*/  MUFU.EX2 R26, R26 ;  /* 0x0000001a001a7308 */ /* 0x000e220000000800 */
[----:B-1----:R-:W-:-:S07]  /*4350*/  F2FP.BF16.F32.PACK_AB R165, R46, R45 ;  /* 0x0000002d2ea5723e */ /* 0x002fce00000010ff */
[----:B------:R1:W-:Y:S01]  /*4360*/  MUFU.EX2 R169, R2 ;  /* 0x0000000200a97308 */ /* 0x0003e20000000800 */
[----:B--2---:R-:W-:-:S07]  /*4370*/  F2FP.BF16.F32.PACK_AB R167, R30, R47 ;  /* 0x0000002f1ea7723e */ /* 0x004fce00000010ff */
[----:B------:R-:W2:Y:S01]  /*4380*/  MUFU.EX2 R10, R10 ;  /* 0x0000000a000a7308 */ /* 0x000ea20000000800 */
[----:B-1----:R-:W-:Y:S01]  /*4390*/  FADD.FTZ R2, R44, R25 ;  /* 0x000000192c027221 */ /* 0x002fe20000010000 */
[----:B0-----:R-:W-:-:S03]  /*43a0*/  F2FP.BF16.F32.PACK_AB R170, R67, R26 ;  /* 0x0000001a43aa723e */ /* 0x001fc600000010ff */
[----:B------:R-:W-:-:S03]  /*43b0*/  FADD.FTZ R25, R45, R2 ;  /* 0x000000022d197221 */ /* 0x000fc60000010000 */
[----:B------:R-:W0:Y:S01]  /*43c0*/  MUFU.EX2 R21, R21 ;  /* 0x0000001500157308 */ /* 0x000e220000000800 */
[----:B------:R-:W-:-:S04]  /*43d0*/  FADD.FTZ R2, R46, R25 ;  /* 0x000000192e027221 */ /* 0x000fc80000010000 */
[----:B------:R-:W-:Y:S01]  /*43e0*/  FADD.FTZ R25, R47, R2 ;  /* 0x000000022f197221 */ /* 0x000fe20000010000 */
[----:B------:R-:W-:Y:S02]  /*43f0*/  FADD.FTZ R2, R26, R29 ;  /* 0x0000001d1a027221 */ /* 0x000fe40000010000 */
[----:B------:R-:W1:Y:S01]  /*4400*/  MUFU.EX2 R20, R20 ;  /* 0x0000001400147308 */ /* 0x000e620000000800 */
[----:B------:R-:W-:Y:S01]  /*4410*/  FADD.FTZ R25, R30, R25 ;  /* 0x000000191e197221 */ /* 0x000fe20000010000 */
[----:B------:R-:W-:-:S03]  /*4420*/  FADD.FTZ R28, R67, R2 ;  /* 0x00000002431c7221 */ /* 0x000fc60000010000 */
[----:B--2---:R-:W-:-:S03]  /*4430*/  FADD.FTZ R2, R10, R25 ;  /* 0x000000190a027221 */ /* 0x004fc60000010000 */
[----:B------:R-:W2:Y:S01]  /*4440*/  MUFU.EX2 R0, R0 ;  /* 0x0000000000007308 */ /* 0x000ea20000000800 */
[----:B0-----:R-:W-:Y:S01]  /*4450*/  FADD.FTZ R29, R21, R28 ;  /* 0x0000001c151d7221 */ /* 0x001fe20000010000 */
[C---:B------:R-:W-:Y:S01]  /*4460*/  FADD.FTZ R25, R169.reuse, R2 ;  /* 0x00000002a9197221 */ /* 0x040fe20000010000 */
[----:B------:R-:W-:-:S05]  /*4470*/  F2FP.BF16.F32.PACK_AB R169, R169, R10 ;  /* 0x0000000aa9a9723e */ /* 0x000fca00000010ff */
        /* <DEDUP_REMOVED lines=17> */
[----:B------:R-:W-:-:S03]  /*4590*/  F2FP.BF16.F32.PACK_AB R173, R36, R11 ;  /* 0x0000000b24ad723e */ /* 0x000fc600000010ff */
[----:B--2---:R-:W-:-:S04]  /*45a0*/  FADD.FTZ R14, R12, R15 ;  /* 0x0000000f0c0e7221 */ /* 0x004fc80000010000 */
[C---:B0-----:R-:W-:Y:S01]  /*45b0*/  FADD.FTZ R0, R13.reuse, R14 ;  /* 0x0000000e0d007221 */ /* 0x041fe20000010000 */
[----:B------:R-:W-:Y:S01]  /*45c0*/  F2FP.BF16.F32.PACK_AB R175, R13, R12 ;  /* 0x0000000c0daf723e */ /* 0x000fe200000010ff */
[----:B------:R-:W-:Y:S06]  /*45d0*/  @!P0 BRA `(.L_x_1896) ;  /* 0x0000000000048947 */ /* 0x000fec0003800000 */
[----:B------:R-:W-:Y:S01]  /*45e0*/  BPT.TRAP 0x1 ;  /* 0x000000040000795c */ /* 0x000fe20000300000 */
.L_x_1896:
[----:B------:R0:W1:Y:S01]  /*45f0*/  SYNCS.PHASECHK.TRANS64.TRYWAIT P1, [UR24+0x22850], R9 ;  /* 0x02285009ff0075a7 */ /* 0x0000620008020158 */
[----:B------:R-:W-:Y:S05]  /*4600*/  @!P0 BRA `(.L_x_1897) ;  /* 0x0000000000048947 */ /* 0x000fea0003800000 */
[----:B------:R-:W-:Y:S01]  /*4610*/  BPT.TRAP 0x1 ;  /* 0x000000040000795c */ /* 0x000fe20000300000 */
.L_x_1897:
[----:B-1----:R-:W-:Y:S05]  /*4620*/  @P1 BRA `(.L_x_1898) ;  /* 0x0000000000081947 */ /* 0x002fea0003800000 */
[----:B------:R-:W1:Y:S02]  /*4630*/  SYNCS.PHASECHK.TRANS64.TRYWAIT P1, [UR24+0x22850], R9 ;  /* 0x02285009ff0075a7 */ /* 0x000e640008020158 */
[----:B-1----:R-:W-:Y:S05]  /*4640*/  @!P1 BRA `(.L_x_1899) ;  /* 0x0000010c00989947 */ /* 0x002fea0003800000 */
.L_x_1898:
[----:B------:R-:W-:Y:S01]  /*4650*/  R2UR UR5, R6 ;  /* 0x00000000060572ca */ /* 0x000fe200000e0000 */
[----:B------:R2:W-:Y:S06]  /*4660*/  BAR.SYNC.DEFER_BLOCKING R7, 0x100 ;  /* 0x000400070000751d */ /* 0x0005ec0000010000 */
[----:B------:R-:W-:-:S06]  /*4670*/  UMOV UR7, 0x40000040 ;  /* 0x4000004000077882 */ /* 0x000fcc0000000000 */
[----:B------:R-:W-:-:S04]  /*4680*/  UIADD3 UR5, UR5, 0x400, URZ ;  /* 0x0000040005057890 */ /* 0x000fc8000fffe03f */
[----:B------:R-:W-:-:S04]  /*4690*/  USHF.R.U32.HI UR5, URZ, 0x4, UR5 ;  /* 0x000000043f057899 */ /* 0x000fc80008011605 */
[----:B------:R-:W-:-:S04]  /*46a0*/  ULOP3.LUT UR5, UR5, 0x3fff, URZ, 0xc0, !UPT ;  /* 0x00003fff05057892 */ /* 0x000fc8000f8ec03f */
[----:B------:R-:W-:Y:S01]  /*46b0*/  ULOP3.LUT UR5, UR5, 0x3000000, URZ, 0xfc, !UPT ;  /* 0x0300000005057892 */ /* 0x000fe2000f8efc3f */
[----:B------:R-:W-:-:S03]  /*46c0*/  WARPGROUP.ARRIVE ;  /* 0x00000000000079c5 */ /* 0x000fc60000000000 */
[----:B------:R-:W-:-:S07]  /*46d0*/  UIMAD UR10, UR38, 0xc00, UR5 ;  /* 0x00000c00260a78a4 */ /* 0x000fce000f8e0205 */
        /* <DEDUP_REMOVED lines=35> */
.L_x_1900:
[----:B------:R-:W-:Y:S01]  /*4910*/  ISETP.NE.AND P2, PT, R205, 0x1, PT ;  /* 0x00000001cd00780c */ /* 0x000fe20003f45270 */
[----:B------:R-:W2:Y:S01]  /*4920*/  S2UR UR6, SR_CgaCtaId ;  /* 0x00000000000679c3 */ /* 0x000ea20000008800 */
[----:B------:R-:W-:Y:S01]  /*4930*/  UIADD3 UR24, UR24, 0x22860, URZ ;  /* 0x0002286018187890 */ /* 0x000fe2000fffe03f */
[----:B------:R-:W-:-:S10]  /*4940*/  LOP3.LUT P1, RZ, R16, 0x80000, RZ, 0xc0, !PT ;  /* 0x0008000010ff7812 */ /* 0x000fd4000782c0ff */
[----:B------:R-:W3:Y:S08]  /*4950*/  @P2 LDC R6, c[0x0][0x44c] ;  /* 0x00011300ff062b82 */ /* 0x000ef00000000800 */
[----:B-1----:R-:W1:Y:S01]  /*4960*/  @P2 LDC R10, c[0x0][0x450] ;  /* 0x00011400ff0a2b82 */ /* 0x002e620000000800 */
[----:B--2---:R-:W-:-:S09]  /*4970*/  UPRMT UR24, UR6, 0x654, UR24 ;  /* 0x0000065406187896 */ /* 0x004fd20008000018 */
[----:B------:R-:W-:Y:S01]  /*4980*/  SYNCS.ARRIVE.TRANS64.RED.A1T0 RZ, [UR24], RZ ;  /* 0x000000ffffff79a7 */ /* 0x000fe20008100418 */
[----:B---3--:R-:W-:-:S04]  /*4990*/  @P2 IMAD.HI.U32 R7, R6, UR41, RZ ;  /* 0x0000002906072c27 */ /* 0x008fc8000f8e00ff */
[----:B------:R-:W-:Y:S01]  /*49a0*/  IMAD.U32 R6, RZ, RZ, UR41 ;  /* 0x00000029ff067e24 */ /* 0x000fe2000f8e00ff */
[----:B-1----:R-:W-:-:S04]  /*49b0*/  @P2 SHF.R.U32.HI R6, RZ, R10, R7 ;  /* 0x0000000aff062219 */ /* 0x002fc80000011607 */
[----:B------:R-:W-:-:S05]  /*49c0*/  IADD3 R7, R6, -R8, R17 ;  /* 0x8000000806077210 */ /* 0x000fca0007ffe011 */
[----:B------:R-:W-:-:S05]  /*49d0*/  VIADD R6, R7, UR11 ;  /* 0x0000000b07067c36 */ /* 0x000fca0008000000 */
[----:B------:R-:W-:Y:S01]  /*49e0*/  R2UR UR10, R6 ;  /* 0x00000000060a72ca */ /* 0x000fe200000e0000 */
[----:B------:R-:W-:Y:S01]  /*49f0*/  VIADD R6, R176, 0xfffffffe ;  /* 0xfffffffeb0067836 */ /* 0x000fe20000000000 */
[----:B------:R-:W-:-:S13]  /*4a00*/  @!P1 BRA `(.L_x_1901) ;  /* 0x0000000000549947 */ /* 0x000fda0003800000 */
[C---:B------:R-:W-:Y:S01]  /*4a10*/  ISETP.GT.AND P1, PT, R7.reuse, RZ, PT ;  /* 0x000000ff0700720c */ /* 0x040fe20003f24270 */
[----:B0-----:R-:W-:-:S05]  /*4a20*/  VIADD R9, R7, 0xffffffff ;  /* 0xffffffff07097836 */ /* 0x001fca0000000000 */
[----:B------:R-:W-:-:S07]  /*4a30*/  R2UR UR11, R9 ;  /* 0x00000000090b72ca */ /* 0x000fce00000e0000 */
[----:B------:R-:W-:Y:S08]  /*4a40*/  @P1 BRA `(.L_x_1902) ;  /* 0x0000000000241947 */ /* 0x000ff00003800000 */
[----:B------:R-:W-:Y:S01]  /*4a50*/  R2UR UR11, R7 ;  /* 0x00000000070b72ca */ /* 0x000fe200000e0000 */
[----:B------:R-:W-:Y:S02]  /*4a60*/  ULDC UR18, c[0x0][0x9e4] ;  /* 0x0002790000127ab9 */ /* 0x000fe40000000800 */
[----:B------:R-:W-:-:S10]  /*4a70*/  UISETP.NE.AND UP0, UPT, UR18, 0x1, UPT ;  /* 0x000000011200788c */ /* 0x000fd4000bf05270 */
[----:B------:R-:W-:Y:S01]  /*4a80*/  UIADD3 UR11, -UR11, URZ, URZ ;  /* 0x0000003f0b0b7290 */ /* 0x000fe2000fffe13f */
[----:B------:R-:W-:-:S03]  /*4a90*/  @UP0 ULDC.64 UR22, c[0x0][0x9e8] ;  /* 0x00027a0000160ab9 */ /* 0x000fc60000000a00 */
[----:B------:R-:W-:-:S04]  /*4aa0*/  UIMAD.WIDE.U32 UR6, UR11, UR22, URZ ;  /* 0x000000160b0672a5 */ /* 0x000fc8000f8e003f */
[----:B------:R-:W-:-:S04]  /*4ab0*/  @UP0 USHF.R.U32.HI UR11, URZ, UR23, UR7 ;  /* 0x000000173f0b0299 */ /* 0x000fc80008011607 */
[----:B------:R-:W-:Y:S01]  /*4ac0*/  ULOP3.LUT UR11, URZ, UR11, URZ, 0x33, !UPT ;  /* 0x0000000b3f0b7292 */ /* 0x000fe2000f8e333f */
[----:B------:R-:W-:Y:S11]  /*4ad0*/  BRA `(.L_x_1903) ;  /* 0x0000000000147947 */ /* 0x000ff60003800000 */
.L_x_1902:
[----:B------:R-:W-:Y:S02]  /*4ae0*/  ULDC UR18, c[0x0][0x9e4] ;  /* 0x0002790000127ab9 */ /* 0x000fe40000000800 */
[----:B------:R-:W-:-:S11]  /*4af0*/  UISETP.NE.AND UP0, UPT, UR18, 0x1, UPT ;  /* 0x000000011200788c */ /* 0x000fd6000bf05270 */
[----:B------:R-:W-:Y:S02]  /*4b00*/  @UP0 ULDC.64 UR22, c[0x0][0x9e8] ;  /* 0x00027a0000160ab9 */ /* 0x000fe40000000a00 */
[----:B------:R-:W-:-:S04]  /*4b10*/  UIMAD.WIDE.U32 UR6, UR11, UR22, URZ ;  /* 0x000000160b0672a5 */ /* 0x000fc8000f8e003f */
[----:B------:R-:W-:-:S12]  /*4b20*/  @UP0 USHF.R.U32.HI UR11, URZ, UR23, UR7 ;  /* 0x000000173f0b0299 */ /* 0x000fd80008011607 */
.L_x_1903:
[----:B------:R-:W-:-:S04]  /*4b30*/  UIMAD UR11, UR11, UR18, UR18 ;  /* 0x000000120b0b72a4 */ /* 0x000fc8000f8e0212 */
[----:B------:R-:W-:-:S04]  /*4b40*/  UISETP.LT.AND UP0, UPT, UR10, UR11, UPT ;  /* 0x0000000b0a00728c */ /* 0x000fc8000bf01270 */
[----:B------:R-:W-:-:S12]  /*4b50*/  USEL UR10, UR10, UR11, UP0 ;  /* 0x0000000b0a0a7287 */ /* 0x000fd80008000000 */
.L_x_1901:
[----:B------:R-:W-:-:S04]  /*4b60*/  UIMAD.WIDE UR6, UR10, 0x2aaaaaab, URZ ;  /* 0x2aaaaaab0a0678a5 */ /* 0x000fc8000f8e023f */
[----:B------:R-:W-:-:S04]  /*4b70*/  USHF.R.U32.HI UR6, URZ, 0x1f, UR7 ;  /* 0x0000001f3f067899 */ /* 0x000fc80008011607 */
[----:B------:R-:W-:-:S04]  /*4b80*/  ULEA.HI.SX32 UR6, UR7, UR6, 0x1c ;  /* 0x0000000607067291 */ /* 0x000fc8000f8fe23f */
[----:B------:R-:W-:-:S04]  /*4b90*/  UISETP.LT.AND UP0, UPT, UR44, UR6, UPT ;  /* 0x000000062c00728c */ /* 0x000fc8000bf01270 */
[----:B------:R-:W-:-:S06]  /*4ba0*/  USEL UR6, UR44, UR6, !UP0 ;  /* 0x000000062c067287 */ /* 0x000fcc000c000000 */
[----:B------:R-:W-:-:S13]  /*4bb0*/  ISETP.GE.AND P1, PT, R6, UR6, PT ;  /* 0x0000000606007c0c */ /* 0x000fda000bf26270 */
[----:B------:R-:W-:Y:S05]  /*4bc0*/  @!P1 BRA `(.L_x_1904) ;  /* 0x0000003400909947 */ /* 0x000fea0003800000 */
[----:B------:R-:W-:Y:S01]  /*4bd0*/  IMAD.MOV.U32 R10, RZ, RZ, R5 ;  /* 0x000000ffff0a7224 */ /* 0x000fe200078e0005 */
[----:B------:R-:W-:Y:S01]  /*4be0*/  ULDC UR27, c[0x0][0x9e4] ;  /* 0x00027900001b7ab9 */ /* 0x000fe20000000800 */
[----:B0-----:R-:W-:Y:S01]  /*4bf0*/  IMAD.MOV.U32 R9, RZ, RZ, R4 ;  /* 0x000000ffff097224 */ /* 0x001fe200078e0004 */
[----:B------:R-:W-:Y:S01]  /*4c00*/  ULDC UR25, c[0x0][0x9dc] ;  /* 0x0002770000197ab9 */ /* 0x000fe20000000800 */
[----:B------:R-:W-:Y:S01]  /*4c10*/  ULDC UR26, c[0x0][0x9d8] ;  /* 0x00027600001a7ab9 */ /* 0x000fe20000000800 */
[----:B------:R-:W-:Y:S01]  /*4c20*/  ULDC UR29, c[0x0][0x988] ;  /* 0x00026200001d7ab9 */ /* 0x000fe20000000800 */
[----:B------:R-:W-:-:S05]  /*4c30*/  ULDC UR28, c[0x0][0x9e0] ;  /* 0x00027800001c7ab9 */ /* 0x000fca0000000800 */
.L_x_1923:
[----:B------:R-:W-:-:S04]  /*4c40*/  UIADD3 UR38, UR38, 0x1, URZ ;  /* 0x0000000126267890 */ /* 0x000fc8000fffe03f */
[----:B------:R-:W-:-:S04]  /*4c50*/  UISETP.NE.AND UP0, UPT, UR38, 0x2, UPT ;  /* 0x000000022600788c */ /* 0x000fc8000bf05270 */
[----:B------:R-:W-:Y:S02]  /*4c60*/  USEL UR7, URZ, 0x1, UP0 ;  /* 0x000000013f077887 */ /* 0x000fe40008000000 */
[----:B------:R-:W-:Y:S02]  /*4c70*/  USEL UR38, UR38, URZ, UP0 ;  /* 0x0000003f26267287 */ /* 0x000fe40008000000 */
[----:B------:R-:W-:Y:S01]  /*4c80*/  ULOP3.LUT UR37, UR37, UR7, URZ, 0x3c, !UPT ;  /* 0x0000000725257292 */ /* 0x000fe2000f8e3c3f */
[----:B0-2---:R-:W-:Y:S11]  /*4c90*/  @!P0 BRA `(.L_x_1905) ;  /* 0x0000000000048947 */ /* 0x005ff60003800000 */
[----:B------:R-:W-:Y:S01]  /*4ca0*/  BPT.TRAP 0x1 ;  /* 0x000000040000795c */ /* 0x000fe20000300000 */
.L_x_1905:
        /* <DEDUP_REMOVED lines=9> */
.L_x_1906:
[----:B-1----:R-:W-:Y:S05]  /*4d40*/  @P1 BRA `(.L_x_1907) ;  /* 0x0000000000081947 */ /* 0x002fea0003800000 */
[----:B------:R-:W1:Y:S02]  /*4d50*/  SYNCS.PHASECHK.TRANS64.TRYWAIT P1, [UR24+0x22830], R7 ;  /* 0x02283007ff0075a7 */ /* 0x000e640008020158 */
[----:B-1----:R-:W-:Y:S05]  /*4d60*/  @!P1 BRA `(.L_x_1908) ;  /* 0x0000010400e89947 */ /* 0x002fea0003800000 */
.L_x_1907:
[----:B------:R-:W-:Y:S01]  /*4d70*/  UIMAD UR22, UR38, 0x300, UR4 ;  /* 0x00000300261678a4 */ /* 0x000fe2000f8e0204 */
[----:B------:R-:W-:Y:S01]  /*4d80*/  WARPGROUP.ARRIVE ;  /* 0x00000000000079c5 */ /* 0x000fe20000000000 */
[----:B------:R-:W-:Y:S01]  /*4d90*/  UMOV UR23, 0x40000040 ;  /* 0x4000004000177882 */ /* 0x000fe20000000000 */
[----:B------:R-:W-:Y:S01]  /*4da0*/  UMOV UR11, 0x40000040 ;  /* 0x40000040000b7882 */ /* 0x000fe20000000000 */
[----:B------:R-:W-:-:S03]  /*4db0*/  UIADD3 UR10, UR22, 0x2, URZ ;  /* 0x00000002160a7890 */ /* 0x000fc6000fffe03f */
[----:B------:R-:W2:Y:S01]  /*4dc0*/  S2R R214, SR_TID.X ;  /* 0x0000000000d67919 */ /* 0x000ea20000002100 */
[----:B------:R-:W-:Y:S01]  /*4dd0*/  UIADD3 UR14, UR22, 0x4, URZ ;  /* 0x00000004160e7890 */ /* 0x000fe2000fffe03f */
[----:B------:R-:W-:Y:S01]  /*4de0*/  UMOV UR15, 0x40000040 ;  /* 0x40000040000f7882 */ /* 0x000fe20000000000 */
[----:B------:R-:W-:Y:S01]  /*4df0*/  HGMMA.64x96x16.F32.BF16 R152, gdesc[UR20], RZ, !UPT, gsb0 ;  /* 0x01600000149879f0 */ /* 0x000fe2000c0018ff */
[----:B------:R-:W-:Y:S01]  /*4e00*/  UIADD3 UR18, UR22, 0x6, URZ ;  /* 0x0000000616127890 */ /* 0x000fe2000fffe03f */
        /* <DEDUP_REMOVED lines=16> */
.L_x_1909:
[----:B------:R-:W-:Y:S01]  /*4f10*/  ISETP.NE.AND P2, PT, R205, 0x1, PT ;  /* 0x00000001cd00780c */ /* 0x000fe20003f45270 */
[----:B------:R-:W-:Y:S01]  /*4f20*/  FMUL.FTZ R20, R159, UR26 ;  /* 0x0000001a9f147c20 */ /* 0x000fe20008410000 */
[----:B------:R-:W-:Y:S01]  /*4f30*/  FMUL.FTZ R159, R164, UR26 ;  /* 0x0000001aa49f7c20 */ /* 0x000fe20008410000 */
[----:B------:R-:W-:Y:S01]  /*4f40*/  FMUL.FTZ R164, R169, UR26 ;  /* 0x0000001aa9a47c20 */ /* 0x000fe20008410000 */
[----:B------:R-:W-:Y:S01]  /*4f50*/  FMUL.FTZ R169, R178, UR26 ;  /* 0x0000001ab2a97c20 */ /* 0x000fe20008410000 */
[----:B------:R-:W-:Y:S01]  /*4f60*/  FMUL.FTZ R178, R187, UR26 ;  /* 0x0000001abbb27c20 */ /* 0x000fe20008410000 */
[----:B------:R-:W-:Y:S01]  /*4f70*/  FMUL.FTZ R187, R192, UR26 ;  /* 0x0000001ac0bb7c20 */ /* 0x000fe20008410000 */
[----:B------:R-:W-:Y:S01]  /*4f80*/  VIADD R192, R22, UR41 ;  /* 0x0000002916c07c36 */ /* 0x000fe20008000000 */
[----:B------:R-:W3:Y:S01]  /*4f90*/  LDC R8, c[0x0][0x288] ;  /* 0x0000a200ff087b82 */ /* 0x000ee20000000800 */
[----:B------:R-:W-:Y:S01]  /*4fa0*/  FMUL.FTZ R12, R154, UR26 ;  /* 0x0000001a9a0c7c20 */ /* 0x000fe20008410000 */
[----:B------:R-:W-:Y:S01]  /*4fb0*/  FMUL.FTZ R154, R163, UR26 ;  /* 0x0000001aa39a7c20 */ /* 0x000fe20008410000 */
[----:B------:R-:W-:Y:S01]  /*4fc0*/  FMUL.FTZ R163, R168, UR26 ;  /* 0x0000001aa8a37c20 */ /* 0x000fe20008410000 */
[----:B------:R-:W-:Y:S01]  /*4fd0*/  FMUL.FTZ R21, R156, UR26 ;  /* 0x0000001a9c157c20 */ /* 0x000fe20008410000 */
[----:B------:R-:W-:Y:S01]  /*4fe0*/  FMUL.FTZ R168, R173, UR26 ;  /* 0x0000001aada87c20 */ /* 0x000fe20008410000 */
[----:B------:R-:W-:Y:S01]  /*4ff0*/  FMUL.FTZ R11, R152, UR26 ;  /* 0x0000001a980b7c20 */ /* 0x000fe20008410000 */
[----:B------:R-:W-:Y:S01]  /*5000*/  FMUL.FTZ R14, R153, UR26 ;  /* 0x0000001a990e7c20 */ /* 0x000fe20008410000 */
[----:B------:R-:W4:Y:S01]  /*5010*/  @P2 LDC R5, c[0x0][0x44c] ;  /* 0x00011300ff052b82 */ /* 0x000f220000000800 */
[----:B------:R-:W-:Y:S01]  /*5020*/  FMUL.FTZ R13, R155, UR26 ;  /* 0x0000001a9b0d7c20 */ /* 0x000fe20008410000 */
[----:B------:R-:W-:Y:S01]  /*5030*/  FMUL.FTZ R15, R158, UR26 ;  /* 0x0000001a9e0f7c20 */ /* 0x000fe20008410000 */
[----:B------:R-:W-:Y:S01]  /*5040*/  FMUL.FTZ R156, R161, UR26 ;  /* 0x0000001aa19c7c20 */ /* 0x000fe20008410000 */
[----:B------:R-:W-:Y:S01]  /*5050*/  FMUL.FTZ R173, R182, UR26 ;  /* 0x0000001ab6ad7c20 */ /* 0x000fe20008410000 */
[----:B------:R-:W-:Y:S01]  /*5060*/  UIADD3 UR10, UR24, 0x22840, URZ ;  /* 0x00022840180a7890 */ /* 0x000fe2000fffe03f */
[----:B------:R-:W-:Y:S01]  /*5070*/  FMUL.FTZ R152, R157, UR26 ;  /* 0x0000001a9d987c20 */ /* 0x000fe20008410000 */
[----:B------:R-:W-:Y:S01]  /*5080*/  FMUL.FTZ R155, R160, UR26 ;  /* 0x0000001aa09b7c20 */ /* 0x000fe20008410000 */
[----:B-1----:R-:W1:Y:S01]  /*5090*/  @P2 LDC R4, c[0x0][0x450] ;  /* 0x00011400ff042b82 */ /* 0x002e620000000800 */
        /* <DEDUP_REMOVED lines=9> */
[----:B------:R-:W-:-:S02]  /*5130*/  IMAD R191, R6, -0x60, RZ ;  /* 0xffffffa006bf7824 */ /* 0x000fc400078e02ff */
[----:B------:R-:W-:Y:S01]  /*5140*/  FMUL.FTZ R165, R174, UR26 ;  /* 0x0000001aaea57c20 */ /* 0x000fe20008410000 */
[----:B------:R-:W-:Y:S01]  /*5150*/  FMUL.FTZ R166, R175, UR26 ;  /* 0x0000001aafa67c20 */ /* 0x000fe20008410000 */
[----:B------:R-:W-:Y:S01]  /*5160*/  FMUL.FTZ R171, R176, UR26 ;  /* 0x0000001ab0ab7c20 */ /* 0x000fe20008410000 */
[----:B------:R-:W-:Y:S01]  /*5170*/  FMUL.FTZ R172, R177, UR26 ;  /* 0x0000001ab1ac7c20 */ /* 0x000fe20008410000 */
[----:B------:R-:W-:Y:S01]  /*5180*/  FMUL.FTZ R179, R184, UR26 ;  /* 0x0000001ab8b37c20 */ /* 0x000fe20008410000 */
[----:B----4-:R-:W-:-:S04]  /*5190*/  @P2 IMAD.HI.U32 R5, R192, R5, RZ ;  /* 0x00000005c0052227 */ /* 0x010fc800078e00ff */
[----:B------:R-:W-:Y:S01]  /*51a0*/  FMUL.FTZ R175, R180, UR26 ;  /* 0x0000001ab4af7c20 */ /* 0x000fe20008410000 */
[----:B------:R-:W-:Y:S01]  /*51b0*/  FMUL.FTZ R176, R181, UR26 ;  /* 0x0000001ab5b07c20 */ /* 0x000fe20008410000 */
[----:B------:R-:W-:Y:S01]  /*51c0*/  FMUL.FTZ R174, R183, UR26 ;  /* 0x0000001ab7ae7c20 */ /* 0x000fe20008410000 */
[----:B------:R-:W-:Y:S01]  /*51d0*/  FMUL.FTZ R177, R186, UR26 ;  /* 0x0000001abab17c20 */ /* 0x000fe20008410000 */
[----:B------:R-:W-:Y:S01]  /*51e0*/  FMUL.FTZ R184, R189, UR26 ;  /* 0x0000001abdb87c20 */ /* 0x000fe20008410000 */
[----:B------:R-:W-:Y:S01]  /*51f0*/  UPRMT UR10, UR7, 0x654, UR10 ;  /* 0x00000654070a7896 */ /* 0x000fe2000800000a */
[----:B------:R-:W-:Y:S01]  /*5200*/  FMUL.FTZ R180, R185, UR26 ;  /* 0x0000001ab9b47c20 */ /* 0x000fe20008410000 */
[----:B-1----:R-:W-:Y:S01]  /*5210*/  @P2 SHF.R.U32.HI R192, RZ, R4, R5 ;  /* 0x00000004ffc02219 */ /* 0x002fe20000011605 */
[----:B------:R-:W-:Y:S01]  /*5220*/  FMUL.FTZ R183, R188, UR26 ;  /* 0x0000001abcb77c20 */ /* 0x000fe20008410000 */
[----:B------:R-:W-:Y:S01]  /*5230*/  FMUL.FTZ R181, R190, UR26 ;  /* 0x0000001abeb57c20 */ /* 0x000fe20008410000 */
[----:B------:R-:W-:Y:S01]  /*5240*/  FMUL.FTZ R189, R193, UR26 ;  /* 0x0000001ac1bd7c20 */ /* 0x000fe20008410000 */
[----:B------:R-:W-:Y:S01]  /*5250*/  FMUL.FTZ R186, R194, UR26 ;  /* 0x0000001ac2ba7c20 */ /* 0x000fe20008410000 */
[----:B------:R-:W1:Y:S01]  /*5260*/  SHFL.IDX PT, R215, R192, RZ, 0x1c1f ;  /* 0x001c1fffc0d77589 */ /* 0x000e6200000e0000 */
[----:B------:R-:W-:Y:S01]  /*5270*/  FMUL.FTZ R185, R195, UR26 ;  /* 0x0000001ac3b97c20 */ /* 0x000fe20008410000 */
[----:B------:R-:W-:Y:S01]  /*5280*/  FMUL.FTZ R193, R196, UR26 ;  /* 0x0000001ac4c17c20 */ /* 0x000fe20008410000 */
[----:B------:R-:W-:Y:S01]  /*5290*/  FMUL.FTZ R194, R197, UR26 ;  /* 0x0000001ac5c27c20 */ /* 0x000fe20008410000 */
[----:B------:R-:W-:Y:S01]  /*52a0*/  FMUL.FTZ R188, R198, UR26 ;  /* 0x0000001ac6bc7c20 */ /* 0x000fe20008410000 */
[----:B------:R-:W-:-:S02]  /*52b0*/  VIADD R5, R191, 0x1 ;  /* 0x00000001bf057836 */ /* 0x000fc40000000000 */
[----:B------:R-:W-:Y:S01]  /*52c0*/  FMUL.FTZ R190, R199, UR26 ;  /* 0x0000001ac7be7c20 */ /* 0x000fe20008410000 */
[----:B------:R-:W-:Y:S01]  /*52d0*/  LOP3.LUT P1, RZ, R16, 0x80000, RZ, 0xc0, !PT ;  /* 0x0008000010ff7812 */ /* 0x000fe2000782c0ff */
[----:B------:R-:W4:Y:S01]  /*52e0*/  MUFU.TANH R11, R11 ;  /* 0x0000000b000b7308 */ /* 0x000f220000002400 */
[----:B------:R-:W-:Y:S01]  /*52f0*/  IMAD R5, R18, -0x2, R5 ;  /* 0xfffffffe12057824 */ /* 0x000fe200078e0205 */
[----:B------:R-:W-:Y:S01]  /*5300*/  UMOV UR15, UR25 ;  /* 0x00000019000f7c82 */ /* 0x000fe20008000000 */
[----:B------:R-:W-:Y:S01]  /*5310*/  SYNCS.ARRIVE.TRANS64.RED.A1T0 RZ, [UR10], RZ ;  /* 0x000000ffffff79a7 */ /* 0x000fe2000810040a */
[----:B------:R-:W-:Y:S02]  /*5320*/  ULOP3.LUT UR10, URZ, UR15, URZ, 0x33, !UPT ;  /* 0x0000000f3f0a7292 */ /* 0x000fe4000f8e333f */
[----:B---3--:R-:W-:Y:S02]  /*5330*/  IADD3 R5, R5, -R8, R17 ;  /* 0x8000000805057210 */ /* 0x008fe40007ffe011 */
[----:B------:R-:W3:Y:S03]  /*5340*/  MUFU.TANH R14, R14 ;  /* 0x0000000e000e7308 */ /* 0x000ee60000002400 */
[----:B------:R-:W-:-:S02]  /*5350*/  VIADD R199, R5, UR28 ;  /* 0x0000001c05c77c36 */ /* 0x000fc40008000000 */
[----:B------:R-:W-:-:S03]  /*5360*/  VIADD R198, R5, UR10 ;  /* 0x0000000a05c67c36 */ /* 0x000fc60008000000 */
[----:B------:R-:W0:Y:S01]  /*5370*/  MUFU.TANH R12, R12 ;  /* 0x0000000c000c7308 */ /* 0x000e220000002400 */
[----:B-1----:R-:W-:Y:S02]  /*5380*/  IMAD.IADD R197, R199, 0x1, R215 ;  /* 0x00000001c7c57824 */ /* 0x002fe400078e02d7 */
[----:B------:R-:W-:-:S05]  /*5390*/  IMAD.IADD R195, R215, 0x1, R198 ;  /* 0x00000001d7c37824 */ /* 0x000fca00078e02c6 */
[----:B------:R-:W1:Y:S08]  /*53a0*/  MUFU.TANH R13, R13 ;  /* 0x0000000d000d7308 */ /* 0x000e700000002400 */
        /* <DEDUP_REMOVED lines=43> */
[----:B------:R-:W0:Y:S01]  /*5660*/  MUFU.TANH R190, R190 ;  /* 0x000000be00be7308 */ /* 0x000e220000002400 */
[----:B-1-34-:R-:W-:Y:S05]  /*5670*/  @!P1 BRA `(.L_x_1910) ;  /* 0x0000000000589947 */ /* 0x01afea0003800000 */
[----:B------:R-:W-:Y:S01]  /*5680*/  IADD3 R215, R17, -R8, R215 ;  /* 0x8000000811d77210 */ /* 0x000fe20007ffe0d7 */
[----:B------:R-:W-:Y:S03]  /*5690*/  BSSY B0, `(.L_x_1911) ;  /* 0x0000010000007945 */ /* 0x000fe60003800000 */
[----:B------:R-:W-:-:S13]  /*56a0*/  ISETP.GT.AND P1, PT, R215, -0x1, PT ;  /* 0xffffffffd700780c */ /* 0x000fda0003f24270 */
[----:B------:R-:W-:Y:S05]  /*56b0*/  @P1 BRA `(.L_x_1912) ;  /* 0x0000000000201947 */ /* 0x000fea0003800000 */
[----:B------:R-:W-:Y:S01]  /*56c0*/  IMAD.U32 R196, RZ, RZ, UR27 ;  /* 0x0000001bffc47e24 */ /* 0x000fe2000f8e00ff */
[----:B------:R-:W-:-:S04]  /*56d0*/  LOP3.LUT R215, RZ, R215, RZ, 0x33, !PT ;  /* 0x000000d7ffd77212 */ /* 0x000fc800078e33ff */
[----:B------:R-:W-:-:S13]  /*56e0*/  ISETP.NE.AND P1, PT, R196, 0x1, PT ;  /* 0x00000001c400780c */ /* 0x000fda0003f25270 */
[----:B------:R-:W1:Y:S02]  /*56f0*/  @P1 LDC.64 R4, c[0x0][0x9e8] ;  /* 0x00027a00ff041b82 */ /* 0x000e640000000a00 */
[----:B-1----:R-:W-:-:S05]  /*5700*/  @P1 IMAD.HI.U32 R4, R215, R4, RZ ;  /* 0x00000004d7041227 */ /* 0x002fca00078e00ff */
[----:B------:R-:W-:-:S04]  /*5710*/  @P1 SHF.R.U32.HI R215, RZ, R5, R4 ;  /* 0x00000005ffd71219 */ /* 0x000fc80000011604 */
[----:B------:R-:W-:Y:S01]  /*5720*/  LOP3.LUT R215, RZ, R215, RZ, 0x33, !PT ;  /* 0x000000d7ffd77212 */ /* 0x000fe200078e33ff */
[----:B------:R-:W-:Y:S06]  /*5730*/  BRA `(.L_x_1913) ;  /* 0x0000000000147947 */ /* 0x000fec0003800000 */
.L_x_1912:
[----:B------:R-:W-:-:S05]  /*5740*/  IMAD.U32 R196, RZ, RZ, UR27 ;  /* 0x0000001bffc47e24 */ /* 0x000fca000f8e00ff */
[----:B------:R-:W-:-:S13]  /*5750*/  ISETP.NE.AND P1, PT, R196, 0x1, PT ;  /* 0x00000001c400780c */ /* 0x000fda0003f25270 */
[----:B------:R-:W1:Y:S02]  /*5760*/  @P1 LDC.64 R4, c[0x0][0x9e8] ;  /* 0x00027a00ff041b82 */ /* 0x000e640000000a00 */
[----:B-1----:R-:W-:-:S05]  /*5770*/  @P1 IMAD.HI.U32 R4, R215, R4, RZ ;  /* 0x00000004d7041227 */ /* 0x002fca00078e00ff */
[----:B------:R-:W-:-:S07]  /*5780*/  @P1 SHF.R.U32.HI R215, RZ, R5, R4 ;  /* 0x00000005ffd71219 */ /* 0x000fce0000011604 */
.L_x_1913:
[----:B------:R-:W-:Y:S05]  /*5790*/  BSYNC B0 ;  /* 0x0000000000007941 */ /* 0x000fea0003800000 */
.L_x_1911:
[----:B------:R-:W-:-:S04]  /*57a0*/  IMAD R4, R18, -0x2, R191 ;  /* 0xfffffffe12047824 */ /* 0x000fc800078e02bf */
[----:B------:R-:W-:-:S05]  /*57b0*/  IMAD R4, R215, R196, R4 ;  /* 0x000000c4d7047224 */ /* 0x000fca00078e0204 */
[----:B------:R-:W-:Y:S02]  /*57c0*/  VIADDMNMX R197, R4, R196, R197, PT ;  /* 0x000000c404c57246 */ /* 0x000fe400038001c5 */
[----:B------:R-:W-:-:S07]  /*57d0*/  VIMNMX R195, R195, R4, !PT ;  /* 0x00000004c3c37248 */ /* 0x000fce0007fe0100 */
.L_x_1910:
[C---:B------:R-:W-:Y:S02]  /*57e0*/  ISETP.GE.AND P2, PT, R191.reuse, 0x1, PT ;  /* 0x00000001bf00780c */ /* 0x040fe40003f46270 */
[----:B------:R-:W-:Y:S02]  /*57f0*/  LOP3.LUT R16, R16, 0xfffbffff, RZ, 0xc0, !PT ;  /* 0xfffbffff10107812 */ /* 0x000fe400078ec0ff */
[----:B------:R-:W-:Y:S02]  /*5800*/  ISETP.GE.AND P1, PT, R191, 0x2, PT ;  /* 0x00000002bf00780c */ /* 0x000fe40003f26270 */
[----:B------:R-:W-:Y:S02]  /*5810*/  ISETP.GT.AND P3, PT, R195, RZ, !P2 ;  /* 0x000000ffc300720c */ /* 0x000fe40005764270 */
[----:B------:R-:W-:Y:S02]  /*5820*/  ISETP.GE.AND P4, PT, R191, 0x9, PT ;  /* 0x00000009bf00780c */ /* 0x000fe40003f86270 */
[----:B------:R-:W-:-:S03]  /*5830*/  ISETP.LT.OR P3, PT, R197, 0x1, P3 ;  /* 0x00000001c500780c */ /* 0x000fc60001f61670 */
[----:B------:R-:W-:Y:S02]  /*5840*/  @P2 LOP3.LUT R16, R16, 0x40000, RZ, 0xfc, !PT ;  /* 0x0004000010102812 */ /* 0x000fe400078efcff */
[----:B------:R-:W-:Y:S02]  /*5850*/  ISETP.GT.AND P2, PT, R195, 0x1, !P1 ;  /* 0x00000001c300780c */ /* 0x000fe40004f44270 */
[----:B------:R-:W-:Y:S02]  /*5860*/  FSEL R196, R11, -INF , !P3 ;  /* 0xff8000000bc47808 */ /* 0x000fe40005800000 */
[----:B------:R-:W-:Y:S01]  /*5870*/  ISETP.LT.OR P2, PT, R197, 0x2, P2 ;  /* 0x00000002c500780c */ /* 0x000fe20001741670 */
[----:B------:R-:W1:Y:S01]  /*5880*/  SHFL.IDX PT, R11, R192, 0x1, 0x1c1f ;  /* 0x003c1f00c00b7f89 */ /* 0x000e6200000e0000 */
[----:B------:R-:W-:Y:S02]  /*5890*/  ISETP.GE.AND P3, PT, R191, 0xa, PT ;  /* 0x0000000abf00780c */ /* 0x000fe40003f66270 */
[----:B------:R-:W-:-:S02]  /*58a0*/  LOP3.LUT R16, R16, 0xfffffffd, RZ, 0xc0, !PT ;  /* 0xfffffffd10107812 */ /* 0x000fc400078ec0ff */
[----:B------:R-:W-:Y:S02]  /*58b0*/  FSEL R14, R14, -INF , !P2 ;  /* 0xff8000000e0e7808 */ /* 0x000fe40005000000 */
[----:B------:R-:W-:Y:S02]  /*58c0*/  ISETP.GT.AND P2, PT, R195, 0x8, !P4 ;  /* 0x00000008c300780c */ /* 0x000fe40006744270 */
[----:B------:R-:W-:Y:S02]  /*58d0*/  @P4 LOP3.LUT R16, R16, 0x2, RZ, 0xfc, !PT ;  /* 0x0000000210104812 */ /* 0x000fe400078efcff */
[----:B------:R-:W-:Y:S02]  /*58e0*/  ISETP.LT.OR P2, PT, R197, 0x9, P2 ;  /* 0x00000009c500780c */ /* 0x000fe40001741670 */
[----:B------:R-:W-:Y:S02]  /*58f0*/  LOP3.LUT R16, R16, 0xfffffffb, RZ, 0xc0, !PT ;  /* 0xfffffffb10107812 */ /* 0x000fe400078ec0ff */
[----:B0-----:R-:W-:-:S02]  /*5900*/  FSEL R21, R21, -INF , !P2 ;  /* 0xff80000015157808 */ /* 0x001fc40005000000 */
[----:B------:R-:W-:Y:S02]  /*5910*/  @P3 LOP3.LUT R16, R16, 0x4, RZ, 0xfc, !PT ;  /* 0x0000000410103812 */ /* 0x000fe400078efcff */
[----:B------:R-:W-:Y:S02]  /*5920*/  ISETP.GT.AND P2, PT, R195, 0x9, !P3 ;  /* 0x00000009c300780c */ /* 0x000fe40005f44270 */
[----:B------:R-:W-:Y:S02]  /*5930*/  ISETP.GE.AND P3, PT, R191, 0x11, PT ;  /* 0x00000011bf00780c */ /* 0x000fe40003f66270 */
[----:B------:R-:W-:Y:S01]  /*5940*/  ISETP.LT.OR P2, PT, R197, 0xa, P2 ;  /* 0x0000000ac500780c */ /* 0x000fe20001741670 */
[--C-:B-1----:R-:W-:Y:S01]  /*5950*/  IMAD.IADD R199, R199, 0x1, R11.reuse ;  /* 0x00000001c7c77824 */ /* 0x102fe200078e020b */
[----:B------:R-:W-:Y:S01]  /*5960*/  LOP3.LUT R16, R16, 0xfffffff7, RZ, 0xc0, !PT ;  /* 0xfffffff710107812 */ /* 0x000fe200078ec0ff */
[----:B------:R-:W-:Y:S01]  /*5970*/  IMAD.IADD R198, R198, 0x1, R11 ;  /* 0x00000001c6c67824 */ /* 0x000fe200078e020b */
[----:B------:R-:W-:-:S02]  /*5980*/  FSEL R152, R152, -INF , !P2 ;  /* 0xff80000098987808 */ /* 0x000fc40005000000 */
[----:B------:R-:W-:-:S04]  /*5990*/  ISETP.GT.AND P2, PT, R195, 0x10, !P3 ;  /* 0x00000010c300780c */ /* 0x000fc80005f44270 */
[----:B------:R-:W-:Y:S02]  /*59a0*/  ISETP.LT.OR P2, PT, R197, 0x11, P2 ;  /* 0x00000011c500780c */ /* 0x000fe40001741670 */
[----:B------:R-:W-:Y:S02]  /*59b0*/  @P3 LOP3.LUT R16, R16, 0x8, RZ, 0xfc, !PT ;  /* 0x0000000810103812 */ /* 0x000fe400078efcff */
[----:B------:R-:W-:Y:S02]  /*59c0*/  ISETP.GE.AND P3, PT, R191, 0x12, PT ;  /* 0x00000012bf00780c */ /* 0x000fe40003f66270 */
[----:B------:R-:W-:Y:S02]  /*59d0*/  LOP3.LUT R16, R16, 0xffffffef, RZ, 0xc0, !PT ;  /* 0xffffffef10107812 */ /* 0x000fe400078ec0ff */
[----:B------:R-:W-:Y:S02]  /*59e0*/  FSEL R155, R155, -INF , !P2 ;  /* 0xff8000009b9b7808 */ /* 0x000fe40005000000 */
[----:B------:R-:W-:-:S04]  /*59f0*/  ISETP.GT.AND P2, PT, R195, 0x11, !P3 ;  /* 0x00000011c300780c */ /* 0x000fc80005f44270 */
[----:B------:R-:W-:-:S03]  /*5a00*/  ISETP.LT.OR P2, PT, R197, 0x12, P2 ;  /* 0x00000012c500780c */ /* 0x000fc60001741670 */
        /* <DEDUP_REMOVED lines=68> */
[----:B------:R-:W-:Y:S02]  /*5e50*/  FSEL R179, R179, -INF , !P2 ;  /* 0xff800000b3b37808 */ /* 0x000fe40005000000 */
[----:B------:R-:W-:Y:S02]  /*5e60*/  LOP3.LUT R16, R16, 0xffffffbf, RZ, 0xc0, !PT ;  /* 0xffffffbf10107812 */ /* 0x000fe400078ec0ff */
[----:B------:R-:W-:-:S04]  /*5e70*/  ISETP.GT.AND P2, PT, R195, 0x41, !P3 ;  /* 0x00000041c300780c */ /* 0x000fc80005f44270 */
[----:B------:R-:W-:-:S03]  /*5e80*/  ISETP.LT.OR P2, PT, R197, 0x42, P2 ;  /* 0x00000042c500780c */ /* 0x000fc60001741670 */
[----:B------:R-:W-:Y:S02]  /*5e90*/  @P3 LOP3.LUT R16, R16, 0x40, RZ, 0xfc, !PT ;  /* 0x0000004010103812 */ /* 0x000fe400078efcff */
[----:B------:R-:W-:Y:S02]  /*5ea0*/  ISETP.GE.AND P3, PT, R191, 0x49, PT ;  /* 0x00000049bf00780c */ /* 0x000fe40003f66270 */
[----:B------:R-:W-:Y:S02]  /*5eb0*/  FSEL R180, R180, -INF , !P2 ;  /* 0xff800000b4b47808 */ /* 0x000fe40005000000 */
[----:B------:R-:W-:Y:S02]  /*5ec0*/  ISETP.GT.AND P2, PT, R195, 0x48, !P3 ;  /* 0x00000048c300780c */ /* 0x000fe40005f44270 */
[----:B------:R-:W-:Y:S02]  /*5ed0*/  LOP3.LUT R16, R16, 0xffffffdf, RZ, 0xc0, !PT ;  /* 0xffffffdf10107812 */ /* 0x000fe400078ec0ff */
[----:B------:R-:W-:-:S04]  /*5ee0*/  ISETP.LT.OR P2, PT, R197, 0x49, P2 ;  /* 0x00000049c500780c */ /* 0x000fc80001741670 */
[----:B------:R-:W-:Y:S02]  /*5ef0*/  FSEL R183, R183, -INF , !P2 ;  /* 0xff800000b7b77808 */ /* 0x000fe40005000000 */
[----:B------:R-:W-:Y:S02]  /*5f00*/  ISETP.GE.AND P2, PT, R191, 0x4a, PT ;  /* 0x0000004abf00780c */ /* 0x000fe40003f46270 */
[----:B------:R-:W-:Y:S02]  /*5f10*/  @P3 LOP3.LUT R16, R16, 0x20, RZ, 0xfc, !PT ;  /* 0x0000002010103812 */ /* 0x000fe400078efcff */
[----:B------:R-:W-:Y:S02]  /*5f20*/  ISETP.GT.AND P3, PT, R195, 0x49, !P2 ;  /* 0x00000049c300780c */ /* 0x000fe40005764270 */
[----:B------:R-:W-:Y:S02]  /*5f30*/  LOP3.LUT R16, R16, 0xfffffffe, RZ, 0xc0, !PT ;  /* 0xfffffffe10107812 */ /* 0x000fe400078ec0ff */
[----:B------:R-:W-:-:S04]  /*5f40*/  ISETP.LT.OR P3, PT, R197, 0x4a, P3 ;  /* 0x0000004ac500780c */ /* 0x000fc80001f61670 */
        /* <DEDUP_REMOVED lines=13> */
[----:B------:R-:W-:-:S13]  /*6020*/  ISETP.GE.AND P6, PT, R191, 0x5a, PT ;  /* 0x0000005abf00780c */ /* 0x000fda0003fc6270 */
[----:B------:R-:W-:Y:S02]  /*6030*/  @P6 LOP3.LUT R16, R16, 0x1, RZ, 0xfc, !PT ;  /* 0x0000000110106812 */ /* 0x000fe400078efcff */
[----:B------:R-:W-:-:S04]  /*6040*/  ISETP.GT.AND P6, PT, R195, 0x59, !P6 ;  /* 0x00000059c300780c */ /* 0x000fc800077c4270 */
[----:B------:R-:W-:-:S04]  /*6050*/  ISETP.LT.OR P6, PT, R197, 0x5a, P6 ;  /* 0x0000005ac500780c */ /* 0x000fc800037c1670 */
[----:B------:R-:W-:Y:S02]  /*6060*/  FSEL R194, R194, -INF , !P6 ;  /* 0xff800000c2c27808 */ /* 0x000fe40007000000 */
[----:B------:R-:W-:-:S13]  /*6070*/  LOP3.LUT P6, RZ, R16, 0x80000, RZ, 0xc0, !PT ;  /* 0x0008000010ff7812 */ /* 0x000fda00078cc0ff */
[----:B------:R-:W-:Y:S05]  /*6080*/  @!P6 BRA `(.L_x_1914) ;  /* 0x000000000058e947 */ /* 0x000fea0003800000 */
[----:B------:R-:W-:Y:S01]  /*6090*/  IADD3 R11, R17, -R8, R11 ;  /* 0x80000008110b7210 */ /* 0x000fe20007ffe00b */
[----:B------:R-:W-:Y:S03]  /*60a0*/  BSSY B0, `(.L_x_1915) ;  /* 0x0000010000007945 */ /* 0x000fe60003800000 */
[----:B------:R-:W-:-:S13]  /*60b0*/  ISETP.GT.AND P6, PT, R11, -0x1, PT ;  /* 0xffffffff0b00780c */ /* 0x000fda0003fc4270 */
[----:B------:R-:W-:Y:S05]  /*60c0*/  @P6 BRA `(.L_x_1916) ;  /* 0x0000000000206947 */ /* 0x000fea0003800000 */
[----:B------:R-:W-:Y:S01]  /*60d0*/  IMAD.U32 R192, RZ, RZ, UR27 ;  /* 0x0000001bffc07e24 */ /* 0x000fe2000f8e00ff */
[----:B------:R-:W-:-:S04]  /*60e0*/  LOP3.LUT R11, RZ, R11, RZ, 0x33, !PT ;  /* 0x0000000bff0b7212 */ /* 0x000fc800078e33ff */
[----:B------:R-:W-:-:S13]  /*60f0*/  ISETP.NE.AND P6, PT, R192, 0x1, PT ;  /* 0x00000001c000780c */ /* 0x000fda0003fc5270 */
[----:B------:R-:W0:Y:S02]  /*6100*/  @P6 LDC.64 R4, c[0x0][0x9e8] ;  /* 0x00027a00ff046b82 */ /* 0x000e240000000a00 */
[----:B0-----:R-:W-:-:S05]  /*6110*/  @P6 IMAD.HI.U32 R4, R11, R4, RZ ;  /* 0x000000040b046227 */ /* 0x001fca00078e00ff */
[----:B------:R-:W-:-:S04]  /*6120*/  @P6 SHF.R.U32.HI R11, RZ, R5, R4 ;  /* 0x00000005ff0b6219 */ /* 0x000fc80000011604 */
[----:B------:R-:W-:Y:S01]  /*6130*/  LOP3.LUT R11, RZ, R11, RZ, 0x33, !PT ;  /* 0x0000000bff0b7212 */ /* 0x000fe200078e33ff */
[----:B------:R-:W-:Y:S06]  /*6140*/  BRA `(.L_x_1917) ;  /* 0x0000000000147947 */ /* 0x000fec0003800000 */
.L_x_1916:
[----:B------:R-:W-:-:S05]  /*6150*/  IMAD.U32 R192, RZ, RZ, UR27 ;  /* 0x0000001bffc07e24 */ /* 0x000fca000f8e00ff */
[----:B------:R-:W-:-:S13]  /*6160*/  ISETP.NE.AND P6, PT, R192, 0x1, PT ;  /* 0x00000001c000780c */ /* 0x000fda0003fc5270 */
[----:B------:R-:W0:Y:S02]  /*6170*/  @P6 LDC.64 R4, c[0x0][0x9e8] ;  /* 0x00027a00ff046b82 */ /* 0x000e240000000a00 */
[----:B0-----:R-:W-:-:S05]  /*6180*/  @P6 IMAD.HI.U32 R4, R11, R4, RZ ;  /* 0x000000040b046227 */ /* 0x001fca00078e00ff */
[----:B------:R-:W-:-:S07]  /*6190*/  @P6 SHF.R.U32.HI R11, RZ, R5, R4 ;  /* 0x00000005ff0b6219 */ /* 0x000fce0000011604 */
.L_x_1917:
[----:B------:R-:W-:Y:S05]  /*61a0*/  BSYNC B0 ;  /* 0x0000000000007941 */ /* 0x000fea0003800000 */
.L_x_1915:
[----:B------:R-:W-:-:S04]  /*61b0*/  IMAD R191, R18, -0x2, R191 ;  /* 0xfffffffe12bf7824 */ /* 0x000fc800078e02bf */
[----:B------:R-:W-:-:S05]  /*61c0*/  IMAD R11, R11, R192, R191 ;  /* 0x000000c00b0b7224 */ /* 0x000fca00078e02bf */
[----:B------:R-:W-:Y:S02]  /*61d0*/  VIADDMNMX R199, R11, R192, R199, PT ;  /* 0x000000c00bc77246 */ /* 0x000fe400038001c7 */
[----:B------:R-:W-:-:S07]  /*61e0*/  VIMNMX R198, R198, R11, !PT ;  /* 0x0000000bc6c67248 */ /* 0x000fce0007fe0100 */
.L_x_1914:
[----:B------:R-:W-:Y:S01]  /*61f0*/  ISETP.GT.AND P1, PT, R198, 0x1, !P1 ;  /* 0x00000001c600780c */ /* 0x000fe20004f24270 */
[----:B------:R-:W-:Y:S01]  /*6200*/  UMOV UR14, UR29 ;  /* 0x0000001d000e7c82 */ /* 0x000fe20008000000 */
[----:B------:R-:W-:Y:S02]  /*6210*/  LOP3.LUT P6, RZ, R16, 0x10000, RZ, 0xc0, !PT ;  /* 0x0001000010ff7812 */ /* 0x000fe400078cc0ff */
[----:B------:R-:W-:Y:S02]  /*6220*/  ISETP.LT.OR P1, PT, R199, 0x2, P1 ;  /* 0x00000002c700780c */ /* 0x000fe40000f21670 */
[----:B------:R-:W-:Y:S02]  /*6230*/  FMNMX.FTZ R5, R196, R9, !PT ;  /* 0x00000009c4057209 */ /* 0x000fe40007810000 */
[----:B------:R-:W-:Y:S02]  /*6240*/  FSEL R13, R13, -INF , !P1 ;  /* 0xff8000000d0d7808 */ /* 0x000fe40004800000 */
[----:B------:R-:W-:-:S02]  /*6250*/  LOP3.LUT P1, RZ, R16, 0x2, RZ, 0xc0, !PT ;  /* 0x0000000210ff7812 */ /* 0x000fc4000782c0ff */
[----:B------:R-:W-:Y:S02]  /*6260*/  FMNMX.FTZ R4, R14, R5, !PT ;  /* 0x000000050e047209 */ /* 0x000fe40007810000 */
[----:B------:R-:W-:Y:S02]  /*6270*/  ISETP.GT.AND P1, PT, R198, 0x8, !P1 ;  /* 0x00000008c600780c */ /* 0x000fe40004f24270 */
[----:B------:R-:W-:Y:S02]  /*6280*/  FMNMX.FTZ R5, R21, R4, !PT ;  /* 0x0000000415057209 */ /* 0x000fe40007810000 */
[----:B------:R-:W-:Y:S02]  /*6290*/  ISETP.LT.OR P1, PT, R199, 0x9, P1 ;  /* 0x00000009c700780c */ /* 0x000fe40000f21670 */
[----:B------:R-:W-:Y:S02]  /*62a0*/  FMNMX.FTZ R4, R152, R5, !PT ;  /* 0x0000000598047209 */ /* 0x000fe40007810000 */
[----:B------:R-:W-:-:S02]  /*62b0*/  FSEL R15, R15, -INF , !P1 ;  /* 0xff8000000f0f7808 */ /* 0x000fc40004800000 */
[----:B------:R-:W-:Y:S02]  /*62c0*/  LOP3.LUT P1, RZ, R16, 0x4, RZ, 0xc0, !PT ;  /* 0x0000000410ff7812 */ /* 0x000fe4000782c0ff */
[----:B------:R-:W-:Y:S02]  /*62d0*/  FMNMX.FTZ R5, R155, R4, !PT ;  /* 0x000000049b057209 */ /* 0x000fe40007810000 */
[----:B------:R-:W-:Y:S02]  /*62e0*/  ISETP.GT.AND P1, PT, R198, 0x9, !P1 ;  /* 0x00000009c600780c */ /* 0x000fe40004f24270 */
[----:B------:R-:W-:Y:S02]  /*62f0*/  FMNMX.FTZ R4, R156, R5, !PT ;  /* 0x000000059c047209 */ /* 0x000fe40007810000 */
[----:B------:R-:W-:Y:S02]  /*6300*/  ISETP.LT.OR P1, PT, R199, 0xa, P1 ;  /* 0x0000000ac700780c */ /* 0x000fe40000f21670 */
[----:B------:R-:W-:-:S02]  /*6310*/  FMNMX.FTZ R5, R159, R4, !PT ;  /* 0x000000049f057209 */ /* 0x000fc40007810000 */
[----:B------:R-:W-:Y:S02]  /*6320*/  FSEL R20, R20, -INF , !P1 ;  /* 0xff80000014147808 */ /* 0x000fe40004800000 */
[----:B------:R-:W-:Y:S02]  /*6330*/  LOP3.LUT P1, RZ, R16, 0x8, RZ, 0xc0, !PT ;  /* 0x0000000810ff7812 */ /* 0x000fe4000782c0ff */
[----:B------:R-:W-:Y:S02]  /*6340*/  FMNMX.FTZ R4, R160, R5, !PT ;  /* 0x00000005a0047209 */ /* 0x000fe40007810000 */
[----:B------:R-:W-:Y:S02]  /*6350*/  ISETP.GT.AND P1, PT, R198, 0x10, !P1 ;  /* 0x00000010c600780c */ /* 0x000fe40004f24270 */
[----:B------:R-:W-:Y:S02]  /*6360*/  FMNMX.FTZ R5, R163, R4, !PT ;  /* 0x00000004a3057209 */ /* 0x000fe40007810000 */
[----:B------:R-:W-:-:S02]  /*6370*/  ISETP.LT.OR P1, PT, R199, 0x11, P1 ;  /* 0x00000011c700780c */ /* 0x000fc40000f21670 */
[----:B------:R-:W-:Y:S02]  /*6380*/  FMNMX.FTZ R4, R164, R5, !PT ;  /* 0x00000005a4047209 */ /* 0x000fe40007810000 */
[----:B------:R-:W-:Y:S02]  /*6390*/  FSEL R153, R153, -INF , !P1 ;  /* 0xff80000099997808 */ /* 0x000fe40004800000 */
[----:B------:R-:W-:Y:S02]  /*63a0*/  LOP3.LUT P1, RZ, R16, 0x10, RZ, 0xc0, !PT ;  /* 0x0000001010ff7812 */ /* 0x000fe4000782c0ff */
[----:B------:R-:W-:Y:S02]  /*63b0*/  FMNMX.FTZ R5, R167, R4, !PT ;  /* 0x00000004a7057209 */ /* 0x000fe40007810000 */
[----:B------:R-:W-:Y:S02]  /*63c0*/  ISETP.GT.AND P1, PT, R198, 0x11, !P1 ;  /* 0x00000011c600780c */ /* 0x000fe40004f24270 */
[----:B------:R-:W-:-:S02]  /*63d0*/  FMNMX.FTZ R4, R168, R5, !PT ;  /* 0x00000005a8047209 */ /* 0x000fc40007810000 */
[----:B------:R-:W-:Y:S02]  /*63e0*/  ISETP.LT.OR P1, PT, R199, 0x12, P1 ;  /* 0x00000012c700780c */ /* 0x000fe40000f21670 */
[----:B------:R-:W-:Y:S02]  /*63f0*/  FMNMX.FTZ R5, R171, R4, !PT ;  /* 0x00000004ab057209 */ /* 0x000fe40007810000 */
[----:B------:R-:W-:Y:S02]  /*6400*/  FSEL R154, R154, -INF , !P1 ;  /* 0xff8000009a9a7808 */ /* 0x000fe40004800000 */
[----:B------:R-:W-:Y:S02]  /*6410*/  LOP3.LUT P1, RZ, R16, 0x20000, RZ, 0xc0, !PT ;  /* 0x0002000010ff7812 */ /* 0x000fe4000782c0ff */
[----:B------:R-:W-:Y:S02]  /*6420*/  FMNMX.FTZ R4, R172, R5, !PT ;  /* 0x00000005ac047209 */ /* 0x000fe40007810000 */
[----:B------:R-:W-:-:S02]  /*6430*/  ISETP.GT.AND P1, PT, R198, 0x18, !P1 ;  /* 0x00000018c600780c */ /* 0x000fc40004f24270 */
[----:B------:R-:W-:Y:S02]  /*6440*/  FMNMX.FTZ R5, R175, R4, !PT ;  /* 0x00000004af057209 */ /* 0x000fe40007810000 */
[----:B------:R-:W-:Y:S02]  /*6450*/  ISETP.LT.OR P1, PT, R199, 0x19, P1 ;  /* 0x00000019c700780c */ /* 0x000fe40000f21670 */
[----:B------:R-:W-:Y:S02]  /*6460*/  FMNMX.FTZ R4, R176, R5, !PT ;  /* 0x00000005b0047209 */ /* 0x000fe40007810000 */
[----:B------:R-:W-:Y:S02]  /*6470*/  FSEL R157, R157, -INF , !P1 ;  /* 0xff8000009d9d7808 */ /* 0x000fe40004800000 */
        /* <DEDUP_REMOVED lines=12> */
[----:B------:R-:W-:Y:S02]  /*6540*/  LOP3.LUT P1, RZ, R16, 0x4000, RZ, 0xc0, !PT ;  /* 0x0000400010ff7812 */ /* 0x000fe4000782c0ff */
[----:B------:R-:W-:-:S02]  /*6550*/  FMNMX.FTZ R4, R189, R4, !PT ;  /* 0x00000004bd047209 */ /* 0x000fc40007810000 */
[----:B------:R-:W-:Y:S02]  /*6560*/  ISETP.GT.AND P1, PT, R198, 0x21, !P1 ;  /* 0x00000021c600780c */ /* 0x000fe40004f24270 */
[----:B------:R-:W-:Y:S02]  /*6570*/  FMNMX.FTZ R5, R193, R4, !PT ;  /* 0x00000004c1057209 */ /* 0x000fe40007810000 */
[----:B------:R-:W-:Y:S02]  /*6580*/  ISETP.LT.OR P1, PT, R199, 0x22, P1 ;  /* 0x00000022c700780c */ /* 0x000fe40000f21670 */
[----:B------:R-:W-:Y:S02]  /*6590*/  FMNMX.FTZ R5, R194, R5, !PT ;  /* 0x00000005c2057209 */ /* 0x000fe40007810000 */
[----:B------:R-:W-:Y:S02]  /*65a0*/  FSEL R162, R162, -INF , !P1 ;  /* 0xff800000a2a27808 */ /* 0x000fe40004800000 */
[C---:B------:R-:W-:Y:S01]  /*65b0*/  LOP3.LUT P1, RZ, R16.reuse, 0x2000, RZ, 0xc0, !PT ;  /* 0x0000200010ff7812 */ /* 0x040fe2000782c0ff */
[----:B------:R-:W0:Y:S01]  /*65c0*/  SHFL.BFLY PT, R4, R5, 0x2, 0x1f ;  /* 0x0c401f0005047f89 */ /* 0x000e2200000e0000 */
[----:B------:R-:W-:-:S02]  /*65d0*/  LOP3.LUT P6, RZ, R16, 0x20, RZ, 0xc0, !PT ;  /* 0x0000002010ff7812 */ /* 0x000fc400078cc0ff */
[C---:B------:R-:W-:Y:S02]  /*65e0*/  ISETP.GT.AND P1, PT, R198.reuse, 0x28, !P1 ;  /* 0x00000028c600780c */ /* 0x040fe40004f24270 */
[----:B------:R-:W-:Y:S02]  /*65f0*/  ISETP.GT.AND P2, PT, R198, 0x49, !P2 ;  /* 0x00000049c600780c */ /* 0x000fe40005744270 */
[C---:B------:R-:W-:Y:S02]  /*6600*/  ISETP.LT.OR P1, PT, R199.reuse, 0x29, P1 ;  /* 0x00000029c700780c */ /* 0x040fe40000f21670 */
[----:B------:R-:W-:Y:S02]  /*6610*/  ISETP.LT.OR P2, PT, R199, 0x4a, P2 ;  /* 0x0000004ac700780c */ /* 0x000fe40001741670 */
[----:B------:R-:W-:Y:S02]  /*6620*/  FSEL R165, R165, -INF , !P1 ;  /* 0xff800000a5a57808 */ /* 0x000fe40004800000 */
[----:B------:R-:W-:-:S02]  /*6630*/  LOP3.LUT P1, RZ, R16, 0x1000, RZ, 0xc0, !PT ;  /* 0x0000100010ff7812 */ /* 0x000fc4000782c0ff */
[C---:B------:R-:W-:Y:S02]  /*6640*/  ISETP.GT.AND P3, PT, R198.reuse, 0x50, !P3 ;  /* 0x00000050c600780c */ /* 0x040fe40005f64270 */
[----:B------:R-:W-:Y:S02]  /*6650*/  ISETP.GT.AND P1, PT, R198, 0x29, !P1 ;  /* 0x00000029c600780c */ /* 0x000fe40004f24270 */
[----:B------:R-:W-:Y:S02]  /*6660*/  FSEL R182, R182, -INF , !P2 ;  /* 0xff800000b6b67808 */ /* 0x000fe40005000000 */
[C---:B------:R-:W-:Y:S02]  /*6670*/  ISETP.LT.OR P1, PT, R199.reuse, 0x2a, P1 ;  /* 0x0000002ac700780c */ /* 0x040fe40000f21670 */
[----:B------:R-:W-:Y:S02]  /*6680*/  ISETP.LT.OR P3, PT, R199, 0x51, P3 ;  /* 0x00000051c700780c */ /* 0x000fe40001f61670 */
[----:B------:R-:W-:-:S02]  /*6690*/  FSEL R166, R166, -INF , !P1 ;  /* 0xff800000a6a67808 */ /* 0x000fc40004800000 */
[----:B------:R-:W-:Y:S02]  /*66a0*/  LOP3.LUT P1, RZ, R16, 0x800, RZ, 0xc0, !PT ;  /* 0x0000080010ff7812 */ /* 0x000fe4000782c0ff */
[----:B0-----:R-:W-:Y:S02]  /*66b0*/  FMNMX.FTZ R192, R5, R4, !PT ;  /* 0x0000000405c07209 */ /* 0x001fe40007810000 */
[C---:B------:R-:W-:Y:S02]  /*66c0*/  ISETP.GT.AND P1, PT, R198.reuse, 0x30, !P1 ;  /* 0x00000030c600780c */ /* 0x040fe40004f24270 */
[----:B------:R-:W-:Y:S01]  /*66d0*/  ISETP.GT.AND P4, PT, R198, 0x51, !P4 ;  /* 0x00000051c600780c */ /* 0x000fe20006784270 */
[----:B------:R-:W0:Y:S01]  /*66e0*/  SHFL.BFLY PT, R11, R192, 0x1, 0x1f ;  /* 0x0c201f00c00b7f89 */ /* 0x000e2200000e0000 */
[----:B------:R-:W-:Y:S02]  /*66f0*/  ISETP.LT.OR P1, PT, R199, 0x31, P1 ;  /* 0x00000031c700780c */ /* 0x000fe40000f21670 */
[----:B------:R-:W-:-:S02]  /*6700*/  FSEL R186, R186, -INF , !P3 ;  /* 0xff800000baba7808 */ /* 0x000fc40005800000 */
[----:B------:R-:W-:Y:S02]  /*6710*/  FSEL R169, R169, -INF , !P1 ;  /* 0xff800000a9a97808 */ /* 0x000fe40004800000 */
[----:B------:R-:W-:Y:S02]  /*6720*/  LOP3.LUT P1, RZ, R16, 0x400, RZ, 0xc0, !PT ;  /* 0x0000040010ff7812 */ /* 0x000fe4000782c0ff */
[C---:B------:R-:W-:Y:S02]  /*6730*/  ISETP.GT.AND P5, PT, R198.reuse, 0x58, !P5 ;  /* 0x00000058c600780c */ /* 0x040fe40006fa4270 */
[----:B------:R-:W-:Y:S02]  /*6740*/  ISETP.GT.AND P1, PT, R198, 0x31, !P1 ;  /* 0x00000031c600780c */ /* 0x000fe40004f24270 */
[C---:B------:R-:W-:Y:S02]  /*6750*/  ISETP.LT.OR P4, PT, R199.reuse, 0x52, P4 ;  /* 0x00000052c700780c */ /* 0x040fe40002781670 */
[----:B------:R-:W-:-:S02]  /*6760*/  ISETP.LT.OR P1, PT, R199, 0x32, P1 ;  /* 0x00000032c700780c */ /* 0x000fc40000f21670 */
[----:B------:R-:W-:Y:S02]  /*6770*/  ISETP.LT.OR P5, PT, R199, 0x59, P5 ;  /* 0x00000059c700780c */ /* 0x000fe40002fa1670 */
[----:B------:R-:W-:Y:S02]  /*6780*/  FSEL R170, R170, -INF , !P1 ;  /* 0xff800000aaaa7808 */ /* 0x000fe40004800000 */
[----:B------:R-:W-:Y:S02]  /*6790*/  LOP3.LUT P1, RZ, R16, 0x200, RZ, 0xc0, !PT ;  /* 0x0000020010ff7812 */ /* 0x000fe4000782c0ff */
[----:B------:R-:W-:Y:S02]  /*67a0*/  FSEL R185, R185, -INF , !P4 ;  /* 0xff800000b9b97808 */ /* 0x000fe40006000000 */
[----:B------:R-:W-:Y:S02]  /*67b0*/  ISETP.GT.AND P1, PT, R198, 0x38, !P1 ;  /* 0x00000038c600780c */ /* 0x000fe40004f24270 */
[----:B0-----:R-:W-:-:S02]  /*67c0*/  FMNMX.FTZ R4, R192, R11, !PT ;  /* 0x0000000bc0047209 */ /* 0x001fc40007810000 */
[----:B------:R-:W-:Y:S02]  /*67d0*/  ISETP.LT.OR P1, PT, R199, 0x39, P1 ;  /* 0x00000039c700780c */ /* 0x000fe40000f21670 */
[----:B------:R-:W-:Y:S02]  /*67e0*/  FSEL R188, R188, -INF , !P5 ;  /* 0xff800000bcbc7808 */ /* 0x000fe40006800000 */
[----:B------:R-:W-:Y:S02]  /*67f0*/  FSEL R173, R173, -INF , !P1 ;  /* 0xff800000adad7808 */ /* 0x000fe40004800000 */
[----:B------:R-:W-:-:S04]  /*6800*/  LOP3.LUT P1, RZ, R16, 0x100, RZ, 0xc0, !PT ;  /* 0x0000010010ff7812 */ /* 0x000fc8000782c0ff */
[----:B------:R-:W-:-:S04]  /*6810*/  ISETP.GT.AND P1, PT, R198, 0x39, !P1 ;  /* 0x00000039c600780c */ /* 0x000fc80004f24270 */
[----:B------:R-:W-:-:S04]  /*6820*/  ISETP.LT.OR P1, PT, R199, 0x3a, P1 ;  /* 0x0000003ac700780c */ /* 0x000fc80000f21670 */
        /* <DEDUP_REMOVED lines=9> */
[----:B------:R-:W-:Y:S02]  /*68c0*/  ISETP.GT.AND P1, PT, R198, 0x48, !P6 ;  /* 0x00000048c600780c */ /* 0x000fe40007724270 */
[----:B------:R-:W-:Y:S02]  /*68d0*/  LOP3.LUT P6, RZ, R16, 0x40000, RZ, 0xc0, !PT ;  /* 0x0004000010ff7812 */ /* 0x000fe400078cc0ff */
[----:B------:R-:W-:-:S04]  /*68e0*/  ISETP.LT.OR P1, PT, R199, 0x49, P1 ;  /* 0x00000049c700780c */ /* 0x000fc80000f21670 */
[----:B------:R-:W-:Y:S02]  /*68f0*/  FSEL R181, R181, -INF , !P1 ;  /* 0xff800000b5b57808 */ /* 0x000fe40004800000 */
[----:B------:R-:W-:Y:S02]  /*6900*/  ISETP.GT.AND P1, PT, R198, RZ, !P6 ;  /* 0x000000ffc600720c */ /* 0x000fe40007724270 */
[----:B------:R-:W-:Y:S02]  /*6910*/  LOP3.LUT P6, RZ, R16, 0x1, RZ, 0xc0, !PT ;  /* 0x0000000110ff7812 */ /* 0x000fe400078cc0ff */
[----:B------:R-:W-:Y:S02]  /*6920*/  ISETP.LT.OR P1, PT, R199, 0x1, P1 ;  /* 0x00000001c700780c */ /* 0x000fe40000f21670 */
[----:B------:R-:W-:Y:S02]  /*6930*/  ISETP.GT.AND P2, PT, R198, 0x59, !P6 ;  /* 0x00000059c600780c */ /* 0x000fe40007744270 */
[----:B------:R-:W-:Y:S01]  /*6940*/  FSEL R11, R12, -INF , !P1 ;  /* 0xff8000000c0b7808 */ /* 0x000fe20004800000 */
[C---:B------:R-:W-:Y:S01]  /*6950*/  FMUL.FTZ R12, R4.reuse, UR14 ;  /* 0x0000000e040c7c20 */ /* 0x040fe20008410000 */
[----:B------:R-:W-:-:S02]  /*6960*/  FSETP.NEU.FTZ.AND P1, PT, R4, -INF , PT ;  /* 0xff8000000400780b */ /* 0x000fc40003f3d000 */
[----:B------:R-:W-:Y:S02]  /*6970*/  FMNMX.FTZ R192, R11, R10, !PT ;  /* 0x0000000a0bc07209 */ /* 0x000fe40007810000 */
[----:B------:R-:W-:Y:S02]  /*6980*/  FSEL R12, R12, RZ, P1 ;  /* 0x000000ff0c0c7208 */ /* 0x000fe40000800000 */
[----:B------:R-:W-:Y:S02]  /*6990*/  FMNMX.FTZ R192, R13, R192, !PT ;  /* 0x000000c00dc07209 */ /* 0x000fe40007810000 */
[----:B------:R-:W-:Y:S01]  /*69a0*/  ISETP.LT.OR P2, PT, R199, 0x5a, P2 ;  /* 0x0000005ac700780c */ /* 0x000fe20001741670 */
[--C-:B------:R-:W-:Y:S01]  /*69b0*/  FFMA.FTZ R191, R196, UR14, -R12.reuse ;  /* 0x0000000ec4bf7c23 */ /* 0x100fe2000801080c */
[----:B------:R-:W-:Y:S01]  /*69c0*/  FMNMX.FTZ R5, R15, R192, !PT ;  /* 0x000000c00f057209 */ /* 0x000fe20007810000 */
[--C-:B------:R-:W-:Y:S01]  /*69d0*/  FFMA.FTZ R14, R14, UR14, -R12.reuse ;  /* 0x0000000e0e0e7c23 */ /* 0x100fe2000801080c */
[----:B------:R-:W-:Y:S01]  /*69e0*/  FSEL R198, R4, RZ, P1 ;  /* 0x000000ff04c67208 */ /* 0x000fe20000800000 */
[--C-:B------:R-:W-:Y:S01]  /*69f0*/  FFMA.FTZ R21, R21, UR14, -R12.reuse ;  /* 0x0000000e15157c23 */ /* 0x100fe2000801080c */
[----:B------:R-:W-:Y:S01]  /*6a00*/  FMNMX.FTZ R192, R20, R5, !PT ;  /* 0x0000000514c07209 */ /* 0x000fe20007810000 */
[----:B------:R-:W-:Y:S01]  /*6a10*/  MUFU.EX2 R191, R191 ;  /* 0x000000bf00bf7308 */ /* 0x000fe20000000800 */
[--C-:B------:R-:W-:Y:S01]  /*6a20*/  FFMA.FTZ R155, R155, UR14, -R12.reuse ;  /* 0x0000000e9b9b7c23 */ /* 0x100fe2000801080c */
[----:B------:R-:W-:Y:S01]  /*6a30*/  FADD.FTZ R198, -R198, R9 ;  /* 0x00000009c6c67221 */ /* 0x000fe20000010100 */
        /* <DEDUP_REMOVED lines=26> */
[----:B------:R-:W-:-:S02]  /*6be0*/  FFMA.FTZ R187, R187, UR14, -R12 ;  /* 0x0000000ebbbb7c23 */ /* 0x000fc4000801080c */
[----:B------:R-:W-:Y:S01]  /*6bf0*/  FMNMX.FTZ R152, R166, R5, !PT ;  /* 0x00000005a6987209 */ /* 0x000fe20007810000 */
[----:B------:R-:W-:Y:S03]  /*6c00*/  MUFU.EX2 R155, R155 ;  /* 0x0000009b009b7308 */ /* 0x000fe60000000800 */
[----:B------:R-:W-:-:S04]  /*6c10*/  FMNMX.FTZ R5, R169, R152, !PT ;  /* 0x00000098a9057209 */ /* 0x000fc80007810000 */
        /* <DEDUP_REMOVED lines=13> */
[----:B------:R-:W-:Y:S01]  /*6cf0*/  MUFU.EX2 R164, R164 ;  /* 0x000000a400a47308 */ /* 0x000fe20000000800 */
[----:B------:R-:W-:Y:S02]  /*6d00*/  FSEL R152, R190, -INF , !P2 ;  /* 0xff800000be987808 */ /* 0x000fe40005000000 */
[----:B------:R-:W-:-:S04]  /*6d10*/  FMNMX.FTZ R5, R188, R5, !PT ;  /* 0x00000005bc057209 */ /* 0x000fc80007810000 */
[----:B------:R-:W-:Y:S01]  /*6d20*/  FMNMX.FTZ R5, R152, R5, !PT ;  /* 0x0000000598057209 */ /* 0x000fe20007810000 */
[----:B------:R-:W-:Y:S04]  /*6d30*/  MUFU.EX2 R167, R167 ;  /* 0x000000a700a77308 */ /* 0x000fe80000000800 */
[----:B------:R-:W0:Y:S04]  /*6d40*/  SHFL.BFLY PT, R190, R5, 0x2, 0x1f ;  /* 0x0c401f0005be7f89 */ /* 0x000e2800000e0000 */
[----:B------:R-:W-:Y:S08]  /*6d50*/  MUFU.EX2 R168, R168 ;  /* 0x000000a800a87308 */ /* 0x000ff00000000800 */
[----:B------:R-:W-:Y:S08]  /*6d60*/  MUFU.EX2 R171, R171 ;  /* 0x000000ab00ab7308 */ /* 0x000ff00000000800 */
[----:B------:R-:W-:Y:S01]  /*6d70*/  MUFU.EX2 R172, R172 ;  /* 0x000000ac00ac7308 */ /* 0x000fe20000000800 */
[----:B0-----:R-:W-:Y:S01]  /*6d80*/  FMNMX.FTZ R195, R5, R190, !PT ;  /* 0x000000be05c37209 */ /* 0x001fe20007810000 */
[--C-:B------:R-:W-:Y:S01]  /*6d90*/  FFMA.FTZ R190, R189, UR14, -R12.reuse ;  /* 0x0000000ebdbe7c23 */ /* 0x100fe2000801080c */
[--C-:B------:R-:W-:Y:S01]  /*6da0*/  FFMA.FTZ R189, R193, UR14, -R12.reuse ;  /* 0x0000000ec1bd7c23 */ /* 0x100fe2000801080c */
[----:B------:R-:W-:-:S04]  /*6db0*/  FFMA.FTZ R12, R194, UR14, -R12 ;  /* 0x0000000ec20c7c23 */ /* 0x000fc8000801080c */
[----:B------:R-:W-:Y:S01]  /*6dc0*/  MUFU.EX2 R175, R175 ;  /* 0x000000af00af7308 */ /* 0x000fe20000000800 */
[----:B------:R-:W0:Y:S07]  /*6dd0*/  SHFL.BFLY PT, R196, R195, 0x1, 0x1f ;  /* 0x0c201f00c3c47f89 */ /* 0x000e2e00000e0000 */
[----:B------:R1:W-:Y:S08]  /*6de0*/  MUFU.EX2 R9, R189 ;  /* 0x000000bd00097308 */ /* 0x0003f00000000800 */
[----:B------:R-:W-:Y:S08]  /*6df0*/  MUFU.EX2 R176, R176 ;  /* 0x000000b000b07308 */ /* 0x000ff00000000800 */
[----:B------:R-:W-:Y:S01]  /*6e00*/  MUFU.EX2 R179, R179 ;  /* 0x000000b300b37308 */ /* 0x000fe20000000800 */
[----:B0-----:R-:W-:Y:S01]  /*6e10*/  FMNMX.FTZ R5, R195, R196, !PT ;  /* 0x000000c4c3057209 */ /* 0x001fe20007810000 */
[----:B------:R-:W-:-:S03]  /*6e20*/  FMUL.FTZ R196, R198, UR14 ;  /* 0x0000000ec6c47c20 */ /* 0x000fc60008410000 */
[C---:B------:R-:W-:Y:S01]  /*6e30*/  FSETP.NEU.FTZ.AND P1, PT, R5.reuse, -INF , PT ;  /* 0xff8000000500780b */ /* 0x040fe20003f3d000 */
[----:B------:R-:W-:Y:S02]  /*6e40*/  FMUL.FTZ R193, R5, UR14 ;  /* 0x0000000e05c17c20 */ /* 0x000fe40008410000 */
[----:B------:R-:W0:Y:S03]  /*6e50*/  MUFU.EX2 R196, R196 ;  /* 0x000000c400c47308 */ /* 0x000e260000000800 */
[----:B------:R-:W-:-:S05]  /*6e60*/  FSEL R193, R193, RZ, P1 ;  /* 0x000000ffc1c17208 */ /* 0x000fca0000800000 */
[--C-:B------:R-:W-:Y:S01]  /*6e70*/  FFMA.FTZ R194, R13, UR14, -R193.reuse ;  /* 0x0000000e0dc27c23 */ /* 0x100fe200080108c1 */
[--C-:B-1----:R-:W-:Y:S01]  /*6e80*/  FFMA.FTZ R189, R157, UR14, -R193.reuse ;  /* 0x0000000e9dbd7c23 */ /* 0x102fe200080108c1 */
[--C-:B------:R-:W-:Y:S01]  /*6e90*/  FFMA.FTZ R198, R154, UR14, -R193.reuse ;  /* 0x0000000e9ac67c23 */ /* 0x100fe200080108c1 */
[----:B------:R-:W-:Y:S01]  /*6ea0*/  MUFU.EX2 R180, R180 ;  /* 0x000000b400b47308 */ /* 0x000fe20000000800 */
[--C-:B------:R-:W-:Y:S01]  /*6eb0*/  FFMA.FTZ R197, R165, UR14, -R193.reuse ;  /* 0x0000000ea5c57c23 */ /* 0x100fe200080108c1 */
[--C-:B------:R-:W-:Y:S01]  /*6ec0*/  FFMA.FTZ R195, R166, UR14, -R193.reuse ;  /* 0x0000000ea6c37c23 */ /* 0x100fe200080108c1 */
[--C-:B------:R-:W-:Y:S01]  /*6ed0*/  FFMA.FTZ R11, R11, UR14, -R193.reuse ;  /* 0x0000000e0b0b7c23 */ /* 0x100fe200080108c1 */
[--C-:B------:R-:W-:Y:S01]  /*6ee0*/  FFMA.FTZ R20, R20, UR14, -R193.reuse ;  /* 0x0000000e14147c23 */ /* 0x100fe200080108c1 */
[----:B------:R-:W-:Y:S01]  /*6ef0*/  FFMA.FTZ R162, R162, UR14, -R193 ;  /* 0x0000000ea2a27c23 */ /* 0x000fe200080108c1 */
[----:B0-----:R-:W-:Y:S01]  /*6f00*/  FFMA.FTZ R13, R196, R2, R191 ;  /* 0x00000002c40d7223 */ /* 0x001fe200000100bf */
[--C-:B------:R-:W-:Y:S01]  /*6f10*/  FFMA.FTZ R161, R161, UR14, -R193.reuse ;  /* 0x0000000ea1a17c23 */ /* 0x100fe200080108c1 */
[----:B------:R-:W-:Y:S01]  /*6f20*/  MUFU.EX2 R183, R183 ;  /* 0x000000b700b77308 */ /* 0x000fe20000000800 */
[----:B------:R-:W-:Y:S01]  /*6f30*/  FFMA.FTZ R169, R169, UR14, -R193 ;  /* 0x0000000ea9a97c23 */ /* 0x000fe200080108c1 */
[----:B------:R-:W-:Y:S01]  /*6f40*/  FADD.FTZ R2, R14, R13 ;  /* 0x0000000d0e027221 */ /* 0x000fe20000010000 */
[--C-:B------:R-:W-:Y:S01]  /*6f50*/  FFMA.FTZ R13, R15, UR14, -R193.reuse ;  /* 0x0000000e0f0d7c23 */ /* 0x100fe200080108c1 */
[--C-:B------:R-:W-:Y:S01]  /*6f60*/  FFMA.FTZ R173, R173, UR14, -R193.reuse ;  /* 0x0000000eadad7c23 */ /* 0x100fe200080108c1 */
[--C-:B------:R-:W-:Y:S01]  /*6f70*/  FFMA.FTZ R177, R177, UR14, -R193.reuse ;  /* 0x0000000eb1b17c23 */ /* 0x100fe200080108c1 */
[----:B------:R-:W-:Y:S01]  /*6f80*/  FADD.FTZ R15, R21, R2 ;  /* 0x00000002150f7221 */ /* 0x000fe20000010000 */
[--C-:B------:R-:W-:Y:S01]  /*6f90*/  FFMA.FTZ R181, R181, UR14, -R193.reuse ;  /* 0x0000000eb5b57c23 */ /* 0x100fe200080108c1 */
[----:B------:R-:W-:Y:S01]  /*6fa0*/  MUFU.EX2 R184, R184 ;  /* 0x000000b800b87308 */ /* 0x000fe20000000800 */
[----:B------:R-:W-:Y:S01]  /*6fb0*/  FFMA.FTZ R182, R182, UR14, -R193 ;  /* 0x0000000eb6b67c23 */ /* 0x000fe200080108c1 */
[----:B------:R-:W-:Y:S01]  /*6fc0*/  FADD.FTZ R2, R192, R15 ;  /* 0x0000000fc0027221 */ /* 0x000fe20000010000 */
[--C-:B------:R-:W-:Y:S01]  /*6fd0*/  FFMA.FTZ R186, R186, UR14, -R193.reuse ;  /* 0x0000000ebaba7c23 */ /* 0x100fe200080108c1 */
[--C-:B------:R-:W-:Y:S01]  /*6fe0*/  FFMA.FTZ R185, R185, UR14, -R193.reuse ;  /* 0x0000000eb9b97c23 */ /* 0x100fe200080108c1 */
[----:B------:R-:W-:Y:S01]  /*6ff0*/  FFMA.FTZ R188, R188, UR14, -R193 ;  /* 0x0000000ebcbc7c23 */ /* 0x000fe200080108c1 */
[----:B------:R-:W-:Y:S01]  /*7000*/  FADD.FTZ R15, R155, R2 ;  /* 0x000000029b0f7221 */ /* 0x000fe20000010000 */
[-C--:B------:R-:W-:Y:S01]  /*7010*/  FMUL.FTZ R24, R24, R196.reuse ;  /* 0x000000c418187220 */ /* 0x080fe20000410000 */
[----:B------:R-:W-:Y:S01]  /*7020*/  MUFU.EX2 R187, R187 ;  /* 0x000000bb00bb7308 */ /* 0x000fe20000000800 */
[-C--:B------:R-:W-:Y:S01]  /*7030*/  FMUL.FTZ R25, R25, R196.reuse ;  /* 0x000000c419197220 */ /* 0x080fe20000410000 */
[C---:B------:R-:W-:Y:S01]  /*7040*/  FADD.FTZ R2, R156.reuse, R15 ;  /* 0x0000000f9c027221 */ /* 0x040fe20000010000 */
[----:B------:R-:W-:Y:S01]  /*7050*/  FFMA.FTZ R15, R153, UR14, -R193 ;  /* 0x0000000e990f7c23 */ /* 0x000fe200080108c1 */
[----:B------:R-:W-:Y:S01]  /*7060*/  F2FP.BF16.F32.PACK_AB R156, R156, R155 ;  /* 0x0000009b9c9c723e */ /* 0x000fe200000010ff */
[-C--:B------:R-:W-:Y:S01]  /*7070*/  FMUL.FTZ R28, R28, R196.reuse ;  /* 0x000000c41c1c7220 */ /* 0x080fe20000410000 */
[----:B------:R-:W-:Y:S01]  /*7080*/  FADD.FTZ R153, R159, R2 ;  /* 0x000000029f997221 */ /* 0x000fe20000010000 */
[-C--:B------:R-:W-:Y:S01]  /*7090*/  FMUL.FTZ R29, R29, R196.reuse ;  /* 0x000000c41d1d7220 */ /* 0x080fe20000410000 */
[----:B------:R-:W-:Y:S01]  /*70a0*/  MUFU.EX2 R190, R190 ;  /* 0x000000be00be7308 */ /* 0x000fe20000000800 */
[-C--:B------:R-:W-:Y:S01]  /*70b0*/  FMUL.FTZ R32, R32, R196.reuse ;  /* 0x000000c420207220 */ /* 0x080fe20000410000 */
[----:B------:R-:W-:Y:S01]  /*70c0*/  FADD.FTZ R2, R160, R153 ;  /* 0x00000099a0027221 */ /* 0x000fe20000010000 */
[-C--:B------:R-:W-:Y:S01]  /*70d0*/  FMUL.FTZ R33, R33, R196.reuse ;  /* 0x000000c421217220 */ /* 0x080fe20000410000 */
[-C--:B------:R-:W-:Y:S01]  /*70e0*/  FMUL.FTZ R36, R36, R196.reuse ;  /* 0x000000c424247220 */ /* 0x080fe20000410000 */
[-C--:B------:R-:W-:Y:S01]  /*70f0*/  FMUL.FTZ R37, R37, R196.reuse ;  /* 0x000000c425257220 */ /* 0x080fe20000410000 */
[----:B------:R-:W-:Y:S01]  /*7100*/  FADD.FTZ R153, R163, R2 ;  /* 0x00000002a3997221 */ /* 0x000fe20000010000 */
[-C--:B------:R-:W-:Y:S01]  /*7110*/  FMUL.FTZ R40, R40, R196.reuse ;  /* 0x000000c428287220 */ /* 0x080fe20000410000 */
[----:B------:R-:W0:Y:S01]  /*7120*/  MUFU.EX2 R12, R12 ;  /* 0x0000000c000c7308 */ /* 0x000e220000000800 */
[-C--:B------:R-:W-:Y:S01]  /*7130*/  FMUL.FTZ R41, R41, R196.reuse ;  /* 0x000000c429297220 */ /* 0x080fe20000410000 */
[----:B------:R-:W-:Y:S01]  /*7140*/  FADD.FTZ R2, R164, R153 ;  /* 0x00000099a4027221 */ /* 0x000fe20000010000 */
[----:B------:R-:W-:Y:S01]  /*7150*/  FSEL R153, R5, RZ, P1 ;  /* 0x000000ff05997208 */ /* 0x000fe20000800000 */
[-C--:B------:R-:W-:Y:S01]  /*7160*/  FMUL.FTZ R44, R44, R196.reuse ;  /* 0x000000c42c2c7220 */ /* 0x080fe20000410000 */
[-C--:B------:R-:W-:Y:S01]  /*7170*/  FMUL.FTZ R45, R45, R196.reuse ;  /* 0x000000c42d2d7220 */ /* 0x080fe20000410000 */
[----:B------:R-:W-:Y:S01]  /*7180*/  FADD.FTZ R157, R167, R2 ;  /* 0x00000002a79d7221 */ /* 0x000fe20000010000 */
[-C--:B------:R-:W-:Y:S01]  /*7190*/  FMUL.FTZ R48, R48, R196.reuse ;  /* 0x000000c430307220 */ /* 0x080fe20000410000 */
[----:B------:R-:W-:Y:S01]  /*71a0*/  FADD.FTZ R2, -R153, R10 ;  /* 0x0000000a99027221 */ /* 0x000fe20000010100 */
[----:B------:R-:W-:Y:S01]  /*71b0*/  MUFU.EX2 R11, R11 ;  /* 0x0000000b000b7308 */ /* 0x000fe20000000800 */
[----:B------:R-:W-:Y:S01]  /*71c0*/  FADD.FTZ R154, R168, R157 ;  /* 0x0000009da89a7221 */ /* 0x000fe20000010000 */
[--C-:B------:R-:W-:Y:S01]  /*71d0*/  FFMA.FTZ R157, R174, UR14, -R193.reuse ;  /* 0x0000000eae9d7c23 */ /* 0x100fe200080108c1 */
[----:B------:R-:W-:Y:S01]  /*71e0*/  FFMA.FTZ R10, R158, UR14, -R193 ;  /* 0x0000000e9e0a7c23 */ /* 0x000fe200080108c1 */
[----:B------:R-:W-:Y:S01]  /*71f0*/  F2FP.BF16.F32.PACK_AB R158, R160, R159 ;  /* 0x0000009fa09e723e */ /* 0x000fe200000010ff */
[----:B------:R-:W-:Y:S01]  /*7200*/  FADD.FTZ R153, R171, R154 ;  /* 0x0000009aab997221 */ /* 0x000fe20000010000 */
[----:B------:R-:W-:Y:S01]  /*7210*/  F2FP.BF16.F32.PACK_AB R160, R164, R163 ;  /* 0x000000a3a4a0723e */ /* 0x000fe200000010ff */
[-C--:B------:R-:W-:Y:S01]  /*7220*/  FMUL.FTZ R49, R49, R196.reuse ;  /* 0x000000c431317220 */ /* 0x080fe20000410000 */
[----:B------:R-:W-:Y:S01]  /*7230*/  MUFU.EX2 R194, R194 ;  /* 0x000000c200c27308 */ /* 0x000fe20000000800 */
[----:B------:R-:W-:Y:S01]  /*7240*/  FADD.FTZ R154, R172, R153 ;  /* 0x00000099ac9a7221 */ /* 0x000fe20000010000 */
[----:B------:R-:W-:Y:S01]  /*7250*/  FFMA.FTZ R153, R170, UR14, -R193 ;  /* 0x0000000eaa997c23 */ /* 0x000fe200080108c1 */
[----:B0-----:R-:W-:Y:S01]  /*7260*/  F2FP.BF16.F32.PACK_AB R174, R12, R9 ;  /* 0x000000090cae723e */ /* 0x001fe200000010ff */
[-C--:B------:R-:W-:Y:S01]  /*7270*/  FMUL.FTZ R52, R52, R196.reuse ;  /* 0x000000c434347220 */ /* 0x080fe20000410000 */
[----:B------:R-:W-:Y:S01]  /*7280*/  FADD.FTZ R165, R175, R154 ;  /* 0x0000009aafa57221 */ /* 0x000fe20000010000 */
[----:B------:R-:W-:Y:S01]  /*7290*/  F2FP.BF16.F32.PACK_AB R164, R172, R171 ;  /* 0x000000abaca4723e */ /* 0x000fe200000010ff */
[-C--:B------:R-:W-:Y:S01]  /*72a0*/  FMUL.FTZ R53, R53, R196.reuse ;  /* 0x000000c435357220 */ /* 0x080fe20000410000 */
        /* <DEDUP_REMOVED lines=10> */
[-C--:B------:R-:W-:Y:S01]  /*7350*/  FMUL.FTZ R57, R57, R196.reuse ;  /* 0x000000c439397220 */ /* 0x080fe20000410000 */
[-C--:B------:R-:W-:Y:S01]  /*7360*/  FMUL.FTZ R60, R60, R196.reuse ;  /* 0x000000c43c3c7220 */ /* 0x080fe20000410000 */
[-C--:B------:R-:W-:Y:S01]  /*7370*/  FMUL.FTZ R61, R61, R196.reuse ;  /* 0x000000c43d3d7220 */ /* 0x080fe20000410000 */
        /* <DEDUP_REMOVED lines=10> */
[----:B------:R-:W-:Y:S01]  /*7420*/  FMUL.FTZ R176, R2, UR14 ;  /* 0x0000000e02b07c20 */ /* 0x000fe20008410000 */
        /* <DEDUP_REMOVED lines=8> */
[----:B------:R-:W0:Y:S01]  /*74b0*/  MUFU.EX2 R176, R176 ;  /* 0x000000b000b07308 */ /* 0x000e220000000800 */
[----:B------:R-:W-:Y:S01]  /*74c0*/  FADD.FTZ R2, R12, R21 ;  /* 0x000000150c027221 */ /* 0x000fe20000010000 */
[-C--:B------:R-:W-:Y:S01]  /*74d0*/  FMUL.FTZ R80, R80, R196.reuse ;  /* 0x000000c450507220 */ /* 0x080fe20000410000 */
[-C--:B------:R-:W-:Y:S01]  /*74e0*/  FMUL.FTZ R81, R81, R196.reuse ;  /* 0x000000c451517220 */ /* 0x080fe20000410000 */
[-C--:B------:R-:W-:Y:S01]  /*74f0*/  FMUL.FTZ R84, R84, R196.reuse ;  /* 0x000000c454547220 */ /* 0x080fe20000410000 */
        /* <DEDUP_REMOVED lines=10> */
[----:B------:R-:W-:Y:S01]  /*75a0*/  FMUL.FTZ R104, R104, R196 ;  /* 0x000000c468687220 */ /* 0x000fe20000410000 */
[----:B------:R3:W-:Y:S01]  /*75b0*/  MUFU.EX2 R178, R162 ;  /* 0x000000a200b27308 */ /* 0x0007e20000000800 */
[----:B0-----:R-:W-:Y:S01]  /*75c0*/  FFMA.FTZ R9, R176, R0, R11 ;  /* 0x00000000b0097223 */ /* 0x001fe2000001000b */
[-C--:B------:R-:W-:Y:S01]  /*75d0*/  FMUL.FTZ R105, R105, R196.reuse ;  /* 0x000000c469697220 */ /* 0x080fe20000410000 */
[-C--:B------:R-:W-:Y:S01]  /*75e0*/  FMUL.FTZ R108, R108, R196.reuse ;  /* 0x000000c46c6c7220 */ /* 0x080fe20000410000 */
[-C--:B------:R-:W-:Y:S01]  /*75f0*/  FMUL.FTZ R109, R109, R196.reuse ;  /* 0x000000c46d6d7220 */ /* 0x080fe20000410000 */
[----:B------:R-:W-:Y:S01]  /*7600*/  FADD.FTZ R0, R194, R9 ;  /* 0x00000009c2007221 */ /* 0x000fe20000010000 */
[-C--:B------:R-:W-:Y:S01]  /*7610*/  FMUL.FTZ R112, R112, R196.reuse ;  /* 0x000000c470707220 */ /* 0x080fe20000410000 */
[-C--:B------:R-:W-:Y:S01]  /*7620*/  FMUL.FTZ R113, R113, R196.reuse ;  /* 0x000000c471717220 */ /* 0x080fe20000410000 */
[----:B------:R-:W0:Y:S01]  /*7630*/  MUFU.EX2 R10, R10 ;  /* 0x0000000a000a7308 */ /* 0x000e220000000800 */
[----:B------:R-:W-:Y:S01]  /*7640*/  FADD.FTZ R9, R13, R0 ;  /* 0x000000000d097221 */ /* 0x000fe20000010000 */
[----:B---3--:R-:W-:Y:S01]  /*7650*/  F2FP.BF16.F32.PACK_AB R162, R168, R167 ;  /* 0x000000a7a8a2723e */ /* 0x008fe200000010ff */
[-C--:B------:R-:W-:Y:S01]  /*7660*/  FMUL.FTZ R116, R116, R196.reuse ;  /* 0x000000c474747220 */ /* 0x080fe20000410000 */
[----:B------:R-:W-:Y:S01]  /*7670*/  F2FP.BF16.F32.PACK_AB R168, R180, R179 ;  /* 0x000000b3b4a8723e */ /* 0x000fe200000010ff */
[----:B------:R-:W-:Y:S01]  /*7680*/  FADD.FTZ R180, R20, R9 ;  /* 0x0000000914b47221 */ /* 0x000fe20000010000 */
[-C--:B------:R-:W-:Y:S01]  /*7690*/  FMUL.FTZ R117, R117, R196.reuse ;  /* 0x000000c475757220 */ /* 0x080fe20000410000 */
[-C--:B------:R-:W-:Y:S01]  /*76a0*/  FMUL.FTZ R120, R120, R196.reuse ;  /* 0x000000c478787220 */ /* 0x080fe20000410000 */
[----:B------:R-:W3:Y:S01]  /*76b0*/  MUFU.EX2 R161, R161 ;  /* 0x000000a100a17308 */ /* 0x000ee20000000800 */
[----:B------:R-:W-:Y:S01]  /*76c0*/  FADD.FTZ R9, R15, R180 ;  /* 0x000000b40f097221 */ /* 0x000fe20000010000 */
[-C--:B------:R-:W-:Y:S01]  /*76d0*/  FMUL.FTZ R121, R121, R196.reuse ;  /* 0x000000c479797220 */ /* 0x080fe20000410000 */
[-C--:B------:R-:W-:Y:S01]  /*76e0*/  FMUL.FTZ R124, R124, R196.reuse ;  /* 0x000000c47c7c7220 */ /* 0x080fe20000410000 */
[-C--:B------:R-:W-:Y:S01]  /*76f0*/  FMUL.FTZ R125, R125, R196.reuse ;  /* 0x000000c47d7d7220 */ /* 0x080fe20000410000 */
[----:B------:R-:W-:Y:S01]  /*7700*/  FADD.FTZ R180, R198, R9 ;  /* 0x00000009c6b47221 */ /* 0x000fe20000010000 */
[-C--:B------:R-:W-:Y:S01]  /*7710*/  FMUL.FTZ R128, R128, R196.reuse ;  /* 0x000000c480807220 */ /* 0x080fe20000410000 */
[-C--:B------:R-:W-:Y:S01]  /*7720*/  FMUL.FTZ R129, R129, R196.reuse ;  /* 0x000000c481817220 */ /* 0x080fe20000410000 */
[----:B------:R-:W4:Y:S01]  /*7730*/  MUFU.EX2 R14, R197 ;  /* 0x000000c5000e7308 */ /* 0x000f220000000800 */
[----:B-1----:R-:W-:Y:S01]  /*7740*/  FADD.FTZ R9, R189, R180 ;  /* 0x000000b4bd097221 */ /* 0x002fe20000010000 */
[----:B0-----:R-:W-:Y:S01]  /*7750*/  F2FP.BF16.F32.PACK_AB R159, R10, R189 ;  /* 0x000000bd0a9f723e */ /* 0x001fe200000010ff */
[-C--:B------:R-:W-:Y:S01]  /*7760*/  FMUL.FTZ R132, R132, R196.reuse ;  /* 0x000000c484847220 */ /* 0x080fe20000410000 */
[-C--:B------:R-:W-:Y:S01]  /*7770*/  FMUL.FTZ R133, R133, R196.reuse ;  /* 0x000000c485857220 */ /* 0x080fe20000410000 */
[----:B------:R-:W-:Y:S01]  /*7780*/  FADD.FTZ R184, R10, R9 ;  /* 0x000000090ab87221 */ /* 0x000fe20000010000 */
[-C--:B------:R-:W-:Y:S01]  /*7790*/  FMUL.FTZ R136, R136, R196.reuse ;  /* 0x000000c488887220 */ /* 0x080fe20000410000 */
[-C--:B------:R-:W-:Y:S01]  /*77a0*/  FMUL.FTZ R137, R137, R196.reuse ;  /* 0x000000c489897220 */ /* 0x080fe20000410000 */
[----:B------:R-:W0:Y:S01]  /*77b0*/  MUFU.EX2 R163, R195 ;  /* 0x000000c300a37308 */ /* 0x000e220000000800 */
[----:B---3--:R-:W-:Y:S01]  /*77c0*/  FADD.FTZ R9, R161, R184 ;  /* 0x000000b8a1097221 */ /* 0x008fe20000010000 */
[-C--:B------:R-:W-:Y:S01]  /*77d0*/  FMUL.FTZ R140, R140, R196.reuse ;  /* 0x000000c48c8c7220 */ /* 0x080fe20000410000 */
[-C--:B------:R-:W-:Y:S01]  /*77e0*/  FMUL.FTZ R141, R141, R196.reuse ;  /* 0x000000c48d8d7220 */ /* 0x080fe20000410000 */
[-C--:B------:R-:W-:Y:S01]  /*77f0*/  FMUL.FTZ R144, R144, R196.reuse ;  /* 0x000000c490907220 */ /* 0x080fe20000410000 */
[----:B------:R-:W-:Y:S01]  /*7800*/  FADD.FTZ R9, R178, R9 ;  /* 0x00000009b2097221 */ /* 0x000fe20000010000 */
[-C--:B------:R-:W-:Y:S01]  /*7810*/  FMUL.FTZ R145, R145, R196.reuse ;  /* 0x000000c491917220 */ /* 0x080fe20000410000 */
[-C--:B------:R-:W-:Y:S01]  /*7820*/  FMUL.FTZ R148, R148, R196.reuse ;  /* 0x000000c494947220 */ /* 0x080fe20000410000 */
[----:B------:R-:W1:Y:S01]  /*7830*/  MUFU.EX2 R169, R169 ;  /* 0x000000a900a97308 */ /* 0x000e620000000800 */
[----:B----4-:R-:W-:Y:S01]  /*7840*/  FADD.FTZ R184, R14, R9 ;  /* 0x000000090eb87221 */ /* 0x010fe20000010000 */
[----:B------:R-:W-:Y:S01]  /*7850*/  FMUL.FTZ R149, R149, R196 ;  /* 0x000000c495957220 */ /* 0x000fe20000410000 */
[----:B------:R-:W-:Y:S01]  /*7860*/  F2FP.BF16.F32.PACK_AB R155, R20, R13 ;  /* 0x0000000d149b723e */ /* 0x000fe200000010ff */
[-C--:B------:R-:W-:Y:S01]  /*7870*/  FMUL.FTZ R26, R26, R176.reuse ;  /* 0x000000b01a1a7220 */ /* 0x080fe20000410000 */
[----:B------:R-:W-:Y:S01]  /*7880*/  F2FP.BF16.F32.PACK_AB R161, R178, R161 ;  /* 0x000000a1b2a1723e */ /* 0x000fe200000010ff */
[-C--:B------:R-:W-:Y:S01]  /*7890*/  FMUL.FTZ R27, R27, R176.reuse ;  /* 0x000000b01b1b7220 */ /* 0x080fe20000410000 */
[----:B------:R-:W-:Y:S01]  /*78a0*/  FMUL.FTZ R30, R30, R176 ;  /* 0x000000b01e1e7220 */ /* 0x000fe20000410000 */
[----:B------:R3:W4:Y:S01]  /*78b0*/  MUFU.EX2 R12, R153 ;  /* 0x00000099000c7308 */ /* 0x0007220000000800 */
        /* <DEDUP_REMOVED lines=8> */
[----:B-1----:R-:W-:Y:S01]  /*7940*/  FADD.FTZ R9, R169, R184 ;  /* 0x000000b8a9097221 */ /* 0x002fe20000010000 */
[----:B---3--:R-:W-:Y:S01]  /*7950*/  F2FP.BF16.F32.PACK_AB R153, R194, R11 ;  /* 0x0000000bc299723e */ /* 0x008fe200000010ff */
[-C--:B------:R-:W-:Y:S01]  /*7960*/  FMUL.FTZ R42, R42, R176.reuse ;  /* 0x000000b02a2a7220 */ /* 0x080fe20000410000 */
[-C--:B------:R-:W-:Y:S01]  /*7970*/  FMUL.FTZ R43, R43, R176.reuse ;  /* 0x000000b02b2b7220 */ /* 0x080fe20000410000 */
[-C--:B------:R-:W-:Y:S01]  /*7980*/  FMUL.FTZ R46, R46, R176.reuse ;  /* 0x000000b02e2e7220 */ /* 0x080fe20000410000 */
[-C--:B------:R-:W-:Y:S01]  /*7990*/  FMUL.FTZ R47, R47, R176.reuse ;  /* 0x000000b02f2f7220 */ /* 0x080fe20000410000 */
[-C--:B------:R-:W-:Y:S01]  /*79a0*/  FMUL.FTZ R50, R50, R176.reuse ;  /* 0x000000b032327220 */ /* 0x080fe20000410000 */
[----:B------:R1:W3:Y:S01]  /*79b0*/  MUFU.EX2 R0, R157 ;  /* 0x0000009d00007308 */ /* 0x0002e20000000800 */
[----:B----4-:R-:W-:Y:S01]  /*79c0*/  FADD.FTZ R184, R12, R9 ;  /* 0x000000090cb87221 */ /* 0x010fe20000010000 */
        /* <DEDUP_REMOVED lines=8> */
[----:B-1----:R-:W-:Y:S01]  /*7a50*/  F2FP.BF16.F32.PACK_AB R157, R198, R15 ;  /* 0x0000000fc69d723e */ /* 0x002fe200000010ff */
[-C--:B------:R-:W-:Y:S01]  /*7a60*/  FMUL.FTZ R63, R63, R176.reuse ;  /* 0x000000b03f3f7220 */ /* 0x080fe20000410000 */
[-C--:B------:R-:W-:Y:S01]  /*7a70*/  FMUL.FTZ R66, R66, R176.reuse ;  /* 0x000000b042427220 */ /* 0x080fe20000410000 */
[-C--:B------:R-:W-:Y:S01]  /*7a80*/  FMUL.FTZ R67, R67, R176.reuse ;  /* 0x000000b043437220 */ /* 0x080fe20000410000 */
[-C--:B------:R-:W-:Y:S01]  /*7a90*/  FMUL.FTZ R70, R70, R176.reuse ;  /* 0x000000b046467220 */ /* 0x080fe20000410000 */
[-C--:B------:R-:W-:Y:S01]  /*7aa0*/  FMUL.FTZ R71, R71, R176.reuse ;  /* 0x000000b047477220 */ /* 0x080fe20000410000 */
[----:B------:R0:W1:Y:S01]  /*7ab0*/  MUFU.EX2 R180, R165 ;  /* 0x000000a500b47308 */ /* 0x0000620000000800 */
[C---:B---3--:R-:W-:Y:S01]  /*7ac0*/  FADD.FTZ R190, R0.reuse, R9 ;  /* 0x0000000900be7221 */ /* 0x048fe20000010000 */
[----:B------:R-:W-:Y:S01]  /*7ad0*/  F2FP.BF16.F32.PACK_AB R167, R0, R167 ;  /* 0x000000a700a7723e */ /* 0x000fe200000010ff */
[-C--:B------:R-:W-:Y:S01]  /*7ae0*/  FMUL.FTZ R74, R74, R176.reuse ;  /* 0x000000b04a4a7220 */ /* 0x080fe20000410000 */
[-C--:B------:R-:W-:Y:S01]  /*7af0*/  FMUL.FTZ R75, R75, R176.reuse ;  /* 0x000000b04b4b7220 */ /* 0x080fe20000410000 */
[-C--:B------:R-:W-:Y:S01]  /*7b00*/  FMUL.FTZ R78, R78, R176.reuse ;  /* 0x000000b04e4e7220 */ /* 0x080fe20000410000 */
[-C--:B------:R-:W-:Y:S01]  /*7b10*/  FMUL.FTZ R79, R79, R176.reuse ;  /* 0x000000b04f4f7220 */ /* 0x080fe20000410000 */
[-C--:B------:R-:W-:Y:S01]  /*7b20*/  FMUL.FTZ R82, R82, R176.reuse ;  /* 0x000000b052527220 */ /* 0x080fe20000410000 */
[----:B------:R-:W3:Y:S01]  /*7b30*/  MUFU.EX2 R171, R181 ;  /* 0x000000b500ab7308 */ /* 0x000ee20000000800 */
[----:B----4-:R-:W-:Y:S01]  /*7b40*/  FADD.FTZ R9, R177, R190 ;  /* 0x000000beb1097221 */ /* 0x010fe20000010000 */
[----:B0-----:R-:W-:Y:S01]  /*7b50*/  F2FP.BF16.F32.PACK_AB R165, R12, R169 ;  /* 0x000000a90ca5723e */ /* 0x001fe200000010ff */
[-C--:B------:R-:W-:Y:S01]  /*7b60*/  FMUL.FTZ R83, R83, R176.reuse ;  /* 0x000000b053537220 */ /* 0x080fe20000410000 */
[-C--:B------:R-:W-:Y:S01]  /*7b70*/  FMUL.FTZ R86, R86, R176.reuse ;  /* 0x000000b056567220 */ /* 0x080fe20000410000 */
[-C--:B------:R-:W-:Y:S01]  /*7b80*/  FMUL.FTZ R87, R87, R176.reuse ;  /* 0x000000b057577220 */ /* 0x080fe20000410000 */
[-C--:B------:R-:W-:Y:S01]  /*7b90*/  FMUL.FTZ R90, R90, R176.reuse ;  /* 0x000000b05a5a7220 */ /* 0x080fe20000410000 */
[-C--:B------:R-:W-:Y:S01]  /*7ba0*/  FMUL.FTZ R91, R91, R176.reuse ;  /* 0x000000b05b5b7220 */ /* 0x080fe20000410000 */
[----:B------:R-:W0:Y:S01]  /*7bb0*/  MUFU.EX2 R182, R182 ;  /* 0x000000b600b67308 */ /* 0x000e220000000800 */
[----:B-1----:R-:W-:Y:S01]  /*7bc0*/  F2FP.BF16.F32.PACK_AB R169, R180, R177 ;  /* 0x000000b1b4a9723e */ /* 0x002fe200000010ff */
        /* <DEDUP_REMOVED lines=15> */
[----:B-1----:R-:W-:Y:S01]  /*7cc0*/  FADD.FTZ R186, R180, R9 ;  /* 0x00000009b4ba7221 */ /* 0x002fe20000010000 */
[-C--:B------:R-:W-:Y:S01]  /*7cd0*/  FMUL.FTZ R119, R119, R176.reuse ;  /* 0x000000b077777220 */ /* 0x080fe20000410000 */
[-C--:B------:R-:W-:Y:S01]  /*7ce0*/  FMUL.FTZ R122, R122, R176.reuse ;  /* 0x000000b07a7a7220 */ /* 0x080fe20000410000 */
[-C--:B------:R-:W-:Y:S01]  /*7cf0*/  FMUL.FTZ R123, R123, R176.reuse ;  /* 0x000000b07b7b7220 */ /* 0x080fe20000410000 */
[----:B---3--:R-:W-:Y:S01]  /*7d00*/  FADD.FTZ R9, R171, R186 ;  /* 0x000000baab097221 */ /* 0x008fe20000010000 */
[----:B0-----:R-:W-:Y:S01]  /*7d10*/  F2FP.BF16.F32.PACK_AB R171, R182, R171 ;  /* 0x000000abb6ab723e */ /* 0x001fe200000010ff */
[-C--:B------:R-:W-:Y:S01]  /*7d20*/  FMUL.FTZ R126, R126, R176.reuse ;  /* 0x000000b07e7e7220 */ /* 0x080fe20000410000 */
[----:B------:R-:W0:Y:S01]  /*7d30*/  MUFU.EX2 R175, R188 ;  /* 0x000000bc00af7308 */ /* 0x000e220000000800 */
[----:B------:R-:W-:Y:S01]  /*7d40*/  FADD.FTZ R190, R182, R9 ;  /* 0x00000009b6be7221 */ /* 0x000fe20000010000 */
[-C--:B------:R-:W-:Y:S01]  /*7d50*/  FMUL.FTZ R127, R127, R176.reuse ;  /* 0x000000b07f7f7220 */ /* 0x080fe20000410000 */
[-C--:B------:R-:W-:Y:S01]  /*7d60*/  FMUL.FTZ R130, R130, R176.reuse ;  /* 0x000000b082827220 */ /* 0x080fe20000410000 */
[-C--:B------:R-:W-:Y:S01]  /*7d70*/  FMUL.FTZ R131, R131, R176.reuse ;  /* 0x000000b083837220 */ /* 0x080fe20000410000 */
[----:B----4-:R-:W-:Y:S01]  /*7d80*/  FADD.FTZ R9, R173, R190 ;  /* 0x000000bead097221 */ /* 0x010fe20000010000 */
[-C--:B------:R-:W-:Y:S01]  /*7d90*/  FMUL.FTZ R134, R134, R176.reuse ;  /* 0x000000b086867220 */ /* 0x080fe20000410000 */
[-C--:B------:R-:W-:Y:S01]  /*7da0*/  FMUL.FTZ R135, R135, R176.reuse ;  /* 0x000000b087877220 */ /* 0x080fe20000410000 */
[----:B------:R-:W1:Y:S01]  /*7db0*/  MUFU.EX2 R186, R193 ;  /* 0x000000c100ba7308 */ /* 0x000e620000000800 */
[C---:B-----5:R-:W-:Y:S01]  /*7dc0*/  FADD.FTZ R10, R184.reuse, R9 ;  /* 0x00000009b80a7221 */ /* 0x060fe20000010000 */
[----:B------:R-:W-:Y:S01]  /*7dd0*/  F2FP.BF16.F32.PACK_AB R173, R184, R173 ;  /* 0x000000adb8ad723e */ /* 0x000fe200000010ff */
[-C--:B------:R-:W-:Y:S01]  /*7de0*/  FMUL.FTZ R138, R138, R176.reuse ;  /* 0x000000b08a8a7220 */ /* 0x080fe20000410000 */
[-C--:B------:R-:W-:Y:S01]  /*7df0*/  FMUL.FTZ R139, R139, R176.reuse ;  /* 0x000000b08b8b7220 */ /* 0x080fe20000410000 */
[-C--:B------:R-:W-:Y:S01]  /*7e00*/  FMUL.FTZ R142, R142, R176.reuse ;  /* 0x000000b08e8e7220 */ /* 0x080fe20000410000 */
[-C--:B------:R-:W-:Y:S01]  /*7e10*/  FMUL.FTZ R143, R143, R176.reuse ;  /* 0x000000b08f8f7220 */ /* 0x080fe20000410000 */
[-C--:B------:R-:W-:Y:S01]  /*7e20*/  FMUL.FTZ R146, R146, R176.reuse ;  /* 0x000000b092927220 */ /* 0x080fe20000410000 */
[-C--:B------:R-:W-:Y:S01]  /*7e30*/  FMUL.FTZ R147, R147, R176.reuse ;  /* 0x000000b093937220 */ /* 0x080fe20000410000 */
[----:B0-----:R-:W-:Y:S01]  /*7e40*/  FADD.FTZ R9, R175, R10 ;  /* 0x0000000aaf097221 */ /* 0x001fe20000010000 */
[-C--:B------:R-:W-:Y:S01]  /*7e50*/  FMUL.FTZ R150, R150, R176.reuse ;  /* 0x000000b096967220 */ /* 0x080fe20000410000 */
[----:B------:R-:W-:-:S02]  /*7e60*/  FMUL.FTZ R151, R151, R176 ;  /* 0x000000b097977220 */ /* 0x000fc40000410000 */
[C---:B-1----:R-:W-:Y:S01]  /*7e70*/  FADD.FTZ R0, R186.reuse, R9 ;  /* 0x00000009ba007221 */ /* 0x042fe20000010000 */
[----:B------:R-:W-:Y:S01]  /*7e80*/  F2FP.BF16.F32.PACK_AB R175, R186, R175 ;  /* 0x000000afbaaf723e */ /* 0x000fe200000010ff */
[----:B------:R-:W-:Y:S06]  /*7e90*/  @!P0 BRA `(.L_x_1918) ;  /* 0x0000000000048947 */ /* 0x000fec0003800000 */
[----:B------:R-:W-:Y:S01]  /*7ea0*/  BPT.TRAP 0x1 ;  /* 0x000000040000795c */ /* 0x000fe20000300000 */
.L_x_1918:
[----:B------:R0:W1:Y:S01]  /*7eb0*/  SYNCS.PHASECHK.TRANS64.TRYWAIT P1, [UR24+0x22850], R7 ;  /* 0x02285007ff0075a7 */ /* 0x0000620008020158 */
[----:B------:R-:W-:Y:S05]  /*7ec0*/  @!P0 BRA `(.L_x_1919) ;  /* 0x0000000000048947 */ /* 0x000fea0003800000 */
[----:B------:R-:W-:Y:S01]  /*7ed0*/  BPT.TRAP 0x1 ;  /* 0x000000040000795c */ /* 0x000fe20000300000 */
.L_x_1919:
[----:B------:R-:W-:Y:S01]  /*7ee0*/  VIADD R9, R214, 0x8 ;  /* 0x00000008d6097836 */ /* 0x000fe20000000000 */
[----:B-1----:R-:W-:Y:S06]  /*7ef0*/  @P1 BRA `(.L_x_1920) ;  /* 0x0000000000081947 */ /* 0x002fec0003800000 */
[----:B------:R-:W1:Y:S02]  /*7f00*/  SYNCS.PHASECHK.TRANS64.TRYWAIT P1, [UR24+0x22850], R7 ;  /* 0x02285007ff0075a7 */ /* 0x000e640008020158 */
[----:B-1----:R-:W-:Y:S05]  /*7f10*/  @!P1 BRA `(.L_x_1921) ;  /* 0x000000d400949947 */ /* 0x002fea0003800000 */
.L_x_1920:
        /* <DEDUP_REMOVED lines=37> */
[----:B---3--:R-:W-:Y:S05]  /*8170*/  @!P0 BRA `(.L_x_1922) ;  /* 0x0000000000048947 */ /* 0x008fea0003800000 */
[----:B------:R-:W-:Y:S01]  /*8180*/  BPT.TRAP 0x1 ;  /* 0x000000040000795c */ /* 0x000fe20000300000 */
.L_x_1922:
[----:B------:R-:W-:Y:S01]  /*8190*/  UIADD3 UR24, UR24, 0x22860, URZ ;  /* 0x0002286018187890 */ /* 0x000fe2000fffe03f */
[C---:B------:R-:W-:Y:S01]  /*81a0*/  ISETP.GT.AND P1, PT, R6.reuse, UR6, PT ;  /* 0x0000000606007c0c */ /* 0x040fe2000bf24270 */
[----:B------:R-:W-:Y:S02]  /*81b0*/  VIADD R6, R6, 0xffffffff ;  /* 0xffffffff06067836 */ /* 0x000fe40000000000 */
[----:B------:R-:W-:Y:S01]  /*81c0*/  UPRMT UR24, UR7, 0x654, UR24 ;  /* 0x0000065407187896 */ /* 0x000fe20008000018 */
[----:B-1----:R-:W-:Y:S02]  /*81d0*/  IMAD.MOV.U32 R10, RZ, RZ, R5 ;  /* 0x000000ffff0a7224 */ /* 0x002fe400078e0005 */
[----:B------:R-:W-:-:S06]  /*81e0*/  IMAD.MOV.U32 R9, RZ, RZ, R4 ;  /* 0x000000ffff097224 */ /* 0x000fcc00078e0004 */
[----:B------:R-:W-:Y:S01]  /*81f0*/  SYNCS.ARRIVE.TRANS64.RED.A1T0 RZ, [UR24], RZ ;  /* 0x000000ffffff79a7 */ /* 0x000fe20008100418 */
[----:B------:R-:W-:Y:S05]  /*8200*/  @P1 BRA `(.L_x_1923) ;  /* 0xffffffc8008c1947 */ /* 0x000fea000383ffff */
.L_x_1904:
[----:B------:R-:W-:Y:S01]  /*8210*/  ISETP.NE.AND P2, PT, R205, 0x1, PT ;  /* 0x00000001cd00780c */ /* 0x000fe20003f45270 */
[----:B------:R-:W-:Y:S01]  /*8220*/  UIADD3 UR6, UR41, 0x7f, URZ ;  /* 0x0000007f29067890 */ /* 0x000fe2000fffe03f */
[----:B------:R-:W-:Y:S02]  /*8230*/  IADD3 R8, R17, 0x1, -R8 ;  /* 0x0000000111087810 */ /* 0x000fe40007ffe808 */
[----:B------:R-:W-:-:S09]  /*8240*/  LOP3.LUT P1, RZ, R16, 0x80000, RZ, 0xc0, !PT ;  /* 0x0008000010ff7812 */ /* 0x000fd2000782c0ff */
[----:B0-----:R-:W0:Y:S08]  /*8250*/  @P2 LDC R7, c[0x0][0x44c] ;  /* 0x00011300ff072b82 */ /* 0x001e300000000800 */
[----:B------:R-:W1:Y:S01]  /*8260*/  @P2 LDC R10, c[0x0][0x450] ;  /* 0x00011400ff0a2b82 */ /* 0x000e620000000800 */
[----:B0-----:R-:W-:-:S04]  /*8270*/  @P2 IMAD.HI.U32 R9, R7, UR6, RZ ;  /* 0x0000000607092c27 */ /* 0x001fc8000f8e00ff */
[----:B------:R-:W-:Y:S01]  /*8280*/  IMAD.U32 R7, RZ, RZ, UR6 ;  /* 0x00000006ff077e24 */ /* 0x000fe2000f8e00ff */
[----:B-1----:R-:W-:-:S05]  /*8290*/  @P2 SHF.R.U32.HI R7, RZ, R10, R9 ;  /* 0x0000000aff072219 */ /* 0x002fca0000011609 */
[----:B------:R-:W-:-:S04]  /*82a0*/  IMAD.IADD R7, R8, 0x1, R7 ;  /* 0x0000000108077824 */ /* 0x000fc800078e0207 */
[----:B------:R-:W-:-:S05]  /*82b0*/  VIADD R8, R7, -UR15 ;  /* 0x8000000f07087c36 */ /* 0x000fca0008000000 */
[----:B------:R-:W-:Y:S01]  /*82c0*/  R2UR UR11, R8 ;  /* 0x00000000080b72ca */ /* 0x000fe200000e0000 */
[----:B------:R-:W-:-:S14]  /*82d0*/  @!P1 BRA `(.L_x_1924) ;  /* 0x0000000000509947 */ /* 0x000fdc0003800000 */
[----:B------:R-:W-:-:S13]  /*82e0*/  R2UR UR10, R7 ;  /* 0x00000000070a72ca */ /* 0x000fda00000e0000 */
[----:B------:R-:W-:-:S06]  /*82f0*/  UISETP.GT.AND UP0, UPT, UR10, -0x1, UPT ;  /* 0xffffffff0a00788c */ /* 0x000fcc000bf04270 */
[----:B------:R-:W-:-:S13]  /*8300*/  PLOP3.LUT P1, PT, PT, PT, UP0, 0x80, 0x0 ;  /* 0x000000000000781c */ /* 0x000fda0003f2f008 */
[----:B------:R-:W-:Y:S05]  /*8310*/  @P1 BRA `(.L_x_1925) ;  /* 0x0000000000201947 */ /* 0x000fea0003800000 */
[----:B------:R-:W-:Y:S01]  /*8320*/  ULDC UR15, c[0x0][0x9e4] ;  /* 0x00027900000f7ab9 */ /* 0x000fe20000000800 */
[----:B------:R-:W-:Y:S02]  /*8330*/  ULOP3.LUT UR10, URZ, UR10, URZ, 0x33, !UPT ;  /* 0x0000000a3f0a7292 */ /* 0x000fe4000f8e333f */
[----:B------:R-:W-:-:S11]  /*8340*/  UISETP.NE.AND UP0, UPT, UR15, 0x1, UPT ;  /* 0x000000010f00788c */ /* 0x000fd6000bf05270 */
[----:B------:R-:W-:Y:S02]  /*8350*/  @UP0 ULDC.64 UR18, c[0x0][0x9e8] ;  /* 0x00027a0000120ab9 */ /* 0x000fe40000000a00 */
[----:B------:R-:W-:-:S04]  /*8360*/  UIMAD.WIDE.U32 UR6, UR10, UR18, URZ ;  /* 0x000000120a0672a5 */ /* 0x000fc8000f8e003f */
[----:B------:R-:W-:-:S04]  /*8370*/  @UP0 USHF.R.U32.HI UR10, URZ, UR19, UR7 ;  /* 0x000000133f0a0299 */ /* 0x000fc80008011607 */
[----:B------:R-:W-:Y:S01]  /*8380*/  ULOP3.LUT UR10, URZ, UR10, URZ, 0x33, !UPT ;  /* 0x0000000a3f0a7292 */ /* 0x000fe2000f8e333f */
[----:B------:R-:W-:Y:S11]  /*8390*/  BRA `(.L_x_1926) ;  /* 0x0000000000147947 */ /* 0x000ff60003800000 */
.L_x_1925:
[----:B------:R-:W-:Y:S02]  /*83a0*/  ULDC UR15, c[0x0][0x9e4] ;  /* 0x00027900000f7ab9 */ /* 0x000fe40000000800 */
[----:B------:R-:W-:-:S11]  /*83b0*/  UISETP.NE.AND UP0, UPT, UR15, 0x1, UPT ;  /* 0x000000010f00788c */ /* 0x000fd6000bf05270 */
[----:B------:R-:W-:Y:S02]  /*83c0*/  @UP0 ULDC.64 UR18, c[0x0][0x9e8] ;  /* 0x00027a0000120ab9 */ /* 0x000fe40000000a00 */
[----:B------:R-:W-:-:S04]  /*83d0*/  UIMAD.WIDE.U32 UR6, UR10, UR18, URZ ;  /* 0x000000120a0672a5 */ /* 0x000fc8000f8e003f */
[----:B------:R-:W-:-:S12]  /*83e0*/  @UP0 USHF.R.U32.HI UR10, URZ, UR19, UR7 ;  /* 0x000000133f0a0299 */ /* 0x000fd80008011607 */
.L_x_1926:
[----:B------:R-:W-:-:S04]  /*83f0*/  UIMAD UR10, UR10, UR15, URZ ;  /* 0x0000000f0a0a72a4 */ /* 0x000fc8000f8e023f */
[----:B------:R-:W-:-:S04]  /*8400*/  UISETP.LT.AND UP0, UPT, UR11, UR10, UPT ;  /* 0x0000000a0b00728c */ /* 0x000fc8000bf01270 */
[----:B------:R-:W-:-:S12]  /*8410*/  USEL UR11, UR11, UR10, !UP0 ;  /* 0x0000000a0b0b7287 */ /* 0x000fd8000c000000 */
.L_x_1924:
[----:B------:R-:W-:-:S04]  /*8420*/  UIADD3 UR6, UR11, 0x5f, URZ ;  /* 0x0000005f0b067890 */ /* 0x000fc8000fffe03f */
        /* <DEDUP_REMOVED lines=9> */
[----:B------:R-:W-:Y:S01]  /*84c0*/  IMAD.MOV.U32 R9, RZ, RZ, R4 ;  /* 0x000000ffff097224 */ /* 0x000fe200078e0004 */
[----:B------:R-:W-:Y:S01]  /*84d0*/  ULDC UR25, c[0x0][0x988] ;  /* 0x0002620000197ab9 */ /* 0x000fe20000000800 */
[----:B------:R-:W-:-:S07]  /*84e0*/  IMAD.MOV.U32 R7, RZ, RZ, R6 ;  /* 0x000000ffff077224 */ /* 0x000fce00078e0006 */
.L_x_1938:
[----:B------:R-:W-:Y:S01]  /*84f0*/  UIADD3 UR38, UR38, 0x1, URZ ;  /* 0x0000000126267890 */ /* 0x000fe2000fffe03f */
[C---:B------:R-:W-:Y:S01]  /*8500*/  ISETP.GT.AND P1, PT, R7.reuse, UR24, PT ;  /* 0x0000001807007c0c */ /* 0x040fe2000bf24270 */
[----:B------:R-:W-:Y:S02]  /*8510*/  VIADD R7, R7, 0xffffffff ;  /* 0xffffffff07077836 */ /* 0x000fe40000000000 */
[----:B------:R-:W-:-:S04]  /*8520*/  UISETP.NE.AND UP0, UPT, UR38, 0x2, UPT ;  /* 0x000000022600788c */ /* 0x000fc8000bf05270 */
[----:B------:R-:W-:Y:S02]  /*8530*/  USEL UR6, URZ, 0x1, UP0 ;  /* 0x000000013f067887 */ /* 0x000fe40008000000 */
[----:B------:R-:W-:Y:S02]  /*8540*/  USEL UR38, UR38, URZ, UP0 ;  /* 0x0000003f26267287 */ /* 0x000fe40008000000 */
[----:B------:R-:W-:Y:S01]  /*8550*/  ULOP3.LUT UR37, UR37, UR6, URZ, 0x3c, !UPT ;  /* 0x0000000625257292 */ /* 0x000fe2000f8e3c3f */
[----:B0-----:R-:W-:Y:S11]  /*8560*/  @!P0 BRA `(.L_x_1928) ;  /* 0x0000000000048947 */ /* 0x001ff60003800000 */
[----:B------:R-:W-:Y:S01]  /*8570*/  BPT.TRAP 0x1 ;  /* 0x000000040000795c */ /* 0x000fe20000300000 */
.L_x_1928:
        /* <DEDUP_REMOVED lines=9> */
.L_x_1929:
[----:B-1----:R-:W-:Y:S05]  /*8610*/  @P2 BRA `(.L_x_1930) ;  /* 0x0000000000082947 */ /* 0x002fea0003800000 */
[----:B------:R-:W1:Y:S02]  /*8620*/  SYNCS.PHASECHK.TRANS64.TRYWAIT P2, [UR27+0x22830], R6 ;  /* 0x02283006ff0075a7 */ /* 0x000e64000804015b */
[----:B-1----:R-:W-:Y:S05]  /*8630*/  @!P2 BRA `(.L_x_1931) ;  /* 0x000000cc00e4a947 */ /* 0x002fea0003800000 */
.L_x_1930:
[----:B------:R-:W-:Y:S01]  /*8640*/  UIMAD UR22, UR38, 0x300, UR4 ;  /* 0x00000300261678a4 */ /* 0x000fe2000f8e0204 */
[----:B------:R-:W-:Y:S01]  /*8650*/  WARPGROUP.ARRIVE ;  /* 0x00000000000079c5 */ /* 0x000fe20000000000 */
[----:B------:R-:W-:Y:S01]  /*8660*/  UMOV UR23, 0x40000040 ;  /* 0x4000004000177882 */ /* 0x000fe20000000000 */
[----:B------:R-:W-:Y:S01]  /*8670*/  UMOV UR11, 0x40000040 ;  /* 0x40000040000b7882 */ /* 0x000fe20000000000 */
[----:B------:R-:W-:-:S03]  /*8680*/  UIADD3 UR10, UR22, 0x2, URZ ;  /* 0x00000002160a7890 */ /* 0x000fc6000fffe03f */
[----:B------:R-:W3:Y:S01]  /*8690*/  S2R R217, SR_TID.X ;  /* 0x0000000000d97919 */ /* 0x000ee20000002100 */
[----:B------:R-:W-:Y:S01]  /*86a0*/  UIADD3 UR14, UR22, 0x4, URZ ;  /* 0x00000004160e7890 */ /* 0x000fe2000fffe03f */
[----:B------:R-:W-:Y:S01]  /*86b0*/  UMOV UR15, 0x40000040 ;  /* 0x40000040000f7882 */ /* 0x000fe20000000000 */
[----:B------:R-:W-:Y:S01]  /*86c0*/  HGMMA.64x96x16.F32.BF16 R152, gdesc[UR20], RZ, !UPT, gsb0 ;  /* 0x01600000149879f0 */ /* 0x000fe2000c0018ff */
[----:B------:R-:W-:Y:S01]  /*86d0*/  UIADD3 UR18, UR22, 0x6, URZ ;  /* 0x0000000616127890 */ /* 0x000fe2000fffe03f */
[----:B------:R-:W-:Y:S01]  /*86e0*/  UMOV UR19, 0x40000040 ;  /* 0x4000004000137882 */ /* 0x000fe20000000000 */
[----:B---3--:R-:W-:-:S04]  /*86f0*/  SHF.R.U32.HI R217, RZ, 0x7, R217 ;  /* 0x00000007ffd97819 */ /* 0x008fc800000116d9 */
[----:B-12---:R-:W-:Y:S01]  /*8700*/  IADD3 R3, -R217, 0xb, RZ ;  /* 0x0000000bd9037810 */ /* 0x006fe20007ffe1ff */
        /* <DEDUP_REMOVED lines=13> */
.L_x_1932:
        /* <DEDUP_REMOVED lines=40> */
[----:B------:R-:W-:Y:S01]  /*8a60*/  UMOV UR14, UR25 ;  /* 0x00000019000e7c82 */ /* 0x000fe20008000000 */
        /* <DEDUP_REMOVED lines=9> */
[----:B------:R-:W-:-:S04]  /*8b00*/  UIADD3 UR6, UR27, 0x22840, URZ ;  /* 0x000228401b067890 */ /* 0x000fc8000fffe03f */
[----:B------:R-:W2:Y:S01]  /*8b10*/  MUFU.TANH R155, R155 ;  /* 0x0000009b009b7308 */ /* 0x000ea20000002400 */
[----:B---3--:R-:W-:Y:S01]  /*8b20*/  FMNMX.FTZ R173, R21, R4, !PT ;  /* 0x0000000415ad7209 */ /* 0x008fe20007810000 */
[----:B------:R-:W-:-:S06]  /*8b30*/  UPRMT UR6, UR26, 0x654, UR6 ;  /* 0x000006541a067896 */ /* 0x000fcc0008000006 */
[----:B------:R-:W3:Y:S01]  /*8b40*/  MUFU.TANH R157, R157 ;  /* 0x0000009d009d7308 */ /* 0x000ee20000002400 */
[----:B----4-:R-:W-:Y:S01]  /*8b50*/  FMNMX.FTZ R4, R152, R173, !PT ;  /* 0x000000ad98047209 */ /* 0x010fe20007810000 */
[----:B------:R-:W-:Y:S01]  /*8b60*/  FMUL.FTZ R173, R189, UR28 ;  /* 0x0000001cbdad7c20 */ /* 0x000fe20008410000 */
[----:B------:R-:W-:Y:S01]  /*8b70*/  FMUL.FTZ R189, R198, UR28 ;  /* 0x0000001cc6bd7c20 */ /* 0x000fe20008410000 */
[----:B------:R-:W-:Y:S04]  /*8b80*/  SYNCS.ARRIVE.TRANS64.RED.A1T0 RZ, [UR6], RZ ;  /* 0x000000ffffff79a7 */ /* 0x000fe80008100406 */
        /* <DEDUP_REMOVED lines=37> */
[----:B------:R-:W-:Y:S01]  /*8de0*/  FMUL.FTZ R183, R186, UR28 ;  /* 0x0000001cbab77c20 */ /* 0x000fe20008410000 */
[----:B------:R-:W-:-:S03]  /*8df0*/  FMUL.FTZ R186, R191, UR28 ;  /* 0x0000001cbfba7c20 */ /* 0x000fc60008410000 */
        /* <DEDUP_REMOVED lines=10> */
[----:B------:R-:W-:Y:S01]  /*8ea0*/  FMUL.FTZ R190, R199, UR28 ;  /* 0x0000001cc7be7c20 */ /* 0x000fe20008410000 */
[----:B------:R-:W1:Y:S06]  /*8eb0*/  SHFL.BFLY PT, R193, R192, 0x1, 0x1f ;  /* 0x0c201f00c0c17f89 */ /* 0x000e6c00000e0000 */
[----:B------:R-:W4:Y:S08]  /*8ec0*/  MUFU.TANH R156, R156 ;  /* 0x0000009c009c7308 */ /* 0x000f300000002400 */
[----:B------:R-:W4:Y:S08]  /*8ed0*/  MUFU.TANH R158, R158 ;  /* 0x0000009e009e7308 */ /* 0x000f300000002400 */
[----:B------:R-:W4:Y:S01]  /*8ee0*/  MUFU.TANH R160, R160 ;  /* 0x000000a000a07308 */ /* 0x000f220000002400 */
[----:B-1----:R-:W-:-:S05]  /*8ef0*/  FMNMX.FTZ R4, R192, R193, !PT ;  /* 0x000000c1c0047209 */ /* 0x002fca0007810000 */
[C---:B------:R-:W-:Y:S02]  /*8f00*/  FMUL.FTZ R192, R4.reuse, UR14 ;  /* 0x0000000e04c07c20 */ /* 0x040fe40008410000 */
[----:B------:R-:W1:Y:S01]  /*8f10*/  MUFU.TANH R162, R162 ;  /* 0x000000a200a27308 */ /* 0x000e620000002400 */
[----:B------:R-:W-:Y:S01]  /*8f20*/  FADD.FTZ R9, -R4, R9 ;  /* 0x0000000904097221 */ /* 0x000fe20000010100 */
[--C-:B------:R-:W-:Y:S01]  /*8f30*/  FFMA.FTZ R194, R10, UR14, -R192.reuse ;  /* 0x0000000e0ac27c23 */ /* 0x100fe200080108c0 */
[----:B---3--:R-:W-:Y:S01]  /*8f40*/  FMNMX.FTZ R10, R12, R191, !PT ;  /* 0x000000bf0c0a7209 */ /* 0x008fe20007810000 */
[--C-:B------:R-:W-:Y:S01]  /*8f50*/  FFMA.FTZ R193, R5, UR14, -R192.reuse ;  /* 0x0000000e05c17c23 */ /* 0x100fe200080108c0 */
[--C-:B------:R-:W-:Y:S01]  /*8f60*/  FFMA.FTZ R196, R152, UR14, -R192.reuse ;  /* 0x0000000e98c47c23 */ /* 0x100fe200080108c0 */
[--C-:B------:R-:W-:Y:S01]  /*8f70*/  FFMA.FTZ R197, R177, UR14, -R192.reuse ;  /* 0x0000000eb1c57c23 */ /* 0x100fe200080108c0 */
[----:B-----5:R-:W-:Y:S01]  /*8f80*/  FMNMX.FTZ R191, R15, R10, !PT ;  /* 0x0000000a0fbf7209 */ /* 0x020fe20007810000 */
[----:B------:R-:W3:Y:S01]  /*8f90*/  MUFU.TANH R164, R164 ;  /* 0x000000a400a47308 */ /* 0x000ee20000002400 */
[----:B------:R-:W-:Y:S01]  /*8fa0*/  FMUL.FTZ R9, R9, UR14 ;  /* 0x0000000e09097c20 */ /* 0x000fe20008410000 */
        /* <DEDUP_REMOVED lines=20> */
[----:B------:R-:W-:Y:S01]  /*90f0*/  FFMA.FTZ R13, R163, UR14, -R192 ;  /* 0x0000000ea30d7c23 */ /* 0x000fe200080108c0 */
[----:B------:R-:W-:Y:S01]  /*9100*/  FMNMX.FTZ R5, R160, R5, !PT ;  /* 0x00000005a0057209 */ /* 0x000fe20007810000 */
[----:B------:R-:W4:Y:S03]  /*9110*/  MUFU.TANH R179, R179 ;  /* 0x000000b300b37308 */ /* 0x000f260000002400 */
[----:B-1----:R-:W-:-:S04]  /*9120*/  FMNMX.FTZ R5, R162, R5, !PT ;  /* 0x00000005a2057209 */ /* 0x002fc80007810000 */
        /* <DEDUP_REMOVED lines=22> */
[----:B------:R-:W0:Y:S01]  /*9290*/  MUFU.EX2 R9, R9 ;  /* 0x0000000900097308 */ /* 0x000e220000000800 */
[----:B--2---:R-:W-:Y:S01]  /*92a0*/  FMNMX.FTZ R5, R189, R10, !PT ;  /* 0x0000000abd057209 */ /* 0x004fe20007810000 */
[--C-:B------:R-:W-:Y:S01]  /*92b0*/  FFMA.FTZ R10, R166, UR14, -R192.reuse ;  /* 0x0000000ea60a7c23 */ /* 0x100fe200080108c0 */
[--C-:B------:R-:W-:Y:S01]  /*92c0*/  FFMA.FTZ R166, R168, UR14, -R192.reuse ;  /* 0x0000000ea8a67c23 */ /* 0x100fe200080108c0 */
[--C-:B------:R-:W-:Y:S01]  /*92d0*/  FFMA.FTZ R168, R170, UR14, -R192.reuse ;  /* 0x0000000eaaa87c23 */ /* 0x100fe200080108c0 */
[--C-:B------:R-:W-:Y:S01]  /*92e0*/  FFMA.FTZ R170, R172, UR14, -R192.reuse ;  /* 0x0000000eacaa7c23 */ /* 0x100fe200080108c0 */
[--C-:B------:R-:W-:Y:S01]  /*92f0*/  FFMA.FTZ R172, R174, UR14, -R192.reuse ;  /* 0x0000000eaeac7c23 */ /* 0x100fe200080108c0 */
[----:B------:R-:W-:Y:S01]  /*9300*/  FFMA.FTZ R174, R180, UR14, -R192 ;  /* 0x0000000eb4ae7c23 */ /* 0x000fe200080108c0 */
        /* <DEDUP_REMOVED lines=19> */
[----:B------:R-:W-:Y:S01]  /*9440*/  MUFU.EX2 R216, R216 ;  /* 0x000000d800d87308 */ /* 0x000fe20000000800 */
[----:B---3--:R-:W-:Y:S01]  /*9450*/  FADD.FTZ R2, R193, R2 ;  /* 0x00000002c1027221 */ /* 0x008fe20000010000 */
[-C--:B------:R-:W-:Y:S01]  /*9460*/  FMUL.FTZ R49, R49, R9.reuse ;  /* 0x0000000931317220 */ /* 0x080fe20000410000 */
[-C--:B------:R-:W-:Y:S01]  /*9470*/  FMUL.FTZ R52, R52, R9.reuse ;  /* 0x0000000934347220 */ /* 0x080fe20000410000 */
[-C--:B------:R-:W-:Y:S01]  /*9480*/  FMUL.FTZ R53, R53, R9.reuse ;  /* 0x0000000935357220 */ /* 0x080fe20000410000 */
[-C--:B------:R-:W-:Y:S01]  /*9490*/  FMUL.FTZ R56, R56, R9.reuse ;  /* 0x0000000938387220 */ /* 0x080fe20000410000 */
[----:B-1----:R-:W-:Y:S01]  /*94a0*/  FMNMX.FTZ R152, R5, R152, !PT ;  /* 0x0000009805987209 */ /* 0x002fe20007810000 */
[-C--:B------:R-:W-:Y:S01]  /*94b0*/  FMUL.FTZ R57, R57, R9.reuse ;  /* 0x0000000939397220 */ /* 0x080fe20000410000 */
        /* <DEDUP_REMOVED lines=32> */
[C---:B------:R-:W-:Y:S01]  /*96c0*/  FADD.FTZ R8, -R5.reuse, R8 ;  /* 0x0000000805087221 */ /* 0x040fe20000010100 */
[----:B------:R-:W-:Y:S01]  /*96d0*/  FMUL.FTZ R199, R5, UR14 ;  /* 0x0000000e05c77c20 */ /* 0x000fe20008410000 */
[----:B------:R-:W-:Y:S01]  /*96e0*/  MUFU.EX2 R14, R14 ;  /* 0x0000000e000e7308 */ /* 0x000fe20000000800 */
[-C--:B------:R-:W-:Y:S01]  /*96f0*/  FMUL.FTZ R112, R112, R9.reuse ;  /* 0x0000000970707220 */ /* 0x080fe20000410000 */
        /* <DEDUP_REMOVED lines=10> */
[----:B0-----:R-:W-:Y:S01]  /*97a0*/  FADD.FTZ R153, R195, R2 ;  /* 0x00000002c3997221 */ /* 0x001fe20000010000 */
        /* <DEDUP_REMOVED lines=11> */
[----:B------:R-:W1:Y:S01]  /*9860*/  MUFU.EX2 R11, R11 ;  /* 0x0000000b000b7308 */ /* 0x000e620000000800 */
[--C-:B------:R-:W-:Y:S01]  /*9870*/  FFMA.FTZ R184, R184, UR14, -R199.reuse ;  /* 0x0000000eb8b87c23 */ /* 0x100fe200080108c7 */
[--C-:B------:R-:W-:Y:S01]  /*9880*/  FFMA.FTZ R186, R186, UR14, -R199.reuse ;  /* 0x0000000ebaba7c23 */ /* 0x100fe200080108c7 */
[--C-:B------:R-:W-:Y:S01]  /*9890*/  FFMA.FTZ R187, R187, UR14, -R199.reuse ;  /* 0x0000000ebbbb7c23 */ /* 0x100fe200080108c7 */
[--C-:B------:R-:W-:Y:S01]  /*98a0*/  FFMA.FTZ R188, R188, UR14, -R199.reuse ;  /* 0x0000000ebcbc7c23 */ /* 0x100fe200080108c7 */
[--C-:B------:R-:W-:Y:S01]  /*98b0*/  FFMA.FTZ R189, R189, UR14, -R199.reuse ;  /* 0x0000000ebdbd7c23 */ /* 0x100fe200080108c7 */
[----:B------:R-:W-:Y:S01]  /*98c0*/  FFMA.FTZ R190, R190, UR14, -R199 ;  /* 0x0000000ebebe7c23 */ /* 0x000fe200080108c7 */
        /* <DEDUP_REMOVED lines=26> */
[----:B0-----:R-:W-:Y:S01]  /*9a70*/  FADD.FTZ R154, R180, R215 ;  /* 0x000000d7b49a7221 */ /* 0x001fe20000010000 */
[----:B------:R-:W-:Y:S01]  /*9a80*/  FADD.FTZ R152, R196, R153 ;  /* 0x00000099c4987221 */ /* 0x000fe20000010000 */
[----:B------:R-:W-:Y:S01]  /*9a90*/  F2FP.BF16.F32.PACK_AB R155, R180, R155 ;  /* 0x0000009bb49b723e */ /* 0x000fe200000010ff */
[-C--:B------:R-:W-:Y:S01]  /*9aa0*/  FMUL.FTZ R148, R148, R9.reuse ;  /* 0x0000000994947220 */ /* 0x080fe20000410000 */
[----:B------:R-:W-:Y:S01]  /*9ab0*/  FMUL.FTZ R149, R149, R9 ;  /* 0x0000000995957220 */ /* 0x000fe20000410000 */
[----:B------:R-:W-:Y:S01]  /*9ac0*/  FADD.FTZ R153, R21, R152 ;  /* 0x0000009815997221 */ /* 0x000fe20000010000 */
[-C--:B------:R-:W-:Y:S01]  /*9ad0*/  FMUL.FTZ R26, R26, R177.reuse ;  /* 0x000000b11a1a7220 */ /* 0x080fe20000410000 */
[----:B------:R-:W0:Y:S01]  /*9ae0*/  MUFU.EX2 R159, R159 ;  /* 0x0000009f009f7308 */ /* 0x000e220000000800 */
[-C--:B------:R-:W-:Y:S01]  /*9af0*/  FMUL.FTZ R27, R27, R177.reuse ;  /* 0x000000b11b1b7220 */ /* 0x080fe20000410000 */
[----:B------:R-:W-:Y:S01]  /*9b00*/  FADD.FTZ R153, R198, R153 ;  /* 0x00000099c6997221 */ /* 0x000fe20000010000 */
        /* <DEDUP_REMOVED lines=29> */
[----:B------:R-:W5:Y:S01]  /*9ce0*/  MUFU.EX2 R161, R161 ;  /* 0x000000a100a17308 */ /* 0x000f620000000800 */
[----:B-1----:R-:W-:Y:S01]  /*9cf0*/  FADD.FTZ R181, R157, R154 ;  /* 0x0000009a9db57221 */ /* 0x002fe20000010000 */
[----:B--2---:R-:W-:Y:S01]  /*9d00*/  F2FP.BF16.F32.PACK_AB R157, R20, R157 ;  /* 0x0000009d149d723e */ /* 0x004fe200000010ff */
[-C--:B------:R-:W-:Y:S01]  /*9d10*/  FMUL.FTZ R82, R82, R177.reuse ;  /* 0x000000b152527220 */ /* 0x080fe20000410000 */
[-C--:B------:R-:W-:Y:S01]  /*9d20*/  FMUL.FTZ R83, R83, R177.reuse ;  /* 0x000000b153537220 */ /* 0x080fe20000410000 */
[----:B------:R-:W-:Y:S01]  /*9d30*/  FADD.FTZ R154, R20, R181 ;  /* 0x000000b5149a7221 */ /* 0x000fe20000010000 */
[-C--:B------:R-:W-:Y:S01]  /*9d40*/  FMUL.FTZ R86, R86, R177.reuse ;  /* 0x000000b156567220 */ /* 0x080fe20000410000 */
[----:B------:R-:W-:Y:S01]  /*9d50*/  FMUL.FTZ R87, R87, R177 ;  /* 0x000000b157577220 */ /* 0x000fe20000410000 */
[----:B------:R-:W1:Y:S01]  /*9d60*/  MUFU.EX2 R162, R162 ;  /* 0x000000a200a27308 */ /* 0x000e620000000800 */
[----:B0-----:R-:W-:Y:S01]  /*9d70*/  FADD.FTZ R183, R159, R154 ;  /* 0x0000009a9fb77221 */ /* 0x001fe20000010000 */
[----:B------:R-:W-:Y:S01]  /*9d80*/  FADD.FTZ R154, R14, R153 ;  /* 0x000000990e9a7221 */ /* 0x000fe20000010000 */
[----:B---3--:R-:W-:Y:S01]  /*9d90*/  F2FP.BF16.F32.PACK_AB R159, R176, R159 ;  /* 0x0000009fb09f723e */ /* 0x008fe200000010ff */
[-C--:B------:R-:W-:Y:S01]  /*9da0*/  FMUL.FTZ R90, R90, R177.reuse ;  /* 0x000000b15a5a7220 */ /* 0x080fe20000410000 */
[----:B------:R-:W-:Y:S01]  /*9db0*/  FADD.FTZ R152, R176, R183 ;  /* 0x000000b7b0987221 */ /* 0x000fe20000010000 */
[-C--:B------:R-:W-:Y:S01]  /*9dc0*/  FMUL.FTZ R91, R91, R177.reuse ;  /* 0x000000b15b5b7220 */ /* 0x080fe20000410000 */
[-C--:B------:R-:W-:Y:S01]  /*9dd0*/  FMUL.FTZ R94, R94, R177.reuse ;  /* 0x000000b15e5e7220 */ /* 0x080fe20000410000 */
[----:B------:R-:W0:Y:S01]  /*9de0*/  MUFU.EX2 R13, R13 ;  /* 0x0000000d000d7308 */ /* 0x000e220000000800 */
[----:B----4-:R-:W-:Y:S01]  /*9df0*/  FADD.FTZ R153, R15, R152 ;  /* 0x000000980f997221 */ /* 0x010fe20000010000 */
[C---:B-----5:R-:W-:Y:S01]  /*9e00*/  FADD.FTZ R156, R161.reuse, R154 ;  /* 0x0000009aa19c7221 */ /* 0x060fe20000010000 */
[----:B------:R-:W-:Y:S01]  /*9e10*/  F2FP.BF16.F32.PACK_AB R160, R161, R14 ;  /* 0x0000000ea1a0723e */ /* 0x000fe200000010ff */
[-C--:B------:R-:W-:Y:S01]  /*9e20*/  FMUL.FTZ R95, R95, R177.reuse ;  /* 0x000000b15f5f7220 */ /* 0x080fe20000410000 */
[----:B------:R-:W-:Y:S01]  /*9e30*/  F2FP.BF16.F32.PACK_AB R152, R193, R194 ;  /* 0x000000c2c198723e */ /* 0x000fe200000010ff */
[----:B------:R-:W-:Y:S01]  /*9e40*/  FMUL.FTZ R98, R98, R177 ;  /* 0x000000b162627220 */ /* 0x000fe20000410000 */
[----:B------:R-:W-:Y:S01]  /*9e50*/  F2FP.BF16.F32.PACK_AB R154, R216, R195 ;  /* 0x000000c3d89a723e */ /* 0x000fe200000010ff */
[----:B------:R-:W2:Y:S01]  /*9e60*/  MUFU.EX2 R163, R163 ;  /* 0x000000a300a37308 */ /* 0x000ea20000000800 */
[C---:B-1----:R-:W-:Y:S01]  /*9e70*/  FADD.FTZ R158, R162.reuse, R153 ;  /* 0x00000099a29e7221 */ /* 0x042fe20000010000 */
[----:B------:R-:W-:Y:S01]  /*9e80*/  F2FP.BF16.F32.PACK_AB R153, R11, R8 ;  /* 0x000000080b99723e */ /* 0x000fe200000010ff */
[----:B------:R-:W-:Y:S01]  /*9e90*/  FMUL.FTZ R99, R99, R177 ;  /* 0x000000b163637220 */ /* 0x000fe20000410000 */
[----:B------:R-:W-:Y:S01]  /*9ea0*/  F2FP.BF16.F32.PACK_AB R161, R162, R15 ;  /* 0x0000000fa2a1723e */ /* 0x000fe200000010ff */
[-C--:B------:R-:W-:Y:S01]  /*9eb0*/  FMUL.FTZ R102, R102, R177.reuse ;  /* 0x000000b166667220 */ /* 0x080fe20000410000 */
[-C--:B------:R-:W-:Y:S01]  /*9ec0*/  FMUL.FTZ R103, R103, R177.reuse ;  /* 0x000000b167677220 */ /* 0x080fe20000410000 */
[----:B------:R-:W-:Y:S01]  /*9ed0*/  FMUL.FTZ R106, R106, R177 ;  /* 0x000000b16a6a7220 */ /* 0x000fe20000410000 */
[----:B------:R-:W1:Y:S01]  /*9ee0*/  MUFU.EX2 R214, R214 ;  /* 0x000000d600d67308 */ /* 0x000e620000000800 */
[----:B0-----:R-:W-:Y:S01]  /*9ef0*/  FADD.FTZ R183, R13, R156 ;  /* 0x0000009c0db77221 */ /* 0x001fe20000010000 */
[----:B------:R-:W-:Y:S01]  /*9f00*/  F2FP.BF16.F32.PACK_AB R156, R196, R191 ;  /* 0x000000bfc49c723e */ /* 0x000fe200000010ff */
[-C--:B------:R-:W-:Y:S01]  /*9f10*/  FMUL.FTZ R107, R107, R177.reuse ;  /* 0x000000b16b6b7220 */ /* 0x080fe20000410000 */
[-C--:B------:R-:W-:Y:S01]  /*9f20*/  FMUL.FTZ R110, R110, R177.reuse ;  /* 0x000000b16e6e7220 */ /* 0x080fe20000410000 */
[-C--:B------:R-:W-:Y:S01]  /*9f30*/  FMUL.FTZ R111, R111, R177.reuse ;  /* 0x000000b16f6f7220 */ /* 0x080fe20000410000 */
[-C--:B------:R-:W-:Y:S01]  /*9f40*/  FMUL.FTZ R114, R114, R177.reuse ;  /* 0x000000b172727220 */ /* 0x080fe20000410000 */
[----:B------:R-:W-:Y:S01]  /*9f50*/  FMUL.FTZ R115, R115, R177 ;  /* 0x000000b173737220 */ /* 0x000fe20000410000 */
[----:B------:R-:W0:Y:S01]  /*9f60*/  MUFU.EX2 R164, R164 ;  /* 0x000000a400a47308 */ /* 0x000e220000000800 */
[----:B--2---:R-:W-:Y:S01]  /*9f70*/  FADD.FTZ R185, R163, R158 ;  /* 0x0000009ea3b97221 */ /* 0x004fe20000010000 */
[----:B------:R-:W-:Y:S01]  /*9f80*/  F2FP.BF16.F32.PACK_AB R158, R198, R21 ;  /* 0x00000015c69e723e */ /* 0x000fe200000010ff */
[-C--:B------:R-:W-:Y:S01]  /*9f90*/  FMUL.FTZ R118, R118, R177.reuse ;  /* 0x000000b176767220 */ /* 0x080fe20000410000 */
[-C--:B------:R-:W-:Y:S01]  /*9fa0*/  FMUL.FTZ R119, R119, R177.reuse ;  /* 0x000000b177777220 */ /* 0x080fe20000410000 */
[-C--:B------:R-:W-:Y:S01]  /*9fb0*/  FMUL.FTZ R122, R122, R177.reuse ;  /* 0x000000b17a7a7220 */ /* 0x080fe20000410000 */
[-C--:B------:R-:W-:Y:S01]  /*9fc0*/  FMUL.FTZ R123, R123, R177.reuse ;  /* 0x000000b17b7b7220 */ /* 0x080fe20000410000 */
[----:B------:R-:W-:Y:S01]  /*9fd0*/  FMUL.FTZ R126, R126, R177 ;  /* 0x000000b17e7e7220 */ /* 0x000fe20000410000 */
[----:B------:R-:W2:Y:S01]  /*9fe0*/  MUFU.EX2 R10, R10 ;  /* 0x0000000a000a7308 */ /* 0x000ea20000000800 */
        /* <DEDUP_REMOVED lines=19> */
[----:B------:R-:W-:-:S04]  /*a120*/  FMUL.FTZ R151, R151, R177 ;  /* 0x000000b197977220 */ /* 0x000fc80000410000 */
[----:B------:R-:W2:Y:S01]  /*a130*/  MUFU.EX2 R175, R175 ;  /* 0x000000af00af7308 */ /* 0x000ea20000000800 */
[----:B-1----:R-:W-:-:S07]  /*a140*/  FADD.FTZ R20, R12, R185 ;  /* 0x000000b90c147221 */ /* 0x002fce0000010000 */
[----:B------:R-:W1:Y:S01]  /*a150*/  MUFU.EX2 R166, R166 ;  /* 0x000000a600a67308 */ /* 0x000e620000000800 */
[C---:B0-----:R-:W-:Y:S01]  /*a160*/  FADD.FTZ R21, R165.reuse, R8 ;  /* 0x00000008a5157221 */ /* 0x041fe20000010000 */
[----:B------:R-:W-:-:S06]  /*a170*/  F2FP.BF16.F32.PACK_AB R164, R165, R10 ;  /* 0x0000000aa5a4723e */ /* 0x000fcc00000010ff */
[----:B------:R-:W0:Y:S01]  /*a180*/  MUFU.EX2 R167, R167 ;  /* 0x000000a700a77308 */ /* 0x000e220000000800 */
[C---:B--2---:R-:W-:Y:S01]  /*a190*/  FADD.FTZ R183, R175.reuse, R20 ;  /* 0x00000014afb77221 */ /* 0x044fe20000010000 */
[----:B------:R-:W-:-:S03]  /*a1a0*/  F2FP.BF16.F32.PACK_AB R165, R175, R12 ;  /* 0x0000000cafa5723e */ /* 0x000fc600000010ff */
[----:B------:R-:W-:-:S03]  /*a1b0*/  FADD.FTZ R14, R0, R183 ;  /* 0x000000b7000e7221 */ /* 0x000fc60000010000 */
[----:B------:R-:W2:Y:S01]  /*a1c0*/  MUFU.EX2 R179, R179 ;  /* 0x000000b300b37308 */ /* 0x000ea20000000800 */
[----:B-1----:R-:W-:-:S07]  /*a1d0*/  FADD.FTZ R8, R166, R21 ;  /* 0x00000015a6087221 */ /* 0x002fce0000010000 */
[----:B------:R-:W1:Y:S01]  /*a1e0*/  MUFU.EX2 R168, R168 ;  /* 0x000000a800a87308 */ /* 0x000e620000000800 */
[C---:B0-----:R-:W-:Y:S01]  /*a1f0*/  FADD.FTZ R15, R167.reuse, R8 ;  /* 0x00000008a70f7221 */ /* 0x041fe20000010000 */
[----:B------:R-:W-:-:S06]  /*a200*/  F2FP.BF16.F32.PACK_AB R166, R167, R166 ;  /* 0x000000a6a7a6723e */ /* 0x000fcc00000010ff */
[----:B------:R-:W0:Y:S01]  /*a210*/  MUFU.EX2 R2, R2 ;  /* 0x0000000200027308 */ /* 0x000e220000000800 */
[C---:B--2---:R-:W-:Y:S01]  /*a220*/  FADD.FTZ R21, R179.reuse, R14 ;  /* 0x0000000eb3157221 */ /* 0x044fe20000010000 */
[----:B------:R-:W-:-:S06]  /*a230*/  F2FP.BF16.F32.PACK_AB R167, R179, R0 ;  /* 0x00000000b3a7723e */ /* 0x000fcc00000010ff */
[----:B------:R-:W2:Y:S01]  /*a240*/  MUFU.EX2 R169, R169 ;  /* 0x000000a900a97308 */ /* 0x000ea20000000800 */
[----:B-1----:R-:W-:-:S07]  /*a250*/  FADD.FTZ R8, R168, R15 ;  /* 0x0000000fa8087221 */ /* 0x002fce0000010000 */
[----:B------:R-:W1:Y:S01]  /*a260*/  MUFU.EX2 R181, R184 ;  /* 0x000000b800b57308 */ /* 0x000e620000000800 */
[----:B0-----:R-:W-:-:S07]  /*a270*/  FADD.FTZ R14, R2, R21 ;  /* 0x00000015020e7221 */ /* 0x001fce0000010000 */
[----:B------:R-:W0:Y:S01]  /*a280*/  MUFU.EX2 R170, R170 ;  /* 0x000000aa00aa7308 */ /* 0x000e220000000800 */
[C---:B--2---:R-:W-:Y:S01]  /*a290*/  FADD.FTZ R13, R169.reuse, R8 ;  /* 0x00000008a90d7221 */ /* 0x044fe20000010000 */
[----:B------:R-:W-:-:S06]  /*a2a0*/  F2FP.BF16.F32.PACK_AB R168, R169, R168 ;  /* 0x000000a8a9a8723e */ /* 0x000fcc00000010ff */
[----:B------:R-:W2:Y:S01]  /*a2b0*/  MUFU.EX2 R178, R178 ;  /* 0x000000b200b27308 */ /* 0x000ea20000000800 */
[C---:B-1----:R-:W-:Y:S01]  /*a2c0*/  FADD.FTZ R15, R181.reuse, R14 ;  /* 0x0000000eb50f7221 */ /* 0x042fe20000010000 */
[----:B------:R-:W-:-:S06]  /*a2d0*/  F2FP.BF16.F32.PACK_AB R169, R181, R2 ;  /* 0x00000002b5a9723e */ /* 0x000fcc00000010ff */
[----:B------:R-:W1:Y:S01]  /*a2e0*/  MUFU.EX2 R171, R171 ;  /* 0x000000ab00ab7308 */ /* 0x000e620000000800 */
[----:B0-----:R-:W-:-:S07]  /*a2f0*/  FADD.FTZ R8, R170, R13 ;  /* 0x0000000daa087221 */ /* 0x001fce0000010000 */
[----:B------:R-:W0:Y:S01]  /*a300*/  MUFU.EX2 R11, R186 ;  /* 0x000000ba000b7308 */ /* 0x000e220000000800 */
[----:B--2---:R-:W-:-:S07]  /*a310*/  FADD.FTZ R10, R178, R15 ;  /* 0x0000000fb20a7221 */ /* 0x004fce0000010000 */
[----:B------:R-:W2:Y:S01]  /*a320*/  MUFU.EX2 R172, R172 ;  /* 0x000000ac00ac7308 */ /* 0x000ea20000000800 */
[C---:B-1----:R-:W-:Y:S01]  /*a330*/  FADD.FTZ R13, R171.reuse, R8 ;  /* 0x00000008ab0d7221 */ /* 0x042fe20000010000 */
[----:B------:R-:W-:-:S06]  /*a340*/  F2FP.BF16.F32.PACK_AB R170, R171, R170 ;  /* 0x000000aaabaa723e */ /* 0x000fcc00000010ff */
[----:B------:R-:W1:Y:S01]  /*a350*/  MUFU.EX2 R187, R187 ;  /* 0x000000bb00bb7308 */ /* 0x000e620000000800 */
[C---:B0-----:R-:W-:Y:S01]  /*a360*/  FADD.FTZ R10, R11.reuse, R10 ;  /* 0x0000000a0b0a7221 */ /* 0x041fe20000010000 */
[----:B------:R-:W-:-:S06]  /*a370*/  F2FP.BF16.F32.PACK_AB R171, R11, R178 ;  /* 0x000000b20bab723e */ /* 0x000fcc00000010ff */
[----:B------:R-:W0:Y:S01]  /*a380*/  MUFU.EX2 R173, R173 ;  /* 0x000000ad00ad7308 */ /* 0x000e220000000800 */
[----:B--2---:R-:W-:-:S07]  /*a390*/  FADD.FTZ R0, R172, R13 ;  /* 0x0000000dac007221 */ /* 0x004fce0000010000 */
        /* <DEDUP_REMOVED lines=11> */
[----:B0-----:R-:W-:Y:S01]  /*a450*/  FADD.FTZ R11, R189, R0 ;  /* 0x00000000bd0b7221 */ /* 0x001fe20000010000 */
[C---:B--2---:R-:W-:Y:S01]  /*a460*/  FADD.FTZ R2, R197.reuse, R2 ;  /* 0x00000002c5027221 */ /* 0x044fe20000010000 */
[----:B------:R-:W-:Y:S02]  /*a470*/  F2FP.BF16.F32.PACK_AB R174, R197, R174 ;  /* 0x000000aec5ae723e */ /* 0x000fe400000010ff */
[C---:B-1----:R-:W-:Y:S01]  /*a480*/  FADD.FTZ R0, R190.reuse, R11 ;  /* 0x0000000bbe007221 */ /* 0x042fe20000010000 */
[----:B------:R-:W-:Y:S01]  /*a490*/  F2FP.BF16.F32.PACK_AB R175, R190, R189 ;  /* 0x000000bdbeaf723e */ /* 0x000fe200000010ff */
[----:B------:R-:W-:Y:S06]  /*a4a0*/  @!P0 BRA `(.L_x_1933) ;  /* 0x0000000000048947 */ /* 0x000fec0003800000 */
[----:B------:R-:W-:Y:S01]  /*a4b0*/  BPT.TRAP 0x1 ;  /* 0x000000040000795c */ /* 0x000fe20000300000 */
.L_x_1933:
[----:B------:R0:W1:Y:S01]  /*a4c0*/  SYNCS.PHASECHK.TRANS64.TRYWAIT P2, [UR27+0x22850], R6 ;  /* 0x02285006ff0075a7 */ /* 0x000062000804015b */
[----:B------:R-:W-:Y:S05]  /*a4d0*/  @!P0 BRA `(.L_x_1934) ;  /* 0x0000000000048947 */ /* 0x000fea0003800000 */
[----:B------:R-:W-:Y:S01]  /*a4e0*/  BPT.TRAP 0x1 ;  /* 0x000000040000795c */ /* 0x000fe20000300000 */
.L_x_1934:
[----:B------:R-:W-:Y:S01]  /*a4f0*/  VIADD R8, R217, 0x8 ;  /* 0x00000008d9087836 */ /* 0x000fe20000000000 */
[----:B-1----:R-:W-:Y:S06]  /*a500*/  @P2 BRA `(.L_x_1935) ;  /* 0x0000000000082947 */ /* 0x002fec0003800000 */
[----:B------:R-:W1:Y:S02]  /*a510*/  SYNCS.PHASECHK.TRANS64.TRYWAIT P2, [UR27+0x22850], R6 ;  /* 0x02285006ff0075a7 */ /* 0x000e64000804015b */
[----:B-1----:R-:W-:Y:S05]  /*a520*/  @!P2 BRA `(.L_x_1936) ;  /* 0x000000b00040a947 */ /* 0x002fea0003800000 */
.L_x_1935:
        /* <DEDUP_REMOVED lines=39> */
.L_x_1937:
[----:B------:R-:W-:Y:S01]  /*a7a0*/  UIADD3 UR27, UR27, 0x22860, URZ ;  /* 0x000228601b1b7890 */ /* 0x000fe2000fffe03f */
[----:B------:R-:W-:Y:S02]  /*a7b0*/  IMAD.MOV.U32 R8, RZ, RZ, R5 ;  /* 0x000000ffff087224 */ /* 0x000fe400078e0005 */
[----:B-1----:R-:W-:Y:S01]  /*a7c0*/  IMAD.MOV.U32 R9, RZ, RZ, R4 ;  /* 0x000000ffff097224 */ /* 0x002fe200078e0004 */
[----:B------:R-:W-:-:S09]  /*a7d0*/  UPRMT UR27, UR26, 0x654, UR27 ;  /* 0x000006541a1b7896 */ /* 0x000fd2000800001b */
[----:B------:R-:W-:Y:S01]  /*a7e0*/  SYNCS.ARRIVE.TRANS64.RED.A1T0 RZ, [UR27], RZ ;  /* 0x000000ffffff79a7 */ /* 0x000fe2000810041b */
[----:B------:R-:W-:Y:S05]  /*a7f0*/  @P1 BRA `(.L_x_1938) ;  /* 0xffffffdc003c1947 */ /* 0x000fea000383ffff */
[----:B0-----:R-:W-:-:S07]  /*a800*/  IMAD.MOV.U32 R6, RZ, RZ, R7 ;  /* 0x000000ffff067224 */ /* 0x001fce00078e0007 */
.L_x_1927:
[----:B------:R-:W-:-:S13]  /*a810*/  ISETP.GE.AND P1, PT, R6, UR44, PT ;  /* 0x0000002c06007c0c */ /* 0x000fda000bf26270 */
[----:B------:R-:W-:Y:S05]  /*a820*/  @!P1 BRA `(.L_x_1939) ;  /* 0x00000034008c9947 */ /* 0x000fea0003800000 */
[----:B------:R-:W-:Y:S01]  /*a830*/  IMAD.MOV.U32 R9, RZ, RZ, R5 ;  /* 0x000000ffff097224 */ /* 0x000fe200078e0005 */
[----:B------:R-:W-:Y:S01]  /*a840*/  ULDC UR27, c[0x0][0x9e4] ;  /* 0x00027900001b7ab9 */ /* 0x000fe20000000800 */
[----:B------:R-:W-:Y:S01]  /*a850*/  IMAD.MOV.U32 R8, RZ, RZ, R4 ;  /* 0x000000ffff087224 */ /* 0x000fe200078e0004 */
[----:B------:R-:W-:Y:S01]  /*a860*/  ULDC UR28, c[0x0][0x9dc] ;  /* 0x00027700001c7ab9 */ /* 0x000fe20000000800 */
[----:B------:R-:W-:Y:S01]  /*a870*/  ULDC UR29, c[0x0][0x288] ;  /* 0x0000a200001d7ab9 */ /* 0x000fe20000000800 */
[----:B------:R-:W-:Y:S01]  /*a880*/  ULDC UR30, c[0x0][0x9d8] ;  /* 0x00027600001e7ab9 */ /* 0x000fe20000000800 */
[----:B------:R-:W-:Y:S01]  /*a890*/  ULDC UR26, c[0x0][0x988] ;  /* 0x00026200001a7ab9 */ /* 0x000fe20000000800 */
[----:B------:R-:W-:-:S05]  /*a8a0*/  ULDC UR31, c[0x0][0x9e0] ;  /* 0x00027800001f7ab9 */ /* 0x000fca0000000800 */
.L_x_1958:
[----:B------:R-:W-:-:S04]  /*a8b0*/  UIADD3 UR38, UR38, 0x1, URZ ;  /* 0x0000000126267890 */ /* 0x000fc8000fffe03f */
[----:B------:R-:W-:-:S04]  /*a8c0*/  UISETP.NE.AND UP0, UPT, UR38, 0x2, UPT ;  /* 0x000000022600788c */ /* 0x000fc8000bf05270 */
[----:B------:R-:W-:Y:S02]  /*a8d0*/  USEL UR6, URZ, 0x1, UP0 ;  /* 0x000000013f067887 */ /* 0x000fe40008000000 */
[----:B------:R-:W-:Y:S02]  /*a8e0*/  USEL UR38, UR38, URZ, UP0 ;  /* 0x0000003f26267287 */ /* 0x000fe40008000000 */
[----:B------:R-:W-:Y:S01]  /*a8f0*/  ULOP3.LUT UR37, UR37, UR6, URZ, 0x3c, !UPT ;  /* 0x0000000625257292 */ /* 0x000fe2000f8e3c3f */
[----:B01----:R-:W-:Y:S11]  /*a900*/  @!P0 BRA `(.L_x_1940) ;  /* 0x0000000000048947 */ /* 0x003ff60003800000 */
[----:B------:R-:W-:Y:S01]  /*a910*/  BPT.TRAP 0x1 ;  /* 0x000000040000795c */ /* 0x000fe20000300000 */
.L_x_1940:
        /* <DEDUP_REMOVED lines=9> */
.L_x_1941:
[----:B-1----:R-:W-:Y:S05]  /*a9b0*/  @P1 BRA `(.L_x_1942) ;  /* 0x0000000000081947 */ /* 0x002fea0003800000 */
[----:B------:R-:W1:Y:S02]  /*a9c0*/  SYNCS.PHASECHK.TRANS64.TRYWAIT P1, [UR25+0x22830], R7 ;  /* 0x02283007ff0075a7 */ /* 0x000e640008020159 */
[----:B-1----:R-:W-:Y:S05]  /*a9d0*/  @!P1 BRA `(.L_x_1943) ;  /* 0x000000ac002c9947 */ /* 0x002fea0003800000 */
.L_x_1942:
        /* <DEDUP_REMOVED lines=12> */
[----:B--2---:R-:W-:Y:S01]  /*aaa0*/  IADD3 R3, -R215, 0xb, RZ ;  /* 0x0000000bd7037810 */ /* 0x004fe20007ffe1ff */
        /* <DEDUP_REMOVED lines=13> */
.L_x_1944:
[----:B------:R-:W-:Y:S01]  /*ab80*/  ISETP.NE.AND P2, PT, R205, 0x1, PT ;  /* 0x00000001cd00780c */ /* 0x000fe20003f45270 */
[----:B------:R-:W-:Y:S01]  /*ab90*/  FMUL.FTZ R10, R154, UR30 ;  /* 0x0000001e9a0a7c20 */ /* 0x000fe20008410000 */
[----:B------:R-:W-:Y:S01]  /*aba0*/  FMUL.FTZ R154, R160, UR30 ;  /* 0x0000001ea09a7c20 */ /* 0x000fe20008410000 */
[----:B------:R-:W-:Y:S01]  /*abb0*/  FMUL.FTZ R160, R170, UR30 ;  /* 0x0000001eaaa07c20 */ /* 0x000fe20008410000 */
[----:B------:R-:W-:Y:S01]  /*abc0*/  FMUL.FTZ R170, R176, UR30 ;  /* 0x0000001eb0aa7c20 */ /* 0x000fe20008410000 */
[----:B------:R-:W-:Y:S01]  /*abd0*/  FMUL.FTZ R176, R186, UR30 ;  /* 0x0000001ebab07c20 */ /* 0x000fe20008410000 */
[----:B------:R-:W-:Y:S01]  /*abe0*/  FMUL.FTZ R186, R192, UR30 ;  /* 0x0000001ec0ba7c20 */ /* 0x000fe20008410000 */
[----:B------:R-:W-:Y:S02]  /*abf0*/  VIADD R192, R22, UR41 ;  /* 0x0000002916c07c36 */ /* 0x000fe40008000000 */
[----:B------:R-:W-:Y:S01]  /*ac00*/  FMUL.FTZ R21, R157, UR30 ;  /* 0x0000001e9d157c20 */ /* 0x000fe20008410000 */
[----:B------:R-:W-:Y:S01]  /*ac10*/  FMUL.FTZ R157, R167, UR30 ;  /* 0x0000001ea79d7c20 */ /* 0x000fe20008410000 */
[----:B------:R-:W-:Y:S01]  /*ac20*/  FMUL.FTZ R167, R173, UR30 ;  /* 0x0000001eada77c20 */ /* 0x000fe20008410000 */
[----:B------:R-:W-:Y:S01]  /*ac30*/  FMUL.FTZ R20, R156, UR30 ;  /* 0x0000001e9c147c20 */ /* 0x000fe20008410000 */
[----:B------:R-:W-:Y:S01]  /*ac40*/  FMUL.FTZ R173, R183, UR30 ;  /* 0x0000001eb7ad7c20 */ /* 0x000fe20008410000 */
[----:B------:R-:W3:Y:S01]  /*ac50*/  @P2 LDC R5, c[0x0][0x44c] ;  /* 0x00011300ff052b82 */ /* 0x000ee20000000800 */
[----:B------:R-:W-:Y:S01]  /*ac60*/  UIADD3 UR6, UR25, 0x22840, URZ ;  /* 0x0002284019067890 */ /* 0x000fe2000fffe03f */
[----:B------:R-:W-:Y:S01]  /*ac70*/  FMUL.FTZ R12, R152, UR30 ;  /* 0x0000001e980c7c20 */ /* 0x000fe20008410000 */
[----:B------:R-:W-:Y:S01]  /*ac80*/  FMUL.FTZ R13, R153, UR30 ;  /* 0x0000001e990d7c20 */ /* 0x000fe20008410000 */
[----:B------:R-:W-:Y:S01]  /*ac90*/  FMUL.FTZ R11, R155, UR30 ;  /* 0x0000001e9b0b7c20 */ /* 0x000fe20008410000 */
[----:B------:R-:W-:Y:S01]  /*aca0*/  FMUL.FTZ R14, R158, UR30 ;  /* 0x0000001e9e0e7c20 */ /* 0x000fe20008410000 */
        /* <DEDUP_REMOVED lines=16> */
[----:B------:R-:W-:Y:S01]  /*adb0*/  FMUL.FTZ R172, R182, UR30 ;  /* 0x0000001eb6ac7c20 */ /* 0x000fe20008410000 */
[----:B------:R-:W-:Y:S01]  /*adc0*/  FMUL.FTZ R171, R177, UR30 ;  /* 0x0000001eb1ab7c20 */ /* 0x000fe20008410000 */
[----:B---3--:R-:W-:-:S04]  /*add0*/  @P2 IMAD.HI.U32 R5, R192, R5, RZ ;  /* 0x00000005c0052227 */ /* 0x008fc800078e00ff */
        /* <DEDUP_REMOVED lines=17> */
[----:B------:R-:W-:Y:S01]  /*aef0*/  FMUL.FTZ R193, R197, UR30 ;  /* 0x0000001ec5c17c20 */ /* 0x000fe20008410000 */
[----:B------:R-:W-:Y:S01]  /*af00*/  FMUL.FTZ R187, R198, UR30 ;  /* 0x0000001ec6bb7c20 */ /* 0x000fe20008410000 */
[----:B------:R-:W-:-:S02]  /*af10*/  VIADD R5, R189, 0x1 ;  /* 0x00000001bd057836 */ /* 0x000fc40000000000 */
[----:B------:R-:W-:Y:S01]  /*af20*/  FMUL.FTZ R190, R199, UR30 ;  /* 0x0000001ec7be7c20 */ /* 0x000fe20008410000 */
[----:B------:R-:W-:Y:S01]  /*af30*/  LOP3.LUT P1, RZ, R16, 0x80000, RZ, 0xc0, !PT ;  /* 0x0008000010ff7812 */ /* 0x000fe2000782c0ff */
[----:B------:R-:W3:Y:S01]  /*af40*/  MUFU.TANH R12, R12 ;  /* 0x0000000c000c7308 */ /* 0x000ee20000002400 */
[----:B------:R-:W-:Y:S01]  /*af50*/  IMAD R4, R18, -0x2, R5 ;  /* 0xfffffffe12047824 */ /* 0x000fe200078e0205 */
[----:B------:R-:W-:Y:S01]  /*af60*/  SYNCS.ARRIVE.TRANS64.RED.A1T0 RZ, [UR6], RZ ;  /* 0x000000ffffff79a7 */ /* 0x000fe20008100406 */
[----:B------:R-:W-:-:S03]  /*af70*/  ULOP3.LUT UR6, URZ, UR28, URZ, 0x33, !UPT ;  /* 0x0000001c3f067292 */ /* 0x000fc6000f8e333f */
[----:B------:R-:W-:Y:S02]  /*af80*/  IADD3 R4, R4, -UR29, R17 ;  /* 0x8000001d04047c10 */ /* 0x000fe4000fffe011 */
[----:B------:R-:W4:Y:S03]  /*af90*/  MUFU.TANH R13, R13 ;  /* 0x0000000d000d7308 */ /* 0x000f260000002400 */
[C---:B------:R-:W-:Y:S02]  /*afa0*/  VIADD R198, R4.reuse, UR31 ;  /* 0x0000001f04c67c36 */ /* 0x040fe40008000000 */
[----:B------:R-:W-:Y:S02]  /*afb0*/  VIADD R197, R4, UR6 ;  /* 0x0000000604c57c36 */ /* 0x000fe40008000000 */
[----:B-1----:R-:W-:Y:S01]  /*afc0*/  IMAD.IADD R196, R198, 0x1, R214 ;  /* 0x00000001c6c47824 */ /* 0x002fe200078e02d6 */
[----:B------:R-:W1:Y:S01]  /*afd0*/  MUFU.TANH R10, R10 ;  /* 0x0000000a000a7308 */ /* 0x000e620000002400 */
[----:B------:R-:W-:-:S07]  /*afe0*/  IMAD.IADD R194, R214, 0x1, R197 ;  /* 0x00000001d6c27824 */ /* 0x000fce00078e02c5 */
        /* <DEDUP_REMOVED lines=46> */
[----:B------:R-:W-:Y:S01]  /*b2d0*/  IADD3 R195, R17, -UR29, R214 ;  /* 0x8000001d11c37c10 */ /* 0x000fe2000fffe0d6 */
        /* <DEDUP_REMOVED lines=11> */
.L_x_1947:
[----:B------:R-:W-:-:S05]  /*b390*/  IMAD.U32 R199, RZ, RZ, UR27 ;  /* 0x0000001bffc77e24 */ /* 0x000fca000f8e00ff */
[----:B------:R-:W-:-:S13]  /*b3a0*/  ISETP.NE.AND P1, PT, R199, 0x1, PT ;  /* 0x00000001c700780c */ /* 0x000fda0003f25270 */
[----:B------:R-:W1:Y:S02]  /*b3b0*/  @P1 LDC.64 R4, c[0x0][0x9e8] ;  /* 0x00027a00ff041b82 */ /* 0x000e640000000a00 */
[----:B-1----:R-:W-:-:S05]  /*b3c0*/  @P1 IMAD.HI.U32 R4, R195, R4, RZ ;  /* 0x00000004c3041227 */ /* 0x002fca00078e00ff */
[----:B------:R-:W-:-:S07]  /*b3d0*/  @P1 SHF.R.U32.HI R195, RZ, R5, R4 ;  /* 0x00000005ffc31219 */ /* 0x000fce0000011604 */
.L_x_1948:
[----:B------:R-:W-:Y:S05]  /*b3e0*/  BSYNC B0 ;  /* 0x0000000000007941 */ /* 0x000fea0003800000 */
.L_x_1946:
[----:B------:R-:W-:-:S04]  /*b3f0*/  IMAD R4, R18, -0x2, R189 ;  /* 0xfffffffe12047824 */ /* 0x000fc800078e02bd */
[----:B------:R-:W-:-:S05]  /*b400*/  IMAD R195, R195, R199, R4 ;  /* 0x000000c7c3c37224 */ /* 0x000fca00078e0204 */
[----:B------:R-:W-:Y:S02]  /*b410*/  VIADDMNMX R196, R195, R199, R196, PT ;  /* 0x000000c7c3c47246 */ /* 0x000fe400038001c4 */
[----:B------:R-:W-:-:S07]  /*b420*/  VIMNMX R194, R194, R195, !PT ;  /* 0x000000c3c2c27248 */ /* 0x000fce0007fe0100 */
.L_x_1945:
[C---:B------:R-:W-:Y:S01]  /*b430*/  ISETP.GE.AND P2, PT, R189.reuse, 0x1, PT ;  /* 0x00000001bd00780c */ /* 0x040fe20003f46270 */
[----:B------:R-:W1:Y:S01]  /*b440*/  SHFL.IDX PT, R192, R192, 0x1, 0x1c1f ;  /* 0x003c1f00c0c07f89 */ /* 0x000e6200000e0000 */
[----:B------:R-:W-:Y:S02]  /*b450*/  LOP3.LUT R16, R16, 0xfffbffff, RZ, 0xc0, !PT ;  /* 0xfffbffff10107812 */ /* 0x000fe400078ec0ff */
[C---:B------:R-:W-:Y:S02]  /*b460*/  ISETP.GE.AND P1, PT, R189.reuse, 0x2, PT ;  /* 0x00000002bd00780c */ /* 0x040fe40003f26270 */
[----:B------:R-:W-:Y:S02]  /*b470*/  ISETP.GT.AND P3, PT, R194, RZ, !P2 ;  /* 0x000000ffc200720c */ /* 0x000fe40005764270 */
[----:B------:R-:W-:Y:S02]  /*b480*/  ISETP.GE.AND P4, PT, R189, 0x9, PT ;  /* 0x00000009bd00780c */ /* 0x000fe40003f86270 */
[----:B------:R-:W-:-:S03]  /*b490*/  ISETP.LT.OR P3, PT, R196, 0x1, P3 ;  /* 0x00000001c400780c */ /* 0x000fc60001f61670 */
[----:B------:R-:W-:Y:S02]  /*b4a0*/  @P2 LOP3.LUT R16, R16, 0x40000, RZ, 0xfc, !PT ;  /* 0x0004000010102812 */ /* 0x000fe400078efcff */
[----:B------:R-:W-:Y:S02]  /*b4b0*/  ISETP.GT.AND P2, PT, R194, 0x1, !P1 ;  /* 0x00000001c200780c */ /* 0x000fe40004f44270 */
[----:B------:R-:W-:Y:S02]  /*b4c0*/  FSEL R195, R12, -INF , !P3 ;  /* 0xff8000000cc37808 */ /* 0x000fe40005800000 */
[----:B------:R-:W-:Y:S02]  /*b4d0*/  ISETP.LT.OR P2, PT, R196, 0x2, P2 ;  /* 0x00000002c400780c */ /* 0x000fe40001741670 */
[----:B------:R-:W-:Y:S02]  /*b4e0*/  ISETP.GE.AND P3, PT, R189, 0xa, PT ;  /* 0x0000000abd00780c */ /* 0x000fe40003f66270 */
[----:B------:R-:W-:-:S02]  /*b4f0*/  LOP3.LUT R16, R16, 0xfffffffd, RZ, 0xc0, !PT ;  /* 0xfffffffd10107812 */ /* 0x000fc400078ec0ff */
[----:B------:R-:W-:Y:S01]  /*b500*/  FSEL R13, R13, -INF , !P2 ;  /* 0xff8000000d0d7808 */ /* 0x000fe20005000000 */
[--C-:B-1----:R-:W-:Y:S01]  /*b510*/  IMAD.IADD R198, R198, 0x1, R192.reuse ;  /* 0x00000001c6c67824 */ /* 0x102fe200078e02c0 */
[----:B------:R-:W-:Y:S01]  /*b520*/  ISETP.GT.AND P2, PT, R194, 0x8, !P4 ;  /* 0x00000008c200780c */ /* 0x000fe20006744270 */
[----:B------:R-:W-:Y:S01]  /*b530*/  IMAD.IADD R197, R197, 0x1, R192 ;  /* 0x00000001c5c57824 */ /* 0x000fe200078e02c0 */
[----:B------:R-:W-:Y:S02]  /*b540*/  @P4 LOP3.LUT R16, R16, 0x2, RZ, 0xfc, !PT ;  /* 0x0000000210104812 */ /* 0x000fe400078efcff */
[----:B------:R-:W-:Y:S02]  /*b550*/  ISETP.LT.OR P2, PT, R196, 0x9, P2 ;  /* 0x00000009c400780c */ /* 0x000fe40001741670 */
[----:B------:R-:W-:Y:S02]  /*b560*/  LOP3.LUT R16, R16, 0xfffffffb, RZ, 0xc0, !PT ;  /* 0xfffffffb10107812 */ /* 0x000fe400078ec0ff */
[----:B0-----:R-:W-:-:S02]  /*b570*/  FSEL R20, R20, -INF , !P2 ;  /* 0xff80000014147808 */ /* 0x001fc40005000000 */
[----:B------:R-:W-:Y:S02]  /*b580*/  @P3 LOP3.LUT R16, R16, 0x4, RZ, 0xfc, !PT ;  /* 0x0000000410103812 */ /* 0x000fe400078efcff */
[----:B------:R-:W-:Y:S02]  /*b590*/  ISETP.GT.AND P2, PT, R194, 0x9, !P3 ;  /* 0x00000009c200780c */ /* 0x000fe40005f44270 */
[----:B------:R-:W-:Y:S02]  /*b5a0*/  ISETP.GE.AND P3, PT, R189, 0x11, PT ;  /* 0x00000011bd00780c */ /* 0x000fe40003f66270 */
[----:B------:R-:W-:Y:S02]  /*b5b0*/  ISETP.LT.OR P2, PT, R196, 0xa, P2 ;  /* 0x0000000ac400780c */ /* 0x000fe40001741670 */
[----:B------:R-:W-:Y:S02]  /*b5c0*/  LOP3.LUT R16, R16, 0xfffffff7, RZ, 0xc0, !PT ;  /* 0xfffffff710107812 */ /* 0x000fe400078ec0ff */
        /* <DEDUP_REMOVED lines=113> */
[----:B------:R-:W-:Y:S01]  /*bce0*/  IADD3 R199, R17, -UR29, R192 ;  /* 0x8000001d11c77c10 */ /* 0x000fe2000fffe0c0 */
        /* <DEDUP_REMOVED lines=11> */
.L_x_1951:
[----:B------:R-:W-:-:S05]  /*bda0*/  IMAD.U32 R12, RZ, RZ, UR27 ;  /* 0x0000001bff0c7e24 */ /* 0x000fca000f8e00ff */
[----:B------:R-:W-:-:S13]  /*bdb0*/  ISETP.NE.AND P6, PT, R12, 0x1, PT ;  /* 0x000000010c00780c */ /* 0x000fda0003fc5270 */
[----:B------:R-:W0:Y:S02]  /*bdc0*/  @P6 LDC.64 R4, c[0x0][0x9e8] ;  /* 0x00027a00ff046b82 */ /* 0x000e240000000a00 */
[----:B0-----:R-:W-:-:S05]  /*bdd0*/  @P6 IMAD.HI.U32 R4, R199, R4, RZ ;  /* 0x00000004c7046227 */ /* 0x001fca00078e00ff */
[----:B------:R-:W-:-:S07]  /*bde0*/  @P6 SHF.R.U32.HI R199, RZ, R5, R4 ;  /* 0x00000005ffc76219 */ /* 0x000fce0000011604 */
.L_x_1952:
[----:B------:R-:W-:Y:S05]  /*bdf0*/  BSYNC B0 ;  /* 0x0000000000007941 */ /* 0x000fea0003800000 */
.L_x_1950:
[----:B------:R-:W-:-:S04]  /*be00*/  IMAD R189, R18, -0x2, R189 ;  /* 0xfffffffe12bd7824 */ /* 0x000fc800078e02bd */
[----:B------:R-:W-:-:S05]  /*be10*/  IMAD R199, R199, R12, R189 ;  /* 0x0000000cc7c77224 */ /* 0x000fca00078e02bd */
[----:B------:R-:W-:Y:S02]  /*be20*/  VIADDMNMX R198, R199, R12, R198, PT ;  /* 0x0000000cc7c67246 */ /* 0x000fe400038001c6 */
[----:B------:R-:W-:-:S07]  /*be30*/  VIMNMX R197, R197, R199, !PT ;  /* 0x000000c7c5c57248 */ /* 0x000fce0007fe0100 */
.L_x_1949:
        /* <DEDUP_REMOVED lines=95> */
[----:B------:R-:W-:Y:S01]  /*c430*/  FSEL R187, R187, -INF , !P5 ;  /* 0xff800000bbbb7808 */ /* 0x000fe20006800000 */
[----:B------:R-:W-:Y:S01]  /*c440*/  FMUL.FTZ R12, R4, UR14 ;  /* 0x0000000e040c7c20 */ /* 0x000fe20008410000 */
        /* <DEDUP_REMOVED lines=17> */
[C---:B------:R-:W-:Y:S02]  /*c560*/  ISETP.GT.AND P1, PT, R197.reuse, RZ, !P6 ;  /* 0x000000ffc500720c */ /* 0x040fe40007724270 */
[----:B------:R-:W-:Y:S02]  /*c570*/  LOP3.LUT P6, RZ, R16, 0x1, RZ, 0xc0, !PT ;  /* 0x0000000110ff7812 */ /* 0x000fe400078cc0ff */
[----:B------:R-:W-:Y:S02]  /*c580*/  ISETP.LT.OR P1, PT, R198, 0x1, P1 ;  /* 0x00000001c600780c */ /* 0x000fe40000f21670 */
[----:B------:R-:W-:Y:S02]  /*c590*/  ISETP.GT.AND P2, PT, R197, 0x59, !P6 ;  /* 0x00000059c500780c */ /* 0x000fe40007744270 */
[----:B------:R-:W-:-:S02]  /*c5a0*/  FSEL R10, R10, -INF , !P1 ;  /* 0xff8000000a0a7808 */ /* 0x000fc40004800000 */
[----:B------:R-:W-:Y:S02]  /*c5b0*/  FSETP.NEU.FTZ.AND P1, PT, R4, -INF , PT ;  /* 0xff8000000400780b */ /* 0x000fe40003f3d000 */
[----:B------:R-:W-:Y:S02]  /*c5c0*/  FMNMX.FTZ R192, R10, R9, !PT ;  /* 0x000000090ac07209 */ /* 0x000fe40007810000 */
[----:B------:R-:W-:Y:S02]  /*c5d0*/  FSEL R12, R12, RZ, P1 ;  /* 0x000000ff0c0c7208 */ /* 0x000fe40000800000 */
[----:B------:R-:W-:Y:S02]  /*c5e0*/  FMNMX.FTZ R5, R11, R192, !PT ;  /* 0x000000c00b057209 */ /* 0x000fe40007810000 */
[----:B------:R-:W-:Y:S01]  /*c5f0*/  ISETP.LT.OR P2, PT, R198, 0x5a, P2 ;  /* 0x0000005ac600780c */ /* 0x000fe20001741670 */
[--C-:B------:R-:W-:Y:S01]  /*c600*/  FFMA.FTZ R189, R195, UR14, -R12.reuse ;  /* 0x0000000ec3bd7c23 */ /* 0x100fe2000801080c */
[----:B------:R-:W-:Y:S01]  /*c610*/  FMNMX.FTZ R194, R14, R5, !PT ;  /* 0x000000050ec27209 */ /* 0x000fe20007810000 */
[--C-:B------:R-:W-:Y:S01]  /*c620*/  FFMA.FTZ R195, R13, UR14, -R12.reuse ;  /* 0x0000000e0dc37c23 */ /* 0x100fe2000801080c */
[--C-:B------:R-:W-:Y:S01]  /*c630*/  FFMA.FTZ R13, R20, UR14, -R12.reuse ;  /* 0x0000000e140d7c23 */ /* 0x100fe2000801080c */
[--C-:B------:R-:W-:Y:S01]  /*c640*/  FFMA.FTZ R196, R21, UR14, -R12.reuse ;  /* 0x0000000e15c47c23 */ /* 0x100fe2000801080c */
[----:B------:R-:W-:Y:S01]  /*c650*/  FMNMX.FTZ R5, R15, R194, !PT ;  /* 0x000000c20f057209 */ /* 0x000fe20007810000 */
[--C-:B------:R-:W-:Y:S01]  /*c660*/  FFMA.FTZ R21, R154, UR14, -R12.reuse ;  /* 0x0000000e9a157c23 */ /* 0x100fe2000801080c */
[----:B------:R-:W-:Y:S01]  /*c670*/  FSEL R190, R190, -INF , !P2 ;  /* 0xff800000bebe7808 */ /* 0x000fe20005000000 */
[----:B------:R0:W-:Y:S01]  /*c680*/  MUFU.EX2 R192, R195 ;  /* 0x000000c300c07308 */ /* 0x0001e20000000800 */
[----:B------:R-:W-:Y:S01]  /*c690*/  FMNMX.FTZ R20, R152, R5, !PT ;  /* 0x0000000598147209 */ /* 0x000fe20007810000 */
[----:B------:R-:W-:-:S03]  /*c6a0*/  FFMA.FTZ R158, R158, UR14, -R12 ;  /* 0x0000000e9e9e7c23 */ /* 0x000fc6000801080c */
[----:B------:R-:W-:-:S03]  /*c6b0*/  FMNMX.FTZ R5, R153, R20, !PT ;  /* 0x0000001499057209 */ /* 0x000fc60007810000 */
[----:B------:R-:W-:Y:S01]  /*c6c0*/  MUFU.EX2 R189, R189 ;  /* 0x000000bd00bd7308 */ /* 0x000fe20000000800 */
[----:B------:R-:W-:Y:S02]  /*c6d0*/  FMNMX.FTZ R194, R156, R5, !PT ;  /* 0x000000059cc27209 */ /* 0x000fe40007810000 */
[----:B0-----:R-:W-:Y:S02]  /*c6e0*/  FSEL R195, R4, RZ, P1 ;  /* 0x000000ff04c37208 */ /* 0x001fe40000800000 */
[----:B------:R-:W-:Y:S01]  /*c6f0*/  FMNMX.FTZ R5, R157, R194, !PT ;  /* 0x000000c29d057209 */ /* 0x000fe20007810000 */
[--C-:B------:R-:W-:Y:S01]  /*c700*/  FFMA.FTZ R194, R155, UR14, -R12.reuse ;  /* 0x0000000e9bc27c23 */ /* 0x100fe2000801080c */
[----:B------:R-:W-:Y:S01]  /*c710*/  FFMA.FTZ R155, R159, UR14, -R12 ;  /* 0x0000000e9f9b7c23 */ /* 0x000fe2000801080c */
[----:B------:R-:W-:Y:S01]  /*c720*/  FADD.FTZ R195, -R195, R8 ;  /* 0x00000008c3c37221 */ /* 0x000fe20000010100 */
[----:B------:R-:W-:Y:S01]  /*c730*/  FMNMX.FTZ R154, R160, R5, !PT ;  /* 0x00000005a09a7209 */ /* 0x000fe20007810000 */
[--C-:B------:R-:W-:Y:S01]  /*c740*/  FFMA.FTZ R159, R162, UR14, -R12.reuse ;  /* 0x0000000ea29f7c23 */ /* 0x100fe2000801080c */
[--C-:B------:R-:W-:Y:S01]  /*c750*/  FFMA.FTZ R162, R163, UR14, -R12.reuse ;  /* 0x0000000ea3a27c23 */ /* 0x100fe2000801080c */
[----:B------:R-:W-:Y:S01]  /*c760*/  FMUL.FTZ R8, R195, UR14 ;  /* 0x0000000ec3087c20 */ /* 0x000fe20008410000 */
[----:B------:R-:W-:Y:S01]  /*c770*/  FMNMX.FTZ R5, R161, R154, !PT ;  /* 0x0000009aa1057209 */ /* 0x000fe20007810000 */
[--C-:B------:R-:W-:Y:S01]  /*c780*/  FFMA.FTZ R163, R166, UR14, -R12.reuse ;  /* 0x0000000ea6a37c23 */ /* 0x100fe2000801080c */
[--C-:B------:R-:W-:Y:S01]  /*c790*/  FFMA.FTZ R166, R167, UR14, -R12.reuse ;  /* 0x0000000ea7a67c23 */ /* 0x100fe2000801080c */
[--C-:B------:R-:W-:Y:S01]  /*c7a0*/  FFMA.FTZ R167, R170, UR14, -R12.reuse ;  /* 0x0000000eaaa77c23 */ /* 0x100fe2000801080c */
[----:B------:R-:W-:Y:S01]  /*c7b0*/  FMNMX.FTZ R154, R164, R5, !PT ;  /* 0x00000005a49a7209 */ /* 0x000fe20007810000 */
[----:B------:R-:W0:Y:S01]  /*c7c0*/  MUFU.EX2 R8, R8 ;  /* 0x0000000800087308 */ /* 0x000e220000000800 */
        /* <DEDUP_REMOVED lines=15> */
[----:B------:R3:W4:Y:S01]  /*c8c0*/  MUFU.EX2 R20, R196 ;  /* 0x000000c400147308 */ /* 0x0007220000000800 */
[----:B------:R-:W-:Y:S01]  /*c8d0*/  FFMA.FTZ R191, R193, UR14, -R12 ;  /* 0x0000000ec1bf7c23 */ /* 0x000fe2000801080c */
[----:B0-----:R-:W-:Y:S01]  /*c8e0*/  FMUL.FTZ R24, R24, R8 ;  /* 0x0000000818187220 */ /* 0x001fe20000410000 */
[----:B------:R-:W-:Y:S01]  /*c8f0*/  FMNMX.FTZ R5, R173, R154, !PT ;  /* 0x0000009aad057209 */ /* 0x000fe20007810000 */
[-C--:B------:R-:W-:Y:S01]  /*c900*/  FMUL.FTZ R25, R25, R8.reuse ;  /* 0x0000000819197220 */ /* 0x080fe20000410000 */
[-C--:B------:R-:W-:Y:S01]  /*c910*/  FMUL.FTZ R28, R28, R8.reuse ;  /* 0x000000081c1c7220 */ /* 0x080fe20000410000 */
[-C--:B------:R-:W-:Y:S01]  /*c920*/  FMUL.FTZ R29, R29, R8.reuse ;  /* 0x000000081d1d7220 */ /* 0x080fe20000410000 */
[----:B------:R-:W-:Y:S01]  /*c930*/  FMNMX.FTZ R154, R176, R5, !PT ;  /* 0x00000005b09a7209 */ /* 0x000fe20007810000 */
[----:B------:R-:W0:Y:S01]  /*c940*/  MUFU.EX2 R21, R21 ;  /* 0x0000001500157308 */ /* 0x000e220000000800 */
[-C--:B------:R-:W-:Y:S01]  /*c950*/  FMUL.FTZ R32, R32, R8.reuse ;  /* 0x0000000820207220 */ /* 0x080fe20000410000 */
[----:B------:R-:W-:Y:S01]  /*c960*/  FMUL.FTZ R33, R33, R8 ;  /* 0x0000000821217220 */ /* 0x000fe20000410000 */
[----:B------:R-:W-:Y:S01]  /*c970*/  FMNMX.FTZ R5, R177, R154, !PT ;  /* 0x0000009ab1057209 */ /* 0x000fe20007810000 */
[-C--:B------:R-:W-:Y:S01]  /*c980*/  FMUL.FTZ R36, R36, R8.reuse ;  /* 0x0000000824247220 */ /* 0x080fe20000410000 */
[-C--:B------:R-:W-:Y:S01]  /*c990*/  FMUL.FTZ R37, R37, R8.reuse ;  /* 0x0000000825257220 */ /* 0x080fe20000410000 */
[-C--:B------:R-:W-:Y:S01]  /*c9a0*/  FMUL.FTZ R40, R40, R8.reuse ;  /* 0x0000000828287220 */ /* 0x080fe20000410000 */
[----:B------:R-:W-:Y:S01]  /*c9b0*/  FMNMX.FTZ R154, R180, R5, !PT ;  /* 0x00000005b49a7209 */ /* 0x000fe20007810000 */
[----:B------:R-:W5:Y:S01]  /*c9c0*/  MUFU.EX2 R194, R194 ;  /* 0x000000c200c27308 */ /* 0x000f620000000800 */
[-C--:B------:R-:W-:Y:S01]  /*c9d0*/  FMUL.FTZ R41, R41, R8.reuse ;  /* 0x0000000829297220 */ /* 0x080fe20000410000 */
[----:B------:R-:W-:Y:S01]  /*c9e0*/  FMUL.FTZ R44, R44, R8 ;  /* 0x000000082c2c7220 */ /* 0x000fe20000410000 */
[----:B------:R-:W-:Y:S01]  /*c9f0*/  FMNMX.FTZ R154, R181, R154, !PT ;  /* 0x0000009ab59a7209 */ /* 0x000fe20007810000 */
[-C--:B------:R-:W-:Y:S01]  /*ca00*/  FMUL.FTZ R45, R45, R8.reuse ;  /* 0x000000082d2d7220 */ /* 0x080fe20000410000 */
[-C--:B------:R-:W-:Y:S01]  /*ca10*/  FMUL.FTZ R48, R48, R8.reuse ;  /* 0x0000000830307220 */ /* 0x080fe20000410000 */
[----:B------:R-:W-:Y:S01]  /*ca20*/  FMUL.FTZ R49, R49, R8 ;  /* 0x0000000831317220 */ /* 0x000fe20000410000 */
[----:B------:R-:W-:Y:S01]  /*ca30*/  FMNMX.FTZ R5, R185, R154, !PT ;  /* 0x0000009ab9057209 */ /* 0x000fe20007810000 */
[----:B------:R-:W2:Y:S01]  /*ca40*/  MUFU.EX2 R158, R158 ;  /* 0x0000009e009e7308 */ /* 0x000ea20000000800 */
[-C--:B------:R-:W-:Y:S01]  /*ca50*/  FMUL.FTZ R52, R52, R8.reuse ;  /* 0x0000000834347220 */ /* 0x080fe20000410000 */
[-C--:B------:R-:W-:Y:S01]  /*ca60*/  FMUL.FTZ R53, R53, R8.reuse ;  /* 0x0000000835357220 */ /* 0x080fe20000410000 */
        /* <DEDUP_REMOVED lines=11> */
[-C--:B------:R-:W-:Y:S01]  /*cb20*/  FMUL.FTZ R69, R69, R8.reuse ;  /* 0x0000000845457220 */ /* 0x080fe20000410000 */
[-C--:B------:R-:W-:Y:S01]  /*cb30*/  FMUL.FTZ R72, R72, R8.reuse ;  /* 0x0000000848487220 */ /* 0x080fe20000410000 */
[----:B------:R-:W1:Y:S01]  /*cb40*/  SHFL.BFLY PT, R154, R5, 0x2, 0x1f ;  /* 0x0c401f00059a7f89 */ /* 0x000e6200000e0000 */
[----:B------:R-:W2:Y:S01]  /*cb50*/  MUFU.EX2 R159, R159 ;  /* 0x0000009f009f7308 */ /* 0x000ea20000000800 */
        /* <DEDUP_REMOVED lines=21> */
[----:B------:R-:W-:Y:S01]  /*ccb0*/  FMUL.FTZ R112, R112, R8 ;  /* 0x0000000870707220 */ /* 0x000fe20000410000 */
[----:B-1----:R-:W-:Y:S01]  /*ccc0*/  FMNMX.FTZ R154, R5, R154, !PT ;  /* 0x0000009a059a7209 */ /* 0x002fe20007810000 */
[----:B------:R-:W-:Y:S01]  /*ccd0*/  MUFU.EX2 R166, R166 ;  /* 0x000000a600a67308 */ /* 0x000fe20000000800 */
[-C--:B------:R-:W-:Y:S01]  /*cce0*/  FMUL.FTZ R113, R113, R8.reuse ;  /* 0x0000000871717220 */ /* 0x080fe20000410000 */
[-C--:B------:R-:W-:Y:S01]  /*ccf0*/  FMUL.FTZ R116, R116, R8.reuse ;  /* 0x0000000874747220 */ /* 0x080fe20000410000 */
[-C--:B------:R-:W-:Y:S01]  /*cd00*/  FMUL.FTZ R117, R117, R8.reuse ;  /* 0x0000000875757220 */ /* 0x080fe20000410000 */
[----:B------:R-:W1:Y:S01]  /*cd10*/  SHFL.BFLY PT, R5, R154, 0x1, 0x1f ;  /* 0x0c201f009a057f89 */ /* 0x000e6200000e0000 */
        /* <DEDUP_REMOVED lines=11> */
[----:B------:R-:W2:Y:S01]  /*cdd0*/  MUFU.EX2 R170, R170 ;  /* 0x000000aa00aa7308 */ /* 0x000ea20000000800 */
[-C--:B------:R-:W-:Y:S01]  /*cde0*/  FMUL.FTZ R140, R140, R8.reuse ;  /* 0x000000088c8c7220 */ /* 0x080fe20000410000 */
[-C--:B------:R-:W-:Y:S01]  /*cdf0*/  FMUL.FTZ R141, R141, R8.reuse ;  /* 0x000000088d8d7220 */ /* 0x080fe20000410000 */
[-C--:B------:R-:W-:Y:S01]  /*ce00*/  FMUL.FTZ R144, R144, R8.reuse ;  /* 0x0000000890907220 */ /* 0x080fe20000410000 */
[-C--:B------:R-:W-:Y:S01]  /*ce10*/  FMUL.FTZ R145, R145, R8.reuse ;  /* 0x0000000891917220 */ /* 0x080fe20000410000 */
[-C--:B------:R-:W-:Y:S01]  /*ce20*/  FMUL.FTZ R148, R148, R8.reuse ;  /* 0x0000000894947220 */ /* 0x080fe20000410000 */
[----:B------:R-:W-:-:S02]  /*ce30*/  FMUL.FTZ R149, R149, R8 ;  /* 0x0000000895957220 */ /* 0x000fc40000410000 */
[----:B------:R-:W-:Y:S01]  /*ce40*/  MUFU.EX2 R171, R171 ;  /* 0x000000ab00ab7308 */ /* 0x000fe20000000800 */
[----:B-1----:R-:W-:-:S04]  /*ce50*/  FMNMX.FTZ R5, R154, R5, !PT ;  /* 0x000000059a057209 */ /* 0x002fc80007810000 */
[C---:B------:R-:W-:Y:S01]  /*ce60*/  FSETP.NEU.FTZ.AND P1, PT, R5.reuse, -INF , PT ;  /* 0xff8000000500780b */ /* 0x040fe20003f3d000 */
[----:B------:R-:W-:Y:S02]  /*ce70*/  FMUL.FTZ R154, R5, UR14 ;  /* 0x0000000e059a7c20 */ /* 0x000fe40008410000 */
[----:B------:R-:W-:Y:S03]  /*ce80*/  MUFU.EX2 R174, R174 ;  /* 0x000000ae00ae7308 */ /* 0x000fe60000000800 */
[----:B------:R-:W-:-:S05]  /*ce90*/  FSEL R154, R154, RZ, P1 ;  /* 0x000000ff9a9a7208 */ /* 0x000fca0000800000 */
[----:B------:R-:W-:Y:S01]  /*cea0*/  MUFU.EX2 R175, R175 ;  /* 0x000000af00af7308 */ /* 0x000fe20000000800 */
[--C-:B------:R-:W-:Y:S01]  /*ceb0*/  FFMA.FTZ R193, R10, UR14, -R154.reuse ;  /* 0x0000000e0ac17c23 */ /* 0x100fe2000801089a */
[--C-:B------:R-:W-:Y:S01]  /*cec0*/  FFMA.FTZ R10, R11, UR14, -R154.reuse ;  /* 0x0000000e0b0a7c23 */ /* 0x100fe2000801089a */
[----:B------:R-:W-:Y:S01]  /*ced0*/  FFMA.FTZ R11, R8, R2, R189 ;  /* 0x00000002080b7223 */ /* 0x000fe200000100bd */
[--C-:B------:R-:W-:Y:S01]  /*cee0*/  FFMA.FTZ R12, R15, UR14, -R154.reuse ;  /* 0x0000000e0f0c7c23 */ /* 0x100fe2000801089a */
[--C-:B---3--:R-:W-:Y:S01]  /*cef0*/  FFMA.FTZ R196, R157, UR14, -R154.reuse ;  /* 0x0000000e9dc47c23 */ /* 0x108fe2000801089a */
        /* <DEDUP_REMOVED lines=9> */
[----:B----4-:R-:W-:Y:S01]  /*cf90*/  FADD.FTZ R2, R20, R195 ;  /* 0x000000c314027221 */ /* 0x010fe20000010000 */
[--C-:B------:R-:W-:Y:S01]  /*cfa0*/  FFMA.FTZ R195, R156, UR14, -R154.reuse ;  /* 0x0000000e9cc37c23 */ /* 0x100fe2000801089a */
[----:B------:R-:W-:Y:S01]  /*cfb0*/  FFMA.FTZ R169, R169, UR14, -R154 ;  /* 0x0000000ea9a97c23 */ /* 0x000fe2000801089a */
[----:B------:R-:W-:Y:S01]  /*cfc0*/  MUFU.EX2 R179, R179 ;  /* 0x000000b300b37308 */ /* 0x000fe20000000800 */
[----:B0-----:R-:W-:Y:S01]  /*cfd0*/  FADD.FTZ R15, R21, R2 ;  /* 0x00000002150f7221 */ /* 0x001fe20000010000 */
[--C-:B------:R-:W-:Y:S01]  /*cfe0*/  FFMA.FTZ R173, R173, UR14, -R154.reuse ;  /* 0x0000000eadad7c23 */ /* 0x100fe2000801089a */
[--C-:B------:R-:W-:Y:S01]  /*cff0*/  FFMA.FTZ R177, R177, UR14, -R154.reuse ;  /* 0x0000000eb1b17c23 */ /* 0x100fe2000801089a */
[--C-:B------:R-:W-:Y:S01]  /*d000*/  FFMA.FTZ R180, R180, UR14, -R154.reuse ;  /* 0x0000000eb4b47c23 */ /* 0x100fe2000801089a */
[----:B-----5:R-:W-:Y:S01]  /*d010*/  FADD.FTZ R15, R194, R15 ;  /* 0x0000000fc20f7221 */ /* 0x020fe20000010000 */
[--C-:B------:R-:W-:Y:S01]  /*d020*/  FFMA.FTZ R181, R181, UR14, -R154.reuse ;  /* 0x0000000eb5b57c23 */ /* 0x100fe2000801089a */
[--C-:B------:R-:W-:Y:S01]  /*d030*/  FFMA.FTZ R185, R185, UR14, -R154.reuse ;  /* 0x0000000eb9b97c23 */ /* 0x100fe2000801089a */
[----:B------:R-:W-:Y:S01]  /*d040*/  MUFU.EX2 R182, R182 ;  /* 0x000000b600b67308 */ /* 0x000fe20000000800 */
[----:B--2---:R-:W-:Y:S01]  /*d050*/  FADD.FTZ R2, R158, R15 ;  /* 0x0000000f9e027221 */ /* 0x004fe20000010000 */
[--C-:B------:R-:W-:Y:S01]  /*d060*/  FFMA.FTZ R15, R153, UR14, -R154.reuse ;  /* 0x0000000e990f7c23 */ /* 0x100fe2000801089a */
[--C-:B------:R-:W-:Y:S01]  /*d070*/  FFMA.FTZ R184, R184, UR14, -R154.reuse ;  /* 0x0000000eb8b87c23 */ /* 0x100fe2000801089a */
[----:B------:R-:W-:Y:S01]  /*d080*/  FFMA.FTZ R187, R187, UR14, -R154 ;  /* 0x0000000ebbbb7c23 */ /* 0x000fe2000801089a */
[----:B------:R-:W-:Y:S01]  /*d090*/  FADD.FTZ R2, R155, R2 ;  /* 0x000000029b027221 */ /* 0x000fe20000010000 */
[----:B------:R-:W-:Y:S01]  /*d0a0*/  FFMA.FTZ R190, R190, UR14, -R154 ;  /* 0x0000000ebebe7c23 */ /* 0x000fe2000801089a */
[----:B------:R-:W-:Y:S01]  /*d0b0*/  F2FP.BF16.F32.PACK_AB R156, R194, R21 ;  /* 0x00000015c29c723e */ /* 0x000fe200000010ff */
[----:B------:R-:W-:Y:S01]  /*d0c0*/  MUFU.EX2 R183, R183 ;  /* 0x000000b700b77308 */ /* 0x000fe20000000800 */
[----:B------:R-:W-:Y:S01]  /*d0d0*/  FADD.FTZ R153, R159, R2 ;  /* 0x000000029f997221 */ /* 0x000fe20000010000 */
[----:B------:R-:W-:-:S02]  /*d0e0*/  FSEL R2, R5, RZ, P1 ;  /* 0x000000ff05027208 */ /* 0x000fc40000800000 */
[----:B------:R-:W-:Y:S01]  /*d0f0*/  F2FP.BF16.F32.PACK_AB R164, R170, R167 ;  /* 0x000000a7aaa4723e */ /* 0x000fe200000010ff */
[----:B------:R-:W-:Y:S01]  /*d100*/  FADD.FTZ R152, R162, R153 ;  /* 0x00000099a2987221 */ /* 0x000fe20000010000 */
[----:B------:R-:W-:Y:S01]  /*d110*/  F2FP.BF16.F32.PACK_AB R158, R155, R158 ;  /* 0x0000009e9b9e723e */ /* 0x000fe200000010ff */
[----:B------:R-:W-:Y:S01]  /*d120*/  FADD.FTZ R2, -R2, R9 ;  /* 0x0000000902027221 */ /* 0x000fe20000010100 */
[----:B------:R-:W0:Y:S01]  /*d130*/  MUFU.EX2 R186, R186 ;  /* 0x000000ba00ba7308 */ /* 0x000e220000000800 */
[----:B------:R-:W-:-:S04]  /*d140*/  FADD.FTZ R153, R163, R152 ;  /* 0x00000098a3997221 */ /* 0x000fc80000010000 */
[----:B------:R-:W-:Y:S01]  /*d150*/  FADD.FTZ R152, R166, R153 ;  /* 0x00000099a6987221 */ /* 0x000fe20000010000 */
[----:B------:R-:W-:Y:S02]  /*d160*/  FFMA.FTZ R153, R172, UR14, -R154 ;  /* 0x0000000eac997c23 */ /* 0x000fe4000801089a */
[----:B------:R-:W2:Y:S01]  /*d170*/  MUFU.EX2 R188, R188 ;  /* 0x000000bc00bc7308 */ /* 0x000ea20000000800 */
[----:B------:R-:W-:-:S04]  /*d180*/  FADD.FTZ R9, R167, R152 ;  /* 0x00000098a7097221 */ /* 0x000fc80000010000 */
[----:B------:R-:W-:Y:S01]  /*d190*/  FADD.FTZ R152, R170, R9 ;  /* 0x00000009aa987221 */ /* 0x000fe20000010000 */
[----:B------:R-:W-:Y:S01]  /*d1a0*/  FFMA.FTZ R9, R168, UR14, -R154 ;  /* 0x0000000ea8097c23 */ /* 0x000fe2000801089a */
[----:B-1----:R-:W-:Y:S01]  /*d1b0*/  F2FP.BF16.F32.PACK_AB R168, R178, R175 ;  /* 0x000000afb2a8723e */ /* 0x002fe200000010ff */
[----:B------:R-:W-:Y:S01]  /*d1c0*/  MUFU.EX2 R193, R193 ;  /* 0x000000c100c17308 */ /* 0x000fe20000000800 */
[----:B------:R-:W-:Y:S01]  /*d1d0*/  FADD.FTZ R157, R171, R152 ;  /* 0x00000098ab9d7221 */ /* 0x000fe20000010000 */
[----:B0-----:R-:W-:Y:S02]  /*d1e0*/  F2FP.BF16.F32.PACK_AB R172, R186, R183 ;  /* 0x000000b7baac723e */ /* 0x001fe400000010ff */
[----:B------:R-:W-:Y:S01]  /*d1f0*/  F2FP.BF16.F32.PACK_AB R170, R182, R179 ;  /* 0x000000b3b6aa723e */ /* 0x000fe200000010ff */
[----:B------:R-:W-:Y:S01]  /*d200*/  FADD.FTZ R152, R174, R157 ;  /* 0x0000009dae987221 */ /* 0x000fe20000010000 */
[----:B------:R-:W-:Y:S01]  /*d210*/  FFMA.FTZ R157, R176, UR14, -R154 ;  /* 0x0000000eb09d7c23 */ /* 0x000fe2000801089a */
[----:B------:R-:W-:Y:S01]  /*d220*/  F2FP.BF16.F32.PACK_AB R154, R20, R13 ;  /* 0x0000000d149a723e */ /* 0x000fe200000010ff */
[----:B------:R-:W-:Y:S01]  /*d230*/  MUFU.EX2 R10, R10 ;  /* 0x0000000a000a7308 */ /* 0x000fe20000000800 */
[----:B------:R-:W-:-:S04]  /*d240*/  FADD.FTZ R199, R175, R152 ;  /* 0x00000098afc77221 */ /* 0x000fc80000010000 */
[----:B------:R-:W-:Y:S01]  /*d250*/  FADD.FTZ R152, R178, R199 ;  /* 0x000000c7b2987221 */ /* 0x000fe20000010000 */
[----:B------:R-:W-:Y:S02]  /*d260*/  FMUL.FTZ R178, R2, UR14 ;  /* 0x0000000e02b27c20 */ /* 0x000fe40008410000 */
[----:B------:R-:W-:Y:S01]  /*d270*/  MUFU.EX2 R11, R11 ;  /* 0x0000000b000b7308 */ /* 0x000fe20000000800 */
[----:B------:R-:W-:Y:S01]  /*d280*/  FADD.FTZ R199, R179, R152 ;  /* 0x00000098b3c77221 */ /* 0x000fe20000010000 */
[----:B------:R-:W-:-:S03]  /*d290*/  F2FP.BF16.F32.PACK_AB R152, R192, R189 ;  /* 0x000000bdc098723e */ /* 0x000fc600000010ff */
[----:B------:R-:W-:-:S03]  /*d2a0*/  FADD.FTZ R20, R182, R199 ;  /* 0x000000c7b6147221 */ /* 0x000fc60000010000 */
[----:B------:R-:W0:Y:S01]  /*d2b0*/  MUFU.EX2 R178, R178 ;  /* 0x000000b200b27308 */ /* 0x000e220000000800 */
[----:B------:R-:W-:-:S04]  /*d2c0*/  FADD.FTZ R21, R183, R20 ;  /* 0x00000014b7157221 */ /* 0x000fc80000010000 */
[----:B------:R-:W-:-:S03]  /*d2d0*/  FADD.FTZ R21, R186, R21 ;  /* 0x00000015ba157221 */ /* 0x000fc60000010000 */
[----:B------:R-:W1:Y:S01]  /*d2e0*/  MUFU.EX2 R12, R12 ;  /* 0x0000000c000c7308 */ /* 0x000e620000000800 */
[----:B--2---:R-:W-:-:S07]  /*d2f0*/  FADD.FTZ R2, R188, R21 ;  /* 0x00000015bc027221 */ /* 0x004fce0000010000 */
[----:B------:R-:W2:Y:S01]  /*d300*/  MUFU.EX2 R14, R14 ;  /* 0x0000000e000e7308 */ /* 0x000ea20000000800 */
        /* <DEDUP_REMOVED lines=9> */
[----:B-1----:R-:W-:Y:S01]  /*d3a0*/  F2FP.BF16.F32.PACK_AB R155, R12, R11 ;  /* 0x0000000b0c9b723e */ /* 0x002fe200000010ff */
[-C--:B------:R-:W-:Y:S01]  /*d3b0*/  FMUL.FTZ R35, R35, R178.reuse ;  /* 0x000000b223237220 */ /* 0x080fe20000410000 */
[-C--:B------:R-:W-:Y:S01]  /*d3c0*/  FMUL.FTZ R38, R38, R178.reuse ;  /* 0x000000b226267220 */ /* 0x080fe20000410000 */
[----:B------:R-:W-:Y:S01]  /*d3d0*/  FADD.FTZ R21, R12, R21 ;  /* 0x000000150c157221 */ /* 0x000fe20000010000 */
[-C--:B------:R-:W-:Y:S01]  /*d3e0*/  FMUL.FTZ R39, R39, R178.reuse ;  /* 0x000000b227277220 */ /* 0x080fe20000410000 */
[-C--:B------:R-:W-:Y:S01]  /*d3f0*/  FMUL.FTZ R42, R42, R178.reuse ;  /* 0x000000b22a2a7220 */ /* 0x080fe20000410000 */
[----:B------:R-:W1:Y:S01]  /*d400*/  MUFU.EX2 R195, R195 ;  /* 0x000000c300c37308 */ /* 0x000e620000000800 */
[----:B--2---:R-:W-:Y:S01]  /*d410*/  FADD.FTZ R186, R14, R21 ;  /* 0x000000150eba7221 */ /* 0x004fe20000010000 */
[-C--:B------:R-:W-:Y:S01]  /*d420*/  FMUL.FTZ R43, R43, R178.reuse ;  /* 0x000000b22b2b7220 */ /* 0x080fe20000410000 */
        /* <DEDUP_REMOVED lines=21> */
[----:B------:R1:W3:Y:S01]  /*d580*/  MUFU.EX2 R161, R160 ;  /* 0x000000a000a17308 */ /* 0x0002e20000000800 */
        /* <DEDUP_REMOVED lines=8> */
[----:B-1----:R-:W-:Y:S01]  /*d610*/  F2FP.BF16.F32.PACK_AB R160, R162, R159 ;  /* 0x0000009fa2a0723e */ /* 0x002fe200000010ff */
[-C--:B------:R-:W-:Y:S01]  /*d620*/  FMUL.FTZ R91, R91, R178.reuse ;  /* 0x000000b25b5b7220 */ /* 0x080fe20000410000 */
[----:B------:R-:W-:Y:S01]  /*d630*/  F2FP.BF16.F32.PACK_AB R162, R166, R163 ;  /* 0x000000a3a6a2723e */ /* 0x000fe200000010ff */
[-C--:B------:R-:W-:Y:S01]  /*d640*/  FMUL.FTZ R94, R94, R178.reuse ;  /* 0x000000b25e5e7220 */ /* 0x080fe20000410000 */
[----:B------:R-:W-:Y:S01]  /*d650*/  F2FP.BF16.F32.PACK_AB R166, R174, R171 ;  /* 0x000000abaea6723e */ /* 0x000fe200000010ff */
[----:B------:R-:W-:Y:S01]  /*d660*/  FMUL.FTZ R95, R95, R178 ;  /* 0x000000b25f5f7220 */ /* 0x000fe20000410000 */
[----:B------:R-:W-:Y:S01]  /*d670*/  F2FP.BF16.F32.PACK_AB R174, R191, R188 ;  /* 0x000000bcbfae723e */ /* 0x000fe200000010ff */
[----:B------:R-:W1:Y:S01]  /*d680*/  MUFU.EX2 R13, R197 ;  /* 0x000000c5000d7308 */ /* 0x000e620000000800 */
[C---:B0-----:R-:W-:Y:S01]  /*d690*/  FADD.FTZ R188, R196.reuse, R21 ;  /* 0x00000015c4bc7221 */ /* 0x041fe20000010000 */
[----:B------:R-:W-:Y:S01]  /*d6a0*/  F2FP.BF16.F32.PACK_AB R159, R196, R195 ;  /* 0x000000c3c49f723e */ /* 0x000fe200000010ff */
[-C--:B------:R-:W-:Y:S01]  /*d6b0*/  FMUL.FTZ R98, R98, R178.reuse ;  /* 0x000000b262627220 */ /* 0x080fe20000410000 */
[-C--:B------:R-:W-:Y:S01]  /*d6c0*/  FMUL.FTZ R99, R99, R178.reuse ;  /* 0x000000b263637220 */ /* 0x080fe20000410000 */
[----:B---3--:R-:W-:Y:S01]  /*d6d0*/  FADD.FTZ R21, R161, R188 ;  /* 0x000000bca1157221 */ /* 0x008fe20000010000 */
[-C--:B------:R-:W-:Y:S01]  /*d6e0*/  FMUL.FTZ R102, R102, R178.reuse ;  /* 0x000000b266667220 */ /* 0x080fe20000410000 */
[-C--:B------:R-:W-:Y:S01]  /*d6f0*/  FMUL.FTZ R103, R103, R178.reuse ;  /* 0x000000b267677220 */ /* 0x080fe20000410000 */
        /* <DEDUP_REMOVED lines=35> */
[----:B0-----:R-:W-:Y:S01]  /*d930*/  F2FP.BF16.F32.PACK_AB R153, R10, R193 ;  /* 0x000000c10a99723e */ /* 0x001fe200000010ff */
[----:B------:R-:W-:-:S04]  /*d940*/  FMUL.FTZ R151, R151, R178 ;  /* 0x000000b297977220 */ /* 0x000fc80000410000 */
[----:B------:R0:W1:Y:S08]  /*d950*/  MUFU.EX2 R169, R157 ;  /* 0x0000009d00a97308 */ /* 0x0000700000000800 */
[----:B------:R-:W4:Y:S01]  /*d960*/  MUFU.EX2 R186, R177 ;  /* 0x000000b100ba7308 */ /* 0x000f220000000800 */
[----:B0-----:R-:W-:-:S07]  /*d970*/  F2FP.BF16.F32.PACK_AB R157, R15, R14 ;  /* 0x0000000e0f9d723e */ /* 0x001fce00000010ff */
[----:B------:R0:W5:Y:S08]  /*d980*/  MUFU.EX2 R171, R180 ;  /* 0x000000b400ab7308 */ /* 0x0001700000000800 */
[----:B------:R-:W5:Y:S01]  /*d990*/  MUFU.EX2 R188, R181 ;  /* 0x000000b500bc7308 */ /* 0x000f620000000800 */
[----:B0-----:R-:W-:-:S04]  /*d9a0*/  FADD.FTZ R180, R182, R21 ;  /* 0x00000015b6b47221 */ /* 0x001fc80000010000 */
[----:B---3--:R-:W-:Y:S01]  /*d9b0*/  FADD.FTZ R21, R167, R180 ;  /* 0x000000b4a7157221 */ /* 0x008fe20000010000 */
[C---:B--2---:R-:W-:Y:S02]  /*d9c0*/  F2FP.BF16.F32.PACK_AB R167, R0.reuse, R167 ;  /* 0x000000a700a7723e */ /* 0x044fe400000010ff */
[----:B------:R-:W0:Y:S01]  /*d9d0*/  MUFU.EX2 R173, R185 ;  /* 0x000000b900ad7308 */ /* 0x000e220000000800 */
[----:B------:R-:W-:-:S04]  /*d9e0*/  FADD.FTZ R180, R0, R21 ;  /* 0x0000001500b47221 */ /* 0x000fc80000010000 */
[----:B-1----:R-:W-:Y:S01]  /*d9f0*/  FADD.FTZ R21, R169, R180 ;  /* 0x000000b4a9157221 */ /* 0x002fe20000010000 */
[C---:B----4-:R-:W-:Y:S02]  /*da00*/  F2FP.BF16.F32.PACK_AB R169, R186.reuse, R169 ;  /* 0x000000a9baa9723e */ /* 0x050fe400000010ff */
[----:B------:R-:W1:Y:S01]  /*da10*/  MUFU.EX2 R184, R184 ;  /* 0x000000b800b87308 */ /* 0x000e620000000800 */
[----:B------:R-:W-:-:S04]  /*da20*/  FADD.FTZ R180, R186, R21 ;  /* 0x00000015bab47221 */ /* 0x000fc80000010000 */
[----:B-----5:R-:W-:Y:S01]  /*da30*/  FADD.FTZ R21, R171, R180 ;  /* 0x000000b4ab157221 */ /* 0x020fe20000010000 */
[C---:B------:R-:W-:Y:S02]  /*da40*/  F2FP.BF16.F32.PACK_AB R171, R188.reuse, R171 ;  /* 0x000000abbcab723e */ /* 0x040fe400000010ff */
[----:B------:R-:W2:Y:S01]  /*da50*/  MUFU.EX2 R175, R187 ;  /* 0x000000bb00af7308 */ /* 0x000ea20000000800 */
[----:B------:R-:W-:-:S04]  /*da60*/  FADD.FTZ R180, R188, R21 ;  /* 0x00000015bcb47221 */ /* 0x000fc80000010000 */
[----:B0-----:R-:W-:-:S03]  /*da70*/  FADD.FTZ R11, R173, R180 ;  /* 0x000000b4ad0b7221 */ /* 0x001fc60000010000 */
        /* <DEDUP_REMOVED lines=8> */
.L_x_1953:
[----:B------:R0:W1:Y:S01]  /*db00*/  SYNCS.PHASECHK.TRANS64.TRYWAIT P1, [UR25+0x22850], R7 ;  /* 0x02285007ff0075a7 */ /* 0x0000620008020159 */
[----:B------:R-:W-:Y:S05]  /*db10*/  @!P0 BRA `(.L_x_1954) ;  /* 0x0000000000048947 */ /* 0x000fea0003800000 */
[----:B------:R-:W-:Y:S01]  /*db20*/  BPT.TRAP 0x1 ;  /* 0x000000040000795c */ /* 0x000fe20000300000 */
.L_x_1954:
[----:B------:R-:W-:Y:S01]  /*db30*/  VIADD R8, R215, 0x8 ;  /* 0x00000008d7087836 */ /* 0x000fe20000000000 */
[----:B-1----:R-:W-:Y:S06]  /*db40*/  @P1 BRA `(.L_x_1955) ;  /* 0x0000000000081947 */ /* 0x002fec0003800000 */
[----:B------:R-:W1:Y:S02]  /*db50*/  SYNCS.PHASECHK.TRANS64.TRYWAIT P1, [UR25+0x22850], R7 ;  /* 0x02285007ff0075a7 */ /* 0x000e640008020159 */
[----:B-1----:R-:W-:Y:S05]  /*db60*/  @!P1 BRA `(.L_x_1956) ;  /* 0x0000007800e09947 */ /* 0x002fea0003800000 */
.L_x_1955:
        /* <DEDUP_REMOVED lines=39> */
.L_x_1957:
[----:B------:R-:W-:Y:S01]  /*dde0*/  UIADD3 UR25, UR25, 0x22860, URZ ;  /* 0x0002286019197890 */ /* 0x000fe2000fffe03f */
[C---:B------:R-:W-:Y:S01]  /*ddf0*/  ISETP.GT.AND P1, PT, R6.reuse, UR44, PT ;  /* 0x0000002c06007c0c */ /* 0x040fe2000bf24270 */
[----:B------:R-:W-:Y:S02]  /*de00*/  VIADD R6, R6, 0xffffffff ;  /* 0xffffffff06067836 */ /* 0x000fe40000000000 */
[----:B------:R-:W-:Y:S01]  /*de10*/  UPRMT UR25, UR24, 0x654, UR25 ;  /* 0x0000065418197896 */ /* 0x000fe20008000019 */
[----:B------:R-:W-:Y:S02]  /*de20*/  IMAD.MOV.U32 R9, RZ, RZ, R5 ;  /* 0x000000ffff097224 */ /* 0x000fe400078e0005 */
[----:B------:R-:W-:-:S06]  /*de30*/  IMAD.MOV.U32 R8, RZ, RZ, R4 ;  /* 0x000000ffff087224 */ /* 0x000fcc00078e0004 */
[----:B------:R-:W-:Y:S01]  /*de40*/  SYNCS.ARRIVE.TRANS64.RED.A1T0 RZ, [UR25], RZ ;  /* 0x000000ffffff79a7 */ /* 0x000fe20008100419 */
[----:B------:R-:W-:Y:S05]  /*de50*/  @P1 BRA `(.L_x_1958) ;  /* 0xffffffc800941947 */ /* 0x000fea000383ffff */
.L_x_1939:
[----:B01----:R-:W0:Y:S01]  /*de60*/  SHFL.BFLY PT, R7, R2, 0x2, 0x1f ;  /* 0x0c401f0002077f89 */ /* 0x003e2200000e0000 */
[----:B------:R-:W-:Y:S01]  /*de70*/  IMAD.MOV.U32 R8, RZ, RZ, RZ ;  /* 0x000000ffff087224 */ /* 0x000fe200078e00ff */
[----:B------:R-:W-:Y:S01]  /*de80*/  UIADD3 UR38, UR38, 0x1, URZ ;  /* 0x0000000126267890 */ /* 0x000fe2000fffe03f */
[----:B------:R2:W-:Y:S06]  /*de90*/  BAR.ARV R3, 0x100 ;  /* 0x000400030000751d */ /* 0x0005ec0000002000 */
[----:B------:R-:W-:Y:S02]  /*dea0*/  UISETP.NE.AND UP0, UPT, UR38, 0x2, UPT ;  /* 0x000000022600788c */ /* 0x000fe4000bf05270 */
[----:B------:R-:W-:Y:S06]  /*deb0*/  BAR.ARV 0x8, 0x180 ;  /* 0x0206000000007b1d */ /* 0x000fec0000002000 */
[----:B--2---:R-:W-:Y:S01]  /*dec0*/  IMAD.MOV.U32 R3, RZ, RZ, -0x800000 ;  /* 0xff800000ff037424 */ /* 0x004fe200078e00ff */
[----:B------:R-:W-:Y:S01]  /*ded0*/  USEL UR4, URZ, 0x1, UP0 ;  /* 0x000000013f047887 */ /* 0x000fe20008000000 */
[----:B------:R-:W1:Y:S01]  /*dee0*/  SHFL.BFLY PT, R9, R0, 0x2, 0x1f ;  /* 0x0c401f0000097f89 */ /* 0x000e6200000e0000 */
[----:B------:R-:W-:Y:S01]  /*def0*/  PLOP3.LUT P0, PT, PT, PT, PT, 0x8, 0x0 ;  /* 0x000000000000781c */ /* 0x000fe20003f0e170 */
[----:B------:R-:W-:Y:S01]  /*df00*/  UIADD3 UR36, UR36, 0x1, URZ ;  /* 0x0000000124247890 */ /* 0x000fe2000fffe03f */
[----:B0-----:R-:W-:Y:S01]  /*df10*/  FADD.FTZ R7, R7, R2 ;  /* 0x0000000207077221 */ /* 0x001fe20000010000 */
[----:B------:R-:W-:Y:S01]  /*df20*/  IMAD.MOV.U32 R2, RZ, RZ, -0x800000 ;  /* 0xff800000ff027424 */ /* 0x000fe200078e00ff */
[----:B------:R-:W-:-:S02]  /*df30*/  USEL UR38, UR38, URZ, UP0 ;  /* 0x0000003f26267287 */ /* 0x000fc40008000000 */
[----:B------:R-:W-:Y:S01]  /*df40*/  ULOP3.LUT UR37, UR37, UR4, URZ, 0x3c, !UPT ;  /* 0x0000000425257292 */ /* 0x000fe2000f8e3c3f */
[----:B------:R-:W0:Y:S01]  /*df50*/  SHFL.BFLY PT, R6, R7, 0x1, 0x1f ;  /* 0x0c201f0007067f89 */ /* 0x000e2200000e0000 */
[----:B-1----:R-:W-:Y:S01]  /*df60*/  FADD.FTZ R9, R9, R0 ;  /* 0x0000000009097221 */ /* 0x002fe20000010000 */
[----:B------:R-:W-:Y:S02]  /*df70*/  IMAD.MOV.U32 R0, RZ, RZ, RZ ;  /* 0x000000ffff007224 */ /* 0x000fe400078e00ff */
[----:B0-----:R-:W-:Y:S01]  /*df80*/  FADD.FTZ R10, R7, R6 ;  /* 0x00000006070a7221 */ /* 0x001fe20000010000 */
[----:B------:R-:W-:Y:S01]  /*df90*/  IMAD.U32 R7, RZ, RZ, UR14 ;  /* 0x0000000eff077e24 */ /* 0x000fe2000f8e00ff */
[----:B------:R-:W0:Y:S03]  /*dfa0*/  SHFL.BFLY PT, R6, R9, 0x1, 0x1f ;  /* 0x0c201f0009067f89 */ /* 0x000e2600000e0000 */
[----:B------:R-:W-:-:S13]  /*dfb0*/  FSETP.NE.FTZ.AND P1, PT, R10, RZ, PT ;  /* 0x000000ff0a00720b */ /* 0x000fda0003f35000 */
[----:B------:R-:W1:Y:S01]  /*dfc0*/  @P1 MUFU.RCP R8, R10 ;  /* 0x0000000a00081308 */ /* 0x000e620000001000 */
[----:B------:R-:W-:Y:S01]  /*dfd0*/  @P1 FMUL.FTZ R7, R7, 0.69314718246459960938 ;  /* 0x3f31721807071820 */ /* 0x000fe20000410000 */
[----:B0-----:R-:W-:Y:S01]  /*dfe0*/  FADD.FTZ R11, R9, R6 ;  /* 0x00000006090b7221 */ /* 0x001fe20000010000 */
[----:B------:R-:W-:-:S05]  /*dff0*/  IMAD.U32 R9, RZ, RZ, UR14 ;  /* 0x0000000eff097e24 */ /* 0x000fca000f8e00ff */
[----:B------:R-:W0:Y:S01]  /*e000*/  @P1 MUFU.LG2 R6, R10 ;  /* 0x0000000a00061308 */ /* 0x000e220000000c00 */
[----:B------:R-:W-:Y:S01]  /*e010*/  FSETP.NE.FTZ.AND P2, PT, R11, RZ, PT ;  /* 0x000000ff0b00720b */ /* 0x000fe20003f55000 */
        /* <DEDUP_REMOVED lines=64> */
[----:B------:R-:W1:Y:S01]  /*e420*/  @P2 MUFU.RCP R0, R11 ;  /* 0x0000000b00002308 */ /* 0x000e620000001000 */
[----:B------:R-:W-:Y:S01]  /*e430*/  @P2 FMUL.FTZ R9, R9, 0.69314718246459960938 ;  /* 0x3f31721809092820 */ /* 0x000fe20000410000 */
[----:B0-----:R-:W-:-:S04]  /*e440*/  @P1 FMUL.FTZ R6, R6, 0.69314718246459960938 ;  /* 0x3f31721806061820 */ /* 0x001fc80000410000 */
[----:B------:R-:W-:Y:S02]  /*e450*/  @P1 FFMA.FTZ R3, R7, R4, R6 ;  /* 0x0000000407031223 */ /* 0x000fe40000010006 */
[----:B------:R-:W0:Y:S01]  /*e460*/  @P2 MUFU.LG2 R8, R11 ;  /* 0x0000000b00082308 */ /* 0x000e220000000c00 */
        /* <DEDUP_REMOVED lines=66> */
.L_x_1880:
[----:B------:R-:W0:Y:S01]  /*e890*/  S2R R5, SR_CgaCtaId ;  /* 0x0000000000057919 */ /* 0x000e220000008800 */
[----:B------:R-:W-:Y:S01]  /*e8a0*/  MOV R176, 0x400 ;  /* 0x0000040000b07802 */ /* 0x000fe20000000f00 */
[----:B------:R-:W-:Y:S01]  /*e8b0*/  BSSY B0, `(.L_x_1959) ;  /* 0x000028f000007945 */ /* 0x000fe20003800000 */
[----:B------:R-:W-:Y:S02]  /*e8c0*/  BAR.SYNC.DEFER_BLOCKING 0x5, 0x180 ;  /* 0x0146000000007b1d */ /* 0x000fe40000010000 */
[----:B0-----:R-:W-:-:S05]  /*e8d0*/  LEA R176, R5, R176, 0x18 ;  /* 0x000000b005b07211 */ /* 0x001fca00078ec0ff */
[----:B------:R-:W0:Y:S02]  /*e8e0*/  LDS R4, [R176+0x228d0] ;  /* 0x0228d000b0047984 */ /* 0x000e240000000800 */
[----:B0-----:R-:W-:Y:S01]  /*e8f0*/  R2UR UR4, R4 ;  /* 0x00000000040472ca */ /* 0x001fe200000e0000 */
[----:B------:R-:W-:Y:S06]  /*e900*/  BAR.ARV 0x4, 0x180 ;  /* 0x0106000000007b1d */ /* 0x000fec0000002000 */
[----:B------:R-:W-:Y:S08]  /*e910*/  @P0 BRA `(.L_x_1960) ;  /* 0x0000001c004c0947 */ /* 0x000ff00003800000 */
[----:B------:R-:W0:Y:S01]  /*e920*/  S2R R5, SR_SWINHI ;  /* 0x0000000000057919 */ /* 0x000e220000002f00 */
[----:B------:R-:W1:Y:S01]  /*e930*/  LDC R205, c[0x0][0xbe8] ;  /* 0x0002fa00ffcd7b82 */ /* 0x000e620000000800 */
[----:B------:R-:W-:Y:S01]  /*e940*/  F2FP.BF16.F32.PACK_AB R24, R25, R24 ;  /* 0x000000181918723e */ /* 0x000fe200000010ff */
[----:B------:R-:W-:Y:S01]  /*e950*/  USHF.R.S32.HI UR10, URZ, 0x1f, UR43 ;  /* 0x0000001f3f0a7899 */ /* 0x000fe2000801142b */
[----:B------:R-:W-:Y:S01]  /*e960*/  F2FP.BF16.F32.PACK_AB R25, R27, R26 ;  /* 0x0000001a1b19723e */ /* 0x000fe200000010ff */
[----:B------:R-:W-:Y:S01]  /*e970*/  ULDC.64 UR8, c[0x0][0xb90] ;  /* 0x0002e40000087ab9 */ /* 0x000fe20000000a00 */
[----:B------:R-:W-:Y:S01]  /*e980*/  F2FP.BF16.F32.PACK_AB R27, R31, R30 ;  /* 0x0000001e1f1b723e */ /* 0x000fe200000010ff */
[----:B------:R-:W-:Y:S01]  /*e990*/  UIMAD UR5, UR10, UR8, URZ ;  /* 0x000000080a0572a4 */ /* 0x000fe2000f8e023f */
[----:B------:R-:W-:Y:S01]  /*e9a0*/  F2FP.BF16.F32.PACK_AB R26, R29, R28 ;  /* 0x0000001c1d1a723e */ /* 0x000fe200000010ff */
[----:B------:R-:W-:Y:S01]  /*e9b0*/  UIMAD.WIDE.U32 UR6, UR43, UR8, URZ ;  /* 0x000000082b0672a5 */ /* 0x000fe2000f8e003f */
[----:B------:R-:W-:Y:S01]  /*e9c0*/  F2FP.BF16.F32.PACK_AB R136, R137, R136 ;  /* 0x000000888988723e */ /* 0x000fe200000010ff */
[----:B------:R-:W-:Y:S01]  /*e9d0*/  UIMAD UR5, UR43, UR9, UR5 ;  /* 0x000000092b0572a4 */ /* 0x000fe2000f8e0205 */
[----:B------:R-:W-:Y:S01]  /*e9e0*/  F2FP.BF16.F32.PACK_AB R137, R128, R124 ;  /* 0x0000007c8089723e */ /* 0x000fe200000010ff */
[----:B------:R-:W-:Y:S01]  /*e9f0*/  USHF.R.S32.HI UR12, URZ, 0x1f, UR42 ;  /* 0x0000001f3f0c7899 */ /* 0x000fe2000801142a */
[----:B------:R-:W-:Y:S01]  /*ea00*/  F2FP.BF16.F32.PACK_AB R144, R145, R144 ;  /* 0x000000909190723e */ /* 0x000fe200000010ff */
[----:B------:R-:W-:Y:S01]  /*ea10*/  ULDC.64 UR8, c[0x0][0xb98] ;  /* 0x0002e60000087ab9 */ /* 0x000fe20000000a00 */
[----:B------:R-:W-:Y:S01]  /*ea20*/  UIADD3 UR7, UR7, UR5, URZ ;  /* 0x0000000507077290 */ /* 0x000fe2000fffe03f */
[----:B------:R-:W-:Y:S01]  /*ea30*/  F2FP.BF16.F32.PACK_AB R145, R167, R166 ;  /* 0x000000a6a791723e */ /* 0x000fe200000010ff */
[----:B------:R-:W-:-:S02]  /*ea40*/  UIMAD UR5, UR12, UR8, URZ ;  /* 0x000000080c0572a4 */ /* 0x000fc4000f8e023f */
[----:B------:R-:W-:Y:S02]  /*ea50*/  UIMAD.WIDE.U32 UR6, UR42, UR8, UR6 ;  /* 0x000000082a0672a5 */ /* 0x000fe4000f8e0006 */
[----:B------:R-:W-:-:S03]  /*ea60*/  UIMAD UR5, UR42, UR9, UR5 ;  /* 0x000000092a0572a4 */ /* 0x000fc6000f8e0205 */
[----:B------:R-:W-:Y:S01]  /*ea70*/  ULDC.64 UR8, c[0x0][0xae8] ;  /* 0x0002ba0000087ab9 */ /* 0x000fe20000000a00 */
[----:B------:R-:W-:Y:S02]  /*ea80*/  MOV R160, R176 ;  /* 0x000000b000a07202 */ /* 0x000fe40000000f00 */
[----:B0-----:R-:W-:Y:S01]  /*ea90*/  MOV R161, R5 ;  /* 0x0000000500a17202 */ /* 0x001fe20000000f00 */
[----:B------:R-:W-:Y:S02]  /*eaa0*/  IMAD R5, R203, 0x40, R19 ;  /* 0x00000040cb057824 */ /* 0x000fe400078e0213 */
[----:B------:R-:W-:-:S04]  /*eab0*/  IMAD.WIDE R20, R208, 0x2, R160 ;  /* 0x00000002d0147825 */ /* 0x000fc800078e02a0 */
[----:B------:R-:W-:Y:S01]  /*eac0*/  IMAD.WIDE R160, R5, 0x2, R160 ;  /* 0x0000000205a07825 */ /* 0x000fe200078e02a0 */
[C---:B------:R-:W-:Y:S02]  /*ead0*/  IADD3 R109, P0, R20.reuse, 0x8060, RZ ;  /* 0x00008060146d7810 */ /* 0x040fe40007f1e0ff */
[C---:B------:R-:W-:Y:S02]  /*eae0*/  IADD3 R113, P5, R20.reuse, 0xc020, RZ ;  /* 0x0000c02014717810 */ /* 0x040fe40007fbe0ff */
[----:B------:R-:W-:Y:S01]  /*eaf0*/  LOP3.LUT R12, R109, 0x380, RZ, 0xc0, !PT ;  /* 0x000003806d0c7812 */ /* 0x000fe200078ec0ff */
[--C-:B------:R-:W-:Y:S01]  /*eb00*/  IMAD.X R13, RZ, RZ, R21.reuse, P0 ;  /* 0x000000ffff0d7224 */ /* 0x100fe200000e0615 */
[C---:B------:R-:W-:Y:S01]  /*eb10*/  IADD3 R7, P3, R20.reuse, 0xc060, RZ ;  /* 0x0000c06014077810 */ /* 0x040fe20007f7e0ff */
[--C-:B------:R-:W-:Y:S01]  /*eb20*/  IMAD.X R9, RZ, RZ, R21.reuse, P5 ;  /* 0x000000ffff097224 */ /* 0x100fe200028e0615 */
[----:B------:R-:W-:Y:S02]  /*eb30*/  IADD3 R112, P2, R20, 0x8040, RZ ;  /* 0x0000804014707810 */ /* 0x000fe40007f5e0ff */
[----:B------:R-:W-:Y:S01]  /*eb40*/  SHF.R.U64 R12, R12, 0x3, RZ ;  /* 0x000000030c0c7819 */ /* 0x000fe200000012ff */
[--C-:B------:R-:W-:Y:S01]  /*eb50*/  IMAD.X R5, RZ, RZ, R21.reuse, P3 ;  /* 0x000000ffff057224 */ /* 0x100fe200018e0615 */
[----:B------:R-:W-:Y:S01]  /*eb60*/  LOP3.LUT R8, R113, 0x380, RZ, 0xc0, !PT ;  /* 0x0000038071087812 */ /* 0x000fe200078ec0ff */
[----:B------:R-:W-:Y:S01]  /*eb70*/  IMAD.X R139, RZ, RZ, R21, P2 ;  /* 0x000000ffff8b7224 */ /* 0x000fe200010e0615 */
[----:B------:R-:W-:-:S02]  /*eb80*/  LOP3.LUT R4, R7, 0x380, RZ, 0xc0, !PT ;  /* 0x0000038007047812 */ /* 0x000fc400078ec0ff */
[----:B------:R-:W-:Y:S02]  /*eb90*/  IADD3 R17, P2, R20, 0x4000, RZ ;  /* 0x0000400014117810 */ /* 0x000fe40007f5e0ff */
[----:B------:R-:W-:Y:S02]  /*eba0*/  LOP3.LUT R12, R12, R109, RZ, 0x3c, !PT ;  /* 0x0000006d0c0c7212 */ /* 0x000fe400078e3cff */
[----:B------:R-:W-:Y:S01]  /*ebb0*/  SHF.R.U64 R8, R8, 0x3, RZ ;  /* 0x0000000308087819 */ /* 0x000fe200000012ff */
[----:B------:R-:W-:Y:S01]  /*ebc0*/  IMAD.X R135, RZ, RZ, R21, P2 ;  /* 0x000000ffff877224 */ /* 0x000fe200010e0615 */
[----:B------:R-:W-:Y:S02]  /*ebd0*/  LOP3.LUT R109, R112, 0x380, RZ, 0xc0, !PT ;  /* 0x00000380706d7812 */ /* 0x000fe400078ec0ff */
[----:B------:R-:W-:Y:S02]  /*ebe0*/  SHF.R.U64 R4, R4, 0x3, RZ ;  /* 0x0000000304047819 */ /* 0x000fe400000012ff */
[----:B------:R-:W-:-:S02]  /*ebf0*/  IADD3 R115, P4, R20, 0xc040, RZ ;  /* 0x0000c04014737810 */ /* 0x000fc40007f9e0ff */
[C---:B------:R-:W-:Y:S02]  /*ec00*/  IADD3 R111, P6, R20.reuse, 0xc000, RZ ;  /* 0x0000c000146f7810 */ /* 0x040fe40007fde0ff */
[C---:B------:R-:W-:Y:S02]  /*ec10*/  IADD3 R103, P1, R20.reuse, 0x20, RZ ;  /* 0x0000002014677810 */ /* 0x040fe40007f3e0ff */
[C---:B------:R-:W-:Y:S01]  /*ec20*/  IADD3 R110, P3, R20.reuse, 0x8020, RZ ;  /* 0x00008020146e7810 */ /* 0x040fe20007f7e0ff */
[--C-:B------:R-:W-:Y:S01]  /*ec30*/  IMAD.X R11, RZ, RZ, R21.reuse, P6 ;  /* 0x000000ffff0b7224 */ /* 0x100fe200030e0615 */
[----:B------:R-:W-:Y:S01]  /*ec40*/  LOP3.LUT R163, R20, 0x380, RZ, 0xc0, !PT ;  /* 0x0000038014a37812 */ /* 0x000fe200078ec0ff */
[--C-:B------:R-:W-:Y:S01]  /*ec50*/  IMAD.X R15, RZ, RZ, R21.reuse, P1 ;  /* 0x000000ffff0f7224 */ /* 0x100fe200008e0615 */
[----:B------:R-:W-:Y:S01]  /*ec60*/  LOP3.LUT R8, R8, R113, RZ, 0x3c, !PT ;  /* 0x0000007108087212 */ /* 0x000fe200078e3cff */
[----:B------:R-:W-:Y:S01]  /*ec70*/  IMAD.X R143, RZ, RZ, R21, P3 ;  /* 0x000000ffff8f7224 */ /* 0x000fe200018e0615 */
[----:B------:R-:W-:-:S02]  /*ec80*/  SHF.R.U64 R109, R109, 0x3, RZ ;  /* 0x000000036d6d7819 */ /* 0x000fc400000012ff */
[----:B------:R-:W-:Y:S01]  /*ec90*/  LOP3.LUT R4, R4, R7, RZ, 0x3c, !PT ;  /* 0x0000000704047212 */ /* 0x000fe200078e3cff */
[--C-:B------:R-:W-:Y:S01]  /*eca0*/  IMAD.X R7, RZ, RZ, R21.reuse, P4 ;  /* 0x000000ffff077224 */ /* 0x100fe200020e0615 */
[----:B------:R-:W-:Y:S02]  /*ecb0*/  IADD3 R113, P2, R160, 0x7000, RZ ;  /* 0x00007000a0717810 */ /* 0x000fe40007f5e0ff */
        /* <DEDUP_REMOVED lines=10> */
[----:B------:R-:W-:Y:S01]  /*ed60*/  SHF.R.U64 R163, R163, 0x3, RZ ;  /* 0x00000003a3a37819 */ /* 0x000fe200000012ff */
[--C-:B------:R-:W-:Y:S01]  /*ed70*/  IMAD.X R157, RZ, RZ, R21.reuse, P1 ;  /* 0x000000ffff9d7224 */ /* 0x100fe200008e0615 */
[----:B------:R-:W-:Y:S01]  /*ed80*/  LOP3.LUT R138, R109, R112, RZ, 0x3c, !PT ;  /* 0x000000706d8a7212 */ /* 0x000fe200078e3cff */
[----:B------:R-:W-:Y:S01]  /*ed90*/  IMAD.X R159, RZ, RZ, R21, P3 ;  /* 0x000000ffff9f7224 */ /* 0x000fe200018e0615 */
[----:B------:R-:W-:-:S02]  /*eda0*/  LOP3.LUT R112, R113, 0x380, RZ, 0xc0, !PT ;  /* 0x0000038071707812 */ /* 0x000fc400078ec0ff */
[----:B------:R-:W-:Y:S01]  /*edb0*/  LOP3.LUT R162, R163, R20, RZ, 0x3c, !PT ;  /* 0x00000014a3a27212 */ /* 0x000fe200078e3cff */
[----:B------:R-:W-:Y:S01]  /*edc0*/  IMAD.MOV.U32 R163, RZ, RZ, R21 ;  /* 0x000000ffffa37224 */ /* 0x000fe200078e0015 */
[----:B------:R-:W-:Y:S02]  /*edd0*/  LOP3.LUT R21, R110, 0x380, RZ, 0xc0, !PT ;  /* 0x000003806e157812 */ /* 0x000fe400078ec0ff */
[----:B------:R-:W-:Y:S02]  /*ede0*/  SHF.R.U64 R112, R112, 0x3, RZ ;  /* 0x0000000370707819 */ /* 0x000fe400000012ff */
[----:B------:R-:W-:Y:S02]  /*edf0*/  LOP3.LUT R20, R107, 0x380, RZ, 0xc0, !PT ;  /* 0x000003806b147812 */ /* 0x000fe400078ec0ff */
[----:B------:R-:W-:Y:S02]  /*ee00*/  SHF.R.U64 R21, R21, 0x3, RZ ;  /* 0x0000000315157819 */ /* 0x000fe400000012ff */
[----:B------:R-:W-:Y:S01]  /*ee10*/  LOP3.LUT R112, R112, R113, RZ, 0x3c, !PT ;  /* 0x0000007170707212 */ /* 0x000fe200078e3cff */
[----:B------:R-:W-:Y:S01]  /*ee20*/  IMAD.X R113, RZ, RZ, R161, P2 ;  /* 0x000000ffff717224 */ /* 0x000fe200010e06a1 */
[----:B------:R-:W-:-:S02]  /*ee30*/  IADD3 R131, P2, R160, 0xe000, RZ ;  /* 0x0000e000a0837810 */ /* 0x000fc40007f5e0ff */
[----:B------:R-:W-:Y:S02]  /*ee40*/  LOP3.LUT R14, R103, 0x380, RZ, 0xc0, !PT ;  /* 0x00000380670e7812 */ /* 0x000fe400078ec0ff */
[----:B------:R-:W-:Y:S02]  /*ee50*/  SHF.R.U64 R20, R20, 0x3, RZ ;  /* 0x0000000314147819 */ /* 0x000fe400000012ff */
[----:B------:R-:W-:Y:S02]  /*ee60*/  LOP3.LUT R142, R21, R110, RZ, 0x3c, !PT ;  /* 0x0000006e158e7212 */ /* 0x000fe400078e3cff */
[----:B------:R-:W-:Y:S02]  /*ee70*/  LOP3.LUT R21, R104, 0x380, RZ, 0xc0, !PT ;  /* 0x0000038068157812 */ /* 0x000fe400078ec0ff */
[----:B------:R-:W-:Y:S02]  /*ee80*/  LOP3.LUT R130, R131, 0x380, RZ, 0xc0, !PT ;  /* 0x0000038083827812 */ /* 0x000fe400078ec0ff */
[----:B------:R-:W-:-:S02]  /*ee90*/  SHF.R.U64 R14, R14, 0x3, RZ ;  /* 0x000000030e0e7819 */ /* 0x000fc400000012ff */
[----:B------:R-:W-:Y:S02]  /*eea0*/  LOP3.LUT R146, R20, R107, RZ, 0x3c, !PT ;  /* 0x0000006b14927212 */ /* 0x000fe400078e3cff */
[----:B------:R-:W-:Y:S02]  /*eeb0*/  LOP3.LUT R20, R105, 0x380, RZ, 0xc0, !PT ;  /* 0x0000038069147812 */ /* 0x000fe400078ec0ff */
[----:B------:R-:W-:Y:S02]  /*eec0*/  SHF.R.U64 R21, R21, 0x3, RZ ;  /* 0x0000000315157819 */ /* 0x000fe400000012ff */
[----:B------:R-:W-:Y:S02]  /*eed0*/  SHF.R.U64 R130, R130, 0x3, RZ ;  /* 0x0000000382827819 */ /* 0x000fe400000012ff */
[----:B------:R-:W-:Y:S02]  /*eee0*/  LOP3.LUT R14, R14, R103, RZ, 0x3c, !PT ;  /* 0x000000670e0e7212 */ /* 0x000fe400078e3cff */
[----:B------:R-:W-:-:S02]  /*eef0*/  LOP3.LUT R103, R106, 0x380, RZ, 0xc0, !PT ;  /* 0x000003806a677812 */ /* 0x000fc400078ec0ff */
[----:B------:R-:W-:Y:S02]  /*ef00*/  SHF.R.U64 R20, R20, 0x3, RZ ;  /* 0x0000000314147819 */ /* 0x000fe400000012ff */
[----:B------:R-:W-:Y:S02]  /*ef10*/  LOP3.LUT R156, R21, R104, RZ, 0x3c, !PT ;  /* 0x00000068159c7212 */ /* 0x000fe400078e3cff */
[----:B------:R-:W-:Y:S02]  /*ef20*/  IADD3 R21, P3, R160, 0x1000, RZ ;  /* 0x00001000a0157810 */ /* 0x000fe40007f7e0ff */
[----:B------:R-:W-:Y:S01]  /*ef30*/  LOP3.LUT R130, R130, R131, RZ, 0x3c, !PT ;  /* 0x0000008382827212 */ /* 0x000fe200078e3cff */
[----:B------:R-:W-:Y:S01]  /*ef40*/  IMAD.X R131, RZ, RZ, R161, P2 ;  /* 0x000000ffff837224 */ /* 0x000fe200010e06a1 */
[----:B------:R-:W-:Y:S02]  /*ef50*/  SHF.R.U64 R103, R103, 0x3, RZ ;  /* 0x0000000367677819 */ /* 0x000fe400000012ff */
[----:B------:R-:W-:-:S02]  /*ef60*/  LOP3.LUT R152, R20, R105, RZ, 0x3c, !PT ;  /* 0x0000006914987212 */ /* 0x000fc400078e3cff */
[----:B-1----:R-:W-:Y:S02]  /*ef70*/  ISETP.NE.AND P2, PT, R205, 0x1, PT ;  /* 0x00000001cd00780c */ /* 0x002fe40003f45270 */
[----:B------:R-:W-:Y:S02]  /*ef80*/  LOP3.LUT R10, R111, 0x380, RZ, 0xc0, !PT ;  /* 0x000003806f0a7812 */ /* 0x000fe400078ec0ff */
[----:B------:R-:W-:Y:S02]  /*ef90*/  LOP3.LUT R107, R108, 0x380, RZ, 0xc0, !PT ;  /* 0x000003806c6b7812 */ /* 0x000fe400078ec0ff */
[----:B------:R-:W-:Y:S02]  /*efa0*/  IADD3 R104, P4, R160, 0x2000, RZ ;  /* 0x00002000a0687810 */ /* 0x000fe40007f9e0ff */
[----:B------:R-:W-:Y:S02]  /*efb0*/  LOP3.LUT R105, R102, 0x380, RZ, 0xc0, !PT ;  /* 0x0000038066697812 */ /* 0x000fe400078ec0ff */
[----:B------:R-:W-:-:S02]  /*efc0*/  LOP3.LUT R20, R21, 0x380, RZ, 0xc0, !PT ;  /* 0x0000038015147812 */ /* 0x000fc400078ec0ff */
[----:B------:R-:W-:Y:S02]  /*efd0*/  LOP3.LUT R6, R115, 0x380, RZ, 0xc0, !PT ;  /* 0x0000038073067812 */ /* 0x000fe400078ec0ff */
[----:B------:R-:W-:Y:S02]  /*efe0*/  LOP3.LUT R154, R103, R106, RZ, 0x3c, !PT ;  /* 0x0000006a679a7212 */ /* 0x000fe400078e3cff */
[----:B------:R-:W-:Y:S02]  /*eff0*/  SHF.R.U64 R10, R10, 0x3, RZ ;  /* 0x000000030a0a7819 */ /* 0x000fe400000012ff */
[----:B------:R-:W-:Y:S02]  /*f000*/  SHF.R.U64 R107, R107, 0x3, RZ ;  /* 0x000000036b6b7819 */ /* 0x000fe400000012ff */
[----:B------:R-:W-:Y:S02]  /*f010*/  LOP3.LUT R106, R17, 0x380, RZ, 0xc0, !PT ;  /* 0x00000380116a7812 */ /* 0x000fe400078ec0ff */
[----:B------:R-:W-:-:S02]  /*f020*/  LOP3.LUT R103, R104, 0x380, RZ, 0xc0, !PT ;  /* 0x0000038068677812 */ /* 0x000fc400078ec0ff */
[----:B------:R-:W-:Y:S02]  /*f030*/  SHF.R.U64 R105, R105, 0x3, RZ ;  /* 0x0000000369697819 */ /* 0x000fe400000012ff */
[----:B------:R-:W-:Y:S02]  /*f040*/  SHF.R.U64 R20, R20, 0x3, RZ ;  /* 0x0000000314147819 */ /* 0x000fe400000012ff */
[----:B------:R-:W-:Y:S02]  /*f050*/  SHF.R.U64 R6, R6, 0x3, RZ ;  /* 0x0000000306067819 */ /* 0x000fe400000012ff */
[----:B------:R-:W-:Y:S02]  /*f060*/  LOP3.LUT R10, R10, R111, RZ, 0x3c, !PT ;  /* 0x0000006f0a0a7212 */ /* 0x000fe400078e3cff */
[----:B------:R-:W-:Y:S02]  /*f070*/  LOP3.LUT R150, R107, R108, RZ, 0x3c, !PT ;  /* 0x0000006c6b967212 */ /* 0x000fe400078e3cff */
[----:B------:R-:W-:-:S02]  /*f080*/  SHF.R.U64 R106, R106, 0x3, RZ ;  /* 0x000000036a6a7819 */ /* 0x000fc400000012ff */
[----:B------:R-:W-:Y:S02]  /*f090*/  SHF.R.U64 R103, R103, 0x3, RZ ;  /* 0x0000000367677819 */ /* 0x000fe400000012ff */
[----:B------:R-:W-:Y:S02]  /*f0a0*/  LOP3.LUT R158, R105, R102, RZ, 0x3c, !PT ;  /* 0x00000066699e7212 */ /* 0x000fe400078e3cff */
[----:B------:R-:W-:Y:S01]  /*f0b0*/  LOP3.LUT R20, R20, R21, RZ, 0x3c, !PT ;  /* 0x0000001514147212 */ /* 0x000fe200078e3cff */
[----:B------:R-:W-:Y:S01]  /*f0c0*/  IMAD.X R21, RZ, RZ, R161, P3 ;  /* 0x000000ffff157224 */ /* 0x000fe200018e06a1 */
[C---:B------:R-:W-:Y:S02]  /*f0d0*/  IADD3 R105, P5, R160.reuse, 0x3000, RZ ;  /* 0x00003000a0697810 */ /* 0x040fe40007fbe0ff */
[C---:B------:R-:W-:Y:S02]  /*f0e0*/  IADD3 R107, P6, R160.reuse, 0x4000, RZ ;  /* 0x00004000a06b7810 */ /* 0x040fe40007fde0ff */
[----:B------:R-:W-:-:S02]  /*f0f0*/  IADD3 R109, P0, R160, 0x5000, RZ ;  /* 0x00005000a06d7810 */ /* 0x000fc40007f1e0ff */
[----:B------:R-:W-:Y:S02]  /*f100*/  IADD3 R111, P1, R160, 0x6000, RZ ;  /* 0x00006000a06f7810 */ /* 0x000fe40007f3e0ff */
[----:B------:R-:W-:Y:S01]  /*f110*/  MOV R215, R162 ;  /* 0x000000a200d77202 */ /* 0x000fe20000000f00 */
[----:B------:R-:W-:Y:S01]  /*f120*/  BAR.SYNC.DEFER_BLOCKING 0x1, 0x100 ;  /* 0x0044000000007b1d */ /* 0x000fe20000010000 */
[----:B------:R-:W-:Y:S02]  /*f130*/  LOP3.LUT R6, R6, R115, RZ, 0x3c, !PT ;  /* 0x0000007306067212 */ /* 0x000fe400078e3cff */
[----:B------:R-:W-:Y:S02]  /*f140*/  MOV R163, R4 ;  /* 0x0000000400a37202 */ /* 0x000fe40000000f00 */
[----:B------:R-:W-:Y:S02]  /*f150*/  IADD3 R115, P3, R160, 0x8000, RZ ;  /* 0x00008000a0737810 */ /* 0x000fe40007f7e0ff */
[----:B------:R-:W-:-:S02]  /*f160*/  F2FP.BF16.F32.PACK_AB R5, R35, R34 ;  /* 0x000000222305723e */ /* 0x000fc400000010ff */
[----:B------:R-:W-:Y:S01]  /*f170*/  LOP3.LUT R134, R106, R17, RZ, 0x3c, !PT ;  /* 0x000000116a867212 */ /* 0x000fe200078e3cff */
[----:B------:R-:W0:Y:S01]  /*f180*/  @P2 LDC R34, c[0x0][0xbec] ;  /* 0x0002fb00ff222b82 */ /* 0x000e220000000800 */
[----:B------:R-:W-:Y:S01]  /*f190*/  LOP3.LUT R102, R103, R104, RZ, 0x3c, !PT ;  /* 0x0000006867667212 */ /* 0x000fe200078e3cff */
[----:B------:R-:W-:Y:S01]  /*f1a0*/  IMAD.X R103, RZ, RZ, R161, P4 ;  /* 0x000000ffff677224 */ /* 0x000fe200020e06a1 */
[----:B------:R-:W-:Y:S02]  /*f1b0*/  LOP3.LUT R104, R105, 0x380, RZ, 0xc0, !PT ;  /* 0x0000038069687812 */ /* 0x000fe400078ec0ff */
[----:B------:R-:W-:Y:S02]  /*f1c0*/  LOP3.LUT R106, R107, 0x380, RZ, 0xc0, !PT ;  /* 0x000003806b6a7812 */ /* 0x000fe400078ec0ff */
[----:B------:R-:W-:Y:S01]  /*f1d0*/  LOP3.LUT R108, R109, 0x380, RZ, 0xc0, !PT ;  /* 0x000003806d6c7812 */ /* 0x000fe200078ec0ff */
[----:B------:R-:W1:Y:S01]  /*f1e0*/  @P2 LDC R35, c[0x0][0xbf0] ;  /* 0x0002fc00ff232b82 */ /* 0x000e620000000800 */
[----:B------:R-:W-:-:S02]  /*f1f0*/  LOP3.LUT R110, R111, 0x380, RZ, 0xc0, !PT ;  /* 0x000003806f6e7812 */ /* 0x000fc400078ec0ff */
[----:B------:R-:W-:Y:S02]  /*f200*/  LOP3.LUT R114, R115, 0x380, RZ, 0xc0, !PT ;  /* 0x0000038073727812 */ /* 0x000fe400078ec0ff */
[----:B------:R-:W-:Y:S01]  /*f210*/  SHF.R.U64 R104, R104, 0x3, RZ ;  /* 0x0000000368687819 */ /* 0x000fe200000012ff */
[----:B------:R2:W-:Y:S01]  /*f220*/  STSM.16.M88.4 [R215], R24 ;  /* 0x00000018d7007844 */ /* 0x0005e20000000200 */
[----:B------:R-:W-:Y:S02]  /*f230*/  SHF.R.U64 R106, R106, 0x3, RZ ;  /* 0x000000036a6a7819 */ /* 0x000fe400000012ff */
[----:B------:R-:W-:Y:S02]  /*f240*/  SHF.R.U64 R108, R108, 0x3, RZ ;  /* 0x000000036c6c7819 */ /* 0x000fe400000012ff */
[----:B------:R-:W-:Y:S02]  /*f250*/  SHF.R.U64 R110, R110, 0x3, RZ ;  /* 0x000000036e6e7819 */ /* 0x000fe400000012ff */
[----:B------:R-:W-:-:S02]  /*f260*/  SHF.R.U64 R114, R114, 0x3, RZ ;  /* 0x0000000372727819 */ /* 0x000fc400000012ff */
        /* <DEDUP_REMOVED lines=8> */
[C---:B------:R-:W-:Y:S02]  /*f2f0*/  IADD3 R117, P4, R160.reuse, 0x9000, RZ ;  /* 0x00009000a0757810 */ /* 0x040fe40007f9e0ff */
[----:B------:R-:W-:-:S02]  /*f300*/  IADD3 R119, P5, R160, 0xa000, RZ ;  /* 0x0000a000a0777810 */ /* 0x000fc40007fbe0ff */
[----:B------:R-:W-:Y:S01]  /*f310*/  LOP3.LUT R114, R114, R115, RZ, 0x3c, !PT ;  /* 0x0000007372727212 */ /* 0x000fe200078e3cff */
[----:B------:R-:W-:Y:S01]  /*f320*/  IMAD.X R115, RZ, RZ, R161, P3 ;  /* 0x000000ffff737224 */ /* 0x000fe200018e06a1 */
[C---:B------:R-:W-:Y:S02]  /*f330*/  IADD3 R121, P6, R160.reuse, 0xb000, RZ ;  /* 0x0000b000a0797810 */ /* 0x040fe40007fde0ff */
[C---:B------:R-:W-:Y:S02]  /*f340*/  IADD3 R123, P0, R160.reuse, 0xc000, RZ ;  /* 0x0000c000a07b7810 */ /* 0x040fe40007f1e0ff */
[C---:B------:R-:W-:Y:S02]  /*f350*/  IADD3 R127, P1, R160.reuse, 0xd000, RZ ;  /* 0x0000d000a07f7810 */ /* 0x040fe40007f3e0ff */
[----:B------:R-:W-:Y:S02]  /*f360*/  IADD3 R30, P3, R160, 0xf000, RZ ;  /* 0x0000f000a01e7810 */ /* 0x000fe40007f7e0ff */
[----:B------:R-:W-:-:S02]  /*f370*/  LOP3.LUT R116, R117, 0x380, RZ, 0xc0, !PT ;  /* 0x0000038075747812 */ /* 0x000fc400078ec0ff */
[----:B------:R-:W-:Y:S01]  /*f380*/  LOP3.LUT R118, R119, 0x380, RZ, 0xc0, !PT ;  /* 0x0000038077767812 */ /* 0x000fe200078ec0ff */
[----:B------:R-:W-:Y:S01]  /*f390*/  IMAD.X R31, RZ, RZ, R161, P3 ;  /* 0x000000ffff1f7224 */ /* 0x000fe200018e06a1 */
[----:B------:R-:W-:Y:S02]  /*f3a0*/  LOP3.LUT R120, R121, 0x380, RZ, 0xc0, !PT ;  /* 0x0000038079787812 */ /* 0x000fe400078ec0ff */
[----:B------:R-:W-:Y:S02]  /*f3b0*/  LOP3.LUT R122, R123, 0x380, RZ, 0xc0, !PT ;  /* 0x000003807b7a7812 */ /* 0x000fe400078ec0ff */
[----:B------:R-:W-:Y:S02]  /*f3c0*/  LOP3.LUT R126, R127, 0x380, RZ, 0xc0, !PT ;  /* 0x000003807f7e7812 */ /* 0x000fe400078ec0ff */
[----:B------:R-:W-:Y:S02]  /*f3d0*/  LOP3.LUT R29, R160, 0x380, RZ, 0xc0, !PT ;  /* 0x00000380a01d7812 */ /* 0x000fe400078ec0ff */
[----:B------:R-:W-:-:S02]  /*f3e0*/  LOP3.LUT R17, R30, 0x380, RZ, 0xc0, !PT ;  /* 0x000003801e117812 */ /* 0x000fc400078ec0ff */
[----:B------:R-:W-:Y:S02]  /*f3f0*/  MOV R162, R6 ;  /* 0x0000000600a27202 */ /* 0x000fe40000000f00 */
[----:B------:R-:W-:Y:S02]  /*f400*/  SHF.R.U64 R116, R116, 0x3, RZ ;  /* 0x0000000374747819 */ /* 0x000fe400000012ff */
[----:B------:R-:W-:Y:S02]  /*f410*/  SHF.R.U64 R118, R118, 0x3, RZ ;  /* 0x0000000376767819 */ /* 0x000fe400000012ff */
[----:B------:R-:W-:Y:S02]  /*f420*/  SHF.R.U64 R120, R120, 0x3, RZ ;  /* 0x0000000378787819 */ /* 0x000fe400000012ff */
[----:B------:R-:W-:Y:S02]  /*f430*/  SHF.R.U64 R122, R122, 0x3, RZ ;  /* 0x000000037a7a7819 */ /* 0x000fe400000012ff */
[----:B------:R-:W-:-:S02]  /*f440*/  SHF.R.U64 R126, R126, 0x3, RZ ;  /* 0x000000037e7e7819 */ /* 0x000fc400000012ff */
[----:B------:R-:W-:Y:S02]  /*f450*/  SHF.R.U64 R29, R29, 0x3, RZ ;  /* 0x000000031d1d7819 */ /* 0x000fe400000012ff */
[----:B------:R-:W-:Y:S01]  /*f460*/  F2FP.BF16.F32.PACK_AB R6, R37, R175 ;  /* 0x000000af2506723e */ /* 0x000fe200000010ff */
[----:B------:R-:W-:Y:S01]  /*f470*/  VIADD R37, R22, UR41 ;  /* 0x0000002916257c36 */ /* 0x000fe20008000000 */
[----:B------:R-:W-:Y:S02]  /*f480*/  SHF.R.U64 R17, R17, 0x3, RZ ;  /* 0x0000000311117819 */ /* 0x000fe400000012ff */
        /* <DEDUP_REMOVED lines=11> */
[----:B------:R-:W-:Y:S01]  /*f540*/  IMAD.MOV.U32 R29, RZ, RZ, R161 ;  /* 0x000000ffff1d7224 */ /* 0x000fe200078e00a1 */
[----:B------:R-:W-:Y:S01]  /*f550*/  LOP3.LUT R30, R17, R30, RZ, 0x3c, !PT ;  /* 0x0000001e111e7212 */ /* 0x000fe200078e3cff */
[----:B0-----:R-:W-:Y:S01]  /*f560*/  @P2 IMAD.HI.U32 R34, R37, R34, RZ ;  /* 0x0000002225222227 */ /* 0x001fe200078e00ff */
[----:B------:R-:W-:-:S02]  /*f570*/  MOV R161, R8 ;  /* 0x0000000800a17202 */ /* 0x000fc40000000f00 */
[----:B------:R-:W-:Y:S02]  /*f580*/  MOV R160, R10 ;  /* 0x0000000a00a07202 */ /* 0x000fe40000000f00 */
[----:B------:R-:W-:Y:S02]  /*f590*/  MOV R214, R14 ;  /* 0x0000000e00d67202 */ /* 0x000fe40000000f00 */
[----:B------:R-:W-:Y:S01]  /*f5a0*/  F2FP.BF16.F32.PACK_AB R4, R33, R174 ;  /* 0x000000ae2104723e */ /* 0x000fe200000010ff */
[----:B------:R-:W-:Y:S01]  /*f5b0*/  IMAD.MOV.U32 R33, RZ, RZ, R37 ;  /* 0x000000ffff217224 */ /* 0x000fe200078e0025 */
[----:B------:R-:W-:Y:S02]  /*f5c0*/  F2FP.BF16.F32.PACK_AB R7, R39, R38 ;  /* 0x000000262707723e */ /* 0x000fe400000010ff */
[----:B------:R-:W-:Y:S02]  /*f5d0*/  MOV R17, R12 ;  /* 0x0000000c00117202 */ /* 0x000fe40000000f00 */
[----:B------:R-:W-:Y:S01]  /*f5e0*/  MOV R152, R152 ;  /* 0x0000009800987202 */ /* 0x000fe20000000f00 */
[----:B------:R0:W-:Y:S01]  /*f5f0*/  STSM.16.M88.4 [R214], R4 ;  /* 0x00000004d6007844 */ /* 0x0001e20000000200 */
[----:B------:R-:W-:-:S02]  /*f600*/  F2FP.BF16.F32.PACK_AB R8, R41, R177 ;  /* 0x000000b12908723e */ /* 0x000fc400000010ff */
[----:B------:R-:W-:Y:S02]  /*f610*/  F2FP.BF16.F32.PACK_AB R9, R43, R42 ;  /* 0x0000002a2b09723e */ /* 0x000fe400000010ff */
[----:B------:R-:W-:Y:S02]  /*f620*/  F2FP.BF16.F32.PACK_AB R10, R45, R178 ;  /* 0x000000b22d0a723e */ /* 0x000fe400000010ff */
[----:B------:R-:W-:Y:S02]  /*f630*/  F2FP.BF16.F32.PACK_AB R11, R47, R46 ;  /* 0x0000002e2f0b723e */ /* 0x000fe400000010ff */
[----:B------:R-:W-:Y:S02]  /*f640*/  MOV R158, R158 ;  /* 0x0000009e009e7202 */ /* 0x000fe40000000f00 */
[----:B------:R-:W-:Y:S01]  /*f650*/  F2FP.BF16.F32.PACK_AB R12, R49, R179 ;  /* 0x000000b3310c723e */ /* 0x000fe200000010ff */
[----:B------:R3:W-:Y:S01]  /*f660*/  STSM.16.M88.4 [R152], R8 ;  /* 0x0000000898007844 */ /* 0x0007e20000000200 */
[----:B------:R-:W-:-:S02]  /*f670*/  F2FP.BF16.F32.PACK_AB R13, R51, R50 ;  /* 0x00000032330d723e */ /* 0x000fc400000010ff */
[----:B------:R-:W-:Y:S02]  /*f680*/  F2FP.BF16.F32.PACK_AB R14, R53, R180 ;  /* 0x000000b4350e723e */ /* 0x000fe400000010ff */
[----:B------:R-:W-:Y:S02]  /*f690*/  F2FP.BF16.F32.PACK_AB R15, R55, R54 ;  /* 0x00000036370f723e */ /* 0x000fe400000010ff */
[----:B------:R-:W-:Y:S02]  /*f6a0*/  MOV R134, R134 ;  /* 0x0000008600867202 */ /* 0x000fe40000000f00 */
[----:B--2---:R-:W-:Y:S01]  /*f6b0*/  F2FP.BF16.F32.PACK_AB R24, R57, R181 ;  /* 0x000000b53918723e */ /* 0x004fe200000010ff */
[----:B------:R-:W-:Y:S01]  /*f6c0*/  STSM.16.M88.4 [R158], R12 ;  /* 0x0000000c9e007844 */ /* 0x000fe20000000200 */
[----:B------:R-:W-:Y:S02]  /*f6d0*/  F2FP.BF16.F32.PACK_AB R25, R59, R58 ;  /* 0x0000003a3b19723e */ /* 0x000fe400000010ff */
[----:B------:R-:W-:-:S02]  /*f6e0*/  F2FP.BF16.F32.PACK_AB R26, R61, R182 ;  /* 0x000000b63d1a723e */ /* 0x000fc400000010ff */
[----:B------:R-:W-:Y:S02]  /*f6f0*/  F2FP.BF16.F32.PACK_AB R27, R63, R62 ;  /* 0x0000003e3f1b723e */ /* 0x000fe400000010ff */
[----:B-1----:R-:W-:Y:S02]  /*f700*/  @P2 SHF.R.U32.HI R33, RZ, R35, R34 ;  /* 0x00000023ff212219 */ /* 0x002fe40000011622 */
[----:B------:R-:W-:Y:S01]  /*f710*/  MOV R156, R156 ;  /* 0x0000009c009c7202 */ /* 0x000fe20000000f00 */
[----:B------:R1:W-:Y:S01]  /*f720*/  STSM.16.M88.4 [R134], R24 ;  /* 0x0000001886007844 */ /* 0x0003e20000000200 */
[----:B0-----:R-:W-:Y:S02]  /*f730*/  F2FP.BF16.F32.PACK_AB R4, R65, R183 ;  /* 0x000000b74104723e */ /* 0x001fe400000010ff */
[----:B------:R-:W-:Y:S02]  /*f740*/  F2FP.BF16.F32.PACK_AB R5, R67, R66 ;  /* 0x000000424305723e */ /* 0x000fe400000010ff */
[----:B------:R-:W-:-:S02]  /*f750*/  F2FP.BF16.F32.PACK_AB R6, R69, R184 ;  /* 0x000000b84506723e */ /* 0x000fc400000010ff */
[----:B------:R-:W-:Y:S02]  /*f760*/  F2FP.BF16.F32.PACK_AB R7, R71, R70 ;  /* 0x000000464707723e */ /* 0x000fe400000010ff */
[----:B------:R-:W-:Y:S02]  /*f770*/  MOV R154, R154 ;  /* 0x0000009a009a7202 */ /* 0x000fe40000000f00 */
[----:B---3--:R-:W-:Y:S01]  /*f780*/  F2FP.BF16.F32.PACK_AB R8, R73, R185 ;  /* 0x000000b94908723e */ /* 0x008fe200000010ff */
[----:B------:R-:W-:Y:S01]  /*f790*/  STSM.16.M88.4 [R156], R4 ;  /* 0x000000049c007844 */ /* 0x000fe20000000200 */
[----:B------:R-:W-:Y:S02]  /*f7a0*/  F2FP.BF16.F32.PACK_AB R9, R75, R74 ;  /* 0x0000004a4b09723e */ /* 0x000fe400000010ff */
[----:B------:R-:W-:Y:S01]  /*f7b0*/  F2FP.BF16.F32.PACK_AB R10, R77, R186 ;  /* 0x000000ba4d0a723e */ /* 0x000fe200000010ff */
[----:B-1----:R-:W-:Y:S01]  /*f7c0*/  IMAD.MOV R24, RZ, RZ, -R33 ;  /* 0x000000ffff187224 */ /* 0x002fe200078e0a21 */
[----:B------:R-:W-:-:S02]  /*f7d0*/  F2FP.BF16.F32.PACK_AB R11, R79, R78 ;  /* 0x0000004e4f0b723e */ /* 0x000fc400000010ff */
[----:B------:R-:W-:Y:S01]  /*f7e0*/  MOV R150, R150 ;  /* 0x0000009600967202 */ /* 0x000fe20000000f00 */
[----:B------:R-:W-:Y:S01]  /*f7f0*/  IMAD R35, R205, R24, R37 ;  /* 0x00000018cd237224 */ /* 0x000fe200078e0225 */
[----:B------:R-:W-:Y:S01]  /*f800*/  F2FP.BF16.F32.PACK_AB R12, R81, R187 ;  /* 0x000000bb510c723e */ /* 0x000fe200000010ff */
[----:B------:R0:W-:Y:S01]  /*f810*/  STSM.16.M88.4 [R154], R8 ;  /* 0x000000089a007844 */ /* 0x0001e20000000200 */
[----:B------:R-:W-:Y:S02]  /*f820*/  F2FP.BF16.F32.PACK_AB R13, R83, R82 ;  /* 0x00000052530d723e */ /* 0x000fe400000010ff */
[----:B------:R-:W-:Y:S02]  /*f830*/  F2FP.BF16.F32.PACK_AB R14, R85, R188 ;  /* 0x000000bc550e723e */ /* 0x000fe400000010ff */
[----:B------:R-:W-:Y:S02]  /*f840*/  F2FP.BF16.F32.PACK_AB R15, R87, R86 ;  /* 0x00000056570f723e */ /* 0x000fe400000010ff */
[----:B------:R-:W-:-:S02]  /*f850*/  MOV R146, R146 ;  /* 0x0000009200927202 */ /* 0x000fc40000000f00 */
[----:B------:R-:W-:Y:S01]  /*f860*/  F2FP.BF16.F32.PACK_AB R24, R89, R189 ;  /* 0x000000bd5918723e */ /* 0x000fe200000010ff */
[----:B------:R1:W-:Y:S01]  /*f870*/  STSM.16.M88.4 [R150], R12 ;  /* 0x0000000c96007844 */ /* 0x0003e20000000200 */
[----:B------:R-:W-:Y:S02]  /*f880*/  F2FP.BF16.F32.PACK_AB R25, R91, R90 ;  /* 0x0000005a5b19723e */ /* 0x000fe400000010ff */
[----:B------:R-:W-:Y:S02]  /*f890*/  F2FP.BF16.F32.PACK_AB R26, R93, R190 ;  /* 0x000000be5d1a723e */ /* 0x000fe400000010ff */
[----:B------:R-:W-:Y:S01]  /*f8a0*/  F2FP.BF16.F32.PACK_AB R27, R95, R94 ;  /* 0x0000005e5f1b723e */ /* 0x000fe200000010ff */
[----:B0-----:R-:W-:Y:S01]  /*f8b0*/  IMAD.U32 R10, RZ, RZ, UR5 ;  /* 0x00000005ff0a7e24 */ /* 0x001fe2000f8e00ff */
[----:B------:R-:W-:Y:S01]  /*f8c0*/  SHF.R.S32.HI R9, RZ, 0x1f, R33 ;  /* 0x0000001fff097819 */ /* 0x000fe20000011421 */
[----:B------:R-:W-:Y:S01]  /*f8d0*/  ULDC UR5, c[0x0][0xa88] ;  /* 0x0002a20000057ab9 */ /* 0x000fe20000000800 */
[----:B------:R-:W-:Y:S01]  /*f8e0*/  SHF.R.S32.HI R8, RZ, 0x1f, R35 ;  /* 0x0000001fff087819 */ /* 0x000fe20000011423 */
[----:B------:R0:W-:Y:S01]  /*f8f0*/  STSM.16.M88.4 [R146], R24 ;  /* 0x0000001892007844 */ /* 0x0001e20000000200 */
[----:B------:R-:W-:-:S02]  /*f900*/  MOV R142, R142 ;  /* 0x0000008e008e7202 */ /* 0x000fc40000000f00 */
[----:B------:R-:W-:Y:S02]  /*f910*/  F2FP.BF16.F32.PACK_AB R4, R97, R191 ;  /* 0x000000bf6104723e */ /* 0x000fe400000010ff */
[----:B------:R-:W-:Y:S01]  /*f920*/  F2FP.BF16.F32.PACK_AB R5, R99, R98 ;  /* 0x000000626305723e */ /* 0x000fe200000010ff */
[----:B-1----:R-:W-:Y:S01]  /*f930*/  VIADD R15, R207, UR41 ;  /* 0x00000029cf0f7c36 */ /* 0x002fe20008000000 */
[----:B------:R-:W-:Y:S02]  /*f940*/  IADD3 R12, P0, R33, UR6, RZ ;  /* 0x00000006210c7c10 */ /* 0x000fe4000ff1e0ff */
[----:B------:R-:W-:Y:S02]  /*f950*/  F2FP.BF16.F32.PACK_AB R6, R101, R192 ;  /* 0x000000c06506723e */ /* 0x000fe400000010ff */
[----:B------:R-:W-:Y:S01]  /*f960*/  IADD3.X R13, R9, UR7, R10, P0, !PT ;  /* 0x00000007090d7c10 */ /* 0x000fe200087fe40a */
[----:B------:R-:W-:Y:S01]  /*f970*/  ULDC.64 UR6, c[0x0][0xb88] ;  /* 0x0002e20000067ab9 */ /* 0x000fe20000000a00 */
[----:B------:R-:W-:Y:S01]  /*f980*/  F2FP.BF16.F32.PACK_AB R7, R36, R32 ;  /* 0x000000202407723e */ /* 0x000fe200000010ff */
[----:B------:R-:W-:Y:S01]  /*f990*/  IMAD R8, R8, UR6, RZ ;  /* 0x0000000608087c24 */ /* 0x000fe2000f8e02ff */
[----:B------:R-:W-:Y:S01]  /*f9a0*/  F2FP.BF16.F32.PACK_AB R11, R52, R48 ;  /* 0x00000030340b723e */ /* 0x000fe200000010ff */
[C---:B------:R-:W-:Y:S01]  /*f9b0*/  IMAD.WIDE.U32 R12, R35.reuse, UR6, R12 ;  /* 0x00000006230c7c25 */ /* 0x040fe2000f8e000c */
[----:B------:R-:W-:Y:S01]  /*f9c0*/  LOP3.LUT P0, RZ, R204, 0x3, RZ, 0xc0, !PT ;  /* 0x00000003ccff7812 */ /* 0x000fe2000780c0ff */
[----:B------:R1:W-:Y:S01]  /*f9d0*/  STSM.16.M88.4 [R142], R4 ;  /* 0x000000048e007844 */ /* 0x0003e20000000200 */
[----:B------:R-:W-:Y:S01]  /*f9e0*/  MOV R138, R138 ;  /* 0x0000008a008a7202 */ /* 0x000fe20000000f00 */
[----:B------:R-:W-:Y:S01]  /*f9f0*/  IMAD R35, R35, UR7, R8 ;  /* 0x0000000723237c24 */ /* 0x000fe2000f8e0208 */
[----:B------:R-:W-:Y:S01]  /*fa00*/  ULDC.64 UR6, c[0x0][0xb50] ;  /* 0x0002d40000067ab9 */ /* 0x000fe20000000a00 */
[----:B------:R-:W-:Y:S01]  /*fa10*/  IMAD R52, R205, UR5, RZ ;  /* 0x00000005cd347c24 */ /* 0x000fe2000f8e02ff */
[----:B------:R-:W-:-:S02]  /*fa20*/  F2FP.BF16.F32.PACK_AB R8, R169, R193 ;  /* 0x000000c1a908723e */ /* 0x000fc400000010ff */
[----:B------:R-:W-:Y:S02]  /*fa30*/  F2FP.BF16.F32.PACK_AB R9, R44, R40 ;  /* 0x000000282c09723e */ /* 0x000fe400000010ff */
[----:B------:R-:W-:Y:S02]  /*fa40*/  F2FP.BF16.F32.PACK_AB R10, R170, R194 ;  /* 0x000000c2aa0a723e */ /* 0x000fe400000010ff */
[----:B0-----:R-:W-:Y:S02]  /*fa50*/  LEA R24, P3, R12, UR6, 0x2 ;  /* 0x000000060c187c11 */ /* 0x001fe4000f8610ff */
[----:B------:R-:W-:Y:S01]  /*fa60*/  ISETP.GE.OR P1, PT, R15, R52, P0 ;  /* 0x000000340f00720c */ /* 0x000fe20000726670 */
[----:B------:R0:W-:Y:S01]  /*fa70*/  STSM.16.M88.4 [R138], R8 ;  /* 0x000000088a007844 */ /* 0x0001e20000000200 */
[----:B------:R-:W-:Y:S01]  /*fa80*/  F2FP.BF16.F32.PACK_AB R14, R133, R132 ;  /* 0x00000084850e723e */ /* 0x000fe200000010ff */
[----:B-1----:R-:W-:Y:S01]  /*fa90*/  VIADD R5, R15, 0x8 ;  /* 0x000000080f057836 */ /* 0x002fe20000000000 */
[----:B------:R-:W-:Y:S01]  /*faa0*/  F2FP.BF16.F32.PACK_AB R4, R171, R195 ;  /* 0x000000c3ab04723e */ /* 0x000fe200000010ff */
[----:B------:R-:W-:Y:S01]  /*fab0*/  IMAD.IADD R7, R13, 0x1, R35 ;  /* 0x000000010d077824 */ /* 0x000fe200078e0223 */
[----:B------:R-:W-:Y:S01]  /*fac0*/  F2FP.BF16.F32.PACK_AB R6, R172, R196 ;  /* 0x000000c4ac06723e */ /* 0x000fe200000010ff */
[----:B------:R-:W-:Y:S01]  /*fad0*/  SHFL.IDX PT, R44, R24, RZ, 0x1c1f ;  /* 0x001c1fff182c7589 */ /* 0x000fe200000e0000 */
[----:B------:R-:W-:-:S02]  /*fae0*/  ISETP.GE.OR P0, PT, R5, R52, P0 ;  /* 0x000000340500720c */ /* 0x000fc40000706670 */
[----:B------:R-:W-:Y:S01]  /*faf0*/  LEA.HI.X R25, R12, UR7, R7, 0x2, P3 ;  /* 0x000000070c197c11 */ /* 0x000fe200098f1407 */
[----:B------:R-:W-:Y:S01]  /*fb00*/  SHFL.IDX PT, R46, R24, 0x1, 0x1c1f ;  /* 0x003c1f00182e7f89 */ /* 0x000fe200000e0000 */
[----:B------:R-:W-:Y:S02]  /*fb10*/  F2FP.BF16.F32.PACK_AB R5, R60, R56 ;  /* 0x000000383c05723e */ /* 0x000fe400000010ff */
[----:B------:R-:W-:Y:S01]  /*fb20*/  F2FP.BF16.F32.PACK_AB R7, R68, R64 ;  /* 0x000000404407723e */ /* 0x000fe200000010ff */
[----:B------:R-:W1:Y:S01]  /*fb30*/  SHFL.IDX PT, R45, R25, RZ, 0x1c1f ;  /* 0x001c1fff192d7589 */ /* 0x000e6200000e0000 */
[----:B------:R-:W-:Y:S02]  /*fb40*/  F2FP.BF16.F32.PACK_AB R12, R129, R199 ;  /* 0x000000c7810c723e */ /* 0x000fe400000010ff */
[----:B0-----:R-:W-:Y:S01]  /*fb50*/  F2FP.BF16.F32.PACK_AB R8, R173, R197 ;  /* 0x000000c5ad08723e */ /* 0x001fe200000010ff */
[----:B------:R-:W-:Y:S01]  /*fb60*/  STSM.16.M88.4 [R17], R4 ;  /* 0x0000000411007844 */ /* 0x000fe20000000200 */
[----:B------:R-:W-:-:S02]  /*fb70*/  F2FP.BF16.F32.PACK_AB R9, R76, R72 ;  /* 0x000000484c09723e */ /* 0x000fc400000010ff */
[----:B------:R-:W-:Y:S01]  /*fb80*/  F2FP.BF16.F32.PACK_AB R10, R125, R198 ;  /* 0x000000c67d0a723e */ /* 0x000fe200000010ff */
[----:B------:R-:W0:Y:S01]  /*fb90*/  SHFL.IDX PT, R47, R25, 0x1, 0x1c1f ;  /* 0x003c1f00192f7f89 */ /* 0x000e2200000e0000 */
[----:B------:R-:W-:Y:S02]  /*fba0*/  F2FP.BF16.F32.PACK_AB R11, R84, R80 ;  /* 0x00000050540b723e */ /* 0x000fe400000010ff */
[----:B------:R-:W-:Y:S02]  /*fbb0*/  F2FP.BF16.F32.PACK_AB R13, R92, R88 ;  /* 0x000000585c0d723e */ /* 0x000fe400000010ff */
[----:B------:R-:W-:Y:S01]  /*fbc0*/  F2FP.BF16.F32.PACK_AB R15, R100, R96 ;  /* 0x00000060640f723e */ /* 0x000fe200000010ff */
[----:B------:R-:W-:Y:S01]  /*fbd0*/  STSM.16.M88.4 [R160], R8 ;  /* 0x00000008a0007844 */ /* 0x000fe20000000200 */
[----:B------:R-:W-:Y:S02]  /*fbe0*/  F2FP.BF16.F32.PACK_AB R138, R141, R140 ;  /* 0x0000008c8d8a723e */ /* 0x000fe400000010ff */
[----:B------:R-:W-:Y:S01]  /*fbf0*/  F2FP.BF16.F32.PACK_AB R139, R165, R164 ;  /* 0x000000a4a58b723e */ /* 0x000fe200000010ff */
[----:B------:R-:W-:Y:S01]  /*fc00*/  STSM.16.M88.4 [R161], R12 ;  /* 0x0000000ca1007844 */ /* 0x000fe20000000200 */
[----:B------:R-:W-:-:S02]  /*fc10*/  F2FP.BF16.F32.PACK_AB R146, R149, R148 ;  /* 0x000000949592723e */ /* 0x000fc400000010ff */
[----:B------:R-:W-:Y:S01]  /*fc20*/  F2FP.BF16.F32.PACK_AB R147, R0, R168 ;  /* 0x000000a80093723e */ /* 0x000fe200000010ff */
[----:B------:R-:W-:Y:S04]  /*fc30*/  STSM.16.M88.4 [R162], R136 ;  /* 0x00000088a2007844 */ /* 0x000fe80000000200 */
[----:B------:R-:W-:Y:S01]  /*fc40*/  STSM.16.M88.4 [R163], R144 ;  /* 0x00000090a3007844 */ /* 0x000fe20000000200 */
[----:B------:R-:W-:Y:S01]  /*fc50*/  BAR.SYNC.DEFER_BLOCKING 0x1, 0x100 ;  /* 0x0044000000007b1d */ /* 0x000fe20000010000 */
[----:B------:R-:W-:Y:S01]  /*fc60*/  IMAD R0, R202, 0x20, R203 ;  /* 0x00000020ca007824 */ /* 0x000fe200078e02cb */
[----:B------:R-:W-:-:S04]  /*fc70*/  UIMAD UR5, UR10, UR8, URZ ;  /* 0x000000080a0572a4 */ /* 0x000fc8000f8e023f */
[----:B-1----:R1:W-:Y:S01]  /*fc80*/  @!P1 ST.E desc[UR46][R44.64], R3 ;  /* 0x000000032c009985 */ /* 0x0023e2000c10192e */
[----:B------:R-:W-:Y:S01]  /*fc90*/  UIMAD.WIDE.U32 UR6, UR43, UR8, URZ ;  /* 0x000000082b0672a5 */ /* 0x000fe2000f8e003f */
[----:B------:R-:W-:Y:S02]  /*fca0*/  ULDC.64 UR10, c[0x0][0xaf0] ;  /* 0x0002bc00000a7ab9 */ /* 0x000fe40000000a00 */
[----:B0-----:R0:W-:Y:S01]  /*fcb0*/  @!P0 ST.E desc[UR46][R46.64], R2 ;  /* 0x000000022e008985 */ /* 0x0011e2000c10192e */
[----:B------:R-:W-:-:S03]  /*fcc0*/  UIMAD UR5, UR43, UR9, UR5 ;  /* 0x000000092b0572a4 */ /* 0x000fc6000f8e0205 */
[----:B------:R2:W5:Y:S01]  /*fcd0*/  LD.E.128 R32, desc[UR46][R20.64] ;  /* 0x0000002e14207980 */ /* 0x000562000c101d00 */
[----:B-1----:R-:W1:Y:S01]  /*fce0*/  @P2 LDC R3, c[0x0][0xbf0] ;  /* 0x0002fc00ff032b82 */ /* 0x002e620000000800 */
[----:B------:R-:W-:Y:S02]  /*fcf0*/  UIMAD UR8, UR12, UR10, URZ ;  /* 0x0000000a0c0872a4 */ /* 0x000fe4000f8e023f */
[----:B------:R3:W5:Y:S05]  /*fd00*/  LD.E.128 R24, desc[UR46][R28.64] ;  /* 0x0000002e1c187980 */ /* 0x00076a000c101d00 */
[----:B0-----:R-:W0:Y:S01]  /*fd10*/  @P2 LDC R2, c[0x0][0xbec] ;  /* 0x0002fb00ff022b82 */ /* 0x001e220000000800 */
[----:B--2---:R-:W-:Y:S01]  /*fd20*/  VIADD R21, R0, UR41 ;  /* 0x0000002900157c36 */ /* 0x004fe20008000000 */
[----:B------:R-:W-:Y:S01]  /*fd30*/  UIADD3 UR7, UR7, UR5, URZ ;  /* 0x0000000507077290 */ /* 0x000fe2000fffe03f */
[----:B------:R-:W5:Y:S01]  /*fd40*/  LD.E.128 R100, desc[UR46][R102.64] ;  /* 0x0000002e66647980 */ /* 0x000f62000c101d00 */
[----:B------:R-:W-:Y:S01]  /*fd50*/  UIMAD UR5, UR42, UR11, UR8 ;  /* 0x0000000b2a0572a4 */ /* 0x000fe2000f8e0208 */
[----:B------:R-:W-:Y:S01]  /*fd60*/  IMAD.MOV.U32 R17, RZ, RZ, R21 ;  /* 0x000000ffff117224 */ /* 0x000fe200078e0015 */
[----:B------:R-:W-:Y:S01]  /*fd70*/  UIMAD.WIDE.U32 UR42, UR42, UR10, UR6 ;  /* 0x0000000a2a2a72a5 */ /* 0x000fe2000f8e0006 */
[----:B------:R3:W5:Y:S02]  /*fd80*/  LD.E.128 R4, desc[UR46][R104.64] ;  /* 0x0000002e68047980 */ /* 0x000764000c101d00 */
[----:B------:R-:W-:Y:S01]  /*fd90*/  ULDC.64 UR6, c[0x0][0xae0] ;  /* 0x0002b80000067ab9 */ /* 0x000fe20000000a00 */
[----:B------:R-:W-:Y:S01]  /*fda0*/  UIADD3 UR5, UR43, UR5, URZ ;  /* 0x000000052b057290 */ /* 0x000fe2000fffe03f */
[----:B------:R3:W5:Y:S04]  /*fdb0*/  LD.E.128 R8, desc[UR46][R106.64] ;  /* 0x0000002e6a087980 */ /* 0x000768000c101d00 */
[----:B------:R3:W5:Y:S04]  /*fdc0*/  LD.E.128 R12, desc[UR46][R108.64] ;  /* 0x0000002e6c0c7980 */ /* 0x000768000c101d00 */
[----:B------:R3:W5:Y:S04]  /*fdd0*/  LD.E.128 R36, desc[UR46][R110.64] ;  /* 0x0000002e6e247980 */ /* 0x000768000c101d00 */
[----:B------:R3:W5:Y:S01]  /*fde0*/  LD.E.128 R40, desc[UR46][R112.64] ;  /* 0x0000002e70287980 */ /* 0x000762000c101d00 */
[----:B0-----:R-:W-:-:S03]  /*fdf0*/  @P2 IMAD.HI.U32 R0, R21, R2, RZ ;  /* 0x0000000215002227 */ /* 0x001fc600078e00ff */
[----:B------:R3:W5:Y:S02]  /*fe00*/  LD.E.128 R60, desc[UR46][R114.64] ;  /* 0x0000002e723c7980 */ /* 0x000764000c101d00 */
[----:B-1----:R-:W-:Y:S02]  /*fe10*/  @P2 SHF.R.U32.HI R17, RZ, R3, R0 ;  /* 0x00000003ff112219 */ /* 0x002fe40000011600 */
[----:B------:R3:W5:Y:S02]  /*fe20*/  LD.E.128 R56, desc[UR46][R116.64] ;  /* 0x0000002e74387980 */ /* 0x000764000c101d00 */
[--C-:B------:R-:W-:Y:S01]  /*fe30*/  SHF.R.S32.HI R0, RZ, 0x1f, R17.reuse ;  /* 0x0000001fff007819 */ /* 0x100fe20000011411 */
[----:B------:R-:W-:Y:S01]  /*fe40*/  IMAD.MOV R20, RZ, RZ, -R17 ;  /* 0x000000ffff147224 */ /* 0x000fe200078e0a11 */
[----:B------:R3:W5:Y:S01]  /*fe50*/  LD.E.128 R44, desc[UR46][R118.64] ;  /* 0x0000002e762c7980 */ /* 0x000762000c101d00 */
[----:B------:R-:W-:Y:S02]  /*fe60*/  IMAD.U32 R3, RZ, RZ, UR43 ;  /* 0x0000002bff037e24 */ /* 0x000fe4000f8e00ff */
[----:B------:R-:W-:Y:S01]  /*fe70*/  IMAD R0, R0, UR6, RZ ;  /* 0x0000000600007c24 */ /* 0x000fe2000f8e02ff */
[----:B------:R3:W5:Y:S01]  /*fe80*/  LD.E.128 R48, desc[UR46][R120.64] ;  /* 0x0000002e78307980 */ /* 0x000762000c101d00 */
[----:B------:R-:W-:-:S02]  /*fe90*/  IMAD R205, R205, R20, R21 ;  /* 0x00000014cdcd7224 */ /* 0x000fc400078e0215 */
[----:B------:R-:W-:Y:S01]  /*fea0*/  IMAD.U32 R2, RZ, RZ, UR42 ;  /* 0x0000002aff027e24 */ /* 0x000fe2000f8e00ff */
[----:B------:R3:W5:Y:S01]  /*feb0*/  LD.E.128 R64, desc[UR46][R122.64] ;  /* 0x0000002e7a407980 */ /* 0x000762000c101d00 */
[----:B------:R-:W-:Y:S02]  /*fec0*/  IMAD.U32 R3, RZ, RZ, UR5 ;  /* 0x00000005ff037e24 */ /* 0x000fe4000f8e00ff */
[----:B------:R-:W-:Y:S01]  /*fed0*/  IMAD R21, R17, UR7, R0 ;  /* 0x0000000711157c24 */ /* 0x000fe2000f8e0200 */
[----:B------:R-:W5:Y:S01]  /*fee0*/  LD.E.128 R124, desc[UR46][R126.64] ;  /* 0x0000002e7e7c7980 */ /* 0x000f62000c101d00 */
[----:B------:R-:W-:-:S03]  /*fef0*/  SHF.R.S32.HI R0, RZ, 0x1f, R205 ;  /* 0x0000001fff007819 */ /* 0x000fc600000114cd */
[----:B------:R-:W5:Y:S01]  /*ff00*/  LD.E.128 R128, desc[UR46][R130.64] ;  /* 0x0000002e82807980 */ /* 0x000f62000c101d00 */
[----:B------:R-:W-:Y:S01]  /*ff10*/  IMAD.WIDE.U32 R2, R17, UR6, R2 ;  /* 0x0000000611027c25 */ /* 0x000fe2000f8e0002 */
[----:B------:R-:W-:Y:S02]  /*ff20*/  ULDC.64 UR6, c[0x0][0xad8] ;  /* 0x0002b60000067ab9 */ /* 0x000fe40000000a00 */
[----:B------:R-:W5:Y:S01]  /*ff30*/  LD.E.128 R28, desc[UR46][R30.64] ;  /* 0x0000002e1e1c7980 */ /* 0x000f62000c101d00 */
[----:B------:R-:W-:Y:S01]  /*ff40*/  VIADD R53, R203, UR41 ;  /* 0x00000029cb357c36 */ /* 0x000fe20008000000 */
        /* <DEDUP_REMOVED lines=11> */
[-C--:B------:R-:W-:Y:S01]  /*10000*/  ISETP.GE.AND P1, PT, R17, R52.reuse, PT ;  /* 0x000000341100720c */ /* 0x080fe20003f26270 */
[----:B------:R-:W-:Y:S01]  /*10010*/  ULDC.64 UR6, c[0x0][0xa80] ;  /* 0x0002a00000067ab9 */ /* 0x000fe20000000a00 */
[C---:B------:R-:W-:Y:S01]  /*10020*/  ISETP.GE.AND P2, PT, R53.reuse, R52, PT ;  /* 0x000000343500720c */ /* 0x040fe20003f46270 */
[----:B------:R-:W-:Y:S01]  /*10030*/  VIADD R17, R53, 0x40 ;  /* 0x0000004035117836 */ /* 0x000fe20000000000 */
[----:B------:R-:W-:Y:S01]  /*10040*/  LEA R0, P3, R2, UR6, 0x1 ;  /* 0x0000000602007c11 */ /* 0x000fe2000f8608ff */
[----:B------:R-:W-:-:S02]  /*10050*/  IMAD.IADD R3, R3, 0x1, R21 ;  /* 0x0000000103037824 */ /* 0x000fc400078e0215 */
[----:B------:R-:W-:Y:S01]  /*10060*/  VIADD R176, R176, 0x22820 ;  /* 0x00022820b0b07836 */ /* 0x000fe20000000000 */
[----:B------:R-:W-:Y:S02]  /*10070*/  ISETP.GE.AND P0, PT, R17, R52, PT ;  /* 0x000000341100720c */ /* 0x000fe40003f06270 */
[----:B------:R-:W-:Y:S02]  /*10080*/  LEA.HI.X R17, R2, UR7, R3, 0x1, P3 ;  /* 0x0000000702117c11 */ /* 0x000fe400098f0c03 */
[----:B------:R-:W-:Y:S01]  /*10090*/  PRMT R176, RZ, 0x654, R176 ;  /* 0x00000654ffb07816 */ /* 0x000fe200000000b0 */
[----:B0-----:R3:W0:Y:S01]  /*100a0*/  SHFL.IDX PT, R68, R0, RZ, 0x181f ;  /* 0x00181fff00447589 */ /* 0x00162200000e0000 */
[----:B------:R-:W-:Y:S02]  /*100b0*/  BSSY B1, `(.L_x_1961) ;  /* 0x0000015000017945 */ /* 0x000fe40003800000 */
[----:B------:R3:W-:Y:S01]  /*100c0*/  SYNCS.ARRIVE.TRANS64.RED.A1T0 RZ, [R176+URZ], RZ ;  /* 0x000000ffb0ff79a7 */ /* 0x0007e2000810043f */
[----:B------:R3:W1:Y:S01]  /*100d0*/  SHFL.IDX PT, R70, R17, RZ, 0x181f ;  /* 0x00181fff11467589 */ /* 0x00066200000e0000 */
[----:B------:R-:W-:Y:S05]  /*100e0*/  @P2 BRA `(.L_x_1962) ;  /* 0x0000000000442947 */ /* 0x000fea0003800000 */
[----:B------:R-:W-:Y:S02]  /*100f0*/  ULDC UR5, c[0x0][0xac8] ;  /* 0x0002b20000057ab9 */ /* 0x000fe40000000800 */
[----:B------:R-:W-:Y:S02]  /*10100*/  ISETP.GE.AND P5, PT, R19, UR5, PT ;  /* 0x0000000513007c0c */ /* 0x000fe4000bfa6270 */
[----:B------:R-:W-:Y:S02]  /*10110*/  ISETP.GE.AND P4, PT, R200, UR5, PT ;  /* 0x00000005c8007c0c */ /* 0x000fe4000bf86270 */
[----:B------:R-:W-:Y:S02]  /*10120*/  ISETP.GE.AND P3, PT, R23, UR5, PT ;  /* 0x0000000517007c0c */ /* 0x000fe4000bf66270 */
[----:B------:R-:W-:-:S07]  /*10130*/  ISETP.GE.AND P2, PT, R201, UR5, PT ;  /* 0x00000005c9007c0c */ /* 0x000fce000bf46270 */
[----:B0-----:R-:W-:-:S04]  /*10140*/  @!P5 LEA R2, P6, R19, R68, 0x1 ;  /* 0x000000441302d211 */ /* 0x001fc800078c08ff */
[----:B-1----:R-:W-:Y:S02]  /*10150*/  @!P5 LEA.HI.X R3, R19, R70, R212, 0x1, P6 ;  /* 0x000000461303d211 */ /* 0x002fe400030f0cd4 */
        /* <DEDUP_REMOVED lines=10> */
.L_x_1962:
[----:B------:R-:W-:Y:S05]  /*10200*/  BSYNC B1 ;  /* 0x0000000000017941 */ /* 0x000fea0003800000 */
.L_x_1961:
[----:B--2--5:R2:W4:Y:S01]  /*10210*/  SHFL.IDX PT, R24, R17, 0x1, 0x181f ;  /* 0x00381f0011187f89 */ /* 0x02452200000e0000 */
        /* <DEDUP_REMOVED lines=9> */
[C---:B------:R-:W-:Y:S02]  /*102b0*/  @!P3 LEA R8, P5, R200.reuse, R20, 0x1 ;  /* 0x00000014c808b211 */ /* 0x040fe400078a08ff */
        /* <DEDUP_REMOVED lines=10> */
.L_x_1964:
[----:B------:R-:W-:Y:S05]  /*10360*/  BSYNC B1 ;  /* 0x0000000000017941 */ /* 0x000fea0003800000 */
.L_x_1963:
        /* <DEDUP_REMOVED lines=11> */
[----:B------:R-:W-:Y:S02]  /*10420*/  @!P1 LEA R10, P4, R23, R12, 0x1 ;  /* 0x0000000c170a9211 */ /* 0x000fe400078808ff */
[----:B------:R-:W-:Y:S02]  /*10430*/  @!P3 LEA.HI.X R3, R19, R14, R212, 0x1, P6 ;  /* 0x0000000e1303b211 */ /* 0x000fe400030f0cd4 */
        /* <DEDUP_REMOVED lines=8> */
.L_x_1966:
[----:B------:R-:W-:Y:S05]  /*104c0*/  BSYNC B1 ;  /* 0x0000000000017941 */ /* 0x000fea0003800000 */
.L_x_1965:
[----:B0-----:R-:W-:Y:S01]  /*104d0*/  VIADD R3, R53, 0x60 ;  /* 0x0000006035037836 */ /* 0x001fe20000000000 */
[----:B------:R0:W0:Y:S04]  /*104e0*/  SHFL.IDX PT, R12, R17, 0x3, 0x181f ;  /* 0x00781f00110c7f89 */ /* 0x00002800000e0000 */
[----:B------:R-:W-:Y:S01]  /*104f0*/  ISETP.GE.AND P0, PT, R3, R52, PT ;  /* 0x000000340300720c */ /* 0x000fe20003f06270 */
[----:B--23--:R-:W2:-:S12]  /*10500*/  SHFL.IDX PT, R0, R0, 0x3, 0x181f ;  /* 0x00781f0000007f89 */ /* 0x00ce9800000e0000 */
[----:B------:R-:W-:Y:S05]  /*10510*/  @P0 BRA `(.L_x_1967) ;  /* 0x0000000c00200947 */ /* 0x000fea0003800000 */
[----:B------:R-:W-:Y:S02]  /*10520*/  ULDC UR5, c[0x0][0xac8] ;  /* 0x0002b20000057ab9 */ /* 0x000fe40000000800 */
[----:B------:R-:W-:Y:S02]  /*10530*/  ISETP.GE.AND P3, PT, R19, UR5, PT ;  /* 0x0000000513007c0c */ /* 0x000fe4000bf66270 */
[----:B------:R-:W-:Y:S02]  /*10540*/  ISETP.GE.AND P4, PT, R200, UR5, PT ;  /* 0x00000005c8007c0c */ /* 0x000fe4000bf86270 */
[----:B------:R-:W-:-:S09]  /*10550*/  ISETP.GE.AND P5, PT, R23, UR5, PT ;  /* 0x0000000517007c0c */ /* 0x000fd2000bfa6270 */
[-C--:B--2---:R-:W-:Y:S02]  /*10560*/  @!P3 LEA R2, P0, R19, R0.reuse, 0x1 ;  /* 0x000000001302b211 */ /* 0x084fe400078008ff */
[CC--:B------:R-:W-:Y:S02]  /*10570*/  @!P4 LEA R8, P1, R200.reuse, R0.reuse, 0x1 ;  /* 0x00000000c808c211 */ /* 0x0c0fe400078208ff */
        /* <DEDUP_REMOVED lines=9> */
[----:B---3--:R-:W-:-:S04]  /*10610*/  LEA R2, P0, R201, R0, 0x1 ;  /* 0x00000000c9027211 */ /* 0x008fc800078008ff */
[----:B------:R-:W-:-:S05]  /*10620*/  LEA.HI.X R3, R201, R12, R209, 0x1, P0 ;  /* 0x0000000cc9037211 */ /* 0x000fca00000f0cd1 */
[----:B------:R0:W-:Y:S01]  /*10630*/  ST.E.128 desc[UR46][R2.64], R28 ;  /* 0x0000001c02007985 */ /* 0x0001e2000c101d2e */
[----:B------:R-:W-:Y:S05]  /*10640*/  BRA `(.L_x_1967) ;  /* 0x0000000800d47947 */ /* 0x000fea0003800000 */
.L_x_1960:
[----:B------:R-:W0:Y:S01]  /*10650*/  LDC R8, c[0x0][0xbe8] ;  /* 0x0002fa00ff087b82 */ /* 0x000e220000000800 */
[----:B------:R-:W-:Y:S01]  /*10660*/  ISETP.GE.AND P0, PT, R213, 0x80, PT ;  /* 0x00000080d500780c */ /* 0x000fe20003f06270 */
[----:B------:R-:W-:Y:S01]  /*10670*/  USHF.R.S32.HI UR8, URZ, 0x1f, UR43 ;  /* 0x0000001f3f087899 */ /* 0x000fe2000801142b */
[----:B------:R-:W-:Y:S01]  /*10680*/  BSSY B1, `(.L_x_1968) ;  /* 0x000002f000017945 */ /* 0x000fe20003800000 */
[----:B------:R-:W-:Y:S01]  /*10690*/  USHF.R.S32.HI UR9, URZ, 0x1f, UR42 ;  /* 0x0000001f3f097899 */ /* 0x000fe2000801142a */
[----:B------:R-:W-:Y:S01]  /*106a0*/  IMAD R6, R202, 0x20, R203 ;  /* 0x00000020ca067824 */ /* 0x000fe200078e02cb */
[----:B0-----:R-:W-:-:S13]  /*106b0*/  ISETP.NE.AND P1, PT, R8, 0x1, PT ;  /* 0x000000010800780c */ /* 0x001fda0003f25270 */
[----:B------:R-:W0:Y:S08]  /*106c0*/  @P1 LDC R9, c[0x0][0xbec] ;  /* 0x0002fb00ff091b82 */ /* 0x000e300000000800 */
[----:B------:R-:W1:Y:S01]  /*106d0*/  @P1 LDC R11, c[0x0][0xbf0] ;  /* 0x0002fc00ff0b1b82 */ /* 0x000e620000000800 */
[----:B------:R-:W-:Y:S05]  /*106e0*/  @P0 BRA `(.L_x_1969) ;  /* 0x0000000000a00947 */ /* 0x000fea0003800000 */
[----:B------:R-:W2:Y:S01]  /*106f0*/  S2R R4, SR_TID.X ;  /* 0x0000000000047919 */ /* 0x000ea20000002100 */
[----:B------:R-:W3:Y:S01]  /*10700*/  LDC R3, c[0x0][0xbe8] ;  /* 0x0002fa00ff037b82 */ /* 0x000ee20000000800 */
[----:B------:R-:W-:Y:S01]  /*10710*/  IMAD.U32 R7, RZ, RZ, UR41 ;  /* 0x00000029ff077e24 */ /* 0x000fe2000f8e00ff */
[----:B------:R-:W-:Y:S02]  /*10720*/  ULDC UR5, c[0x0][0xa88] ;  /* 0x0002a20000057ab9 */ /* 0x000fe40000000800 */
[----:B---3--:R-:W-:Y:S02]  /*10730*/  IMAD R5, R3, UR5, RZ ;  /* 0x0000000503057c24 */ /* 0x008fe4000f8e02ff */
[----:B--2---:R-:W-:-:S04]  /*10740*/  IADD3 R4, R7, -0x80, R4 ;  /* 0xffffff8007047810 */ /* 0x004fc80007ffe004 */
[----:B------:R-:W-:-:S13]  /*10750*/  ISETP.GE.AND P0, PT, R4, R5, PT ;  /* 0x000000050400720c */ /* 0x000fda0003f06270 */
[----:B------:R-:W-:Y:S05]  /*10760*/  @P0 BRA `(.L_x_1969) ;  /* 0x0000000000800947 */ /* 0x000fea0003800000 */
[----:B------:R-:W-:Y:S01]  /*10770*/  ISETP.NE.AND P0, PT, R3, 0x1, PT ;  /* 0x000000010300780c */ /* 0x000fe20003f05270 */
[----:B------:R-:W-:Y:S01]  /*10780*/  ULDC.64 UR10, c[0x0][0xb90] ;  /* 0x0002e400000a7ab9 */ /* 0x000fe20000000a00 */
[----:B------:R-:W-:Y:S01]  /*10790*/  IMAD.MOV.U32 R2, RZ, RZ, R4 ;  /* 0x000000ffff027224 */ /* 0x000fe200078e0004 */
[----:B------:R-:W-:Y:S02]  /*107a0*/  UIMAD UR5, UR8, UR10, URZ ;  /* 0x0000000a080572a4 */ /* 0x000fe4000f8e023f */
[----:B------:R-:W-:Y:S02]  /*107b0*/  UIMAD.WIDE.U32 UR6, UR43, UR10, URZ ;  /* 0x0000000a2b0672a5 */ /* 0x000fe4000f8e003f */
[----:B------:R-:W-:-:S03]  /*107c0*/  UIMAD UR5, UR43, UR11, UR5 ;  /* 0x0000000b2b0572a4 */ /* 0x000fc6000f8e0205 */
[----:B------:R-:W-:Y:S01]  /*107d0*/  ULDC.64 UR10, c[0x0][0xb98] ;  /* 0x0002e600000a7ab9 */ /* 0x000fe20000000a00 */
[----:B------:R-:W-:Y:S02]  /*107e0*/  UIADD3 UR7, UR7, UR5, URZ ;  /* 0x0000000507077290 */ /* 0x000fe4000fffe03f */
[----:B------:R-:W2:Y:S01]  /*107f0*/  @P0 LDC R5, c[0x0][0xbec] ;  /* 0x0002fb00ff050b82 */ /* 0x000ea20000000800 */
[----:B------:R-:W-:Y:S02]  /*10800*/  UIMAD UR5, UR9, UR10, URZ ;  /* 0x0000000a090572a4 */ /* 0x000fe4000f8e023f */
[----:B------:R-:W-:Y:S02]  /*10810*/  UIMAD.WIDE.U32 UR6, UR42, UR10, UR6 ;  /* 0x0000000a2a0672a5 */ /* 0x000fe4000f8e0006 */
[----:B------:R-:W-:-:S03]  /*10820*/  UIMAD UR5, UR42, UR11, UR5 ;  /* 0x0000000b2a0572a4 */ /* 0x000fc6000f8e0205 */
[----:B------:R-:W3:Y:S01]  /*10830*/  @P0 LDC R7, c[0x0][0xbf0] ;  /* 0x0002fc00ff070b82 */ /* 0x000ee20000000800 */
[----:B------:R-:W-:Y:S01]  /*10840*/  ULDC.64 UR10, c[0x0][0xb88] ;  /* 0x0002e200000a7ab9 */ /* 0x000fe20000000a00 */
[----:B--2---:R-:W-:-:S05]  /*10850*/  @P0 IMAD.HI.U32 R0, R4, R5, RZ ;  /* 0x0000000504000227 */ /* 0x004fca00078e00ff */
[----:B---3--:R-:W-:-:S05]  /*10860*/  @P0 SHF.R.U32.HI R2, RZ, R7, R0 ;  /* 0x00000007ff020219 */ /* 0x008fca0000011600 */
[----:B------:R-:W-:-:S04]  /*10870*/  IMAD.MOV R5, RZ, RZ, -R2 ;  /* 0x000000ffff057224 */ /* 0x000fc800078e0a02 */
[----:B------:R-:W-:Y:S01]  /*10880*/  IMAD R5, R3, R5, R4 ;  /* 0x0000000503057224 */ /* 0x000fe200078e0204 */
[----:B------:R-:W-:Y:S01]  /*10890*/  SHF.R.S32.HI R3, RZ, 0x1f, R2 ;  /* 0x0000001fff037819 */ /* 0x000fe20000011402 */
[----:B------:R-:W-:Y:S01]  /*108a0*/  IMAD.U32 R4, RZ, RZ, UR5 ;  /* 0x00000005ff047e24 */ /* 0x000fe2000f8e00ff */
        /* <DEDUP_REMOVED lines=12> */
.L_x_1969:
[----:B------:R-:W-:Y:S05]  /*10970*/  BSYNC B1 ;  /* 0x0000000000017941 */ /* 0x000fea0003800000 */
.L_x_1968:
[----:B------:R-:W-:Y:S01]  /*10980*/  ULDC.64 UR10, c[0x0][0xae8] ;  /* 0x0002ba00000a7ab9 */ /* 0x000fe20000000a00 */
[----:B------:R-:W-:Y:S01]  /*10990*/  VIADD R6, R6, UR41 ;  /* 0x0000002906067c36 */ /* 0x000fe20008000000 */
[----:B------:R-:W-:Y:S01]  /*109a0*/  UIMAD UR5, UR8, UR10, URZ ;  /* 0x0000000a080572a4 */ /* 0x000fe2000f8e023f */
[----:B------:R-:W-:Y:S01]  /*109b0*/  BSSY B1, `(.L_x_1970) ;  /* 0x000003c000017945 */ /* 0x000fe20003800000 */
[----:B------:R-:W-:Y:S01]  /*109c0*/  UIMAD.WIDE.U32 UR6, UR43, UR10, URZ ;  /* 0x0000000a2b0672a5 */ /* 0x000fe2000f8e003f */
[----:B0-----:R-:W-:Y:S01]  /*109d0*/  @P1 IMAD.HI.U32 R0, R6, R9, RZ ;  /* 0x0000000906001227 */ /* 0x001fe200078e00ff */
[----:B------:R-:W-:-:S03]  /*109e0*/  UIMAD UR5, UR43, UR11, UR5 ;  /* 0x0000000b2b0572a4 */ /* 0x000fc6000f8e0205 */
[----:B------:R-:W-:Y:S01]  /*109f0*/  ULDC.64 UR10, c[0x0][0xaf0] ;  /* 0x0002bc00000a7ab9 */ /* 0x000fe20000000a00 */
[----:B------:R-:W-:Y:S01]  /*10a00*/  UIADD3 UR7, UR7, UR5, URZ ;  /* 0x0000000507077290 */ /* 0x000fe2000fffe03f */
[----:B--2---:R-:W-:Y:S01]  /*10a10*/  IMAD.MOV.U32 R5, RZ, RZ, R6 ;  /* 0x000000ffff057224 */ /* 0x004fe200078e0006 */
[----:B------:R-:W-:Y:S01]  /*10a20*/  UIMAD UR5, UR9, UR10, URZ ;  /* 0x0000000a090572a4 */ /* 0x000fe2000f8e023f */
[----:B-1----:R-:W-:-:S03]  /*10a30*/  @P1 SHF.R.U32.HI R5, RZ, R11, R0 ;  /* 0x0000000bff051219 */ /* 0x002fc60000011600 */
[----:B------:R-:W-:Y:S01]  /*10a40*/  UIMAD UR5, UR42, UR11, UR5 ;  /* 0x0000000b2a0572a4 */ /* 0x000fe2000f8e0205 */
[--C-:B------:R-:W-:Y:S01]  /*10a50*/  SHF.R.S32.HI R0, RZ, 0x1f, R5.reuse ;  /* 0x0000001fff007819 */ /* 0x100fe20000011405 */
[----:B------:R-:W-:Y:S01]  /*10a60*/  UIMAD.WIDE.U32 UR42, UR42, UR10, UR6 ;  /* 0x0000000a2a2a72a5 */ /* 0x000fe2000f8e0006 */
[----:B------:R-:W-:Y:S02]  /*10a70*/  IMAD.MOV R7, RZ, RZ, -R5 ;  /* 0x000000ffff077224 */ /* 0x000fe400078e0a05 */
[----:B------:R-:W-:Y:S01]  /*10a80*/  ULDC.64 UR6, c[0x0][0xae0] ;  /* 0x0002b80000067ab9 */ /* 0x000fe20000000a00 */
[----:B------:R-:W-:Y:S01]  /*10a90*/  UIADD3 UR5, UR43, UR5, URZ ;  /* 0x000000052b057290 */ /* 0x000fe2000fffe03f */
[----:B------:R-:W-:Y:S02]  /*10aa0*/  IMAD R0, R0, UR6, RZ ;  /* 0x0000000600007c24 */ /* 0x000fe4000f8e02ff */
[----:B------:R-:W-:Y:S02]  /*10ab0*/  IMAD R7, R8, R7, R6 ;  /* 0x0000000708077224 */ /* 0x000fe400078e0206 */
[----:B------:R-:W-:-:S02]  /*10ac0*/  IMAD.U32 R3, RZ, RZ, UR43 ;  /* 0x0000002bff037e24 */ /* 0x000fc4000f8e00ff */
[----:B------:R-:W-:Y:S02]  /*10ad0*/  IMAD.U32 R2, RZ, RZ, UR42 ;  /* 0x0000002aff027e24 */ /* 0x000fe4000f8e00ff */
[----:B------:R-:W-:Y:S01]  /*10ae0*/  IMAD.U32 R3, RZ, RZ, UR5 ;  /* 0x00000005ff037e24 */ /* 0x000fe2000f8e00ff */
[----:B------:R-:W-:Y:S01]  /*10af0*/  ULDC UR5, c[0x0][0xa88] ;  /* 0x0002a20000057ab9 */ /* 0x000fe20000000800 */
[C---:B------:R-:W-:Y:S01]  /*10b00*/  IMAD R9, R5.reuse, UR7, R0 ;  /* 0x0000000705097c24 */ /* 0x040fe2000f8e0200 */
[----:B------:R-:W-:Y:S01]  /*10b10*/  SHF.R.S32.HI R0, RZ, 0x1f, R7 ;  /* 0x0000001fff007819 */ /* 0x000fe20000011407 */
[----:B------:R-:W-:Y:S01]  /*10b20*/  IMAD.WIDE.U32 R2, R5, UR6, R2 ;  /* 0x0000000605027c25 */ /* 0x000fe2000f8e0002 */
[----:B------:R-:W-:-:S03]  /*10b30*/  ULDC.64 UR6, c[0x0][0xad8] ;  /* 0x0002b60000067ab9 */ /* 0x000fc60000000a00 */
[----:B------:R-:W-:Y:S02]  /*10b40*/  IMAD.IADD R3, R3, 0x1, R9 ;  /* 0x0000000103037824 */ /* 0x000fe400078e0209 */
[----:B------:R-:W-:Y:S02]  /*10b50*/  IMAD R4, R0, UR6, RZ ;  /* 0x0000000600047c24 */ /* 0x000fe4000f8e02ff */
[----:B------:R-:W-:Y:S02]  /*10b60*/  VIADD R6, R203, UR41 ;  /* 0x00000029cb067c36 */ /* 0x000fe40008000000 */
[----:B------:R-:W-:Y:S02]  /*10b70*/  IMAD R9, R8, UR5, RZ ;  /* 0x0000000508097c24 */ /* 0x000fe4000f8e02ff */
[C---:B------:R-:W-:Y:S02]  /*10b80*/  IMAD R5, R7.reuse, UR7, R4 ;  /* 0x0000000707057c24 */ /* 0x040fe4000f8e0204 */
[----:B------:R-:W-:Y:S01]  /*10b90*/  IMAD.WIDE.U32 R2, R7, UR6, R2 ;  /* 0x0000000607027c25 */ /* 0x000fe2000f8e0002 */
[----:B------:R-:W-:Y:S01]  /*10ba0*/  ISETP.GE.AND P2, PT, R6, R9, PT ;  /* 0x000000090600720c */ /* 0x000fe20003f46270 */
[----:B------:R-:W-:-:S02]  /*10bb0*/  ULDC.64 UR6, c[0x0][0xa80] ;  /* 0x0002a00000067ab9 */ /* 0x000fc40000000a00 */
[----:B------:R-:W-:Y:S01]  /*10bc0*/  VIADD R0, R6, 0x20 ;  /* 0x0000002006007836 */ /* 0x000fe20000000000 */
[----:B------:R-:W-:Y:S01]  /*10bd0*/  LEA R4, P3, R2, UR6, 0x1 ;  /* 0x0000000602047c11 */ /* 0x000fe2000f8608ff */
[----:B------:R-:W-:-:S03]  /*10be0*/  IMAD.IADD R3, R3, 0x1, R5 ;  /* 0x0000000103037824 */ /* 0x000fc600078e0205 */
[-C--:B------:R-:W-:Y:S01]  /*10bf0*/  ISETP.GE.AND P1, PT, R0, R9.reuse, PT ;  /* 0x000000090000720c */ /* 0x080fe20003f26270 */
[----:B------:R-:W-:Y:S01]  /*10c00*/  VIADD R0, R6, 0x40 ;  /* 0x0000004006007836 */ /* 0x000fe20000000000 */
[----:B------:R-:W-:Y:S02]  /*10c10*/  LEA.HI.X R5, R2, UR7, R3, 0x1, P3 ;  /* 0x0000000702057c11 */ /* 0x000fe400098f0c03 */
[----:B------:R0:W1:Y:S02]  /*10c20*/  SHFL.IDX PT, R2, R4, RZ, 0x181f ;  /* 0x00181fff04027589 */ /* 0x00006400000e0000 */
[----:B------:R-:W-:Y:S02]  /*10c30*/  ISETP.GE.AND P0, PT, R0, R9, PT ;  /* 0x000000090000720c */ /* 0x000fe40003f06270 */
[----:B------:R0:W2:Y:S01]  /*10c40*/  SHFL.IDX PT, R0, R5, RZ, 0x181f ;  /* 0x00181fff05007589 */ /* 0x0000a200000e0000 */
[----:B------:R-:W-:Y:S10]  /*10c50*/  @P2 BRA `(.L_x_1971) ;  /* 0x0000000000442947 */ /* 0x000ff40003800000 */
        /* <DEDUP_REMOVED lines=17> */
.L_x_1971:
[----:B------:R-:W-:Y:S05]  /*10d70*/  BSYNC B1 ;  /* 0x0000000000017941 */ /* 0x000fea0003800000 */
.L_x_1970:
        /* <DEDUP_REMOVED lines=21> */
.L_x_1973:
[----:B------:R-:W-:Y:S05]  /*10ed0*/  BSYNC B1 ;  /* 0x0000000000017941 */ /* 0x000fea0003800000 */
.L_x_1972:
        /* <DEDUP_REMOVED lines=21> */
.L_x_1975:
[----:B------:R-:W-:Y:S05]  /*11030*/  BSYNC B1 ;  /* 0x0000000000017941 */ /* 0x000fea0003800000 */
.L_x_1974:
[----:B---3--:R-:W-:Y:S01]  /*11040*/  VIADD R3, R6, 0x60 ;  /* 0x0000006006037836 */ /* 0x008fe20000000000 */
[----:B0-----:R0:W3:Y:S04]  /*11050*/  SHFL.IDX PT, R0, R5, 0x3, 0x181f ;  /* 0x00781f0005007f89 */ /* 0x0010e800000e0000 */
        /* <DEDUP_REMOVED lines=8> */
[-C--:B-12-4-:R-:W-:Y:S02]  /*110e0*/  @!P3 LEA R4, P6, R19, R2.reuse, 0x1 ;  /* 0x000000021304b211 */ /* 0x096fe400078c08ff */
[CC--:B------:R-:W-:Y:S02]  /*110f0*/  @!P2 LEA R6, P5, R200.reuse, R2.reuse, 0x1 ;  /* 0x00000002c806a211 */ /* 0x0c0fe400078a08ff */
        /* <DEDUP_REMOVED lines=10> */
.L_x_1967:
[----:B------:R-:W-:Y:S05]  /*111a0*/  BSYNC B0 ;  /* 0x0000000000007941 */ /* 0x000fea0003800000 */
.L_x_1959:
[----:B------:R-:W-:Y:S02]  /*111b0*/  ULDC UR5, c[0x0][0xc38] ;  /* 0x00030e0000057ab9 */ /* 0x000fe40000000800 */
[----:B------:R-:W-:-:S06]  /*111c0*/  UISETP.GE.AND UP0, UPT, UR4, UR5, UPT ;  /* 0x000000050400728c */ /* 0x000fcc000bf06270 */
[----:B------:R-:W-:-:S13]  /*111d0*/  PLOP3.LUT P0, PT, PT, PT, UP0, 0x80, 0x0 ;  /* 0x000000000000781c */ /* 0x000fda0003f0f008 */
[----:B------:R-:W-:Y:S05]  /*111e0*/  @!P0 BRA `(.L_x_1976) ;  /* 0xfffffef800c48947 */ /* 0x000fea000383ffff */
[----:B------:R-:W-:Y:S05]  /*111f0*/  EXIT ;  /* 0x000000000000794d */ /* 0x000fea0003800000 */
.L_x_1870:
[----:B------:R-:W-:-:S08]  /*11200*/  NOP ;  /* 0x0000000000007918 */ /* 0x000fd00000000000 */
[----:B------:R-:W0:-:S00]  /*11210*/  USETMAXREG.DEALLOC.CTAPOOL 0x28 ;  /* 0x00000028000079c8 */ /* 0x000e0000080e0500 */
[----:B0-----:R-:W-:-:S06]  /*11220*/  LOP3.LUT R0, R0, 0x3, RZ, 0xc0, !PT ;  /* 0x0000000300007812 */ /* 0x001fcc00078ec0ff */
[----:B------:R-:W0:Y:S01]  /*11230*/  S2UR UR5, SR_CTAID.X ;  /* 0x00000000000579c3 */ /* 0x000e220000002500 */
[----:B------:R-:W-:Y:S01]  /*11240*/  LOP3.LUT R16, R16, 0xfffffdff, RZ, 0xc0, !PT ;  /* 0xfffffdff10107812 */ /* 0x000fe200078ec0ff */
[----:B------:R-:W-:Y:S01]  /*11250*/  STL [R1], RZ ;  /* 0x000000ff01007387 */ /* 0x000fe20000100800 */
[----:B------:R-:W-:Y:S02]  /*11260*/  IMAD.MOV.U32 R18, RZ, RZ, RZ ;  /* 0x000000ffff127224 */ /* 0x000fe400078e00ff */
[----:B------:R-:W-:Y:S01]  /*11270*/  IMAD.MOV.U32 R25, RZ, RZ, 0x1 ;  /* 0x00000001ff197424 */ /* 0x000fe200078e00ff */
[----:B------:R1:W2:Y:S02]  /*11280*/  SHFL.IDX PT, R2, R0, RZ, 0x1f ;  /* 0x00001fff00027589 */ /* 0x0002a400000e0000 */
[----:B-1----:R-:W0:Y:S01]  /*11290*/  LDC R0, c[0x0][0xc38] ;  /* 0x00030e00ff007b82 */ /* 0x002e220000000800 */
[----:B--2---:R-:W-:-:S13]  /*112a0*/  ISETP.NE.AND P0, PT, R2, RZ, PT ;  /* 0x000000ff0200720c */ /* 0x004fda0003f05270 */
[----:B------:R-:W-:Y:S01]  /*112b0*/  @P0 LOP3.LUT R16, R16, 0x200, RZ, 0xfc, !PT ;  /* 0x0000020010100812 */ /* 0x000fe200078efcff */
[----:B------:R-:W-:Y:S06]  /*112c0*/  @P0 BAR.ARV 0x4, 0x180 ;  /* 0x0106000000000b1d */ /* 0x000fec0000002000 */
[----:B0-----:R-:W-:-:S13]  /*112d0*/  ISETP.LE.AND P0, PT, R0, UR5, PT ;  /* 0x0000000500007c0c */ /* 0x001fda000bf03270 */
[----:B------:R-:W-:Y:S05]  /*112e0*/  @P0 BRA `(.L_x_1977) ;  /* 0x0000003c005c0947 */ /* 0x000fea0003800000 */
[----:B------:R-:W-:Y:S01]  /*112f0*/  IMAD.SHL.U32 R28, R5, 0x8, RZ ;  /* 0x00000008051c7824 */ /* 0x000fe200078e00ff */
[----:B------:R-:W-:Y:S01]  /*11300*/  ULDC UR4, c[0x0][0x320] ;  /* 0x0000c80000047ab9 */ /* 0x000fe20000000800 */
[----:B------:R-:W-:Y:S01]  /*11310*/  LOP3.LUT R16, R16, 0xffffffef, RZ, 0xc0, !PT ;  /* 0xffffffef10107812 */ /* 0x000fe200078ec0ff */
[----:B------:R-:W0:Y:S01]  /*11320*/  S2UR UR8, SR_CgaCtaId ;  /* 0x00000000000879c3 */ /* 0x000e220000008800 */
[----:B------:R-:W-:Y:S01]  /*11330*/  ULDC.64 UR36, c[0x0][0x2f0] ;  /* 0x0000bc0000247ab9 */ /* 0x000fe20000000a00 */
[C---:B------:R-:W-:Y:S01]  /*11340*/  LOP3.LUT R0, R28.reuse, 0x1f8, RZ, 0xc0, !PT ;  /* 0x000001f81c007812 */ /* 0x040fe200078ec0ff */
[----:B------:R-:W-:Y:S01]  /*11350*/  ULDC.64 UR6, c[0x0][0x418] ;  /* 0x0001060000067ab9 */ /* 0x000fe20000000a00 */
[----:B------:R-:W-:Y:S01]  /*11360*/  LOP3.LUT R7, R28, 0x38, RZ, 0xc0, !PT ;  /* 0x000000381c077812 */ /* 0x000fe200078ec0ff */
[----:B------:R-:W-:Y:S01]  /*11370*/  UISETP.NE.U32.AND UP0, UPT, UR6, URZ, UPT ;  /* 0x0000003f0600728c */ /* 0x000fe2000bf05070 */
[----:B------:R-:W-:Y:S01]  /*11380*/  LOP3.LUT R3, R0, 0x38, R5, 0x78, !PT ;  /* 0x0000003800037812 */ /* 0x000fe200078e7805 */
[----:B------:R-:W-:Y:S01]  /*11390*/  ULDC UR9, c[0x0][0x2b8] ;  /* 0x0000ae0000097ab9 */ /* 0x000fe20000000800 */
[C---:B------:R-:W-:Y:S01]  /*113a0*/  LOP3.LUT R0, R7.reuse, 0x40, RZ, 0xfc, !PT ;  /* 0x0000004007007812 */ /* 0x040fe200078efcff */
[----:B------:R-:W-:Y:S01]  /*113b0*/  UISETP.NE.AND.EX UP0, UPT, UR7, URZ, UPT, UP0 ;  /* 0x0000003f0700728c */ /* 0x000fe2000bf05300 */
[C---:B------:R-:W-:Y:S01]  /*113c0*/  LOP3.LUT R2, R7.reuse, 0x80, RZ, 0xfc, !PT ;  /* 0x0000008007027812 */ /* 0x040fe200078efcff */
[----:B------:R-:W-:Y:S01]  /*113d0*/  IMAD.U32 R31, RZ, RZ, UR5 ;  /* 0x00000005ff1f7e24 */ /* 0x000fe2000f8e00ff */
[----:B------:R-:W-:Y:S01]  /*113e0*/  ISETP.GE.AND P2, PT, R0, UR4, PT ;  /* 0x0000000400007c0c */ /* 0x000fe2000bf46270 */
[----:B------:R-:W-:Y:S01]  /*113f0*/  UMOV UR7, 0x400 ;  /* 0x0000040000077882 */ /* 0x000fe20000000000 */
[----:B------:R-:W-:Y:S01]  /*11400*/  ISETP.GE.AND P1, PT, R2, UR4, PT ;  /* 0x0000000402007c0c */ /* 0x000fe2000bf26270 */
[----:B------:R-:W-:Y:S01]  /*11410*/  ULDC UR38, c[0x0][0x288] ;  /* 0x0000a20000267ab9 */ /* 0x000fe20000000800 */
[C---:B------:R-:W-:Y:S01]  /*11420*/  ISETP.GE.AND P0, PT, R7.reuse, UR4, PT ;  /* 0x0000000407007c0c */ /* 0x040fe2000bf06270 */
[----:B------:R-:W-:Y:S01]  /*11430*/  ULDC UR6, c[0x0][0x448] ;  /* 0x0001120000067ab9 */ /* 0x000fe20000000800 */
[----:B------:R-:W-:Y:S01]  /*11440*/  SEL R2, RZ, 0xffffffff, P2 ;  /* 0xffffffffff027807 */ /* 0x000fe20001000000 */
[----:B------:R-:W-:Y:S01]  /*11450*/  IMAD.MOV.U32 R25, RZ, RZ, 0x1 ;  /* 0x00000001ff197424 */ /* 0x000fe200078e00ff */
[----:B------:R-:W-:Y:S01]  /*11460*/  LOP3.LUT R4, R7, 0xc0, RZ, 0xfc, !PT ;  /* 0x000000c007047812 */ /* 0x000fe200078efcff */
[----:B------:R-:W-:Y:S01]  /*11470*/  IMAD.MOV.U32 R18, RZ, RZ, RZ ;  /* 0x000000ffff127224 */ /* 0x000fe200078e00ff */
[----:B------:R-:W-:Y:S01]  /*11480*/  LOP3.LUT R28, R3, 0x200, R28, 0xf8, !PT ;  /* 0x00000200031c7812 */ /* 0x000fe200078ef81c */
[----:B------:R-:W-:Y:S01]  /*11490*/  IMAD.SHL.U32 R3, R2, 0x2, RZ ;  /* 0x0000000202037824 */ /* 0x000fe200078e00ff */
[----:B------:R-:W-:Y:S01]  /*114a0*/  SEL R0, RZ, 0x1, P0 ;  /* 0x00000001ff007807 */ /* 0x000fe20000000000 */
[----:B0-----:R-:W-:Y:S01]  /*114b0*/  ULEA UR7, UR8, UR7, 0x18 ;  /* 0x0000000708077291 */ /* 0x001fe2000f8ec03f */
[----:B------:R-:W-:Y:S01]  /*114c0*/  @P2 LOP3.LUT R16, R16, 0x10, RZ, 0xfc, !PT ;  /* 0x0000001010102812 */ /* 0x000fe200078efcff */
[----:B------:R-:W-:Y:S01]  /*114d0*/  ULOP3.LUT UR48, UR39, 0x2, URZ, 0xfc, !UPT ;  /* 0x0000000227307892 */ /* 0x000fe2000f8efc3f */
[----:B------:R-:W-:Y:S01]  /*114e0*/  LOP3.LUT R0, R3, 0x2, R0, 0xe2, !PT ;  /* 0x0000000203007812 */ /* 0x000fe200078ee200 */
[----:B------:R-:W-:Y:S01]  /*114f0*/  ULDC UR50, c[0x0][0xc] ;  /* 0x0000030000327ab9 */ /* 0x000fe20000000800 */
[----:B------:R-:W-:Y:S01]  /*11500*/  LOP3.LUT R16, R16, 0xfffffff7, RZ, 0xc0, !PT ;  /* 0xfffffff710107812 */ /* 0x000fe200078ec0ff */
[----:B------:R-:W-:Y:S01]  /*11510*/  IMAD.U32 R17, RZ, RZ, UR7 ;  /* 0x00000007ff117e24 */ /* 0x000fe2000f8e00ff */
[----:B------:R-:W-:-:S02]  /*11520*/  SEL R3, RZ, 0x4, P1 ;  /* 0x00000004ff037807 */ /* 0x000fc40000800000 */
[----:B------:R-:W-:Y:S01]  /*11530*/  @P1 LOP3.LUT R16, R16, 0x8, RZ, 0xfc, !PT ;  /* 0x0000000810101812 */ /* 0x000fe200078efcff */
[----:B------:R-:W-:Y:S01]  /*11540*/  IMAD R32, R28, 0x2, R17 ;  /* 0x000000021c207824 */ /* 0x000fe200078e0211 */
[----:B------:R-:W-:Y:S01]  /*11550*/  ISETP.GE.AND P1, PT, R7, UR37, PT ;  /* 0x0000002507007c0c */ /* 0x000fe2000bf26270 */
[----:B------:R-:W-:Y:S01]  /*11560*/  UIMAD UR37, UR6, UR38, URZ ;  /* 0x00000026062572a4 */ /* 0x000fe2000f8e023f */
[----:B------:R-:W-:Y:S02]  /*11570*/  LOP3.LUT R16, R16, 0xffffffdf, RZ, 0xc0, !PT ;  /* 0xffffffdf10107812 */ /* 0x000fe400078ec0ff */
[----:B------:R-:W-:Y:S01]  /*11580*/  LOP3.LUT R6, R0, R3, RZ, 0xfc, !PT ;  /* 0x0000000300067212 */ /* 0x000fe200078efcff */
[C---:B------:R-:W-:Y:S01]  /*11590*/  IMAD.SHL.U32 R0, R5.reuse, 0x10, RZ ;  /* 0x0000001005007824 */ /* 0x040fe200078e00ff */
[----:B------:R-:W-:Y:S02]  /*115a0*/  @P0 LOP3.LUT R16, R16, 0x20, RZ, 0xfc, !PT ;  /* 0x0000002010100812 */ /* 0x000fe400078efcff */
[----:B------:R-:W-:Y:S01]  /*115b0*/  ISETP.GE.AND P0, PT, R4, UR4, PT ;  /* 0x0000000404007c0c */ /* 0x000fe2000bf06270 */
[----:B------:R0:W-:Y:S01]  /*115c0*/  STL [R1+0x4], R6 ;  /* 0x0000040601007387 */ /* 0x0001e20000100800 */
[----:B------:R-:W-:Y:S01]  /*115d0*/  LOP3.LUT R16, R16, 0xfffffffb, RZ, 0xc0, !PT ;  /* 0xfffffffb10107812 */ /* 0x000fe200078ec0ff */
[----:B------:R-:W-:Y:S01]  /*115e0*/  ULDC UR4, c[0x0][0x424] ;  /* 0x0001090000047ab9 */ /* 0x000fe20000000800 */
[----:B------:R-:W-:Y:S01]  /*115f0*/  LOP3.LUT R8, R5, 0x7f, RZ, 0xc0, !PT ;  /* 0x0000007f05087812 */ /* 0x000fe200078ec0ff */
[----:B------:R0:W-:Y:S01]  /*11600*/  STL [R1], RZ ;  /* 0x000000ff01007387 */ /* 0x0001e20000100800 */
[----:B------:R-:W-:Y:S01]  /*11610*/  USEL UR4, UR4, 0x1, UP0 ;  /* 0x0000000104047887 */ /* 0x000fe20008000000 */
[----:B------:R-:W-:-:S02]  /*11620*/  SEL R35, RZ, 0x8, P0 ;  /* 0x00000008ff237807 */ /* 0x000fc40000000000 */
[----:B------:R-:W-:Y:S01]  /*11630*/  SHF.R.U32.HI R33, RZ, 0x3, R8 ;  /* 0x00000003ff217819 */ /* 0x000fe20000011608 */
[----:B------:R-:W-:Y:S01]  /*11640*/  UIMAD UR36, UR4, UR36, URZ ;  /* 0x00000024042472a4 */ /* 0x000fe2000f8e023f */
[----:B------:R-:W-:Y:S02]  /*11650*/  LOP3.LUT R35, R6, R35, RZ, 0xfc, !PT ;  /* 0x0000002306237212 */ /* 0x000fe400078efcff */
[----:B------:R-:W-:Y:S01]  /*11660*/  @P0 LOP3.LUT R16, R16, 0x4, RZ, 0xfc, !PT ;  /* 0x0000000410100812 */ /* 0x000fe200078efcff */
[----:B------:R-:W-:Y:S01]  /*11670*/  UIADD3 UR4, UR36, 0x5f, URZ ;  /* 0x0000005f24047890 */ /* 0x000fe2000fffe03f */
[----:B------:R-:W-:Y:S01]  /*11680*/  LOP3.LUT R0, R33, 0x70, R0, 0xf8, !PT ;  /* 0x0000007021007812 */ /* 0x000fe200078ef800 */
[----:B------:R-:W-:Y:S01]  /*11690*/  UIADD3 UR49, UR36, 0x1, -UR38 ;  /* 0x0000000124317890 */ /* 0x000fe2000fffe826 */
[----:B------:R-:W-:Y:S01]  /*116a0*/  LOP3.LUT R16, R16, 0xfffffffe, RZ, 0xc0, !PT ;  /* 0xfffffffe10107812 */ /* 0x000fe200078ec0ff */
[----:B------:R-:W-:Y:S02]  /*116b0*/  UIMAD.WIDE UR4, UR4, 0x2aaaaaab, URZ ;  /* 0x2aaaaaab040478a5 */ /* 0x000fe4000f8e023f */
[----:B------:R-:W-:Y:S01]  /*116c0*/  UIADD3 UR38, UR36, -UR38, URZ ;  /* 0x8000002624267290 */ /* 0x000fe2000fffe03f */
[----:B------:R-:W-:Y:S01]  /*116d0*/  @P1 LOP3.LUT R16, R16, 0x1, RZ, 0xfc, !PT ;  /* 0x0000000110101812 */ /* 0x000fe200078efcff */
[----:B------:R-:W-:Y:S01]  /*116e0*/  USHF.R.U32.HI UR40, URZ, 0x1f, UR5 ;  /* 0x0000001f3f287899 */ /* 0x000fe20008011605 */
[----:B------:R-:W-:-:S02]  /*116f0*/  ISETP.GE.AND P1, PT, R7, UR9, PT ;  /* 0x0000000907007c0c */ /* 0x000fc4000bf26270 */
[----:B------:R-:W-:Y:S01]  /*11700*/  LOP3.LUT R16, R16, 0xfffffeff, RZ, 0xc0, !PT ;  /* 0xfffffeff10107812 */ /* 0x000fe200078ec0ff */
[----:B------:R-:W-:-:S10]  /*11710*/  ULEA.HI.SX32 UR40, UR5, UR40, 0x1c ;  /* 0x0000002805287291 */ /* 0x000fd4000f8fe23f */
[----:B0-----:R-:W-:-:S07]  /*11720*/  @P1 LOP3.LUT R16, R16, 0x100, RZ, 0xfc, !PT ;  /* 0x0000010010101812 */ /* 0x001fce00078efcff */
.L_x_2032:
[----:B------:R-:W-:Y:S01]  /*11730*/  ULDC UR7, c[0x0][0xc60] ;  /* 0x0003180000077ab9 */ /* 0x000fe20000000800 */
[C---:B------:R-:W-:Y:S01]  /*11740*/  R2UR UR41, R31.reuse ;  /* 0x000000001f2972ca */ /* 0x040fe200000e0000 */
[----:B------:R-:W-:Y:S01]  /*11750*/  UISETP.NE.AND UP0, UPT, UR7, 0x1, UPT ;  /* 0x000000010700788c */ /* 0x000fe2000bf05270 */
[----:B------:R-:W-:-:S10]  /*11760*/  R2UR UR6, R31 ;  /* 0x000000001f0672ca */ /* 0x000fd400000e0000 */
        /* <DEDUP_REMOVED lines=9> */
[----:B012--5:R-:W-:Y:S05]  /*11800*/  @P0 BRA `(.L_x_1978) ;  /* 0x0000000000200947 */ /* 0x027fea0003800000 */
        /* <DEDUP_REMOVED lines=8> */
.L_x_1978:
[----:B------:R-:W-:Y:S01]  /*11890*/  ULDC UR8, c[0x0][0xc54] ;  /* 0x0003150000087ab9 */ /* 0x000fe20000000800 */
[----:B------:R-:W-:Y:S01]  /*118a0*/  UMOV UR6, UR7 ;  /* 0x0000000700067c82 */ /* 0x000fe20008000000 */
[----:B------:R-:W-:-:S11]  /*118b0*/  UISETP.NE.AND UP0, UPT, UR8, 0x1, UPT ;  /* 0x000000010800788c */ /* 0x000fd6000bf05270 */
[----:B------:R-:W-:Y:S02]  /*118c0*/  @UP0 ULDC.64 UR10, c[0x0][0xc58] ;  /* 0x00031600000a0ab9 */ /* 0x000fe40000000a00 */
[----:B------:R-:W-:-:S04]  /*118d0*/  UIMAD.WIDE.U32 UR4, UR7, UR10, URZ ;  /* 0x0000000a070472a5 */ /* 0x000fc8000f8e003f */
[----:B------:R-:W-:-:S04]  /*118e0*/  @UP0 USHF.R.U32.HI UR6, URZ, UR11, UR5 ;  /* 0x0000000b3f060299 */ /* 0x000fc80008011605 */
[----:B------:R-:W-:-:S12]  /*118f0*/  UIMAD UR4, UR6, UR8, URZ ;  /* 0x00000008060472a4 */ /* 0x000fd8000f8e023f */
.L_x_1979:
[----:B------:R-:W-:Y:S01]  /*11900*/  ULDC UR5, c[0x0][0xc48] ;  /* 0x0003120000057ab9 */ /* 0x000fe20000000800 */
[----:B------:R-:W-:Y:S01]  /*11910*/  ULDC.64 UR8, c[0x0][0xa28] ;  /* 0x00028a0000087ab9 */ /* 0x000fe20000000a00 */
[----:B------:R-:W-:Y:S01]  /*11920*/  UISETP.NE.AND UP1, UPT, UR5, 0x1, UPT ;  /* 0x000000010500788c */ /* 0x000fe2000bf25270 */
[----:B------:R-:W-:Y:S01]  /*11930*/  IMAD.MOV.U32 R30, RZ, RZ, RZ ;  /* 0x000000ffff1e7224 */ /* 0x000fe200078e00ff */
[----:B------:R-:W-:Y:S02]  /*11940*/  UIADD3 UR4, UR7, -UR4, URZ ;  /* 0x8000000407047290 */ /* 0x000fe4000fffe03f */
[----:B------:R-:W-:Y:S01]  /*11950*/  UISETP.NE.U32.AND UP0, UPT, UR8, URZ, UPT ;  /* 0x0000003f0800728c */ /* 0x000fe2000bf05070 */
[----:B------:R-:W-:Y:S02]  /*11960*/  ULDC UR5, c[0x0][0xc54] ;  /* 0x0003150000057ab9 */ /* 0x000fe40000000800 */
[----:B------:R-:W-:Y:S02]  /*11970*/  UIMAD UR41, UR41, UR5, UR4 ;  /* 0x00000005292972a4 */ /* 0x000fe4000f8e0204 */
[----:B------:R-:W-:-:S02]  /*11980*/  UISETP.NE.AND.EX UP0, UPT, UR9, URZ, UPT, UP0 ;  /* 0x0000003f0900728c */ /* 0x000fc4000bf05300 */
[----:B------:R-:W-:Y:S01]  /*11990*/  @UP1 ULDC UR4, c[0x0][0xc4c] ;  /* 0x0003130000041ab9 */ /* 0x000fe20000000800 */
[----:B------:R-:W-:Y:S01]  /*119a0*/  @UP1 ULDC UR7, c[0x0][0xc50] ;  /* 0x0003140000071ab9 */ /* 0x000fe20000000800 */
[----:B------:R-:W-:Y:S02]  /*119b0*/  UIMAD.WIDE.U32 UR4, UR41, UR4, URZ ;  /* 0x00000004290472a5 */ /* 0x000fe4000f8e003f */
[----:B------:R-:W-:Y:S01]  /*119c0*/  UMOV UR42, UR41 ;  /* 0x00000029002a7c82 */ /* 0x000fe20008000000 */
[----:B------:R-:W-:Y:S01]  /*119d0*/  ULOP3.LUT UR6, UR6, 0x1ffffff, URZ, 0x3c, !UPT ;  /* 0x01ffffff06067892 */ /* 0x000fe2000f8e3c3f */
[----:B------:R-:W-:Y:S01]  /*119e0*/  PLOP3.LUT P0, PT, PT, PT, UP0, 0x80, 0x0 ;  /* 0x000000000000781c */ /* 0x000fe20003f0f008 */
[----:B------:R-:W-:-:S03]  /*119f0*/  @UP1 USHF.R.U32.HI UR42, URZ, UR7, UR5 ;  /* 0x000000073f2a1299 */ /* 0x000fc60008011605 */
[----:B------:R-:W-:Y:S02]  /*11a00*/  @UP0 ULDC.64 UR4, c[0x0][0xa28] ;  /* 0x00028a0000040ab9 */ /* 0x000fe40000000a00 */
[----:B------:R-:W-:-:S06]  /*11a10*/  @UP0 UIMAD.WIDE UR4, UR42, 0x4, UR4 ;  /* 0x000000042a0408a5 */ /* 0x000fcc000f8e0204 */
[----:B------:R-:W-:Y:S01]  /*11a20*/  IMAD.U32 R3, RZ, RZ, UR5 ;  /* 0x00000005ff037e24 */ /* 0x000fe2000f8e00ff */
[----:B------:R-:W-:Y:S01]  /*11a30*/  ULDC UR5, c[0x0][0x448] ;  /* 0x0001120000057ab9 */ /* 0x000fe20000000800 */
[----:B------:R-:W-:Y:S01]  /*11a40*/  IMAD.U32 R2, RZ, RZ, UR4 ;  /* 0x00000004ff027e24 */ /* 0x000fe2000f8e00ff */
[----:B------:R-:W-:Y:S01]  /*11a50*/  ULDC UR4, c[0x0][0xc3c] ;  /* 0x00030f0000047ab9 */ /* 0x000fe20000000800 */
[----:B------:R-:W-:Y:S02]  /*11a60*/  UISETP.NE.AND UP2, UPT, UR5, 0x1, UPT ;  /* 0x000000010500788c */ /* 0x000fe4000bf45270 */
[----:B------:R-:W-:Y:S01]  /*11a70*/  UIADD3 UR6, UR6, UR4, URZ ;  /* 0x0000000406067290 */ /* 0x000fe2000fffe03f */
[----:B------:R0:W5:Y:S01]  /*11a80*/  @P0 LDG.E R30, desc[UR46][R2.64] ;  /* 0x0000002e021e0981 */ /* 0x000162000c1e1900 */
[----:B------:R-:W-:Y:S02]  /*11a90*/  UP2UR UR51, UPR, URZ, 0x4 ;  /* 0x000000043f337883 */ /* 0x000fe40008000000 */
[----:B------:R-:W-:-:S04]  /*11aa0*/  USHF.L.U32 UR43, UR6, 0x7, URZ ;  /* 0x00000007062b7899 */ /* 0x000fc8000800063f */
[----:B------:R-:W-:Y:S01]  /*11ab0*/  UIADD3 UR6, UR43, 0x7f, URZ ;  /* 0x0000007f2b067890 */ /* 0x000fe2000fffe03f */
[----:B------:R-:W-:Y:S01]  /*11ac0*/  @UP2 ULDC UR4, c[0x0][0x44c] ;  /* 0x0001130000042ab9 */ /* 0x000fe20000000800 */
[----:B------:R-:W-:Y:S02]  /*11ad0*/  @UP2 ULDC UR7, c[0x0][0x450] ;  /* 0x0001140000072ab9 */ /* 0x000fe40000000800 */
[----:B------:R-:W-:-:S04]  /*11ae0*/  UIMAD.WIDE.U32 UR4, UR6, UR4, URZ ;  /* 0x00000004060472a5 */ /* 0x000fc8000f8e003f */
[----:B------:R-:W-:-:S03]  /*11af0*/  @UP2 USHF.R.U32.HI UR6, URZ, UR7, UR5 ;  /* 0x000000073f062299 */ /* 0x000fc60008011605 */
[----:B------:R-:W-:Y:S01]  /*11b00*/  ULDC.64 UR4, c[0x0][0x9e0] ;  /* 0x0002780000047ab9 */ /* 0x000fe20000000a00 */
[----:B------:R-:W-:Y:S02]  /*11b10*/  UIADD3 UR6, UR49, UR6, URZ ;  /* 0x0000000631067290 */ /* 0x000fe4000fffe03f */
[----:B------:R-:W-:Y:S02]  /*11b20*/  UISETP.GE.AND UP0, UPT, UR5, 0x1, UPT ;  /* 0x000000010500788c */ /* 0x000fe4000bf06270 */
[----:B------:R-:W-:-:S04]  /*11b30*/  UIADD3 UR4, UR6, UR4, URZ ;  /* 0x0000000406047290 */ /* 0x000fc8000fffe03f */
[----:B------:R-:W-:-:S13]  /*11b40*/  PLOP3.LUT P0, PT, PT, PT, UP0, 0x40, 0x0 ;  /* 0x000000000000781c */ /* 0x000fda0003f0e808 */
[----:B0-----:R-:W-:Y:S05]  /*11b50*/  @P0 BRA `(.L_x_1980) ;  /* 0x0000000000440947 */ /* 0x001fea0003800000 */
[----:B------:R-:W-:Y:S01]  /*11b60*/  ISETP.LT.AND P0, PT, RZ, UR6, PT ;  /* 0x00000006ff007c0c */ /* 0x000fe2000bf01270 */
[----:B------:R-:W-:-:S12]  /*11b70*/  UIADD3 UR8, UR6, -0x1, URZ ;  /* 0xffffffff06087890 */ /* 0x000fd8000fffe03f */
[----:B------:R-:W-:Y:S05]  /*11b80*/  @P0 BRA `(.L_x_1981) ;  /* 0x00000000001c0947 */ /* 0x000fea0003800000 */
[----:B------:R-:W-:Y:S02]  /*11b90*/  UISETP.NE.AND UP1, UPT, UR5, 0x1, UPT ;  /* 0x000000010500788c */ /* 0x000fe4000bf25270 */
[----:B------:R-:W-:-:S09]  /*11ba0*/  UIADD3 UR8, -UR6, URZ, URZ ;  /* 0x0000003f06087290 */ /* 0x000fd2000fffe13f */
[----:B------:R-:W-:Y:S02]  /*11bb0*/  @UP1 ULDC.64 UR10, c[0x0][0x9e8] ;  /* 0x00027a00000a1ab9 */ /* 0x000fe40000000a00 */
[----:B------:R-:W-:-:S04]  /*11bc0*/  UIMAD.WIDE.U32 UR6, UR8, UR10, URZ ;  /* 0x0000000a080672a5 */ /* 0x000fc8000f8e003f */
[----:B------:R-:W-:-:S04]  /*11bd0*/  @UP1 USHF.R.U32.HI UR8, URZ, UR11, UR7 ;  /* 0x0000000b3f081299 */ /* 0x000fc80008011607 */
[----:B------:R-:W-:Y:S01]  /*11be0*/  ULOP3.LUT UR8, URZ, UR8, URZ, 0x33, !UPT ;  /* 0x000000083f087292 */ /* 0x000fe2000f8e333f */
[----:B------:R-:W-:Y:S11]  /*11bf0*/  BRA `(.L_x_1982) ;  /* 0x0000000000107947 */ /* 0x000ff60003800000 */
.L_x_1981:
[----:B------:R-:W-:-:S11]  /*11c00*/  UISETP.NE.AND UP1, UPT, UR5, 0x1, UPT ;  /* 0x000000010500788c */ /* 0x000fd6000bf25270 */
[----:B------:R-:W-:Y:S02]  /*11c10*/  @UP1 ULDC.64 UR10, c[0x0][0x9e8] ;  /* 0x00027a00000a1ab9 */ /* 0x000fe40000000a00 */
[----:B------:R-:W-:-:S04]  /*11c20*/  UIMAD.WIDE.U32 UR6, UR8, UR10, URZ ;  /* 0x0000000a080672a5 */ /* 0x000fc8000f8e003f */
[----:B------:R-:W-:-:S12]  /*11c30*/  @UP1 USHF.R.U32.HI UR8, URZ, UR11, UR7 ;  /* 0x0000000b3f081299 */ /* 0x000fd80008011607 */
.L_x_1982:
[----:B------:R-:W-:-:S04]  /*11c40*/  UIMAD UR8, UR8, UR5, UR5 ;  /* 0x00000005080872a4 */ /* 0x000fc8000f8e0205 */
[----:B------:R-:W-:-:S04]  /*11c50*/  UISETP.LT.AND UP1, UPT, UR4, UR8, UPT ;  /* 0x000000080400728c */ /* 0x000fc8000bf21270 */
[----:B------:R-:W-:-:S12]  /*11c60*/  USEL UR4, UR4, UR8, UP1 ;  /* 0x0000000804047287 */ /* 0x000fd80008800000 */
.L_x_1980:
[----:B------:R-:W-:Y:S01]  /*11c70*/  UISETP.NE.AND UP1, UPT, UR51, URZ, UPT ;  /* 0x0000003f3300728c */ /* 0x000fe2000bf25270 */
[----:B------:R-:W-:Y:S01]  /*11c80*/  PLOP3.LUT P0, PT, PT, PT, UP0, 0x40, 0x0 ;  /* 0x000000000000781c */ /* 0x000fe20003f0e808 */
[----:B------:R-:W-:Y:S01]  /*11c90*/  UIADD3 UR6, UR4, 0x5f, URZ ;  /* 0x0000005f04067890 */ /* 0x000fe2000fffe03f */
[----:B------:R-:W-:-:S03]  /*11ca0*/  UMOV UR10, UR43 ;  /* 0x0000002b000a7c82 */ /* 0x000fc60008000000 */
[----:B------:R-:W-:-:S04]  /*11cb0*/  UIMAD.WIDE UR6, UR6, 0x2aaaaaab, URZ ;  /* 0x2aaaaaab060678a5 */ /* 0x000fc8000f8e023f */
[----:B------:R-:W-:Y:S01]  /*11cc0*/  USHF.R.U32.HI UR4, URZ, 0x1f, UR7 ;  /* 0x0000001f3f047899 */ /* 0x000fe20008011607 */
[----:B------:R-:W-:Y:S02]  /*11cd0*/  @UP1 ULDC UR8, c[0x0][0x44c] ;  /* 0x0001130000081ab9 */ /* 0x000fe40000000800 */
[----:B------:R-:W-:Y:S01]  /*11ce0*/  @UP1 ULDC UR6, c[0x0][0x450] ;  /* 0x0001140000061ab9 */ /* 0x000fe20000000800 */
[----:B------:R-:W-:Y:S02]  /*11cf0*/  UIMAD.WIDE.U32 UR8, UR43, UR8, URZ ;  /* 0x000000082b0872a5 */ /* 0x000fe4000f8e003f */
[----:B------:R-:W-:Y:S02]  /*11d00*/  ULEA.HI.SX32 UR4, UR7, UR4, 0x1c ;  /* 0x0000000407047291 */ /* 0x000fe4000f8fe23f */
[----:B------:R-:W-:Y:S02]  /*11d10*/  @UP1 USHF.R.U32.HI UR10, URZ, UR6, UR9 ;  /* 0x000000063f0a1299 */ /* 0x000fe40008011609 */
[----:B------:R-:W-:-:S02]  /*11d20*/  UISETP.LT.AND UP1, UPT, UR40, UR4, UPT ;  /* 0x000000042800728c */ /* 0x000fc4000bf21270 */
[----:B------:R-:W-:Y:S01]  /*11d30*/  UIADD3 UR6, UR38, UR10, URZ ;  /* 0x0000000a26067290 */ /* 0x000fe2000fffe03f */
[----:B------:R-:W-:Y:S01]  /*11d40*/  ULDC UR8, c[0x0][0x9dc] ;  /* 0x0002770000087ab9 */ /* 0x000fe20000000800 */
[----:B------:R-:W-:Y:S02]  /*11d50*/  USEL UR44, UR40, UR4, UP1 ;  /* 0x00000004282c7287 */ /* 0x000fe40008800000 */
[----:B------:R-:W-:Y:S01]  /*11d60*/  UIADD3 UR8, UR6, -UR8, URZ ;  /* 0x8000000806087290 */ /* 0x000fe2000fffe03f */
[----:B------:R-:W-:Y:S11]  /*11d70*/  @P0 BRA `(.L_x_1983) ;  /* 0x0000000000480947 */ /* 0x000ff60003800000 */
[----:B------:R-:W-:Y:S02]  /*11d80*/  UMOV UR4, UR6 ;  /* 0x0000000600047c82 */ /* 0x000fe40008000000 */
[----:B------:R-:W-:-:S06]  /*11d90*/  UISETP.GT.AND UP0, UPT, UR4, -0x1, UPT ;  /* 0xffffffff0400788c */ /* 0x000fcc000bf04270 */
[----:B------:R-:W-:-:S13]  /*11da0*/  PLOP3.LUT P0, PT, PT, PT, UP0, 0x80, 0x0 ;  /* 0x000000000000781c */ /* 0x000fda0003f0f008 */
[----:B------:R-:W-:Y:S05]  /*11db0*/  @P0 BRA `(.L_x_1984) ;  /* 0x00000000001c0947 */ /* 0x000fea0003800000 */
[----:B------:R-:W-:Y:S02]  /*11dc0*/  UISETP.NE.AND UP0, UPT, UR5, 0x1, UPT ;  /* 0x000000010500788c */ /* 0x000fe4000bf05270 */
[----:B------:R-:W-:-:S09]  /*11dd0*/  ULOP3.LUT UR4, URZ, UR4, URZ, 0x33, !UPT ;  /* 0x000000043f047292 */ /* 0x000fd2000f8e333f */
[----:B------:R-:W-:Y:S02]  /*11de0*/  @UP0 ULDC.64 UR10, c[0x0][0x9e8] ;  /* 0x00027a00000a0ab9 */ /* 0x000fe40000000a00 */
[----:B------:R-:W-:-:S04]  /*11df0*/  UIMAD.WIDE.U32 UR6, UR4, UR10, URZ ;  /* 0x0000000a040672a5 */ /* 0x000fc8000f8e003f */
[----:B------:R-:W-:-:S04]  /*11e00*/  @UP0 USHF.R.U32.HI UR4, URZ, UR11, UR7 ;  /* 0x0000000b3f040299 */ /* 0x000fc80008011607 */
[----:B------:R-:W-:Y:S01]  /*11e10*/  ULOP3.LUT UR4, URZ, UR4, URZ, 0x33, !UPT ;  /* 0x000000043f047292 */ /* 0x000fe2000f8e333f */
[----:B------:R-:W-:Y:S11]  /*11e20*/  BRA `(.L_x_1985) ;  /* 0x0000000000107947 */ /* 0x000ff60003800000 */
.L_x_1984:
[----:B------:R-:W-:-:S11]  /*11e30*/  UISETP.NE.AND UP0, UPT, UR5, 0x1, UPT ;  /* 0x000000010500788c */ /* 0x000fd6000bf05270 */
[----:B------:R-:W-:Y:S02]  /*11e40*/  @UP0 ULDC.64 UR10, c[0x0][0x9e8] ;  /* 0x00027a00000a0ab9 */ /* 0x000fe40000000a00 */
[----:B------:R-:W-:-:S04]  /*11e50*/  UIMAD.WIDE.U32 UR6, UR4, UR10, URZ ;  /* 0x0000000a040672a5 */ /* 0x000fc8000f8e003f */
[----:B------:R-:W-:-:S12]  /*11e60*/  @UP0 USHF.R.U32.HI UR4, URZ, UR11, UR7 ;  /* 0x0000000b3f040299 */ /* 0x000fd80008011607 */
.L_x_1985:
[----:B------:R-:W-:-:S04]  /*11e70*/  UIMAD UR4, UR4, UR5, URZ ;  /* 0x00000005040472a4 */ /* 0x000fc8000f8e023f */
[----:B------:R-:W-:-:S04]  /*11e80*/  UISETP.LT.AND UP0, UPT, UR8, UR4, UPT ;  /* 0x000000040800728c */ /* 0x000fc8000bf01270 */
[----:B------:R-:W-:-:S12]  /*11e90*/  USEL UR8, UR8, UR4, !UP0 ;  /* 0x0000000408087287 */ /* 0x000fd8000c000000 */
.L_x_1983:
[----:B------:R-:W-:Y:S01]  /*11ea0*/  UIMAD.WIDE UR4, UR8, 0x2aaaaaab, URZ ;  /* 0x2aaaaaab080478a5 */ /* 0x000fe2000f8e023f */
[----:B------:R-:W-:Y:S03]  /*11eb0*/  BSSY B7, `(.L_x_1986) ;  /* 0x0000301000077945 */ /* 0x000fe60003800000 */
[----:B------:R-:W-:-:S04]  /*11ec0*/  USHF.R.U32.HI UR4, URZ, 0x1f, UR5 ;  /* 0x0000001f3f047899 */ /* 0x000fc80008011605 */
[----:B------:R-:W-:-:S04]  /*11ed0*/  ULEA.HI.SX32 UR4, UR5, UR4, 0x1c ;  /* 0x0000000405047291 */ /* 0x000fc8000f8fe23f */
[----:B------:R-:W-:-:S04]  /*11ee0*/  UISETP.LT.AND UP0, UPT, URZ, UR4, UPT ;  /* 0x000000043f00728c */ /* 0x000fc8000bf01270 */
[----:B------:R-:W-:-:S04]  /*11ef0*/  USEL UR45, URZ, UR4, !UP0 ;  /* 0x000000043f2d7287 */ /* 0x000fc8000c000000 */
[----:B------:R-:W-:-:S06]  /*11f00*/  UISETP.GT.AND UP0, UPT, UR44, UR45, UPT ;  /* 0x0000002d2c00728c */ /* 0x000fcc000bf04270 */
[----:B------:R-:W-:-:S13]  /*11f10*/  PLOP3.LUT P0, PT, PT, PT, UP0, 0x80, 0x0 ;  /* 0x000000000000781c */ /* 0x000fda0003f0f008 */
[----:B------:R-:W-:Y:S05]  /*11f20*/  @P0 BRA `(.L_x_1987) ;  /* 0x0000000000440947 */ /* 0x000fea0003800000 */
[----:B------:R-:W0:Y:S02]  /*11f30*/  S2R R0, SR_TID.X ;  /* 0x0000000000007919 */ /* 0x000e240000002100 */
[----:B0-----:R-:W-:-:S04]  /*11f40*/  LOP3.LUT R0, R0, 0x7f, RZ, 0xc0, !PT ;  /* 0x0000007f00007812 */ /* 0x001fc800078ec0ff */
[----:B------:R-:W-:-:S13]  /*11f50*/  ISETP.NE.AND P0, PT, R0, RZ, PT ;  /* 0x000000ff0000720c */ /* 0x000fda0003f05270 */
[----:B------:R-:W-:Y:S05]  /*11f60*/  @P0 BRA `(.L_x_1988) ;  /* 0x0000002c00d40947 */ /* 0x000fea0003800000 */
[----:B------:R-:W0:Y:S01]  /*11f70*/  S2R R7, SR_LANEID ;  /* 0x0000000000077919 */ /* 0x000e220000000000 */
[----:B------:R-:W-:Y:S01]  /*11f80*/  VOTEU.ANY UR4, UPT, PT ;  /* 0x0000000000047886 */ /* 0x000fe200038e0100 */
[----:B------:R-:W1:Y:S01]  /*11f90*/  LDC.64 R2, c[0x0][0xc80] ;  /* 0x00032000ff027b82 */ /* 0x000e620000000a00 */
[----:B------:R-:W0:Y:S08]  /*11fa0*/  FLO.U32 R0, UR4 ;  /* 0x0000000400007d00 */ /* 0x000e3000080e0000 */
[----:B------:R-:W1:Y:S01]  /*11fb0*/  POPC R5, UR4 ;  /* 0x0000000400057d09 */ /* 0x000e620008000000 */
[----:B0-----:R-:W-:-:S13]  /*11fc0*/  ISETP.EQ.U32.AND P1, PT, R0, R7, PT ;  /* 0x000000070000720c */ /* 0x001fda0003f22070 */
[----:B-1----:R-:W2:Y:S01]  /*11fd0*/  @P1 ATOMG.E.ADD.STRONG.GPU PT, R3, desc[UR46][R2.64], R5 ;  /* 0x00000005020319a8 */ /* 0x002ea200081ee1ee */
[----:B------:R-:W0:Y:S02]  /*11fe0*/  S2R R4, SR_LTMASK ;  /* 0x0000000000047919 */ /* 0x000e240000003900 */
[----:B0-----:R-:W-:-:S04]  /*11ff0*/  LOP3.LUT R4, R4, UR4, RZ, 0xc0, !PT ;  /* 0x0000000404047c12 */ /* 0x001fc8000f8ec0ff */
[----:B------:R-:W0:Y:S01]  /*12000*/  POPC R31, R4 ;  /* 0x00000004001f7309 */ /* 0x000e220000000000 */
[----:B--2---:R-:W0:Y:S02]  /*12010*/  SHFL.IDX PT, R0, R3, R0, 0x1f ;  /* 0x00001f0003007589 */ /* 0x004e2400000e0000 */
[----:B0-----:R-:W-:Y:S01]  /*12020*/  IADD3 R31, R0, UR50, R31 ;  /* 0x00000032001f7c10 */ /* 0x001fe2000fffe01f */
[----:B------:R-:W-:Y:S06]  /*12030*/  BRA `(.L_x_1988) ;  /* 0x0000002c00a07947 */ /* 0x000fec0003800000 */
.L_x_1987:
[----:B------:R-:W-:Y:S01]  /*12040*/  VIADD R0, R17, 0x1c400 ;  /* 0x0001c40011007836 */ /* 0x000fe20000000000 */
[----:B------:R-:W-:Y:S04]  /*12050*/  BSSY B6, `(.L_x_1989) ;  /* 0x0000013000067945 */ /* 0x000fe80003800000 */
[----:B------:R-:W-:-:S13]  /*12060*/  LOP3.LUT P0, RZ, R0, 0x3ff, RZ, 0xc0, !PT ;  /* 0x000003ff00ff7812 */ /* 0x000fda000780c0ff */
[----:B------:R-:W-:Y:S05]  /*12070*/  @!P0 BRA `(.L_x_1990) ;  /* 0x0000000000408947 */ /* 0x000fea0003800000 */
[----:B------:R-:W-:Y:S01]  /*12080*/  MOV R2, 0x0 ;  /* 0x0000000000027802 */ /* 0x000fe20000000f00 */
[----:B------:R-:W-:Y:S01]  /*12090*/  ULDC.64 UR4, c[0x4][0x98] ;  /* 0x0100260000047ab9 */ /* 0x000fe20000000a00 */
[----:B------:R-:W-:Y:S01]  /*120a0*/  ULDC.64 UR6, c[0x4][0xa0] ;  /* 0x0100280000067ab9 */ /* 0x000fe20000000a00 */
[----:B------:R-:W-:Y:S02]  /*120b0*/  IMAD.U32 R4, RZ, RZ, UR4 ;  /* 0x00000004ff047e24 */ /* 0x000fe4000f8e00ff */
        /* <DEDUP_REMOVED lines=11> */
[----:B0----5:R-:W-:Y:S05]  /*12170*/  CALL.ABS.NOINC R2 ;  /* 0x0000000002007343 */ /* 0x021fea0003c00000 */
.L_x_1990:
[----:B------:R-:W-:Y:S05]  /*12180*/  BSYNC B6 ;  /* 0x0000000000067941 */ /* 0x000fea0003800000 */
.L_x_1989:
        /* <DEDUP_REMOVED lines=19> */
[----:B-1---5:R-:W-:Y:S05]  /*122c0*/  CALL.ABS.NOINC R2 ;  /* 0x0000000002007343 */ /* 0x022fea0003c00000 */
.L_x_1993:
[----:B------:R0:W1:Y:S01]  /*122d0*/  LDC.64 R2, c[0x4][R19] ;  /* 0x0100000013027b82 */ /* 0x0000620000000a00 */
[----:B------:R-:W-:Y:S01]  /*122e0*/  ULDC.64 UR4, c[0x4][0x98] ;  /* 0x0100260000047ab9 */ /* 0x000fe20000000a00 */
[----:B------:R-:W-:Y:S01]  /*122f0*/  ULDC.64 UR6, c[0x4][0xa0] ;  /* 0x0100280000067ab9 */ /* 0x000fe20000000a00 */
[----:B------:R-:W-:Y:S02]  /*12300*/  IMAD.U32 R4, RZ, RZ, UR4 ;  /* 0x00000004ff047e24 */ /* 0x000fe4000f8e00ff */
        /* <DEDUP_REMOVED lines=11> */
.L_x_1992:
[----:B------:R-:W-:Y:S05]  /*123c0*/  BSYNC B6 ;  /* 0x0000000000067941 */ /* 0x000fea0003800000 */
.L_x_1991:
[----:B------:R-:W-:Y:S01]  /*123d0*/  ULDC.64 UR4, c[0x0][0x9f8] ;  /* 0x00027e0000047ab9 */ /* 0x000fe20000000a00 */
[----:B------:R-:W-:Y:S01]  /*123e0*/  IMAD.U32 R27, RZ, RZ, UR42 ;  /* 0x0000002aff1b7e24 */ /* 0x000fe2000f8e00ff */
[----:B------:R-:W-:Y:S01]  /*123f0*/  UISETP.NE.U32.AND UP0, UPT, UR4, URZ, UPT ;  /* 0x0000003f0400728c */ /* 0x000fe2000bf05070 */
[----:B------:R-:W0:Y:S03]  /*12400*/  LDC R10, c[0x0][0x430] ;  /* 0x00010c00ff0a7b82 */ /* 0x000e260000000800 */
[----:B------:R-:W-:-:S06]  /*12410*/  UISETP.NE.AND.EX UP0, UPT, UR5, URZ, UPT, UP0 ;  /* 0x0000003f0500728c */ /* 0x000fcc000bf05300 */
[----:B------:R-:W-:-:S05]  /*12420*/  PLOP3.LUT P0, PT, PT, PT, UP0, 0x80, 0x0 ;  /* 0x000000000000781c */ /* 0x000fca0003f0f008 */
[----:B------:R-:W-:Y:S02]  /*12430*/  @UP0 ULDC.64 UR4, c[0x0][0x9f8] ;  /* 0x00027e0000040ab9 */ /* 0x000fe40000000a00 */
[----:B------:R-:W-:-:S06]  /*12440*/  @UP0 UIMAD.WIDE UR4, UR42, 0x4, UR4 ;  /* 0x000000042a0408a5 */ /* 0x000fcc000f8e0204 */
[----:B------:R-:W-:Y:S01]  /*12450*/  IMAD.U32 R2, RZ, RZ, UR4 ;  /* 0x00000004ff027e24 */ /* 0x000fe2000f8e00ff */
[----:B------:R-:W-:Y:S01]  /*12460*/  ULDC UR4, c[0x0][0xc48] ;  /* 0x0003120000047ab9 */ /* 0x000fe20000000800 */
[----:B------:R-:W-:-:S05]  /*12470*/  IMAD.U32 R3, RZ, RZ, UR5 ;  /* 0x00000005ff037e24 */ /* 0x000fca000f8e00ff */
[----:B------:R1:W5:Y:S01]  /*12480*/  @P0 LDG.E R27, desc[UR46][R2.64] ;  /* 0x0000002e021b0981 */ /* 0x000362000c1e1900 */
[----:B------:R-:W-:Y:S01]  /*12490*/  UMOV UR5, 0xffffffff ;  /* 0xffffffff00057882 */ /* 0x000fe20000000000 */
[----:B------:R-:W-:Y:S02]  /*124a0*/  IMAD.U32 R0, RZ, RZ, UR44 ;  /* 0x0000002cff007e24 */ /* 0x000fe4000f8e00ff */
[----:B------:R-:W-:Y:S02]  /*124b0*/  IMAD.U32 R19, RZ, RZ, UR4 ;  /* 0x00000004ff137e24 */ /* 0x000fe4000f8e00ff */
[----:B------:R-:W-:Y:S01]  /*124c0*/  VIADD R0, R0, 0xffffffff ;  /* 0xffffffff00007836 */ /* 0x000fe20000000000 */
[----:B------:R-:W-:Y:S06]  /*124d0*/  BRA.DIV UR5, `(.L_x_1994) ;  /* 0x00000032059c7947 */ /* 0x000fec000b800000 */
.L_x_2048:
[----:B------:R-:W2:Y:S01]  /*124e0*/  S2R R8, SR_TID.X ;  /* 0x0000000000087919 */ /* 0x000ea20000002100 */
[----:B0-----:R-:W-:Y:S01]  /*124f0*/  ISETP.NE.AND P1, PT, R10, 0x1, PT ;  /* 0x000000010a00780c */ /* 0x001fe20003f25270 */
[----:B------:R-:W-:Y:S01]  /*12500*/  IMAD.MOV.U32 R24, RZ, RZ, RZ ;  /* 0x000000ffff187224 */ /* 0x000fe200078e00ff */
[----:B-----5:R-:W-:Y:S02]  /*12510*/  SHF.R.S32.HI R29, RZ, 0x1f, R27 ;  /* 0x0000001fff1d7819 */ /* 0x020fe4000001141b */
[----:B------:R-:W-:-:S09]  /*12520*/  LOP3.LUT R16, R16, 0xffffff7f, RZ, 0xc0, !PT ;  /* 0xffffff7f10107812 */ /* 0x000fd200078ec0ff */
[----:B-1----:R-:W0:Y:S01]  /*12530*/  @P1 LDC R3, c[0x0][0x434] ;  /* 0x00010d00ff031b82 */ /* 0x002e220000000800 */
[----:B------:R-:W-:-:S07]  /*12540*/  @P1 LOP3.LUT R16, R16, 0x80, RZ, 0xfc, !PT ;  /* 0x0000008010101812 */ /* 0x000fce00078efcff */
[----:B------:R-:W1:Y:S01]  /*12550*/  @P1 LDC R5, c[0x0][0x438] ;  /* 0x00010e00ff051b82 */ /* 0x000e620000000800 */
[----:B--2---:R-:W-:-:S05]  /*12560*/  IMAD.SHL.U32 R8, R8, 0x10, RZ ;  /* 0x0000001008087824 */ /* 0x004fca00078e00ff */
[----:B------:R-:W-:-:S05]  /*12570*/  LOP3.LUT R8, R33, 0x70, R8, 0xf8, !PT ;  /* 0x0000007021087812 */ /* 0x000fca00078ef808 */
[----:B------:R-:W-:-:S04]  /*12580*/  IMAD R7, R0, 0x60, R8 ;  /* 0x0000006000077824 */ /* 0x000fc800078e0208 */
[C---:B------:R-:W-:Y:S01]  /*12590*/  IMAD.IADD R34, R7.reuse, 0x1, R30 ;  /* 0x0000000107227824 */ /* 0x040fe200078e021e */
[----:B------:R-:W-:-:S03]  /*125a0*/  ISETP.GE.AND P0, PT, R7, UR36, PT ;  /* 0x0000002407007c0c */ /* 0x000fc6000bf06270 */
[----:B0-----:R-:W-:Y:S01]  /*125b0*/  @P1 IMAD.HI.U32 R2, R34, R3, RZ ;  /* 0x0000000322021227 */ /* 0x001fe200078e00ff */
[----:B------:R-:W-:-:S03]  /*125c0*/  ISETP.GT.U32.OR P0, PT, R8, 0x5f, P0 ;  /* 0x0000005f0800780c */ /* 0x000fc60000704470 */
[----:B------:R-:W-:Y:S01]  /*125d0*/  IMAD.MOV.U32 R9, RZ, RZ, R34 ;  /* 0x000000ffff097224 */ /* 0x000fe200078e0022 */
[----:B-1----:R-:W-:-:S09]  /*125e0*/  @P1 SHF.R.U32.HI R9, RZ, R5, R2 ;  /* 0x00000005ff091219 */ /* 0x002fd20000011602 */
[----:B------:R-:W0:Y:S01]  /*125f0*/  @!P0 LDC.64 R6, c[0x0][0x428] ;  /* 0x00010a00ff068b82 */ /* 0x000e220000000a00 */
[----:B------:R-:W-:-:S07]  /*12600*/  @!P0 SHF.R.S32.HI R3, RZ, 0x1f, R9 ;  /* 0x0000001fff038819 */ /* 0x000fce0000011409 */
[----:B------:R-:W1:Y:S01]  /*12610*/  @!P0 LDC.64 R4, c[0x0][0x418] ;  /* 0x00010600ff048b82 */ /* 0x000e620000000a00 */
[----:B0-----:R-:W-:-:S04]  /*12620*/  @!P0 IMAD R2, R29, R6, RZ ;  /* 0x000000061d028224 */ /* 0x001fc800078e02ff */
[----:B------:R-:W-:Y:S02]  /*12630*/  @!P0 IMAD R7, R27, R7, R2 ;  /* 0x000000071b078224 */ /* 0x000fe400078e0202 */
[----:B------:R-:W-:-:S04]  /*12640*/  @!P0 IMAD.MOV.U32 R2, RZ, RZ, R9 ;  /* 0x000000ffff028224 */ /* 0x000fc800078e0009 */
[----:B------:R-:W-:-:S04]  /*12650*/  @!P0 IMAD.WIDE.U32 R2, R27, R6, R2 ;  /* 0x000000061b028225 */ /* 0x000fc800078e0002 */
[----:B------:R-:W-:Y:S01]  /*12660*/  @!P0 IMAD.IADD R3, R3, 0x1, R7 ;  /* 0x0000000103038824 */ /* 0x000fe200078e0207 */
[----:B-1----:R-:W-:-:S04]  /*12670*/  @!P0 LEA R4, P1, R2, R4, 0x2 ;  /* 0x0000000402048211 */ /* 0x002fc800078210ff */
[----:B------:R-:W-:-:S05]  /*12680*/  @!P0 LEA.HI.X R5, R2, R5, R3, 0x2, P1 ;  /* 0x0000000502058211 */ /* 0x000fca00008f1403 */
[----:B------:R0:W5:Y:S01]  /*12690*/  @!P0 LDG.E R24, desc[UR46][R4.64] ;  /* 0x0000002e04188981 */ /* 0x000162000c1e1900 */
[----:B------:R-:W-:Y:S01]  /*126a0*/  ISETP.GT.U32.AND P0, PT, R8, 0x5f, PT ;  /* 0x0000005f0800780c */ /* 0x000fe20003f04070 */
[----:B------:R-:W-:Y:S01]  /*126b0*/  IMAD R2, RZ, RZ, -UR42 ;  /* 0x8000002aff027e24 */ /* 0x000fe2000f8e02ff */
[----:B------:R-:W-:Y:S01]  /*126c0*/  LOP3.LUT R16, R16, 0xffffffbf, RZ, 0xc0, !PT ;  /* 0xffffffbf10107812 */ /* 0x000fe200078ec0ff */
[----:B------:R-:W-:Y:S02]  /*126d0*/  IMAD.MOV R3, RZ, RZ, -R9 ;  /* 0x000000ffff037224 */ /* 0x000fe400078e0a09 */
[----:B------:R-:W-:Y:S02]  /*126e0*/  IMAD R19, R19, R2, UR41 ;  /* 0x0000002913137e24 */ /* 0x000fe4000f8e0202 */
[----:B------:R-:W-:Y:S02]  /*126f0*/  IMAD R34, R10, R3, R34 ;  /* 0x000000030a227224 */ /* 0x000fe400078e0222 */
[----:B0-----:R-:W-:Y:S01]  /*12700*/  IMAD.U32 R4, RZ, RZ, UR48 ;  /* 0x00000030ff047e24 */ /* 0x001fe2000f8e00ff */
[----:B------:R-:W-:-:S04]  /*12710*/  SHF.R.S32.HI R26, RZ, 0x1f, R19 ;  /* 0x0000001fff1a7819 */ /* 0x000fc80000011413 */
[----:B------:R-:W-:-:S13]  /*12720*/  ISETP.NE.AND P2, PT, R4, 0x3, PT ;  /* 0x000000030400780c */ /* 0x000fda0003f45270 */
[----:B------:R-:W-:-:S04]  /*12730*/  @P2 LOP3.LUT R16, R16, 0x40, RZ, 0xfc, !PT ;  /* 0x0000004010102812 */ /* 0x000fc800078efcff */
[----:B------:R-:W-:-:S04]  /*12740*/  LOP3.LUT R16, R16, 0xfffffffd, RZ, 0xc0, !PT ;  /* 0xfffffffd10107812 */ /* 0x000fc800078ec0ff */
[----:B------:R-:W-:Y:S01]  /*12750*/  @P0 LOP3.LUT R16, R16, 0x2, RZ, 0xfc, !PT ;  /* 0x0000000210100812 */ /* 0x000fe200078efcff */
[----:B------:R-:W-:Y:S06]  /*12760*/  @!P2 BRA `(.L_x_1995) ;  /* 0x000000000004a947 */ /* 0x000fec0003800000 */
[----:B------:R-:W-:Y:S01]  /*12770*/  BPT.TRAP 0x1 ;  /* 0x000000040000795c */ /* 0x000fe20000300000 */
.L_x_1995:
[----:B------:R-:W-:Y:S01]  /*12780*/  IMAD R22, R18, 0x8, R17 ;  /* 0x0000000812167824 */ /* 0x000fe200078e0211 */
[----:B------:R-:W-:Y:S01]  /*12790*/  SHF.L.U32 R3, R25, 0x1f, RZ ;  /* 0x0000001f19037819 */ /* 0x000fe200000006ff */
[----:B------:R-:W-:Y:S03]  /*127a0*/  BSSY B0, `(.L_x_1996) ;  /* 0x0000003000007945 */ /* 0x000fe60003800000 */
[----:B------:R-:W0:Y:S02]  /*127b0*/  SYNCS.PHASECHK.TRANS64.TRYWAIT P0, [R22+URZ+0x22840], R3 ;  /* 0x02284003160075a7 */ /* 0x000e24000800017f */
[----:B0-----:R-:W-:Y:S05]  /*127c0*/  @!P0 BRA `(.L_x_1997) ;  /* 0x00000030000c8947 */ /* 0x001fea0003800000 */
.L_x_2049:
[----:B------:R-:W-:Y:S05]  /*127d0*/  BSYNC B0 ;  /* 0x0000000000007941 */ /* 0x000fea0003800000 */
.L_x_1996:
[----:B------:R-:W-:Y:S01]  /*127e0*/  SHF.R.S32.HI R36, RZ, 0x1f, R34 ;  /* 0x0000001fff247819 */ /* 0x000fe20000011422 */
[----:B------:R-:W-:Y:S01]  /*127f0*/  ULDC.64 UR4, c[0x0][0x300] ;  /* 0x0000c00000047ab9 */ /* 0x000fe20000000a00 */
[----:B------:R-:W1:Y:S01]  /*12800*/  S2R R8, SR_TID.X ;  /* 0x0000000000087919 */ /* 0x000e620000002100 */
[----:B-----5:R-:W-:Y:S02]  /*12810*/  SHF.R.S32.HI R37, RZ, 0x1f, R24 ;  /* 0x0000001fff257819 */ /* 0x020fe40000011418 */
[----:B0-----:R-:W-:Y:S01]  /*12820*/  IMAD R3, R36, UR4, RZ ;  /* 0x0000000424037c24 */ /* 0x001fe2000f8e02ff */
        /* <DEDUP_REMOVED lines=16> */
[----:B------:R-:W-:Y:S01]  /*12930*/  IMAD.MOV.U32 R3, RZ, RZ, -0x60 ;  /* 0xffffffa0ff037424 */ /* 0x000fe200078e00ff */
[----:B------:R-:W-:Y:S01]  /*12940*/  UMOV UR4, 0xffffffff ;  /* 0xffffffff00047882 */ /* 0x000fe20000000000 */
[----:B-1----:R-:W-:Y:S01]  /*12950*/  IMAD.SHL.U32 R8, R8, 0x8, RZ ;  /* 0x0000000808087824 */ /* 0x002fe200078e00ff */
[----:B------:R-:W-:Y:S01]  /*12960*/  LEA.HI.X R5, R2, UR5, R5, 0x1, P0 ;  /* 0x0000000502057c11 */ /* 0x000fe200080f0c05 */
[----:B------:R-:W-:-:S03]  /*12970*/  IMAD R0, R0, R3, UR36 ;  /* 0x0000002400007e24 */ /* 0x000fc6000f8e0203 */
[----:B------:R-:W-:Y:S01]  /*12980*/  LOP3.LUT R8, R8, 0x38, RZ, 0xc0, !PT ;  /* 0x0000003808087812 */ /* 0x000fe200078ec0ff */
[----:B------:R-:W-:Y:S02]  /*12990*/  IMAD.IADD R23, R0, 0x1, -R33 ;  /* 0x0000000100177824 */ /* 0x000fe400078e0a21 */
[----:B------:R-:W-:-:S03]  /*129a0*/  IMAD R0, R18, 0x1800, R28 ;  /* 0x0000180012007824 */ /* 0x000fc600078e021c */
[----:B------:R-:W-:Y:S01]  /*129b0*/  ISETP.GE.AND P0, PT, R23, 0x1, PT ;  /* 0x000000011700780c */ /* 0x000fe20003f06270 */
[----:B------:R-:W-:-:S12]  /*129c0*/  BRA.DIV UR4, `(.L_x_1998) ;  /* 0x0000002e04a07947 */ /* 0x000fd8000b800000 */
[----:B------:R-:W0:Y:S01]  /*129d0*/  SHFL.IDX PT, R14, R4, RZ, 0x181f ;  /* 0x00181fff040e7589 */ /* 0x000e2200000e0000 */
[----:B------:R-:W-:-:S03]  /*129e0*/  @P0 IMAD R7, R0, 0x2, R17 ;  /* 0x0000000200070824 */ /* 0x000fc600078e0211 */
[----:B------:R-:W1:Y:S04]  /*129f0*/  SHFL.IDX PT, R2, R5, RZ, 0x181f ;  /* 0x00181fff05027589 */ /* 0x000e6800000e0000 */
[----:B------:R-:W-:Y:S01]  /*12a00*/  SHFL.IDX PT, R6, R5, 0x1, 0x181f ;  /* 0x00381f0005067f89 */ /* 0x000fe200000e0000 */
[----:B0-----:R-:W-:-:S05]  /*12a10*/  @P0 LEA R14, P1, R8, R14, 0x1 ;  /* 0x0000000e080e0211 */ /* 0x001fca00078208ff */
[----:B-1----:R-:W-:Y:S02]  /*12a20*/  @P0 IMAD.X R3, RZ, RZ, R2, P1 ;  /* 0x000000ffff030224 */ /* 0x002fe400008e0602 */
[----:B------:R-:W-:Y:S02]  /*12a30*/  @P0 IMAD.MOV.U32 R2, RZ, RZ, R14 ;  /* 0x000000ffff020224 */ /* 0x000fe400078e000e */
[----:B------:R-:W0:Y:S04]  /*12a40*/  SHFL.IDX PT, R14, R4, 0x1, 0x181f ;  /* 0x00381f00040e7f89 */ /* 0x000e2800000e0000 */
[----:B------:R0:W-:Y:S01]  /*12a50*/  @P0 LDGSTS.E.BYPASS.LTC128B.128 [R7+0x1c400], desc[UR46][R2.64], !P2 ;  /* 0x1c40000002070fae */ /* 0x0001e2000d101d6e */
[----:B------:R-:W-:-:S13]  /*12a60*/  ISETP.GE.AND P0, PT, R23, 0x11, PT ;  /* 0x000000111700780c */ /* 0x000fda0003f06270 */
[----:B------:R-:W-:Y:S01]  /*12a70*/  @P0 IMAD R9, R0, 0x2, R17 ;  /* 0x0000000200090824 */ /* 0x000fe200078e0211 */
[----:B0-----:R-:W-:Y:S02]  /*12a80*/  @P0 LEA R2, P1, R8, R14, 0x1 ;  /* 0x0000000e08020211 */ /* 0x001fe400078208ff */
[----:B------:R-:W0:Y:S03]  /*12a90*/  SHFL.IDX PT, R14, R4, 0x2, 0x181f ;  /* 0x00581f00040e7f89 */ /* 0x000e2600000e0000 */
[----:B------:R-:W-:Y:S02]  /*12aa0*/  @P0 IMAD.X R3, RZ, RZ, R6, P1 ;  /* 0x000000ffff030224 */ /* 0x000fe400008e0606 */
[----:B------:R-:W1:Y:S04]  /*12ab0*/  SHFL.IDX PT, R6, R5, 0x2, 0x181f ;  /* 0x00581f0005067f89 */ /* 0x000e6800000e0000 */
[----:B------:R0:W-:Y:S01]  /*12ac0*/  @P0 LDGSTS.E.BYPASS.LTC128B.128 [R9+0x1cc00], desc[UR46][R2.64], !P2 ;  /* 0x1cc0000002090fae */ /* 0x0001e2000d101d6e */
[----:B------:R-:W-:-:S13]  /*12ad0*/  ISETP.GE.AND P0, PT, R23, 0x21, PT ;  /* 0x000000211700780c */ /* 0x000fda0003f06270 */
[----:B------:R-:W-:Y:S01]  /*12ae0*/  @P0 IMAD R7, R0, 0x2, R17 ;  /* 0x0000000200070824 */ /* 0x000fe200078e0211 */
[----:B0-----:R-:W-:Y:S02]  /*12af0*/  @P0 LEA R2, P1, R8, R14, 0x1 ;  /* 0x0000000e08020211 */ /* 0x001fe400078208ff */
[----:B------:R-:W0:Y:S03]  /*12b00*/  SHFL.IDX PT, R14, R4, 0x3, 0x181f ;  /* 0x00781f00040e7f89 */ /* 0x000e2600000e0000 */
[----:B-1----:R-:W-:Y:S02]  /*12b10*/  @P0 IMAD.X R3, RZ, RZ, R6, P1 ;  /* 0x000000ffff030224 */ /* 0x002fe400008e0606 */
        /* <DEDUP_REMOVED lines=9> */
[----:B------:R-:W-:-:S03]  /*12bb0*/  ISETP.GE.AND P0, PT, R23, 0x41, PT ;  /* 0x000000411700780c */ /* 0x000fc60003f06270 */
[----:B------:R-:W2:Y:S10]  /*12bc0*/  SHFL.IDX PT, R5, R5, 0x5, 0x181f ;  /* 0x00b81f0005057f89 */ /* 0x000eb400000e0000 */
[----:B------:R-:W-:Y:S01]  /*12bd0*/  @P0 IMAD R7, R0, 0x2, R17 ;  /* 0x0000000200070824 */ /* 0x000fe200078e0211 */
[----:B0-----:R-:W-:-:S02]  /*12be0*/  @P0 LEA R2, P1, R8, R14, 0x1 ;  /* 0x0000000e08020211 */ /* 0x001fc400078208ff */
[----:B------:R0:W3:Y:S03]  /*12bf0*/  SHFL.IDX PT, R14, R4, 0x5, 0x181f ;  /* 0x00b81f00040e7f89 */ /* 0x0000e600000e0000 */
[----:B-1----:R-:W-:-:S05]  /*12c00*/  @P0 IMAD.X R3, RZ, RZ, R6, P1 ;  /* 0x000000ffff030224 */ /* 0x002fca00008e0606 */
[----:B------:R0:W-:Y:S03]  /*12c10*/  @P0 LDGSTS.E.BYPASS.LTC128B.128 [R7+0x1e400], desc[UR46][R2.64], !P2 ;  /* 0x1e40000002070fae */ /* 0x0001e6000d101d6e */
.L_x_2063:
[----:B------:R-:W-:-:S13]  /*12c20*/  ISETP.GE.AND P0, PT, R23, 0x51, PT ;  /* 0x000000511700780c */ /* 0x000fda0003f06270 */
[----:B0--3--:R-:W-:-:S05]  /*12c30*/  @P0 LEA R2, P1, R8, R14, 0x1 ;  /* 0x0000000e08020211 */ /* 0x009fca00078208ff */
[----:B--2---:R-:W-:Y:S02]  /*12c40*/  @P0 IMAD.X R3, RZ, RZ, R5, P1 ;  /* 0x000000ffff030224 */ /* 0x004fe400008e0605 */
[----:B------:R-:W-:-:S05]  /*12c50*/  @P0 IMAD R5, R0, 0x2, R17 ;  /* 0x0000000200050824 */ /* 0x000fca00078e0211 */
[----:B------:R-:W-:Y:S01]  /*12c60*/  @!PT LDS RZ, [RZ] ;  /* 0x00000000fffff984 */ /* 0x000fe20000000800 */
[----:B------:R-:W-:Y:S01]  /*12c70*/  @!PT LDS RZ, [RZ] ;  /* 0x00000000fffff984 */ /* 0x000fe20000000800 */
[----:B------:R-:W-:Y:S01]  /*12c80*/  @!PT LDS RZ, [RZ] ;  /* 0x00000000fffff984 */ /* 0x000fe20000000800 */
[----:B------:R0:W-:Y:S01]  /*12c90*/  @P0 LDGSTS.E.BYPASS.LTC128B.128 [R5+0x1ec00], desc[UR46][R2.64], !P2 ;  /* 0x1ec0000002050fae */ /* 0x0001e2000d101d6e */
[----:B------:R-:W-:Y:S01]  /*12ca0*/  PLOP3.LUT P0, PT, PT, PT, PT, 0x80, 0x0 ;  /* 0x000000000000781c */ /* 0x000fe20003f0f070 */
[----:B------:R-:W-:-:S12]  /*12cb0*/  NOP ;  /* 0x0000000000007918 */ /* 0x000fd80000000000 */
.L_x_1999:
        /* <DEDUP_REMOVED lines=11> */
.L_x_2000:
[----:B------:R-:W-:Y:S01]  /*12d70*/  VIADD R0, R17, 0x18400 ;  /* 0x0001840011007836 */ /* 0x000fe20000000000 */
[----:B------:R1:W-:Y:S06]  /*12d80*/  SYNCS.ARRIVE.TRANS64.A1T0 RZ, [R22+URZ+0x22830], RZ ;  /* 0x022830ff16ff79a7 */ /* 0x0003ec000810003f */
[----:B------:R-:W-:Y:S05]  /*12d90*/  WARPSYNC.ALL ;  /* 0x0000000000007948 */ /* 0x000fea0003800000 */
[----:B------:R-:W-:Y:S01]  /*12da0*/  BAR.SYNC.DEFER_BLOCKING 0x8, 0x180 ;  /* 0x0206000000007b1d */ /* 0x000fe20000010000 */
[----:B------:R-:W-:-:S05]  /*12db0*/  LOP3.LUT P0, RZ, R0, 0x3ff, RZ, 0xc0, !PT ;  /* 0x000003ff00ff7812 */ /* 0x000fca000780c0ff */
[----:B------:R-:W-:Y:S08]  /*12dc0*/  BSSY B6, `(.L_x_2001) ;  /* 0x0000012000067945 */ /* 0x000ff00003800000 */
[----:B------:R-:W-:Y:S05]  /*12dd0*/  @!P0 BRA `(.L_x_2002) ;  /* 0x0000000000408947 */ /* 0x000fea0003800000 */
[----:B0-----:R-:W-:Y:S01]  /*12de0*/  MOV R2, 0x0 ;  /* 0x0000000000027802 */ /* 0x001fe20000000f00 */
        /* <DEDUP_REMOVED lines=15> */
.L_x_2002:
[----:B------:R-:W-:Y:S05]  /*12ee0*/  BSYNC B6 ;  /* 0x0000000000067941 */ /* 0x000fea0003800000 */
.L_x_2001:
[----:B0-----:R-:W0:Y:S01]  /*12ef0*/  S2R R2, SR_TID.X ;  /* 0x0000000000027919 */ /* 0x001e220000002100 */
[----:B------:R-:W-:Y:S01]  /*12f00*/  UISETP.NE.AND UP0, UPT, UR51, URZ, UPT ;  /* 0x0000003f3300728c */ /* 0x000fe2000bf05270 */
[----:B------:R-:W-:Y:S01]  /*12f10*/  R2UR UR6, R26 ;  /* 0x000000001a0672ca */ /* 0x000fe200000e0000 */
[----:B------:R-:W-:Y:S01]  /*12f20*/  ULDC.64 UR8, c[0x0][0x2d8] ;  /* 0x0000b60000087ab9 */ /* 0x000fe20000000a00 */
[----:B------:R-:W-:Y:S01]  /*12f30*/  R2UR UR7, R19 ;  /* 0x00000000130772ca */ /* 0x000fe200000e0000 */
[----:B------:R-:W2:Y:S01]  /*12f40*/  S2R R8, SR_TID.X ;  /* 0x0000000000087919 */ /* 0x000ea20000002100 */
[----:B------:R-:W-:Y:S02]  /*12f50*/  LOP3.LUT P5, RZ, R16, 0x100, RZ, 0xc0, !PT ;  /* 0x0000010010ff7812 */ /* 0x000fe400078ac0ff */
[----:B------:R-:W-:-:S04]  /*12f60*/  PLOP3.LUT P0, PT, PT, PT, UP0, 0x80, 0x0 ;  /* 0x000000000000781c */ /* 0x000fc80003f0f008 */
[----:B------:R-:W-:-:S03]  /*12f70*/  @UP0 ULDC UR4, c[0x0][0x44c] ;  /* 0x0001130000040ab9 */ /* 0x000fc60000000800 */
[----:B------:R-:W-:-:S04]  /*12f80*/  UIMAD UR6, UR6, UR8, URZ ;  /* 0x00000008060672a4 */ /* 0x000fc8000f8e023f */
[----:B------:R-:W-:Y:S02]  /*12f90*/  UIMAD UR7, UR7, UR9, UR6 ;  /* 0x00000009070772a4 */ /* 0x000fe4000f8e0206 */
[----:B------:R-:W-:Y:S01]  /*12fa0*/  USHF.R.S32.HI UR6, URZ, 0x1f, UR42 ;  /* 0x0000001f3f067899 */ /* 0x000fe2000801142a */
[----:B0-----:R-:W-:-:S05]  /*12fb0*/  IMAD.SHL.U32 R2, R2, 0x10, RZ ;  /* 0x0000001002027824 */ /* 0x001fca00078e00ff */
[----:B------:R-:W-:Y:S01]  /*12fc0*/  LOP3.LUT R2, R33, 0x70, R2, 0xf8, !PT ;  /* 0x0000007021027812 */ /* 0x000fe200078ef802 */
[----:B--2---:R-:W-:-:S04]  /*12fd0*/  IMAD.SHL.U32 R8, R8, 0x8, RZ ;  /* 0x0000000808087824 */ /* 0x004fc800078e00ff */
[----:B------:R-:W-:Y:S01]  /*12fe0*/  VIADD R0, R2, UR43 ;  /* 0x0000002b02007c36 */ /* 0x000fe20008000000 */
[----:B------:R-:W-:-:S03]  /*12ff0*/  LOP3.LUT R8, R8, 0x38, RZ, 0xc0, !PT ;  /* 0x0000003808087812 */ /* 0x000fc600078ec0ff */
[----:B------:R-:W-:Y:S01]  /*13000*/  @P0 IMAD.HI.U32 R3, R0, UR4, RZ ;  /* 0x0000000400030c27 */ /* 0x000fe2000f8e00ff */
[----:B------:R-:W-:Y:S01]  /*13010*/  PLOP3.LUT P0, PT, PT, PT, UP0, 0x80, 0x0 ;  /* 0x000000000000781c */ /* 0x000fe20003f0f008 */
[----:B------:R-:W-:Y:S02]  /*13020*/  @UP0 ULDC UR4, c[0x0][0x450] ;  /* 0x0001140000040ab9 */ /* 0x000fe40000000800 */
[----:B------:R-:W-:-:S10]  /*13030*/  IMAD.MOV.U32 R2, RZ, RZ, R0 ;  /* 0x000000ffff027224 */ /* 0x000fd400078e0000 */
[----:B------:R-:W-:Y:S02]  /*13040*/  @P0 SHF.R.U32.HI R2, RZ, UR4, R3 ;  /* 0x00000004ff020c19 */ /* 0x000fe40008011603 */
[----:B------:R-:W-:-:S03]  /*13050*/  R2UR UR4, R19 ;  /* 0x00000000130472ca */ /* 0x000fc600000e0000 */
[----:B------:R-:W-:-:S10]  /*13060*/  IMAD.MOV R5, RZ, RZ, -R2 ;  /* 0x000000ffff057224 */ /* 0x000fd400078e0a02 */
[----:B------:R-:W-:-:S03]  /*13070*/  UIMAD.WIDE.U32 UR4, UR4, UR8, URZ ;  /* 0x00000008040472a5 */ /* 0x000fc6000f8e003f */
[----:B------:R-:W-:Y:S01]  /*13080*/  ULDC.64 UR8, c[0x0][0x2e0] ;  /* 0x0000b80000087ab9 */ /* 0x000fe20000000a00 */
[----:B------:R-:W-:Y:S02]  /*13090*/  UIADD3 UR5, UR5, UR7, URZ ;  /* 0x0000000705057290 */ /* 0x000fe4000fffe03f */
[----:B------:R-:W-:Y:S01]  /*130a0*/  UIMAD UR6, UR6, UR8, URZ ;  /* 0x00000008060672a4 */ /* 0x000fe2000f8e023f */
[----:B------:R-:W-:Y:S01]  /*130b0*/  ULDC UR7, c[0x0][0x448] ;  /* 0x0001120000077ab9 */ /* 0x000fe20000000800 */
[----:B------:R-:W-:Y:S01]  /*130c0*/  UIMAD.WIDE.U32 UR4, UR42, UR8, UR4 ;  /* 0x000000082a0472a5 */ /* 0x000fe2000f8e0004 */
[----:B------:R-:W-:Y:S01]  /*130d0*/  IMAD R5, R5, UR7, R0 ;  /* 0x0000000705057c24 */ /* 0x000fe2000f8e0200 */
[----:B------:R-:W-:Y:S01]  /*130e0*/  UIMAD UR6, UR42, UR9, UR6 ;  /* 0x000000092a0672a4 */ /* 0x000fe2000f8e0206 */
[----:B------:R-:W-:Y:S02]  /*130f0*/  SHF.R.S32.HI R0, RZ, 0x1f, R2 ;  /* 0x0000001fff007819 */ /* 0x000fe40000011402 */
[----:B------:R-:W-:Y:S01]  /*13100*/  ULDC.64 UR8, c[0x0][0x2d0] ;  /* 0x0000b40000087ab9 */ /* 0x000fe20000000a00 */
[----:B------:R-:W-:Y:S01]  /*13110*/  UIADD3 UR5, UR5, UR6, URZ ;  /* 0x0000000605057290 */ /* 0x000fe2000fffe03f */
[----:B------:R-:W-:-:S02]  /*13120*/  IMAD.U32 R9, RZ, RZ, UR8 ;  /* 0x00000008ff097e24 */ /* 0x000fc4000f8e00ff */
[----:B------:R-:W-:Y:S01]  /*13130*/  IMAD R3, R0, UR8, RZ ;  /* 0x0000000800037c24 */ /* 0x000fe2000f8e02ff */
[----:B------:R-:W-:-:S03]  /*13140*/  SHF.R.S32.HI R0, RZ, 0x1f, R5 ;  /* 0x0000001fff007819 */ /* 0x000fc60000011405 */
[C---:B------:R-:W-:Y:S02]  /*13150*/  IMAD R7, R2.reuse, UR9, R3 ;  /* 0x0000000902077c24 */ /* 0x040fe4000f8e0203 */
[----:B------:R-:W-:Y:S01]  /*13160*/  IMAD.WIDE.U32 R2, R2, R9, UR4 ;  /* 0x0000000402027e25 */ /* 0x000fe2000f8e0009 */
        /* <DEDUP_REMOVED lines=12> */
[----:B------:R-:W-:-:S03]  /*13230*/  VIADD R4, R33, UR43 ;  /* 0x0000002b21047c36 */ /* 0x000fc60008000000 */
[----:B------:R-:W2:Y:S01]  /*13240*/  SHFL.IDX PT, R2, R5, RZ, 0x181f ;  /* 0x00181fff05027589 */ /* 0x000ea200000e0000 */
[C---:B------:R-:W-:Y:S01]  /*13250*/  VIADD R7, R4.reuse, 0x10 ;  /* 0x0000001004077836 */ /* 0x040fe20000000000 */
[----:B------:R-:W-:Y:S02]  /*13260*/  ISETP.GE.AND P0, PT, R4, UR37, PT ;  /* 0x0000002504007c0c */ /* 0x000fe4000bf06270 */
[----:B------:R-:W-:Y:S11]  /*13270*/  SHFL.IDX PT, R6, R5, 0x1, 0x181f ;  /* 0x00381f0005067f89 */ /* 0x000ff600000e0000 */
        /* <DEDUP_REMOVED lines=40> */
[----:B------:R-:W-:-:S03]  /*13500*/  ISETP.GE.AND P0, PT, R7, UR37, PT ;  /* 0x0000002507007c0c */ /* 0x000fc6000bf06270 */
[----:B------:R-:W3:Y:S10]  /*13510*/  SHFL.IDX PT, R5, R5, 0x7, 0x181f ;  /* 0x00f81f0005057f89 */ /* 0x000ef400000e0000 */
[----:B0-----:R-:W-:-:S02]  /*13520*/  @!P0 LEA R2, P1, R8, R14, 0x1 ;  /* 0x0000000e08028211 */ /* 0x001fc400078208ff */
[----:B------:R0:W4:Y:S03]  /*13530*/  SHFL.IDX PT, R14, R0, 0x7, 0x181f ;  /* 0x00f81f00000e7f89 */ /* 0x00012600000e0000 */
[----:B--2---:R-:W-:-:S05]  /*13540*/  @!P0 IMAD.X R3, RZ, RZ, R6, P1 ;  /* 0x000000ffff038224 */ /* 0x004fca00008e0606 */
[----:B------:R0:W-:Y:S03]  /*13550*/  @!P0 LDGSTS.E.BYPASS.LTC128B.128 [R32+0x1b400], desc[UR46][R2.64], !P5 ;  /* 0x1b40000002208fae */ /* 0x0001e6000e901d6e */
.L_x_2080:
[----:B------:R-:W-:-:S05]  /*13560*/  VIADD R4, R4, 0x70 ;  /* 0x0000007004047836 */ /* 0x000fca0000000000 */
[----:B------:R-:W-:-:S13]  /*13570*/  ISETP.GE.AND P0, PT, R4, UR37, PT ;  /* 0x0000002504007c0c */ /* 0x000fda000bf06270 */
[----:B0---4-:R-:W-:-:S05]  /*13580*/  @!P0 LEA R2, P1, R8, R14, 0x1 ;  /* 0x0000000e08028211 */ /* 0x011fca00078208ff */
[----:B---3--:R-:W-:-:S05]  /*13590*/  @!P0 IMAD.X R3, RZ, RZ, R5, P1 ;  /* 0x000000ffff038224 */ /* 0x008fca00008e0605 */
[----:B------:R-:W-:Y:S01]  /*135a0*/  @!PT LDS RZ, [RZ] ;  /* 0x00000000fffff984 */ /* 0x000fe20000000800 */
[----:B------:R-:W-:Y:S01]  /*135b0*/  @!PT LDS RZ, [RZ] ;  /* 0x00000000fffff984 */ /* 0x000fe20000000800 */
[----:B------:R-:W-:Y:S01]  /*135c0*/  @!PT LDS RZ, [RZ] ;  /* 0x00000000fffff984 */ /* 0x000fe20000000800 */
[----:B------:R0:W-:Y:S01]  /*135d0*/  @!P0 LDGSTS.E.BYPASS.LTC128B.128 [R32+0x1bc00], desc[UR46][R2.64], !P5 ;  /* 0x1bc0000002208fae */ /* 0x0001e2000e901d6e */
[----:B------:R-:W-:Y:S01]  /*135e0*/  PLOP3.LUT P0, PT, PT, PT, PT, 0x80, 0x0 ;  /* 0x000000000000781c */ /* 0x000fe20003f0f070 */
[----:B------:R-:W-:-:S12]  /*135f0*/  NOP ;  /* 0x0000000000007918 */ /* 0x000fd80000000000 */
.L_x_2004:
[----:B------:R-:W-:Y:S02]  /*13600*/  PLOP3.LUT P1, PT, P1, P0, PT, 0xa2, 0x0 ;  /* 0x000000000000781c */ /* 0x000fe40000f21472 */
[----:B------:R-:W-:-:S08]  /*13610*/  @P0 R2UR P1, UR4, R17 ;  /* 0x00000000110402ca */ /* 0x000fd00000020000 */
[----:B------:R-:W-:-:S05]  /*13620*/  @P0 PLOP3.LUT P0, PT, P1, PT, PT, 0x80, 0x0 ;  /* 0x000000000000081c */ /* 0x000fca0000f0f070 */
[----:B------:R-:W-:Y:S01]  /*13630*/  @!P1 SYNCS.ARRIVE.TRANS64.RED.A0T1 RZ, [UR4+0x22800], RZ ;  /* 0x022800ffffff99a7 */ /* 0x000fe20008200404 */
[----:B------:R-:W-:Y:S07]  /*13640*/  @!P1 ARRIVES.LDGSTSBAR.64.TRANSCNT [UR4+0x22800] ;  /* 0x02280000ff0099b0 */ /* 0x000fee0008000a84 */
[----:B------:R-:W-:Y:S05]  /*13650*/  @P0 BRA.U.ANY `(.L_x_2004) ;  /* 0xfffffffd00e80947 */ /* 0x000fea000393ffff */
[----:B0-----:R-:W2:Y:S02]  /*13660*/  LDL.LU R2, [R1] ;  /* 0x0000000001027983 */ /* 0x001ea40000300800 */
[----:B--2---:R-:W-:-:S05]  /*13670*/  VIADD R2, R2, 0x1 ;  /* 0x0000000102027836 */ /* 0x004fca0000000000 */
[----:B------:R0:W-:Y:S01]  /*13680*/  STL [R1], R2 ;  /* 0x0000000201007387 */ /* 0x0001e20000100800 */
        /* <DEDUP_REMOVED lines=9> */
.L_x_2081:
[----:B------:R-:W-:Y:S05]  /*13720*/  BSYNC B0 ;  /* 0x0000000000007941 */ /* 0x000fea0003800000 */
.L_x_2005:
[----:B------:R-:W-:-:S05]  /*13730*/  IMAD.U32 R2, RZ, RZ, UR48 ;  /* 0x00000030ff027e24 */ /* 0x000fca000f8e00ff */
[----:B------:R-:W-:-:S13]  /*13740*/  ISETP.NE.AND P0, PT, R2, 0x3, PT ;  /* 0x000000030200780c */ /* 0x000fda0003f05270 */
[----:B------:R-:W-:Y:S05]  /*13750*/  @!P0 BRA `(.L_x_2007) ;  /* 0x0000000000048947 */ /* 0x000fea0003800000 */
[----:B------:R-:W-:Y:S01]  /*13760*/  BPT.TRAP 0x1 ;  /* 0x000000040000795c */ /* 0x000fe20000300000 */
.L_x_2007:
[----:B------:R-:W-:Y:S01]  /*13770*/  SHF.L.U32 R3, R25, 0x1f, RZ ;  /* 0x0000001f19037819 */ /* 0x000fe200000006ff */
[----:B------:R-:W-:Y:S03]  /*13780*/  BSSY B0, `(.L_x_2008) ;  /* 0x0000003000007945 */ /* 0x000fe60003800000 */
[----:B------:R-:W2:Y:S02]  /*13790*/  SYNCS.PHASECHK.TRANS64.TRYWAIT P0, [R22+URZ+0x22860], R3 ;  /* 0x02286003160075a7 */ /* 0x000ea4000800017f */
[----:B--2---:R-:W-:Y:S05]  /*137a0*/  @!P0 BRA `(.L_x_2009) ;  /* 0x00000030001c8947 */ /* 0x004fea0003800000 */
.L_x_2082:
[----:B------:R-:W-:Y:S05]  /*137b0*/  BSYNC B0 ;  /* 0x0000000000007941 */ /* 0x000fea0003800000 */
.L_x_2008:
[----:B------:R-:W-:Y:S01]  /*137c0*/  ULDC.64 UR4, c[0x0][0x328] ;  /* 0x0000ca0000047ab9 */ /* 0x000fe20000000a00 */
[----:B------:R-:W-:Y:S01]  /*137d0*/  IMAD R4, R18, 0x6000, R28 ;  /* 0x0000600012047824 */ /* 0x000fe200078e021c */
[----:B------:R-:W-:Y:S01]  /*137e0*/  LOP3.LUT P4, RZ, R35, 0x8, RZ, 0xc0, !PT ;  /* 0x0000000823ff7812 */ /* 0x000fe2000788c0ff */
[----:B--2---:R-:W-:-:S04]  /*137f0*/  IMAD R3, R36, UR4, RZ ;  /* 0x0000000424037c24 */ /* 0x004fc8000f8e02ff */
        /* <DEDUP_REMOVED lines=8> */
[----:B0-----:R-:W-:Y:S02]  /*13880*/  IMAD R0, R26, UR4, RZ ;  /* 0x000000041a007c24 */ /* 0x001fe4000f8e02ff */
        /* <DEDUP_REMOVED lines=9> */
[----:B------:R-:W2:Y:S01]  /*13920*/  LDL R3, [R1+0x4] ;  /* 0x0000040001037983 */ /* 0x000ea20000100800 */
[----:B------:R-:W-:Y:S01]  /*13930*/  IMAD R4, R4, 0x2, R17 ;  /* 0x0000000204047824 */ /* 0x000fe200078e0211 */
[----:B------:R-:W-:Y:S01]  /*13940*/  LOP3.LUT P1, RZ, R35, 0x2, RZ, 0xc0, !PT ;  /* 0x0000000223ff7812 */ /* 0x000fe2000782c0ff */
[----:B------:R-:W0:Y:S01]  /*13950*/  S2R R2, SR_TID.X ;  /* 0x0000000000027919 */ /* 0x000e220000002100 */
[----:B------:R-:W3:Y:S01]  /*13960*/  SHFL.IDX PT, R14, R5, RZ, 0x181f ;  /* 0x00181fff050e7589 */ /* 0x000ee200000e0000 */
[----:B0-----:R-:W-:-:S05]  /*13970*/  IMAD.SHL.U32 R2, R2, 0x8, RZ ;  /* 0x0000000802027824 */ /* 0x001fca00078e00ff */
[----:B------:R-:W-:-:S05]  /*13980*/  LOP3.LUT R2, R2, 0x38, RZ, 0xc0, !PT ;  /* 0x0000003802027812 */ /* 0x000fca00078ec0ff */
[----:B------:R-:W-:-:S05]  /*13990*/  IMAD.SHL.U32 R0, R2, 0x2, RZ ;  /* 0x0000000202007824 */ /* 0x000fca00078e00ff */
[----:B---3--:R-:W-:Y:S02]  /*139a0*/  IADD3 R2, P0, R14, R0, RZ ;  /* 0x000000000e027210 */ /* 0x008fe40007f1e0ff */
[----:B------:R-:W-:Y:S01]  /*139b0*/  SHFL.IDX PT, R14, R5, 0x1, 0x181f ;  /* 0x00381f00050e7f89 */ /* 0x000fe200000e0000 */
[----:B--2---:R-:W-:-:S03]  /*139c0*/  IMAD.MOV.U32 R7, RZ, RZ, R3 ;  /* 0x000000ffff077224 */ /* 0x004fc600078e0003 */
[----:B------:R-:W0:Y:S02]  /*139d0*/  SHFL.IDX PT, R3, R6, RZ, 0x181f ;  /* 0x00181fff06037589 */ /* 0x000e2400000e0000 */
[----:B------:R-:W-:Y:S01]  /*139e0*/  LOP3.LUT P2, RZ, R7, 0x1, RZ, 0xc0, !PT ;  /* 0x0000000107ff7812 */ /* 0x000fe2000784c0ff */
[----:B0-----:R-:W-:-:S03]  /*139f0*/  IMAD.X R3, RZ, RZ, R3, P0 ;  /* 0x000000ffff037224 */ /* 0x001fc600000e0603 */
[----:B------:R-:W-:-:S13]  /*13a00*/  ISETP.LT.OR P0, PT, R23, 0x1, !P2 ;  /* 0x000000011700780c */ /* 0x000fda0005701670 */
[----:B------:R-:W-:Y:S01]  /*13a10*/  LDGSTS.E.BYPASS.LTC128B.128 [R4+0x400], desc[UR46][R2.64], !P0 ;  /* 0x0040000002047fae */ /* 0x000fe2000c101d6e */
[----:B------:R-:W-:-:S13]  /*13a20*/  ISETP.LT.OR P0, PT, R23, 0x1, !P1 ;  /* 0x000000011700780c */ /* 0x000fda0004f01670 */
[----:B------:R-:W-:Y:S01]  /*13a30*/  LDGSTS.E.BYPASS.LTC128B.128 [R4+0x3400], desc[UR46][R2.64+0x80], !P0 ;  /* 0x0340008002047fae */ /* 0x000fe2000c101d6e */
[----:B------:R-:W-:-:S04]  /*13a40*/  LOP3.LUT P0, RZ, R35, 0x4, RZ, 0xc0, !PT ;  /* 0x0000000423ff7812 */ /* 0x000fc8000780c0ff */
[----:B------:R-:W-:-:S13]  /*13a50*/  ISETP.LT.OR P3, PT, R23, 0x1, !P0 ;  /* 0x000000011700780c */ /* 0x000fda0004761670 */
[----:B------:R-:W-:Y:S01]  /*13a60*/  LDGSTS.E.BYPASS.LTC128B.128 [R4+0x6400], desc[UR46][R2.64+0x100], !P3 ;  /* 0x0640010002047fae */ /* 0x000fe2000d901d6e */
[----:B------:R-:W-:-:S13]  /*13a70*/  ISETP.LT.OR P3, PT, R23, 0x1, !P4 ;  /* 0x000000011700780c */ /* 0x000fda0006761670 */
[----:B------:R0:W-:Y:S01]  /*13a80*/  LDGSTS.E.BYPASS.LTC128B.128 [R4+0x9400], desc[UR46][R2.64+0x180], !P3 ;  /* 0x0940018002047fae */ /* 0x0001e2000d901d6e */
[----:B------:R-:W-:-:S03]  /*13a90*/  IADD3 R8, P3, R14, R0, RZ ;  /* 0x000000000e087210 */ /* 0x000fc60007f7e0ff */
[----:B------:R-:W-:Y:S04]  /*13aa0*/  SHFL.IDX PT, R14, R5, 0x2, 0x181f ;  /* 0x00581f00050e7f89 */ /* 0x000fe800000e0000 */
[----:B0-----:R-:W0:Y:S02]  /*13ab0*/  SHFL.IDX PT, R3, R6, 0x1, 0x181f ;  /* 0x00381f0006037f89 */ /* 0x001e2400000e0000 */
[----:B0-----:R-:W-:Y:S01]  /*13ac0*/  IMAD.X R9, RZ, RZ, R3, P3 ;  /* 0x000000ffff097224 */ /* 0x001fe200018e0603 */
[----:B------:R-:W-:Y:S01]  /*13ad0*/  ISETP.LT.OR P3, PT, R23, 0x11, !P2 ;  /* 0x000000111700780c */ /* 0x000fe20005761670 */
        /* <DEDUP_REMOVED lines=11> */
[----:B------:R-:W-:-:S13]  /*13b90*/  ISETP.LT.OR P3, PT, R23, 0x21, !P2 ;  /* 0x000000211700780c */ /* 0x000fda0005761670 */
        /* <DEDUP_REMOVED lines=24> */
[----:B------:R-:W-:-:S13]  /*13d20*/  ISETP.LT.OR P3, PT, R23, 0x41, !P2 ;  /* 0x000000411700780c */ /* 0x000fda0005761670 */
[----:B------:R3:W-:Y:S01]  /*13d30*/  LDGSTS.E.BYPASS.LTC128B.128 [R4+0x2400], desc[UR46][R2.64], !P3 ;  /* 0x0240000002047fae */ /* 0x0007e2000d901d6e */
[----:B------:R-:W-:-:S13]  /*13d40*/  ISETP.LT.OR P3, PT, R23, 0x41, !P1 ;  /* 0x000000411700780c */ /* 0x000fda0004f61670 */
[----:B------:R3:W-:Y:S01]  /*13d50*/  LDGSTS.E.BYPASS.LTC128B.128 [R4+0x5400], desc[UR46][R2.64+0x80], !P3 ;  /* 0x0540008002047fae */ /* 0x0007e2000d901d6e */
[----:B------:R-:W-:-:S13]  /*13d60*/  ISETP.LT.OR P3, PT, R23, 0x41, !P0 ;  /* 0x000000411700780c */ /* 0x000fda0004761670 */
[----:B------:R3:W-:Y:S01]  /*13d70*/  LDGSTS.E.BYPASS.LTC128B.128 [R4+0x8400], desc[UR46][R2.64+0x100], !P3 ;  /* 0x0840010002047fae */ /* 0x0007e2000d901d6e */
[----:B------:R-:W-:-:S13]  /*13d80*/  ISETP.LT.OR P3, PT, R23, 0x41, !P4 ;  /* 0x000000411700780c */ /* 0x000fda0006761670 */
[----:B--2-4-:R3:W-:Y:S02]  /*13d90*/  LDGSTS.E.BYPASS.LTC128B.128 [R4+0xb400], desc[UR46][R2.64+0x180], !P3 ;  /* 0x0b40018002047fae */ /* 0x0147e4000d901d6e */
.L_x_2096:
[C---:B------:R-:W-:Y:S02]  /*13da0*/  ISETP.LT.OR P2, PT, R23.reuse, 0x51, !P2 ;  /* 0x000000511700780c */ /* 0x040fe40005741670 */
[C---:B------:R-:W-:Y:S02]  /*13db0*/  ISETP.LT.OR P1, PT, R23.reuse, 0x51, !P1 ;  /* 0x000000511700780c */ /* 0x040fe40004f21670 */
[----:B------:R-:W-:Y:S02]  /*13dc0*/  ISETP.LT.OR P0, PT, R23, 0x51, !P0 ;  /* 0x000000511700780c */ /* 0x000fe40004701670 */
[----:B0--3--:R-:W-:-:S05]  /*13dd0*/  IADD3 R2, P3, R14, R0, RZ ;  /* 0x000000000e027210 */ /* 0x009fca0007f7e0ff */
[----:B------:R-:W-:-:S05]  /*13de0*/  IMAD.X R3, RZ, RZ, R6, P3 ;  /* 0x000000ffff037224 */ /* 0x000fca00018e0606 */
[----:B------:R-:W-:Y:S01]  /*13df0*/  @!PT LDS RZ, [RZ] ;  /* 0x00000000fffff984 */ /* 0x000fe20000000800 */
[----:B------:R-:W-:Y:S01]  /*13e00*/  @!PT LDS RZ, [RZ] ;  /* 0x00000000fffff984 */ /* 0x000fe20000000800 */
[----:B------:R-:W-:Y:S01]  /*13e10*/  @!PT LDS RZ, [RZ] ;  /* 0x00000000fffff984 */ /* 0x000fe20000000800 */
[----:B------:R0:W-:Y:S04]  /*13e20*/  LDGSTS.E.BYPASS.LTC128B.128 [R4+0x2c00], desc[UR46][R2.64], !P2 ;  /* 0x02c0000002047fae */ /* 0x0001e8000d101d6e */
[----:B------:R0:W-:Y:S04]  /*13e30*/  LDGSTS.E.BYPASS.LTC128B.128 [R4+0x5c00], desc[UR46][R2.64+0x80], !P1 ;  /* 0x05c0008002047fae */ /* 0x0001e8000c901d6e */
[----:B------:R0:W-:Y:S01]  /*13e40*/  LDGSTS.E.BYPASS.LTC128B.128 [R4+0x8c00], desc[UR46][R2.64+0x100], !P0 ;  /* 0x08c0010002047fae */ /* 0x0001e2000c101d6e */
[----:B------:R-:W-:-:S13]  /*13e50*/  ISETP.LT.OR P0, PT, R23, 0x51, !P4 ;  /* 0x000000511700780c */ /* 0x000fda0006701670 */
[----:B------:R0:W-:Y:S01]  /*13e60*/  LDGSTS.E.BYPASS.LTC128B.128 [R4+0xbc00], desc[UR46][R2.64+0x180], !P0 ;  /* 0x0bc0018002047fae */ /* 0x0001e2000c101d6e */
[----:B------:R-:W-:Y:S01]  /*13e70*/  PLOP3.LUT P0, PT, PT, PT, PT, 0x80, 0x0 ;  /* 0x000000000000781c */ /* 0x000fe20003f0f070 */
[----:B------:R-:W-:-:S12]  /*13e80*/  NOP ;  /* 0x0000000000007918 */ /* 0x000fd80000000000 */
.L_x_2011:
        /* <DEDUP_REMOVED lines=11> */
.L_x_2012:
[----:B------:R-:W-:Y:S01]  /*13f40*/  UIADD3 UR4, UR44, -0x2, URZ ;  /* 0xfffffffe2c047890 */ /* 0x000fe2000fffe03f */
[----:B------:R0:W-:Y:S03]  /*13f50*/  SYNCS.ARRIVE.TRANS64.A1T0 RZ, [R22+URZ+0x22850], RZ ;  /* 0x022850ff16ff79a7 */ /* 0x0001e6000810003f */
[----:B------:R-:W-:-:S06]  /*13f60*/  UISETP.GE.AND UP0, UPT, UR4, UR45, UPT ;  /* 0x0000002d0400728c */ /* 0x000fcc000bf06270 */
[----:B------:R-:W-:-:S13]  /*13f70*/  PLOP3.LUT P0, PT, PT, PT, UP0, 0x40, 0x0 ;  /* 0x000000000000781c */ /* 0x000fda0003f0e808 */
[----:B0-----:R-:W-:Y:S05]  /*13f80*/  @P0 BRA `(.L_x_2013) ;  /* 0x0000000c00700947 */ /* 0x001fea0003800000 */
[----:B------:R-:W-:Y:S01]  /*13f90*/  BSSY B0, `(.L_x_2013) ;  /* 0x00000db000007945 */ /* 0x000fe20003800000 */
[----:B------:R-:W-:-:S07]  /*13fa0*/  IMAD.U32 R20, RZ, RZ, UR4 ;  /* 0x00000004ff147e24 */ /* 0x000fce000f8e00ff */
.L_x_2026:
[----:B0-----:R-:W0:Y:S01]  /*13fb0*/  S2R R2, SR_TID.X ;  /* 0x0000000000027919 */ /* 0x001e220000002100 */
[----:B------:R-:W2:Y:S01]  /*13fc0*/  LDC R3, c[0x0][0x430] ;  /* 0x00010c00ff037b82 */ /* 0x000ea20000000800 */
[----:B------:R-:W-:Y:S02]  /*13fd0*/  IMAD R8, R20, 0x60, R30 ;  /* 0x0000006014087824 */ /* 0x000fe400078e021e */
[----:B------:R-:W-:Y:S01]  /*13fe0*/  VIADD R18, R18, 0x1 ;  /* 0x0000000112127836 */ /* 0x000fe20000000000 */
[----:B--2---:R-:W-:Y:S01]  /*13ff0*/  ISETP.NE.AND P0, PT, R3, 0x1, PT ;  /* 0x000000010300780c */ /* 0x004fe20003f05270 */
[----:B0-----:R-:W-:-:S05]  /*14000*/  IMAD.SHL.U32 R2, R2, 0x10, RZ ;  /* 0x0000001002027824 */ /* 0x001fca00078e00ff */
[----:B------:R-:W-:-:S07]  /*14010*/  LOP3.LUT R2, R33, 0x70, R2, 0xf8, !PT ;  /* 0x0000007021027812 */ /* 0x000fce00078ef802 */
[----:B------:R-:W0:Y:S01]  /*14020*/  @P0 LDC R3, c[0x0][0x434] ;  /* 0x00010d00ff030b82 */ /* 0x000e220000000800 */
[C---:B------:R-:W-:Y:S01]  /*14030*/  ISETP.GT.U32.AND P1, PT, R2.reuse, 0x5f, PT ;  /* 0x0000005f0200780c */ /* 0x040fe20003f24070 */
[----:B------:R-:W-:-:S06]  /*14040*/  IMAD.IADD R8, R2, 0x1, R8 ;  /* 0x0000000102087824 */ /* 0x000fcc00078e0208 */
[----:B------:R-:W2:Y:S01]  /*14050*/  @P0 LDC R7, c[0x0][0x438] ;  /* 0x00010e00ff070b82 */ /* 0x000ea20000000800 */
[----:B------:R-:W-:-:S07]  /*14060*/  IMAD.MOV.U32 R9, RZ, RZ, R8 ;  /* 0x000000ffff097224 */ /* 0x000fce00078e0008 */
[----:B------:R-:W3:Y:S01]  /*14070*/  @!P1 LDC.64 R4, c[0x0][0x428] ;  /* 0x00010a00ff049b82 */ /* 0x000ee20000000a00 */
[----:B0-----:R-:W-:-:S05]  /*14080*/  @P0 IMAD.HI.U32 R2, R8, R3, RZ ;  /* 0x0000000308020227 */ /* 0x001fca00078e00ff */
[----:B--2---:R-:W-:Y:S02]  /*14090*/  @P0 SHF.R.U32.HI R9, RZ, R7, R2 ;  /* 0x00000007ff090219 */ /* 0x004fe40000011602 */
[----:B------:R-:W0:Y:S02]  /*140a0*/  @!P1 LDC.64 R6, c[0x0][0x418] ;  /* 0x00010600ff069b82 */ /* 0x000e240000000a00 */
[----:B------:R-:W-:Y:S01]  /*140b0*/  @!P1 SHF.R.S32.HI R3, RZ, 0x1f, R9 ;  /* 0x0000001fff039819 */ /* 0x000fe20000011409 */
[----:B---3--:R-:W-:-:S04]  /*140c0*/  @!P1 IMAD R2, R29, R4, RZ ;  /* 0x000000041d029224 */ /* 0x008fc800078e02ff */
[----:B------:R-:W-:Y:S02]  /*140d0*/  @!P1 IMAD R5, R27, R5, R2 ;  /* 0x000000051b059224 */ /* 0x000fe400078e0202 */
[----:B------:R-:W-:-:S04]  /*140e0*/  @!P1 IMAD.MOV.U32 R2, RZ, RZ, R9 ;  /* 0x000000ffff029224 */ /* 0x000fc800078e0009 */
[----:B------:R-:W-:-:S04]  /*140f0*/  @!P1 IMAD.WIDE.U32 R2, R27, R4, R2 ;  /* 0x000000041b029225 */ /* 0x000fc800078e0002 */
[----:B------:R-:W-:Y:S02]  /*14100*/  @!P1 IMAD.IADD R3, R5, 0x1, R3 ;  /* 0x0000000105039824 */ /* 0x000fe400078e0203 */
[----:B------:R-:W-:Y:S01]  /*14110*/  IMAD.MOV.U32 R4, RZ, RZ, RZ ;  /* 0x000000ffff047224 */ /* 0x000fe200078e00ff */
[----:B0-----:R-:W-:Y:S01]  /*14120*/  @!P1 LEA R6, P0, R2, R6, 0x2 ;  /* 0x0000000602069211 */ /* 0x001fe200078010ff */
[----:B-1----:R-:W-:-:S03]  /*14130*/  IMAD.U32 R10, RZ, RZ, UR48 ;  /* 0x00000030ff0a7e24 */ /* 0x002fc6000f8e00ff */
[----:B------:R-:W-:Y:S02]  /*14140*/  @!P1 LEA.HI.X R7, R2, R7, R3, 0x2, P0 ;  /* 0x0000000702079211 */ /* 0x000fe400000f1403 */
[----:B------:R-:W-:-:S03]  /*14150*/  ISETP.NE.AND P0, PT, R18, 0x2, PT ;  /* 0x000000021200780c */ /* 0x000fc60003f05270 */
[----:B------:R0:W5:Y:S01]  /*14160*/  @!P1 LDG.E R4, desc[UR46][R6.64] ;  /* 0x0000002e06049981 */ /* 0x000162000c1e1900 */
[----:B------:R-:W-:Y:S02]  /*14170*/  ISETP.NE.AND P1, PT, R10, 0x3, PT ;  /* 0x000000030a00780c */ /* 0x000fe40003f25270 */
[----:B------:R-:W-:Y:S01]  /*14180*/  SEL R2, RZ, 0x1, P0 ;  /* 0x00000001ff027807 */ /* 0x000fe20000000000 */
[----:B------:R-:W-:Y:S01]  /*14190*/  IMAD.MOV R5, RZ, RZ, -R9 ;  /* 0x000000ffff057224 */ /* 0x000fe200078e0a09 */
[----:B------:R-:W-:Y:S05]  /*141a0*/  YIELD ;  /* 0x0000000000007946 */ /* 0x000fea0003800000 */
[----:B------:R-:W-:Y:S01]  /*141b0*/  LOP3.LUT R25, R25, R2, RZ, 0x3c, !PT ;  /* 0x0000000219197212 */ /* 0x000fe200078e3cff */
[----:B------:R-:W-:Y:S01]  /*141c0*/  ULDC UR4, c[0x0][0x430] ;  /* 0x00010c0000047ab9 */ /* 0x000fe20000000800 */
[----:B------:R-:W-:Y:S01]  /*141d0*/  IMAD.MOV.U32 R2, RZ, RZ, R20 ;  /* 0x000000ffff027224 */ /* 0x000fe200078e0014 */
[----:B------:R-:W-:Y:S01]  /*141e0*/  SEL R18, R18, RZ, P0 ;  /* 0x000000ff12127207 */ /* 0x000fe20000000000 */
[----:B------:R-:W-:-:S02]  /*141f0*/  IMAD R5, R5, UR4, R8 ;  /* 0x0000000405057c24 */ /* 0x000fc4000f8e0208 */
[----:B------:R-:W-:Y:S01]  /*14200*/  VIADD R20, R20, 0xffffffff ;  /* 0xffffffff14147836 */ /* 0x000fe20000000000 */
[----:B------:R-:W-:Y:S01]  /*14210*/  ISETP.GT.AND P2, PT, R2, UR45, PT ;  /* 0x0000002d02007c0c */ /* 0x000fe2000bf44270 */
[----:B0-----:R-:W-:-:S12]  /*14220*/  @!P1 BRA `(.L_x_2014) ;  /* 0x0000000000049947 */ /* 0x001fd80003800000 */
[----:B------:R-:W-:Y:S01]  /*14230*/  BPT.TRAP 0x1 ;  /* 0x000000040000795c */ /* 0x000fe20000300000 */
.L_x_2014:
[----:B------:R-:W-:Y:S01]  /*14240*/  IMAD R10, R18, 0x8, R17 ;  /* 0x00000008120a7824 */ /* 0x000fe200078e0211 */
[----:B------:R-:W-:Y:S01]  /*14250*/  SHF.L.U32 R24, R25, 0x1f, RZ ;  /* 0x0000001f19187819 */ /* 0x000fe200000006ff */
[----:B------:R-:W-:Y:S01]  /*14260*/  BSSY B1, `(.L_x_2015) ;  /* 0x0000004000017945 */ /* 0x000fe20003800000 */
[----:B-1----:R-:W-:Y:S02]  /*14270*/  SHF.R.S32.HI R22, RZ, 0x1f, R5 ;  /* 0x0000001fff167819 */ /* 0x002fe40000011405 */
[----:B------:R-:W0:Y:S02]  /*14280*/  SYNCS.PHASECHK.TRANS64.TRYWAIT P0, [R10+URZ+0x22840], R24 ;  /* 0x022840180a0075a7 */ /* 0x000e24000800017f */
[----:B0-----:R-:W-:Y:S05]  /*14290*/  @!P0 BRA `(.L_x_2016) ;  /* 0x0000002c00b88947 */ /* 0x001fea0003800000 */
.L_x_2097:
[----:B------:R-:W-:Y:S05]  /*142a0*/  BSYNC B1 ;  /* 0x0000000000017941 */ /* 0x000fea0003800000 */
.L_x_2015:
        /* <DEDUP_REMOVED lines=26> */
[----:B------:R-:W3:Y:S04]  /*14450*/  SHFL.IDX PT, R6, R9, 0x1, 0x181f ;  /* 0x00381f0009067f89 */ /* 0x000ee800000e0000 */
[----:B------:R-:W4:Y:S01]  /*14460*/  SHFL.IDX PT, R7, R21, 0x1, 0x181f ;  /* 0x00381f0015077f89 */ /* 0x000f2200000e0000 */
[----:B-1----:R-:W-:-:S03]  /*14470*/  IADD3 R2, P0, R14, R0, RZ ;  /* 0x000000000e027210 */ /* 0x002fc60007f1e0ff */
[----:B------:R-:W1:Y:S02]  /*14480*/  SHFL.IDX PT, R14, R9, 0x2, 0x181f ;  /* 0x00581f00090e7f89 */ /* 0x000e6400000e0000 */
[----:B--2---:R-:W-:Y:S01]  /*14490*/  IMAD.X R3, RZ, RZ, R3, P0 ;  /* 0x000000ffff037224 */ /* 0x004fe200000e0603 */
[----:B---3--:R-:W-:-:S04]  /*144a0*/  IADD3 R6, P0, R6, R0, RZ ;  /* 0x0000000006067210 */ /* 0x008fc80007f1e0ff */
[----:B------:R2:W-:Y:S01]  /*144b0*/  LDGSTS.E.BYPASS.LTC128B.128 [R8+0x1c400], desc[UR46][R2.64], !P1 ;  /* 0x1c40000002087fae */ /* 0x0005e2000c901d6e */
[----:B----4-:R-:W-:-:S05]  /*144c0*/  IMAD.X R7, RZ, RZ, R7, P0 ;  /* 0x000000ffff077224 */ /* 0x010fca00000e0607 */
[----:B------:R3:W-:Y:S04]  /*144d0*/  LDGSTS.E.BYPASS.LTC128B.128 [R8+0x1cc00], desc[UR46][R6.64], !P1 ;  /* 0x1cc0000006087fae */ /* 0x0007e8000c901d6e */
[----:B--2---:R-:W2:Y:S01]  /*144e0*/  SHFL.IDX PT, R3, R21, 0x2, 0x181f ;  /* 0x00581f0015037f89 */ /* 0x004ea200000e0000 */
[----:B-1----:R-:W-:-:S03]  /*144f0*/  IADD3 R2, P0, R14, R0, RZ ;  /* 0x000000000e027210 */ /* 0x002fc60007f1e0ff */
[----:B------:R-:W1:Y:S04]  /*14500*/  SHFL.IDX PT, R14, R9, 0x3, 0x181f ;  /* 0x00781f00090e7f89 */ /* 0x000e6800000e0000 */
[----:B---3--:R-:W3:Y:S01]  /*14510*/  SHFL.IDX PT, R7, R21, 0x3, 0x181f ;  /* 0x00781f0015077f89 */ /* 0x008ee200000e0000 */
[----:B--2---:R-:W-:-:S05]  /*14520*/  IMAD.X R3, RZ, RZ, R3, P0 ;  /* 0x000000ffff037224 */ /* 0x004fca00000e0603 */
[----:B------:R2:W-:Y:S01]  /*14530*/  LDGSTS.E.BYPASS.LTC128B.128 [R8+0x1d400], desc[UR46][R2.64], !P1 ;  /* 0x1d40000002087fae */ /* 0x0005e2000c901d6e */
[----:B-1----:R-:W-:-:S03]  /*14540*/  IADD3 R6, P0, R14, R0, RZ ;  /* 0x000000000e067210 */ /* 0x002fc60007f1e0ff */
[----:B------:R-:W1:Y:S02]  /*14550*/  SHFL.IDX PT, R14, R9, 0x4, 0x181f ;  /* 0x00981f00090e7f89 */ /* 0x000e6400000e0000 */
[----:B---3--:R-:W-:-:S05]  /*14560*/  IMAD.X R7, RZ, RZ, R7, P0 ;  /* 0x000000ffff077224 */ /* 0x008fca00000e0607 */
[----:B------:R3:W-:Y:S04]  /*14570*/  LDGSTS.E.BYPASS.LTC128B.128 [R8+0x1dc00], desc[UR46][R6.64], !P1 ;  /* 0x1dc0000006087fae */ /* 0x0007e8000c901d6e */
[----:B--2---:R-:W2:Y:S04]  /*14580*/  SHFL.IDX PT, R3, R21, 0x4, 0x181f ;  /* 0x00981f0015037f89 */ /* 0x004ea800000e0000 */
[----:B------:R-:W4:Y:S01]  /*14590*/  SHFL.IDX PT, R21, R21, 0x5, 0x181f ;  /* 0x00b81f0015157f89 */ /* 0x000f2200000e0000 */
[----:B-1----:R-:W-:-:S03]  /*145a0*/  IADD3 R2, P0, R14, R0, RZ ;  /* 0x000000000e027210 */ /* 0x002fc60007f1e0ff */
[----:B------:R3:W1:Y:S02]  /*145b0*/  SHFL.IDX PT, R14, R9, 0x5, 0x181f ;  /* 0x00b81f00090e7f89 */ /* 0x00066400000e0000 */
[----:B--2---:R-:W-:-:S05]  /*145c0*/  IMAD.X R3, RZ, RZ, R3, P0 ;  /* 0x000000ffff037224 */ /* 0x004fca00000e0603 */
[----:B----4-:R3:W-:Y:S03]  /*145d0*/  LDGSTS.E.BYPASS.LTC128B.128 [R8+0x1e400], desc[UR46][R2.64], !P1 ;  /* 0x1e40000002087fae */ /* 0x0107e6000c901d6e */
.L_x_2111:
[----:B-1-3--:R-:W-:-:S05]  /*145e0*/  IADD3 R2, P0, R14, R0, RZ ;  /* 0x000000000e027210 */ /* 0x00afca0007f1e0ff */
[----:B------:R-:W-:Y:S01]  /*145f0*/  IMAD.X R3, RZ, RZ, R21, P0 ;  /* 0x000000ffff037224 */ /* 0x000fe200000e0615 */
[----:B------:R-:W-:-:S04]  /*14600*/  PLOP3.LUT P0, PT, PT, PT, PT, 0x80, 0x0 ;  /* 0x000000000000781c */ /* 0x000fc80003f0f070 */
[----:B------:R-:W-:Y:S01]  /*14610*/  @!PT LDS RZ, [RZ] ;  /* 0x00000000fffff984 */ /* 0x000fe20000000800 */
[----:B------:R-:W-:Y:S01]  /*14620*/  @!PT LDS RZ, [RZ] ;  /* 0x00000000fffff984 */ /* 0x000fe20000000800 */
[----:B------:R-:W-:Y:S01]  /*14630*/  @!PT LDS RZ, [RZ] ;  /* 0x00000000fffff984 */ /* 0x000fe20000000800 */
[----:B------:R1:W-:Y:S01]  /*14640*/  LDGSTS.E.BYPASS.LTC128B.128 [R8+0x1ec00], desc[UR46][R2.64], !P1 ;  /* 0x1ec0000002087fae */ /* 0x0003e2000c901d6e */
[----:B------:R-:W-:-:S08]  /*14650*/  NOP ;  /* 0x0000000000007918 */ /* 0x000fd00000000000 */
.L_x_2018:
        /* <DEDUP_REMOVED lines=11> */
.L_x_2019:
[----:B------:R1:W-:Y:S01]  /*14710*/  SYNCS.ARRIVE.TRANS64.A1T0 RZ, [R10+URZ+0x22830], RZ ;  /* 0x022830ff0aff79a7 */ /* 0x0003e2000810003f */
[----:B------:R-:W-:Y:S05]  /*14720*/  @!P3 BRA `(.L_x_2020) ;  /* 0x000000000004b947 */ /* 0x000fea0003800000 */
[----:B------:R-:W-:Y:S01]  /*14730*/  BPT.TRAP 0x1 ;  /* 0x000000040000795c */ /* 0x000fe20000300000 */
.L_x_2020:
[----:B------:R-:W2:Y:S01]  /*14740*/  SYNCS.PHASECHK.TRANS64.TRYWAIT P0, [R10+URZ+0x22860], R24 ;  /* 0x022860180a0075a7 */ /* 0x000ea2000800017f */
[----:B------:R-:W-:Y:S04]  /*14750*/  BSSY B1, `(.L_x_2021) ;  /* 0x0000002000017945 */ /* 0x000fe80003800000 */
[----:B--2---:R-:W-:Y:S05]  /*14760*/  @!P0 BRA `(.L_x_2022) ;  /* 0x0000003000288947 */ /* 0x004fea0003800000 */
.L_x_2112:
[----:B------:R-:W-:Y:S05]  /*14770*/  BSYNC B1 ;  /* 0x0000000000017941 */ /* 0x000fea0003800000 */
.L_x_2021:
        /* <DEDUP_REMOVED lines=26> */
[----:B------:R-:W-:-:S03]  /*14920*/  IMAD R22, R22, 0x2, R17 ;  /* 0x0000000216167824 */ /* 0x000fc600078e0211 */
[----:B------:R-:W4:Y:S04]  /*14930*/  SHFL.IDX PT, R3, R23, RZ, 0x181f ;  /* 0x00181fff17037589 */ /* 0x000f2800000e0000 */
[----:B------:R-:W-:Y:S04]  /*14940*/  SHFL.IDX PT, R4, R23, 0x1, 0x181f ;  /* 0x00381f0017047f89 */ /* 0x000fe800000e0000 */
[----:B------:R-:W-:Y:S04]  /*14950*/  SHFL.IDX PT, R5, R23, 0x3, 0x181f ;  /* 0x00781f0017057f89 */ /* 0x000fe800000e0000 */
[----:B0-2---:R-:W-:Y:S01]  /*14960*/  SHFL.IDX PT, R24, R23, 0x4, 0x181f ;  /* 0x00981f0017187f89 */ /* 0x005fe200000e0000 */
[----:B---3--:R-:W-:-:S03]  /*14970*/  IADD3 R2, P0, R14, R0, RZ ;  /* 0x000000000e027210 */ /* 0x008fc60007f1e0ff */
[----:B------:R-:W0:Y:S02]  /*14980*/  SHFL.IDX PT, R14, R21, 0x1, 0x181f ;  /* 0x00381f00150e7f89 */ /* 0x000e2400000e0000 */
[----:B----4-:R-:W-:-:S05]  /*14990*/  IMAD.X R3, RZ, RZ, R3, P0 ;  /* 0x000000ffff037224 */ /* 0x010fca00000e0603 */
[----:B------:R-:W-:Y:S04]  /*149a0*/  LDGSTS.E.BYPASS.LTC128B.128 [R22+0x400], desc[UR46][R2.64], !P5 ;  /* 0x0040000002167fae */ /* 0x000fe8000e901d6e */
[----:B------:R-:W-:Y:S04]  /*149b0*/  LDGSTS.E.BYPASS.LTC128B.128 [R22+0x3400], desc[UR46][R2.64+0x80], !P4 ;  /* 0x0340008002167fae */ /* 0x000fe8000e101d6e */
[----:B------:R-:W-:Y:S04]  /*149c0*/  LDGSTS.E.BYPASS.LTC128B.128 [R22+0x6400], desc[UR46][R2.64+0x100], !P3 ;  /* 0x0640010002167fae */ /* 0x000fe8000d901d6e */
[----:B------:R2:W-:Y:S01]  /*149d0*/  LDGSTS.E.BYPASS.LTC128B.128 [R22+0x9400], desc[UR46][R2.64+0x180], !P1 ;  /* 0x0940018002167fae */ /* 0x0005e2000c901d6e */
[----:B0-----:R-:W-:-:S03]  /*149e0*/  IADD3 R8, P0, R14, R0, RZ ;  /* 0x000000000e087210 */ /* 0x001fc60007f1e0ff */
[----:B------:R-:W0:Y:S02]  /*149f0*/  SHFL.IDX PT, R14, R21, 0x2, 0x181f ;  /* 0x00581f00150e7f89 */ /* 0x000e2400000e0000 */
[----:B------:R-:W-:Y:S02]  /*14a00*/  IMAD.X R9, RZ, RZ, R4, P0 ;  /* 0x000000ffff097224 */ /* 0x000fe400000e0604 */
[----:B------:R-:W3:Y:S04]  /*14a10*/  SHFL.IDX PT, R4, R23, 0x2, 0x181f ;  /* 0x00581f0017047f89 */ /* 0x000ee800000e0000 */
[----:B------:R4:W-:Y:S04]  /*14a20*/  LDGSTS.E.BYPASS.LTC128B.128 [R22+0xc00], desc[UR46][R8.64], !P5 ;  /* 0x00c0000008167fae */ /* 0x0009e8000e901d6e */
[----:B------:R4:W-:Y:S04]  /*14a30*/  LDGSTS.E.BYPASS.LTC128B.128 [R22+0x3c00], desc[UR46][R8.64+0x80], !P4 ;  /* 0x03c0008008167fae */ /* 0x0009e8000e101d6e */
[----:B------:R4:W-:Y:S04]  /*14a40*/  LDGSTS.E.BYPASS.LTC128B.128 [R22+0x6c00], desc[UR46][R8.64+0x100], !P3 ;  /* 0x06c0010008167fae */ /* 0x0009e8000d901d6e */
[----:B------:R4:W-:Y:S01]  /*14a50*/  LDGSTS.E.BYPASS.LTC128B.128 [R22+0x9c00], desc[UR46][R8.64+0x180], !P1 ;  /* 0x09c0018008167fae */ /* 0x0009e2000c901d6e */
[----:B0-----:R-:W-:-:S03]  /*14a60*/  IADD3 R6, P0, R14, R0, RZ ;  /* 0x000000000e067210 */ /* 0x001fc60007f1e0ff */
[----:B------:R-:W-:Y:S04]  /*14a70*/  SHFL.IDX PT, R23, R23, 0x5, 0x181f ;  /* 0x00b81f0017177f89 */ /* 0x000fe800000e0000 */
[----:B------:R-:W0:Y:S01]  /*14a80*/  SHFL.IDX PT, R14, R21, 0x3, 0x181f ;  /* 0x00781f00150e7f89 */ /* 0x000e2200000e0000 */
[----:B---3--:R-:W-:-:S05]  /*14a90*/  IMAD.X R7, RZ, RZ, R4, P0 ;  /* 0x000000ffff077224 */ /* 0x008fca00000e0604 */
[----:B------:R4:W-:Y:S04]  /*14aa0*/  LDGSTS.E.BYPASS.LTC128B.128 [R22+0x1400], desc[UR46][R6.64], !P5 ;  /* 0x0140000006167fae */ /* 0x0009e8000e901d6e */
[----:B------:R4:W-:Y:S04]  /*14ab0*/  LDGSTS.E.BYPASS.LTC128B.128 [R22+0x4400], desc[UR46][R6.64+0x80], !P4 ;  /* 0x0440008006167fae */ /* 0x0009e8000e101d6e */
[----:B------:R4:W-:Y:S04]  /*14ac0*/  LDGSTS.E.BYPASS.LTC128B.128 [R22+0x7400], desc[UR46][R6.64+0x100], !P3 ;  /* 0x0740010006167fae */ /* 0x0009e8000d901d6e */
[----:B------:R4:W-:Y:S01]  /*14ad0*/  LDGSTS.E.BYPASS.LTC128B.128 [R22+0xa400], desc[UR46][R6.64+0x180], !P1 ;  /* 0x0a40018006167fae */ /* 0x0009e2000c901d6e */
[----:B0-----:R-:W-:-:S03]  /*14ae0*/  IADD3 R4, P0, R14, R0, RZ ;  /* 0x000000000e047210 */ /* 0x001fc60007f1e0ff */
[----:B------:R-:W2:Y:S02]  /*14af0*/  SHFL.IDX PT, R14, R21, 0x4, 0x181f ;  /* 0x00981f00150e7f89 */ /* 0x000ea400000e0000 */
[----:B------:R-:W-:-:S05]  /*14b00*/  IMAD.X R5, RZ, RZ, R5, P0 ;  /* 0x000000ffff057224 */ /* 0x000fca00000e0605 */
[----:B------:R4:W-:Y:S04]  /*14b10*/  LDGSTS.E.BYPASS.LTC128B.128 [R22+0x1c00], desc[UR46][R4.64], !P5 ;  /* 0x01c0000004167fae */ /* 0x0009e8000e901d6e */
[----:B------:R4:W-:Y:S04]  /*14b20*/  LDGSTS.E.BYPASS.LTC128B.128 [R22+0x4c00], desc[UR46][R4.64+0x80], !P4 ;  /* 0x04c0008004167fae */ /* 0x0009e8000e101d6e */
[----:B------:R4:W-:Y:S04]  /*14b30*/  LDGSTS.E.BYPASS.LTC128B.128 [R22+0x7c00], desc[UR46][R4.64+0x100], !P3 ;  /* 0x07c0010004167fae */ /* 0x0009e8000d901d6e */
[----:B------:R4:W-:Y:S01]  /*14b40*/  LDGSTS.E.BYPASS.LTC128B.128 [R22+0xac00], desc[UR46][R4.64+0x180], !P1 ;  /* 0x0ac0018004167fae */ /* 0x0009e2000c901d6e */
[----:B--2---:R-:W-:-:S03]  /*14b50*/  IADD3 R2, P0, R14, R0, RZ ;  /* 0x000000000e027210 */ /* 0x004fc60007f1e0ff */
[----:B------:R4:W0:Y:S02]  /*14b60*/  SHFL.IDX PT, R14, R21, 0x5, 0x181f ;  /* 0x00b81f00150e7f89 */ /* 0x00082400000e0000 */
[----:B------:R-:W-:-:S05]  /*14b70*/  IMAD.X R3, RZ, RZ, R24, P0 ;  /* 0x000000ffff037224 */ /* 0x000fca00000e0618 */
[----:B------:R4:W-:Y:S04]  /*14b80*/  LDGSTS.E.BYPASS.LTC128B.128 [R22+0x2400], desc[UR46][R2.64], !P5 ;  /* 0x0240000002167fae */ /* 0x0009e8000e901d6e */
[----:B------:R4:W-:Y:S04]  /*14b90*/  LDGSTS.E.BYPASS.LTC128B.128 [R22+0x5400], desc[UR46][R2.64+0x80], !P4 ;  /* 0x0540008002167fae */ /* 0x0009e8000e101d6e */
[----:B------:R4:W-:Y:S04]  /*14ba0*/  LDGSTS.E.BYPASS.LTC128B.128 [R22+0x8400], desc[UR46][R2.64+0x100], !P3 ;  /* 0x0840010002167fae */ /* 0x0009e8000d901d6e */
[----:B------:R4:W-:Y:S02]  /*14bb0*/  LDGSTS.E.BYPASS.LTC128B.128 [R22+0xb400], desc[UR46][R2.64+0x180], !P1 ;  /* 0x0b40018002167fae */ /* 0x0009e4000c901d6e */
.L_x_2126:
[----:B0---4-:R-:W-:-:S05]  /*14bc0*/  IADD3 R2, P0, R14, R0, RZ ;  /* 0x000000000e027210 */ /* 0x011fca0007f1e0ff */
        /* <DEDUP_REMOVED lines=10> */
.L_x_2024:
        /* <DEDUP_REMOVED lines=11> */
.L_x_2025:
[----:B------:R0:W-:Y:S01]  /*14d20*/  SYNCS.ARRIVE.TRANS64.A1T0 RZ, [R10+URZ+0x22850], RZ ;  /* 0x022850ff0aff79a7 */ /* 0x0001e2000810003f */
[----:B------:R-:W-:Y:S05]  /*14d30*/  @P2 BRA `(.L_x_2026) ;  /* 0xfffffff0009c2947 */ /* 0x000fea000383ffff */
[----:B------:R-:W-:Y:S05]  /*14d40*/  BSYNC B0 ;  /* 0x0000000000007941 */ /* 0x000fea0003800000 */
.L_x_2013:
[----:B------:R-:W2:Y:S01]  /*14d50*/  S2R R2, SR_TID.X ;  /* 0x0000000000027919 */ /* 0x000ea20000002100 */
[----:B------:R-:W-:Y:S01]  /*14d60*/  VIADD R18, R18, 0x1 ;  /* 0x0000000112127836 */ /* 0x000fe20000000000 */
[----:B------:R-:W-:Y:S04]  /*14d70*/  BSSY B0, `(.L_x_2027) ;  /* 0x0000013000007945 */ /* 0x000fe80003800000 */
[----:B------:R-:W-:-:S04]  /*14d80*/  ISETP.NE.AND P0, PT, R18, 0x2, PT ;  /* 0x000000021200780c */ /* 0x000fc80003f05270 */
[----:B------:R-:W-:Y:S02]  /*14d90*/  SEL R18, R18, RZ, P0 ;  /* 0x000000ff12127207 */ /* 0x000fe40000000000 */
[----:B------:R-:W-:Y:S02]  /*14da0*/  SEL R0, RZ, 0x1, P0 ;  /* 0x00000001ff007807 */ /* 0x000fe40000000000 */
[----:B--2---:R-:W-:-:S04]  /*14db0*/  LOP3.LUT R2, R2, 0x7f, RZ, 0xc0, !PT ;  /* 0x0000007f02027812 */ /* 0x004fc800078ec0ff */
[----:B------:R-:W-:-:S13]  /*14dc0*/  ISETP.NE.AND P0, PT, R2, RZ, PT ;  /* 0x000000ff0200720c */ /* 0x000fda0003f05270 */
[----:B------:R-:W-:Y:S05]  /*14dd0*/  @P0 BRA `(.L_x_2028) ;  /* 0x0000000000300947 */ /* 0x000fea0003800000 */
[----:B------:R-:W2:Y:S01]  /*14de0*/  S2R R7, SR_LANEID ;  /* 0x0000000000077919 */ /* 0x000ea20000000000 */
[----:B------:R-:W-:Y:S01]  /*14df0*/  VOTEU.ANY UR4, UPT, PT ;  /* 0x0000000000047886 */ /* 0x000fe200038e0100 */
[----:B------:R-:W3:Y:S01]  /*14e00*/  LDC.64 R2, c[0x0][0xc80] ;  /* 0x00032000ff027b82 */ /* 0x000ee20000000a00 */
[----:B------:R-:W2:Y:S08]  /*14e10*/  FLO.U32 R4, UR4 ;  /* 0x0000000400047d00 */ /* 0x000eb000080e0000 */
[----:B------:R-:W3:Y:S01]  /*14e20*/  POPC R5, UR4 ;  /* 0x0000000400057d09 */ /* 0x000ee20008000000 */
[----:B--2---:R-:W-:-:S13]  /*14e30*/  ISETP.EQ.U32.AND P1, PT, R4, R7, PT ;  /* 0x000000070400720c */ /* 0x004fda0003f22070 */
[----:B---3--:R-:W2:Y:S01]  /*14e40*/  @P1 ATOMG.E.ADD.STRONG.GPU PT, R3, desc[UR46][R2.64], R5 ;  /* 0x00000005020319a8 */ /* 0x008ea200081ee1ee */
[----:B------:R-:W3:Y:S02]  /*14e50*/  S2R R6, SR_LTMASK ;  /* 0x0000000000067919 */ /* 0x000ee40000003900 */
[----:B---3--:R-:W-:-:S04]  /*14e60*/  LOP3.LUT R6, R6, UR4, RZ, 0xc0, !PT ;  /* 0x0000000406067c12 */ /* 0x008fc8000f8ec0ff */
[----:B------:R-:W3:Y:S01]  /*14e70*/  POPC R31, R6 ;  /* 0x00000006001f7309 */ /* 0x000ee20000000000 */
[----:B--2---:R-:W3:Y:S02]  /*14e80*/  SHFL.IDX PT, R4, R3, R4, 0x1f ;  /* 0x00001f0403047589 */ /* 0x004ee400000e0000 */
[----:B---3--:R-:W-:-:S07]  /*14e90*/  IADD3 R31, R4, UR50, R31 ;  /* 0x00000032041f7c10 */ /* 0x008fce000fffe01f */
.L_x_2028:
[----:B------:R-:W-:Y:S05]  /*14ea0*/  BSYNC B0 ;  /* 0x0000000000007941 */ /* 0x000fea0003800000 */
.L_x_2027:
[----:B------:R-:W-:-:S07]  /*14eb0*/  LOP3.LUT R25, R25, R0, RZ, 0x3c, !PT ;  /* 0x0000000019197212 */ /* 0x000fce00078e3cff */
.L_x_1988:
[----:B------:R-:W-:Y:S05]  /*14ec0*/  BSYNC B7 ;  /* 0x0000000000077941 */ /* 0x000fea0003800000 */
.L_x_1986:
[----:B------:R-:W-:-:S13]  /*14ed0*/  LOP3.LUT P1, RZ, R16, 0x200, RZ, 0xc0, !PT ;  /* 0x0000020010ff7812 */ /* 0x000fda000782c0ff */
[----:B------:R-:W-:Y:S05]  /*14ee0*/  @!P1 BRA `(.L_x_2029) ;  /* 0x0000000000249947 */ /* 0x000fea0003800000 */
[----:B------:R-:W-:Y:S05]  /*14ef0*/  WARPSYNC.ALL ;  /* 0x0000000000007948 */ /* 0x000fea0003800000 */
[----:B------:R-:W2:Y:S08]  /*14f00*/  S2UR UR5, SR_CgaCtaId ;  /* 0x00000000000579c3 */ /* 0x000eb00000008800 */
[----:B------:R-:W-:Y:S06]  /*14f10*/  BAR.SYNC.DEFER_BLOCKING 0x5, 0x180 ;  /* 0x0146000000007b1d */ /* 0x000fec0000010000 */
[----:B------:R-:W-:-:S02]  /*14f20*/  UMOV UR4, 0x400 ;  /* 0x0000040000047882 */ /* 0x000fc40000000000 */
[----:B--2---:R-:W-:-:S06]  /*14f30*/  ULEA UR4, UR5, UR4, 0x18 ;  /* 0x0000000405047291 */ /* 0x004fcc000f8ec03f */
[----:B------:R-:W-:-:S05]  /*14f40*/  IMAD.U32 R17, RZ, RZ, UR4 ;  /* 0x00000004ff117e24 */ /* 0x000fca000f8e00ff */
[----:B------:R2:W3:Y:S01]  /*14f50*/  LDS R31, [R17+0x228d0] ;  /* 0x0228d000111f7984 */ /* 0x0004e20000000800 */
[----:B------:R-:W-:Y:S06]  /*14f60*/  BAR.ARV 0x4, 0x180 ;  /* 0x0106000000007b1d */ /* 0x000fec0000002000 */
[----:B------:R-:W-:Y:S05]  /*14f70*/  BRA `(.L_x_2030) ;  /* 0x00000000002c7947 */ /* 0x000fea0003800000 */
.L_x_2029:
[----:B------:R-:W-:-:S03]  /*14f80*/  UMOV UR4, 0xffffffff ;  /* 0xffffffff00047882 */ /* 0x000fc60000000000 */
[----:B------:R-:W-:Y:S05]  /*14f90*/  BRA.DIV UR4, `(.L_x_2031) ;  /* 0x0000002e04f87947 */ /* 0x000fea000b800000 */
[----:B------:R2:W3:Y:S02]  /*14fa0*/  SHFL.IDX PT, R14, R31, RZ, 0x1f ;  /* 0x00001fff1f0e7589 */ /* 0x0004e400000e0000 */
.L_x_2129:
[----:B------:R-:W4:Y:S01]  /*14fb0*/  @!P0 S2R R3, SR_CgaCtaId ;  /* 0x0000000000038919 */ /* 0x000f220000008800 */
[----:B------:R-:W-:Y:S05]  /*14fc0*/  WARPSYNC.ALL ;  /* 0x0000000000007948 */ /* 0x000fea0003800000 */
[----:B------:R-:W-:Y:S01]  /*14fd0*/  BAR.SYNC.DEFER_BLOCKING 0x4, 0x180 ;  /* 0x0106000000007b1d */ /* 0x000fe20000010000 */
[----:B------:R-:W-:-:S04]  /*14fe0*/  @!P0 MOV R0, 0x400 ;  /* 0x0000040000008802 */ /* 0x000fc80000000f00 */
[----:B----4-:R-:W-:-:S05]  /*14ff0*/  @!P0 LEA R17, R3, R0, 0x18 ;  /* 0x0000000003118211 */ /* 0x010fca00078ec0ff */
[----:B------:R2:W-:Y:S02]  /*15000*/  @!P0 STS [R17+0x228d0], R31 ;  /* 0x0228d01f11008388 */ /* 0x0005e40000000800 */
[----:B--23--:R-:W-:Y:S01]  /*15010*/  IMAD.MOV.U32 R31, RZ, RZ, R14 ;  /* 0x000000ffff1f7224 */ /* 0x00cfe200078e000e */
[----:B------:R-:W-:Y:S06]  /*15020*/  BAR.ARV 0x5, 0x180 ;  /* 0x0146000000007b1d */ /* 0x000fec0000002000 */
.L_x_2030:
[----:B------:R-:W-:Y:S02]  /*15030*/  ULDC UR4, c[0x0][0xc38] ;  /* 0x00030e0000047ab9 */ /* 0x000fe40000000800 */
[----:B---3--:R-:W-:-:S13]  /*15040*/  ISETP.GE.AND P0, PT, R31, UR4, PT ;  /* 0x000000041f007c0c */ /* 0x008fda000bf06270 */
[----:B------:R-:W-:Y:S05]  /*15050*/  @!P0 BRA `(.L_x_2032) ;  /* 0xffffffc400b48947 */ /* 0x000fea000383ffff */
.L_x_1977:
[----:B------:R-:W3:Y:S01]  /*15060*/  LDL.LU R0, [R1] ;  /* 0x0000000001007983 */ /* 0x000ee20000300800 */
[----:B------:R-:W-:Y:S01]  /*15070*/  BSSY B0, `(.L_x_2033) ;  /* 0x000000b000007945 */ /* 0x000fe20003800000 */
[----:B------:R-:W4:Y:S01]  /*15080*/  S2R R5, SR_CgaCtaId ;  /* 0x0000000000057919 */ /* 0x000f220000008800 */
[----:B---3--:R-:W-:-:S05]  /*15090*/  VIADD R0, R0, 0x1 ;  /* 0x0000000100007836 */ /* 0x008fca0000000000 */
[----:B------:R-:W-:-:S04]  /*150a0*/  LEA.HI R2, R0, R0, RZ, 0x1 ;  /* 0x0000000000027211 */ /* 0x000fc800078f08ff */
[----:B------:R-:W-:Y:S02]  /*150b0*/  LOP3.LUT R3, R2, 0xfffffffe, RZ, 0xc0, !PT ;  /* 0xfffffffe02037812 */ /* 0x000fe400078ec0ff */
[----:B------:R-:W-:-:S03]  /*150c0*/  MOV R2, 0x400 ;  /* 0x0000040000027802 */ /* 0x000fc60000000f00 */
[----:B------:R-:W-:Y:S01]  /*150d0*/  IMAD.IADD R0, R0, 0x1, -R3 ;  /* 0x0000000100007824 */ /* 0x000fe200078e0a03 */
[----:B----4-:R-:W-:-:S04]  /*150e0*/  LEA R5, R5, R2, 0x18 ;  /* 0x0000000205057211 */ /* 0x010fc800078ec0ff */
[----:B------:R-:W-:-:S04]  /*150f0*/  SHF.L.U32 R0, R0, 0x1f, RZ ;  /* 0x0000001f00007819 */ /* 0x000fc800000006ff */
[----:B------:R-:W3:Y:S02]  /*15100*/  SYNCS.PHASECHK.TRANS64.TRYWAIT P0, [R5+URZ+0x22820], R0 ;  /* 0x02282000050075a7 */ /* 0x000ee4000800017f */
[----:B---3--:R-:W-:Y:S05]  /*15110*/  @!P0 BRA `(.L_x_2034) ;  /* 0x0000002c00c08947 */ /* 0x008fea0003800000 */
.L_x_2130:
[----:B------:R-:W-:Y:S05]  /*15120*/  BSYNC B0 ;  /* 0x0000000000007941 */ /* 0x000fea0003800000 */
.L_x_2033:
[----:B------:R-:W-:-:S03]  /*15130*/  UMOV UR4, 0xffffffff ;  /* 0xffffffff00047882 */ /* 0x000fc60000000000 */
[----:B------:R-:W-:Y:S05]  /*15140*/  BRA.DIV UR4, `(.L_x_2035) ;  /* 0x0000002e04c87947 */ /* 0x000fea000b800000 */
[----:B---3--:R-:W3:Y:S02]  /*15150*/  S2R R0, SR_TID.X ;  /* 0x0000000000007919 */ /* 0x008ee40000002100 */
[----:B---3--:R-:W-:-:S04]  /*15160*/  SHF.R.U32.HI R0, RZ, 0x5, R0 ;  /* 0x00000005ff007819 */ /* 0x008fc80000011600 */
[----:B------:R-:W-:-:S05]  /*15170*/  LOP3.LUT R0, R0, 0x3, RZ, 0xc0, !PT ;  /* 0x0000000300007812 */ /* 0x000fca00078ec0ff */
[----:B------:R3:W4:Y:S02]  /*15180*/  SHFL.IDX PT, R14, R0, RZ, 0x1f ;  /* 0x00001fff000e7589 */ /* 0x00072400000e0000 */
.L_x_2133:
[----:B----4-:R-:W-:Y:S01]  /*15190*/  ISETP.NE.AND P0, PT, R14, RZ, PT ;  /* 0x000000ff0e00720c */ /* 0x010fe20003f05270 */
[----:B------:R-:W-:-:S12]  /*151a0*/  BSSY B0, `(.L_x_2036) ;  /* 0x0000024000007945 */ /* 0x000fd80003800000 */
[----:B------:R-:W-:Y:S05]  /*151b0*/  @P0 BRA `(.L_x_2037) ;  /* 0x0000000000880947 */ /* 0x000fea0003800000 */
[----:B------:R-:W-:-:S03]  /*151c0*/  UMOV UR4, 0xffffffff ;  /* 0xffffffff00047882 */ /* 0x000fc60000000000 */
[----:B------:R-:W-:Y:S05]  /*151d0*/  BRA.DIV UR4, `(.L_x_2038) ;  /* 0x0000002e04d87947 */ /* 0x000fea000b800000 */
[----:B------:R-:W-:-:S13]  /*151e0*/  ELECT P6, URZ, PT ;  /* 0x00000000003f782f */ /* 0x000fda00038c0000 */
.L_x_2136:
[----:B------:R-:W-:Y:S05]  /*151f0*/  @!P6 BRA `(.L_x_2037) ;  /* 0x000000000078e947 */ /* 0x000fea0003800000 */
[----:B------:R-:W-:-:S06]  /*15200*/  ULOP3.LUT UR4, UR39, 0x2, URZ, 0xfc, !UPT ;  /* 0x0000000227047892 */ /* 0x000fcc000f8efc3f */
[----:B---3--:R-:W-:-:S05]  /*15210*/  IMAD.U32 R0, RZ, RZ, UR4 ;  /* 0x00000004ff007e24 */ /* 0x008fca000f8e00ff */
[----:B------:R-:W-:-:S13]  /*15220*/  ISETP.NE.AND P0, PT, R0, 0x3, PT ;  /* 0x000000030000780c */ /* 0x000fda0003f05270 */
[----:B------:R-:W-:Y:S05]  /*15230*/  @!P0 BRA `(.L_x_2039) ;  /* 0x0000000000048947 */ /* 0x000fea0003800000 */
[----:B------:R-:W-:Y:S01]  /*15240*/  BPT.TRAP 0x1 ;  /* 0x000000040000795c */ /* 0x000fe20000300000 */
.L_x_2039:
[C---:B------:R-:W-:Y:S01]  /*15250*/  IMAD R3, R18.reuse, 0x8, R5 ;  /* 0x0000000812037824 */ /* 0x040fe200078e0205 */
[----:B------:R-:W-:Y:S01]  /*15260*/  SHF.L.U32 R2, R25, 0x1f, RZ ;  /* 0x0000001f19027819 */ /* 0x000fe200000006ff */
[----:B------:R-:W-:-:S03]  /*15270*/  VIADD R18, R18, 0x1 ;  /* 0x0000000112127836 */ /* 0x000fc60000000000 */
[----:B------:R-:W3:Y:S02]  /*15280*/  SYNCS.PHASECHK.TRANS64.TRYWAIT P1, [R3+URZ+0x22840], R2 ;  /* 0x02284002030075a7 */ /* 0x000ee4000802017f */
[----:B------:R-:W-:-:S04]  /*15290*/  ISETP.NE.AND P2, PT, R18, 0x2, PT ;  /* 0x000000021200780c */ /* 0x000fc80003f45270 */
[----:B------:R-:W-:Y:S01]  /*152a0*/  SEL R0, RZ, 0x1, P2 ;  /* 0x00000001ff007807 */ /* 0x000fe20001000000 */
[----:B---3--:R-:W-:Y:S08]  /*152b0*/  @!P1 BRA `(.L_x_2040) ;  /* 0x0000002c00c09947 */ /* 0x008ff00003800000 */
.L_x_2137:
[----:B------:R-:W-:Y:S02]  /*152c0*/  SEL R18, R18, RZ, P2 ;  /* 0x000000ff12127207 */ /* 0x000fe40001000000 */
[----:B------:R-:W-:Y:S01]  /*152d0*/  LOP3.LUT R0, R25, R0, RZ, 0x3c, !PT ;  /* 0x0000000019007212 */ /* 0x000fe200078e3cff */
[----:B------:R-:W-:Y:S06]  /*152e0*/  @!P0 BRA `(.L_x_2041) ;  /* 0x0000000000048947 */ /* 0x000fec0003800000 */
[----:B------:R-:W-:Y:S01]  /*152f0*/  BPT.TRAP 0x1 ;  /* 0x000000040000795c */ /* 0x000fe20000300000 */
.L_x_2041:
[----:B------:R-:W-:Y:S01]  /*15300*/  IMAD R5, R18, 0x8, R5 ;  /* 0x0000000812057824 */ /* 0x000fe200078e0205 */
[----:B------:R-:W-:-:S04]  /*15310*/  SHF.L.U32 R0, R0, 0x1f, RZ ;  /* 0x0000001f00007819 */ /* 0x000fc800000006ff */
[----:B------:R-:W4:Y:S02]  /*15320*/  SYNCS.PHASECHK.TRANS64.TRYWAIT P1, [R5+URZ+0x22840], R0 ;  /* 0x02284000050075a7 */ /* 0x000f24000802017f */
[----:B----4-:R-:W-:Y:S05]  /*15330*/  @!P1 BRA `(.L_x_2042) ;  /* 0x0000002c00b49947 */ /* 0x010fea0003800000 */
.L_x_2138:
[----:B------:R-:W-:Y:S05]  /*15340*/  @!P0 BRA `(.L_x_2043) ;  /* 0x0000000000048947 */ /* 0x000fea0003800000 */
[----:B------:R-:W-:Y:S01]  /*15350*/  BPT.TRAP 0x1 ;  /* 0x000000040000795c */ /* 0x000fe20000300000 */
.L_x_2043:
[----:B------:R-:W0:Y:S02]  /*15360*/  SYNCS.PHASECHK.TRANS64.TRYWAIT P1, [R3+URZ+0x22860], R2 ;  /* 0x02286002030075a7 */ /* 0x000e24000802017f */
[----:B0-----:R-:W-:Y:S05]  /*15370*/  @!P1 BRA `(.L_x_2044) ;  /* 0x0000002c00b89947 */ /* 0x001fea0003800000 */
.L_x_2139:
[----:B------:R-:W-:Y:S05]  /*15380*/  @!P0 BRA `(.L_x_2045) ;  /* 0x0000000000048947 */ /* 0x000fea0003800000 */
[----:B------:R-:W-:Y:S01]  /*15390*/  BPT.TRAP 0x1 ;  /* 0x000000040000795c */ /* 0x000fe20000300000 */
.L_x_2045:
[----:B------:R0:W0:Y:S02]  /*153a0*/  SYNCS.PHASECHK.TRANS64.TRYWAIT P0, [R5+URZ+0x22860], R0 ;  /* 0x02286000050075a7 */ /* 0x000024000800017f */
[----:B0-----:R-:W-:Y:S05]  /*153b0*/  @!P0 NANOSLEEP.SYNCS 0x989680 ;  /* 0x009896800000895d */ /* 0x001fea0003900000 */
[----:B------:R-:W0:Y:S02]  /*153c0*/  @!P0 SYNCS.PHASECHK.TRANS64 P0, [R5+URZ+0x22860], R0 ;  /* 0x02286000050085a7 */ /* 0x000e24000800007f */
[----:B0-----:R-:W-:Y:S05]  /*153d0*/  @!P0 BRA `(.L_x_2045) ;  /* 0xfffffffc00f08947 */ /* 0x001fea000383ffff */
.L_x_2037:
[----:B------:R-:W-:Y:S05]  /*153e0*/  BSYNC B0 ;  /* 0x0000000000007941 */ /* 0x000fea0003800000 */
.L_x_2036:
[----:B------:R-:W-:Y:S05]  /*153f0*/  EXIT ;  /* 0x000000000000794d */ /* 0x000fea0003800000 */
.L_x_1882:
[----:B0-----:R0:W1:Y:S02]  /*15400*/  SYNCS.PHASECHK.TRANS64.TRYWAIT P0, [R6+URZ+0x22800], R3 ;  /* 0x02280003060075a7 */ /* 0x001064000800017f */
[----:B-1----:R-:W-:Y:S05]  /*15410*/  @!P0 NANOSLEEP.SYNCS 0x989680 ;  /* 0x009896800000895d */ /* 0x002fea0003900000 */
[----:B------:R-:W1:Y:S02]  /*15420*/  @!P0 SYNCS.PHASECHK.TRANS64 P0, [R6+URZ+0x22800], R3 ;  /* 0x02280003060085a7 */ /* 0x000e64000800007f */
[----:B-1----:R-:W-:Y:S05]  /*15430*/  @!P0 BRA `(.L_x_1882) ;  /* 0xfffffffc00f08947 */ /* 0x002fea000383ffff */
[----:B------:R-:W-:Y:S05]  /*15440*/  BRA `(.L_x_2046) ;  /* 0xfffffec400f47947 */ /* 0x000fea000383ffff */
.L_x_1886:
[----:B--2---:R-:W-:-:S04]  /*15450*/  IMAD.U32 R0, RZ, RZ, UR24 ;  /* 0x00000018ff007e24 */ /* 0x004fc8000f8e00ff */
[----:B------:R2:W3:Y:S03]  /*15460*/  SYNCS.PHASECHK.TRANS64.TRYWAIT P1, [R0+URZ+0x22830], R9 ;  /* 0x02283009000075a7 */ /* 0x0004e6000802017f */
[----:B---3--:R-:W-:Y:S05]  /*15470*/  @!P1 NANOSLEEP.SYNCS 0x989680 ;  /* 0x009896800000995d */ /* 0x008fea0003900000 */
[----:B------:R-:W3:Y:S02]  /*15480*/  @!P1 SYNCS.PHASECHK.TRANS64 P1, [R0+URZ+0x22830], R9 ;  /* 0x02283009000095a7 */ /* 0x000ee4000802007f */
[----:B---3--:R-:W-:Y:S05]  /*15490*/  @!P1 BRA `(.L_x_1886) ;  /* 0xfffffffc00ec9947 */ /* 0x008fea000383ffff */
[----:B------:R-:W-:Y:S05]  /*154a0*/  BRA `(.L_x_1885) ;  /* 0xfffffec8001c7947 */ /* 0x000fea000383ffff */
.L_x_1899:
[----:B-1----:R-:W-:-:S04]  /*154b0*/  IMAD.U32 R10, RZ, RZ, UR24 ;  /* 0x00000018ff0a7e24 */ /* 0x002fc8000f8e00ff */
[----:B------:R1:W2:Y:S03]  /*154c0*/  SYNCS.PHASECHK.TRANS64.TRYWAIT P1, [R10+URZ+0x22850], R9 ;  /* 0x022850090a0075a7 */ /* 0x0002a6000802017f */
[----:B--2---:R-:W-:Y:S05]  /*154d0*/  @!P1 NANOSLEEP.SYNCS 0x989680 ;  /* 0x009896800000995d */ /* 0x004fea0003900000 */
[----:B------:R-:W2:Y:S02]  /*154e0*/  @!P1 SYNCS.PHASECHK.TRANS64 P1, [R10+URZ+0x22850], R9 ;  /* 0x022850090a0095a7 */ /* 0x000ea4000802007f */
[----:B--2---:R-:W-:Y:S05]  /*154f0*/  @!P1 BRA `(.L_x_1899) ;  /* 0xfffffffc00ec9947 */ /* 0x004fea000383ffff */
[----:B------:R-:W-:Y:S05]  /*15500*/  BRA `(.L_x_1898) ;  /* 0xfffffef000507947 */ /* 0x000fea000383ffff */
.L_x_1908:
[----:B-1----:R-:W-:-:S04]  /*15510*/  IMAD.U32 R4, RZ, RZ, UR24 ;  /* 0x00000018ff047e24 */ /* 0x002fc8000f8e00ff */
[----:B------:R1:W2:Y:S03]  /*15520*/  SYNCS.PHASECHK.TRANS64.TRYWAIT P1, [R4+URZ+0x22830], R7 ;  /* 0x02283007040075a7 */ /* 0x0002a6000802017f */
[----:B--2---:R-:W-:Y:S05]  /*15530*/  @!P1 NANOSLEEP.SYNCS 0x989680 ;  /* 0x009896800000995d */ /* 0x004fea0003900000 */
[----:B------:R-:W2:Y:S02]  /*15540*/  @!P1 SYNCS.PHASECHK.TRANS64 P1, [R4+URZ+0x22830], R7 ;  /* 0x02283007040095a7 */ /* 0x000ea4000802007f */
[----:B--2---:R-:W-:Y:S05]  /*15550*/  @!P1 BRA `(.L_x_1908) ;  /* 0xfffffffc00ec9947 */ /* 0x004fea000383ffff */
[----:B------:R-:W-:Y:S05]  /*15560*/  BRA `(.L_x_1907) ;  /* 0xfffffef800007947 */ /* 0x000fea000383ffff */
.L_x_1921:
[----:B-1----:R-:W-:-:S04]  /*15570*/  IMAD.U32 R10, RZ, RZ, UR24 ;  /* 0x00000018ff0a7e24 */ /* 0x002fc8000f8e00ff */
[----:B------:R1:W3:Y:S03]  /*15580*/  SYNCS.PHASECHK.TRANS64.TRYWAIT P1, [R10+URZ+0x22850], R7 ;  /* 0x022850070a0075a7 */ /* 0x0002e6000802017f */
[----:B---3--:R-:W-:Y:S05]  /*15590*/  @!P1 NANOSLEEP.SYNCS 0x989680 ;  /* 0x009896800000995d */ /* 0x008fea0003900000 */
[----:B------:R-:W3:Y:S02]  /*155a0*/  @!P1 SYNCS.PHASECHK.TRANS64 P1, [R10+URZ+0x22850], R7 ;  /* 0x022850070a0095a7 */ /* 0x000ee4000802007f */
[----:B---3--:R-:W-:Y:S05]  /*155b0*/  @!P1 BRA `(.L_x_1921) ;  /* 0xfffffffc00ec9947 */ /* 0x008fea000383ffff */
[----:B------:R-:W-:Y:S05]  /*155c0*/  BRA `(.L_x_1920) ;  /* 0xffffff2800547947 */ /* 0x000fea000383ffff */
.L_x_1931:
[----:B-12---:R-:W-:-:S04]  /*155d0*/  IMAD.U32 R3, RZ, RZ, UR27 ;  /* 0x0000001bff037e24 */ /* 0x006fc8000f8e00ff */
[----:B------:R1:W2:Y:S03]  /*155e0*/  SYNCS.PHASECHK.TRANS64.TRYWAIT P2, [R3+URZ+0x22830], R6 ;  /* 0x02283006030075a7 */ /* 0x0002a6000804017f */
[----:B--2---:R-:W-:Y:S05]  /*155f0*/  @!P2 NANOSLEEP.SYNCS 0x989680 ;  /* 0x009896800000a95d */ /* 0x004fea0003900000 */
[----:B------:R-:W2:Y:S02]  /*15600*/  @!P2 SYNCS.PHASECHK.TRANS64 P2, [R3+URZ+0x22830], R6 ;  /* 0x022830060300a5a7 */ /* 0x000ea4000804007f */
[----:B--2---:R-:W-:Y:S05]  /*15610*/  @!P2 BRA `(.L_x_1931) ;  /* 0xfffffffc00eca947 */ /* 0x004fea000383ffff */
[----:B------:R-:W-:Y:S05]  /*15620*/  BRA `(.L_x_1930) ;  /* 0xffffff3000047947 */ /* 0x000fea000383ffff */
.L_x_1936:
[----:B-1----:R-:W-:-:S04]  /*15630*/  IMAD.U32 R9, RZ, RZ, UR27 ;  /* 0x0000001bff097e24 */ /* 0x002fc8000f8e00ff */
[----:B------:R1:W2:Y:S03]  /*15640*/  SYNCS.PHASECHK.TRANS64.TRYWAIT P2, [R9+URZ+0x22850], R6 ;  /* 0x02285006090075a7 */ /* 0x0002a6000804017f */
[----:B--2---:R-:W-:Y:S05]  /*15650*/  @!P2 NANOSLEEP.SYNCS 0x989680 ;  /* 0x009896800000a95d */ /* 0x004fea0003900000 */
[----:B------:R-:W2:Y:S02]  /*15660*/  @!P2 SYNCS.PHASECHK.TRANS64 P2, [R9+URZ+0x22850], R6 ;  /* 0x022850060900a5a7 */ /* 0x000ea4000804007f */
[----:B--2---:R-:W-:Y:S05]  /*15670*/  @!P2 BRA `(.L_x_1936) ;  /* 0xfffffffc00eca947 */ /* 0x004fea000383ffff */
[----:B------:R-:W-:Y:S05]  /*15680*/  BRA `(.L_x_1935) ;  /* 0xffffff4c00a87947 */ /* 0x000fea000383ffff */
.L_x_1943:
[----:B-1----:R-:W-:-:S04]  /*15690*/  IMAD.U32 R4, RZ, RZ, UR25 ;  /* 0x00000019ff047e24 */ /* 0x002fc8000f8e00ff */
[----:B------:R1:W3:Y:S03]  /*156a0*/  SYNCS.PHASECHK.TRANS64.TRYWAIT P1, [R4+URZ+0x22830], R7 ;  /* 0x02283007040075a7 */ /* 0x0002e6000802017f */
[----:B---3--:R-:W-:Y:S05]  /*156b0*/  @!P1 NANOSLEEP.SYNCS 0x989680 ;  /* 0x009896800000995d */ /* 0x008fea0003900000 */
[----:B------:R-:W3:Y:S02]  /*156c0*/  @!P1 SYNCS.PHASECHK.TRANS64 P1, [R4+URZ+0x22830], R7 ;  /* 0x02283007040095a7 */ /* 0x000ee4000802007f */
[----:B---3--:R-:W-:Y:S05]  /*156d0*/  @!P1 BRA `(.L_x_1943) ;  /* 0xfffffffc00ec9947 */ /* 0x008fea000383ffff */
[----:B------:R-:W-:Y:S05]  /*156e0*/  BRA `(.L_x_1942) ;  /* 0xffffff5000bc7947 */ /* 0x000fea000383ffff */
.L_x_1956:
[----:B-1----:R-:W-:-:S04]  /*156f0*/  IMAD.U32 R10, RZ, RZ, UR25 ;  /* 0x00000019ff0a7e24 */ /* 0x002fc8000f8e00ff */
[----:B------:R1:W2:Y:S03]  /*15700*/  SYNCS.PHASECHK.TRANS64.TRYWAIT P1, [R10+URZ+0x22850], R7 ;  /* 0x022850070a0075a7 */ /* 0x0002a6000802017f */
[----:B--2---:R-:W-:Y:S05]  /*15710*/  @!P1 NANOSLEEP.SYNCS 0x989680 ;  /* 0x009896800000995d */ /* 0x004fea0003900000 */
[----:B------:R-:W2:Y:S02]  /*15720*/  @!P1 SYNCS.PHASECHK.TRANS64 P1, [R10+URZ+0x22850], R7 ;  /* 0x022850070a0095a7 */ /* 0x000ea4000802007f */
[----:B--2---:R-:W-:Y:S05]  /*15730*/  @!P1 BRA `(.L_x_1956) ;  /* 0xfffffffc00ec9947 */ /* 0x004fea000383ffff */
[----:B------:R-:W-:Y:S05]  /*15740*/  BRA `(.L_x_1955) ;  /* 0xffffff8400087947 */ /* 0x000fea000383ffff */
.L_x_1994:
[----:B------:R-:W2:Y:S01]  /*15750*/  S2R R20, SR_TID.X ;  /* 0x0000000000147919 */ /* 0x000ea20000002100 */
[----:B------:R-:W-:Y:S02]  /*15760*/  IMAD.MOV.U32 R12, RZ, RZ, RZ ;  /* 0x000000ffff0c7224 */ /* 0x000fe400078e00ff */
[----:B------:R-:W-:Y:S02]  /*15770*/  IMAD.MOV.U32 R11, RZ, RZ, 0x1f ;  /* 0x0000001fff0b7424 */ /* 0x000fe400078e00ff */
[----:B------:R-:W-:Y:S01]  /*15780*/  IMAD.MOV.U32 R15, RZ, RZ, -0x1 ;  /* 0xffffffffff0f7424 */ /* 0x000fe200078e00ff */
[----:B--2---:R-:W-:-:S04]  /*15790*/  SHF.R.U32.HI R20, RZ, 0x5, R20 ;  /* 0x00000005ff147819 */ /* 0x004fc80000011614 */
[----:B------:R-:W-:-:S05]  /*157a0*/  LOP3.LUT R20, R20, 0x3, RZ, 0xc0, !PT ;  /* 0x0000000314147812 */ /* 0x000fca00078ec0ff */
[----:B------:R-:W-:-:S07]  /*157b0*/  IMAD.MOV.U32 R13, RZ, RZ, R20 ;  /* 0x000000ffff0d7224 */ /* 0x000fce00078e0014 */
[----:B01---5:R-:W-:Y:S05]  /*157c0*/  WARPSYNC.COLLECTIVE R15, `(.L_x_2047) ;  /* 0x000000000f087348 */ /* 0x023fea0003c00000 */
[----:B------:R2:W3:Y:S02]  /*157d0*/  SHFL.IDX P6, R14, R13, R12, R11 ;  /* 0x0000000c0d0e7389 */ /* 0x0004e400000c000b */
[----:B0123-5:R-:W-:Y:S01]  /*157e0*/  ENDCOLLECTIVE ;  /* 0x000000000000791b */ /* 0x02ffe20003800000 */
.L_x_2047:
[----:B------:R-:W-:Y:S05]  /*157f0*/  BRA `(.L_x_2048) ;  /* 0xffffffcc00387947 */ /* 0x000fea000383ffff */
.L_x_1997:
[----:B0-----:R0:W1:Y:S02]  /*15800*/  SYNCS.PHASECHK.TRANS64.TRYWAIT P0, [R22+URZ+0x22840], R3 ;  /* 0x02284003160075a7 */ /* 0x001064000800017f */
[----:B-1----:R-:W-:Y:S05]  /*15810*/  @!P0 NANOSLEEP.SYNCS 0x989680 ;  /* 0x009896800000895d */ /* 0x002fea0003900000 */
[----:B------:R-:W1:Y:S02]  /*15820*/  @!P0 SYNCS.PHASECHK.TRANS64 P0, [R22+URZ+0x22840], R3 ;  /* 0x02284003160085a7 */ /* 0x000e64000800007f */
[----:B-1----:R-:W-:Y:S05]  /*15830*/  @!P0 BRA `(.L_x_1997) ;  /* 0xfffffffc00f08947 */ /* 0x002fea000383ffff */
[----:B------:R-:W-:Y:S05]  /*15840*/  BRA `(.L_x_2049) ;  /* 0xffffffcc00e07947 */ /* 0x000fea000383ffff */
.L_x_1998:
        /* <DEDUP_REMOVED lines=8> */
.L_x_2051:
[----:B------:R-:W-:Y:S05]  /*158d0*/  BSYNC B0 ;  /* 0x0000000000007941 */ /* 0x000fea0003800000 */
.L_x_2050:
        /* <DEDUP_REMOVED lines=9> */
.L_x_2052:
[----:B------:R-:W-:Y:S02]  /*15970*/  IMAD.MOV.U32 R13, RZ, RZ, R5 ;  /* 0x000000ffff0d7224 */ /* 0x000fe400078e0005 */
[----:B------:R-:W-:Y:S01]  /*15980*/  IMAD.MOV.U32 R12, RZ, RZ, 0x1 ;  /* 0x00000001ff0c7424 */ /* 0x000fe200078e00ff */
[----:B------:R-:W-:-:S05]  /*15990*/  @P0 LEA R14, P1, R8, R14, 0x1 ;  /* 0x0000000e080e0211 */ /* 0x000fca00078208ff */
[----:B------:R-:W-:Y:S02]  /*159a0*/  @P0 IMAD.X R3, RZ, RZ, R2, P1 ;  /* 0x000000ffff030224 */ /* 0x000fe400008e0602 */
[----:B------:R-:W-:-:S07]  /*159b0*/  @P0 IMAD.MOV.U32 R2, RZ, RZ, R14 ;  /* 0x000000ffff020224 */ /* 0x000fce00078e000e */
[----:B------:R-:W-:Y:S05]  /*159c0*/  WARPSYNC.COLLECTIVE R15, `(.L_x_2053) ;  /* 0x000000000f087348 */ /* 0x000fea0003c00000 */
[----:B------:R0:W1:Y:S02]  /*159d0*/  SHFL.IDX P6, R14, R13, R12, R11 ;  /* 0x0000000c0d0e7389 */ /* 0x00006400000c000b */
[----:B01----:R-:W-:Y:S01]  /*159e0*/  ENDCOLLECTIVE ;  /* 0x000000000000791b */ /* 0x003fe20003800000 */
.L_x_2053:
[----:B------:R-:W-:Y:S01]  /*159f0*/  @!PT LDS RZ, [RZ] ;  /* 0x00000000fffff984 */ /* 0x000fe20000000800 */
[----:B------:R-:W-:Y:S01]  /*15a00*/  @!PT LDS RZ, [RZ] ;  /* 0x00000000fffff984 */ /* 0x000fe20000000800 */
[----:B------:R-:W-:Y:S01]  /*15a10*/  @!PT LDS RZ, [RZ] ;  /* 0x00000000fffff984 */ /* 0x000fe20000000800 */
[----:B------:R0:W-:Y:S01]  /*15a20*/  @P0 LDGSTS.E.BYPASS.LTC128B.128 [R7+0x1c400], desc[UR46][R2.64], !P2 ;  /* 0x1c40000002070fae */ /* 0x0001e2000d101d6e */
[----:B------:R-:W-:Y:S01]  /*15a30*/  ISETP.GE.AND P0, PT, R23, 0x11, PT ;  /* 0x000000111700780c */ /* 0x000fe20003f06270 */
[----:B------:R-:W-:-:S12]  /*15a40*/  IMAD.MOV.U32 R13, RZ, RZ, R4 ;  /* 0x000000ffff0d7224 */ /* 0x000fd800078e0004 */
[----:B------:R-:W-:Y:S02]  /*15a50*/  @P0 IMAD R9, R0, 0x2, R17 ;  /* 0x0000000200090824 */ /* 0x000fe400078e0211 */
[----:B0-----:R-:W-:-:S07]  /*15a60*/  IMAD.MOV.U32 R6, RZ, RZ, R14 ;  /* 0x000000ffff067224 */ /* 0x001fce00078e000e */
[----:B------:R-:W-:Y:S05]  /*15a70*/  WARPSYNC.COLLECTIVE R15, `(.L_x_2054) ;  /* 0x000000000f087348 */ /* 0x000fea0003c00000 */
[----:B------:R0:W1:Y:S02]  /*15a80*/  SHFL.IDX P6, R14, R13, R12, R11 ;  /* 0x0000000c0d0e7389 */ /* 0x00006400000c000b */
[----:B01----:R-:W-:Y:S01]  /*15a90*/  ENDCOLLECTIVE ;  /* 0x000000000000791b */ /* 0x003fe20003800000 */
.L_x_2054:
[----:B------:R-:W-:Y:S02]  /*15aa0*/  IMAD.MOV.U32 R13, RZ, RZ, R5 ;  /* 0x000000ffff0d7224 */ /* 0x000fe400078e0005 */
[----:B------:R-:W-:Y:S01]  /*15ab0*/  IMAD.MOV.U32 R12, RZ, RZ, 0x2 ;  /* 0x00000002ff0c7424 */ /* 0x000fe200078e00ff */
[----:B------:R-:W-:-:S13]  /*15ac0*/  @P0 LEA R2, P1, R8, R14, 0x1 ;  /* 0x0000000e08020211 */ /* 0x000fda00078208ff */
[----:B------:R-:W-:Y:S05]  /*15ad0*/  WARPSYNC.COLLECTIVE R15, `(.L_x_2055) ;  /* 0x000000000f087348 */ /* 0x000fea0003c00000 */
[----:B------:R0:W1:Y:S02]  /*15ae0*/  SHFL.IDX P6, R14, R13, R12, R11 ;  /* 0x0000000c0d0e7389 */ /* 0x00006400000c000b */
[----:B01----:R-:W-:Y:S01]  /*15af0*/  ENDCOLLECTIVE ;  /* 0x000000000000791b */ /* 0x003fe20003800000 */
.L_x_2055:
[----:B------:R-:W-:-:S05]  /*15b00*/  @P0 IMAD.X R3, RZ, RZ, R6, P1 ;  /* 0x000000ffff030224 */ /* 0x000fca00008e0606 */
        /* <DEDUP_REMOVED lines=11> */
.L_x_2056:
[----:B------:R-:W-:Y:S02]  /*15bc0*/  IMAD.MOV.U32 R13, RZ, RZ, R5 ;  /* 0x000000ffff0d7224 */ /* 0x000fe400078e0005 */
[----:B------:R-:W-:Y:S01]  /*15bd0*/  IMAD.MOV.U32 R12, RZ, RZ, 0x3 ;  /* 0x00000003ff0c7424 */ /* 0x000fe200078e00ff */
[----:B------:R-:W-:-:S13]  /*15be0*/  @P0 LEA R2, P1, R8, R14, 0x1 ;  /* 0x0000000e08020211 */ /* 0x000fda00078208ff */
[----:B------:R-:W-:Y:S05]  /*15bf0*/  WARPSYNC.COLLECTIVE R15, `(.L_x_2057) ;  /* 0x000000000f087348 */ /* 0x000fea0003c00000 */
[----:B------:R0:W1:Y:S02]  /*15c00*/  SHFL.IDX P6, R14, R13, R12, R11 ;  /* 0x0000000c0d0e7389 */ /* 0x00006400000c000b */
[----:B01----:R-:W-:Y:S01]  /*15c10*/  ENDCOLLECTIVE ;  /* 0x000000000000791b */ /* 0x003fe20003800000 */
.L_x_2057:
        /* <DEDUP_REMOVED lines=12> */
.L_x_2058:
[----:B------:R-:W-:Y:S02]  /*15ce0*/  IMAD.MOV.U32 R13, RZ, RZ, R5 ;  /* 0x000000ffff0d7224 */ /* 0x000fe400078e0005 */
[----:B------:R-:W-:Y:S01]  /*15cf0*/  IMAD.MOV.U32 R12, RZ, RZ, 0x4 ;  /* 0x00000004ff0c7424 */ /* 0x000fe200078e00ff */
[----:B------:R-:W-:-:S13]  /*15d00*/  @P0 LEA R2, P1, R8, R14, 0x1 ;  /* 0x0000000e08020211 */ /* 0x000fda00078208ff */
[----:B------:R-:W-:Y:S05]  /*15d10*/  WARPSYNC.COLLECTIVE R15, `(.L_x_2059) ;  /* 0x000000000f087348 */ /* 0x000fea0003c00000 */
[----:B------:R0:W1:Y:S02]  /*15d20*/  SHFL.IDX P6, R14, R13, R12, R11 ;  /* 0x0000000c0d0e7389 */ /* 0x00006400000c000b */
[----:B01----:R-:W-:Y:S01]  /*15d30*/  ENDCOLLECTIVE ;  /* 0x000000000000791b */ /* 0x003fe20003800000 */
.L_x_2059:
        /* <DEDUP_REMOVED lines=12> */
.L_x_2060:
[----:B------:R-:W-:Y:S02]  /*15e00*/  IMAD.MOV.U32 R13, RZ, RZ, R5 ;  /* 0x000000ffff0d7224 */ /* 0x000fe400078e0005 */
[----:B------:R-:W-:Y:S01]  /*15e10*/  IMAD.MOV.U32 R12, RZ, RZ, 0x5 ;  /* 0x00000005ff0c7424 */ /* 0x000fe200078e00ff */
[----:B------:R-:W-:-:S13]  /*15e20*/  @P0 LEA R2, P1, R8, R14, 0x1 ;  /* 0x0000000e08020211 */ /* 0x000fda00078208ff */
[----:B------:R-:W-:Y:S05]  /*15e30*/  WARPSYNC.COLLECTIVE R15, `(.L_x_2061) ;  /* 0x000000000f087348 */ /* 0x000fea0003c00000 */
[----:B------:R0:W1:Y:S02]  /*15e40*/  SHFL.IDX P6, R14, R13, R12, R11 ;  /* 0x0000000c0d0e7389 */ /* 0x00006400000c000b */
[----:B01----:R-:W-:Y:S01]  /*15e50*/  ENDCOLLECTIVE ;  /* 0x000000000000791b */ /* 0x003fe20003800000 */
.L_x_2061:
[----:B------:R-:W-:-:S05]  /*15e60*/  @P0 IMAD.X R3, RZ, RZ, R6, P1 ;  /* 0x000000ffff030224 */ /* 0x000fca00008e0606 */
[----:B------:R-:W-:Y:S01]  /*15e70*/  @!PT LDS RZ, [RZ] ;  /* 0x00000000fffff984 */ /* 0x000fe20000000800 */
[----:B------:R-:W-:Y:S01]  /*15e80*/  @!PT LDS RZ, [RZ] ;  /* 0x00000000fffff984 */ /* 0x000fe20000000800 */
[----:B------:R-:W-:Y:S01]  /*15e90*/  @!PT LDS RZ, [RZ] ;  /* 0x00000000fffff984 */ /* 0x000fe20000000800 */
[----:B------:R0:W-:Y:S01]  /*15ea0*/  @P0 LDGSTS.E.BYPASS.LTC128B.128 [R7+0x1e400], desc[UR46][R2.64], !P2 ;  /* 0x1e40000002070fae */ /* 0x0001e2000d101d6e */
[----:B------:R-:W-:Y:S02]  /*15eb0*/  IMAD.MOV.U32 R13, RZ, RZ, R4 ;  /* 0x000000ffff0d7224 */ /* 0x000fe400078e0004 */
[----:B------:R-:W-:-:S07]  /*15ec0*/  IMAD.MOV.U32 R5, RZ, RZ, R14 ;  /* 0x000000ffff057224 */ /* 0x000fce00078e000e */
[----:B0-----:R-:W-:Y:S05]  /*15ed0*/  WARPSYNC.COLLECTIVE R15, `(.L_x_2062) ;  /* 0x000000000f087348 */ /* 0x001fea0003c00000 */
[----:B------:R1:W2:Y:S02]  /*15ee0*/  SHFL.IDX P6, R14, R13, R12, R11 ;  /* 0x0000000c0d0e7389 */ /* 0x0002a400000c000b */
[----:B012---:R-:W-:Y:S01]  /*15ef0*/  ENDCOLLECTIVE ;  /* 0x000000000000791b */ /* 0x007fe20003800000 */
.L_x_2062:
[----:B------:R-:W-:Y:S05]  /*15f00*/  BRA `(.L_x_2063) ;  /* 0xffffffcc00447947 */ /* 0x000fea000383ffff */
.L_x_2003:
[----:B------:R-:W-:Y:S02]  /*15f10*/  IMAD.MOV.U32 R13, RZ, RZ, R5 ;  /* 0x000000ffff0d7224 */ /* 0x000fe400078e0005 */
[----:B------:R-:W-:Y:S02]  /*15f20*/  IMAD.MOV.U32 R12, RZ, RZ, RZ ;  /* 0x000000ffff0c7224 */ /* 0x000fe400078e00ff */
[----:B------:R-:W-:Y:S02]  /*15f30*/  IMAD.MOV.U32 R11, RZ, RZ, 0x181f ;  /* 0x0000181fff0b7424 */ /* 0x000fe400078e00ff */
[----:B------:R-:W-:Y:S02]  /*15f40*/  IMAD.MOV.U32 R15, RZ, RZ, -0x1 ;  /* 0xffffffffff0f7424 */ /* 0x000fe400078e00ff */
[----:B------:R-:W-:-:S07]  /*15f50*/  VIADD R4, R33, UR43 ;  /* 0x0000002b21047c36 */ /* 0x000fce0008000000 */
[----:B-1----:R-:W-:Y:S05]  /*15f60*/  WARPSYNC.COLLECTIVE R15, `(.L_x_2064) ;  /* 0x000000000f087348 */ /* 0x002fea0003c00000 */
[----:B------:R0:W2:Y:S02]  /*15f70*/  SHFL.IDX P6, R14, R13, R12, R11 ;  /* 0x0000000c0d0e7389 */ /* 0x0000a400000c000b */
[----:B012---:R-:W-:Y:S01]  /*15f80*/  ENDCOLLECTIVE ;  /* 0x000000000000791b */ /* 0x007fe20003800000 */
.L_x_2064:
[C---:B------:R-:W-:Y:S01]  /*15f90*/  VIADD R6, R4.reuse, 0x10 ;  /* 0x0000001004067836 */ /* 0x040fe20000000000 */
[----:B------:R-:W-:Y:S01]  /*15fa0*/  ISETP.GE.AND P0, PT, R4, UR37, PT ;  /* 0x0000002504007c0c */ /* 0x000fe2000bf06270 */
[----:B------:R-:W-:Y:S02]  /*15fb0*/  IMAD.MOV.U32 R13, RZ, RZ, R0 ;  /* 0x000000ffff0d7224 */ /* 0x000fe400078e0000 */
[----:B------:R-:W-:-:S10]  /*15fc0*/  IMAD.MOV.U32 R2, RZ, RZ, R14 ;  /* 0x000000ffff027224 */ /* 0x000fd400078e000e */
[----:B------:R-:W-:Y:S05]  /*15fd0*/  WARPSYNC.COLLECTIVE R15, `(.L_x_2065) ;  /* 0x000000000f087348 */ /* 0x000fea0003c00000 */
[----:B------:R0:W1:Y:S02]  /*15fe0*/  SHFL.IDX P6, R14, R13, R12, R11 ;  /* 0x0000000c0d0e7389 */ /* 0x00006400000c000b */
[----:B01----:R-:W-:Y:S01]  /*15ff0*/  ENDCOLLECTIVE ;  /* 0x000000000000791b */ /* 0x003fe20003800000 */
.L_x_2065:
[----:B------:R-:W-:Y:S02]  /*16000*/  IMAD.MOV.U32 R13, RZ, RZ, R5 ;  /* 0x000000ffff0d7224 */ /* 0x000fe400078e0005 */
[----:B------:R-:W-:Y:S01]  /*16010*/  IMAD.MOV.U32 R12, RZ, RZ, 0x1 ;  /* 0x00000001ff0c7424 */ /* 0x000fe200078e00ff */
[----:B------:R-:W-:-:S05]  /*16020*/  @!P0 LEA R14, P1, R8, R14, 0x1 ;  /* 0x0000000e080e8211 */ /* 0x000fca00078208ff */
[----:B------:R-:W-:Y:S02]  /*16030*/  @!P0 IMAD.X R3, RZ, RZ, R2, P1 ;  /* 0x000000ffff038224 */ /* 0x000fe400008e0602 */
[----:B------:R-:W-:-:S07]  /*16040*/  @!P0 IMAD.MOV.U32 R2, RZ, RZ, R14 ;  /* 0x000000ffff028224 */ /* 0x000fce00078e000e */
[----:B------:R-:W-:Y:S05]  /*16050*/  WARPSYNC.COLLECTIVE R15, `(.L_x_2066) ;  /* 0x000000000f087348 */ /* 0x000fea0003c00000 */
[----:B------:R0:W1:Y:S02]  /*16060*/  SHFL.IDX P6, R14, R13, R12, R11 ;  /* 0x0000000c0d0e7389 */ /* 0x00006400000c000b */
[----:B01----:R-:W-:Y:S01]  /*16070*/  ENDCOLLECTIVE ;  /* 0x000000000000791b */ /* 0x003fe20003800000 */
.L_x_2066:
[----:B------:R-:W-:Y:S01]  /*16080*/  @!PT LDS RZ, [RZ] ;  /* 0x00000000fffff984 */ /* 0x000fe20000000800 */
[----:B------:R-:W-:Y:S01]  /*16090*/  @!PT LDS RZ, [RZ] ;  /* 0x00000000fffff984 */ /* 0x000fe20000000800 */
[----:B------:R-:W-:Y:S01]  /*160a0*/  @!PT LDS RZ, [RZ] ;  /* 0x00000000fffff984 */ /* 0x000fe20000000800 */
[----:B------:R0:W-:Y:S01]  /*160b0*/  @!P0 LDGSTS.E.BYPASS.LTC128B.128 [R32+0x18400], desc[UR46][R2.64], !P5 ;  /* 0x1840000002208fae */ /* 0x0001e2000e901d6e */
[----:B------:R-:W-:Y:S01]  /*160c0*/  ISETP.GE.AND P0, PT, R6, UR37, PT ;  /* 0x0000002506007c0c */ /* 0x000fe2000bf06270 */
[----:B------:R-:W-:Y:S02]  /*160d0*/  IMAD.MOV.U32 R13, RZ, RZ, R0 ;  /* 0x000000ffff0d7224 */ /* 0x000fe400078e0000 */
[----:B------:R-:W-:-:S10]  /*160e0*/  IMAD.MOV.U32 R6, RZ, RZ, R14 ;  /* 0x000000ffff067224 */ /* 0x000fd400078e000e */
[----:B0-----:R-:W-:Y:S05]  /*160f0*/  WARPSYNC.COLLECTIVE R15, `(.L_x_2067) ;  /* 0x000000000f087348 */ /* 0x001fea0003c00000 */
[----:B------:R1:W2:Y:S02]  /*16100*/  SHFL.IDX P6, R14, R13, R12, R11 ;  /* 0x0000000c0d0e7389 */ /* 0x0002a400000c000b */
[----:B012---:R-:W-:Y:S01]  /*16110*/  ENDCOLLECTIVE ;  /* 0x000000000000791b */ /* 0x007fe20003800000 */
.L_x_2067:
[----:B------:R-:W-:Y:S02]  /*16120*/  IMAD.MOV.U32 R13, RZ, RZ, R5 ;  /* 0x000000ffff0d7224 */ /* 0x000fe400078e0005 */
[----:B------:R-:W-:Y:S01]  /*16130*/  IMAD.MOV.U32 R12, RZ, RZ, 0x2 ;  /* 0x00000002ff0c7424 */ /* 0x000fe200078e00ff */
[----:B------:R-:W-:-:S13]  /*16140*/  @!P0 LEA R2, P1, R8, R14, 0x1 ;  /* 0x0000000e08028211 */ /* 0x000fda00078208ff */
[----:B------:R-:W-:Y:S05]  /*16150*/  WARPSYNC.COLLECTIVE R15, `(.L_x_2068) ;  /* 0x000000000f087348 */ /* 0x000fea0003c00000 */
[----:B------:R0:W1:Y:S02]  /*16160*/  SHFL.IDX P6, R14, R13, R12, R11 ;  /* 0x0000000c0d0e7389 */ /* 0x00006400000c000b */
[----:B01----:R-:W-:Y:S01]  /*16170*/  ENDCOLLECTIVE ;  /* 0x000000000000791b */ /* 0x003fe20003800000 */
.L_x_2068:
[----:B------:R-:W-:Y:S02]  /*16180*/  @!P0 IMAD.X R3, RZ, RZ, R6, P1 ;  /* 0x000000ffff038224 */ /* 0x000fe400008e0606 */
[----:B------:R-:W-:-:S03]  /*16190*/  VIADD R6, R4, 0x20 ;  /* 0x0000002004067836 */ /* 0x000fc60000000000 */
[----:B------:R-:W-:Y:S01]  /*161a0*/  @!PT LDS RZ, [RZ] ;  /* 0x00000000fffff984 */ /* 0x000fe20000000800 */
[----:B------:R-:W-:Y:S01]  /*161b0*/  @!PT LDS RZ, [RZ] ;  /* 0x00000000fffff984 */ /* 0x000fe20000000800 */
[----:B------:R-:W-:Y:S01]  /*161c0*/  @!PT LDS RZ, [RZ] ;  /* 0x00000000fffff984 */ /* 0x000fe20000000800 */
[----:B------:R0:W-:Y:S02]  /*161d0*/  @!P0 LDGSTS.E.BYPASS.LTC128B.128 [R32+0x18c00], desc[UR46][R2.64], !P5 ;  /* 0x18c0000002208fae */ /* 0x0001e4000e901d6e */
[----:B------:R-:W-:Y:S01]  /*161e0*/  ISETP.GE.AND P0, PT, R6, UR37, PT ;  /* 0x0000002506007c0c */ /* 0x000fe2000bf06270 */
[----:B------:R-:W-:Y:S02]  /*161f0*/  IMAD.MOV.U32 R13, RZ, RZ, R0 ;  /* 0x000000ffff0d7224 */ /* 0x000fe400078e0000 */
[----:B------:R-:W-:-:S10]  /*16200*/  IMAD.MOV.U32 R6, RZ, RZ, R14 ;  /* 0x000000ffff067224 */ /* 0x000fd400078e000e */
[----:B0-----:R-:W-:Y:S05]  /*16210*/  WARPSYNC.COLLECTIVE R15, `(.L_x_2069) ;  /* 0x000000000f087348 */ /* 0x001fea0003c00000 */
[----:B------:R1:W2:Y:S02]  /*16220*/  SHFL.IDX P6, R14, R13, R12, R11 ;  /* 0x0000000c0d0e7389 */ /* 0x0002a400000c000b */
[----:B012---:R-:W-:Y:S01]  /*16230*/  ENDCOLLECTIVE ;  /* 0x000000000000791b */ /* 0x007fe20003800000 */
.L_x_2069:
[----:B------:R-:W-:Y:S02]  /*16240*/  IMAD.MOV.U32 R13, RZ, RZ, R5 ;  /* 0x000000ffff0d7224 */ /* 0x000fe400078e0005 */
[----:B------:R-:W-:Y:S01]  /*16250*/  IMAD.MOV.U32 R12, RZ, RZ, 0x3 ;  /* 0x00000003ff0c7424 */ /* 0x000fe200078e00ff */
[----:B------:R-:W-:-:S13]  /*16260*/  @!P0 LEA R2, P1, R8, R14, 0x1 ;  /* 0x0000000e08028211 */ /* 0x000fda00078208ff */
[----:B------:R-:W-:Y:S05]  /*16270*/  WARPSYNC.COLLECTIVE R15, `(.L_x_2070) ;  /* 0x000000000f087348 */ /* 0x000fea0003c00000 */
[----:B------:R0:W1:Y:S02]  /*16280*/  SHFL.IDX P6, R14, R13, R12, R11 ;  /* 0x0000000c0d0e7389 */ /* 0x00006400000c000b */
[----:B01----:R-:W-:Y:S01]  /*16290*/  ENDCOLLECTIVE ;  /* 0x000000000000791b */ /* 0x003fe20003800000 */
.L_x_2070:
        /* <DEDUP_REMOVED lines=12> */
.L_x_2071:
[----:B------:R-:W-:Y:S02]  /*16360*/  IMAD.MOV.U32 R13, RZ, RZ, R5 ;  /* 0x000000ffff0d7224 */ /* 0x000fe400078e0005 */
[----:B------:R-:W-:Y:S01]  /*16370*/  IMAD.MOV.U32 R12, RZ, RZ, 0x4 ;  /* 0x00000004ff0c7424 */ /* 0x000fe200078e00ff */
[----:B------:R-:W-:-:S13]  /*16380*/  @!P0 LEA R2, P1, R8, R14, 0x1 ;  /* 0x0000000e08028211 */ /* 0x000fda00078208ff */
[----:B------:R-:W-:Y:S05]  /*16390*/  WARPSYNC.COLLECTIVE R15, `(.L_x_2072) ;  /* 0x000000000f087348 */ /* 0x000fea0003c00000 */
[----:B------:R0:W1:Y:S02]  /*163a0*/  SHFL.IDX P6, R14, R13, R12, R11 ;  /* 0x0000000c0d0e7389 */ /* 0x00006400000c000b */
[----:B01----:R-:W-:Y:S01]  /*163b0*/  ENDCOLLECTIVE ;  /* 0x000000000000791b */ /* 0x003fe20003800000 */
.L_x_2072:
        /* <DEDUP_REMOVED lines=12> */
.L_x_2073:
[----:B------:R-:W-:Y:S02]  /*16480*/  IMAD.MOV.U32 R13, RZ, RZ, R5 ;  /* 0x000000ffff0d7224 */ /* 0x000fe400078e0005 */
[----:B------:R-:W-:Y:S01]  /*16490*/  IMAD.MOV.U32 R12, RZ, RZ, 0x5 ;  /* 0x00000005ff0c7424 */ /* 0x000fe200078e00ff */
[----:B------:R-:W-:-:S13]  /*164a0*/  @!P0 LEA R2, P1, R8, R14, 0x1 ;  /* 0x0000000e08028211 */ /* 0x000fda00078208ff */
[----:B------:R-:W-:Y:S05]  /*164b0*/  WARPSYNC.COLLECTIVE R15, `(.L_x_2074) ;  /* 0x000000000f087348 */ /* 0x000fea0003c00000 */
[----:B------:R0:W1:Y:S02]  /*164c0*/  SHFL.IDX P6, R14, R13, R12, R11 ;  /* 0x0000000c0d0e7389 */ /* 0x00006400000c000b */
[----:B01----:R-:W-:Y:S01]  /*164d0*/  ENDCOLLECTIVE ;  /* 0x000000000000791b */ /* 0x003fe20003800000 */
.L_x_2074:
        /* <DEDUP_REMOVED lines=12> */
.L_x_2075:
[----:B------:R-:W-:Y:S02]  /*165a0*/  IMAD.MOV.U32 R13, RZ, RZ, R5 ;  /* 0x000000ffff0d7224 */ /* 0x000fe400078e0005 */
[----:B------:R-:W-:Y:S01]  /*165b0*/  IMAD.MOV.U32 R12, RZ, RZ, 0x6 ;  /* 0x00000006ff0c7424 */ /* 0x000fe200078e00ff */
[----:B------:R-:W-:-:S13]  /*165c0*/  @!P0 LEA R2, P1, R8, R14, 0x1 ;  /* 0x0000000e08028211 */ /* 0x000fda00078208ff */
[----:B------:R-:W-:Y:S05]  /*165d0*/  WARPSYNC.COLLECTIVE R15, `(.L_x_2076) ;  /* 0x000000000f087348 */ /* 0x000fea0003c00000 */
[----:B------:R0:W1:Y:S02]  /*165e0*/  SHFL.IDX P6, R14, R13, R12, R11 ;  /* 0x0000000c0d0e7389 */ /* 0x00006400000c000b */
[----:B01----:R-:W-:Y:S01]  /*165f0*/  ENDCOLLECTIVE ;  /* 0x000000000000791b */ /* 0x003fe20003800000 */
.L_x_2076:
        /* <DEDUP_REMOVED lines=12> */
.L_x_2077:
[----:B------:R-:W-:Y:S02]  /*166c0*/  IMAD.MOV.U32 R13, RZ, RZ, R5 ;  /* 0x000000ffff0d7224 */ /* 0x000fe400078e0005 */
[----:B------:R-:W-:Y:S01]  /*166d0*/  IMAD.MOV.U32 R12, RZ, RZ, 0x7 ;  /* 0x00000007ff0c7424 */ /* 0x000fe200078e00ff */
[----:B------:R-:W-:-:S13]  /*166e0*/  @!P0 LEA R2, P1, R8, R14, 0x1 ;  /* 0x0000000e08028211 */ /* 0x000fda00078208ff */
[----:B------:R-:W-:Y:S05]  /*166f0*/  WARPSYNC.COLLECTIVE R15, `(.L_x_2078) ;  /* 0x000000000f087348 */ /* 0x000fea0003c00000 */
[----:B------:R0:W1:Y:S02]  /*16700*/  SHFL.IDX P6, R14, R13, R12, R11 ;  /* 0x0000000c0d0e7389 */ /* 0x00006400000c000b */
[----:B01----:R-:W-:Y:S01]  /*16710*/  ENDCOLLECTIVE ;  /* 0x000000000000791b */ /* 0x003fe20003800000 */
.L_x_2078:
        /* <DEDUP_REMOVED lines=10> */
.L_x_2079:
[----:B------:R-:W-:Y:S05]  /*167c0*/  BRA `(.L_x_2080) ;  /* 0xffffffcc00647947 */ /* 0x000fea000383ffff */
.L_x_2006:
[----:B0-----:R0:W2:Y:S02]  /*167d0*/  SYNCS.PHASECHK.TRANS64.TRYWAIT P0, [R17+URZ+0x22820], R0 ;  /* 0x02282000110075a7 */ /* 0x0010a4000800017f */
[----:B--2---:R-:W-:Y:S05]  /*167e0*/  @!P0 NANOSLEEP.SYNCS 0x989680 ;  /* 0x009896800000895d */ /* 0x004fea0003900000 */
[----:B------:R-:W2:Y:S02]  /*167f0*/  @!P0 SYNCS.PHASECHK.TRANS64 P0, [R17+URZ+0x22820], R0 ;  /* 0x02282000110085a7 */ /* 0x000ea4000800007f */
[----:B--2---:R-:W-:Y:S05]  /*16800*/  @!P0 BRA `(.L_x_2006) ;  /* 0xfffffffc00f08947 */ /* 0x004fea000383ffff */
[----:B------:R-:W-:Y:S05]  /*16810*/  BRA `(.L_x_2081) ;  /* 0xffffffcc00c07947 */ /* 0x000fea000383ffff */
.L_x_2009:
[----:B--2---:R2:W3:Y:S02]  /*16820*/  SYNCS.PHASECHK.TRANS64.TRYWAIT P0, [R22+URZ+0x22860], R3 ;  /* 0x02286003160075a7 */ /* 0x0044e4000800017f */
[----:B---3--:R-:W-:Y:S05]  /*16830*/  @!P0 NANOSLEEP.SYNCS 0x989680 ;  /* 0x009896800000895d */ /* 0x008fea0003900000 */
[----:B------:R-:W3:Y:S02]  /*16840*/  @!P0 SYNCS.PHASECHK.TRANS64 P0, [R22+URZ+0x22860], R3 ;  /* 0x02286003160085a7 */ /* 0x000ee4000800007f */
[----:B---3--:R-:W-:Y:S05]  /*16850*/  @!P0 BRA `(.L_x_2009) ;  /* 0xfffffffc00f08947 */ /* 0x008fea000383ffff */
[----:B------:R-:W-:Y:S05]  /*16860*/  BRA `(.L_x_2082) ;  /* 0xffffffcc00d07947 */ /* 0x000fea000383ffff */
.L_x_2010:
        /* <DEDUP_REMOVED lines=8> */
.L_x_2084:
[----:B------:R-:W-:Y:S05]  /*168f0*/  BSYNC B0 ;  /* 0x0000000000007941 */ /* 0x000fea0003800000 */
.L_x_2083:
[----:B------:R0:W5:Y:S01]  /*16900*/  LDL R7, [R1+0x4] ;  /* 0x0000040001077983 */ /* 0x0001620000100800 */
[----:B------:R-:W-:Y:S01]  /*16910*/  IMAD.MOV.U32 R13, RZ, RZ, R5 ;  /* 0x000000ffff0d7224 */ /* 0x000fe200078e0005 */
[----:B------:R-:W-:Y:S01]  /*16920*/  LOP3.LUT P1, RZ, R35, 0x2, RZ, 0xc0, !PT ;  /* 0x0000000223ff7812 */ /* 0x000fe2000782c0ff */
[----:B------:R-:W-:Y:S01]  /*16930*/  IMAD.MOV.U32 R12, RZ, RZ, RZ ;  /* 0x000000ffff0c7224 */ /* 0x000fe200078e00ff */
[----:B------:R-:W1:Y:S01]  /*16940*/  S2R R8, SR_TID.X ;  /* 0x0000000000087919 */ /* 0x000e620000002100 */
[----:B------:R-:W-:Y:S02]  /*16950*/  IMAD.MOV.U32 R11, RZ, RZ, 0x181f ;  /* 0x0000181fff0b7424 */ /* 0x000fe400078e00ff */
[----:B------:R-:W-:Y:S02]  /*16960*/  IMAD.MOV.U32 R15, RZ, RZ, -0x1 ;  /* 0xffffffffff0f7424 */ /* 0x000fe400078e00ff */
[----:B------:R-:W-:Y:S02]  /*16970*/  IMAD.MOV.U32 R3, RZ, RZ, R14 ;  /* 0x000000ffff037224 */ /* 0x000fe400078e000e */
[----:B0-----:R-:W-:-:S07]  /*16980*/  IMAD R4, R4, 0x2, R17 ;  /* 0x0000000204047824 */ /* 0x001fce00078e0211 */
[----:B-1---5:R-:W-:Y:S05]  /*16990*/  WARPSYNC.COLLECTIVE R15, `(.L_x_2085) ;  /* 0x000000000f087348 */ /* 0x022fea0003c00000 */
[----:B------:R0:W2:Y:S02]  /*169a0*/  SHFL.IDX P6, R14, R13, R12, R11 ;  /* 0x0000000c0d0e7389 */ /* 0x0000a400000c000b */
[----:B012--5:R-:W-:Y:S01]  /*169b0*/  ENDCOLLECTIVE ;  /* 0x000000000000791b */ /* 0x027fe20003800000 */
.L_x_2085:
[----:B------:R-:W-:Y:S02]  /*169c0*/  IMAD.MOV.U32 R13, RZ, RZ, R6 ;  /* 0x000000ffff0d7224 */ /* 0x000fe400078e0006 */
        /* <DEDUP_REMOVED lines=8> */
.L_x_2086:
[----:B------:R-:W-:Y:S02]  /*16a50*/  IMAD.X R3, RZ, RZ, R3, P0 ;  /* 0x000000ffff037224 */ /* 0x000fe400000e0603 */
[----:B------:R-:W-:Y:S01]  /*16a60*/  IMAD.MOV.U32 R13, RZ, RZ, R5 ;  /* 0x000000ffff0d7224 */ /* 0x000fe200078e0005 */
[----:B------:R-:W-:-:S04]  /*16a70*/  LOP3.LUT P2, RZ, R7, 0x1, RZ, 0xc0, !PT ;  /* 0x0000000107ff7812 */ /* 0x000fc8000784c0ff */
[----:B------:R-:W-:-:S13]  /*16a80*/  ISETP.LT.OR P0, PT, R23, 0x1, !P2 ;  /* 0x000000011700780c */ /* 0x000fda0005701670 */
[----:B------:R-:W-:Y:S01]  /*16a90*/  @!PT LDS RZ, [RZ] ;  /* 0x00000000fffff984 */ /* 0x000fe20000000800 */
[----:B------:R-:W-:Y:S01]  /*16aa0*/  @!PT LDS RZ, [RZ] ;  /* 0x00000000fffff984 */ /* 0x000fe20000000800 */
[----:B------:R-:W-:Y:S01]  /*16ab0*/  @!PT LDS RZ, [RZ] ;  /* 0x00000000fffff984 */ /* 0x000fe20000000800 */
[----:B------:R-:W-:Y:S01]  /*16ac0*/  LDGSTS.E.BYPASS.LTC128B.128 [R4+0x400], desc[UR46][R2.64], !P0 ;  /* 0x0040000002047fae */ /* 0x000fe2000c101d6e */
[----:B------:R-:W-:-:S13]  /*16ad0*/  ISETP.LT.OR P0, PT, R23, 0x1, !P1 ;  /* 0x000000011700780c */ /* 0x000fda0004f01670 */
[----:B------:R-:W-:Y:S01]  /*16ae0*/  LDGSTS.E.BYPASS.LTC128B.128 [R4+0x3400], desc[UR46][R2.64+0x80], !P0 ;  /* 0x0340008002047fae */ /* 0x000fe2000c101d6e */
[----:B------:R-:W-:-:S04]  /*16af0*/  LOP3.LUT P0, RZ, R35, 0x4, RZ, 0xc0, !PT ;  /* 0x0000000423ff7812 */ /* 0x000fc8000780c0ff */
        /* <DEDUP_REMOVED lines=8> */
.L_x_2087:
[----:B------:R-:W-:Y:S02]  /*16b80*/  IMAD.MOV.U32 R13, RZ, RZ, R6 ;  /* 0x000000ffff0d7224 */ /* 0x000fe400078e0006 */
[----:B------:R-:W-:Y:S01]  /*16b90*/  IMAD.MOV.U32 R12, RZ, RZ, 0x2 ;  /* 0x00000002ff0c7424 */ /* 0x000fe200078e00ff */
[----:B------:R-:W-:-:S13]  /*16ba0*/  IADD3 R2, P3, R14, R0, RZ ;  /* 0x000000000e027210 */ /* 0x000fda0007f7e0ff */
[----:B------:R-:W-:Y:S05]  /*16bb0*/  WARPSYNC.COLLECTIVE R15, `(.L_x_2088) ;  /* 0x000000000f087348 */ /* 0x000fea0003c00000 */
[----:B------:R0:W1:Y:S02]  /*16bc0*/  SHFL.IDX P6, R14, R13, R12, R11 ;  /* 0x0000000c0d0e7389 */ /* 0x00006400000c000b */
[----:B01----:R-:W-:Y:S01]  /*16bd0*/  ENDCOLLECTIVE ;  /* 0x000000000000791b */ /* 0x003fe20003800000 */
.L_x_2088:
[----:B------:R-:W-:Y:S01]  /*16be0*/  IMAD.X R3, RZ, RZ, R3, P3 ;  /* 0x000000ffff037224 */ /* 0x000fe200018e0603 */
[----:B------:R-:W-:Y:S01]  /*16bf0*/  ISETP.LT.OR P3, PT, R23, 0x11, !P2 ;  /* 0x000000111700780c */ /* 0x000fe20005761670 */
        /* <DEDUP_REMOVED lines=15> */
.L_x_2089:
[----:B------:R-:W-:Y:S02]  /*16cf0*/  IMAD.MOV.U32 R13, RZ, RZ, R6 ;  /* 0x000000ffff0d7224 */ /* 0x000fe400078e0006 */
[----:B------:R-:W-:Y:S01]  /*16d00*/  IMAD.MOV.U32 R12, RZ, RZ, 0x3 ;  /* 0x00000003ff0c7424 */ /* 0x000fe200078e00ff */
[----:B------:R-:W-:-:S13]  /*16d10*/  IADD3 R2, P3, R14, R0, RZ ;  /* 0x000000000e027210 */ /* 0x000fda0007f7e0ff */
[----:B------:R-:W-:Y:S05]  /*16d20*/  WARPSYNC.COLLECTIVE R15, `(.L_x_2090) ;  /* 0x000000000f087348 */ /* 0x000fea0003c00000 */
[----:B------:R0:W1:Y:S02]  /*16d30*/  SHFL.IDX P6, R14, R13, R12, R11 ;  /* 0x0000000c0d0e7389 */ /* 0x00006400000c000b */
[----:B01----:R-:W-:Y:S01]  /*16d40*/  ENDCOLLECTIVE ;  /* 0x000000000000791b */ /* 0x003fe20003800000 */
.L_x_2090:
        /* <DEDUP_REMOVED lines=17> */
.L_x_2091:
[----:B------:R-:W-:Y:S02]  /*16e60*/  IMAD.MOV.U32 R13, RZ, RZ, R6 ;  /* 0x000000ffff0d7224 */ /* 0x000fe400078e0006 */
[----:B------:R-:W-:Y:S01]  /*16e70*/  IMAD.MOV.U32 R12, RZ, RZ, 0x4 ;  /* 0x00000004ff0c7424 */ /* 0x000fe200078e00ff */
[----:B------:R-:W-:-:S13]  /*16e80*/  IADD3 R2, P3, R14, R0, RZ ;  /* 0x000000000e027210 */ /* 0x000fda0007f7e0ff */
[----:B------:R-:W-:Y:S05]  /*16e90*/  WARPSYNC.COLLECTIVE R15, `(.L_x_2092) ;  /* 0x000000000f087348 */ /* 0x000fea0003c00000 */
[----:B------:R0:W1:Y:S02]  /*16ea0*/  SHFL.IDX P6, R14, R13, R12, R11 ;  /* 0x0000000c0d0e7389 */ /* 0x00006400000c000b */
[----:B01----:R-:W-:Y:S01]  /*16eb0*/  ENDCOLLECTIVE ;  /* 0x000000000000791b */ /* 0x003fe20003800000 */
.L_x_2092:
        /* <DEDUP_REMOVED lines=17> */
.L_x_2093:
[----:B------:R-:W-:Y:S02]  /*16fd0*/  IMAD.MOV.U32 R13, RZ, RZ, R6 ;  /* 0x000000ffff0d7224 */ /* 0x000fe400078e0006 */
[----:B------:R-:W-:Y:S01]  /*16fe0*/  IMAD.MOV.U32 R12, RZ, RZ, 0x5 ;  /* 0x00000005ff0c7424 */ /* 0x000fe200078e00ff */
[----:B------:R-:W-:-:S13]  /*16ff0*/  IADD3 R2, P3, R14, R0, RZ ;  /* 0x000000000e027210 */ /* 0x000fda0007f7e0ff */
[----:B------:R-:W-:Y:S05]  /*17000*/  WARPSYNC.COLLECTIVE R15, `(.L_x_2094) ;  /* 0x000000000f087348 */ /* 0x000fea0003c00000 */
[----:B------:R0:W1:Y:S02]  /*17010*/  SHFL.IDX P6, R14, R13, R12, R11 ;  /* 0x0000000c0d0e7389 */ /* 0x00006400000c000b */
[----:B01----:R-:W-:Y:S01]  /*17020*/  ENDCOLLECTIVE ;  /* 0x000000000000791b */ /* 0x003fe20003800000 */
.L_x_2094:
[----:B------:R-:W-:Y:S01]  /*17030*/  IMAD.X R3, RZ, RZ, R3, P3 ;  /* 0x000000ffff037224 */ /* 0x000fe200018e0603 */
[----:B------:R-:W-:Y:S01]  /*17040*/  ISETP.LT.OR P3, PT, R23, 0x41, !P2 ;  /* 0x000000411700780c */ /* 0x000fe20005761670 */
        /* <DEDUP_REMOVED lines=10> */
.L_x_2095:
        /* <DEDUP_REMOVED lines=9> */
.L_x_2016:
[----:B0-----:R0:W1:Y:S02]  /*17180*/  SYNCS.PHASECHK.TRANS64.TRYWAIT P0, [R10+URZ+0x22840], R24 ;  /* 0x022840180a0075a7 */ /* 0x001064000800017f */
[----:B-1----:R-:W-:Y:S05]  /*17190*/  @!P0 NANOSLEEP.SYNCS 0x989680 ;  /* 0x009896800000895d */ /* 0x002fea0003900000 */
[----:B------:R-:W1:Y:S02]  /*171a0*/  @!P0 SYNCS.PHASECHK.TRANS64 P0, [R10+URZ+0x22840], R24 ;  /* 0x022840180a0085a7 */ /* 0x000e64000800007f */
[----:B-1----:R-:W-:Y:S05]  /*171b0*/  @!P0 BRA `(.L_x_2016) ;  /* 0xfffffffc00f08947 */ /* 0x002fea000383ffff */
[----:B------:R-:W-:Y:S05]  /*171c0*/  BRA `(.L_x_2097) ;  /* 0xffffffd000347947 */ /* 0x000fea000383ffff */
.L_x_2017:
        /* <DEDUP_REMOVED lines=8> */
.L_x_2099:
[----:B------:R-:W-:Y:S05]  /*17250*/  BSYNC B1 ;  /* 0x0000000000017941 */ /* 0x000fea0003800000 */
.L_x_2098:
        /* <DEDUP_REMOVED lines=9> */
.L_x_2100:
[----:B------:R-:W-:Y:S02]  /*172f0*/  IMAD.MOV.U32 R13, RZ, RZ, R21 ;  /* 0x000000ffff0d7224 */ /* 0x000fe400078e0015 */
[----:B------:R-:W-:Y:S01]  /*17300*/  IMAD.MOV.U32 R12, RZ, RZ, 0x1 ;  /* 0x00000001ff0c7424 */ /* 0x000fe200078e00ff */
[----:B------:R-:W-:-:S13]  /*17310*/  IADD3 R2, P0, R14, R0, RZ ;  /* 0x000000000e027210 */ /* 0x000fda0007f1e0ff */
[----:B------:R-:W-:Y:S05]  /*17320*/  WARPSYNC.COLLECTIVE R15, `(.L_x_2101) ;  /* 0x000000000f087348 */ /* 0x000fea0003c00000 */
[----:B------:R0:W1:Y:S02]  /*17330*/  SHFL.IDX P6, R14, R13, R12, R11 ;  /* 0x0000000c0d0e7389 */ /* 0x00006400000c000b */
[----:B01----:R-:W-:Y:S01]  /*17340*/  ENDCOLLECTIVE ;  /* 0x000000000000791b */ /* 0x003fe20003800000 */
.L_x_2101:
        /* <DEDUP_REMOVED lines=10> */
.L_x_2102:
[----:B------:R-:W-:Y:S02]  /*173f0*/  IMAD.MOV.U32 R13, RZ, RZ, R21 ;  /* 0x000000ffff0d7224 */ /* 0x000fe400078e0015 */
[----:B------:R-:W-:Y:S02]  /*17400*/  IMAD.MOV.U32 R12, RZ, RZ, 0x2 ;  /* 0x00000002ff0c7424 */ /* 0x000fe400078e00ff */
[----:B------:R-:W-:-:S07]  /*17410*/  IMAD.MOV.U32 R6, RZ, RZ, R14 ;  /* 0x000000ffff067224 */ /* 0x000fce00078e000e */
[----:B------:R-:W-:Y:S05]  /*17420*/  WARPSYNC.COLLECTIVE R15, `(.L_x_2103) ;  /* 0x000000000f087348 */ /* 0x000fea0003c00000 */
[----:B------:R0:W1:Y:S02]  /*17430*/  SHFL.IDX P6, R14, R13, R12, R11 ;  /* 0x0000000c0d0e7389 */ /* 0x00006400000c000b */
[----:B01----:R-:W-:Y:S01]  /*17440*/  ENDCOLLECTIVE ;  /* 0x000000000000791b */ /* 0x003fe20003800000 */
.L_x_2103:
        /* <DEDUP_REMOVED lines=11> */
.L_x_2104:
[----:B------:R-:W-:Y:S02]  /*17500*/  IMAD.MOV.U32 R13, RZ, RZ, R21 ;  /* 0x000000ffff0d7224 */ /* 0x000fe400078e0015 */
[----:B------:R-:W-:Y:S01]  /*17510*/  IMAD.MOV.U32 R12, RZ, RZ, 0x3 ;  /* 0x00000003ff0c7424 */ /* 0x000fe200078e00ff */
[----:B------:R-:W-:-:S13]  /*17520*/  IADD3 R2, P0, R14, R0, RZ ;  /* 0x000000000e027210 */ /* 0x000fda0007f1e0ff */
[----:B------:R-:W-:Y:S05]  /*17530*/  WARPSYNC.COLLECTIVE R15, `(.L_x_2105) ;  /* 0x000000000f087348 */ /* 0x000fea0003c00000 */
[----:B------:R0:W1:Y:S02]  /*17540*/  SHFL.IDX P6, R14, R13, R12, R11 ;  /* 0x0000000c0d0e7389 */ /* 0x00006400000c000b */
[----:B01----:R-:W-:Y:S01]  /*17550*/  ENDCOLLECTIVE ;  /* 0x000000000000791b */ /* 0x003fe20003800000 */
.L_x_2105:
        /* <DEDUP_REMOVED lines=10> */
.L_x_2106:
[----:B------:R-:W-:Y:S02]  /*17600*/  IMAD.MOV.U32 R13, RZ, RZ, R21 ;  /* 0x000000ffff0d7224 */ /* 0x000fe400078e0015 */
[----:B------:R-:W-:Y:S01]  /*17610*/  IMAD.MOV.U32 R12, RZ, RZ, 0x4 ;  /* 0x00000004ff0c7424 */ /* 0x000fe200078e00ff */
[----:B------:R-:W-:-:S13]  /*17620*/  IADD3 R2, P0, R14, R0, RZ ;  /* 0x000000000e027210 */ /* 0x000fda0007f1e0ff */
[----:B------:R-:W-:Y:S05]  /*17630*/  WARPSYNC.COLLECTIVE R15, `(.L_x_2107) ;  /* 0x000000000f087348 */ /* 0x000fea0003c00000 */
[----:B------:R0:W1:Y:S02]  /*17640*/  SHFL.IDX P6, R14, R13, R12, R11 ;  /* 0x0000000c0d0e7389 */ /* 0x00006400000c000b */
[----:B01----:R-:W-:Y:S01]  /*17650*/  ENDCOLLECTIVE ;  /* 0x000000000000791b */ /* 0x003fe20003800000 */
.L_x_2107:
        /* <DEDUP_REMOVED lines=10> */
.L_x_2108:
[----:B------:R-:W-:Y:S02]  /*17700*/  IMAD.MOV.U32 R13, RZ, RZ, R21 ;  /* 0x000000ffff0d7224 */ /* 0x000fe400078e0015 */
[----:B------:R-:W-:Y:S01]  /*17710*/  IMAD.MOV.U32 R12, RZ, RZ, 0x5 ;  /* 0x00000005ff0c7424 */ /* 0x000fe200078e00ff */
[----:B------:R-:W-:-:S13]  /*17720*/  IADD3 R2, P0, R14, R0, RZ ;  /* 0x000000000e027210 */ /* 0x000fda0007f1e0ff */
[----:B------:R-:W-:Y:S05]  /*17730*/  WARPSYNC.COLLECTIVE R15, `(.L_x_2109) ;  /* 0x000000000f087348 */ /* 0x000fea0003c00000 */
[----:B------:R0:W1:Y:S02]  /*17740*/  SHFL.IDX P6, R14, R13, R12, R11 ;  /* 0x0000000c0d0e7389 */ /* 0x00006400000c000b */
[----:B01----:R-:W-:Y:S01]  /*17750*/  ENDCOLLECTIVE ;  /* 0x000000000000791b */ /* 0x003fe20003800000 */
.L_x_2109:
        /* <DEDUP_REMOVED lines=10> */
.L_x_2110:
[----:B------:R-:W-:Y:S05]  /*17800*/  BRA `(.L_x_2111) ;  /* 0xffffffcc00747947 */ /* 0x000fea000383ffff */
.L_x_2022:
[----:B--2---:R2:W3:Y:S02]  /*17810*/  SYNCS.PHASECHK.TRANS64.TRYWAIT P0, [R10+URZ+0x22860], R24 ;  /* 0x022860180a0075a7 */ /* 0x0044e4000800017f */
[----:B---3--:R-:W-:Y:S05]  /*17820*/  @!P0 NANOSLEEP.SYNCS 0x989680 ;  /* 0x009896800000895d */ /* 0x008fea0003900000 */
[----:B------:R-:W3:Y:S02]  /*17830*/  @!P0 SYNCS.PHASECHK.TRANS64 P0, [R10+URZ+0x22860], R24 ;  /* 0x022860180a0085a7 */ /* 0x000ee4000800007f */
[----:B---3--:R-:W-:Y:S05]  /*17840*/  @!P0 BRA `(.L_x_2022) ;  /* 0xfffffffc00f08947 */ /* 0x008fea000383ffff */
[----:B------:R-:W-:Y:S05]  /*17850*/  BRA `(.L_x_2112) ;  /* 0xffffffcc00c47947 */ /* 0x000fea000383ffff */
.L_x_2023:
        /* <DEDUP_REMOVED lines=8> */
.L_x_2114:
[----:B------:R-:W-:Y:S05]  /*178e0*/  BSYNC B1 ;  /* 0x0000000000017941 */ /* 0x000fea0003800000 */
.L_x_2113:
        /* <DEDUP_REMOVED lines=9> */
.L_x_2115:
[----:B------:R-:W-:Y:S02]  /*17980*/  IMAD.MOV.U32 R13, RZ, RZ, R23 ;  /* 0x000000ffff0d7224 */ /* 0x000fe400078e0017 */
[----:B------:R-:W-:Y:S01]  /*17990*/  IMAD.MOV.U32 R12, RZ, RZ, 0x1 ;  /* 0x00000001ff0c7424 */ /* 0x000fe200078e00ff */
[----:B------:R-:W-:-:S13]  /*179a0*/  IADD3 R2, P0, R14, R0, RZ ;  /* 0x000000000e027210 */ /* 0x000fda0007f1e0ff */
[----:B------:R-:W-:Y:S05]  /*179b0*/  WARPSYNC.COLLECTIVE R15, `(.L_x_2116) ;  /* 0x000000000f087348 */ /* 0x000fea0003c00000 */
[----:B------:R0:W1:Y:S02]  /*179c0*/  SHFL.IDX P6, R14, R13, R12, R11 ;  /* 0x0000000c0d0e7389 */ /* 0x00006400000c000b */
[----:B01----:R-:W-:Y:S01]  /*179d0*/  ENDCOLLECTIVE ;  /* 0x000000000000791b */ /* 0x003fe20003800000 */
.L_x_2116:
        /* <DEDUP_REMOVED lines=13> */
.L_x_2117:
[----:B------:R-:W-:Y:S02]  /*17ab0*/  IMAD.MOV.U32 R13, RZ, RZ, R23 ;  /* 0x000000ffff0d7224 */ /* 0x000fe400078e0017 */
[----:B------:R-:W-:Y:S01]  /*17ac0*/  IMAD.MOV.U32 R12, RZ, RZ, 0x2 ;  /* 0x00000002ff0c7424 */ /* 0x000fe200078e00ff */
[----:B------:R-:W-:-:S13]  /*17ad0*/  IADD3 R2, P0, R14, R0, RZ ;  /* 0x000000000e027210 */ /* 0x000fda0007f1e0ff */
[----:B------:R-:W-:Y:S05]  /*17ae0*/  WARPSYNC.COLLECTIVE R15, `(.L_x_2118) ;  /* 0x000000000f087348 */ /* 0x000fea0003c00000 */
[----:B------:R0:W1:Y:S02]  /*17af0*/  SHFL.IDX P6, R14, R13, R12, R11 ;  /* 0x0000000c0d0e7389 */ /* 0x00006400000c000b */
[----:B01----:R-:W-:Y:S01]  /*17b00*/  ENDCOLLECTIVE ;  /* 0x000000000000791b */ /* 0x003fe20003800000 */
.L_x_2118:
        /* <DEDUP_REMOVED lines=13> */
.L_x_2119:
[----:B------:R-:W-:Y:S02]  /*17be0*/  IMAD.MOV.U32 R13, RZ, RZ, R23 ;  /* 0x000000ffff0d7224 */ /* 0x000fe400078e0017 */
[----:B------:R-:W-:Y:S01]  /*17bf0*/  IMAD.MOV.U32 R12, RZ, RZ, 0x3 ;  /* 0x00000003ff0c7424 */ /* 0x000fe200078e00ff */
[----:B------:R-:W-:-:S13]  /*17c00*/  IADD3 R2, P0, R14, R0, RZ ;  /* 0x000000000e027210 */ /* 0x000fda0007f1e0ff */
[----:B------:R-:W-:Y:S05]  /*17c10*/  WARPSYNC.COLLECTIVE R15, `(.L_x_2120) ;  /* 0x000000000f087348 */ /* 0x000fea0003c00000 */
[----:B------:R0:W1:Y:S02]  /*17c20*/  SHFL.IDX P6, R14, R13, R12, R11 ;  /* 0x0000000c0d0e7389 */ /* 0x00006400000c000b */
[----:B01----:R-:W-:Y:S01]  /*17c30*/  ENDCOLLECTIVE ;  /* 0x000000000000791b */ /* 0x003fe20003800000 */
.L_x_2120:
        /* <DEDUP_REMOVED lines=13> */
.L_x_2121:
[----:B------:R-:W-:Y:S02]  /*17d10*/  IMAD.MOV.U32 R13, RZ, RZ, R23 ;  /* 0x000000ffff0d7224 */ /* 0x000fe400078e0017 */
[----:B------:R-:W-:Y:S01]  /*17d20*/  IMAD.MOV.U32 R12, RZ, RZ, 0x4 ;  /* 0x00000004ff0c7424 */ /* 0x000fe200078e00ff */
[----:B------:R-:W-:-:S13]  /*17d30*/  IADD3 R2, P0, R14, R0, RZ ;  /* 0x000000000e027210 */ /* 0x000fda0007f1e0ff */
[----:B------:R-:W-:Y:S05]  /*17d40*/  WARPSYNC.COLLECTIVE R15, `(.L_x_2122) ;  /* 0x000000000f087348 */ /* 0x000fea0003c00000 */
[----:B------:R0:W1:Y:S02]  /*17d50*/  SHFL.IDX P6, R14, R13, R12, R11 ;  /* 0x0000000c0d0e7389 */ /* 0x00006400000c000b */
[----:B01----:R-:W-:Y:S01]  /*17d60*/  ENDCOLLECTIVE ;  /* 0x000000000000791b */ /* 0x003fe20003800000 */
.L_x_2122:
        /* <DEDUP_REMOVED lines=13> */
.L_x_2123:
[----:B------:R-:W-:Y:S02]  /*17e40*/  IMAD.MOV.U32 R13, RZ, RZ, R23 ;  /* 0x000000ffff0d7224 */ /* 0x000fe400078e0017 */
[----:B------:R-:W-:Y:S01]  /*17e50*/  IMAD.MOV.U32 R12, RZ, RZ, 0x5 ;  /* 0x00000005ff0c7424 */ /* 0x000fe200078e00ff */
[----:B------:R-:W-:-:S13]  /*17e60*/  IADD3 R2, P0, R14, R0, RZ ;  /* 0x000000000e027210 */ /* 0x000fda0007f1e0ff */
[----:B------:R-:W-:Y:S05]  /*17e70*/  WARPSYNC.COLLECTIVE R15, `(.L_x_2124) ;  /* 0x000000000f087348 */ /* 0x000fea0003c00000 */
[----:B------:R0:W1:Y:S02]  /*17e80*/  SHFL.IDX P6, R14, R13, R12, R11 ;  /* 0x0000000c0d0e7389 */ /* 0x00006400000c000b */
[----:B01----:R-:W-:Y:S01]  /*17e90*/  ENDCOLLECTIVE ;  /* 0x000000000000791b */ /* 0x003fe20003800000 */
.L_x_2124:
        /* <DEDUP_REMOVED lines=13> */
.L_x_2125:
[----:B------:R-:W-:Y:S05]  /*17f70*/  BRA `(.L_x_2126) ;  /* 0xffffffcc00107947 */ /* 0x000fea000383ffff */
.L_x_2031:
[----:B------:R-:W-:Y:S01]  /*17f80*/  BSSY B0, `(.L_x_2127) ;  /* 0x0000008000007945 */ /* 0x000fe20003800000 */
[----:B------:R-:W-:Y:S02]  /*17f90*/  IMAD.MOV.U32 R13, RZ, RZ, R31 ;  /* 0x000000ffff0d7224 */ /* 0x000fe400078e001f */
[----:B------:R-:W-:Y:S02]  /*17fa0*/  IMAD.MOV.U32 R12, RZ, RZ, RZ ;  /* 0x000000ffff0c7224 */ /* 0x000fe400078e00ff */
[----:B------:R-:W-:Y:S02]  /*17fb0*/  IMAD.MOV.U32 R11, RZ, RZ, 0x1f ;  /* 0x0000001fff0b7424 */ /* 0x000fe400078e00ff */
[----:B------:R-:W-:-:S07]  /*17fc0*/  IMAD.MOV.U32 R15, RZ, RZ, -0x1 ;  /* 0xffffffffff0f7424 */ /* 0x000fce00078e00ff */
[----:B01---5:R-:W-:Y:S05]  /*17fd0*/  WARPSYNC.COLLECTIVE R15, `(.L_x_2128) ;  /* 0x000000000f087348 */ /* 0x023fea0003c00000 */
[----:B------:R2:W3:Y:S02]  /*17fe0*/  SHFL.IDX P6, R14, R13, R12, R11 ;  /* 0x0000000c0d0e7389 */ /* 0x0004e400000c000b */
[----:B0123-5:R-:W-:Y:S01]  /*17ff0*/  ENDCOLLECTIVE ;  /* 0x000000000000791b */ /* 0x02ffe20003800000 */
.L_x_2128:
[----:B------:R-:W-:Y:S05]  /*18000*/  BSYNC B0 ;  /* 0x0000000000007941 */ /* 0x000fea0003800000 */
.L_x_2127:
[----:B------:R-:W-:Y:S05]  /*18010*/  BRA `(.L_x_2129) ;  /* 0xffffffcc00e47947 */ /* 0x000fea000383ffff */
.L_x_2034:
[----:B---3--:R3:W4:Y:S02]  /*18020*/  SYNCS.PHASECHK.TRANS64.TRYWAIT P0, [R5+URZ+0x22820], R0 ;  /* 0x02282000050075a7 */ /* 0x008724000800017f */
[----:B----4-:R-:W-:Y:S05]  /*18030*/  @!P0 NANOSLEEP.SYNCS 0x989680 ;  /* 0x009896800000895d */ /* 0x010fea0003900000 */
[----:B------:R-:W4:Y:S02]  /*18040*/  @!P0 SYNCS.PHASECHK.TRANS64 P0, [R5+URZ+0x22820], R0 ;  /* 0x02282000050085a7 */ /* 0x000f24000800007f */
[----:B----4-:R-:W-:Y:S05]  /*18050*/  @!P0 BRA `(.L_x_2034) ;  /* 0xfffffffc00f08947 */ /* 0x010fea000383ffff */
[----:B------:R-:W-:Y:S05]  /*18060*/  BRA `(.L_x_2130) ;  /* 0xffffffd0002c7947 */ /* 0x000fea000383ffff */
.L_x_2035:
        /* <DEDUP_REMOVED lines=8> */
[----:B0123-5:R-:W-:Y:S05]  /*180f0*/  WARPSYNC.COLLECTIVE R15, `(.L_x_2132) ;  /* 0x000000000f087348 */ /* 0x02ffea0003c00000 */
[----:B------:R4:W0:Y:S02]  /*18100*/  SHFL.IDX P6, R14, R13, R12, R11 ;  /* 0x0000000c0d0e7389 */ /* 0x00082400000c000b */
[----:B012345:R-:W-:Y:S01]  /*18110*/  ENDCOLLECTIVE ;  /* 0x000000000000791b */ /* 0x03ffe20003800000 */
.L_x_2132:
[----:B------:R-:W-:Y:S05]  /*18120*/  BSYNC B0 ;  /* 0x0000000000007941 */ /* 0x000fea0003800000 */
.L_x_2131:
[----:B------:R-:W-:Y:S05]  /*18130*/  BRA `(.L_x_2133) ;  /* 0xffffffd000147947 */ /* 0x000fea000383ffff */
.L_x_2038:
[----:B------:R-:W-:Y:S01]  /*18140*/  BSSY B1, `(.L_x_2134) ;  /* 0x0000006000017945 */ /* 0x000fe20003800000 */
[----:B------:R-:W-:-:S07]  /*18150*/  IMAD.MOV.U32 R15, RZ, RZ, -0x1 ;  /* 0xffffffffff0f7424 */ /* 0x000fce00078e00ff */
[----:B0123-5:R-:W-:Y:S05]  /*18160*/  WARPSYNC.COLLECTIVE R15, `(.L_x_2135) ;  /* 0x000000000f0c7348 */ /* 0x02ffea0003c00000 */
[----:B------:R-:W-:Y:S02]  /*18170*/  ELECT P6, UR62, PT ;  /* 0x00000000003e782f */ /* 0x000fe400038c0000 */
[----:B------:R-:W-:Y:S01]  /*18180*/  MOV R14, UR62 ;  /* 0x0000003e000e7c02 */ /* 0x000fe20008000f00 */
[----:B0123-5:R-:W-:Y:S10]  /*18190*/  ENDCOLLECTIVE ;  /* 0x000000000000791b */ /* 0x02fff40003800000 */
.L_x_2135:
[----:B------:R-:W-:Y:S05]  /*181a0*/  BSYNC B1 ;  /* 0x0000000000017941 */ /* 0x000fea0003800000 */
.L_x_2134:
[----:B------:R-:W-:Y:S05]  /*181b0*/  BRA `(.L_x_2136) ;  /* 0xffffffd0000c7947 */ /* 0x000fea000383ffff */
.L_x_2040:
[----:B---3--:R3:W4:Y:S02]  /*181c0*/  SYNCS.PHASECHK.TRANS64.TRYWAIT P1, [R3+URZ+0x22840], R2 ;  /* 0x02284002030075a7 */ /* 0x008724000802017f */
[----:B----4-:R-:W-:Y:S05]  /*181d0*/  @!P1 NANOSLEEP.SYNCS 0x989680 ;  /* 0x009896800000995d */ /* 0x010fea0003900000 */
[----:B------:R-:W4:Y:S02]  /*181e0*/  @!P1 SYNCS.PHASECHK.TRANS64 P1, [R3+URZ+0x22840], R2 ;  /* 0x02284002030095a7 */ /* 0x000f24000802007f */
[----:B----4-:R-:W-:Y:S05]  /*181f0*/  @!P1 BRA `(.L_x_2040) ;  /* 0xfffffffc00f09947 */ /* 0x010fea000383ffff */
[----:B------:R-:W-:Y:S05]  /*18200*/  BRA `(.L_x_2137) ;  /* 0xffffffd0002c7947 */ /* 0x000fea000383ffff */
.L_x_2042:
[----:B----4-:R4:W0:Y:S02]  /*18210*/  SYNCS.PHASECHK.TRANS64.TRYWAIT P1, [R5+URZ+0x22840], R0 ;  /* 0x02284000050075a7 */ /* 0x010824000802017f */
[----:B0-----:R-:W-:Y:S05]  /*18220*/  @!P1 NANOSLEEP.SYNCS 0x989680 ;  /* 0x009896800000995d */ /* 0x001fea0003900000 */
[----:B------:R-:W0:Y:S02]  /*18230*/  @!P1 SYNCS.PHASECHK.TRANS64 P1, [R5+URZ+0x22840], R0 ;  /* 0x02284000050095a7 */ /* 0x000e24000802007f */
[----:B0-----:R-:W-:Y:S05]  /*18240*/  @!P1 BRA `(.L_x_2042) ;  /* 0xfffffffc00f09947 */ /* 0x001fea000383ffff */
[----:B------:R-:W-:Y:S05]  /*18250*/  BRA `(.L_x_2138) ;  /* 0xffffffd000387947 */ /* 0x000fea000383ffff */
.L_x_2044:
[----:B------:R0:W0:Y:S02]  /*18260*/  SYNCS.PHASECHK.TRANS64.TRYWAIT P1, [R3+URZ+0x22860], R2 ;  /* 0x02286002030075a7 */ /* 0x000024000802017f */
[----:B0-----:R-:W-:Y:S05]  /*18270*/  @!P1 NANOSLEEP.SYNCS 0x989680 ;  /* 0x009896800000995d */ /* 0x001fea0003900000 */
[----:B------:R-:W0:Y:S02]  /*18280*/  @!P1 SYNCS.PHASECHK.TRANS64 P1, [R3+URZ+0x22860], R2 ;  /* 0x02286002030095a7 */ /* 0x000e24000802007f */
[----:B0-----:R-:W-:Y:S05]  /*18290*/  @!P1 BRA `(.L_x_2044) ;  /* 0xfffffffc00f09947 */ /* 0x001fea000383ffff */
[----:B------:R-:W-:Y:S05]  /*182a0*/  BRA `(.L_x_2139) ;  /* 0xffffffd000347947 */ /* 0x000fea000383ffff */
.L_x_2140:
        /* <DEDUP_REMOVED lines=13> */
.L_x_6454:


//--------------------- .text._ZN7cutlass13device_kernelIN5flash11enable_sm90INS1_16FlashAttnFwdSm90INS1_25CollectiveMainloopFwdSm90ILi2EN4cute5tupleIJNS5_1CILi1EEES8_S8_EEENS6_IJNS7_ILi128EEENS7_ILi96EEENS7_ILi64EEEEEELi256ENS_10bfloat16_tEfNS_4arch4Sm90ELb0ELb1ELb1ELb0ELb1ELb0ELb1ELb1ELb0ELb1ELb0ELb0EEENS1_21CollectiveEpilogueFwdINS6_IJSA_NS7_ILi256EEESB_EEES9_SE_SG_Li256ELb0ELb1ELb0ELb0EEENS1_30DynamicPersistentTileSchedulerILi256ELi128ELb0ELb1ELb1EEEEEEEEEvNT_6ParamsE --------------------------
	.section	.text._ZN7cutlass13device_kernelIN5flash11enable_sm90INS1_16FlashAttnFwdSm90INS1_25CollectiveMainloopFwdSm90ILi2EN4cute5tupleIJNS5_1CILi1EEES8_S8_EEENS6_IJNS7_ILi128EEENS7_ILi96EEENS7_ILi64EEEEEELi256ENS_10bfloat16_tEfNS_4arch4Sm90ELb0ELb1ELb1ELb0ELb1ELb0ELb1ELb1ELb0ELb1ELb0ELb0EEENS1_21CollectiveEpilogueFwdINS6_IJSA_NS7_ILi256EEESB_EEES9_SE_SG_Li256ELb0ELb1ELb0ELb0EEENS1_30DynamicPersistentTileSchedulerILi256ELi128ELb0ELb1ELb1EEEEEEEEEvNT_6ParamsE,"ax",@progbits
	.align	128
.text._ZN7cutlass13device_kernelIN5flash11enable_sm90INS1_16FlashAttnFwdSm90INS1_25CollectiveMainloopFwdSm90ILi2EN4cute5tupleIJNS5_1CILi1EEES8_S8_EEENS6_IJNS7_ILi128EEENS7_ILi96EEENS7_ILi64EEEEEELi256ENS_10bfloat16_tEfNS_4arch4Sm90ELb0ELb1ELb1ELb0ELb1ELb0ELb1ELb1ELb0ELb1ELb0ELb0EEENS1_21CollectiveEpilogueFwdINS6_IJSA_NS7_ILi256EEESB_EEES9_SE_SG_Li256ELb0ELb1ELb0ELb0EEENS1_30DynamicPersistentTileSchedulerILi256ELi128ELb0ELb1ELb1EEEEEEEEEvNT_6ParamsE:
        .type           _ZN7cutlass13device_kernelIN5flash11enable_sm90INS1_16FlashAttnFwdSm90INS1_25CollectiveMainloopFwdSm90ILi2EN4cute5tupleIJNS5_1CILi1EEES8_S8_EEENS6_IJNS7_ILi128EEENS7_ILi96EEENS7_ILi64EEEEEELi256ENS_10bfloat16_tEfNS_4arch4Sm90ELb0ELb1ELb1ELb0ELb1ELb0ELb1ELb1ELb0ELb1ELb0ELb0EEENS1_21CollectiveEpilogueFwdINS6_IJSA_NS7_ILi256EEESB_EEES9_SE_SG_Li256ELb0ELb1ELb0ELb0EEENS1_30DynamicPersistentTileSchedulerILi256ELi128ELb0ELb1ELb1EEEEEEEEEvNT_6ParamsE,@function
        .size           _ZN7cutlass13device_kernelIN5flash11enable_sm90INS1_16FlashAttnFwdSm90INS1_25CollectiveMainloopFwdSm90ILi2EN4cute5tupleIJNS5_1CILi1EEES8_S8_EEENS6_IJNS7_ILi128EEENS7_ILi96EEENS7_ILi64EEEEEELi256ENS_10bfloat16_tEfNS_4arch4Sm90ELb0ELb1ELb1ELb0ELb1ELb0ELb1ELb1ELb0ELb1ELb0ELb0EEENS1_21CollectiveEpilogueFwdINS6_IJSA_NS7_ILi256EEESB_EEES9_SE_SG_Li256ELb0ELb1ELb0ELb0EEENS1_30DynamicPersistentTileSchedulerILi256ELi128ELb0ELb1ELb1EEEEEEEEEvNT_6ParamsE,(.L_x_6455 - _ZN7cutlass13device_kernelIN5flash11enable_sm90INS1_16FlashAttnFwdSm90INS1_25CollectiveMainloopFwdSm90ILi2EN4cute5tupleIJNS5_1CILi1EEES8_S8_EEENS6_IJNS7_ILi128EEENS7_ILi96EEENS7_ILi64EEEEEELi256ENS_10bfloat16_tEfNS_4arch4Sm90ELb0ELb1ELb1ELb0ELb1ELb0ELb1ELb1ELb0ELb1ELb0ELb0EEENS1_21CollectiveEpilogueFwdINS6_IJSA_NS7_ILi256EEESB_EEES9_SE_SG_Li256ELb0ELb1ELb0ELb0EEENS1_30DynamicPersistentTileSchedulerILi256ELi128ELb0ELb1ELb1EEEEEEEEEvNT_6ParamsE)
        .other          _ZN7cutlass13device_kernelIN5flash11enable_sm90INS1_16FlashAttnFwdSm90INS1_25CollectiveMainloopFwdSm90ILi2EN4cute5tupleIJNS5_1CILi1EEES8_S8_EEENS6_IJNS7_ILi128EEENS7_ILi96EEENS7_ILi64EEEEEELi256ENS_10bfloat16_tEfNS_4arch4Sm90ELb0ELb1ELb1ELb0ELb1ELb0ELb1ELb1ELb0ELb1ELb0ELb0EEENS1_21CollectiveEpilogueFwdINS6_IJSA_NS7_ILi256EEESB_EEES9_SE_SG_Li256ELb0ELb1ELb0ELb0EEENS1_30DynamicPersistentTileSchedulerILi256ELi128ELb0ELb1ELb1EEEEEEEEEvNT_6ParamsE,@"STO_CUDA_ENTRY STV_DEFAULT"
_ZN7cutlass13device_kernelIN5flash11enable_sm90INS1_16FlashAttnFwdSm90INS1_25CollectiveMainloopFwdSm90ILi2EN4cute5tupleIJNS5_1CILi1EEES8_S8_EEENS6_IJNS7_ILi128EEENS7_ILi96EEENS7_ILi64EEEEEELi256ENS_10bfloat16_tEfNS_4arch4Sm90ELb0ELb1ELb1ELb0ELb1ELb0ELb1ELb1ELb0ELb1ELb0ELb0EEENS1_21CollectiveEpilogueFwdINS6_IJSA_NS7_ILi256EEESB_EEES9_SE_SG_Li256ELb0ELb1ELb0ELb0EEENS1_30DynamicPersistentTileSchedulerILi256ELi128ELb0ELb1ELb1EEEEEEEEEvNT_6ParamsE:
        /* <DEDUP_REMOVED lines=9> */
[----:B------:R1:W2:Y:S01]  /*0090*/  SHFL.IDX PT, R3, R12, RZ, 0x1f ;  /* 0x00001fff0c037589 */ /* 0x0002a200000e0000 */
        /* <DEDUP_REMOVED lines=15> */
[----:B------:R1:W0:Y:S01]  /*0190*/  @!UP0 SYNCS.EXCH.64 URZ, [UR8+0x32400], UR4 ;  /* 0x03240004083f85b2 */ /* 0x0002220008000100 */
[----:B------:R1:W3:Y:S05]  /*01a0*/  @!UP1 SYNCS.EXCH.64 URZ, [UR8+0x32410], UR4 ;  /* 0x03241004083f95b2 */ /* 0x0002ea0008000100 */
[----:B------:R1:W4:Y:S02]  /*01b0*/  @!UP2 SYNCS.EXCH.64 URZ, [UR8+0x32420], UR6 ;  /* 0x03242006083fa5b2 */ /* 0x0003240008000100 */
[----:B-12---:R-:W-:Y:S05]  /*01c0*/  @P1 BRA `(.L_x_2141) ;  /* 0x0000000000481947 */ /* 0x006fea0003800000 */
[----:B------:R-:W1:Y:S01]  /*01d0*/  S2UR UR5, SR_CgaCtaId ;  /* 0x00000000000579c3 */ /* 0x000e620000008800 */
[----:B------:R-:W-:Y:S01]  /*01e0*/  UMOV UR4, 0x400 ;  /* 0x0000040000047882 */ /* 0x000fe20000000000 */
[----:B------:R-:W-:Y:S01]  /*01f0*/  UMOV UR6, 0x80 ;  /* 0x0000008000067882 */ /* 0x000fe20000000000 */
[----:B------:R-:W-:Y:S01]  /*0200*/  UMOV UR7, 0x100 ;  /* 0x0000010000077882 */ /* 0x000fe20000000000 */
[----:B------:R-:W-:Y:S01]  /*0210*/  ELECT P0, URZ, PT ;  /* 0x00000000003f782f */ /* 0x000fe20003800000 */
[----:B-1----:R-:W-:Y:S02]  /*0220*/  ULEA UR8, UR5, UR4, 0x18 ;  /* 0x0000000405087291 */ /* 0x002fe4000f8ec03f */
[----:B------:R-:W-:-:S04]  /*0230*/  UIADD3 UR4, -UR6, 0x100000, URZ ;  /* 0x0010000006047890 */ /* 0x000fc8000fffe13f */
[----:B------:R-:W-:Y:S02]  /*0240*/  USHF.L.U32 UR5, UR4, 0xb, URZ ;  /* 0x0000000b04057899 */ /* 0x000fe4000800063f */
[----:B------:R-:W-:Y:S02]  /*0250*/  USHF.L.U32 UR4, UR4, 0x1, URZ ;  /* 0x0000000104047899 */ /* 0x000fe4000800063f */
[----:B------:R-:W-:-:S04]  /*0260*/  UIADD3 UR6, -UR7, 0x100000, URZ ;  /* 0x0010000007067890 */ /* 0x000fc8000fffe13f */
[----:B------:R-:W-:Y:S02]  /*0270*/  USHF.L.U32 UR7, UR6, 0xb, URZ ;  /* 0x0000000b06077899 */ /* 0x000fe4000800063f */
[----:B------:R-:W-:Y:S01]  /*0280*/  USHF.L.U32 UR6, UR6, 0x1, URZ ;  /* 0x0000000106067899 */ /* 0x000fe2000800063f */
[----:B------:R-:W1:Y:S03]  /*0290*/  FENCE.VIEW.ASYNC.S ;  /* 0x00000000000073c6 */ /* 0x000e660000000000 */
[----:B-1----:R1:W2:Y:S08]  /*02a0*/  SYNCS.EXCH.64 URZ, [UR8+0x32430], UR4 ;  /* 0x03243004083f75b2 */ /* 0x0022b00008000100 */
[----:B------:R1:W0:Y:S01]  /*02b0*/  SYNCS.EXCH.64 URZ, [UR8+0x32440], UR6 ;  /* 0x03244006083f75b2 */ /* 0x0002220008000100 */
[----:B------:R1:W0:Y:S01]  /*02c0*/  SYNCS.EXCH.64 URZ, [UR8+0x32438], UR4 ;  /* 0x03243804083f75b2 */ /* 0x0002220008000100 */
[----:B------:R1:W0:Y:S01]  /*02d0*/  SYNCS.EXCH.64 URZ, [UR8+0x32448], UR6 ;  /* 0x03244806083f75b2 */ /* 0x0002220008000100 */
[----:B------:R-:W-:Y:S01]  /*02e0*/  NOP ;  /* 0x0000000000007918 */ /* 0x000fe20000000000 */
.L_x_2141:
[----:B------:R-:W5:Y:S01]  /*02f0*/  SHFL.IDX PT, R2, R0, RZ, 0x1f ;  /* 0x00001fff00027589 */ /* 0x000f6200000e0000 */
[----:B------:R-:W-:Y:S01]  /*0300*/  NOP ;  /* 0x0000000000007918 */ /* 0x000fe20000000000 */
[----:B-----5:R-:W-:-:S13]  /*0310*/  ISETP.NE.AND P0, PT, R2, RZ, PT ;  /* 0x000000ff0200720c */ /* 0x020fda0003f05270 */
[----:B------:R-:W-:Y:S05]  /*0320*/  @P0 BRA `(.L_x_2142) ;  /* 0x0000000000480947 */ /* 0x000fea0003800000 */
[----:B-1----:R-:W1:Y:S01]  /*0330*/  S2UR UR5, SR_CgaCtaId ;  /* 0x00000000000579c3 */ /* 0x002e620000008800 */
        /* <DEDUP_REMOVED lines=12> */
[----:B-1----:R1:W0:Y:S08]  /*0400*/  SYNCS.EXCH.64 URZ, [UR8+0x32450], UR4 ;  /* 0x03245004083f75b2 */ /* 0x0022300008000100 */
[----:B------:R1:W0:Y:S01]  /*0410*/  SYNCS.EXCH.64 URZ, [UR8+0x32460], UR6 ;  /* 0x03246006083f75b2 */ /* 0x0002220008000100 */
[----:B------:R1:W0:Y:S01]  /*0420*/  SYNCS.EXCH.64 URZ, [UR8+0x32458], UR4 ;  /* 0x03245804083f75b2 */ /* 0x0002220008000100 */
[----:B------:R1:W0:Y:S01]  /*0430*/  SYNCS.EXCH.64 URZ, [UR8+0x32468], UR6 ;  /* 0x03246806083f75b2 */ /* 0x0002220008000100 */
[----:B------:R-:W-:Y:S01]  /*0440*/  NOP ;  /* 0x0000000000007918 */ /* 0x000fe20000000000 */
.L_x_2142:
[----:B------:R-:W5:Y:S01]  /*0450*/  SHFL.IDX PT, R2, R0, RZ, 0x1f ;  /* 0x00001fff00027589 */ /* 0x000f6200000e0000 */
[----:B------:R-:W-:Y:S01]  /*0460*/  NOP ;  /* 0x0000000000007918 */ /* 0x000fe20000000000 */
[----:B-----5:R-:W-:-:S13]  /*0470*/  ISETP.NE.AND P0, PT, R2, RZ, PT ;  /* 0x000000ff0200720c */ /* 0x020fda0003f05270 */
[----:B------:R-:W-:Y:S05]  /*0480*/  @P0 BRA `(.L_x_2143) ;  /* 0x0000000000380947 */ /* 0x000fea0003800000 */
[----:B-1----:R-:W1:Y:S01]  /*0490*/  S2UR UR5, SR_CgaCtaId ;  /* 0x00000000000579c3 */ /* 0x002e620000008800 */
[----:B------:R-:W-:Y:S01]  /*04a0*/  UMOV UR4, 0x400 ;  /* 0x0000040000047882 */ /* 0x000fe20000000000 */
[----:B------:R-:W-:Y:S01]  /*04b0*/  UMOV UR7, 0x80 ;  /* 0x0000008000077882 */ /* 0x000fe20000000000 */
[----:B------:R-:W-:Y:S01]  /*04c0*/  ELECT P0, URZ, PT ;  /* 0x00000000003f782f */ /* 0x000fe20003800000 */
[----:B-1----:R-:W-:Y:S02]  /*04d0*/  ULEA UR6, UR5, UR4, 0x18 ;  /* 0x0000000405067291 */ /* 0x002fe4000f8ec03f */
[----:B------:R-:W-:-:S04]  /*04e0*/  UIADD3 UR4, -UR7, 0x100000, URZ ;  /* 0x0010000007047890 */ /* 0x000fc8000fffe13f */
[----:B------:R-:W-:Y:S02]  /*04f0*/  USHF.L.U32 UR5, UR4, 0xb, URZ ;  /* 0x0000000b04057899 */ /* 0x000fe4000800063f */
[----:B------:R-:W-:Y:S01]  /*0500*/  USHF.L.U32 UR4, UR4, 0x1, URZ ;  /* 0x0000000104047899 */ /* 0x000fe2000800063f */
[----:B------:R-:W1:Y:S11]  /*0510*/  FENCE.VIEW.ASYNC.S ;  /* 0x00000000000073c6 */ /* 0x000e760000000000 */
[----:B-1----:R1:W0:Y:S01]  /*0520*/  SYNCS.EXCH.64 URZ, [UR6+0x32470], UR4 ;  /* 0x03247004063f75b2 */ /* 0x0022220008000100 */
[----:B------:R1:W0:Y:S01]  /*0530*/  SYNCS.EXCH.64 URZ, [UR6+0x32480], UR4 ;  /* 0x03248004063f75b2 */ /* 0x0002220008000100 */
[----:B------:R1:W0:Y:S01]  /*0540*/  SYNCS.EXCH.64 URZ, [UR6+0x32478], UR4 ;  /* 0x03247804063f75b2 */ /* 0x0002220008000100 */
[----:B------:R1:W0:Y:S01]  /*0550*/  SYNCS.EXCH.64 URZ, [UR6+0x32488], UR4 ;  /* 0x03248804063f75b2 */ /* 0x0002220008000100 */
[----:B------:R-:W-:Y:S01]  /*0560*/  NOP ;  /* 0x0000000000007918 */ /* 0x000fe20000000000 */
.L_x_2143:
        /* <DEDUP_REMOVED lines=22> */
.L_x_2144:
[----:B------:R-:W5:Y:S01]  /*06d0*/  SHFL.IDX PT, R2, R0, RZ, 0x1f ;  /* 0x00001fff00027589 */ /* 0x000f6200000e0000 */
[----:B------:R-:W-:Y:S01]  /*06e0*/  R2UR UR9, R3 ;  /* 0x00000000030972ca */ /* 0x000fe200000e0000 */
        /* <DEDUP_REMOVED lines=21> */
.L_x_2145:
[----:B-1----:R-:W-:Y:S01]  /*0840*/  ULDC UR4, c[0x0][0x20] ;  /* 0x0000080000047ab9 */ /* 0x002fe20000000800 */
[----:B------:R-:W-:Y:S01]  /*0850*/  UISETP.NE.AND UP0, UPT, UR9, URZ, UPT ;  /* 0x0000003f0900728c */ /* 0x000fe2000bf05270 */
[----:B------:R-:W-:Y:S01]  /*0860*/  IADD3 R16, P0, R1, UR4, RZ ;  /* 0x0000000401107c10 */ /* 0x000fe2000ff1e0ff */
[----:B------:R-:W-:Y:S01]  /*0870*/  UMOV UR4, 0x1 ;  /* 0x0000000100047882 */ /* 0x000fe20000000000 */
[----:B------:R-:W-:Y:S01]  /*0880*/  ULDC UR5, c[0x0][0x24] ;  /* 0x0000090000057ab9 */ /* 0x000fe20000000800 */
[----:B------:R-:W-:Y:S01]  /*0890*/  USEL UR4, UR4, 0x2, !UP0 ;  /* 0x0000000204047887 */ /* 0x000fe2000c000000 */
[----:B------:R-:W-:Y:S01]  /*08a0*/  IADD3 R2, P1, R16, 0x50, RZ ;  /* 0x0000005010027810 */ /* 0x000fe20007f3e0ff */
[----:B------:R-:W-:Y:S01]  /*08b0*/  IMAD.X R17, RZ, RZ, UR5, P0 ;  /* 0x00000005ff117e24 */ /* 0x000fe200080e06ff */
[----:B------:R-:W-:Y:S01]  /*08c0*/  PLOP3.LUT P2, PT, PT, PT, UP0, 0x80, 0x0 ;  /* 0x000000000000781c */ /* 0x000fe20003f4f008 */
[----:B------:R-:W-:Y:S01]  /*08d0*/  NOP ;  /* 0x0000000000007918 */ /* 0x000fe20000000000 */
[----:B------:R-:W-:Y:S01]  /*08e0*/  ULDC.64 UR36, c[0x0][0x208] ;  /* 0x0000820000247ab9 */ /* 0x000fe20000000a00 */
[----:B------:R1:W-:Y:S01]  /*08f0*/  STL [R1+0x454], R2 ;  /* 0x0004540201007387 */ /* 0x0003e20000100800 */
[----:B------:R-:W-:-:S05]  /*0900*/  IMAD.X R3, RZ, RZ, R17, P1 ;  /* 0x000000ffff037224 */ /* 0x000fca00008e0611 */
[----:B------:R0:W-:Y:S01]  /*0910*/  STL [R1+0x450], R3 ;  /* 0x0004500301007387 */ /* 0x0001e20000100800 */
[----:B-1----:R-:W-:-:S05]  /*0920*/  IMAD.U32 R2, RZ, RZ, UR4 ;  /* 0x00000004ff027e24 */ /* 0x002fca000f8e00ff */
[----:B------:R1:W-:Y:S01]  /*0930*/  STL [R1+0x45c], R2 ;  /* 0x00045c0201007387 */ /* 0x0003e20000100800 */
[----:B0-234-:R-:W-:Y:S06]  /*0940*/  BAR.SYNC.DEFER_BLOCKING 0x0 ;  /* 0x0000000000007b1d */ /* 0x01dfec0000010000 */
[----:B------:R-:W-:Y:S05]  /*0950*/  @!P2 BRA `(.L_x_2146) ;  /* 0x00000220000ca947 */ /* 0x000fea0003800000 */
.L_x_2147:
[----:B------:R-:W-:-:S08]  /*0960*/  NOP ;  /* 0x0000000000007918 */ /* 0x000fd00000000000 */
[----:B------:R-:W0:Y:S02]  /*0970*/  USETMAXREG.TRY_ALLOC.CTAPOOL UP0, 0xe8 ;  /* 0x000000e8000079c8 */ /* 0x000e240008000600 */
[----:B0-----:R-:W-:-:S13]  /*0980*/  PLOP3.LUT P0, PT, PT, PT, UP0, 0x80, 0x0 ;  /* 0x000000000000781c */ /* 0x001fda0003f0f008 */
[----:B------:R-:W-:Y:S05]  /*0990*/  @!P0 BRA `(.L_x_2147) ;  /* 0xfffffffc00f08947 */ /* 0x000fea000383ffff */
[----:B------:R-:W0:Y:S08]  /*09a0*/  S2UR UR5, SR_CTAID.X ;  /* 0x00000000000579c3 */ /* 0x000e300000002500 */
[----:B------:R-:W-:Y:S08]  /*09b0*/  BAR.ARV 0x4, 0x180 ;  /* 0x0106000000007b1d */ /* 0x000ff00000002000 */
[----:B------:R-:W-:Y:S08]  /*09c0*/  BAR.ARV 0x8, 0x180 ;  /* 0x0206000000007b1d */ /* 0x000ff00000002000 */
[----:B------:R-:W0:Y:S01]  /*09d0*/  LDC R0, c[0x0][0xd38] ;  /* 0x00034e00ff007b82 */ /* 0x000e220000000800 */
[----:B------:R-:W-:Y:S01]  /*09e0*/  ISETP.NE.AND P0, PT, R12, 0x1, PT ;  /* 0x000000010c00780c */ /* 0x000fe20003f05270 */
[----:B------:R2:W-:-:S12]  /*09f0*/  STL.64 [R1+0x1f8], RZ ;  /* 0x0001f8ff01007387 */ /* 0x0005d80000100a00 */
[----:B------:R-:W-:Y:S06]  /*0a00*/  @!P0 BAR.ARV 0x9, 0x100 ;  /* 0x0244000000008b1d */ /* 0x000fec0000002000 */
[C---:B------:R-:W-:Y:S02]  /*0a10*/  IADD3 R208, P1, R16.reuse, 0x1f8, RZ ;  /* 0x000001f810d07810 */ /* 0x040fe40007f3e0ff */
[----:B------:R-:W-:Y:S01]  /*0a20*/  IADD3 R216, P2, R16, 0x204, RZ ;  /* 0x0000020410d87810 */ /* 0x000fe20007f5e0ff */
[----:B------:R2:W-:Y:S01]  /*0a30*/  STL [R1+0x200], RZ ;  /* 0x000200ff01007387 */ /* 0x0005e20000100800 */
[----:B0-----:R-:W-:Y:S01]  /*0a40*/  ISETP.LE.AND P0, PT, R0, UR5, PT ;  /* 0x0000000500007c0c */ /* 0x001fe2000bf03270 */
[----:B------:R-:W-:-:S02]  /*0a50*/  IMAD.X R209, RZ, RZ, R17, P1 ;  /* 0x000000ffffd17224 */ /* 0x000fc400008e0611 */
[----:B------:R2:W-:Y:S01]  /*0a60*/  STL [R1+0x204], RZ ;  /* 0x000204ff01007387 */ /* 0x0005e20000100800 */
[----:B------:R-:W-:-:S09]  /*0a70*/  IMAD.X R211, RZ, RZ, R17, P2 ;  /* 0x000000ffffd37224 */ /* 0x000fd200010e0611 */
[----:B--2---:R-:W-:Y:S05]  /*0a80*/  @P0 EXIT ;  /* 0x000000000000094d */ /* 0x004fea0003800000 */
[----:B-1----:R-:W0:Y:S01]  /*0a90*/  S2R R2, SR_TID.X ;  /* 0x0000000000027919 */ /* 0x002e220000002100 */
[----:B------:R-:W1:Y:S01]  /*0aa0*/  S2UR UR9, SR_CgaCtaId ;  /* 0x00000000000979c3 */ /* 0x000e620000008800 */
[----:B------:R-:W-:Y:S01]  /*0ab0*/  UMOV UR42, 0x400 ;  /* 0x00000400002a7882 */ /* 0x000fe20000000000 */
[----:B------:R-:W-:Y:S01]  /*0ac0*/  IMAD.MOV.U32 R179, RZ, RZ, 0x2 ;  /* 0x00000002ffb37424 */ /* 0x000fe200078e00ff */
[C---:B------:R-:W-:Y:S01]  /*0ad0*/  IADD3 R205, -R12.reuse, 0xb, RZ ;  /* 0x0000000b0ccd7810 */ /* 0x040fe20007ffe1ff */
[----:B------:R-:W-:-:S04]  /*0ae0*/  VIADD R206, R12, 0x8 ;  /* 0x000000080cce7836 */ /* 0x000fc80000000000 */
[----:B------:R-:W2:Y:S01]  /*0af0*/  S2UR UR4, SR_SWINHI ;  /* 0x00000000000479c3 */ /* 0x000ea20000002f00 */
[----:B-1----:R-:W-:Y:S01]  /*0b00*/  ULEA UR42, UR9, UR42, 0x18 ;  /* 0x0000002a092a7291 */ /* 0x002fe2000f8ec03f */
[----:B0-----:R-:W-:-:S06]  /*0b10*/  VIADD R204, R2, 0xffffff80 ;  /* 0xffffff8002cc7836 */ /* 0x001fcc0000000000 */
[----:B------:R-:W-:Y:S01]  /*0b20*/  UMOV UR58, UR42 ;  /* 0x0000002a003a7c82 */ /* 0x000fe20008000000 */
[----:B--2---:R-:W-:Y:S01]  /*0b30*/  UMOV UR59, UR4 ;  /* 0x00000004003b7c82 */ /* 0x004fe20008000000 */
[----:B------:R-:W-:Y:S01]  /*0b40*/  UMOV UR4, UR5 ;  /* 0x0000000500047c82 */ /* 0x000fe20008000000 */
[----:B------:R-:W-:-:S04]  /*0b50*/  SHF.R.S32.HI R11, RZ, 0x1f, R204 ;  /* 0x0000001fff0b7819 */ /* 0x000fc800000114cc */
[CC--:B------:R-:W-:Y:S02]  /*0b60*/  LEA.HI R0, R11.reuse, R204.reuse, RZ, 0x5 ;  /* 0x000000cc0b007211 */ /* 0x0c0fe400078f28ff */
[CC--:B------:R-:W-:Y:S02]  /*0b70*/  LEA.HI R2, R11.reuse, R204.reuse, RZ, 0x4 ;  /* 0x000000cc0b027211 */ /* 0x0c0fe400078f20ff */
[CC--:B------:R-:W-:Y:S01]  /*0b80*/  LEA.HI R6, R11.reuse, R204.reuse, RZ, 0x2 ;  /* 0x000000cc0b067211 */ /* 0x0c0fe200078f10ff */
[----:B------:R-:W-:Y:S01]  /*0b90*/  IMAD.SHL.U32 R4, R0, 0x20, RZ ;  /* 0x0000002000047824 */ /* 0x000fe200078e00ff */
[----:B------:R-:W-:Y:S02]  /*0ba0*/  SHF.R.S32.HI R5, RZ, 0x4, R2 ;  /* 0x00000004ff057819 */ /* 0x000fe40000011402 */
[----:B------:R-:W-:Y:S02]  /*0bb0*/  LOP3.LUT R3, R2, 0x3fffff0, RZ, 0xc0, !PT ;  /* 0x03fffff002037812 */ /* 0x000fe400078ec0ff */
[----:B------:R-:W-:-:S02]  /*0bc0*/  LEA.HI R0, R11, R204, RZ, 0x7 ;  /* 0x000000cc0b007211 */ /* 0x000fc400078f38ff */
[----:B------:R-:W-:Y:S02]  /*0bd0*/  LOP3.LUT R7, R4, 0xfffffc00, RZ, 0xc0, !PT ;  /* 0xfffffc0004077812 */ /* 0x000fe400078ec0ff */
[----:B------:R-:W-:Y:S01]  /*0be0*/  LEA.HI R4, R2, R5, RZ, 0x1 ;  /* 0x0000000502047211 */ /* 0x000fe200078f08ff */
[----:B------:R-:W-:Y:S01]  /*0bf0*/  IMAD.IADD R2, R204, 0x1, -R3 ;  /* 0x00000001cc027824 */ /* 0x000fe200078e0a03 */
[----:B------:R-:W-:Y:S02]  /*0c00*/  LOP3.LUT R3, R0, 0xffffff80, RZ, 0xc0, !PT ;  /* 0xffffff8000037812 */ /* 0x000fe400078ec0ff */
[----:B------:R-:W-:Y:S01]  /*0c10*/  LOP3.LUT R4, R4, 0x1ffffffe, RZ, 0xc0, !PT ;  /* 0x1ffffffe04047812 */ /* 0x000fe200078ec0ff */
[----:B------:R-:W-:Y:S01]  /*0c20*/  IMAD R7, R2, 0x40, R7 ;  /* 0x0000004002077824 */ /* 0x000fe200078e0207 */
[----:B------:R-:W-:Y:S01]  /*0c30*/  LEA.HI R201, R11, R204, RZ, 0x3 ;  /* 0x000000cc0bc97211 */ /* 0x000fe200078f18ff */
[----:B------:R-:W-:Y:S01]  /*0c40*/  IMAD.IADD R210, R204, 0x1, -R3 ;  /* 0x00000001ccd27824 */ /* 0x000fe200078e0a03 */
[----:B------:R-:W-:Y:S01]  /*0c50*/  SHF.R.S32.HI R219, RZ, 0x7, R0 ;  /* 0x00000007ffdb7819 */ /* 0x000fe20000011400 */
[----:B------:R-:W-:Y:S01]  /*0c60*/  IMAD.IADD R4, R5, 0x1, -R4 ;  /* 0x0000000105047824 */ /* 0x000fe200078e0a04 */
[----:B------:R-:W-:-:S02]  /*0c70*/  LOP3.LUT R207, R201, 0xfffffff8, RZ, 0xc0, !PT ;  /* 0xfffffff8c9cf7812 */ /* 0x000fc400078ec0ff */
[----:B------:R-:W-:Y:S01]  /*0c80*/  SHF.R.S32.HI R3, RZ, 0x1f, R210 ;  /* 0x0000001fff037819 */ /* 0x000fe200000114d2 */
[----:B------:R-:W-:Y:S01]  /*0c90*/  IMAD R4, R4, 0x8, R7 ;  /* 0x0000000804047824 */ /* 0x000fe200078e0207 */
[----:B------:R-:W-:Y:S01]  /*0ca0*/  LOP3.LUT R7, R6, 0xfffffffc, RZ, 0xc0, !PT ;  /* 0xfffffffc06077812 */ /* 0x000fe200078ec0ff */
[----:B------:R-:W-:Y:S01]  /*0cb0*/  IMAD.IADD R207, R204, 0x1, -R207 ;  /* 0x00000001cccf7824 */ /* 0x000fe200078e0acf */
[CC--:B------:R-:W-:Y:S01]  /*0cc0*/  LEA.HI R13, R3.reuse, R210.reuse, RZ, 0x2 ;  /* 0x000000d2030d7211 */ /* 0x0c0fe200078f10ff */
[----:B------:R-:W-:Y:S01]  /*0cd0*/  IMAD.WIDE R178, R4, R179, UR58 ;  /* 0x0000003a04b27e25 */ /* 0x000fe2000f8e02b3 */
[----:B------:R-:W-:Y:S02]  /*0ce0*/  LEA.HI R3, R3, R210, RZ, 0x5 ;  /* 0x000000d203037211 */ /* 0x000fe400078f28ff */
[----:B------:R-:W-:Y:S01]  /*0cf0*/  SHF.R.S32.HI R2, RZ, 0x2, R13 ;  /* 0x00000002ff027819 */ /* 0x000fe2000001140d */
[----:B------:R-:W-:Y:S01]  /*0d00*/  IMAD.IADD R7, R204, 0x1, -R7 ;  /* 0x00000001cc077824 */ /* 0x000fe200078e0a07 */
[----:B------:R-:W-:Y:S01]  /*0d10*/  SHF.R.S32.HI R5, RZ, 0x1f, R13 ;  /* 0x0000001fff057819 */ /* 0x000fe2000001140d */
[----:B------:R-:W-:Y:S01]  /*0d20*/  IMAD.SHL.U32 R190, R207, 0x8, RZ ;  /* 0x00000008cfbe7824 */ /* 0x000fe200078e00ff */
[----:B------:R-:W-:-:S02]  /*0d30*/  IADD3 R8, P0, R178, 0x20, RZ ;  /* 0x00000020b2087810 */ /* 0x000fc40007f1e0ff */
[----:B------:R-:W-:Y:S01]  /*0d40*/  LEA.HI R5, R5, R2, RZ, 0x3 ;  /* 0x0000000205057211 */ /* 0x000fe200078f18ff */
[C---:B------:R-:W-:Y:S01]  /*0d50*/  VIADD R192, R190.reuse, 0x40 ;  /* 0x00000040bec07836 */ /* 0x040fe20000000000 */
[----:B------:R-:W-:Y:S01]  /*0d60*/  LEA.HI R4, R7, R7, RZ, 0x1 ;  /* 0x0000000707047211 */ /* 0x000fe200078f08ff */
[C---:B------:R-:W-:Y:S01]  /*0d70*/  VIADD R191, R190.reuse, 0x80 ;  /* 0x00000080bebf7836 */ /* 0x040fe20000000000 */
[----:B------:R-:W-:Y:S01]  /*0d80*/  LOP3.LUT R5, R5, 0xfffffff8, RZ, 0xc0, !PT ;  /* 0xfffffff805057812 */ /* 0x000fe200078ec0ff */
[----:B------:R-:W-:Y:S01]  /*0d90*/  VIADD R193, R190, 0xc0 ;  /* 0x000000c0bec17836 */ /* 0x000fe20000000000 */
[----:B------:R-:W-:Y:S02]  /*0da0*/  LOP3.LUT R6, R8, 0x380, RZ, 0xc0, !PT ;  /* 0x0000038008067812 */ /* 0x000fe400078ec0ff */
[----:B------:R-:W-:Y:S01]  /*0db0*/  SHF.R.S32.HI R3, RZ, 0x5, R3 ;  /* 0x00000005ff037819 */ /* 0x000fe20000011403 */
[----:B------:R-:W-:Y:S01]  /*0dc0*/  IMAD.IADD R2, R2, 0x1, -R5 ;  /* 0x0000000102027824 */ /* 0x000fe200078e0a05 */
[----:B------:R-:W-:-:S02]  /*0dd0*/  LOP3.LUT R4, R4, 0x1ffffffe, RZ, 0xc0, !PT ;  /* 0x1ffffffe04047812 */ /* 0x000fc400078ec0ff */
[----:B------:R-:W-:Y:S01]  /*0de0*/  SHF.R.U64 R5, R6, 0x3, RZ ;  /* 0x0000000306057819 */ /* 0x000fe200000012ff */
[----:B------:R-:W-:Y:S01]  /*0df0*/  IMAD R15, R3, 0x10, R2 ;  /* 0x00000010030f7824 */ /* 0x000fe200078e0202 */
[C---:B------:R-:W-:Y:S01]  /*0e00*/  IADD3 R9, P3, R178.reuse, 0x4000, RZ ;  /* 0x00004000b2097810 */ /* 0x040fe20007f7e0ff */
[----:B------:R-:W-:Y:S01]  /*0e10*/  IMAD.IADD R19, R7, 0x1, -R4 ;  /* 0x0000000107137824 */ /* 0x000fe200078e0a04 */
[----:B------:R-:W-:Y:S01]  /*0e20*/  LOP3.LUT R2, R5, R8, RZ, 0x3c, !PT ;  /* 0x0000000805027212 */ /* 0x000fe200078e3cff */
[--C-:B------:R-:W-:Y:S01]  /*0e30*/  IMAD.X R3, RZ, RZ, R179.reuse, P0 ;  /* 0x000000ffff037224 */ /* 0x100fe200000e06b3 */
[C---:B------:R-:W-:Y:S02]  /*0e40*/  IADD3 R5, P4, R178.reuse, 0x4020, RZ ;  /* 0x00004020b2057810 */ /* 0x040fe40007f9e0ff */
[----:B------:R-:W-:Y:S02]  /*0e50*/  IADD3 R7, P2, R178, 0x60, RZ ;  /* 0x00000060b2077810 */ /* 0x000fe40007f5e0ff */
[----:B------:R-:W-:Y:S01]  /*0e60*/  LEA.HI R0, R0, R219, RZ, 0x1 ;  /* 0x000000db00007211 */ /* 0x000fe200078f08ff */
[----:B------:R-:W-:Y:S01]  /*0e70*/  IMAD.X R11, RZ, RZ, R179, P4 ;  /* 0x000000ffff0b7224 */ /* 0x000fe200020e06b3 */
[----:B------:R-:W-:-:S02]  /*0e80*/  IADD3 R21, P1, R178, 0x40, RZ ;  /* 0x00000040b2157810 */ /* 0x000fc40007f3e0ff */
[----:B------:R-:W-:Y:S02]  /*0e90*/  LOP3.LUT R10, R5, 0x380, RZ, 0xc0, !PT ;  /* 0x00000380050a7812 */ /* 0x000fe400078ec0ff */
[----:B------:R-:W-:Y:S02]  /*0ea0*/  LOP3.LUT R6, R7, 0x380, RZ, 0xc0, !PT ;  /* 0x0000038007067812 */ /* 0x000fe400078ec0ff */
[----:B------:R-:W-:Y:S02]  /*0eb0*/  LOP3.LUT R8, R9, 0x380, RZ, 0xc0, !PT ;  /* 0x0000038009087812 */ /* 0x000fe400078ec0ff */
[----:B------:R-:W-:Y:S02]  /*0ec0*/  LOP3.LUT R0, R0, 0x3fffffe, RZ, 0xc0, !PT ;  /* 0x03fffffe00007812 */ /* 0x000fe400078ec0ff */
[----:B------:R-:W-:Y:S02]  /*0ed0*/  LOP3.LUT R4, R21, 0x380, RZ, 0xc0, !PT ;  /* 0x0000038015047812 */ /* 0x000fe400078ec0ff */
[----:B------:R-:W-:Y:S01]  /*0ee0*/  SHF.R.U64 R10, R10, 0x3, RZ ;  /* 0x000000030a0a7819 */ /* 0x000fe200000012ff */
[----:B------:R-:W-:Y:S01]  /*0ef0*/  IMAD.IADD R0, R219, 0x1, -R0 ;  /* 0x00000001db007824 */ /* 0x000fe200078e0a00 */
[----:B------:R-:W-:-:S02]  /*0f00*/  SHF.R.U64 R6, R6, 0x3, RZ ;  /* 0x0000000306067819 */ /* 0x000fc400000012ff */
[----:B------:R-:W-:Y:S01]  /*0f10*/  SHF.R.U64 R8, R8, 0x3, RZ ;  /* 0x0000000308087819 */ /* 0x000fe200000012ff */
[----:B------:R-:W-:Y:S01]  /*0f20*/  IMAD R202, R0, 0x40, R15 ;  /* 0x0000004000ca7824 */ /* 0x000fe200078e020f */
[----:B------:R-:W-:Y:S02]  /*0f30*/  LOP3.LUT R13, R13, 0x7ffffffc, RZ, 0xc0, !PT ;  /* 0x7ffffffc0d0d7812 */ /* 0x000fe400078ec0ff */
[----:B------:R-:W-:Y:S01]  /*0f40*/  SHF.R.U64 R4, R4, 0x3, RZ ;  /* 0x0000000304047819 */ /* 0x000fe200000012ff */
[----:B------:R-:W-:Y:S01]  /*0f50*/  IMAD R228, R19, 0x8, R202 ;  /* 0x0000000813e47824 */ /* 0x000fe200078e02ca */
[----:B------:R-:W-:Y:S01]  /*0f60*/  LOP3.LUT R10, R10, R5, RZ, 0x3c, !PT ;  /* 0x000000050a0a7212 */ /* 0x000fe200078e3cff */
[--C-:B------:R-:W-:Y:S01]  /*0f70*/  IMAD.X R5, RZ, RZ, R179.reuse, P1 ;  /* 0x000000ffff057224 */ /* 0x100fe200008e06b3 */
[----:B------:R-:W-:Y:S01]  /*0f80*/  LOP3.LUT R6, R6, R7, RZ, 0x3c, !PT ;  /* 0x0000000706067212 */ /* 0x000fe200078e3cff */
[--C-:B------:R-:W-:Y:S01]  /*0f90*/  IMAD.X R7, RZ, RZ, R179.reuse, P2 ;  /* 0x000000ffff077224 */ /* 0x100fe200010e06b3 */
[----:B------:R-:W-:Y:S01]  /*0fa0*/  LOP3.LUT R8, R8, R9, RZ, 0x3c, !PT ;  /* 0x0000000908087212 */ /* 0x000fe200078e3cff */
[----:B------:R-:W-:Y:S01]  /*0fb0*/  IMAD.X R9, RZ, RZ, R179, P3 ;  /* 0x000000ffff097224 */ /* 0x000fe200018e06b3 */
[----:B------:R-:W-:Y:S01]  /*0fc0*/  IADD3 R22, P0, R16, 0x11c, RZ ;  /* 0x0000011c10167810 */ /* 0x000fe20007f1e0ff */
[----:B------:R-:W-:Y:S01]  /*0fd0*/  IMAD.IADD R13, R210, 0x1, -R13 ;  /* 0x00000001d20d7824 */ /* 0x000fe200078e0a0d */
[----:B------:R-:W-:-:S02]  /*0fe0*/  IADD3 R218, P1, R16, 0x210, RZ ;  /* 0x0000021010da7810 */ /* 0x000fc40007f3e0ff */
[----:B------:R-:W-:Y:S01]  /*0ff0*/  LOP3.LUT R4, R4, R21, RZ, 0x3c, !PT ;  /* 0x0000001504047212 */ /* 0x000fe200078e3cff */
[--C-:B------:R-:W-:Y:S01]  /*1000*/  IMAD.X R23, RZ, RZ, R17.reuse, P0 ;  /* 0x000000ffff177224 */ /* 0x100fe200000e0611 */
[----:B------:R-:W-:Y:S01]  /*1010*/  MOV R227, R2 ;  /* 0x0000000200e37202 */ /* 0x000fe20000000f00 */
[----:B------:R-:W-:Y:S01]  /*1020*/  IMAD.X R217, RZ, RZ, R17, P1 ;  /* 0x000000ffffd97224 */ /* 0x000fe200008e0611 */
[----:B------:R-:W-:Y:S01]  /*1030*/  MOV R226, R4 ;  /* 0x0000000400e27202 */ /* 0x000fe20000000f00 */
[----:B------:R-:W-:Y:S01]  /*1040*/  IMAD.SHL.U32 R203, R13, 0x2, RZ ;  /* 0x000000020dcb7824 */ /* 0x000fe200078e00ff */
[----:B------:R-:W-:Y:S02]  /*1050*/  MOV R225, R6 ;  /* 0x0000000600e17202 */ /* 0x000fe40000000f00 */
[----:B------:R-:W-:Y:S02]  /*1060*/  MOV R221, R8 ;  /* 0x0000000800dd7202 */ /* 0x000fe40000000f00 */
[----:B------:R-:W-:-:S02]  /*1070*/  MOV R220, R10 ;  /* 0x0000000a00dc7202 */ /* 0x000fc40000000f00 */
[----:B------:R-:W-:Y:S02]  /*1080*/  SHF.R.S32.HI R201, RZ, 0x3, R201 ;  /* 0x00000003ffc97819 */ /* 0x000fe400000114c9 */
[----:B------:R-:W-:Y:S02]  /*1090*/  SHF.R.S32.HI R199, RZ, 0x1f, R190 ;  /* 0x0000001fffc77819 */ /* 0x000fe400000114be */
[----:B------:R-:W-:Y:S02]  /*10a0*/  SHF.R.S32.HI R198, RZ, 0x1f, R192 ;  /* 0x0000001fffc67819 */ /* 0x000fe400000114c0 */
[----:B------:R-:W-:Y:S02]  /*10b0*/  SHF.R.S32.HI R197, RZ, 0x1f, R191 ;  /* 0x0000001fffc57819 */ /* 0x000fe400000114bf */
[----:B------:R-:W-:-:S07]  /*10c0*/  SHF.R.S32.HI R196, RZ, 0x1f, R193 ;  /* 0x0000001fffc47819 */ /* 0x000fce00000114c1 */
.L_x_2277:
        /* <DEDUP_REMOVED lines=21> */
.L_x_2148:
[----:B------:R-:W-:Y:S01]  /*1220*/  ULDC UR7, c[0x0][0xd54] ;  /* 0x0003550000077ab9 */ /* 0x000fe20000000800 */
[----:B------:R-:W-:Y:S01]  /*1230*/  UMOV UR6, UR12 ;  /* 0x0000000c00067c82 */ /* 0x000fe20008000000 */
[----:B------:R-:W-:-:S11]  /*1240*/  UISETP.NE.AND UP0, UPT, UR7, 0x1, UPT ;  /* 0x000000010700788c */ /* 0x000fd6000bf05270 */
[----:B------:R-:W-:Y:S02]  /*1250*/  @UP0 ULDC.64 UR10, c[0x0][0xd58] ;  /* 0x00035600000a0ab9 */ /* 0x000fe40000000a00 */
[----:B------:R-:W-:-:S04]  /*1260*/  UIMAD.WIDE.U32 UR4, UR12, UR10, URZ ;  /* 0x0000000a0c0472a5 */ /* 0x000fc8000f8e003f */
[----:B------:R-:W-:-:S04]  /*1270*/  @UP0 USHF.R.U32.HI UR6, URZ, UR11, UR5 ;  /* 0x0000000b3f060299 */ /* 0x000fc80008011605 */
[----:B------:R-:W-:-:S12]  /*1280*/  UIMAD UR4, UR6, UR7, URZ ;  /* 0x00000007060472a4 */ /* 0x000fd8000f8e023f */
.L_x_2149:
[----:B------:R-:W2:Y:S01]  /*1290*/  LDL R0, [R1+0x45c] ;  /* 0x00045c0001007983 */ /* 0x000ea20000100800 */
[----:B------:R-:W-:Y:S01]  /*12a0*/  UIADD3 UR10, UP1, UR58, 0x32440, URZ ;  /* 0x000324403a0a7890 */ /* 0x000fe2000ff3e03f */
[----:B------:R-:W-:Y:S01]  /*12b0*/  IMAD.MOV.U32 R5, RZ, RZ, 0x80 ;  /* 0x00000080ff057424 */ /* 0x000fe200078e00ff */
[----:B------:R-:W-:Y:S01]  /*12c0*/  ULOP3.LUT UR5, URZ, UR6, URZ, 0x33, !UPT ;  /* 0x000000063f057292 */ /* 0x000fe2000f8e333f */
[----:B------:R-:W-:Y:S01]  /*12d0*/  IMAD.U32 R15, RZ, RZ, UR9 ;  /* 0x00000009ff0f7e24 */ /* 0x000fe2000f8e00ff */
[----:B------:R-:W-:Y:S01]  /*12e0*/  UIADD3 UR6, UP3, UR58, 0x32460, URZ ;  /* 0x000324603a067890 */ /* 0x000fe2000ff7e03f */
[----:B------:R-:W-:Y:S01]  /*12f0*/  IMAD.MOV.U32 R14, RZ, RZ, 0x100 ;  /* 0x00000100ff0e7424 */ /* 0x000fe200078e00ff */
[----:B------:R-:W-:Y:S01]  /*1300*/  ULDC UR61, c[0x0][0xd3c] ;  /* 0x00034f00003d7ab9 */ /* 0x000fe20000000800 */
[----:B------:R-:W-:Y:S01]  /*1310*/  UIADD3 UR7, UP2, UR58, 0x32450, URZ ;  /* 0x000324503a077890 */ /* 0x000fe2000ff5e03f */
[----:B------:R-:W-:Y:S01]  /*1320*/  IMAD.MOV.U32 R13, RZ, RZ, 0x80 ;  /* 0x00000080ff0d7424 */ /* 0x000fe200078e00ff */
[----:B------:R-:W-:Y:S01]  /*1330*/  UIADD3 UR61, UR5, UR61, URZ ;  /* 0x0000003d053d7290 */ /* 0x000fe2000fffe03f */
[----:B------:R-:W-:Y:S01]  /*1340*/  IMAD.U32 R10, RZ, RZ, UR6 ;  /* 0x00000006ff0a7e24 */ /* 0x000fe2000f8e00ff */
[----:B------:R-:W-:Y:S01]  /*1350*/  UIADD3.X UR5, URZ, UR59, URZ, UP3, !UPT ;  /* 0x0000003b3f057290 */ /* 0x000fe20009ffe43f */
[----:B------:R-:W-:Y:S01]  /*1360*/  STL.64 [R1+0x30], R14 ;  /* 0x0000300e01007387 */ /* 0x000fe20000100a00 */
[----:B------:R-:W-:Y:S01]  /*1370*/  UIADD3 UR13, UP0, UR58, 0x32430, URZ ;  /* 0x000324303a0d7890 */ /* 0x000fe2000ff1e03f */
[----:B------:R-:W-:Y:S01]  /*1380*/  IMAD.U32 R8, RZ, RZ, UR7 ;  /* 0x00000007ff087e24 */ /* 0x000fe2000f8e00ff */
[----:B------:R-:W-:Y:S01]  /*1390*/  UIADD3.X UR9, URZ, UR59, URZ, UP2, !UPT ;  /* 0x0000003b3f097290 */ /* 0x000fe200097fe43f */
[----:B------:R-:W-:Y:S01]  /*13a0*/  IMAD.U32 R6, RZ, RZ, UR61 ;  /* 0x0000003dff067e24 */ /* 0x000fe2000f8e00ff */
[----:B------:R-:W-:Y:S01]  /*13b0*/  UIADD3.X UR14, URZ, UR59, URZ, UP0, !UPT ;  /* 0x0000003b3f0e7290 */ /* 0x000fe200087fe43f */
[----:B------:R-:W-:Y:S01]  /*13c0*/  IMAD.U32 R11, RZ, RZ, UR5 ;  /* 0x00000005ff0b7e24 */ /* 0x000fe2000f8e00ff */
[----:B------:R-:W-:Y:S01]  /*13d0*/  UIADD3 UR4, UR12, -UR4, URZ ;  /* 0x800000040c047290 */ /* 0x000fe2000fffe03f */
[----:B------:R-:W-:Y:S01]  /*13e0*/  STL.128 [R1+0x420], RZ ;  /* 0x000420ff01007387 */ /* 0x000fe20000100c00 */
[----:B------:R-:W-:Y:S01]  /*13f0*/  ULDC UR5, c[0x0][0x448] ;  /* 0x0001120000057ab9 */ /* 0x000fe20000000800 */
[----:B------:R-:W-:Y:S01]  /*1400*/  ULDC.64 UR16, c[0x0][0x418] ;  /* 0x0001060000107ab9 */ /* 0x000fe20000000a00 */
[----:B------:R-:W-:Y:S01]  /*1410*/  UISETP.NE.AND UP5, UPT, UR5, 0x1, UPT ;  /* 0x000000010500788c */ /* 0x000fe2000bfa5270 */
[----:B------:R-:W-:Y:S01]  /*1420*/  IMAD.U32 R9, RZ, RZ, UR9 ;  /* 0x00000009ff097e24 */ /* 0x000fe2000f8e00ff */
[----:B------:R-:W-:Y:S01]  /*1430*/  UISETP.NE.U32.AND UP0, UPT, UR16, URZ, UPT ;  /* 0x0000003f1000728c */ /* 0x000fe2000bf05070 */
[----:B------:R-:W-:Y:S01]  /*1440*/  IMAD.U32 R3, RZ, RZ, UR14 ;  /* 0x0000000eff037e24 */ /* 0x000fe2000f8e00ff */
[----:B------:R-:W-:Y:S01]  /*1450*/  USHF.L.U32 UR61, UR61, 0x7, URZ ;  /* 0x000000073d3d7899 */ /* 0x000fe2000800063f */
[----:B------:R-:W-:Y:S01]  /*1460*/  STL [R1+0x50], R6 ;  /* 0x0000500601007387 */ /* 0x000fe20000100800 */
[----:B------:R-:W-:Y:S01]  /*1470*/  UISETP.NE.AND.EX UP0, UPT, UR17, URZ, UPT, UP0 ;  /* 0x0000003f1100728c */ /* 0x000fe2000bf05300 */
[C---:B------:R-:W-:Y:S01]  /*1480*/  IADD3 R32, P0, R16.reuse, 0x420, RZ ;  /* 0x0000042010207810 */ /* 0x040fe20007f1e0ff */
[----:B------:R-:W-:Y:S01]  /*1490*/  ULDC UR43, c[0x0][0x424] ;  /* 0x00010900002b7ab9 */ /* 0x000fe20000000800 */
[----:B------:R-:W-:Y:S01]  /*14a0*/  STL.128 [R1+0x40], R8 ;  /* 0x0000400801007387 */ /* 0x000fe20000100c00 */
[----:B------:R-:W-:Y:S01]  /*14b0*/  USEL UR43, UR43, 0x1, UP0 ;  /* 0x000000012b2b7887 */ /* 0x000fe20008000000 */
[----:B------:R-:W-:Y:S01]  /*14c0*/  IADD3 R44, P1, R16, 0x28, RZ ;  /* 0x00000028102c7810 */ /* 0x000fe20007f3e0ff */
[----:B------:R-:W-:Y:S01]  /*14d0*/  ULDC UR12, c[0x0][0x2f0] ;  /* 0x0000bc00000c7ab9 */ /* 0x000fe20000000800 */
[----:B------:R-:W-:Y:S01]  /*14e0*/  STL.128 [R1+0x430], RZ ;  /* 0x000430ff01007387 */ /* 0x000fe20000100c00 */
[----:B------:R-:W-:Y:S01]  /*14f0*/  UIMAD UR43, UR43, UR12, URZ ;  /* 0x0000000c2b2b72a4 */ /* 0x000fe2000f8e023f */
[--C-:B------:R-:W-:Y:S01]  /*1500*/  IMAD.X R47, RZ, RZ, R17.reuse, P0 ;  /* 0x000000ffff2f7224 */ /* 0x100fe200000e0611 */
[----:B------:R-:W-:Y:S01]  /*1510*/  ULDC UR44, c[0x0][0x288] ;  /* 0x0000a200002c7ab9 */ /* 0x000fe20000000800 */
[----:B------:R-:W-:Y:S01]  /*1520*/  STL.128 [R1+0x210], RZ ;  /* 0x000210ff01007387 */ /* 0x000fe20000100c00 */
[----:B------:R-:W-:Y:S01]  /*1530*/  @UP5 ULDC UR15, c[0x0][0x450] ;  /* 0x00011400000f5ab9 */ /* 0x000fe20000000800 */
[----:B------:R-:W-:Y:S01]  /*1540*/  UIADD3 UR38, UR43, 0x1, -UR44 ;  /* 0x000000012b267890 */ /* 0x000fe2000fffe82c */
[----:B------:R-:W-:Y:S01]  /*1550*/  IMAD.X R45, RZ, RZ, R17, P1 ;  /* 0x000000ffff2d7224 */ /* 0x000fe200008e0611 */
[----:B------:R-:W-:Y:S01]  /*1560*/  STL.128 [R1+0x220], RZ ;  /* 0x000220ff01007387 */ /* 0x000fe20000100c00 */
[----:B------:R-:W-:-:S03]  /*1570*/  UP2UR UR39, UPR, URZ, 0x20 ;  /* 0x000000203f277883 */ /* 0x000fc60008000000 */
[----:B------:R-:W-:Y:S04]  /*1580*/  STL.128 [R1+0x230], RZ ;  /* 0x000230ff01007387 */ /* 0x000fe80000100c00 */
        /* <DEDUP_REMOVED lines=29> */
[----:B------:R-:W-:Y:S04]  /*1760*/  STL [R1+0x10], RZ ;  /* 0x000010ff01007387 */ /* 0x000fe80000100800 */
[----:B------:R-:W-:Y:S01]  /*1770*/  STL [R1+0x38], RZ ;  /* 0x000038ff01007387 */ /* 0x000fe20000100800 */
[----:B--2---:R-:W-:-:S02]  /*1780*/  R2UR UR11, R0 ;  /* 0x00000000000b72ca */ /* 0x004fc400000e0000 */
[----:B------:R-:W0:Y:S11]  /*1790*/  LDC R0, c[0x0][0xa80] ;  /* 0x0002a000ff007b82 */ /* 0x000e360000000800 */
[----:B------:R-:W-:-:S02]  /*17a0*/  IMAD.U32 R4, RZ, RZ, UR11 ;  /* 0x0000000bff047e24 */ /* 0x000fc4000f8e00ff */
[----:B------:R-:W-:Y:S01]  /*17b0*/  IMAD.U32 R2, RZ, RZ, UR11 ;  /* 0x0000000bff027e24 */ /* 0x000fe2000f8e00ff */
[----:B------:R-:W-:Y:S02]  /*17c0*/  UIADD3.X UR11, URZ, UR59, URZ, UP1, !UPT ;  /* 0x0000003b3f0b7290 */ /* 0x000fe40008ffe43f */
[----:B------:R1:W-:Y:S01]  /*17d0*/  STL.64 [R1+0x28], R4 ;  /* 0x0000280401007387 */ /* 0x0003e20000100a00 */
[----:B------:R-:W-:Y:S02]  /*17e0*/  IMAD.MOV.U32 R12, RZ, RZ, R2 ;  /* 0x000000ffff0c7224 */ /* 0x000fe400078e0002 */
[----:B------:R-:W-:Y:S01]  /*17f0*/  IMAD.U32 R2, RZ, RZ, UR13 ;  /* 0x0000000dff027e24 */ /* 0x000fe2000f8e00ff */
[----:B------:R-:W-:Y:S02]  /*1800*/  ULDC UR13, c[0x0][0xd54] ;  /* 0x00035500000d7ab9 */ /* 0x000fe40000000800 */
[----:B------:R-:W-:Y:S01]  /*1810*/  UIMAD UR13, UR8, UR13, UR4 ;  /* 0x0000000d080d72a4 */ /* 0x000fe2000f8e0204 */
[----:B------:R2:W-:Y:S02]  /*1820*/  STL.128 [R1], R12 ;  /* 0x0000000c01007387 */ /* 0x0005e40000100c00 */
[----:B------:R-:W-:Y:S01]  /*1830*/  ULDC.64 UR4, c[0x0][0xad8] ;  /* 0x0002b60000047ab9 */ /* 0x000fe20000000a00 */
[----:B------:R-:W-:Y:S01]  /*1840*/  @UP5 ULDC UR8, c[0x0][0x44c] ;  /* 0x0001130000085ab9 */ /* 0x000fe20000000800 */
[----:B------:R-:W-:Y:S01]  /*1850*/  UISETP.GE.AND UP4, UPT, UR5, 0x1, UPT ;  /* 0x000000010500788c */ /* 0x000fe2000bf86270 */
[----:B-1----:R-:W-:Y:S01]  /*1860*/  IMAD.U32 R5, RZ, RZ, UR11 ;  /* 0x0000000bff057e24 */ /* 0x002fe2000f8e00ff */
[----:B------:R-:W-:Y:S01]  /*1870*/  ULDC UR11, c[0x0][0xd48] ;  /* 0x00035200000b7ab9 */ /* 0x000fe20000000800 */
[----:B------:R-:W-:Y:S01]  /*1880*/  IMAD.U32 R4, RZ, RZ, UR10 ;  /* 0x0000000aff047e24 */ /* 0x000fe2000f8e00ff */
[----:B------:R-:W-:Y:S01]  /*1890*/  UISETP.NE.AND UP1, UPT, UR11, 0x1, UPT ;  /* 0x000000010b00788c */ /* 0x000fe2000bf25270 */
[----:B------:R2:W-:Y:S01]  /*18a0*/  STL.64 [R1+0x18], R2 ;  /* 0x0000180201007387 */ /* 0x0005e20000100a00 */
[----:B------:R-:W-:Y:S01]  /*18b0*/  UIADD3 UR10, UR61, 0x7f, URZ ;  /* 0x0000007f3d0a7890 */ /* 0x000fe2000fffe03f */
[----:B------:R-:W-:Y:S01]  /*18c0*/  PLOP3.LUT P2, PT, PT, PT, UP4, 0x40, 0x0 ;  /* 0x000000000000781c */ /* 0x000fe20003f4e848 */
[----:B------:R-:W-:Y:S01]  /*18d0*/  UMOV UR60, UR13 ;  /* 0x0000000d003c7c82 */ /* 0x000fe20008000000 */
[----:B------:R2:W-:Y:S01]  /*18e0*/  STL.64 [R1+0x20], R4 ;  /* 0x0000200401007387 */ /* 0x0005e20000100a00 */
[----:B------:R-:W-:-:S02]  /*18f0*/  UIMAD.WIDE.U32 UR8, UR10, UR8, URZ ;  /* 0x000000080a0872a5 */ /* 0x000fc4000f8e003f */
[----:B------:R-:W-:Y:S01]  /*1900*/  UP2UR UR41, UPR, URZ, 0x10 ;  /* 0x000000103f297883 */ /* 0x000fe20008000000 */
[----:B0-----:R2:W-:Y:S01]  /*1910*/  STL [R1+0x440], R0 ;  /* 0x0004400001007387 */ /* 0x0015e20000100800 */
[----:B------:R-:W-:Y:S01]  /*1920*/  @UP5 USHF.R.U32.HI UR10, URZ, UR15, UR9 ;  /* 0x0000000f3f0a5299 */ /* 0x000fe20008011609 */
[----:B------:R-:W-:Y:S01]  /*1930*/  @UP1 ULDC UR6, c[0x0][0xd4c] ;  /* 0x0003530000061ab9 */ /* 0x000fe20000000800 */
[----:B------:R-:W-:Y:S01]  /*1940*/  @UP1 ULDC UR14, c[0x0][0xd50] ;  /* 0x00035400000e1ab9 */ /* 0x000fe20000000800 */
[----:B------:R-:W-:Y:S02]  /*1950*/  UIMAD.WIDE.U32 UR6, UR13, UR6, URZ ;  /* 0x000000060d0672a5 */ /* 0x000fe4000f8e003f */
[----:B------:R-:W-:Y:S02]  /*1960*/  UIADD3 UR10, UR38, UR10, URZ ;  /* 0x0000000a260a7290 */ /* 0x000fe4000fffe03f */
[----:B------:R-:W-:Y:S02]  /*1970*/  @UP1 USHF.R.U32.HI UR60, URZ, UR14, UR7 ;  /* 0x0000000e3f3c1299 */ /* 0x000fe40008011607 */
[----:B------:R-:W-:-:S02]  /*1980*/  UIADD3 UR4, UR10, UR4, URZ ;  /* 0x000000040a047290 */ /* 0x000fc4000fffe03f */
[----:B------:R-:W-:-:S04]  /*1990*/  UIADD3 UR6, -UR60, URZ, URZ ;  /* 0x0000003f3c067290 */ /* 0x000fc8000fffe13f */
[----:B------:R-:W-:-:S06]  /*19a0*/  UIMAD UR6, UR11, UR6, UR13 ;  /* 0x000000060b0672a4 */ /* 0x000fcc000f8e020d */
[----:B------:R-:W-:Y:S01]  /*19b0*/  IMAD.U32 R200, RZ, RZ, UR6 ;  /* 0x00000006ffc87e24 */ /* 0x000fe2000f8e00ff */
[----:B--2---:R-:W-:Y:S06]  /*19c0*/  @P2 BRA `(.L_x_2150) ;  /* 0x0000000000442947 */ /* 0x004fec0003800000 */
        /* <DEDUP_REMOVED lines=10> */
.L_x_2151:
[----:B------:R-:W-:-:S11]  /*1a70*/  UISETP.NE.AND UP0, UPT, UR5, 0x1, UPT ;  /* 0x000000010500788c */ /* 0x000fd6000bf05270 */
[----:B------:R-:W-:Y:S02]  /*1a80*/  @UP0 ULDC.64 UR10, c[0x0][0xae0] ;  /* 0x0002b800000a0ab9 */ /* 0x000fe40000000a00 */
[----:B------:R-:W-:-:S04]  /*1a90*/  UIMAD.WIDE.U32 UR6, UR8, UR10, URZ ;  /* 0x0000000a080672a5 */ /* 0x000fc8000f8e003f */
[----:B------:R-:W-:-:S12]  /*1aa0*/  @UP0 USHF.R.U32.HI UR8, URZ, UR11, UR7 ;  /* 0x0000000b3f080299 */ /* 0x000fd80008011607 */
.L_x_2152:
[----:B------:R-:W-:-:S04]  /*1ab0*/  UIMAD UR8, UR8, UR5, UR5 ;  /* 0x00000005080872a4 */ /* 0x000fc8000f8e0205 */
[----:B------:R-:W-:-:S04]  /*1ac0*/  UISETP.LT.AND UP0, UPT, UR4, UR8, UPT ;  /* 0x000000080400728c */ /* 0x000fc8000bf01270 */
[----:B------:R-:W-:-:S12]  /*1ad0*/  USEL UR4, UR4, UR8, UP0 ;  /* 0x0000000804047287 */ /* 0x000fd80008000000 */
.L_x_2150:
[----:B------:R-:W-:Y:S02]  /*1ae0*/  UISETP.NE.AND UP0, UPT, UR39, URZ, UPT ;  /* 0x0000003f2700728c */ /* 0x000fe4000bf05270 */
[----:B------:R-:W-:Y:S02]  /*1af0*/  UIADD3 UR6, UR43, 0x5f, URZ ;  /* 0x0000005f2b067890 */ /* 0x000fe4000fffe03f */
[----:B------:R-:W-:Y:S02]  /*1b00*/  UIADD3 UR8, UR4, 0x5f, URZ ;  /* 0x0000005f04087890 */ /* 0x000fe4000fffe03f */
[----:B------:R-:W-:Y:S02]  /*1b10*/  UISETP.GE.AND UP1, UPT, UR5, 0x1, UPT ;  /* 0x000000010500788c */ /* 0x000fe4000bf26270 */
[----:B------:R-:W-:Y:S02]  /*1b20*/  UIMAD.WIDE UR6, UR6, 0x2aaaaaab, URZ ;  /* 0x2aaaaaab060678a5 */ /* 0x000fe4000f8e023f */
[----:B------:R-:W-:Y:S01]  /*1b30*/  UIMAD.WIDE UR8, UR8, 0x2aaaaaab, URZ ;  /* 0x2aaaaaab080878a5 */ /* 0x000fe2000f8e023f */
[----:B------:R-:W-:Y:S01]  /*1b40*/  @UP0 ULDC UR10, c[0x0][0x44c] ;  /* 0x00011300000a0ab9 */ /* 0x000fe20000000800 */
[----:B------:R-:W-:Y:S01]  /*1b50*/  USHF.R.U32.HI UR4, URZ, 0x1f, UR7 ;  /* 0x0000001f3f047899 */ /* 0x000fe20008011607 */
[----:B------:R-:W-:Y:S01]  /*1b60*/  PLOP3.LUT P0, PT, PT, PT, UP1, 0x40, 0x0 ;  /* 0x000000000000781c */ /* 0x000fe20003f0e818 */
[----:B------:R-:W-:-:S02]  /*1b70*/  UIMAD.WIDE.U32 UR10, UR61, UR10, URZ ;  /* 0x0000000a3d0a72a5 */ /* 0x000fc4000f8e003f */
[----:B------:R-:W-:Y:S01]  /*1b80*/  USHF.R.U32.HI UR6, URZ, 0x1f, UR9 ;  /* 0x0000001f3f067899 */ /* 0x000fe20008011609 */
[----:B------:R-:W-:Y:S01]  /*1b90*/  @UP0 ULDC UR14, c[0x0][0x450] ;  /* 0x00011400000e0ab9 */ /* 0x000fe20000000800 */
[----:B------:R-:W-:Y:S01]  /*1ba0*/  UMOV UR12, UR61 ;  /* 0x0000003d000c7c82 */ /* 0x000fe20008000000 */
[----:B------:R-:W-:Y:S02]  /*1bb0*/  UIADD3 UR44, UR43, -UR44, URZ ;  /* 0x8000002c2b2c7290 */ /* 0x000fe4000fffe03f */
[----:B------:R-:W-:Y:S02]  /*1bc0*/  @UP0 USHF.R.U32.HI UR12, URZ, UR14, UR11 ;  /* 0x0000000e3f0c0299 */ /* 0x000fe4000801160b */
[----:B------:R-:W-:Y:S02]  /*1bd0*/  ULEA.HI.SX32 UR4, UR7, UR4, 0x1c ;  /* 0x0000000407047291 */ /* 0x000fe4000f8fe23f */
[----:B------:R-:W-:Y:S02]  /*1be0*/  ULEA.HI.SX32 UR6, UR9, UR6, 0x1c ;  /* 0x0000000609067291 */ /* 0x000fe4000f8fe23f */
[----:B------:R-:W-:-:S02]  /*1bf0*/  UIADD3 UR7, UR44, UR12, URZ ;  /* 0x0000000c2c077290 */ /* 0x000fc4000fffe03f */
[----:B------:R-:W-:Y:S01]  /*1c00*/  UISETP.LT.AND UP0, UPT, UR4, UR6, UPT ;  /* 0x000000060400728c */ /* 0x000fe2000bf01270 */
[----:B------:R-:W-:Y:S02]  /*1c10*/  ULDC UR13, c[0x0][0xad4] ;  /* 0x0002b500000d7ab9 */ /* 0x000fe40000000800 */
[----:B------:R-:W-:Y:S02]  /*1c20*/  UIADD3 UR8, UR7, -UR13, URZ ;  /* 0x8000000d07087290 */ /* 0x000fe4000fffe03f */
[----:B------:R-:W-:Y:S01]  /*1c30*/  USEL UR45, UR4, UR6, UP0 ;  /* 0x00000006042d7287 */ /* 0x000fe20008000000 */
        /* <DEDUP_REMOVED lines=12> */
.L_x_2154:
[----:B------:R-:W-:-:S11]  /*1d00*/  UISETP.NE.AND UP0, UPT, UR5, 0x1, UPT ;  /* 0x000000010500788c */ /* 0x000fd6000bf05270 */
[----:B------:R-:W-:Y:S02]  /*1d10*/  @UP0 ULDC.64 UR10, c[0x0][0xae0] ;  /* 0x0002b800000a0ab9 */ /* 0x000fe40000000a00 */
[----:B------:R-:W-:-:S04]  /*1d20*/  UIMAD.WIDE.U32 UR6, UR4, UR10, URZ ;  /* 0x0000000a040672a5 */ /* 0x000fc8000f8e003f */
[----:B------:R-:W-:-:S12]  /*1d30*/  @UP0 USHF.R.U32.HI UR4, URZ, UR11, UR7 ;  /* 0x0000000b3f040299 */ /* 0x000fd80008011607 */
.L_x_2155:
[----:B------:R-:W-:-:S04]  /*1d40*/  UIMAD UR4, UR4, UR5, URZ ;  /* 0x00000005040472a4 */ /* 0x000fc8000f8e023f */
[----:B------:R-:W-:-:S04]  /*1d50*/  UISETP.LT.AND UP0, UPT, UR8, UR4, UPT ;  /* 0x000000040800728c */ /* 0x000fc8000bf01270 */
[----:B------:R-:W-:-:S12]  /*1d60*/  USEL UR8, UR8, UR4, !UP0 ;  /* 0x0000000408087287 */ /* 0x000fd8000c000000 */
.L_x_2153:
[----:B------:R-:W-:Y:S01]  /*1d70*/  UIMAD.WIDE UR4, UR8, 0x2aaaaaab, URZ ;  /* 0x2aaaaaab080478a5 */ /* 0x000fe2000f8e023f */
[----:B------:R-:W-:-:S03]  /*1d80*/  PLOP3.LUT P0, PT, PT, PT, PT, 0x80, 0x0 ;  /* 0x000000000000781c */ /* 0x000fc60003f0f070 */
[----:B------:R-:W-:-:S04]  /*1d90*/  USHF.R.U32.HI UR4, URZ, 0x1f, UR5 ;  /* 0x0000001f3f047899 */ /* 0x000fc80008011605 */
[----:B------:R-:W-:-:S04]  /*1da0*/  ULEA.HI.SX32 UR4, UR5, UR4, 0x1c ;  /* 0x0000000405047291 */ /* 0x000fc8000f8fe23f */
[----:B------:R-:W-:-:S04]  /*1db0*/  UISETP.LT.AND UP0, UPT, URZ, UR4, UPT ;  /* 0x000000043f00728c */ /* 0x000fc8000bf01270 */
[----:B------:R-:W-:-:S04]  /*1dc0*/  USEL UR40, URZ, UR4, !UP0 ;  /* 0x000000043f287287 */ /* 0x000fc8000c000000 */
[----:B------:R-:W-:-:S06]  /*1dd0*/  UISETP.GT.AND UP0, UPT, UR45, UR40, UPT ;  /* 0x000000282d00728c */ /* 0x000fcc000bf04270 */
[----:B------:R-:W-:-:S13]  /*1de0*/  PLOP3.LUT P1, PT, PT, PT, UP0, 0x80, 0x0 ;  /* 0x000000000000781c */ /* 0x000fda0003f2f008 */
[----:B------:R-:W-:Y:S05]  /*1df0*/  @!P1 BRA `(.L_x_2156) ;  /* 0x000001e000789947 */ /* 0x000fea0003800000 */
[----:B------:R-:W0:Y:S01]  /*1e00*/  SHFL.IDX PT, R0, R219, RZ, 0x1f ;  /* 0x00001fffdb007589 */ /* 0x000e2200000e0000 */
[----:B------:R-:W-:Y:S01]  /*1e10*/  UIADD3 UR6, UR42, 0x18400, URZ ;  /* 0x000184002a067890 */ /* 0x000fe2000fffe03f */
[----:B------:R-:W-:Y:S01]  /*1e20*/  IMAD.MOV.U32 R12, RZ, RZ, 0x1 ;  /* 0x00000001ff0c7424 */ /* 0x000fe200078e00ff */
[----:B------:R-:W-:Y:S01]  /*1e30*/  UIADD3 UR5, UR42, 0x400, URZ ;  /* 0x000004002a057890 */ /* 0x000fe2000fffe03f */
[----:B------:R-:W-:Y:S01]  /*1e40*/  IMAD.MOV.U32 R4, RZ, RZ, 0x1 ;  /* 0x00000001ff047424 */ /* 0x000fe200078e00ff */
[----:B------:R-:W-:Y:S01]  /*1e50*/  UIADD3 UR4, UR42, 0x1c400, URZ ;  /* 0x0001c4002a047890 */ /* 0x000fe2000fffe03f */
[----:B------:R-:W-:Y:S01]  /*1e60*/  IMAD.MOV.U32 R5, RZ, RZ, RZ ;  /* 0x000000ffff057224 */ /* 0x000fe200078e00ff */
[----:B------:R-:W-:Y:S01]  /*1e70*/  USHF.R.U32.HI UR5, URZ, 0x4, UR5 ;  /* 0x000000043f057899 */ /* 0x000fe20008011605 */
[----:B------:R-:W-:Y:S01]  /*1e80*/  IMAD.MOV.U32 R6, RZ, RZ, 0x1 ;  /* 0x00000001ff067424 */ /* 0x000fe200078e00ff */
[----:B------:R-:W-:Y:S01]  /*1e90*/  USHF.R.U32.HI UR4, URZ, 0x4, UR4 ;  /* 0x000000043f047899 */ /* 0x000fe20008011604 */
[----:B------:R-:W-:Y:S01]  /*1ea0*/  IMAD.MOV.U32 R7, RZ, RZ, RZ ;  /* 0x000000ffff077224 */ /* 0x000fe200078e00ff */
[----:B------:R-:W-:Y:S01]  /*1eb0*/  ULOP3.LUT UR5, UR5, 0x3fff, URZ, 0xc0, !UPT ;  /* 0x00003fff05057892 */ /* 0x000fe2000f8ec03f */
[----:B------:R-:W-:Y:S01]  /*1ec0*/  IMAD.MOV.U32 R13, RZ, RZ, RZ ;  /* 0x000000ffff0d7224 */ /* 0x000fe200078e00ff */
[----:B------:R-:W-:Y:S01]  /*1ed0*/  ULOP3.LUT UR4, UR4, 0x3fff, URZ, 0xc0, !UPT ;  /* 0x00003fff04047892 */ /* 0x000fe2000f8ec03f */
[----:B------:R-:W-:Y:S01]  /*1ee0*/  IMAD.MOV.U32 R9, RZ, RZ, 0x40000040 ;  /* 0x40000040ff097424 */ /* 0x000fe200078e00ff */
[----:B------:R-:W-:Y:S01]  /*1ef0*/  ULOP3.LUT UR7, UR5, 0x3000000, URZ, 0xfc, !UPT ;  /* 0x0300000005077892 */ /* 0x000fe2000f8efc3f */
[----:B------:R1:W-:Y:S01]  /*1f00*/  STL.128 [R1+0x60], R4 ;  /* 0x0000600401007387 */ /* 0x0003e20000100c00 */
[----:B------:R-:W-:Y:S01]  /*1f10*/  ULOP3.LUT UR4, UR4, 0x10000, URZ, 0xfc, !UPT ;  /* 0x0001000004047892 */ /* 0x000fe2000f8efc3f */
[----:B------:R-:W-:Y:S01]  /*1f20*/  IMAD.MOV.U32 R11, RZ, RZ, 0x40000040 ;  /* 0x40000040ff0b7424 */ /* 0x000fe200078e00ff */
[----:B------:R-:W-:Y:S01]  /*1f30*/  ULOP3.LUT UR5, UR5, 0x10000, URZ, 0xfc, !UPT ;  /* 0x0001000005057892 */ /* 0x000fe2000f8efc3f */
[----:B------:R2:W-:Y:S01]  /*1f40*/  STL.64 [R1+0x70], R12 ;  /* 0x0000700c01007387 */ /* 0x0005e20000100a00 */
[----:B------:R-:W-:Y:S01]  /*1f50*/  IMAD.U32 R10, RZ, RZ, UR7 ;  /* 0x00000007ff0a7e24 */ /* 0x000fe2000f8e00ff */
[----:B------:R-:W-:Y:S01]  /*1f60*/  IADD3 R27, P1, R16, 0x78, RZ ;  /* 0x00000078101b7810 */ /* 0x000fe20007f3e0ff */
[----:B------:R-:W-:Y:S01]  /*1f70*/  IMAD.U32 R8, RZ, RZ, UR4 ;  /* 0x00000004ff087e24 */ /* 0x000fe2000f8e00ff */
[----:B0-----:R-:W-:Y:S01]  /*1f80*/  LEA.HI R2, R0, R0, RZ, 0x1 ;  /* 0x0000000000027211 */ /* 0x001fe200078f08ff */
[----:B------:R-:W-:Y:S01]  /*1f90*/  IMAD.U32 R14, RZ, RZ, UR5 ;  /* 0x00000005ff0e7e24 */ /* 0x000fe2000f8e00ff */
[----:B------:R-:W-:Y:S01]  /*1fa0*/  ULOP3.LUT UP0, URZ, UR6, 0x1bf, URZ, 0xc0, !UPT ;  /* 0x000001bf063f7892 */ /* 0x000fe2000f80c03f */
[----:B------:R-:W-:Y:S01]  /*1fb0*/  IMAD.MOV.U32 R15, RZ, RZ, 0x40000040 ;  /* 0x40000040ff0f7424 */ /* 0x000fe200078e00ff */
[----:B------:R-:W-:Y:S01]  /*1fc0*/  LOP3.LUT R3, R2, 0x7fffe, RZ, 0xc0, !PT ;  /* 0x0007fffe02037812 */ /* 0x000fe200078ec0ff */
[----:B------:R0:W-:Y:S01]  /*1fd0*/  STL.128 [R1+0x80], R8 ;  /* 0x0000800801007387 */ /* 0x0001e20000100c00 */
[----:B------:R-:W-:Y:S01]  /*1fe0*/  IMAD.X R40, RZ, RZ, R17, P1 ;  /* 0x000000ffff287224 */ /* 0x000fe200008e0611 */
[----:B------:R-:W-:Y:S01]  /*1ff0*/  IADD3 R30, P5, R16, 0xf8, RZ ;  /* 0x000000f8101e7810 */ /* 0x000fe20007fbe0ff */
[----:B-1----:R-:W-:Y:S01]  /*2000*/  IMAD.MOV.U32 R5, RZ, RZ, 0x40000040 ;  /* 0x40000040ff057424 */ /* 0x002fe200078e00ff */
[----:B------:R0:W-:Y:S01]  /*2010*/  STL.64 [R1+0x58], RZ ;  /* 0x000058ff01007387 */ /* 0x0001e20000100a00 */
[----:B------:R-:W-:Y:S01]  /*2020*/  IMAD.IADD R3, R0, 0x1, -R3 ;  /* 0x0000000100037824 */ /* 0x000fe200078e0a03 */
[----:B------:R-:W-:Y:S01]  /*2030*/  PLOP3.LUT P1, PT, PT, PT, UP0, 0x80, 0x0 ;  /* 0x000000000000781c */ /* 0x000fe20003f2f008 */
[----:B--2---:R-:W-:Y:S01]  /*2040*/  IMAD.MOV.U32 R13, RZ, RZ, 0x40000040 ;  /* 0x40000040ff0d7424 */ /* 0x004fe200078e00ff */
[----:B------:R0:W-:Y:S01]  /*2050*/  STL.128 [R1+0x90], RZ ;  /* 0x000090ff01007387 */ /* 0x0001e20000100c00 */
[C---:B------:R-:W-:Y:S01]  /*2060*/  IADD3 R29, P6, R16.reuse, 0xf0, RZ ;  /* 0x000000f0101d7810 */ /* 0x040fe20007fde0ff */
[--C-:B------:R-:W-:Y:S01]  /*2070*/  IMAD.X R31, RZ, RZ, R17.reuse, P5 ;  /* 0x000000ffff1f7224 */ /* 0x100fe200028e0611 */
[----:B------:R-:W-:Y:S01]  /*2080*/  LEA R3, R3, UR6, 0xd ;  /* 0x0000000603037c11 */ /* 0x000fe2000f8e68ff */
[----:B------:R0:W-:Y:S01]  /*2090*/  STL.128 [R1+0xa0], RZ ;  /* 0x0000a0ff01007387 */ /* 0x0001e20000100c00 */
[----:B------:R-:W-:Y:S01]  /*20a0*/  IADD3 R28, P0, R16, 0x80, RZ ;  /* 0x00000080101c7810 */ /* 0x000fe20007f1e0ff */
[----:B------:R-:W-:Y:S01]  /*20b0*/  IMAD.X R42, RZ, RZ, R17, P6 ;  /* 0x000000ffff2a7224 */ /* 0x000fe200030e0611 */
[----:B------:R-:W-:Y:S01]  /*20c0*/  SHF.R.U32.HI R0, RZ, 0x4, R3 ;  /* 0x00000004ff007819 */ /* 0x000fe20000011603 */
[----:B------:R-:W-:Y:S01]  /*20d0*/  VIADD R2, R3, 0xa000 ;  /* 0x0000a00003027836 */ /* 0x000fe20000000000 */
[----:B------:R0:W-:Y:S01]  /*20e0*/  STL.128 [R1+0xb0], RZ ;  /* 0x0000b0ff01007387 */ /* 0x0001e20000100c00 */
[----:B------:R-:W-:Y:S01]  /*20f0*/  IMAD.X R43, RZ, RZ, R17, P0 ;  /* 0x000000ffff2b7224 */ /* 0x000fe200000e0611 */
[----:B------:R-:W-:-:S02]  /*2100*/  LOP3.LUT R0, R0, 0x3fff, RZ, 0xc0, !PT ;  /* 0x00003fff00007812 */ /* 0x000fc400078ec0ff */
[----:B------:R-:W-:Y:S01]  /*2110*/  SHF.R.U32.HI R2, RZ, 0x4, R2 ;  /* 0x00000004ff027819 */ /* 0x000fe20000011602 */
[----:B------:R0:W-:Y:S01]  /*2120*/  STL.128 [R1+0xc0], RZ ;  /* 0x0000c0ff01007387 */ /* 0x0001e20000100c00 */
[----:B------:R-:W-:Y:S02]  /*2130*/  LOP3.LUT R4, R0, 0x10000, RZ, 0xfc, !PT ;  /* 0x0001000000047812 */ /* 0x000fe400078efcff */
[----:B------:R-:W-:Y:S01]  /*2140*/  LOP3.LUT R2, R2, 0x3fff, RZ, 0xc0, !PT ;  /* 0x00003fff02027812 */ /* 0x000fe200078ec0ff */
[----:B------:R0:W-:Y:S01]  /*2150*/  STL.128 [R1+0xd0], RZ ;  /* 0x0000d0ff01007387 */ /* 0x0001e20000100c00 */
[----:B------:R-:W-:Y:S02]  /*2160*/  IADD3 R19, P2, R16, 0x70, RZ ;  /* 0x0000007010137810 */ /* 0x000fe40007f5e0ff */
[----:B------:R-:W-:Y:S01]  /*2170*/  LOP3.LUT R2, R2, 0x10000, RZ, 0xfc, !PT ;  /* 0x0001000002027812 */ /* 0x000fe200078efcff */
[----:B------:R0:W-:Y:S01]  /*2180*/  STL.64 [R1+0x78], R4 ;  /* 0x0000780401007387 */ /* 0x0001e20000100a00 */
[C---:B------:R-:W-:Y:S01]  /*2190*/  IADD3 R26, P3, R16.reuse, 0x68, RZ ;  /* 0x00000068101a7810 */ /* 0x040fe20007f7e0ff */
[--C-:B------:R-:W-:Y:S01]  /*21a0*/  IMAD.X R38, RZ, RZ, R17.reuse, P2 ;  /* 0x000000ffff267224 */ /* 0x100fe200010e0611 */
[C---:B------:R-:W-:Y:S01]  /*21b0*/  IADD3 R18, P4, R16.reuse, 0x60, RZ ;  /* 0x0000006010127810 */ /* 0x040fe20007f9e0ff */
[----:B------:R-:W-:Y:S01]  /*21c0*/  IMAD.MOV.U32 R12, RZ, RZ, R2 ;  /* 0x000000ffff0c7224 */ /* 0x000fe200078e0002 */
[----:B------:R0:W-:Y:S01]  /*21d0*/  STL.128 [R1+0xe0], RZ ;  /* 0x0000e0ff01007387 */ /* 0x0001e20000100c00 */
[C---:B------:R-:W-:Y:S01]  /*21e0*/  IADD3 R34, P5, R16.reuse, 0x58, RZ ;  /* 0x0000005810227810 */ /* 0x040fe20007fbe0ff */
[--C-:B------:R-:W-:Y:S01]  /*21f0*/  IMAD.X R41, RZ, RZ, R17.reuse, P3 ;  /* 0x000000ffff297224 */ /* 0x100fe200018e0611 */
[C---:B------:R-:W-:Y:S01]  /*2200*/  IADD3 R24, P6, R16.reuse, 0x88, RZ ;  /* 0x0000008810187810 */ /* 0x040fe20007fde0ff */
[----:B------:R0:W-:Y:S01]  /*2210*/  STL.128 [R1+0xf0], R12 ;  /* 0x0000f00c01007387 */ /* 0x0001e20000100c00 */
[----:B------:R-:W-:Y:S01]  /*2220*/  IADD3 R36, P0, R16, 0x90, RZ ;  /* 0x0000009010247810 */ /* 0x000fe20007f1e0ff */
[----:B------:R-:W-:-:S02]  /*2230*/  IMAD.X R39, RZ, RZ, R17, P4 ;  /* 0x000000ffff277224 */ /* 0x000fc400020e0611 */
[--C-:B------:R-:W-:Y:S02]  /*2240*/  IMAD.X R35, RZ, RZ, R17.reuse, P5 ;  /* 0x000000ffff237224 */ /* 0x100fe400028e0611 */
[--C-:B------:R-:W-:Y:S02]  /*2250*/  IMAD.X R25, RZ, RZ, R17.reuse, P6 ;  /* 0x000000ffff197224 */ /* 0x100fe400030e0611 */
[----:B------:R-:W-:Y:S01]  /*2260*/  IMAD.X R37, RZ, RZ, R17, P0 ;  /* 0x000000ffff257224 */ /* 0x000fe200000e0611 */
[----:B------:R-:W-:Y:S06]  /*2270*/  @!P1 BRA `(.L_x_2157) ;  /* 0x0000000000409947 */ /* 0x000fec0003800000 */
[----:B------:R-:W-:Y:S01]  /*2280*/  MOV R0, 0x0 ;  /* 0x0000000000007802 */ /* 0x000fe20000000f00 */
[----:B------:R-:W-:Y:S01]  /*2290*/  ULDC.64 UR4, c[0x4][0x98] ;  /* 0x0100260000047ab9 */ /* 0x000fe20000000a00 */
[----:B------:R-:W-:Y:S01]  /*22a0*/  ULDC.64 UR6, c[0x4][0x38] ;  /* 0x01000e0000067ab9 */ /* 0x000fe20000000a00 */
[----:B0-----:R-:W-:Y:S01]  /*22b0*/  IMAD.U32 R4, RZ, RZ, UR4 ;  /* 0x00000004ff047e24 */ /* 0x001fe2000f8e00ff */
        /* <DEDUP_REMOVED lines=12> */
.L_x_2157:
[----:B------:R-:W1:Y:S01]  /*2380*/  S2R R20, SR_TID.X ;  /* 0x0000000000147919 */ /* 0x000e620000002100 */
[----:B0-----:R-:W0:Y:S01]  /*2390*/  LDC R15, c[0x0][0x288] ;  /* 0x0000a200ff0f7b82 */ /* 0x001e220000000800 */
[----:B------:R-:W-:Y:S01]  /*23a0*/  IADD3 R8, P0, R16, 0x100, RZ ;  /* 0x0000010010087810 */ /* 0x000fe20007f1e0ff */
[----:B------:R-:W-:Y:S01]  /*23b0*/  ULDC UR4, c[0x0][0x20] ;  /* 0x0000080000047ab9 */ /* 0x000fe20000000800 */
[----:B------:R-:W-:Y:S01]  /*23c0*/  IMAD.U32 R13, RZ, RZ, UR43 ;  /* 0x0000002bff0d7e24 */ /* 0x000fe2000f8e00ff */
[----:B------:R-:W-:Y:S01]  /*23d0*/  STL.64 [R1+0x110], R34 ;  /* 0x0001102201007387 */ /* 0x000fe20000100a00 */
[----:B------:R-:W-:Y:S02]  /*23e0*/  VIADD R194, R22, -UR4 ;  /* 0x8000000416c27c36 */ /* 0x000fe40008000000 */
[----:B------:R-:W-:Y:S01]  /*23f0*/  IMAD.X R9, RZ, RZ, R17, P0 ;  /* 0x000000ffff097224 */ /* 0x000fe200000e0611 */
[----:B------:R-:W2:Y:S01]  /*2400*/  LDC.64 R10, c[0x0][0xad0] ;  /* 0x0002b400ff0a7b82 */ /* 0x000ea20000000a00 */
[----:B------:R-:W-:Y:S04]  /*2410*/  STL.64 [R1+0x100], R202 ;  /* 0x000100ca01007387 */ /* 0x000fe80000100a00 */
[----:B------:R-:W-:Y:S03]  /*2420*/  STL.64 [R1+0x108], R8 ;  /* 0x0001080801007387 */ /* 0x000fe60000100a00 */
[----:B------:R-:W3:Y:S01]  /*2430*/  LDC.64 R6, c[0x0][0x448] ;  /* 0x00011200ff067b82 */ /* 0x000ee20000000a00 */
[----:B------:R-:W-:Y:S04]  /*2440*/  STL.U8 [R1+0x118], RZ ;  /* 0x000118ff01007387 */ /* 0x000fe80000100000 */
[----:B------:R4:W-:Y:S03]  /*2450*/  STL [R194+0x8], R13 ;  /* 0x0000080dc2007387 */ /* 0x0009e60000100800 */
[----:B------:R-:W5:Y:S01]  /*2460*/  LDC.64 R4, c[0x0][0xad8] ;  /* 0x0002b600ff047b82 */ /* 0x000f620000000a00 */
[----:B0-----:R0:W-:Y:S04]  /*2470*/  STL [R194+0x4], R15 ;  /* 0x0000040fc2007387 */ /* 0x0011e80000100800 */
[----:B------:R0:W-:Y:S01]  /*2480*/  STL [R194+0x14], RZ ;  /* 0x000014ffc2007387 */ /* 0x0001e20000100800 */
[----:B-1----:R-:W-:-:S02]  /*2490*/  VIADD R204, R20, 0xffffff80 ;  /* 0xffffff8014cc7836 */ /* 0x002fc40000000000 */
[----:B------:R-:W1:Y:S01]  /*24a0*/  LDC.64 R2, c[0x0][0xae0] ;  /* 0x0002b800ff027b82 */ /* 0x000e620000000a00 */
[----:B--2---:R0:W-:Y:S04]  /*24b0*/  STL [R194+0xc], R11 ;  /* 0x00000c0bc2007387 */ /* 0x0041e80000100800 */
[----:B------:R0:W-:Y:S03]  /*24c0*/  STL [R194], R204 ;  /* 0x000000ccc2007387 */ /* 0x0001e60000100800 */
[----:B------:R-:W2:Y:S01]  /*24d0*/  LDC R229, c[0x0][0x450] ;  /* 0x00011400ffe57b82 */ /* 0x000ea20000000800 */
[----:B---3--:R0:W-:Y:S04]  /*24e0*/  STL [R194+0x24], R6 ;  /* 0x00002406c2007387 */ /* 0x0081e80000100800 */
[----:B------:R0:W-:Y:S04]  /*24f0*/  STL [R194+0x28], R7 ;  /* 0x00002807c2007387 */ /* 0x0001e80000100800 */
[----:B-----5:R0:W-:Y:S04]  /*2500*/  STL [R194+0x10], R4 ;  /* 0x00001004c2007387 */ /* 0x0201e80000100800 */
[----:B------:R0:W-:Y:S04]  /*2510*/  STL [R194+0x18], R5 ;  /* 0x00001805c2007387 */ /* 0x0001e80000100800 */
[----:B-1----:R0:W-:Y:S04]  /*2520*/  STL [R194+0x1c], R2 ;  /* 0x00001c02c2007387 */ /* 0x0021e80000100800 */
[----:B------:R0:W-:Y:S04]  /*2530*/  STL [R194+0x20], R3 ;  /* 0x00002003c2007387 */ /* 0x0001e80000100800 */
[----:B--2---:R0:W-:Y:S04]  /*2540*/  STL [R194+0x2c], R229 ;  /* 0x00002ce5c2007387 */ /* 0x0041e80000100800 */
[----:B----4-:R-:W2:Y:S01]  /*2550*/  LDL R13, [R1+0x204] ;  /* 0x00020400010d7983 */ /* 0x010ea20000100800 */
[----:B------:R-:W-:Y:S01]  /*2560*/  IADD3 R8, P0, R16, 0x14c, RZ ;  /* 0x0000014c10087810 */ /* 0x000fe20007f1e0ff */
[----:B------:R-:W-:Y:S02]  /*2570*/  BSSY B0, `(.L_x_2158) ;  /* 0x000000a000007945 */ /* 0x000fe40003800000 */
[----:B------:R0:W-:Y:S02]  /*2580*/  STL [R1+0x14c], R10 ;  /* 0x00014c0a01007387 */ /* 0x0001e40000100800 */
[----:B------:R-:W-:-:S05]  /*2590*/  IMAD.X R9, RZ, RZ, R17, P0 ;  /* 0x000000ffff097224 */ /* 0x000fca00000e0611 */
[----:B------:R0:W-:Y:S01]  /*25a0*/  STL.64 [R1+0x150], R8 ;  /* 0x0001500801007387 */ /* 0x0001e20000100a00 */
[----:B--2---:R-:W-:-:S04]  /*25b0*/  LEA.HI R0, R13, R13, RZ, 0x1 ;  /* 0x0000000d0d007211 */ /* 0x004fc800078f08ff */
[----:B------:R-:W-:-:S05]  /*25c0*/  LOP3.LUT R0, R0, 0xfffffffe, RZ, 0xc0, !PT ;  /* 0xfffffffe00007812 */ /* 0x000fca00078ec0ff */
[----:B------:R-:W-:-:S05]  /*25d0*/  IMAD.IADD R0, R13, 0x1, -R0 ;  /* 0x000000010d007824 */ /* 0x000fca00078e0a00 */
[----:B------:R-:W-:-:S04]  /*25e0*/  SHF.L.U32 R0, R0, 0x1f, RZ ;  /* 0x0000001f00007819 */ /* 0x000fc800000006ff */
[----:B------:R-:W1:Y:S02]  /*25f0*/  SYNCS.PHASECHK.TRANS64.TRYWAIT P0, [UR42+0x32400], R0 ;  /* 0x03240000ff0075a7 */ /* 0x000e64000800016a */
[----:B01----:R-:W-:Y:S05]  /*2600*/  @!P0 BRA `(.L_x_2159) ;  /* 0x0000025000f88947 */ /* 0x003fea0003800000 */
.L_x_2351:
[----:B------:R-:W-:Y:S05]  /*2610*/  BSYNC B0 ;  /* 0x0000000000007941 */ /* 0x000fea0003800000 */
.L_x_2158:
[----:B------:R-:W2:Y:S04]  /*2620*/  LDL R33, [R1] ;  /* 0x0000000001217983 */ /* 0x000ea80000100800 */
[----:B------:R1:W5:Y:S01]  /*2630*/  LDL.64 R20, [R1+0x1f8] ;  /* 0x0001f80001147983 */ /* 0x0003620000100a00 */
[----:B------:R-:W-:Y:S01]  /*2640*/  IMAD.U32 R10, RZ, RZ, UR58 ;  /* 0x0000003aff0a7e24 */ /* 0x000fe2000f8e00ff */
[C---:B------:R-:W-:Y:S01]  /*2650*/  IADD3 R14, P0, R16.reuse, 0x118, RZ ;  /* 0x00000118100e7810 */ /* 0x040fe20007f1e0ff */
[----:B------:R-:W-:Y:S01]  /*2660*/  IMAD.U32 R11, RZ, RZ, UR59 ;  /* 0x0000003bff0b7e24 */ /* 0x000fe2000f8e00ff */
[C---:B0-----:R-:W-:Y:S01]  /*2670*/  IADD3 R0, P1, R16.reuse, 0x410, RZ ;  /* 0x0000041010007810 */ /* 0x041fe20007f3e0ff */
[----:B------:R-:W-:Y:S01]  /*2680*/  IMAD.MOV.U32 R8, RZ, RZ, R28 ;  /* 0x000000ffff087224 */ /* 0x000fe200078e001c */
[----:B------:R-:W-:Y:S01]  /*2690*/  STL.64 [R1+0x1f0], R24 ;  /* 0x0001f01801007387 */ /* 0x000fe20000100a00 */
[----:B------:R-:W-:Y:S01]  /*26a0*/  IMAD.MOV.U32 R9, RZ, RZ, R43 ;  /* 0x000000ffff097224 */ /* 0x000fe200078e002b */
[----:B------:R-:W-:Y:S05]  /*26b0*/  WARPSYNC.ALL ;  /* 0x0000000000007948 */ /* 0x000fea0003800000 */
[----:B------:R0:W-:Y:S01]  /*26c0*/  STL.128 [R1+0x180], R8 ;  /* 0x0001800801007387 */ /* 0x0001e20000100c00 */
[----:B------:R-:W-:Y:S01]  /*26d0*/  IMAD.X R15, RZ, RZ, R17, P0 ;  /* 0x000000ffff0f7224 */ /* 0x000fe200000e0611 */
[----:B------:R-:W-:Y:S01]  /*26e0*/  BSSY B0, `(.L_x_2160) ;  /* 0x000002f000007945 */ /* 0x000fe20003800000 */
[----:B------:R-:W-:Y:S01]  /*26f0*/  IMAD.MOV.U32 R12, RZ, RZ, R18 ;  /* 0x000000ffff0c7224 */ /* 0x000fe200078e0012 */
[----:B------:R1:W-:Y:S01]  /*2700*/  BAR.SYNC.DEFER_BLOCKING R206, 0x100 ;  /* 0x000400ce0000751d */ /* 0x0003e20000010000 */
[----:B------:R-:W-:Y:S01]  /*2710*/  IMAD.MOV.U32 R13, RZ, RZ, R39 ;  /* 0x000000ffff0d7224 */ /* 0x000fe200078e0027 */
[----:B------:R-:W-:-:S04]  /*2720*/  IADD3 R18, P0, R16, 0x150, RZ ;  /* 0x0000015010127810 */ /* 0x000fc80007f1e0ff */
[----:B------:R3:W-:Y:S01]  /*2730*/  STL.128 [R1+0x160], R12 ;  /* 0x0001600c01007387 */ /* 0x0007e20000100c00 */
[----:B0-----:R-:W-:-:S03]  /*2740*/  IMAD.MOV.U32 R10, RZ, RZ, R44 ;  /* 0x000000ffff0a7224 */ /* 0x001fc600078e002c */
[----:B------:R-:W-:Y:S01]  /*2750*/  STL.64 [R1+0x158], R208 ;  /* 0x000158d001007387 */ /* 0x000fe20000100a00 */
[----:B------:R-:W-:Y:S02]  /*2760*/  IMAD.MOV.U32 R11, RZ, RZ, R45 ;  /* 0x000000ffff0b7224 */ /* 0x000fe400078e002d */
[----:B------:R-:W-:Y:S02]  /*2770*/  IMAD.MOV.U32 R8, RZ, RZ, R216 ;  /* 0x000000ffff087224 */ /* 0x000fe400078e00d8 */
[----:B------:R-:W-:-:S05]  /*2780*/  IMAD.MOV.U32 R9, RZ, RZ, R211 ;  /* 0x000000ffff097224 */ /* 0x000fca00078e00d3 */
[----:B------:R0:W-:Y:S01]  /*2790*/  STL.128 [R1+0x190], R8 ;  /* 0x0001900801007387 */ /* 0x0001e20000100c00 */
[----:B---3--:R-:W-:Y:S02]  /*27a0*/  IMAD.X R15, RZ, RZ, R17, P0 ;  /* 0x000000ffff0f7224 */ /* 0x008fe400000e0611 */
[----:B------:R-:W-:Y:S02]  /*27b0*/  IMAD.MOV.U32 R14, RZ, RZ, R218 ;  /* 0x000000ffff0e7224 */ /* 0x000fe400078e00da */
[----:B0-----:R-:W-:Y:S02]  /*27c0*/  IMAD.MOV.U32 R8, RZ, RZ, R19 ;  /* 0x000000ffff087224 */ /* 0x001fe400078e0013 */
[----:B------:R-:W-:Y:S02]  /*27d0*/  IMAD.MOV.U32 R9, RZ, RZ, R38 ;  /* 0x000000ffff097224 */ /* 0x000fe400078e0026 */
[----:B------:R-:W-:Y:S02]  /*27e0*/  IMAD.MOV.U32 R10, RZ, RZ, R29 ;  /* 0x000000ffff0a7224 */ /* 0x000fe400078e001d */
[----:B------:R-:W-:-:S02]  /*27f0*/  IMAD.MOV.U32 R11, RZ, RZ, R42 ;  /* 0x000000ffff0b7224 */ /* 0x000fc400078e002a */
[--C-:B------:R-:W-:Y:S01]  /*2800*/  IMAD.X R19, RZ, RZ, R17.reuse, P1 ;  /* 0x000000ffff137224 */ /* 0x100fe200008e0611 */
[----:B------:R-:W-:Y:S02]  /*2810*/  IADD3 R6, P1, R16, 0x108, RZ ;  /* 0x0000010810067810 */ /* 0x000fe40007f3e0ff */
[----:B------:R0:W-:Y:S03]  /*2820*/  STL.128 [R1+0x1a0], R8 ;  /* 0x0001a00801007387 */ /* 0x0001e60000100c00 */
[----:B------:R-:W-:Y:S02]  /*2830*/  IMAD.X R13, RZ, RZ, R17, P1 ;  /* 0x000000ffff0d7224 */ /* 0x000fe400008e0611 */
[----:B------:R-:W-:Y:S02]  /*2840*/  IMAD.MOV.U32 R12, RZ, RZ, R6 ;  /* 0x000000ffff0c7224 */ /* 0x000fe400078e0006 */
[----:B0-----:R-:W-:-:S02]  /*2850*/  IMAD.MOV.U32 R8, RZ, RZ, R30 ;  /* 0x000000ffff087224 */ /* 0x001fc400078e001e */
[----:B------:R-:W-:Y:S02]  /*2860*/  IMAD.MOV.U32 R9, RZ, RZ, R31 ;  /* 0x000000ffff097224 */ /* 0x000fe400078e001f */
[----:B------:R-:W-:Y:S02]  /*2870*/  IMAD.MOV.U32 R10, RZ, RZ, R0 ;  /* 0x000000ffff0a7224 */ /* 0x000fe400078e0000 */
[----:B------:R-:W-:Y:S02]  /*2880*/  IMAD.MOV.U32 R11, RZ, RZ, R19 ;  /* 0x000000ffff0b7224 */ /* 0x000fe400078e0013 */
[----:B------:R-:W-:-:S03]  /*2890*/  IMAD.MOV.U32 R19, RZ, RZ, R40 ;  /* 0x000000ffff137224 */ /* 0x000fc600078e0028 */
[----:B------:R0:W-:Y:S02]  /*28a0*/  STL.128 [R1+0x1b0], R8 ;  /* 0x0001b00801007387 */ /* 0x0001e40000100c00 */
[----:B0-----:R-:W-:Y:S02]  /*28b0*/  IMAD.MOV.U32 R10, RZ, RZ, R32 ;  /* 0x000000ffff0a7224 */ /* 0x001fe400078e0020 */
[----:B------:R-:W-:Y:S02]  /*28c0*/  IMAD.MOV.U32 R11, RZ, RZ, R47 ;  /* 0x000000ffff0b7224 */ /* 0x000fe400078e002f */
[----:B------:R-:W-:Y:S02]  /*28d0*/  IMAD.MOV.U32 R8, RZ, RZ, R18 ;  /* 0x000000ffff087224 */ /* 0x000fe400078e0012 */
[----:B------:R-:W-:Y:S02]  /*28e0*/  IMAD.MOV.U32 R9, RZ, RZ, R15 ;  /* 0x000000ffff097224 */ /* 0x000fe400078e000f */
[----:B------:R-:W-:-:S02]  /*28f0*/  IMAD.MOV.U32 R15, RZ, RZ, R217 ;  /* 0x000000ffff0f7224 */ /* 0x000fc400078e00d9 */
[----:B------:R-:W-:Y:S01]  /*2900*/  IMAD.MOV.U32 R18, RZ, RZ, R27 ;  /* 0x000000ffff127224 */ /* 0x000fe200078e001b */
[----:B------:R0:W-:Y:S04]  /*2910*/  STL.128 [R1+0x1c0], R8 ;  /* 0x0001c00801007387 */ /* 0x0001e80000100c00 */
[----:B------:R1:W-:Y:S04]  /*2920*/  STL.128 [R1+0x1d0], R12 ;  /* 0x0001d00c01007387 */ /* 0x0003e80000100c00 */
[----:B------:R1:W-:Y:S01]  /*2930*/  STL.128 [R1+0x170], R16 ;  /* 0x0001701001007387 */ /* 0x0003e20000100c00 */
[----:B0-----:R-:W-:-:S02]  /*2940*/  IMAD.MOV.U32 R8, RZ, RZ, R26 ;  /* 0x000000ffff087224 */ /* 0x001fc400078e001a */
[----:B------:R-:W-:Y:S02]  /*2950*/  IMAD.MOV.U32 R9, RZ, RZ, R41 ;  /* 0x000000ffff097224 */ /* 0x000fe400078e0029 */
[----:B------:R-:W-:Y:S02]  /*2960*/  IMAD.MOV.U32 R10, RZ, RZ, R36 ;  /* 0x000000ffff0a7224 */ /* 0x000fe400078e0024 */
[----:B------:R-:W-:-:S05]  /*2970*/  IMAD.MOV.U32 R11, RZ, RZ, R37 ;  /* 0x000000ffff0b7224 */ /* 0x000fca00078e0025 */
[----:B------:R1:W-:Y:S01]  /*2980*/  STL.128 [R1+0x1e0], R8 ;  /* 0x0001e00801007387 */ /* 0x0003e20000100c00 */
[----:B--2---:R-:W-:-:S04]  /*2990*/  LOP3.LUT R0, R33, 0x1, RZ, 0xfc, !PT ;  /* 0x0000000121007812 */ /* 0x004fc800078efcff */
[----:B------:R-:W-:-:S13]  /*29a0*/  ISETP.NE.AND P1, PT, R0, 0x3, PT ;  /* 0x000000030000780c */ /* 0x000fda0003f25270 */
[----:B-1----:R-:W-:Y:S05]  /*29b0*/  @!P1 BRA `(.L_x_2161) ;  /* 0x0000000000049947 */ /* 0x002fea0003800000 */
[----:B------:R-:W-:Y:S01]  /*29c0*/  BPT.TRAP 0x1 ;  /* 0x000000040000795c */ /* 0x000fe20000300000 */
.L_x_2161:
[----:B------:R-:W-:Y:S05]  /*29d0*/  BSYNC B0 ;  /* 0x0000000000007941 */ /* 0x000fea0003800000 */
.L_x_2160:
[----:B------:R-:W2:Y:S01]  /*29e0*/  LDL.64 R8, [R1+0x18] ;  /* 0x0000180001087983 */ /* 0x000ea20000100a00 */
[----:B-----5:R-:W-:Y:S01]  /*29f0*/  SHF.L.U32 R21, R21, 0x1f, RZ ;  /* 0x0000001f15157819 */ /* 0x020fe200000006ff */
[----:B------:R-:W-:Y:S01]  /*2a00*/  BSSY B0, `(.L_x_2162) ;  /* 0x0000006000007945 */ /* 0x000fe20003800000 */
[----:B--2---:R-:W-:-:S05]  /*2a10*/  MOV R9, R8 ;  /* 0x0000000800097202 */ /* 0x004fca0000000f00 */
[----:B------:R-:W-:-:S04]  /*2a20*/  IMAD R20, R20, 0x8, R9 ;  /* 0x0000000814147824 */ /* 0x000fc800078e0209 */
[----:B------:R0:W1:Y:S01]  /*2a30*/  SYNCS.PHASECHK.TRANS64.TRYWAIT P0, [R20+URZ], R21 ;  /* 0x00000015140075a7 */ /* 0x000062000800017f */
[----:B------:R-:W-:Y:S05]  /*2a40*/  @!P1 BRA `(.L_x_2163) ;  /* 0x0000000000049947 */ /* 0x000fea0003800000 */
[----:B------:R-:W-:Y:S01]  /*2a50*/  BPT.TRAP 0x1 ;  /* 0x000000040000795c */ /* 0x000fe20000300000 */
.L_x_2163:
[----:B------:R-:W-:Y:S05]  /*2a60*/  BSYNC B0 ;  /* 0x0000000000007941 */ /* 0x000fea0003800000 */
.L_x_2162:
[----:B------:R-:W-:Y:S04]  /*2a70*/  BSSY B0, `(.L_x_2164) ;  /* 0x0000004000007945 */ /* 0x000fe80003800000 */
[----:B-1----:R-:W-:Y:S05]  /*2a80*/  @P0 BRA `(.L_x_2165) ;  /* 0x0000000000080947 */ /* 0x002fea0003800000 */
[----:B------:R-:W1:Y:S02]  /*2a90*/  SYNCS.PHASECHK.TRANS64.TRYWAIT P0, [R20+URZ], R21 ;  /* 0x00000015140075a7 */ /* 0x000e64000800017f */
[----:B-1----:R-:W-:Y:S05]  /*2aa0*/  @!P0 BRA `(.L_x_2166) ;  /* 0x0000024c00e88947 */ /* 0x002fea0003800000 */
.L_x_2165:
[----:B------:R-:W-:Y:S05]  /*2ab0*/  BSYNC B0 ;  /* 0x0000000000007941 */ /* 0x000fea0003800000 */
.L_x_2164:
[----:B------:R-:W2:Y:S04]  /*2ac0*/  LDL R13, [R1+0x1f8] ;  /* 0x0001f800010d7983 */ /* 0x000ea80000100800 */
[----:B------:R-:W2:Y:S01]  /*2ad0*/  LDL.64 R8, [R1+0x80] ;  /* 0x0000800001087983 */ /* 0x000ea20000100a00 */
[----:B------:R-:W-:Y:S05]  /*2ae0*/  WARPSYNC.ALL ;  /* 0x0000000000007948 */ /* 0x000fea0003800000 */
[----:B01----:R-:W3:Y:S04]  /*2af0*/  LDL.64 R20, [R1+0x78] ;  /* 0x0000780001147983 */ /* 0x003ee80000100a00 */
[----:B------:R-:W4:Y:S04]  /*2b00*/  LDL.64 R10, [R1+0x78] ;  /* 0x00007800010a7983 */ /* 0x000f280000100a00 */
[----:B------:R-:W5:Y:S01]  /*2b10*/  LDL.64 R14, [R1+0x78] ;  /* 0x00007800010e7983 */ /* 0x000f620000100a00 */
[----:B--2---:R-:W-:-:S03]  /*2b20*/  IMAD R8, R13, 0x300, R8 ;  /* 0x000003000d087824 */ /* 0x004fc600078e0208 */
[----:B------:R-:W2:Y:S01]  /*2b30*/  LDL.64 R18, [R1+0x78] ;  /* 0x0000780001127983 */ /* 0x000ea20000100a00 */
[----:B------:R-:W-:Y:S02]  /*2b40*/  R2UR UR7, R9 ;  /* 0x00000000090772ca */ /* 0x000fe400000e0000 */
[C---:B------:R-:W-:Y:S01]  /*2b50*/  R2UR UR6, R8.reuse ;  /* 0x00000000080672ca */ /* 0x040fe200000e0000 */
[----:B------:R-:W-:Y:S01]  /*2b60*/  WARPGROUP.ARRIVE ;  /* 0x00000000000079c5 */ /* 0x000fe20000000000 */
[----:B------:R-:W2:Y:S01]  /*2b70*/  LDL R6, [R1+0x204] ;  /* 0x0002040001067983 */ /* 0x000ea20000100800 */
[----:B------:R-:W-:Y:S01]  /*2b80*/  VIADD R12, R8, 0x2 ;  /* 0x00000002080c7836 */ /* 0x000fe20000000000 */
[----:B------:R-:W-:Y:S01]  /*2b90*/  BSSY B0, `(.L_x_2167) ;  /* 0x000002d000007945 */ /* 0x000fe20003800000 */
[----:B------:R-:W-:Y:S01]  /*2ba0*/  IMAD.MOV.U32 R13, RZ, RZ, R9 ;  /* 0x000000ffff0d7224 */ /* 0x000fe200078e0009 */
[----:B------:R0:W-:Y:S01]  /*2bb0*/  STL [R1+0x60], RZ ;  /* 0x000060ff01007387 */ /* 0x0001e20000100800 */
[----:B---3--:R-:W-:-:S02]  /*2bc0*/  R2UR UR4, R20 ;  /* 0x00000000140472ca */ /* 0x008fc400000e0000 */
[----:B------:R-:W-:Y:S01]  /*2bd0*/  R2UR UR5, R21 ;  /* 0x00000000150572ca */ /* 0x000fe200000e0000 */
[----:B----4-:R-:W-:Y:S02]  /*2be0*/  VIADD R10, R10, 0x2 ;  /* 0x000000020a0a7836 */ /* 0x010fe40000000000 */
[----:B-----5:R-:W-:Y:S02]  /*2bf0*/  VIADD R14, R14, 0x4 ;  /* 0x000000040e0e7836 */ /* 0x020fe40000000000 */
[----:B--2---:R-:W-:-:S08]  /*2c00*/  VIADD R18, R18, 0x6 ;  /* 0x0000000612127836 */ /* 0x004fd00000000000 */
[----:B------:R-:W-:Y:S01]  /*2c10*/  HGMMA.64x96x16.F32.BF16 R24, gdesc[UR4], RZ, !UPT, gsb0 ;  /* 0x01600000041879f0 */ /* 0x000fe2000c0018ff */
[----:B------:R-:W-:Y:S02]  /*2c20*/  R2UR UR6, R12 ;  /* 0x000000000c0672ca */ /* 0x000fe400000e0000 */
[----:B------:R-:W-:Y:S02]  /*2c30*/  R2UR UR7, R13 ;  /* 0x000000000d0772ca */ /* 0x000fe400000e0000 */
[----:B------:R-:W-:Y:S01]  /*2c40*/  R2UR UR4, R10 ;  /* 0x000000000a0472ca */ /* 0x000fe200000e0000 */
[----:B------:R-:W-:Y:S01]  /*2c50*/  VIADD R10, R8, 0x4 ;  /* 0x00000004080a7836 */ /* 0x000fe20000000000 */
[----:B------:R-:W-:Y:S01]  /*2c60*/  R2UR UR5, R11 ;  /* 0x000000000b0572ca */ /* 0x000fe200000e0000 */
[----:B------:R-:W-:Y:S01]  /*2c70*/  IMAD.MOV.U32 R11, RZ, RZ, R9 ;  /* 0x000000ffff0b7224 */ /* 0x000fe200078e0009 */
[----:B------:R-:W-:Y:S01]  /*2c80*/  LEA.HI R0, R6, R6, RZ, 0x1 ;  /* 0x0000000606007211 */ /* 0x000fe200078f08ff */
[----:B------:R-:W-:Y:S01]  /*2c90*/  VIADD R8, R8, 0x6 ;  /* 0x0000000608087836 */ /* 0x000fe20000000000 */
[----:B------:R-:W-:-:S02]  /*2ca0*/  WARPGROUP.DEPBAR.LE gsb0, 0x0 ;  /* 0x00008000000079c5 */ /* 0x000fc40000010000 */
[----:B------:R-:W-:-:S07]  /*2cb0*/  WARPGROUP.ARRIVE ;  /* 0x00000000000079c5 */ /* 0x000fce0000000000 */
[----:B------:R-:W-:Y:S01]  /*2cc0*/  HGMMA.64x96x16.F32.BF16 R24, gdesc[UR4], R24, gsb0 ;  /* 0x01600000041879f0 */ /* 0x000fe20008001818 */
[----:B------:R-:W-:Y:S02]  /*2cd0*/  R2UR UR6, R10 ;  /* 0x000000000a0672ca */ /* 0x000fe400000e0000 */
[----:B------:R-:W-:Y:S02]  /*2ce0*/  R2UR UR7, R11 ;  /* 0x000000000b0772ca */ /* 0x000fe400000e0000 */
[----:B------:R-:W-:Y:S02]  /*2cf0*/  R2UR UR4, R14 ;  /* 0x000000000e0472ca */ /* 0x000fe400000e0000 */
[----:B------:R-:W-:Y:S01]  /*2d00*/  R2UR UR5, R15 ;  /* 0x000000000f0572ca */ /* 0x000fe200000e0000 */
[----:B------:R-:W-:Y:S02]  /*2d10*/  WARPGROUP.DEPBAR.LE gsb0, 0x0 ;  /* 0x00008000000079c5 */ /* 0x000fe40000010000 */
[----:B------:R-:W-:-:S10]  /*2d20*/  WARPGROUP.ARRIVE ;  /* 0x00000000000079c5 */ /* 0x000fd40000000000 */
[----:B------:R-:W-:Y:S01]  /*2d30*/  HGMMA.64x96x16.F32.BF16 R24, gdesc[UR4], R24, gsb0 ;  /* 0x01600000041879f0 */ /* 0x000fe20008001818 */
[----:B------:R-:W-:Y:S02]  /*2d40*/  R2UR UR6, R8 ;  /* 0x00000000080672ca */ /* 0x000fe400000e0000 */
[----:B------:R-:W-:Y:S02]  /*2d50*/  R2UR UR7, R9 ;  /* 0x00000000090772ca */ /* 0x000fe400000e0000 */
[----:B------:R-:W-:Y:S02]  /*2d60*/  R2UR UR4, R18 ;  /* 0x00000000120472ca */ /* 0x000fe400000e0000 */
[----:B------:R-:W-:Y:S02]  /*2d70*/  R2UR UR5, R19 ;  /* 0x00000000130572ca */ /* 0x000fe400000e0000 */
[----:B------:R-:W-:Y:S01]  /*2d80*/  LOP3.LUT R9, R0, 0xfffffffe, RZ, 0xc0, !PT ;  /* 0xfffffffe00097812 */ /* 0x000fe200078ec0ff */
[----:B------:R-:W-:-:S04]  /*2d90*/  IMAD.MOV.U32 R0, RZ, RZ, 0x1 ;  /* 0x00000001ff007424 */ /* 0x000fc800078e00ff */
[----:B------:R-:W-:Y:S01]  /*2da0*/  IMAD.IADD R6, R6, 0x1, -R9 ;  /* 0x0000000106067824 */ /* 0x000fe200078e0a09 */
[----:B------:R0:W-:Y:S04]  /*2db0*/  STL [R1+0x60], R0 ;  /* 0x0000600001007387 */ /* 0x0001e80000100800 */
[----:B------:R-:W-:Y:S01]  /*2dc0*/  SHF.L.U32 R6, R6, 0x1f, RZ ;  /* 0x0000001f06067819 */ /* 0x000fe200000006ff */
[----:B------:R0:W-:Y:S04]  /*2dd0*/  STL [R1+0x60], R0 ;  /* 0x0000600001007387 */ /* 0x0001e80000100800 */
[----:B------:R0:W-:Y:S04]  /*2de0*/  STL [R1+0x60], R0 ;  /* 0x0000600001007387 */ /* 0x0001e80000100800 */
[----:B------:R0:W-:Y:S01]  /*2df0*/  STL [R1+0x60], R0 ;  /* 0x0000600001007387 */ /* 0x0001e20000100800 */
[----:B------:R-:W-:-:S02]  /*2e00*/  WARPGROUP.DEPBAR.LE gsb0, 0x0 ;  /* 0x00008000000079c5 */ /* 0x000fc40000010000 */
[----:B------:R-:W-:-:S06]  /*2e10*/  WARPGROUP.ARRIVE ;  /* 0x00000000000079c5 */ /* 0x000fcc0000000000 */
[----:B------:R-:W-:Y:S03]  /*2e20*/  HGMMA.64x96x16.F32.BF16 R24, gdesc[UR4], R24, gsb0 ;  /* 0x01600000041879f0 */ /* 0x000fe60008001818 */
[----:B------:R-:W-:Y:S02]  /*2e30*/  WARPGROUP.DEPBAR.LE gsb0, 0x0 ;  /* 0x00008000000079c5 */ /* 0x000fe40000010000 */
[----:B------:R-:W1:Y:S02]  /*2e40*/  SYNCS.PHASECHK.TRANS64.TRYWAIT P0, [UR42+0x32410], R6 ;  /* 0x03241006ff0075a7 */ /* 0x000e64000800016a */
[----:B01----:R-:W-:Y:S05]  /*2e50*/  @!P0 BRA `(.L_x_2168) ;  /* 0x0000024c00108947 */ /* 0x003fea0003800000 */
.L_x_2352:
[----:B------:R-:W-:Y:S05]  /*2e60*/  BSYNC B0 ;  /* 0x0000000000007941 */ /* 0x000fea0003800000 */
.L_x_2167:
[----:B0-----:R-:W2:Y:S04]  /*2e70*/  LDL R6, [R1+0x28] ;  /* 0x0000280001067983 */ /* 0x001ea80000100800 */
[----:B------:R0:W5:Y:S01]  /*2e80*/  LDL.64 R8, [R1+0x1f8] ;  /* 0x0001f80001087983 */ /* 0x0001620000100a00 */
[----:B------:R-:W-:Y:S01]  /*2e90*/  BSSY B0, `(.L_x_2169) ;  /* 0x0000005000007945 */ /* 0x000fe20003800000 */
[----:B--2---:R-:W-:-:S04]  /*2ea0*/  LOP3.LUT R6, R6, 0x1, RZ, 0xfc, !PT ;  /* 0x0000000106067812 */ /* 0x004fc800078efcff */
[----:B------:R-:W-:-:S13]  /*2eb0*/  ISETP.NE.AND P1, PT, R6, 0x3, PT ;  /* 0x000000030600780c */ /* 0x000fda0003f25270 */
[----:B0-----:R-:W-:Y:S05]  /*2ec0*/  @!P1 BRA `(.L_x_2170) ;  /* 0x0000000000049947 */ /* 0x001fea0003800000 */
[----:B------:R-:W-:Y:S01]  /*2ed0*/  BPT.TRAP 0x1 ;  /* 0x000000040000795c */ /* 0x000fe20000300000 */
.L_x_2170:
[----:B------:R-:W-:Y:S05]  /*2ee0*/  BSYNC B0 ;  /* 0x0000000000007941 */ /* 0x000fea0003800000 */
.L_x_2169:
        /* <DEDUP_REMOVED lines=8> */
.L_x_2172:
[----:B------:R-:W-:Y:S05]  /*2f70*/  BSYNC B0 ;  /* 0x0000000000007941 */ /* 0x000fea0003800000 */
.L_x_2171:
[----:B------:R-:W-:Y:S04]  /*2f80*/  BSSY B0, `(.L_x_2173) ;  /* 0x0000004000007945 */ /* 0x000fe80003800000 */
[----:B-1----:R-:W-:Y:S05]  /*2f90*/  @P0 BRA `(.L_x_2174) ;  /* 0x0000000000080947 */ /* 0x002fea0003800000 */
[----:B------:R-:W1:Y:S02]  /*2fa0*/  SYNCS.PHASECHK.TRANS64.TRYWAIT P0, [R8+URZ], R9 ;  /* 0x00000009080075a7 */ /* 0x000e64000800017f */
[----:B-1----:R-:W-:Y:S05]  /*2fb0*/  @!P0 BRA `(.L_x_2175) ;  /* 0x0000024800d08947 */ /* 0x002fea0003800000 */
.L_x_2174:
[----:B------:R-:W-:Y:S05]  /*2fc0*/  BSYNC B0 ;  /* 0x0000000000007941 */ /* 0x000fea0003800000 */
.L_x_2173:
[----:B------:R-:W2:Y:S04]  /*2fd0*/  LDL R21, [R1+0x1f8] ;  /* 0x0001f80001157983 */ /* 0x000ea80000100800 */
[----:B01----:R-:W2:Y:S04]  /*2fe0*/  LDL.64 R8, [R1+0xf8] ;  /* 0x0000f80001087983 */ /* 0x003ea80000100a00 */
[----:B------:R-:W3:Y:S04]  /*2ff0*/  LDL R6, [R1+0x70] ;  /* 0x0000700001067983 */ /* 0x000ee80000100800 */
[----:B------:R-:W4:Y:S04]  /*3000*/  LDL.64 R10, [R1+0xf0] ;  /* 0x0000f000010a7983 */ /* 0x000f280000100a00 */
[----:B------:R-:W4:Y:S04]  /*3010*/  LDL.64 R12, [R1+0xf0] ;  /* 0x0000f000010c7983 */ /* 0x000f280000100a00 */
[----:B------:R-:W4:Y:S04]  /*3020*/  LDL.64 R14, [R1+0xf0] ;  /* 0x0000f000010e7983 */ /* 0x000f280000100a00 */
[----:B------:R-:W4:Y:S01]  /*3030*/  LDL.64 R18, [R1+0xf0] ;  /* 0x0000f00001127983 */ /* 0x000f220000100a00 */
[----:B------:R-:W-:Y:S05]  /*3040*/  WARPSYNC.ALL ;  /* 0x0000000000007948 */ /* 0x000fea0003800000 */
[----:B------:R-:W-:Y:S01]  /*3050*/  WARPGROUP.ARRIVE ;  /* 0x00000000000079c5 */ /* 0x000fe20000000000 */
[----:B--2---:R-:W-:Y:S01]  /*3060*/  IMAD R8, R21, 0xc00, R8 ;  /* 0x00000c0015087824 */ /* 0x004fe200078e0208 */
[----:B------:R-:W-:Y:S01]  /*3070*/  R2UR UR7, R9 ;  /* 0x00000000090772ca */ /* 0x000fe200000e0000 */
[----:B------:R-:W2:Y:S01]  /*3080*/  LDL.64 R20, [R1+0xf0] ;  /* 0x0000f00001147983 */ /* 0x000ea20000100a00 */
[----:B---3--:R-:W-:-:S02]  /*3090*/  ISETP.NE.U32.AND P0, PT, R6, RZ, PT ;  /* 0x000000ff0600720c */ /* 0x008fc40003f05070 */
[----:B------:R-:W-:Y:S01]  /*30a0*/  R2UR UR6, R8 ;  /* 0x00000000080672ca */ /* 0x000fe200000e0000 */
[----:B------:R0:W5:Y:S01]  /*30b0*/  LDL R6, [R1+0x1f8] ;  /* 0x0001f80001067983 */ /* 0x0001620000100800 */
[----:B----4-:R-:W-:Y:S02]  /*30c0*/  R2UR UR4, R10 ;  /* 0x000000000a0472ca */ /* 0x010fe400000e0000 */
[----:B------:R-:W-:-:S07]  /*30d0*/  R2UR UR5, R11 ;  /* 0x000000000b0572ca */ /* 0x000fce00000e0000 */
[----:B------:R-:W-:-:S06]  /*30e0*/  VOTEU.ANY UP0, P0 ;  /* 0x00000000003f7886 */ /* 0x000fcc0000000100 */
[----:B------:R-:W-:Y:S01]  /*30f0*/  HGMMA.64x96x16.F32.BF16 R24, gdesc[UR4], R24, UP0, gsb0 ;  /* 0x01600000041879f0 */ /* 0x000fe2000b801818 */
[----:B------:R-:W-:Y:S02]  /*3100*/  VIADD R12, R12, 0x2 ;  /* 0x000000020c0c7836 */ /* 0x000fe40000000000 */
[----:B------:R-:W-:Y:S02]  /*3110*/  VIADD R10, R8, 0x2 ;  /* 0x00000002080a7836 */ /* 0x000fe40000000000 */
[----:B------:R-:W-:Y:S01]  /*3120*/  IMAD.MOV.U32 R11, RZ, RZ, R9 ;  /* 0x000000ffff0b7224 */ /* 0x000fe200078e0009 */
[----:B------:R-:W-:Y:S02]  /*3130*/  R2UR UR4, R12 ;  /* 0x000000000c0472ca */ /* 0x000fe400000e0000 */
[----:B------:R-:W-:Y:S02]  /*3140*/  R2UR UR6, R10 ;  /* 0x000000000a0672ca */ /* 0x000fe400000e0000 */
[----:B------:R-:W-:-:S02]  /*3150*/  R2UR UR7, R11 ;  /* 0x000000000b0772ca */ /* 0x000fc400000e0000 */
[----:B------:R-:W-:Y:S02]  /*3160*/  R2UR UR5, R13 ;  /* 0x000000000d0572ca */ /* 0x000fe400000e0000 */
[----:B------:R-:W3:Y:S01]  /*3170*/  LDL.64 R12, [R1+0xf0] ;  /* 0x0000f000010c7983 */ /* 0x000ee20000100a00 */
[----:B------:R-:W-:Y:S02]  /*3180*/  WARPGROUP.DEPBAR.LE gsb0, 0x0 ;  /* 0x00008000000079c5 */ /* 0x000fe40000010000 */
[----:B------:R-:W-:-:S08]  /*3190*/  WARPGROUP.ARRIVE ;  /* 0x00000000000079c5 */ /* 0x000fd00000000000 */
[----:B------:R-:W-:Y:S01]  /*31a0*/  HGMMA.64x96x16.F32.BF16 R24, gdesc[UR4], R24, gsb0 ;  /* 0x01600000041879f0 */ /* 0x000fe20008001818 */
[----:B------:R-:W-:Y:S02]  /*31b0*/  VIADD R14, R14, 0x4 ;  /* 0x000000040e0e7836 */ /* 0x000fe40000000000 */
[----:B------:R-:W-:Y:S02]  /*31c0*/  VIADD R10, R8, 0x4 ;  /* 0x00000004080a7836 */ /* 0x000fe40000000000 */
[----:B------:R-:W-:Y:S01]  /*31d0*/  IMAD.MOV.U32 R11, RZ, RZ, R9 ;  /* 0x000000ffff0b7224 */ /* 0x000fe200078e0009 */
[----:B------:R-:W-:Y:S02]  /*31e0*/  R2UR UR4, R14 ;  /* 0x000000000e0472ca */ /* 0x000fe400000e0000 */
[----:B------:R-:W-:Y:S02]  /*31f0*/  R2UR UR6, R10 ;  /* 0x000000000a0672ca */ /* 0x000fe400000e0000 */
[----:B------:R-:W-:-:S02]  /*3200*/  R2UR UR7, R11 ;  /* 0x000000000b0772ca */ /* 0x000fc400000e0000 */
[----:B------:R-:W-:Y:S02]  /*3210*/  R2UR UR5, R15 ;  /* 0x000000000f0572ca */ /* 0x000fe400000e0000 */
[----:B------:R-:W4:Y:S01]  /*3220*/  LDL.64 R14, [R1+0xf0] ;  /* 0x0000f000010e7983 */ /* 0x000f220000100a00 */
        /* <DEDUP_REMOVED lines=14> */
[----:B--2---:R-:W-:Y:S02]  /*3310*/  VIADD R20, R20, 0x400 ;  /* 0x0000040014147836 */ /* 0x004fe40000000000 */
[----:B------:R-:W-:Y:S02]  /*3320*/  VIADD R10, R8, 0x300 ;  /* 0x00000300080a7836 */ /* 0x000fe40000000000 */
[----:B------:R-:W-:Y:S01]  /*3330*/  IMAD.MOV.U32 R11, RZ, RZ, R9 ;  /* 0x000000ffff0b7224 */ /* 0x000fe200078e0009 */
[----:B------:R-:W-:Y:S02]  /*3340*/  R2UR UR4, R20 ;  /* 0x00000000140472ca */ /* 0x000fe400000e0000 */
[----:B------:R-:W-:Y:S02]  /*3350*/  R2UR UR6, R10 ;  /* 0x000000000a0672ca */ /* 0x000fe400000e0000 */
[----:B------:R-:W-:-:S02]  /*3360*/  R2UR UR7, R11 ;  /* 0x000000000b0772ca */ /* 0x000fc400000e0000 */
[----:B------:R-:W-:Y:S02]  /*3370*/  R2UR UR5, R21 ;  /* 0x00000000150572ca */ /* 0x000fe400000e0000 */
[----:B------:R-:W2:Y:S01]  /*3380*/  LDL.64 R20, [R1+0xf0] ;  /* 0x0000f00001147983 */ /* 0x000ea20000100a00 */
[----:B------:R-:W-:Y:S02]  /*3390*/  WARPGROUP.DEPBAR.LE gsb0, 0x0 ;  /* 0x00008000000079c5 */ /* 0x000fe40000010000 */
[----:B------:R-:W-:-:S08]  /*33a0*/  WARPGROUP.ARRIVE ;  /* 0x00000000000079c5 */ /* 0x000fd00000000000 */
[----:B------:R-:W-:Y:S01]  /*33b0*/  HGMMA.64x96x16.F32.BF16 R24, gdesc[UR4], R24, gsb0 ;  /* 0x01600000041879f0 */ /* 0x000fe20008001818 */
[----:B---3--:R-:W-:Y:S02]  /*33c0*/  VIADD R12, R12, 0x402 ;  /* 0x000004020c0c7836 */ /* 0x008fe40000000000 */
        /* <DEDUP_REMOVED lines=10> */
[----:B----4-:R-:W-:Y:S02]  /*3470*/  VIADD R14, R14, 0x404 ;  /* 0x000004040e0e7836 */ /* 0x010fe40000000000 */
        /* <DEDUP_REMOVED lines=69> */
[----:B------:R-:W-:Y:S01]  /*38d0*/  R2UR UR6, R10 ;  /* 0x000000000a0672ca */ /* 0x000fe200000e0000 */
[----:B------:R-:W2:Y:S01]  /*38e0*/  LDL R20, [R1] ;  /* 0x0000000001147983 */ /* 0x000ea20000100800 */
[----:B------:R-:W-:-:S02]  /*38f0*/  R2UR UR7, R11 ;  /* 0x000000000b0772ca */ /* 0x000fc400000e0000 */
[----:B------:R-:W-:Y:S01]  /*3900*/  R2UR UR5, R21 ;  /* 0x00000000150572ca */ /* 0x000fe200000e0000 */
[----:B---3--:R-:W-:Y:S01]  /*3910*/  VIADD R12, R12, 0xc02 ;  /* 0x00000c020c0c7836 */ /* 0x008fe20000000000 */
[----:B------:R0:W5:Y:S01]  /*3920*/  LDL R21, [R1+0xc] ;  /* 0x00000c0001157983 */ /* 0x0001620000100800 */
[----:B------:R-:W-:Y:S02]  /*3930*/  WARPGROUP.DEPBAR.LE gsb0, 0x0 ;  /* 0x00008000000079c5 */ /* 0x000fe40000010000 */
[----:B------:R-:W-:-:S08]  /*3940*/  WARPGROUP.ARRIVE ;  /* 0x00000000000079c5 */ /* 0x000fd00000000000 */
[----:B------:R-:W-:Y:S01]  /*3950*/  HGMMA.64x96x16.F32.BF16 R24, gdesc[UR4], R24, gsb0 ;  /* 0x01600000041879f0 */ /* 0x000fe20008001818 */
[----:B------:R-:W-:Y:S02]  /*3960*/  VIADD R10, R8, 0x902 ;  /* 0x00000902080a7836 */ /* 0x000fe40000000000 */
[----:B------:R-:W-:Y:S01]  /*3970*/  IMAD.MOV.U32 R11, RZ, RZ, R9 ;  /* 0x000000ffff0b7224 */ /* 0x000fe200078e0009 */
[----:B------:R-:W-:Y:S02]  /*3980*/  R2UR UR4, R12 ;  /* 0x000000000c0472ca */ /* 0x000fe400000e0000 */
[----:B------:R-:W-:Y:S02]  /*3990*/  R2UR UR6, R10 ;  /* 0x000000000a0672ca */ /* 0x000fe400000e0000 */
[----:B------:R-:W-:Y:S02]  /*39a0*/  R2UR UR7, R11 ;  /* 0x000000000b0772ca */ /* 0x000fe400000e0000 */
[----:B------:R-:W-:Y:S01]  /*39b0*/  R2UR UR5, R13 ;  /* 0x000000000d0572ca */ /* 0x000fe200000e0000 */
[----:B----4-:R-:W-:-:S02]  /*39c0*/  VIADD R14, R14, 0xc04 ;  /* 0x00000c040e0e7836 */ /* 0x010fc40000000000 */
[----:B------:R-:W-:Y:S01]  /*39d0*/  VIADD R10, R8, 0x904 ;  /* 0x00000904080a7836 */ /* 0x000fe20000000000 */
[----:B------:R-:W-:Y:S02]  /*39e0*/  WARPGROUP.DEPBAR.LE gsb0, 0x0 ;  /* 0x00008000000079c5 */ /* 0x000fe40000010000 */
[----:B------:R-:W-:-:S07]  /*39f0*/  WARPGROUP.ARRIVE ;  /* 0x00000000000079c5 */ /* 0x000fce0000000000 */
[----:B------:R-:W-:Y:S01]  /*3a00*/  HGMMA.64x96x16.F32.BF16 R24, gdesc[UR4], R24, gsb0 ;  /* 0x01600000041879f0 */ /* 0x000fe20008001818 */
[----:B------:R-:W-:Y:S01]  /*3a10*/  IMAD.MOV.U32 R11, RZ, RZ, R9 ;  /* 0x000000ffff0b7224 */ /* 0x000fe200078e0009 */
[----:B------:R-:W-:Y:S02]  /*3a20*/  R2UR UR6, R10 ;  /* 0x000000000a0672ca */ /* 0x000fe400000e0000 */
[----:B------:R-:W-:Y:S02]  /*3a30*/  R2UR UR4, R14 ;  /* 0x000000000e0472ca */ /* 0x000fe400000e0000 */
[----:B------:R-:W-:Y:S02]  /*3a40*/  R2UR UR7, R11 ;  /* 0x000000000b0772ca */ /* 0x000fe400000e0000 */
[----:B------:R-:W-:Y:S01]  /*3a50*/  R2UR UR5, R15 ;  /* 0x000000000f0572ca */ /* 0x000fe200000e0000 */
[----:B------:R-:W-:Y:S02]  /*3a60*/  VIADD R8, R8, 0x906 ;  /* 0x0000090608087836 */ /* 0x000fe40000000000 */
        /* <DEDUP_REMOVED lines=8> */
[----:B------:R0:W-:Y:S04]  /*3af0*/  STL [R1+0x70], R0 ;  /* 0x0000700001007387 */ /* 0x0001e80000100800 */
[----:B------:R0:W-:Y:S04]  /*3b00*/  STL [R1+0x70], R0 ;  /* 0x0000700001007387 */ /* 0x0001e80000100800 */
[----:B------:R0:W-:Y:S04]  /*3b10*/  STL [R1+0x70], R0 ;  /* 0x0000700001007387 */ /* 0x0001e80000100800 */
[----:B------:R0:W-:Y:S04]  /*3b20*/  STL [R1+0x70], R0 ;  /* 0x0000700001007387 */ /* 0x0001e80000100800 */
[----:B------:R0:W-:Y:S04]  /*3b30*/  STL [R1+0x70], R0 ;  /* 0x0000700001007387 */ /* 0x0001e80000100800 */
[----:B------:R0:W-:Y:S01]  /*3b40*/  STL [R1+0x70], R0 ;  /* 0x0000700001007387 */ /* 0x0001e20000100800 */
[----:B------:R-:W-:-:S02]  /*3b50*/  WARPGROUP.DEPBAR.LE gsb0, 0x0 ;  /* 0x00008000000079c5 */ /* 0x000fc40000010000 */
[----:B------:R-:W-:-:S06]  /*3b60*/  WARPGROUP.ARRIVE ;  /* 0x00000000000079c5 */ /* 0x000fcc0000000000 */
[----:B------:R-:W-:Y:S01]  /*3b70*/  HGMMA.64x96x16.F32.BF16 R24, gdesc[UR4], R24, gsb0 ;  /* 0x01600000041879f0 */ /* 0x000fe20008001818 */
[----:B------:R0:W-:Y:S04]  /*3b80*/  STL [R1+0x70], R0 ;  /* 0x0000700001007387 */ /* 0x0001e80000100800 */
[----:B------:R0:W-:Y:S04]  /*3b90*/  STL [R1+0x70], R0 ;  /* 0x0000700001007387 */ /* 0x0001e80000100800 */
[----:B------:R0:W-:Y:S04]  /*3ba0*/  STL [R1+0x70], R0 ;  /* 0x0000700001007387 */ /* 0x0001e80000100800 */
[----:B------:R0:W-:Y:S04]  /*3bb0*/  STL [R1+0x70], R0 ;  /* 0x0000700001007387 */ /* 0x0001e80000100800 */
[----:B------:R0:W-:Y:S04]  /*3bc0*/  STL [R1+0x70], R0 ;  /* 0x0000700001007387 */ /* 0x0001e80000100800 */
[----:B------:R0:W-:Y:S04]  /*3bd0*/  STL [R1+0x70], R0 ;  /* 0x0000700001007387 */ /* 0x0001e80000100800 */
[----:B------:R0:W-:Y:S01]  /*3be0*/  STL [R1+0x70], R0 ;  /* 0x0000700001007387 */ /* 0x0001e20000100800 */
[----:B--2---:R-:W-:-:S03]  /*3bf0*/  LOP3.LUT R20, R20, 0x1, RZ, 0xfc, !PT ;  /* 0x0000000114147812 */ /* 0x004fc600078efcff */
[----:B------:R0:W-:Y:S04]  /*3c00*/  STL [R1+0x70], R0 ;  /* 0x0000700001007387 */ /* 0x0001e80000100800 */
[----:B------:R0:W-:Y:S04]  /*3c10*/  STL [R1+0x70], R0 ;  /* 0x0000700001007387 */ /* 0x0001e80000100800 */
[----:B------:R0:W-:Y:S01]  /*3c20*/  STL [R1+0x70], R0 ;  /* 0x0000700001007387 */ /* 0x0001e20000100800 */
[----:B------:R-:W-:Y:S01]  /*3c30*/  ISETP.NE.AND P0, PT, R20, 0x3, PT ;  /* 0x000000031400780c */ /* 0x000fe20003f05270 */
[----:B------:R-:W-:Y:S01]  /*3c40*/  BSSY B0, `(.L_x_2176) ;  /* 0x0000005000007945 */ /* 0x000fe20003800000 */
[----:B------:R-:W-:-:S02]  /*3c50*/  WARPGROUP.DEPBAR.LE gsb0, 0x0 ;  /* 0x00008000000079c5 */ /* 0x000fc40000010000 */
[----:B------:R0:W-:Y:S09]  /*3c60*/  BAR.ARV R205, 0x100 ;  /* 0x000400cd0000751d */ /* 0x0001f20000002000 */
[----:B0-----:R-:W-:Y:S05]  /*3c70*/  @!P0 BRA `(.L_x_2177) ;  /* 0x0000000000048947 */ /* 0x001fea0003800000 */
[----:B------:R-:W-:Y:S01]  /*3c80*/  BPT.TRAP 0x1 ;  /* 0x000000040000795c */ /* 0x000fe20000300000 */
.L_x_2177:
[----:B------:R-:W-:Y:S05]  /*3c90*/  BSYNC B0 ;  /* 0x0000000000007941 */ /* 0x000fea0003800000 */
.L_x_2176:
[----:B------:R-:W2:Y:S02]  /*3ca0*/  LDL.64 R8, [R1+0x20] ;  /* 0x0000200001087983 */ /* 0x000ea40000100a00 */
[----:B--2---:R-:W-:-:S05]  /*3cb0*/  MOV R9, R8 ;  /* 0x0000000800097202 */ /* 0x004fca0000000f00 */
[----:B-----5:R-:W-:-:S05]  /*3cc0*/  IMAD R6, R6, 0x8, R9 ;  /* 0x0000000806067824 */ /* 0x020fca00078e0209 */
[----:B------:R-:W-:-:S04]  /*3cd0*/  PRMT R6, R21, 0x654, R6 ;  /* 0x0000065415067816 */ /* 0x000fc80000000006 */
[----:B------:R0:W-:Y:S01]  /*3ce0*/  SYNCS.ARRIVE.TRANS64.RED.A1T0 RZ, [R6+URZ], RZ ;  /* 0x000000ff06ff79a7 */ /* 0x0001e2000810043f */
[----:B------:R-:W2:Y:S04]  /*3cf0*/  LDL.64 R14, [R1+0x150] ;  /* 0x00015000010e7983 */ /* 0x000ea80000100a00 */
[----:B------:R-:W3:Y:S04]  /*3d00*/  LDL R18, [R194] ;  /* 0x00000000c2127983 */ /* 0x000ee80000100800 */
[----:B0-----:R-:W4:Y:S04]  /*3d10*/  LDL R6, [R194+0x24] ;  /* 0x00002400c2067983 */ /* 0x001f280000100800 */
[----:B------:R-:W3:Y:S04]  /*3d20*/  LDL R19, [R1+0x50] ;  /* 0x0000500001137983 */ /* 0x000ee80000100800 */
[----:B------:R-:W3:Y:S04]  /*3d30*/  LDL R8, [R194+0x18] ;  /* 0x00001800c2087983 */ /* 0x000ee80000100800 */
[----:B------:R-:W3:Y:S04]  /*3d40*/  LDL R9, [R194+0x4] ;  /* 0x00000400c2097983 */ /* 0x000ee80000100800 */
[----:B------:R-:W3:Y:S04]  /*3d50*/  LDL R12, [R194+0xc] ;  /* 0x00000c00c20c7983 */ /* 0x000ee80000100800 */
[----:B------:R-:W3:Y:S04]  /*3d60*/  LDL R10, [R194+0x10] ;  /* 0x00001000c20a7983 */ /* 0x000ee80000100800 */
[----:B------:R-:W3:Y:S04]  /*3d70*/  LDL R11, [R194+0x14] ;  /* 0x00001400c20b7983 */ /* 0x000ee80000100800 */
[----:B--2---:R-:W2:Y:S01]  /*3d80*/  LD.E R13, desc[UR36][R14.64] ;  /* 0x000000240e0d7980 */ /* 0x004ea2000c101900 */
[----:B----4-:R-:W-:-:S03]  /*3d90*/  ISETP.NE.AND P0, PT, R6, 0x1, PT ;  /* 0x000000010600780c */ /* 0x010fc60003f05270 */
[----:B------:R-:W4:Y:S10]  /*3da0*/  LDL R6, [R194+0x8] ;  /* 0x00000800c2067983 */ /* 0x000f340000100800 */
[----:B------:R-:W4:Y:S04]  /*3db0*/  @P0 LDL R20, [R194+0x28] ;  /* 0x00002800c2140983 */ /* 0x000f280000100800 */
[----:B------:R-:W4:Y:S01]  /*3dc0*/  @P0 LDL R21, [R194+0x2c] ;  /* 0x00002c00c2150983 */ /* 0x000f220000100800 */
[----:B------:R-:W-:Y:S01]  /*3dd0*/  UMOV UR4, 0xffffffa0 ;  /* 0xffffffa000047882 */ /* 0x000fe20000000000 */
[----:B---3--:R-:W-:Y:S01]  /*3de0*/  ISETP.GE.AND P1, PT, R8, 0x1, PT ;  /* 0x000000010800780c */ /* 0x008fe20003f26270 */
[----:B------:R-:W-:Y:S01]  /*3df0*/  UIMAD UR4, UR45, UR4, 0x60 ;  /* 0x000000602d0474a4 */ /* 0x000fe2000f8e0204 */
[----:B------:R-:W-:Y:S01]  /*3e00*/  LOP3.LUT R12, RZ, R12, RZ, 0x33, !PT ;  /* 0x0000000cff0c7212 */ /* 0x000fe200078e33ff */
[----:B------:R-:W-:Y:S01]  /*3e10*/  BSSY B0, `(.L_x_2178) ;  /* 0x00000a9000007945 */ /* 0x000fe20003800000 */
[-C--:B--2---:R-:W-:Y:S01]  /*3e20*/  FMUL.FTZ R15, R29, R13.reuse ;  /* 0x0000000d1d0f7220 */ /* 0x084fe20000410000 */
[----:B------:R-:W-:Y:S01]  /*3e30*/  SHF.R.S32.HI R29, RZ, 0x1f, R18 ;  /* 0x0000001fff1d7819 */ /* 0x000fe20000011412 */
[----:B------:R-:W-:-:S03]  /*3e40*/  FMUL.FTZ R150, R30, R13 ;  /* 0x0000000d1e967220 */ /* 0x000fc60000410000 */
[----:B------:R-:W-:Y:S01]  /*3e50*/  LEA.HI R30, R29, R18, RZ, 0x7 ;  /* 0x000000121d1e7211 */ /* 0x000fe200078f38ff */
[----:B------:R-:W-:-:S03]  /*3e60*/  FMUL.FTZ R149, R31, R13 ;  /* 0x0000000d1f957220 */ /* 0x000fc60000410000 */
[----:B------:R-:W-:Y:S01]  /*3e70*/  LOP3.LUT R31, R30, 0xffffff80, RZ, 0xc0, !PT ;  /* 0xffffff801e1f7812 */ /* 0x000fe200078ec0ff */
[----:B------:R-:W-:-:S04]  /*3e80*/  FMUL.FTZ R161, R32, R13 ;  /* 0x0000000d20a17220 */ /* 0x000fc80000410000 */
[----:B------:R-:W-:Y:S02]  /*3e90*/  IMAD.IADD R31, R18, 0x1, -R31 ;  /* 0x00000001121f7824 */ /* 0x000fe400078e0a1f */
[----:B------:R-:W-:-:S03]  /*3ea0*/  FMUL.FTZ R159, R33, R13 ;  /* 0x0000000d219f7220 */ /* 0x000fc60000410000 */
[----:B------:R-:W-:Y:S01]  /*3eb0*/  SHF.R.S32.HI R32, RZ, 0x1f, R31 ;  /* 0x0000001fff207819 */ /* 0x000fe2000001141f */
[----:B------:R-:W-:Y:S01]  /*3ec0*/  FMUL.FTZ R163, R36, R13 ;  /* 0x0000000d24a37220 */ /* 0x000fe20000410000 */
[----:B------:R-:W-:Y:S02]  /*3ed0*/  LEA.HI R36, R29, R18, RZ, 0x2 ;  /* 0x000000121d247211 */ /* 0x000fe400078f10ff */
[----:B------:R-:W-:Y:S01]  /*3ee0*/  LEA.HI R33, R32, R31, RZ, 0x2 ;  /* 0x0000001f20217211 */ /* 0x000fe200078f10ff */
[-C--:B------:R-:W-:Y:S01]  /*3ef0*/  FMUL.FTZ R164, R34, R13.reuse ;  /* 0x0000000d22a47220 */ /* 0x080fe20000410000 */
[-C--:B------:R-:W-:Y:S01]  /*3f00*/  FMUL.FTZ R173, R39, R13.reuse ;  /* 0x0000000d27ad7220 */ /* 0x080fe20000410000 */
[----:B------:R-:W-:Y:S01]  /*3f10*/  FMUL.FTZ R39, R41, R13 ;  /* 0x0000000d29277220 */ /* 0x000fe20000410000 */
[--C-:B------:R-:W-:Y:S02]  /*3f20*/  SHF.R.S32.HI R34, RZ, 0x2, R33.reuse ;  /* 0x00000002ff227819 */ /* 0x100fe40000011421 */
[----:B------:R-:W-:-:S02]  /*3f30*/  SHF.R.S32.HI R29, RZ, 0x1f, R33 ;  /* 0x0000001fff1d7819 */ /* 0x000fc40000011421 */
[----:B------:R-:W-:Y:S02]  /*3f40*/  LOP3.LUT R41, R36, 0xfffffffc, RZ, 0xc0, !PT ;  /* 0xfffffffc24297812 */ /* 0x000fe400078ec0ff */
[----:B------:R-:W-:Y:S02]  /*3f50*/  LEA.HI R36, R29, R34, RZ, 0x3 ;  /* 0x000000221d247211 */ /* 0x000fe400078f18ff */
[----:B------:R-:W-:Y:S01]  /*3f60*/  SHF.R.S32.HI R29, RZ, 0x7, R30 ;  /* 0x00000007ff1d7819 */ /* 0x000fe2000001141e */
[----:B------:R-:W-:Y:S01]  /*3f70*/  IMAD.IADD R18, R18, 0x1, -R41 ;  /* 0x0000000112127824 */ /* 0x000fe200078e0a29 */
[----:B------:R-:W-:Y:S02]  /*3f80*/  LEA.HI R32, R32, R31, RZ, 0x5 ;  /* 0x0000001f20207211 */ /* 0x000fe400078f28ff */
[----:B------:R-:W-:Y:S02]  /*3f90*/  LOP3.LUT R41, R36, 0xfffffff8, RZ, 0xc0, !PT ;  /* 0xfffffff824297812 */ /* 0x000fe400078ec0ff */
[----:B------:R-:W-:-:S02]  /*3fa0*/  LEA.HI R30, R30, R29, RZ, 0x1 ;  /* 0x0000001d1e1e7211 */ /* 0x000fc400078f08ff */
[----:B------:R-:W-:Y:S01]  /*3fb0*/  SHF.R.S32.HI R32, RZ, 0x5, R32 ;  /* 0x00000005ff207819 */ /* 0x000fe20000011420 */
[----:B------:R-:W-:Y:S01]  /*3fc0*/  IMAD.IADD R41, R34, 0x1, -R41 ;  /* 0x0000000122297824 */ /* 0x000fe200078e0a29 */
[----:B------:R-:W-:Y:S02]  /*3fd0*/  LOP3.LUT R30, R30, 0x3fffffe, RZ, 0xc0, !PT ;  /* 0x03fffffe1e1e7812 */ /* 0x000fe400078ec0ff */
[----:B------:R-:W-:Y:S01]  /*3fe0*/  LEA.HI R34, R18, R18, RZ, 0x1 ;  /* 0x0000001212227211 */ /* 0x000fe200078f08ff */
[----:B------:R-:W-:Y:S02]  /*3ff0*/  IMAD R32, R19, 0x8, R32 ;  /* 0x0000000813207824 */ /* 0x000fe400078e0220 */
[----:B------:R-:W-:Y:S01]  /*4000*/  IMAD.IADD R30, R29, 0x1, -R30 ;  /* 0x000000011d1e7824 */ /* 0x000fe200078e0a1e */
[----:B------:R-:W-:Y:S01]  /*4010*/  LOP3.LUT R19, R34, 0x1ffffffe, RZ, 0xc0, !PT ;  /* 0x1ffffffe22137812 */ /* 0x000fe200078ec0ff */
[----:B------:R-:W-:-:S04]  /*4020*/  IMAD.U32 R41, R32, 0x10, R41 ;  /* 0x0000001020297824 */ /* 0x000fc800078e0029 */
[----:B------:R-:W-:Y:S02]  /*4030*/  IMAD.IADD R19, R18, 0x1, -R19 ;  /* 0x0000000112137824 */ /* 0x000fe400078e0a13 */
[----:B------:R-:W-:-:S04]  /*4040*/  IMAD R30, R30, 0x40, R41 ;  /* 0x000000401e1e7824 */ /* 0x000fc800078e0229 */
[----:B------:R-:W-:-:S04]  /*4050*/  IMAD R41, R19, 0x8, R30 ;  /* 0x0000000813297824 */ /* 0x000fc800078e021e */
[----:B----4-:R-:W-:-:S05]  /*4060*/  @P0 IMAD.HI.U32 R20, R41, R20, RZ ;  /* 0x0000001429140227 */ /* 0x010fca00078e00ff */
[----:B------:R-:W-:Y:S01]  /*4070*/  @P0 SHF.R.U32.HI R41, RZ, R21, R20 ;  /* 0x00000015ff290219 */ /* 0x000fe20000011614 */
[----:B------:R-:W-:Y:S01]  /*4080*/  IMAD.U32 R19, RZ, RZ, UR45 ;  /* 0x0000002dff137e24 */ /* 0x000fe2000f8e00ff */
[----:B------:R-:W-:-:S03]  /*4090*/  LOP3.LUT R18, R33, 0x7ffffffc, RZ, 0xc0, !PT ;  /* 0x7ffffffc21127812 */ /* 0x000fc600078ec0ff */
[----:B------:R-:W0:Y:S01]  /*40a0*/  SHFL.IDX PT, R29, R41, RZ, 0x1c1f ;  /* 0x001c1fff291d7589 */ /* 0x000e2200000e0000 */
[----:B------:R-:W-:Y:S02]  /*40b0*/  IMAD R19, R19, -0x60, R6 ;  /* 0xffffffa013137824 */ /* 0x000fe400078e0206 */
        /* <DEDUP_REMOVED lines=39> */
[----:B------:R-:W-:-:S02]  /*4330*/  IMAD.IADD R18, R31, 0x1, -R18 ;  /* 0x000000011f127824 */ /* 0x000fc400078e0a12 */
[C---:B------:R-:W-:Y:S01]  /*4340*/  VIADD R21, R19.reuse, 0x61 ;  /* 0x0000006113157836 */ /* 0x040fe20000000000 */
[----:B------:R-:W1:Y:S03]  /*4350*/  MUFU.TANH R24, R24 ;  /* 0x0000001800187308 */ /* 0x000e660000002400 */
[----:B------:R-:W-:Y:S02]  /*4360*/  IMAD R20, R18, -0x2, R21 ;  /* 0xfffffffe12147824 */ /* 0x000fe400078e0215 */
[----:B------:R-:W-:-:S03]  /*4370*/  VIADD R19, R19, 0x60 ;  /* 0x0000006013137836 */ /* 0x000fc60000000000 */
[----:B------:R-:W2:Y:S01]  /*4380*/  MUFU.TANH R215, R215 ;  /* 0x000000d700d77308 */ /* 0x000ea20000002400 */
[----:B------:R-:W-:Y:S02]  /*4390*/  IMAD.IADD R13, R20, 0x1, -R9 ;  /* 0x00000001140d7824 */ /* 0x000fe400078e0a09 */
[----:B------:R-:W-:-:S05]  /*43a0*/  IMAD.U32 R21, RZ, RZ, UR4 ;  /* 0x00000004ff157e24 */ /* 0x000fca000f8e00ff */
[----:B------:R-:W3:Y:S01]  /*43b0*/  MUFU.TANH R152, R152 ;  /* 0x0000009800987308 */ /* 0x000ee20000002400 */
[----:B------:R-:W-:-:S07]  /*43c0*/  IMAD R20, R18, -0x2, R19 ;  /* 0xfffffffe12147824 */ /* 0x000fce00078e0213 */
[----:B------:R-:W4:Y:S01]  /*43d0*/  MUFU.TANH R151, R151 ;  /* 0x0000009700977308 */ /* 0x000f220000002400 */
        /* <DEDUP_REMOVED lines=43> */
[----:B------:R-:W1:Y:S08]  /*4690*/  MUFU.TANH R182, R182 ;  /* 0x000000b600b67308 */ /* 0x000e700000002400 */
[----:B------:R-:W1:Y:S01]  /*46a0*/  MUFU.TANH R186, R186 ;  /* 0x000000ba00ba7308 */ /* 0x000e620000002400 */
[----:B------:R-:W-:-:S02]  /*46b0*/  IMAD.IADD R30, R13, 0x1, R12 ;  /* 0x000000010d1e7824 */ /* 0x000fc400078e020c */
[----:B------:R-:W-:Y:S02]  /*46c0*/  IMAD R32, R18, -0x2, R21 ;  /* 0xfffffffe12207824 */ /* 0x000fe400078e0215 */
[----:B------:R-:W-:Y:S01]  /*46d0*/  VIADD R18, R11, UR4 ;  /* 0x000000040b127c36 */ /* 0x000fe20008000000 */
[----:B0-----:R-:W-:Y:S01]  /*46e0*/  VIADDMNMX R11, R29, R47, R20, PT ;  /* 0x0000002f1d0b7246 */ /* 0x001fe20003800114 */
[----:B------:R-:W-:Y:S01]  /*46f0*/  IMAD.IADD R10, R30, 0x1, R29 ;  /* 0x000000011e0a7824 */ /* 0x000fe200078e021d */
[----:B--234-:R-:W-:Y:S06]  /*4700*/  @!P1 BRA `(.L_x_2179) ;  /* 0x0000000000649947 */ /* 0x01cfec0003800000 */
[----:B------:R-:W-:Y:S01]  /*4710*/  IADD3 R13, -R9, R6, R29 ;  /* 0x00000006090d7210 */ /* 0x000fe20007ffe11d */
[----:B------:R-:W-:Y:S03]  /*4720*/  BSSY B1, `(.L_x_2180) ;  /* 0x0000014000017945 */ /* 0x000fe60003800000 */
[----:B------:R-:W-:-:S13]  /*4730*/  ISETP.GT.AND P0, PT, R13, -0x1, PT ;  /* 0xffffffff0d00780c */ /* 0x000fda0003f04270 */
[----:B------:R-:W-:Y:S05]  /*4740*/  @P0 BRA `(.L_x_2181) ;  /* 0x00000000002c0947 */ /* 0x000fea0003800000 */
[----:B------:R-:W-:Y:S01]  /*4750*/  ISETP.NE.AND P0, PT, R8, 0x1, PT ;  /* 0x000000010800780c */ /* 0x000fe20003f05270 */
[----:B------:R-:W-:Y:S01]  /*4760*/  BSSY B2, `(.L_x_2182) ;  /* 0x0000007000027945 */ /* 0x000fe20003800000 */
[----:B------:R-:W-:-:S11]  /*4770*/  LOP3.LUT R13, RZ, R13, RZ, 0x33, !PT ;  /* 0x0000000dff0d7212 */ /* 0x000fd600078e33ff */
[----:B------:R-:W-:Y:S05]  /*4780*/  @!P0 BRA `(.L_x_2183) ;  /* 0x0000000000108947 */ /* 0x000fea0003800000 */
[----:B------:R-:W2:Y:S04]  /*4790*/  LDL R12, [R194+0x1c] ;  /* 0x00001c00c20c7983 */ /* 0x000ea80000100800 */
[----:B------:R-:W3:Y:S01]  /*47a0*/  LDL R19, [R194+0x20] ;  /* 0x00002000c2137983 */ /* 0x000ee20000100800 */
[----:B--2---:R-:W-:-:S05]  /*47b0*/  IMAD.HI.U32 R12, R13, R12, RZ ;  /* 0x0000000c0d0c7227 */ /* 0x004fca00078e00ff */
[----:B---3--:R-:W-:-:S07]  /*47c0*/  SHF.R.U32.HI R13, RZ, R19, R12 ;  /* 0x00000013ff0d7219 */ /* 0x008fce000001160c */
.L_x_2183:
[----:B------:R-:W-:Y:S05]  /*47d0*/  BSYNC B2 ;  /* 0x0000000000027941 */ /* 0x000fea0003800000 */
.L_x_2182:
[----:B------:R-:W-:Y:S01]  /*47e0*/  LOP3.LUT R13, RZ, R13, RZ, 0x33, !PT ;  /* 0x0000000dff0d7212 */ /* 0x000fe200078e33ff */
[----:B------:R-:W-:Y:S06]  /*47f0*/  BRA `(.L_x_2184) ;  /* 0x0000000000187947 */ /* 0x000fec0003800000 */
.L_x_2181:
[----:B------:R-:W-:-:S13]  /*4800*/  ISETP.NE.AND P0, PT, R8, 0x1, PT ;  /* 0x000000010800780c */ /* 0x000fda0003f05270 */
[----:B------:R-:W-:Y:S05]  /*4810*/  @!P0 BRA `(.L_x_2184) ;  /* 0x0000000000108947 */ /* 0x000fea0003800000 */
[----:B------:R-:W2:Y:S04]  /*4820*/  LDL R12, [R194+0x1c] ;  /* 0x00001c00c20c7983 */ /* 0x000ea80000100800 */
[----:B------:R-:W3:Y:S01]  /*4830*/  LDL R34, [R194+0x20] ;  /* 0x00002000c2227983 */ /* 0x000ee20000100800 */
[----:B--2---:R-:W-:-:S05]  /*4840*/  IMAD.HI.U32 R13, R13, R12, RZ ;  /* 0x0000000c0d0d7227 */ /* 0x004fca00078e00ff */
[----:B---3--:R-:W-:-:S07]  /*4850*/  SHF.R.U32.HI R13, RZ, R34, R13 ;  /* 0x00000022ff0d7219 */ /* 0x008fce000001160d */
.L_x_2184:
[----:B------:R-:W-:Y:S05]  /*4860*/  BSYNC B1 ;  /* 0x0000000000017941 */ /* 0x000fea0003800000 */
.L_x_2180:
[----:B------:R-:W-:-:S05]  /*4870*/  IMAD R13, R8, R13, R32 ;  /* 0x0000000d080d7224 */ /* 0x000fca00078e0220 */
[----:B------:R-:W-:Y:S02]  /*4880*/  VIMNMX R10, R10, R13, !PT ;  /* 0x0000000d0a0a7248 */ /* 0x000fe40007fe0100 */
[----:B------:R-:W-:-:S07]  /*4890*/  VIADDMNMX R11, R13, R8, R11, PT ;  /* 0x000000080d0b7246 */ /* 0x000fce000380010b */
.L_x_2179:
[----:B------:R-:W-:Y:S05]  /*48a0*/  BSYNC B0 ;  /* 0x0000000000007941 */ /* 0x000fea0003800000 */
.L_x_2178:
[C---:B------:R-:W-:Y:S01]  /*48b0*/  ISETP.GE.AND P1, PT, R18.reuse, 0x9, PT ;  /* 0x000000091200780c */ /* 0x040fe20003f26270 */
[----:B------:R-:W0:Y:S01]  /*48c0*/  SHFL.IDX PT, R41, R41, 0x1, 0x1c1f ;  /* 0x003c1f0029297f89 */ /* 0x000e2200000e0000 */
[----:B------:R-:W-:Y:S01]  /*48d0*/  ISETP.GE.AND P0, PT, R18, 0x2, PT ;  /* 0x000000021200780c */ /* 0x000fe20003f06270 */
[----:B------:R-:W-:Y:S01]  /*48e0*/  BSSY B0, `(.L_x_2185) ;  /* 0x000008e000007945 */ /* 0x000fe20003800000 */
[C---:B------:R-:W-:Y:S02]  /*48f0*/  ISETP.GT.AND P2, PT, R10.reuse, 0x8, !P1 ;  /* 0x000000080a00780c */ /* 0x040fe40004f44270 */
[----:B------:R-:W-:Y:S02]  /*4900*/  ISETP.GT.AND P3, PT, R10, 0x1, !P0 ;  /* 0x000000010a00780c */ /* 0x000fe40004764270 */
[----:B------:R-:W-:Y:S02]  /*4910*/  ISETP.LT.OR P2, PT, R11, 0x9, P2 ;  /* 0x000000090b00780c */ /* 0x000fe40001741670 */
[----:B------:R-:W-:-:S02]  /*4920*/  ISETP.GE.AND P4, PT, R18, 0x11, PT ;  /* 0x000000111200780c */ /* 0x000fc40003f86270 */
[----:B------:R-:W-:Y:S02]  /*4930*/  FSEL R153, R153, -INF , !P2 ;  /* 0xff80000099997808 */ /* 0x000fe40005000000 */
[----:B------:R-:W-:Y:S02]  /*4940*/  ISETP.LT.OR P3, PT, R11, 0x2, P3 ;  /* 0x000000020b00780c */ /* 0x000fe40001f61670 */
[----:B------:R-:W-:Y:S02]  /*4950*/  ISETP.GT.AND P2, PT, R10, 0x10, !P4 ;  /* 0x000000100a00780c */ /* 0x000fe40006744270 */
[----:B------:R-:W-:Y:S02]  /*4960*/  ISETP.GE.AND P5, PT, R18, 0xa, PT ;  /* 0x0000000a1200780c */ /* 0x000fe40003fa6270 */
[----:B------:R-:W-:Y:S02]  /*4970*/  FSEL R215, R215, -INF , !P3 ;  /* 0xff800000d7d77808 */ /* 0x000fe40005800000 */
[----:B------:R-:W-:-:S02]  /*4980*/  P2R R36, PR, RZ, 0x10 ;  /* 0x00000010ff247803 */ /* 0x000fc40000000000 */
[----:B------:R-:W-:Y:S02]  /*4990*/  ISETP.LT.OR P2, PT, R11, 0x11, P2 ;  /* 0x000000110b00780c */ /* 0x000fe40001741670 */
[----:B------:R-:W-:Y:S02]  /*49a0*/  ISETP.GT.AND P3, PT, R10, 0x9, !P5 ;  /* 0x000000090a00780c */ /* 0x000fe40006f64270 */
[----:B------:R-:W-:Y:S02]  /*49b0*/  ISETP.GE.AND P4, PT, R18, 0x12, PT ;  /* 0x000000121200780c */ /* 0x000fe40003f86270 */
[----:B------:R-:W-:Y:S02]  /*49c0*/  FSEL R161, R161, -INF , !P2 ;  /* 0xff800000a1a17808 */ /* 0x000fe40005000000 */
[----:B------:R-:W-:Y:S02]  /*49d0*/  ISETP.LT.OR P3, PT, R11, 0xa, P3 ;  /* 0x0000000a0b00780c */ /* 0x000fe40001f61670 */
[----:B------:R-:W-:-:S02]  /*49e0*/  ISETP.GT.AND P2, PT, R10, 0x11, !P4 ;  /* 0x000000110a00780c */ /* 0x000fc40006744270 */
[----:B------:R-:W-:Y:S02]  /*49f0*/  FSEL R43, R15, -INF , !P3 ;  /* 0xff8000000f2b7808 */ /* 0x000fe40005800000 */
        /* <DEDUP_REMOVED lines=66> */
[----:B------:R-:W-:Y:S02]  /*4e20*/  P2R R38, PR, RZ, 0x10 ;  /* 0x00000010ff267803 */ /* 0x000fe40000000000 */
[----:B------:R-:W-:Y:S02]  /*4e30*/  FSEL R175, R60, -INF , !P2 ;  /* 0xff8000003caf7808 */ /* 0x000fe40005000000 */
[----:B------:R-:W-:Y:S02]  /*4e40*/  ISETP.GE.AND P2, PT, R18, 0x4a, PT ;  /* 0x0000004a1200780c */ /* 0x000fe40003f46270 */
[----:B------:R-:W-:Y:S02]  /*4e50*/  P2R R34, PR, RZ, 0x20 ;  /* 0x00000020ff227803 */ /* 0x000fe40000000000 */
        /* <DEDUP_REMOVED lines=16> */
[----:B------:R-:W-:Y:S02]  /*4f60*/  P2R R13, PR, RZ, 0x40 ;  /* 0x00000040ff0d7803 */ /* 0x000fe40000000000 */
[----:B------:R-:W-:-:S04]  /*4f70*/  ISETP.GT.AND P6, PT, R10, RZ, !P6 ;  /* 0x000000ff0a00720c */ /* 0x000fc800077c4270 */
[----:B------:R-:W-:-:S04]  /*4f80*/  ISETP.LT.OR P6, PT, R11, 0x1, P6 ;  /* 0x000000010b00780c */ /* 0x000fc800037c1670 */
[----:B-1----:R-:W-:Y:S02]  /*4f90*/  FSEL R147, R24, -INF , !P6 ;  /* 0xff80000018937808 */ /* 0x002fe40007000000 */
[----:B------:R-:W-:-:S04]  /*4fa0*/  ISETP.GE.AND P6, PT, R18, 0x5a, PT ;  /* 0x0000005a1200780c */ /* 0x000fc80003fc6270 */
[----:B------:R-:W-:Y:S02]  /*4fb0*/  P2R R18, PR, RZ, 0x40 ;  /* 0x00000040ff127803 */ /* 0x000fe40000000000 */
[----:B------:R-:W-:Y:S01]  /*4fc0*/  ISETP.GT.AND P6, PT, R10, 0x59, !P6 ;  /* 0x000000590a00780c */ /* 0x000fe200077c4270 */
[----:B0-----:R-:W-:-:S03]  /*4fd0*/  IMAD.IADD R10, R30, 0x1, R41 ;  /* 0x000000011e0a7824 */ /* 0x001fc600078e0229 */
[----:B------:R-:W-:Y:S02]  /*4fe0*/  ISETP.LT.OR P6, PT, R11, 0x5a, P6 ;  /* 0x0000005a0b00780c */ /* 0x000fe400037c1670 */
[----:B------:R-:W-:Y:S02]  /*4ff0*/  VIADDMNMX R11, R41, R47, R20, PT ;  /* 0x0000002f290b7246 */ /* 0x000fe40003800114 */
[----:B------:R-:W-:Y:S02]  /*5000*/  FSEL R27, R69, -INF , !P6 ;  /* 0xff800000451b7808 */ /* 0x000fe40007000000 */
[----:B------:R-:W-:-:S13]  /*5010*/  ISETP.GE.AND P6, PT, R8, 0x1, PT ;  /* 0x000000010800780c */ /* 0x000fda0003fc6270 */
[----:B------:R-:W-:Y:S05]  /*5020*/  @!P6 BRA `(.L_x_2186) ;  /* 0x000000000064e947 */ /* 0x000fea0003800000 */
        /* <DEDUP_REMOVED lines=12> */
.L_x_2190:
[----:B------:R-:W-:Y:S05]  /*50f0*/  BSYNC B2 ;  /* 0x0000000000027941 */ /* 0x000fea0003800000 */
.L_x_2189:
[----:B------:R-:W-:Y:S01]  /*5100*/  LOP3.LUT R9, RZ, R9, RZ, 0x33, !PT ;  /* 0x00000009ff097212 */ /* 0x000fe200078e33ff */
[----:B------:R-:W-:Y:S06]  /*5110*/  BRA `(.L_x_2191) ;  /* 0x0000000000187947 */ /* 0x000fec0003800000 */
.L_x_2188:
[----:B------:R-:W-:-:S13]  /*5120*/  ISETP.NE.AND P6, PT, R8, 0x1, PT ;  /* 0x000000010800780c */ /* 0x000fda0003fc5270 */
[----:B------:R-:W-:Y:S05]  /*5130*/  @!P6 BRA `(.L_x_2191) ;  /* 0x000000000010e947 */ /* 0x000fea0003800000 */
[----:B------:R-:W2:Y:S04]  /*5140*/  LDL R6, [R194+0x1c] ;  /* 0x00001c00c2067983 */ /* 0x000ea80000100800 */
[----:B------:R-:W3:Y:S01]  /*5150*/  LDL R12, [R194+0x20] ;  /* 0x00002000c20c7983 */ /* 0x000ee20000100800 */
[----:B--2---:R-:W-:-:S05]  /*5160*/  IMAD.HI.U32 R9, R9, R6, RZ ;  /* 0x0000000609097227 */ /* 0x004fca00078e00ff */
[----:B---3--:R-:W-:-:S07]  /*5170*/  SHF.R.U32.HI R9, RZ, R12, R9 ;  /* 0x0000000cff097219 */ /* 0x008fce0000011609 */
.L_x_2191:
[----:B------:R-:W-:Y:S05]  /*5180*/  BSYNC B1 ;  /* 0x0000000000017941 */ /* 0x000fea0003800000 */
.L_x_2187:
[----:B------:R-:W-:-:S05]  /*5190*/  IMAD R9, R8, R9, R32 ;  /* 0x0000000908097224 */ /* 0x000fca00078e0220 */
[----:B------:R-:W-:Y:S02]  /*51a0*/  VIADDMNMX R11, R9, R8, R11, PT ;  /* 0x00000008090b7246 */ /* 0x000fe4000380010b */
[----:B------:R-:W-:-:S07]  /*51b0*/  VIMNMX R10, R10, R9, !PT ;  /* 0x000000090a0a7248 */ /* 0x000fce0007fe0100 */
.L_x_2186:
[----:B------:R-:W-:Y:S05]  /*51c0*/  BSYNC B0 ;  /* 0x0000000000007941 */ /* 0x000fea0003800000 */
.L_x_2185:
[C---:B------:R-:W-:Y:S01]  /*51d0*/  ISETP.GT.AND P0, PT, R10.reuse, 0x1, !P0 ;  /* 0x000000010a00780c */ /* 0x040fe20004704270 */
[----:B------:R-:W2:Y:S01]  /*51e0*/  LDL R12, [R1+0x218] ;  /* 0x00021800010c7983 */ /* 0x000ea20000100800 */
[----:B------:R-:W-:Y:S02]  /*51f0*/  ISETP.GT.AND P1, PT, R10, 0x8, !P1 ;  /* 0x000000080a00780c */ /* 0x000fe40004f24270 */
[C---:B------:R-:W-:Y:S01]  /*5200*/  ISETP.LT.OR P0, PT, R11.reuse, 0x2, P0 ;  /* 0x000000020b00780c */ /* 0x040fe20000701670 */
[----:B------:R-:W3:Y:S01]  /*5210*/  LDL R158, [R1+0x214] ;  /* 0x00021400019e7983 */ /* 0x000ee20000100800 */
[----:B------:R-:W-:Y:S02]  /*5220*/  ISETP.LT.OR P1, PT, R11, 0x9, P1 ;  /* 0x000000090b00780c */ /* 0x000fe40000f21670 */
[----:B------:R-:W-:Y:S01]  /*5230*/  FSEL R151, R151, -INF , !P0 ;  /* 0xff80000097977808 */ /* 0x000fe20004000000 */
[----:B------:R-:W4:Y:S01]  /*5240*/  LDL R154, [R1+0x210] ;  /* 0x00021000019a7983 */ /* 0x000f220000100800 */
[----:B------:R-:W-:-:S02]  /*5250*/  ISETP.NE.AND P0, PT, R34, RZ, PT ;  /* 0x000000ff2200720c */ /* 0x000fc40003f05270 */
[----:B------:R-:W-:Y:S01]  /*5260*/  FSEL R150, R150, -INF , !P1 ;  /* 0xff80000096967808 */ /* 0x000fe20004800000 */
[----:B------:R-:W4:Y:S01]  /*5270*/  LDL R24, [R1+0x3f4] ;  /* 0x0003f40001187983 */ /* 0x000f220000100800 */
[----:B------:R-:W-:Y:S02]  /*5280*/  ISETP.GT.AND P0, PT, R10, 0x9, !P0 ;  /* 0x000000090a00780c */ /* 0x000fe40004704270 */
[----:B------:R-:W-:Y:S01]  /*5290*/  ISETP.NE.AND P1, PT, R38, RZ, PT ;  /* 0x000000ff2600720c */ /* 0x000fe20003f25270 */
[----:B------:R-:W4:Y:S01]  /*52a0*/  LDL R155, [R1+0x1f8] ;  /* 0x0001f800019b7983 */ /* 0x000f220000100800 */
[----:B------:R-:W-:Y:S02]  /*52b0*/  ISETP.LT.OR P0, PT, R11, 0xa, P0 ;  /* 0x0000000a0b00780c */ /* 0x000fe40000701670 */
[----:B------:R-:W-:Y:S01]  /*52c0*/  ISETP.NE.AND P6, PT, R42, RZ, PT ;  /* 0x000000ff2a00720c */ /* 0x000fe20003fc5270 */
[----:B------:R-:W4:Y:S01]  /*52d0*/  LDL R30, [R1+0x3e4] ;  /* 0x0003e400011e7983 */ /* 0x000f220000100800 */
[----:B------:R-:W-:-:S02]  /*52e0*/  FSEL R149, R149, -INF , !P0 ;  /* 0xff80000095957808 */ /* 0x000fc40004000000 */
[----:B------:R-:W-:Y:S01]  /*52f0*/  ISETP.NE.AND P0, PT, R36, RZ, PT ;  /* 0x000000ff2400720c */ /* 0x000fe20003f05270 */
[----:B------:R-:W4:Y:S01]  /*5300*/  LDL R32, [R1+0x3ec] ;  /* 0x0003ec0001207983 */ /* 0x000f220000100800 */
[----:B------:R-:W-:Y:S02]  /*5310*/  FMNMX.FTZ R6, R147, R215, !PT ;  /* 0x000000d793067209 */ /* 0x000fe40007810000 */
[----:B------:R-:W-:Y:S01]  /*5320*/  ISETP.GT.AND P0, PT, R10, 0x10, !P0 ;  /* 0x000000100a00780c */ /* 0x000fe20004704270 */
[----:B------:R-:W4:Y:S01]  /*5330*/  LDL R47, [R1+0x21c] ;  /* 0x00021c00012f7983 */ /* 0x000f220000100800 */
[----:B------:R-:W-:Y:S02]  /*5340*/  FMNMX.FTZ R6, R153, R6, !PT ;  /* 0x0000000699067209 */ /* 0x000fe40007810000 */
[----:B------:R-:W-:Y:S01]  /*5350*/  ISETP.LT.OR P0, PT, R11, 0x11, P0 ;  /* 0x000000110b00780c */ /* 0x000fe20000701670 */
[----:B------:R-:W4:Y:S01]  /*5360*/  LDL R54, [R1+0x238] ;  /* 0x0002380001367983 */ /* 0x000f220000100800 */
[----:B------:R-:W-:-:S02]  /*5370*/  FMNMX.FTZ R6, R43, R6, !PT ;  /* 0x000000062b067209 */ /* 0x000fc40007810000 */
[----:B------:R-:W-:Y:S01]  /*5380*/  FSEL R164, R164, -INF , !P0 ;  /* 0xff800000a4a47808 */ /* 0x000fe20004000000 */
[----:B------:R-:W4:Y:S01]  /*5390*/  LDL R55, [R1+0x23c] ;  /* 0x00023c0001377983 */ /* 0x000f220000100800 */
[----:B------:R-:W-:Y:S02]  /*53a0*/  ISETP.GT.AND P0, PT, R10, 0x11, !P1 ;  /* 0x000000110a00780c */ /* 0x000fe40004f04270 */
[----:B------:R-:W-:Y:S01]  /*53b0*/  ISETP.NE.AND P1, PT, R50, RZ, PT ;  /* 0x000000ff3200720c */ /* 0x000fe20003f25270 */
[----:B------:R-:W4:Y:S01]  /*53c0*/  LDL R56, [R1+0x240] ;  /* 0x0002400001387983 */ /* 0x000f220000100800 */
[----:B------:R-:W-:Y:S02]  /*53d0*/  ISETP.LT.OR P0, PT, R11, 0x12, P0 ;  /* 0x000000120b00780c */ /* 0x000fe40000701670 */
[----:B------:R-:W-:Y:S01]  /*53e0*/  FMNMX.FTZ R6, R161, R6, !PT ;  /* 0x00000006a1067209 */ /* 0x000fe20007810000 */
        /* <DEDUP_REMOVED lines=14> */
[----:B------:R-:W-:Y:S01]  /*54d0*/  FMNMX.FTZ R6, R15, R6, !PT ;  /* 0x000000060f067209 */ /* 0x000fe20007810000 */
        /* <DEDUP_REMOVED lines=16> */
[----:B------:R-:W-:Y:S02]  /*55e0*/  ISETP.NE.AND P0, PT, R26, RZ, PT ;  /* 0x000000ff1a00720c */ /* 0x000fe40003f05270 */
[----:B------:R-:W-:Y:S01]  /*55f0*/  ISETP.NE.AND P6, PT, R51, RZ, PT ;  /* 0x000000ff3300720c */ /* 0x000fe20003fc5270 */
[----:B------:R-:W4:Y:S01]  /*5600*/  LDL R67, [R1+0x26c] ;  /* 0x00026c0001437983 */ /* 0x000f220000100800 */
[----:B------:R-:W-:Y:S02]  /*5610*/  ISETP.GT.AND P0, PT, R10, 0x21, !P0 ;  /* 0x000000210a00780c */ /* 0x000fe40004704270 */
[----:B------:R-:W-:Y:S01]  /*5620*/  FMNMX.FTZ R6, R21, R6, !PT ;  /* 0x0000000615067209 */ /* 0x000fe20007810000 */
[----:B------:R-:W4:Y:S01]  /*5630*/  LDL R51, [R1+0x22c] ;  /* 0x00022c0001337983 */ /* 0x000f220000100800 */
[----:B------:R-:W-:-:S02]  /*5640*/  ISETP.LT.OR P0, PT, R11, 0x22, P0 ;  /* 0x000000220b00780c */ /* 0x000fc40000701670 */
[----:B------:R-:W-:Y:S01]  /*5650*/  FMNMX.FTZ R6, R33, R6, !PT ;  /* 0x0000000621067209 */ /* 0x000fe20007810000 */
[----:B------:R-:W4:Y:S01]  /*5660*/  LDL R68, [R1+0x270] ;  /* 0x0002700001447983 */ /* 0x000f220000100800 */
[----:B------:R-:W-:Y:S02]  /*5670*/  FSEL R189, R189, -INF , !P0 ;  /* 0xff800000bdbd7808 */ /* 0x000fe40004000000 */
[----:B------:R-:W-:Y:S01]  /*5680*/  ISETP.NE.AND P0, PT, R44, RZ, PT ;  /* 0x000000ff2c00720c */ /* 0x000fe20003f05270 */
[----:B------:R-:W4:Y:S01]  /*5690*/  LDL R69, [R1+0x274] ;  /* 0x0002740001457983 */ /* 0x000f220000100800 */
[----:B------:R-:W-:Y:S02]  /*56a0*/  FMNMX.FTZ R6, R157, R6, !PT ;  /* 0x000000069d067209 */ /* 0x000fe40007810000 */
[----:B------:R-:W-:Y:S01]  /*56b0*/  ISETP.GT.AND P0, PT, R10, 0x28, !P0 ;  /* 0x000000280a00780c */ /* 0x000fe20004704270 */
[----:B------:R-:W4:Y:S01]  /*56c0*/  LDL R70, [R1+0x278] ;  /* 0x0002780001467983 */ /* 0x000f220000100800 */
[----:B------:R-:W-:-:S02]  /*56d0*/  FMNMX.FTZ R6, R187, R6, !PT ;  /* 0x00000006bb067209 */ /* 0x000fc40007810000 */
[----:B------:R-:W-:Y:S01]  /*56e0*/  ISETP.LT.OR P0, PT, R11, 0x29, P0 ;  /* 0x000000290b00780c */ /* 0x000fe20000701670 */
[----:B------:R-:W4:Y:S01]  /*56f0*/  LDL R71, [R1+0x27c] ;  /* 0x00027c0001477983 */ /* 0x000f220000100800 */
[----:B------:R-:W-:Y:S02]  /*5700*/  FMNMX.FTZ R6, R31, R6, !PT ;  /* 0x000000061f067209 */ /* 0x000fe40007810000 */
[----:B------:R-:W-:Y:S01]  /*5710*/  FSEL R171, R171, -INF , !P0 ;  /* 0xff800000abab7808 */ /* 0x000fe20004000000 */
[----:B------:R-:W4:Y:S01]  /*5720*/  LDL R72, [R1+0x280] ;  /* 0x0002800001487983 */ /* 0x000f220000100800 */
[----:B------:R-:W-:Y:S02]  /*5730*/  ISETP.NE.AND P0, PT, R46, RZ, PT ;  /* 0x000000ff2e00720c */ /* 0x000fe40003f05270 */
[----:B------:R-:W-:Y:S01]  /*5740*/  FMNMX.FTZ R6, R175, R6, !PT ;  /* 0x00000006af067209 */ /* 0x000fe20007810000 */
[----:B------:R-:W4:Y:S01]  /*5750*/  LDL R73, [R1+0x284] ;  /* 0x0002840001497983 */ /* 0x000f220000100800 */
[----:B------:R-:W-:-:S02]  /*5760*/  ISETP.GT.AND P0, PT, R10, 0x29, !P0 ;  /* 0x000000290a00780c */ /* 0x000fc40004704270 */
[----:B------:R-:W-:Y:S01]  /*5770*/  ISETP.GT.AND P2, PT, R10, 0x49, !P2 ;  /* 0x000000490a00780c */ /* 0x000fe20005744270 */
[----:B------:R-:W4:Y:S01]  /*5780*/  LDL R74, [R1+0x288] ;  /* 0x00028800014a7983 */ /* 0x000f220000100800 */
[----:B------:R-:W-:Y:S02]  /*5790*/  ISETP.LT.OR P0, PT, R11, 0x2a, P0 ;  /* 0x0000002a0b00780c */ /* 0x000fe40000701670 */
[----:B------:R-:W-:Y:S01]  /*57a0*/  FMNMX.FTZ R6, R177, R6, !PT ;  /* 0x00000006b1067209 */ /* 0x000fe20007810000 */
[----:B------:R-:W4:Y:S01]  /*57b0*/  LDL R75, [R1+0x28c] ;  /* 0x00028c00014b7983 */ /* 0x000f220000100800 */
[----:B------:R-:W-:Y:S02]  /*57c0*/  FSEL R172, R172, -INF , !P0 ;  /* 0xff800000acac7808 */ /* 0x000fe40004000000 */
[----:B------:R-:W-:Y:S01]  /*57d0*/  ISETP.NE.AND P0, PT, R48, RZ, PT ;  /* 0x000000ff3000720c */ /* 0x000fe20003f05270 */
[----:B------:R-:W4:Y:S01]  /*57e0*/  LDL R76, [R1+0x290] ;  /* 0x00029000014c7983 */ /* 0x000f220000100800 */
[----:B------:R-:W-:-:S02]  /*57f0*/  ISETP.GT.AND P3, PT, R10, 0x50, !P3 ;  /* 0x000000500a00780c */ /* 0x000fc40005f64270 */
[----:B------:R-:W-:Y:S01]  /*5800*/  ISETP.GT.AND P0, PT, R10, 0x30, !P0 ;  /* 0x000000300a00780c */ /* 0x000fe20004704270 */
[----:B------:R-:W4:Y:S01]  /*5810*/  LDL R48, [R1+0x220] ;  /* 0x0002200001307983 */ /* 0x000f220000100800 */
[C---:B------:R-:W-:Y:S02]  /*5820*/  ISETP.LT.OR P2, PT, R11.reuse, 0x4a, P2 ;  /* 0x0000004a0b00780c */ /* 0x040fe40001741670 */
[----:B------:R-:W-:Y:S01]  /*5830*/  ISETP.LT.OR P0, PT, R11, 0x31, P0 ;  /* 0x000000310b00780c */ /* 0x000fe20000701670 */
[----:B------:R-:W4:Y:S01]  /*5840*/  LDL R77, [R1+0x294] ;  /* 0x00029400014d7983 */ /* 0x000f220000100800 */
[----:B------:R-:W-:Y:S02]  /*5850*/  FMNMX.FTZ R6, R167, R6, !PT ;  /* 0x00000006a7067209 */ /* 0x000fe40007810000 */
[----:B------:R-:W-:Y:S01]  /*5860*/  FSEL R195, R195, -INF , !P0 ;  /* 0xff800000c3c37808 */ /* 0x000fe20004000000 */
[----:B------:R-:W4:Y:S01]  /*5870*/  LDL R78, [R1+0x298] ;  /* 0x00029800014e7983 */ /* 0x000f220000100800 */
[----:B------:R-:W-:-:S02]  /*5880*/  ISETP.NE.AND P0, PT, R49, RZ, PT ;  /* 0x000000ff3100720c */ /* 0x000fc40003f05270 */
[C---:B------:R-:W-:Y:S01]  /*5890*/  ISETP.LT.OR P3, PT, R11.reuse, 0x51, P3 ;  /* 0x000000510b00780c */ /* 0x040fe20001f61670 */
[----:B------:R-:W4:Y:S01]  /*58a0*/  LDL R49, [R1+0x224] ;  /* 0x0002240001317983 */ /* 0x000f220000100800 */
[----:B------:R-:W-:Y:S02]  /*58b0*/  ISETP.GT.AND P0, PT, R10, 0x31, !P0 ;  /* 0x000000310a00780c */ /* 0x000fe40004704270 */
[----:B------:R-:W-:Y:S01]  /*58c0*/  FSEL R176, R176, -INF , !P2 ;  /* 0xff800000b0b07808 */ /* 0x000fe20005000000 */
[----:B------:R-:W4:Y:S01]  /*58d0*/  LDL R79, [R1+0x29c] ;  /* 0x00029c00014f7983 */ /* 0x000f220000100800 */
[----:B------:R-:W-:Y:S02]  /*58e0*/  ISETP.LT.OR P0, PT, R11, 0x32, P0 ;  /* 0x000000320b00780c */ /* 0x000fe40000701670 */
[----:B------:R-:W-:Y:S01]  /*58f0*/  FMNMX.FTZ R6, R29, R6, !PT ;  /* 0x000000061d067209 */ /* 0x000fe20007810000 */
[----:B------:R-:W4:Y:S01]  /*5900*/  LDL R80, [R1+0x2a0] ;  /* 0x0002a00001507983 */ /* 0x000f220000100800 */
[----:B------:R-:W-:-:S02]  /*5910*/  FSEL R212, R212, -INF , !P0 ;  /* 0xff800000d4d47808 */ /* 0x000fc40004000000 */
[----:B------:R-:W-:Y:S01]  /*5920*/  ISETP.NE.AND P0, PT, R28, RZ, PT ;  /* 0x000000ff1c00720c */ /* 0x000fe20003f05270 */
[----:B------:R-:W4:Y:S01]  /*5930*/  LDL R81, [R1+0x2a4] ;  /* 0x0002a40001517983 */ /* 0x000f220000100800 */
[----:B------:R-:W-:Y:S02]  /*5940*/  FSEL R185, R185, -INF , !P3 ;  /* 0xff800000b9b97808 */ /* 0x000fe40005800000 */
[C---:B------:R-:W-:Y:S01]  /*5950*/  ISETP.GT.AND P0, PT, R10.reuse, 0x38, !P0 ;  /* 0x000000380a00780c */ /* 0x040fe20004704270 */
[----:B------:R-:W4:Y:S01]  /*5960*/  LDL R28, [R1+0x3dc] ;  /* 0x0003dc00011c7983 */ /* 0x000f220000100800 */
[----:B------:R-:W-:Y:S02]  /*5970*/  FMNMX.FTZ R6, R169, R6, !PT ;  /* 0x00000006a9067209 */ /* 0x000fe40007810000 */
[----:B------:R-:W-:Y:S01]  /*5980*/  ISETP.LT.OR P0, PT, R11, 0x39, P0 ;  /* 0x000000390b00780c */ /* 0x000fe20000701670 */
[----:B------:R-:W4:Y:S01]  /*5990*/  LDL R82, [R1+0x2a8] ;  /* 0x0002a80001527983 */ /* 0x000f220000100800 */
[----:B------:R-:W-:-:S02]  /*59a0*/  ISETP.GT.AND P4, PT, R10, 0x51, !P4 ;  /* 0x000000510a00780c */ /* 0x000fc40006784270 */
[----:B------:R-:W-:Y:S01]  /*59b0*/  FSEL R213, R213, -INF , !P0 ;  /* 0xff800000d5d57808 */ /* 0x000fe20004000000 */
[----:B------:R-:W4:Y:S01]  /*59c0*/  LDL R83, [R1+0x2ac] ;  /* 0x0002ac0001537983 */ /* 0x000f220000100800 */
[C---:B------:R-:W-:Y:S02]  /*59d0*/  ISETP.GT.AND P0, PT, R10.reuse, 0x39, !P1 ;  /* 0x000000390a00780c */ /* 0x040fe40004f04270 */
[----:B------:R-:W-:Y:S01]  /*59e0*/  ISETP.NE.AND P1, PT, R53, RZ, PT ;  /* 0x000000ff3500720c */ /* 0x000fe20003f25270 */
[----:B------:R-:W4:Y:S01]  /*59f0*/  LDL R84, [R1+0x2b0] ;  /* 0x0002b00001547983 */ /* 0x000f220000100800 */
[----:B------:R-:W-:Y:S02]  /*5a00*/  ISETP.LT.OR P0, PT, R11, 0x3a, P0 ;  /* 0x0000003a0b00780c */ /* 0x000fe40000701670 */
[----:B------:R-:W-:Y:S01]  /*5a10*/  ISETP.GT.AND P1, PT, R10, 0x48, !P1 ;  /* 0x000000480a00780c */ /* 0x000fe20004f24270 */
[----:B------:R-:W4:Y:S01]  /*5a20*/  LDL R53, [R1+0x234] ;  /* 0x0002340001357983 */ /* 0x000f220000100800 */
[----:B------:R-:W-:-:S02]  /*5a30*/  FSEL R214, R214, -INF , !P0 ;  /* 0xff800000d6d67808 */ /* 0x000fc40004000000 */
[----:B------:R-:W-:Y:S01]  /*5a40*/  ISETP.NE.AND P0, PT, R13, RZ, PT ;  /* 0x000000ff0d00720c */ /* 0x000fe20003f05270 */
[----:B------:R-:W4:Y:S01]  /*5a50*/  LDL R85, [R1+0x2b4] ;  /* 0x0002b40001557983 */ /* 0x000f220000100800 */
[----:B------:R-:W-:Y:S02]  /*5a60*/  ISETP.LT.OR P1, PT, R11, 0x49, P1 ;  /* 0x000000490b00780c */ /* 0x000fe40000f21670 */
[C---:B------:R-:W-:Y:S01]  /*5a70*/  ISETP.GT.AND P0, PT, R10.reuse, RZ, !P0 ;  /* 0x000000ff0a00720c */ /* 0x040fe20004704270 */
[----:B------:R-:W4:Y:S01]  /*5a80*/  LDL R86, [R1+0x2b8] ;  /* 0x0002b80001567983 */ /* 0x000f220000100800 */
[----:B------:R-:W-:Y:S02]  /*5a90*/  FSEL R183, R183, -INF , !P1 ;  /* 0xff800000b7b77808 */ /* 0x000fe40004800000 */
[----:B------:R-:W-:Y:S01]  /*5aa0*/  ISETP.LT.OR P0, PT, R11, 0x1, P0 ;  /* 0x000000010b00780c */ /* 0x000fe20000701670 */
[----:B------:R-:W4:Y:S01]  /*5ab0*/  LDL R87, [R1+0x2bc] ;  /* 0x0002bc0001577983 */ /* 0x000f220000100800 */
[----:B------:R-:W-:-:S02]  /*5ac0*/  ISETP.GT.AND P5, PT, R10, 0x58, !P5 ;  /* 0x000000580a00780c */ /* 0x000fc40006fa4270 */
        /* <DEDUP_REMOVED lines=9> */
[----:B------:R-:W-:Y:S01]  /*5b60*/  FMNMX.FTZ R9, R149, R8, !PT ;  /* 0x0000000895097209 */ /* 0x000fe20007810000 */
[----:B------:R-:W4:Y:S01]  /*5b70*/  LDL R91, [R1+0x2cc] ;  /* 0x0002cc00015b7983 */ /* 0x000f220000100800 */
[----:B------:R-:W-:Y:S02]  /*5b80*/  ISETP.NE.AND P0, PT, R52, RZ, PT ;  /* 0x000000ff3400720c */ /* 0x000fe40003f05270 */
[----:B------:R-:W-:Y:S01]  /*5b90*/  FMNMX.FTZ R8, R164, R9, !PT ;  /* 0x00000009a4087209 */ /* 0x000fe20007810000 */
        /* <DEDUP_REMOVED lines=8> */
[----:B------:R-:W-:Y:S01]  /*5c20*/  FMNMX.FTZ R9, R173, R8, !PT ;  /* 0x00000008ad097209 */ /* 0x000fe20007810000 */
[----:B------:R-:W4:Y:S01]  /*5c30*/  LDL R94, [R1+0x2d8] ;  /* 0x0002d800015e7983 */ /* 0x000f220000100800 */
[----:B------:R-:W-:Y:S02]  /*5c40*/  ISETP.NE.AND P6, PT, R18, RZ, PT ;  /* 0x000000ff1200720c */ /* 0x000fe40003fc5270 */
[----:B------:R-:W-:Y:S01]  /*5c50*/  FMNMX.FTZ R8, R188, R9, !PT ;  /* 0x00000009bc087209 */ /* 0x000fe20007810000 */
[----:B------:R-:W4:Y:S01]  /*5c60*/  LDL R95, [R1+0x2dc] ;  /* 0x0002dc00015f7983 */ /* 0x000f220000100800 */
[----:B------:R-:W-:-:S02]  /*5c70*/  ISETP.GT.AND P6, PT, R10, 0x59, !P6 ;  /* 0x000000590a00780c */ /* 0x000fc400077c4270 */
[----:B------:R-:W-:Y:S01]  /*5c80*/  FMNMX.FTZ R8, R189, R8, !PT ;  /* 0x00000008bd087209 */ /* 0x000fe20007810000 */
[----:B------:R-:W4:Y:S01]  /*5c90*/  LDL R96, [R1+0x2e0] ;  /* 0x0002e00001607983 */ /* 0x000f220000100800 */
[----:B------:R-:W-:Y:S02]  /*5ca0*/  ISETP.LT.OR P4, PT, R11, 0x52, P4 ;  /* 0x000000520b00780c */ /* 0x000fe40002781670 */
[----:B------:R-:W-:Y:S01]  /*5cb0*/  FMNMX.FTZ R9, R171, R8, !PT ;  /* 0x00000008ab097209 */ /* 0x000fe20007810000 */
[----:B------:R-:W4:Y:S01]  /*5cc0*/  LDL R97, [R1+0x2e4] ;  /* 0x0002e40001617983 */ /* 0x000f220000100800 */
[C---:B------:R-:W-:Y:S02]  /*5cd0*/  ISETP.LT.OR P5, PT, R11.reuse, 0x59, P5 ;  /* 0x000000590b00780c */ /* 0x040fe40002fa1670 */
        /* <DEDUP_REMOVED lines=8> */
[----:B------:R-:W-:Y:S02]  /*5d60*/  FSEL R182, R182, -INF , !P5 ;  /* 0xff800000b6b67808 */ /* 0x000fe40006800000 */
[----:B------:R-:W-:Y:S01]  /*5d70*/  FMNMX.FTZ R9, R213, R8, !PT ;  /* 0x00000008d5097209 */ /* 0x000fe20007810000 */
[----:B------:R-:W4:Y:S01]  /*5d80*/  LDL R101, [R1+0x2f4] ;  /* 0x0002f40001657983 */ /* 0x000f220000100800 */
[----:B------:R-:W-:-:S02]  /*5d90*/  FSEL R186, R186, -INF , !P6 ;  /* 0xff800000baba7808 */ /* 0x000fc40007000000 */
[----:B------:R-:W-:Y:S01]  /*5da0*/  FMNMX.FTZ R8, R214, R9, !PT ;  /* 0x00000009d6087209 */ /* 0x000fe20007810000 */
[----:B------:R-:W4:Y:S03]  /*5db0*/  LDL R102, [R1+0x2f8] ;  /* 0x0002f80001667983 */ /* 0x000f260000100800 */
        /* <DEDUP_REMOVED lines=9> */
[----:B------:R-:W4:Y:S01]  /*5e50*/  LDL R107, [R1+0x30c] ;  /* 0x00030c00016b7983 */ /* 0x000f220000100800 */
[----:B------:R-:W-:-:S02]  /*5e60*/  FMNMX.FTZ R8, R27, R6, !PT ;  /* 0x000000061b087209 */ /* 0x000fc40007810000 */
[----:B------:R-:W-:Y:S01]  /*5e70*/  FMNMX.FTZ R9, R184, R9, !PT ;  /* 0x00000009b8097209 */ /* 0x000fe20007810000 */
[----:B------:R-:W4:Y:S03]  /*5e80*/  LDL R108, [R1+0x310] ;  /* 0x00031000016c7983 */ /* 0x000f260000100800 */
[----:B------:R-:W-:Y:S01]  /*5e90*/  FMNMX.FTZ R9, R182, R9, !PT ;  /* 0x00000009b6097209 */ /* 0x000fe20007810000 */
[----:B------:R-:W0:Y:S03]  /*5ea0*/  SHFL.BFLY PT, R11, R8, 0x2, 0x1f ;  /* 0x0c401f00080b7f89 */ /* 0x000e2600000e0000 */
[----:B------:R-:W-:Y:S01]  /*5eb0*/  FMNMX.FTZ R9, R186, R9, !PT ;  /* 0x00000009ba097209 */ /* 0x000fe20007810000 */
[----:B------:R-:W4:Y:S04]  /*5ec0*/  LDL R109, [R1+0x314] ;  /* 0x00031400016d7983 */ /* 0x000f280000100800 */
[----:B------:R1:W-:Y:S04]  /*5ed0*/  STL.64 [R1+0x420], R8 ;  /* 0x0004200801007387 */ /* 0x0003e80000100a00 */
[----:B------:R-:W2:Y:S04]  /*5ee0*/  LDL R13, [R1+0x424] ;  /* 0x00042400010d7983 */ /* 0x000ea80000100800 */
[----:B------:R-:W4:Y:S04]  /*5ef0*/  LDL R110, [R1+0x318] ;  /* 0x00031800016e7983 */ /* 0x000f280000100800 */
[----:B------:R-:W4:Y:S01]  /*5f00*/  LDL R111, [R1+0x31c] ;  /* 0x00031c00016f7983 */ /* 0x000f220000100800 */
[----:B0-----:R-:W-:-:S03]  /*5f10*/  FMNMX.FTZ R10, R8, R11, !PT ;  /* 0x0000000b080a7209 */ /* 0x001fc60007810000 */
[----:B------:R-:W4:Y:S04]  /*5f20*/  LDL R112, [R1+0x320] ;  /* 0x0003200001707983 */ /* 0x000f280000100800 */
[----:B------:R-:W0:Y:S04]  /*5f30*/  SHFL.BFLY PT, R11, R10, 0x1, 0x1f ;  /* 0x0c201f000a0b7f89 */ /* 0x000e2800000e0000 */
[----:B-1----:R-:W4:Y:S04]  /*5f40*/  LDL.64 R8, [R1+0x88] ;  /* 0x0000880001087983 */ /* 0x002f280000100a00 */
[----:B------:R-:W4:Y:S04]  /*5f50*/  LDL R113, [R1+0x324] ;  /* 0x0003240001717983 */ /* 0x000f280000100800 */
[----:B------:R-:W4:Y:S04]  /*5f60*/  LDL R114, [R1+0x328] ;  /* 0x0003280001727983 */ /* 0x000f280000100800 */
[----:B------:R-:W4:Y:S04]  /*5f70*/  LDL R115, [R1+0x32c] ;  /* 0x00032c0001737983 */ /* 0x000f280000100800 */
[----:B------:R-:W4:Y:S01]  /*5f80*/  LDL R116, [R1+0x330] ;  /* 0x0003300001747983 */ /* 0x000f220000100800 */
[----:B0-----:R-:W-:-:S03]  /*5f90*/  FMNMX.FTZ R18, R10, R11, !PT ;  /* 0x0000000b0a127209 */ /* 0x001fc60007810000 */
[----:B------:R-:W4:Y:S04]  /*5fa0*/  LDL R117, [R1+0x334] ;  /* 0x0003340001757983 */ /* 0x000f280000100800 */
[----:B------:R-:W-:Y:S04]  /*5fb0*/  STL [R1+0x420], R18 ;  /* 0x0004201201007387 */ /* 0x000fe80000100800 */
[----:B------:R-:W3:Y:S04]  /*5fc0*/  LDL R170, [R1+0x420] ;  /* 0x0004200001aa7983 */ /* 0x000ee80000100800 */
[----:B------:R-:W4:Y:S04]  /*5fd0*/  LDL R11, [R1+0x440] ;  /* 0x00044000010b7983 */ /* 0x000f280000100800 */
        /* <DEDUP_REMOVED lines=41> */
[----:B--2---:R-:W0:Y:S02]  /*6270*/  SHFL.BFLY PT, R6, R13, 0x2, 0x1f ;  /* 0x0c401f000d067f89 */ /* 0x004e2400000e0000 */
[----:B0-----:R-:W-:-:S05]  /*6280*/  FMNMX.FTZ R6, R6, R13, !PT ;  /* 0x0000000d06067209 */ /* 0x001fca0007810000 */
[----:B------:R-:W0:Y:S01]  /*6290*/  SHFL.BFLY PT, R25, R6, 0x1, 0x1f ;  /* 0x0c201f0006197f89 */ /* 0x000e2200000e0000 */
[----:B---3--:R-:W-:Y:S01]  /*62a0*/  FSETP.NEU.FTZ.AND P0, PT, R170, -INF , PT ;  /* 0xff800000aa00780b */ /* 0x008fe20003f1d000 */
[----:B----4-:R-:W-:-:S05]  /*62b0*/  FMUL.FTZ R170, R11, R170 ;  /* 0x000000aa0baa7220 */ /* 0x010fca0000410000 */
[----:B------:R-:W-:-:S05]  /*62c0*/  FSEL R170, R170, RZ, P0 ;  /* 0x000000ffaaaa7208 */ /* 0x000fca0000000000 */
[-CC-:B------:R-:W-:Y:S01]  /*62d0*/  FFMA.FTZ R156, R33, R11.reuse, -R170.reuse ;  /* 0x0000000b219c7223 */ /* 0x180fe200000108aa */
[-CC-:B------:R-:W-:Y:S01]  /*62e0*/  FFMA.FTZ R174, R31, R11.reuse, -R170.reuse ;  /* 0x0000000b1fae7223 */ /* 0x180fe200000108aa */
[-CC-:B------:R-:W-:Y:S01]  /*62f0*/  FFMA.FTZ R168, R29, R11.reuse, -R170.reuse ;  /* 0x0000000b1da87223 */ /* 0x180fe200000108aa */
[----:B------:R-:W2:Y:S04]  /*6300*/  LDL R31, [R1+0x3e8] ;  /* 0x0003e800011f7983 */ /* 0x000ea80000100800 */
[----:B------:R-:W3:Y:S04]  /*6310*/  LDL R29, [R1+0x3e0] ;  /* 0x0003e000011d7983 */ /* 0x000ee80000100800 */
[----:B------:R-:W4:Y:S01]  /*6320*/  LDL R33, [R1+0x3f0] ;  /* 0x0003f00001217983 */ /* 0x000f220000100800 */
        /* <DEDUP_REMOVED lines=21> */
[----:B0-----:R-:W-:Y:S01]  /*6480*/  FMNMX.FTZ R6, R6, R25, !PT ;  /* 0x0000001906067209 */ /* 0x001fe20007810000 */
[----:B------:R-:W4:Y:S04]  /*6490*/  LDL R45, [R1+0x3bc] ;  /* 0x0003bc00012d7983 */ /* 0x000f280000100800 */
[----:B------:R-:W4:Y:S04]  /*64a0*/  LDL R35, [R1+0x3c8] ;  /* 0x0003c80001237983 */ /* 0x000f280000100800 */
[----:B------:R-:W4:Y:S04]  /*64b0*/  LDL R37, [R1+0x3d0] ;  /* 0x0003d00001257983 */ /* 0x000f280000100800 */
[----:B------:R-:W4:Y:S04]  /*64c0*/  LDL R39, [R1+0x3d8] ;  /* 0x0003d80001277983 */ /* 0x000f280000100800 */
[----:B------:R-:W4:Y:S04]  /*64d0*/  LDL R25, [R1+0x3f8] ;  /* 0x0003f80001197983 */ /* 0x000f280000100800 */
[----:B------:R-:W4:Y:S01]  /*64e0*/  LDL R27, [R1+0x400] ;  /* 0x00040000011b7983 */ /* 0x000f220000100800 */
[----:B------:R-:W-:-:S03]  /*64f0*/  FSETP.NEU.FTZ.AND P0, PT, R6, -INF , PT ;  /* 0xff8000000600780b */ /* 0x000fc60003f1d000 */
[----:B------:R0:W-:Y:S01]  /*6500*/  STL [R1+0x218], R12 ;  /* 0x0002180c01007387 */ /* 0x0001e20000100800 */
[----:B------:R-:W-:Y:S01]  /*6510*/  MUFU.EX2 R147, R147 ;  /* 0x0000009300937308 */ /* 0x000fe20000000800 */
[----:B0-----:R-:W-:-:S07]  /*6520*/  FMUL.FTZ R12, R6, R11 ;  /* 0x0000000b060c7220 */ /* 0x001fce0000410000 */
[----:B------:R-:W0:Y:S01]  /*6530*/  MUFU.EX2 R148, R148 ;  /* 0x0000009400947308 */ /* 0x000e220000000800 */
[----:B------:R-:W-:Y:S01]  /*6540*/  FSEL R12, R12, RZ, P0 ;  /* 0x000000ff0c0c7208 */ /* 0x000fe20000000000 */
[----:B------:R1:W-:Y:S06]  /*6550*/  STL [R1+0x214], R158 ;  /* 0x0002149e01007387 */ /* 0x0003ec0000100800 */
[----:B------:R-:W0:Y:S01]  /*6560*/  MUFU.EX2 R153, R153 ;  /* 0x0000009900997308 */ /* 0x000e220000000800 */
[-CC-:B------:R-:W-:Y:S01]  /*6570*/  FFMA.FTZ R159, R151, R11.reuse, -R12.reuse ;  /* 0x0000000b979f7223 */ /* 0x180fe2000001080c */
[-CC-:B------:R-:W-:Y:S01]  /*6580*/  FFMA.FTZ R160, R150, R11.reuse, -R12.reuse ;  /* 0x0000000b96a07223 */ /* 0x180fe2000001080c */
[-CC-:B------:R-:W-:Y:S01]  /*6590*/  FFMA.FTZ R161, R149, R11.reuse, -R12.reuse ;  /* 0x0000000b95a17223 */ /* 0x180fe2000001080c */
[----:B------:R0:W-:Y:S01]  /*65a0*/  STL [R1+0x210], R154 ;  /* 0x0002109a01007387 */ /* 0x0001e20000100800 */
[----:B-1----:R-:W-:-:S03]  /*65b0*/  FFMA.FTZ R158, R152, R11, -R12 ;  /* 0x0000000b989e7223 */ /* 0x002fc6000001080c */
[----:B------:R-:W-:Y:S08]  /*65c0*/  MUFU.EX2 R159, R159 ;  /* 0x0000009f009f7308 */ /* 0x000ff00000000800 */
[----:B0-----:R-:W0:Y:S01]  /*65d0*/  MUFU.EX2 R154, R43 ;  /* 0x0000002b009a7308 */ /* 0x001e220000000800 */
[----:B------:R1:W-:Y:S07]  /*65e0*/  STL [R1+0x3f4], R24 ;  /* 0x0003f41801007387 */ /* 0x0003ee0000100800 */
[----:B------:R-:W0:Y:S08]  /*65f0*/  MUFU.EX2 R158, R158 ;  /* 0x0000009e009e7308 */ /* 0x000e300000000800 */
[----:B------:R-:W-:Y:S01]  /*6600*/  MUFU.EX2 R160, R160 ;  /* 0x000000a000a07308 */ /* 0x000fe20000000800 */
[----:B-1----:R-:W-:-:S07]  /*6610*/  FADD.FTZ R24, R147, R148 ;  /* 0x0000009493187221 */ /* 0x002fce0000010000 */
[----:B------:R-:W1:Y:S01]  /*6620*/  MUFU.EX2 R161, R161 ;  /* 0x000000a100a17308 */ /* 0x000e620000000800 */
[----:B------:R-:W-:Y:S02]  /*6630*/  IMAD R8, R155, 0xc00, R8 ;  /* 0x00000c009b087824 */ /* 0x000fe400078e0208 */
[----:B------:R-:W-:Y:S01]  /*6640*/  FADD.FTZ R215, R153, R24 ;  /* 0x0000001899d77221 */ /* 0x000fe20000010000 */
[----:B------:R1:W-:Y:S01]  /*6650*/  STL [R1+0x3dc], R28 ;  /* 0x0003dc1c01007387 */ /* 0x0003e20000100800 */
[----:B------:R-:W-:Y:S02]  /*6660*/  R2UR UR7, R9 ;  /* 0x00000000090772ca */ /* 0x000fe400000e0000 */
[----:B------:R-:W-:Y:S01]  /*6670*/  R2UR UR6, R8 ;  /* 0x00000000080672ca */ /* 0x000fe200000e0000 */
[----:B------:R1:W-:Y:S01]  /*6680*/  STL [R1+0x3e4], R30 ;  /* 0x0003e41e01007387 */ /* 0x0003e20000100800 */
[C---:B0-----:R-:W-:Y:S01]  /*6690*/  FADD.FTZ R215, R154.reuse, R215 ;  /* 0x000000d79ad77221 */ /* 0x041fe20000010000 */
[----:B------:R-:W-:-:S02]  /*66a0*/  F2FP.BF16.F32.PACK_AB R154, R154, R153 ;  /* 0x000000999a9a723e */ /* 0x000fc400000010ff */
[----:B------:R0:W-:Y:S01]  /*66b0*/  STL [R1+0x3ec], R32 ;  /* 0x0003ec2001007387 */ /* 0x0001e20000100800 */
[----:B-1----:R-:W-:Y:S01]  /*66c0*/  VIADD R28, R8, 0x80 ;  /* 0x00000080081c7836 */ /* 0x002fe20000000000 */
[----:B------:R-:W-:Y:S01]  /*66d0*/  F2FP.BF16.F32.PACK_AB R152, R148, R147 ;  /* 0x000000939498723e */ /* 0x000fe200000010ff */
[C---:B------:R-:W-:Y:S01]  /*66e0*/  VIADD R30, R8.reuse, 0x100 ;  /* 0x00000100081e7836 */ /* 0x040fe20000000000 */
[----:B------:R-:W-:Y:S01]  /*66f0*/  F2FP.BF16.F32.PACK_AB R153, R159, R158 ;  /* 0x0000009e9f99723e */ /* 0x000fe200000010ff */
[----:B0-----:R-:W-:Y:S01]  /*6700*/  VIADD R32, R8, 0x180 ;  /* 0x0000018008207836 */ /* 0x001fe20000000000 */
[----:B------:R-:W-:Y:S01]  /*6710*/  F2FP.BF16.F32.PACK_AB R155, R161, R160 ;  /* 0x000000a0a19b723e */ /* 0x000fe200000010ff */
[----:B------:R-:W-:Y:S01]  /*6720*/  STL [R1+0x21c], R47 ;  /* 0x00021c2f01007387 */ /* 0x000fe20000100800 */
[----:B------:R-:W-:Y:S02]  /*6730*/  R2UR UR10, R28 ;  /* 0x000000001c0a72ca */ /* 0x000fe400000e0000 */
[----:B------:R-:W-:Y:S01]  /*6740*/  R2UR UR14, R30 ;  /* 0x000000001e0e72ca */ /* 0x000fe200000e0000 */
[----:B------:R-:W-:Y:S01]  /*6750*/  STL [R1+0x220], R48 ;  /* 0x0002203001007387 */ /* 0x000fe20000100800 */
[----:B------:R-:W-:-:S03]  /*6760*/  R2UR UR18, R32 ;  /* 0x00000000201272ca */ /* 0x000fc600000e0000 */
[----:B------:R-:W-:Y:S04]  /*6770*/  STL [R1+0x224], R49 ;  /* 0x0002243101007387 */ /* 0x000fe80000100800 */
        /* <DEDUP_REMOVED lines=37> */
[----:B--2---:R0:W-:Y:S04]  /*69d0*/  STL [R1+0x3e8], R31 ;  /* 0x0003e81f01007387 */ /* 0x0041e80000100800 */
[----:B---3--:R1:W-:Y:S04]  /*69e0*/  STL [R1+0x3e0], R29 ;  /* 0x0003e01d01007387 */ /* 0x0083e80000100800 */
[----:B----4-:R2:W-:Y:S01]  /*69f0*/  STL [R1+0x3f0], R33 ;  /* 0x0003f02101007387 */ /* 0x0105e20000100800 */
[----:B0-----:R-:W-:-:S02]  /*6a00*/  IMAD.MOV.U32 R31, RZ, RZ, R9 ;  /* 0x000000ffff1f7224 */ /* 0x001fc400078e0009 */
[--C-:B-1----:R-:W-:Y:S02]  /*6a10*/  IMAD.MOV.U32 R29, RZ, RZ, R9.reuse ;  /* 0x000000ffff1d7224 */ /* 0x102fe400078e0009 */
[----:B--2---:R-:W-:Y:S01]  /*6a20*/  IMAD.MOV.U32 R33, RZ, RZ, R9 ;  /* 0x000000ffff217224 */ /* 0x004fe200078e0009 */
[----:B------:R-:W-:Y:S02]  /*6a30*/  STL [R1+0x2bc], R87 ;  /* 0x0002bc5701007387 */ /* 0x000fe40000100800 */
        /* <DEDUP_REMOVED lines=76> */
[----:B------:R0:W-:Y:S01]  /*6f00*/  STL [R1+0x400], R27 ;  /* 0x0004001b01007387 */ /* 0x0001e20000100800 */
[----:B------:R1:W-:Y:S06]  /*6f10*/  BAR.SYNC.DEFER_BLOCKING R206, 0x100 ;  /* 0x000400ce0000751d */ /* 0x0003ec0000010000 */
[----:B0-----:R-:W-:-:S06]  /*6f20*/  WARPGROUP.ARRIVE ;  /* 0x00000000000079c5 */ /* 0x001fcc0000000000 */
[----:B------:R-:W-:Y:S01]  /*6f30*/  HGMMA.64x256x16.F32.BF16 R24, R152, gdesc[UR4].tnspB, RZ, !UPT, gsb0 ;  /* 0x43e0000498187df0 */ /* 0x000fe2000c0018ff */
[-CC-:B------:R-:W-:Y:S01]  /*6f40*/  FFMA.FTZ R164, R164, R11.reuse, -R12.reuse ;  /* 0x0000000ba4a47223 */ /* 0x180fe2000001080c */
[-CC-:B------:R-:W-:Y:S01]  /*6f50*/  FFMA.FTZ R165, R165, R11.reuse, -R12.reuse ;  /* 0x0000000ba5a57223 */ /* 0x180fe2000001080c */
[-CC-:B------:R-:W-:Y:S01]  /*6f60*/  FFMA.FTZ R14, R14, R11.reuse, -R12.reuse ;  /* 0x0000000b0e0e7223 */ /* 0x180fe2000001080c */
[-CC-:B------:R-:W-:Y:S01]  /*6f70*/  FFMA.FTZ R173, R173, R11.reuse, -R12.reuse ;  /* 0x0000000badad7223 */ /* 0x180fe2000001080c */
[----:B------:R-:W-:Y:S08]  /*6f80*/  MUFU.EX2 R166, R166 ;  /* 0x000000a600a67308 */ /* 0x000ff00000000800 */
[----:B------:R-:W0:Y:S08]  /*6f90*/  MUFU.EX2 R162, R162 ;  /* 0x000000a200a27308 */ /* 0x000e300000000800 */
[----:B------:R-:W-:Y:S08]  /*6fa0*/  MUFU.EX2 R163, R163 ;  /* 0x000000a300a37308 */ /* 0x000ff00000000800 */
[----:B------:R-:W2:Y:S08]  /*6fb0*/  MUFU.EX2 R13, R13 ;  /* 0x0000000d000d7308 */ /* 0x000eb00000000800 */
[----:B------:R-:W-:Y:S08]  /*6fc0*/  MUFU.EX2 R164, R164 ;  /* 0x000000a400a47308 */ /* 0x000ff00000000800 */
[----:B------:R-:W3:Y:S08]  /*6fd0*/  MUFU.EX2 R165, R165 ;  /* 0x000000a500a57308 */ /* 0x000ef00000000800 */
[----:B------:R-:W-:Y:S08]  /*6fe0*/  MUFU.EX2 R14, R14 ;  /* 0x0000000e000e7308 */ /* 0x000ff00000000800 */
[----:B------:R-:W4:Y:S01]  /*6ff0*/  MUFU.EX2 R173, R173 ;  /* 0x000000ad00ad7308 */ /* 0x000f220000000800 */
[----:B------:R-:W-:Y:S04]  /*7000*/  STL [R1+0x404], R222 ;  /* 0x000404de01007387 */ /* 0x000fe80000100800 */
[----:B------:R-:W-:Y:S04]  /*7010*/  STL [R1+0x408], R223 ;  /* 0x000408df01007387 */ /* 0x000fe80000100800 */
[----:B------:R-:W-:Y:S01]  /*7020*/  STL [R1+0x40c], R224 ;  /* 0x00040ce001007387 */ /* 0x000fe20000100800 */
[-CC-:B------:R-:W-:Y:S01]  /*7030*/  FFMA.FTZ R188, R188, R11.reuse, -R12.reuse ;  /* 0x0000000bbcbc7223 */ /* 0x180fe2000001080c */
[-CC-:B------:R-:W-:Y:S01]  /*7040*/  FFMA.FTZ R189, R189, R11.reuse, -R12.reuse ;  /* 0x0000000bbdbd7223 */ /* 0x180fe2000001080c */
[-CC-:B------:R-:W-:Y:S01]  /*7050*/  FFMA.FTZ R171, R171, R11.reuse, -R12.reuse ;  /* 0x0000000babab7223 */ /* 0x180fe2000001080c */
[----:B------:R-:W-:Y:S01]  /*7060*/  FFMA.FTZ R172, R172, R11, -R12 ;  /* 0x0000000bacac7223 */ /* 0x000fe2000001080c */
[----:B------:R-:W-:Y:S08]  /*7070*/  MUFU.EX2 R15, R15 ;  /* 0x0000000f000f7308 */ /* 0x000ff00000000800 */
[----:B------:R-:W1:Y:S08]  /*7080*/  MUFU.EX2 R18, R18 ;  /* 0x0000001200127308 */ /* 0x000e700000000800 */
[----:B------:R-:W-:Y:S08]  /*7090*/  MUFU.EX2 R19, R19 ;  /* 0x0000001300137308 */ /* 0x000ff00000000800 */
[----:B------:R-:W1:Y:S08]  /*70a0*/  MUFU.EX2 R10, R10 ;  /* 0x0000000a000a7308 */ /* 0x000e700000000800 */
[----:B------:R-:W-:Y:S01]  /*70b0*/  MUFU.EX2 R188, R188 ;  /* 0x000000bc00bc7308 */ /* 0x000fe20000000800 */
[----:B------:R-:W-:-:S02]  /*70c0*/  WARPGROUP.DEPBAR.LE gsb0, 0x0 ;  /* 0x00008000000079c5 */ /* 0x000fc40000010000 */
[----:B0-----:R-:W-:Y:S02]  /*70d0*/  F2FP.BF16.F32.PACK_AB R152, R162, R166 ;  /* 0x000000a6a298723e */ /* 0x001fe400000010ff */
[----:B--2---:R-:W-:Y:S02]  /*70e0*/  F2FP.BF16.F32.PACK_AB R154, R13, R163 ;  /* 0x000000a30d9a723e */ /* 0x004fe400000010ff */
[----:B---3--:R-:W-:Y:S02]  /*70f0*/  F2FP.BF16.F32.PACK_AB R153, R165, R164 ;  /* 0x000000a4a599723e */ /* 0x008fe400000010ff */
[----:B----4-:R-:W-:Y:S01]  /*7100*/  F2FP.BF16.F32.PACK_AB R155, R173, R14 ;  /* 0x0000000ead9b723e */ /* 0x010fe200000010ff */
[----:B------:R-:W-:Y:S04]  /*7110*/  STL.128 [R1+0x210], R24 ;  /* 0x0002101801007387 */ /* 0x000fe80000100c00 */
        /* <DEDUP_REMOVED lines=30> */
[----:B------:R0:W-:Y:S02]  /*7300*/  STL.128 [R1+0x400], R148 ;  /* 0x0004009401007387 */ /* 0x0001e40000100c00 */
[----:B0-----:R-:W-:-:S06]  /*7310*/  WARPGROUP.ARRIVE ;  /* 0x00000000000079c5 */ /* 0x001fcc0000000000 */
[----:B------:R-:W-:Y:S01]  /*7320*/  HGMMA.64x256x16.F32.BF16 R24, R152, gdesc[UR8].tnspB, R24, gsb0 ;  /* 0x43e0000898187df0 */ /* 0x000fe20008001818 */
[----:B------:R-:W0:Y:S08]  /*7330*/  MUFU.EX2 R189, R189 ;  /* 0x000000bd00bd7308 */ /* 0x000e300000000800 */
[----:B------:R-:W-:Y:S08]  /*7340*/  MUFU.EX2 R171, R171 ;  /* 0x000000ab00ab7308 */ /* 0x000ff00000000800 */
[----:B------:R-:W2:Y:S01]  /*7350*/  MUFU.EX2 R172, R172 ;  /* 0x000000ac00ac7308 */ /* 0x000ea20000000800 */
[----:B------:R-:W-:Y:S01]  /*7360*/  FADD.FTZ R159, R158, R159 ;  /* 0x0000009f9e9f7221 */ /* 0x000fe20000010000 */
[-CC-:B------:R-:W-:Y:S01]  /*7370*/  FFMA.FTZ R195, R195, R11.reuse, -R12.reuse ;  /* 0x0000000bc3c37223 */ /* 0x180fe2000001080c */
[-CC-:B------:R-:W-:Y:S01]  /*7380*/  FFMA.FTZ R212, R212, R11.reuse, -R12.reuse ;  /* 0x0000000bd4d47223 */ /* 0x180fe2000001080c */
[-CC-:B------:R-:W-:Y:S01]  /*7390*/  FFMA.FTZ R158, R213, R11.reuse, -R12.reuse ;  /* 0x0000000bd59e7223 */ /* 0x180fe2000001080c */
[----:B------:R-:W-:Y:S01]  /*73a0*/  FADD.FTZ R160, R160, R159 ;  /* 0x0000009fa0a07221 */ /* 0x000fe20000010000 */
[----:B------:R-:W-:-:S02]  /*73b0*/  FFMA.FTZ R159, R214, R11, -R12 ;  /* 0x0000000bd69f7223 */ /* 0x000fc4000001080c */
[----:B------:R-:W-:Y:S08]  /*73c0*/  MUFU.EX2 R20, R20 ;  /* 0x0000001400147308 */ /* 0x000ff00000000800 */
[----:B------:R-:W3:Y:S08]  /*73d0*/  MUFU.EX2 R21, R21 ;  /* 0x0000001500157308 */ /* 0x000ef00000000800 */
[----:B------:R-:W-:Y:S08]  /*73e0*/  MUFU.EX2 R156, R156 ;  /* 0x0000009c009c7308 */ /* 0x000ff00000000800 */
[----:B------:R-:W4:Y:S08]  /*73f0*/  MUFU.EX2 R157, R157 ;  /* 0x0000009d009d7308 */ /* 0x000f300000000800 */
[----:B------:R-:W-:Y:S08]  /*7400*/  MUFU.EX2 R195, R195 ;  /* 0x000000c300c37308 */ /* 0x000ff00000000800 */
[----:B------:R-:W4:Y:S08]  /*7410*/  MUFU.EX2 R212, R212 ;  /* 0x000000d400d47308 */ /* 0x000f300000000800 */
[----:B------:R-:W-:Y:S08]  /*7420*/  MUFU.EX2 R158, R158 ;  /* 0x0000009e009e7308 */ /* 0x000ff00000000800 */
[----:B------:R-:W4:Y:S01]  /*7430*/  MUFU.EX2 R159, R159 ;  /* 0x0000009f009f7308 */ /* 0x000f220000000800 */
[----:B------:R-:W-:-:S02]  /*7440*/  WARPGROUP.DEPBAR.LE gsb0, 0x0 ;  /* 0x00008000000079c5 */ /* 0x000fc40000010000 */
[----:B-1----:R-:W-:Y:S02]  /*7450*/  F2FP.BF16.F32.PACK_AB R152, R18, R15 ;  /* 0x0000000f1298723e */ /* 0x002fe400000010ff */
[----:B------:R-:W-:Y:S02]  /*7460*/  F2FP.BF16.F32.PACK_AB R154, R10, R19 ;  /* 0x000000130a9a723e */ /* 0x000fe400000010ff */
[----:B0-----:R-:W-:Y:S02]  /*7470*/  F2FP.BF16.F32.PACK_AB R153, R189, R188 ;  /* 0x000000bcbd99723e */ /* 0x001fe400000010ff */
[----:B--2---:R-:W-:Y:S01]  /*7480*/  F2FP.BF16.F32.PACK_AB R155, R172, R171 ;  /* 0x000000abac9b723e */ /* 0x004fe200000010ff */
        /* <DEDUP_REMOVED lines=34> */
[----:B------:R-:W-:Y:S01]  /*76b0*/  FADD.FTZ R161, R161, R160 ;  /* 0x000000a0a1a17221 */ /* 0x000fe20000010000 */
[----:B------:R-:W-:-:S03]  /*76c0*/  FFMA.FTZ R160, R181, R11, -R12 ;  /* 0x0000000bb5a07223 */ /* 0x000fc6000001080c */
[----:B------:R-:W-:Y:S01]  /*76d0*/  FADD.FTZ R164, R164, R161 ;  /* 0x000000a1a4a47221 */ /* 0x000fe20000010000 */
[-CC-:B------:R-:W-:Y:S01]  /*76e0*/  FFMA.FTZ R161, R180, R11.reuse, -R12.reuse ;  /* 0x0000000bb4a17223 */ /* 0x180fe2000001080c */
[-CC-:B------:R-:W-:Y:S01]  /*76f0*/  FFMA.FTZ R183, R183, R11.reuse, -R12.reuse ;  /* 0x0000000bb7b77223 */ /* 0x180fe2000001080c */
[-CC-:B------:R-:W-:Y:S01]  /*7700*/  FFMA.FTZ R176, R176, R11.reuse, -R12.reuse ;  /* 0x0000000bb0b07223 */ /* 0x180fe2000001080c */
[-CC-:B------:R-:W-:Y:S01]  /*7710*/  FFMA.FTZ R185, R185, R11.reuse, -R12.reuse ;  /* 0x0000000bb9b97223 */ /* 0x180fe2000001080c */
[-CC-:B------:R-:W-:Y:S01]  /*7720*/  FFMA.FTZ R184, R184, R11.reuse, -R12.reuse ;  /* 0x0000000bb8b87223 */ /* 0x180fe2000001080c */
[-CC-:B------:R-:W-:Y:S01]  /*7730*/  FFMA.FTZ R182, R182, R11.reuse, -R12.reuse ;  /* 0x0000000bb6b67223 */ /* 0x180fe2000001080c */
[----:B------:R-:W-:Y:S01]  /*7740*/  FFMA.FTZ R186, R186, R11, -R12 ;  /* 0x0000000bbaba7223 */ /* 0x000fe2000001080c */
[----:B------:R-:W-:Y:S08]  /*7750*/  MUFU.EX2 R187, R187 ;  /* 0x000000bb00bb7308 */ /* 0x000ff00000000800 */
[----:B------:R-:W0:Y:S08]  /*7760*/  MUFU.EX2 R174, R174 ;  /* 0x000000ae00ae7308 */ /* 0x000e300000000800 */
[----:B------:R-:W-:Y:S08]  /*7770*/  MUFU.EX2 R175, R175 ;  /* 0x000000af00af7308 */ /* 0x000ff00000000800 */
[----:B------:R-:W1:Y:S08]  /*7780*/  MUFU.EX2 R177, R177 ;  /* 0x000000b100b17308 */ /* 0x000e700000000800 */
[----:B------:R-:W-:Y:S08]  /*7790*/  MUFU.EX2 R160, R160 ;  /* 0x000000a000a07308 */ /* 0x000ff00000000800 */
[----:B------:R-:W2:Y:S08]  /*77a0*/  MUFU.EX2 R161, R161 ;  /* 0x000000a100a17308 */ /* 0x000eb00000000800 */
[----:B------:R-:W-:Y:S08]  /*77b0*/  MUFU.EX2 R11, R183 ;  /* 0x000000b7000b7308 */ /* 0x000ff00000000800 */
[----:B------:R-:W2:Y:S01]  /*77c0*/  MUFU.EX2 R12, R176 ;  /* 0x000000b0000c7308 */ /* 0x000ea20000000800 */
[----:B------:R-:W-:-:S02]  /*77d0*/  WARPGROUP.DEPBAR.LE gsb0, 0x0 ;  /* 0x00008000000079c5 */ /* 0x000fc40000010000 */
[----:B---3--:R-:W-:Y:S02]  /*77e0*/  F2FP.BF16.F32.PACK_AB R152, R21, R20 ;  /* 0x000000141598723e */ /* 0x008fe400000010ff */
[----:B----4-:R-:W-:Y:S02]  /*77f0*/  F2FP.BF16.F32.PACK_AB R154, R157, R156 ;  /* 0x0000009c9d9a723e */ /* 0x010fe400000010ff */
[----:B------:R-:W-:Y:S02]  /*7800*/  F2FP.BF16.F32.PACK_AB R153, R212, R195 ;  /* 0x000000c3d499723e */ /* 0x000fe400000010ff */
[----:B------:R-:W-:Y:S01]  /*7810*/  F2FP.BF16.F32.PACK_AB R155, R159, R158 ;  /* 0x0000009e9f9b723e */ /* 0x000fe200000010ff */
        /* <DEDUP_REMOVED lines=32> */
[----:B---3--:R-:W-:-:S06]  /*7a20*/  WARPGROUP.ARRIVE ;  /* 0x00000000000079c5 */ /* 0x008fcc0000000000 */
[----:B------:R-:W-:Y:S01]  /*7a30*/  HGMMA.64x256x16.F32.BF16 R24, R152, gdesc[UR16].tnspB, R24, gsb0 ;  /* 0x43e0001098187df0 */ /* 0x000fe20008001818 */
[----:B------:R-:W-:-:S04]  /*7a40*/  FADD.FTZ R215, R166, R215 ;  /* 0x000000d7a6d77221 */ /* 0x000fc80000010000 */
[----:B------:R-:W-:-:S04]  /*7a50*/  FADD.FTZ R162, R162, R215 ;  /* 0x000000d7a2a27221 */ /* 0x000fc80000010000 */
[----:B------:R-:W-:Y:S01]  /*7a60*/  FADD.FTZ R162, R163, R162 ;  /* 0x000000a2a3a27221 */ /* 0x000fe20000010000 */
[----:B------:R-:W-:Y:S03]  /*7a70*/  MUFU.EX2 R167, R167 ;  /* 0x000000a700a77308 */ /* 0x000fe60000000800 */
[----:B------:R-:W-:-:S05]  /*7a80*/  FADD.FTZ R162, R13, R162 ;  /* 0x000000a20da27221 */ /* 0x000fca0000010000 */
        /* <DEDUP_REMOVED lines=8> */
[----:B------:R-:W-:Y:S02]  /*7b10*/  VIADD R152, R8, 0x200 ;  /* 0x0000020008987836 */ /* 0x000fe40000000000 */
[----:B------:R-:W-:-:S03]  /*7b20*/  IMAD.MOV.U32 R153, RZ, RZ, R9 ;  /* 0x000000ffff997224 */ /* 0x000fc600078e0009 */
[----:B------:R-:W-:Y:S02]  /*7b30*/  R2UR UR6, R152 ;  /* 0x00000000980672ca */ /* 0x000fe400000e0000 */
[----:B------:R-:W-:Y:S02]  /*7b40*/  R2UR UR7, R153 ;  /* 0x00000000990772ca */ /* 0x000fe400000e0000 */
[----:B0-----:R-:W-:Y:S02]  /*7b50*/  F2FP.BF16.F32.PACK_AB R152, R174, R187 ;  /* 0x000000bbae98723e */ /* 0x001fe400000010ff */
[----:B-1----:R-:W-:Y:S02]  /*7b60*/  F2FP.BF16.F32.PACK_AB R154, R177, R175 ;  /* 0x000000afb19a723e */ /* 0x002fe400000010ff */
[----:B--2---:R-:W-:Y:S02]  /*7b70*/  F2FP.BF16.F32.PACK_AB R153, R161, R160 ;  /* 0x000000a0a199723e */ /* 0x004fe400000010ff */
        /* <DEDUP_REMOVED lines=35> */
[----:B------:R-:W-:Y:S01]  /*7db0*/  VIADD R8, R8, 0x280 ;  /* 0x0000028008087836 */ /* 0x000fe20000000000 */
[----:B------:R-:W-:Y:S01]  /*7dc0*/  R2UR UR7, R9 ;  /* 0x00000000090772ca */ /* 0x000fe200000e0000 */
[----:B------:R-:W-:Y:S01]  /*7dd0*/  FADD.FTZ R165, R165, R164 ;  /* 0x000000a4a5a57221 */ /* 0x000fe20000010000 */
[----:B------:R-:W-:Y:S01]  /*7de0*/  FADD.FTZ R15, R15, R162 ;  /* 0x000000a20f0f7221 */ /* 0x000fe20000010000 */
[----:B------:R-:W2:Y:S01]  /*7df0*/  LDL R9, [R1+0x28] ;  /* 0x0000280001097983 */ /* 0x000ea20000100800 */
[----:B------:R-:W-:Y:S01]  /*7e00*/  R2UR UR6, R8 ;  /* 0x00000000080672ca */ /* 0x000fe200000e0000 */
[----:B------:R-:W-:Y:S01]  /*7e10*/  FADD.FTZ R14, R14, R165 ;  /* 0x000000a50e0e7221 */ /* 0x000fe20000010000 */
[----:B------:R-:W-:Y:S01]  /*7e20*/  FADD.FTZ R18, R18, R15 ;  /* 0x0000000f12127221 */ /* 0x000fe20000010000 */
[----:B------:R0:W5:Y:S02]  /*7e30*/  LDL R8, [R1+0x1f8] ;  /* 0x0001f80001087983 */ /* 0x0001640000100800 */
[----:B------:R-:W-:Y:S01]  /*7e40*/  FADD.FTZ R173, R173, R14 ;  /* 0x0000000eadad7221 */ /* 0x000fe20000010000 */
[----:B------:R-:W-:-:S03]  /*7e50*/  FADD.FTZ R19, R19, R18 ;  /* 0x0000001213137221 */ /* 0x000fc60000010000 */
[----:B------:R-:W-:Y:S01]  /*7e60*/  FADD.FTZ R162, R188, R173 ;  /* 0x000000adbca27221 */ /* 0x000fe20000010000 */
[----:B------:R-:W-:Y:S02]  /*7e70*/  WARPGROUP.DEPBAR.LE gsb0, 0x0 ;  /* 0x00008000000079c5 */ /* 0x000fe40000010000 */
        /* <DEDUP_REMOVED lines=36> */
[----:B-1----:R-:W-:-:S06]  /*80c0*/  WARPGROUP.ARRIVE ;  /* 0x00000000000079c5 */ /* 0x002fcc0000000000 */
[----:B------:R-:W-:Y:S01]  /*80d0*/  HGMMA.64x256x16.F32.BF16 R24, R152, gdesc[UR4].tnspB, R24, gsb0 ;  /* 0x43e0000498187df0 */ /* 0x000fe20008001818 */
[----:B------:R-:W-:-:S04]  /*80e0*/  FADD.FTZ R162, R189, R162 ;  /* 0x000000a2bda27221 */ /* 0x000fc80000010000 */
[----:B------:R-:W-:Y:S01]  /*80f0*/  FADD.FTZ R171, R171, R162 ;  /* 0x000000a2abab7221 */ /* 0x000fe20000010000 */
[----:B------:R-:W-:-:S03]  /*8100*/  FADD.FTZ R19, R10, R19 ;  /* 0x000000130a137221 */ /* 0x000fc60000010000 */
[----:B------:R-:W-:Y:S01]  /*8110*/  FADD.FTZ R172, R172, R171 ;  /* 0x000000abacac7221 */ /* 0x000fe20000010000 */
[----:B------:R-:W-:-:S03]  /*8120*/  FADD.FTZ R20, R20, R19 ;  /* 0x0000001314147221 */ /* 0x000fc60000010000 */
[----:B------:R-:W-:Y:S01]  /*8130*/  FADD.FTZ R195, R195, R172 ;  /* 0x000000acc3c37221 */ /* 0x000fe20000010000 */
[----:B------:R-:W-:Y:S01]  /*8140*/  FADD.FTZ R21, R21, R20 ;  /* 0x0000001415157221 */ /* 0x000fe20000010000 */
[----:B------:R-:W-:Y:S02]  /*8150*/  WARPGROUP.DEPBAR.LE gsb0, 0x0 ;  /* 0x00008000000079c5 */ /* 0x000fe40000010000 */
        /* <DEDUP_REMOVED lines=23> */
[----:B------:R1:W-:Y:S04]  /*82d0*/  STL.128 [R1+0x380], R116 ;  /* 0x0003807401007387 */ /* 0x0003e80000100c00 */
        /* <DEDUP_REMOVED lines=8> */
[----:B------:R-:W4:Y:S04]  /*8360*/  LDL R155, [R1+0x210] ;  /* 0x00021000019b7983 */ /* 0x000f280000100800 */
[----:B------:R-:W4:Y:S04]  /*8370*/  LDL R153, [R1+0x214] ;  /* 0x0002140001997983 */ /* 0x000f280000100800 */
[----:B-1----:R-:W4:Y:S04]  /*8380*/  LDL R119, [R1+0x218] ;  /* 0x0002180001777983 */ /* 0x002f280000100800 */
        /* <DEDUP_REMOVED lines=59> */
[----:B---3--:R-:W3:Y:S04]  /*8740*/  LDL R150, [R1+0x308] ;  /* 0x0003080001967983 */ /* 0x008ee80000100800 */
[----:B------:R-:W3:Y:S04]  /*8750*/  LDL R148, [R1+0x30c] ;  /* 0x00030c0001947983 */ /* 0x000ee80000100800 */
        /* <DEDUP_REMOVED lines=63> */
[----:B------:R-:W3:Y:S01]  /*8b50*/  LDL R14, [R1+0x40c] ;  /* 0x00040c00010e7983 */ /* 0x000ee20000100800 */
[----:B------:R-:W-:Y:S01]  /*8b60*/  FADD.FTZ R195, R212, R195 ;  /* 0x000000c3d4c37221 */ /* 0x000fe20000010000 */
[----:B------:R-:W-:-:S03]  /*8b70*/  FADD.FTZ R156, R156, R21 ;  /* 0x000000159c9c7221 */ /* 0x000fc60000010000 */
        /* <DEDUP_REMOVED lines=17> */
[----:B------:R0:W-:Y:S01]  /*8c90*/  STL [R1+0x68], RZ ;  /* 0x000068ff01007387 */ /* 0x0001e20000100800 */
[----:B------:R-:W-:Y:S02]  /*8ca0*/  FADD.FTZ R170, R170, R169 ;  /* 0x000000a9aaaa7221 */ /* 0x000fe40000010000 */
[----:B------:R-:W-:Y:S01]  /*8cb0*/  FADD.FTZ R171, R13, R182 ;  /* 0x000000b60dab7221 */ /* 0x000fe20000010000 */
[----:B------:R0:W-:Y:S04]  /*8cc0*/  STL [R1+0x68], R0 ;  /* 0x0000680001007387 */ /* 0x0001e80000100800 */
[----:B------:R0:W-:Y:S04]  /*8cd0*/  STL [R1+0x68], R0 ;  /* 0x0000680001007387 */ /* 0x0001e80000100800 */
[----:B------:R0:W-:Y:S01]  /*8ce0*/  STL [R1+0x68], R0 ;  /* 0x0000680001007387 */ /* 0x0001e20000100800 */
[----:B--2---:R-:W-:-:S03]  /*8cf0*/  LOP3.LUT R9, R9, 0x1, RZ, 0xfc, !PT ;  /* 0x0000000109097812 */ /* 0x004fc600078efcff */
[----:B------:R0:W-:Y:S04]  /*8d00*/  STL [R1+0x68], R0 ;  /* 0x0000680001007387 */ /* 0x0001e80000100800 */
[----:B------:R0:W-:Y:S04]  /*8d10*/  STL [R1+0x68], R0 ;  /* 0x0000680001007387 */ /* 0x0001e80000100800 */
[----:B------:R0:W-:Y:S04]  /*8d20*/  STL [R1+0x68], R0 ;  /* 0x0000680001007387 */ /* 0x0001e80000100800 */
[----:B------:R0:W-:Y:S04]  /*8d30*/  STL [R1+0x424], R6 ;  /* 0x0004240601007387 */ /* 0x0001e80000100800 */
[----:B------:R0:W-:Y:S04]  /*8d40*/  STL.64 [R1+0x430], R170 ;  /* 0x000430aa01007387 */ /* 0x0001e80000100a00 */
[----:B----4-:R0:W-:Y:S04]  /*8d50*/  STL [R1+0x210], R155 ;  /* 0x0002109b01007387 */ /* 0x0101e80000100800 */
[----:B------:R0:W-:Y:S04]  /*8d60*/  STL [R1+0x214], R153 ;  /* 0x0002149901007387 */ /* 0x0001e80000100800 */
        /* <DEDUP_REMOVED lines=60> */
[----:B---3--:R0:W-:Y:S04]  /*9130*/  STL [R1+0x308], R150 ;  /* 0x0003089601007387 */ /* 0x0081e80000100800 */
        /* <DEDUP_REMOVED lines=64> */
[----:B------:R0:W-:Y:S01]  /*9540*/  STL [R1+0x40c], R14 ;  /* 0x00040c0e01007387 */ /* 0x0001e20000100800 */
[----:B------:R-:W-:Y:S01]  /*9550*/  ISETP.NE.AND P0, PT, R9, 0x3, PT ;  /* 0x000000030900780c */ /* 0x000fe20003f05270 */
[----:B------:R-:W-:-:S12]  /*9560*/  BSSY B0, `(.L_x_2192) ;  /* 0x0000003000007945 */ /* 0x000fd80003800000 */
[----:B0-----:R-:W-:Y:S05]  /*9570*/  @!P0 BRA `(.L_x_2193) ;  /* 0x0000000000048947 */ /* 0x001fea0003800000 */
[----:B------:R-:W-:Y:S01]  /*9580*/  BPT.TRAP 0x1 ;  /* 0x000000040000795c */ /* 0x000fe20000300000 */
.L_x_2193:
[----:B------:R-:W-:Y:S05]  /*9590*/  BSYNC B0 ;  /* 0x0000000000007941 */ /* 0x000fea0003800000 */
.L_x_2192:
[----:B------:R-:W2:Y:S01]  /*95a0*/  LDL.64 R10, [R1+0x48] ;  /* 0x00004800010a7983 */ /* 0x000ea20000100a00 */
[----:B------:R-:W-:Y:S02]  /*95b0*/  UISETP.NE.AND UP1, UPT, UR39, URZ, UPT ;  /* 0x0000003f2700728c */ /* 0x000fe4000bf25270 */
[----:B------:R-:W-:Y:S01]  /*95c0*/  UISETP.NE.AND UP0, UPT, UR41, URZ, UPT ;  /* 0x0000003f2900728c */ /* 0x000fe2000bf05270 */
[----:B------:R-:W3:Y:S01]  /*95d0*/  LDL R0, [R1+0x34] ;  /* 0x0000340001007983 */ /* 0x000ee20000100800 */
[----:B--2---:R-:W-:-:S05]  /*95e0*/  MOV R9, R10 ;  /* 0x0000000a00097202 */ /* 0x004fca0000000f00 */
[----:B-----5:R-:W-:-:S05]  /*95f0*/  IMAD R9, R8, 0x8, R9 ;  /* 0x0000000808097824 */ /* 0x020fca00078e0209 */
[----:B---3--:R-:W-:-:S04]  /*9600*/  PRMT R0, R0, 0x654, R9 ;  /* 0x0000065400007816 */ /* 0x008fc80000000009 */
[----:B------:R0:W-:Y:S02]  /*9610*/  SYNCS.ARRIVE.TRANS64.RED.A1T0 RZ, [R0+URZ], RZ ;  /* 0x000000ff00ff79a7 */ /* 0x0001e4000810043f */
[----:B0-----:R-:W2:Y:S01]  /*9620*/  LDL R0, [R1+0x50] ;  /* 0x0000500001007983 */ /* 0x001ea20000100800 */
[----:B------:R-:W-:Y:S02]  /*9630*/  PLOP3.LUT P0, PT, PT, PT, UP1, 0x80, 0x0 ;  /* 0x000000000000781c */ /* 0x000fe40003f0f018 */
[----:B------:R-:W-:Y:S01]  /*9640*/  PLOP3.LUT P1, PT, PT, PT, UP1, 0x80, 0x0 ;  /* 0x000000000000781c */ /* 0x000fe20003f2f018 */
[----:B------:R-:W-:-:S06]  /*9650*/  UIADD3 UR45, UR45, -0x2, URZ ;  /* 0xfffffffe2d2d7890 */ /* 0x000fcc000fffe03f */
[----:B------:R-:W-:Y:S02]  /*9660*/  IMAD.U32 R10, RZ, RZ, UR45 ;  /* 0x0000002dff0a7e24 */ /* 0x000fe4000f8e00ff */
[----:B--2---:R-:W-:-:S04]  /*9670*/  IMAD.SHL.U32 R0, R0, 0x80, RZ ;  /* 0x0000008000007824 */ /* 0x004fc800078e00ff */
[----:B------:R-:W-:Y:S01]  /*9680*/  @P0 IMAD.HI.U32 R8, R0, R7, RZ ;  /* 0x0000000700080227 */ /* 0x000fe200078e00ff */
[----:B------:R-:W-:-:S03]  /*9690*/  PLOP3.LUT P0, PT, PT, PT, UP0, 0x40, 0x0 ;  /* 0x000000000000781c */ /* 0x000fc60003f0e808 */
[----:B------:R-:W-:Y:S01]  /*96a0*/  IMAD.MOV.U32 R6, RZ, RZ, R0 ;  /* 0x000000ffff067224 */ /* 0x000fe200078e0000 */
[----:B------:R-:W-:-:S05]  /*96b0*/  @P1 SHF.R.U32.HI R6, RZ, R229, R8 ;  /* 0x000000e5ff061219 */ /* 0x000fca0000011608 */
[----:B------:R-:W-:-:S04]  /*96c0*/  VIADD R7, R6, UR44 ;  /* 0x0000002c06077c36 */ /* 0x000fc80008000000 */
[----:B------:R-:W-:Y:S01]  /*96d0*/  IMAD.IADD R4, R7, 0x1, R4 ;  /* 0x0000000107047824 */ /* 0x000fe200078e0204 */
[----:B------:R-:W-:Y:S06]  /*96e0*/  @P0 BRA `(.L_x_2194) ;  /* 0x0000000000400947 */ /* 0x000fec0003800000 */
[C---:B------:R-:W-:Y:S01]  /*96f0*/  ISETP.GT.AND P0, PT, R7.reuse, RZ, PT ;  /* 0x000000ff0700720c */ /* 0x040fe20003f04270 */
[----:B------:R-:W-:Y:S01]  /*9700*/  BSSY B0, `(.L_x_2195) ;  /* 0x000000c000007945 */ /* 0x000fe20003800000 */
[----:B------:R-:W-:-:S11]  /*9710*/  VIADD R6, R7, 0xffffffff ;  /* 0xffffffff07067836 */ /* 0x000fd60000000000 */
[----:B------:R-:W-:Y:S05]  /*9720*/  @P0 BRA `(.L_x_2196) ;  /* 0x0000000000180947 */ /* 0x000fea0003800000 */
[----:B------:R-:W-:Y:S01]  /*9730*/  ISETP.NE.AND P0, PT, R5, 0x1, PT ;  /* 0x000000010500780c */ /* 0x000fe20003f05270 */
[----:B------:R-:W-:-:S12]  /*9740*/  IMAD.MOV R7, RZ, RZ, -R7 ;  /* 0x000000ffff077224 */ /* 0x000fd800078e0a07 */
[----:B------:R-:W-:-:S05]  /*9750*/  @P0 IMAD.HI.U32 R2, R7, R2, RZ ;  /* 0x0000000207020227 */ /* 0x000fca00078e00ff */
[----:B------:R-:W-:-:S04]  /*9760*/  @P0 SHF.R.U32.HI R7, RZ, R3, R2 ;  /* 0x00000003ff070219 */ /* 0x000fc80000011602 */
[----:B------:R-:W-:Y:S01]  /*9770*/  LOP3.LUT R6, RZ, R7, RZ, 0x33, !PT ;  /* 0x00000007ff067212 */ /* 0x000fe200078e33ff */
[----:B------:R-:W-:Y:S06]  /*9780*/  BRA `(.L_x_2197) ;  /* 0x00000000000c7947 */ /* 0x000fec0003800000 */
.L_x_2196:
[----:B------:R-:W-:-:S13]  /*9790*/  ISETP.NE.AND P0, PT, R5, 0x1, PT ;  /* 0x000000010500780c */ /* 0x000fda0003f05270 */
[----:B------:R-:W-:-:S05]  /*97a0*/  @P0 IMAD.HI.U32 R2, R6, R2, RZ ;  /* 0x0000000206020227 */ /* 0x000fca00078e00ff */
[----:B------:R-:W-:-:S07]  /*97b0*/  @P0 SHF.R.U32.HI R6, RZ, R3, R2 ;  /* 0x00000003ff060219 */ /* 0x000fce0000011602 */
.L_x_2197:
[----:B------:R-:W-:Y:S05]  /*97c0*/  BSYNC B0 ;  /* 0x0000000000007941 */ /* 0x000fea0003800000 */
.L_x_2195:
[----:B------:R-:W-:-:S05]  /*97d0*/  IMAD R5, R6, R5, R5 ;  /* 0x0000000506057224 */ /* 0x000fca00078e0205 */
[----:B------:R-:W-:-:S07]  /*97e0*/  VIMNMX R4, R4, R5, PT ;  /* 0x0000000504047248 */ /* 0x000fce0003fe0100 */
.L_x_2194:
[----:B------:R-:W-:Y:S01]  /*97f0*/  IMAD.HI R4, R4, 0x2aaaaaab, RZ ;  /* 0x2aaaaaab04047827 */ /* 0x000fe200078e02ff */
[----:B------:R-:W-:Y:S04]  /*9800*/  BSSY B1, `(.L_x_2198) ;  /* 0x0000010000017945 */ /* 0x000fe80003800000 */
[----:B------:R-:W-:-:S04]  /*9810*/  SHF.R.U32.HI R3, RZ, 0x1f, R4 ;  /* 0x0000001fff037819 */ /* 0x000fc80000011604 */
[----:B------:R-:W-:-:S04]  /*9820*/  LEA.HI.SX32 R3, R4, R3, 0x1c ;  /* 0x0000000304037211 */ /* 0x000fc800078fe2ff */
[----:B------:R-:W-:-:S04]  /*9830*/  VIMNMX R189, R3, UR40, !PT ;  /* 0x0000002803bd7c48 */ /* 0x000fc8000ffe0100 */
[----:B------:R-:W-:-:S13]  /*9840*/  ISETP.GE.AND P0, PT, R10, R189, PT ;  /* 0x000000bd0a00720c */ /* 0x000fda0003f06270 */
[----:B------:R-:W-:Y:S05]  /*9850*/  @!P0 BRA `(.L_x_2199) ;  /* 0x0000000000288947 */ /* 0x000fea0003800000 */
[----:B------:R-:W-:Y:S01]  /*9860*/  BSSY B0, `(.L_x_2200) ;  /* 0x0000007000007945 */ /* 0x000fe20003800000 */
.L_x_2201:
[----:B------:R-:W-:Y:S01]  /*9870*/  VIADD R0, R16, 0x158 ;  /* 0x0000015810007836 */ /* 0x000fe20000000000 */
[----:B------:R-:W-:-:S07]  /*9880*/  MOV R212, 0x98a0 ;  /* 0x000098a000d47802 */ /* 0x000fce0000000f00 */
[----:B------:R-:W-:Y:S05]  /*9890*/  CALL.REL.NOINC `($_ZN7cutlass13device_kernelIN5flash11enable_sm90INS1_16FlashAttnFwdSm90INS1_25CollectiveMainloopFwdSm90ILi2EN4cute5tupleIJNS5_1CILi1EEES8_S8_EEENS6_IJNS7_ILi128EEENS7_ILi96EEENS7_ILi64EEEEEELi256ENS_10bfloat16_tEfNS_4arch4Sm90ELb0ELb1ELb1ELb0ELb1ELb0ELb1ELb1ELb0ELb1ELb0ELb0EEENS1_21CollectiveEpilogueFwdINS6_IJSA_NS7_ILi256EEESB_EEES9_SE_SG_Li256ELb0ELb1ELb0ELb0EEENS1_30DynamicPersistentTileSchedulerILi256ELi128ELb0ELb1ELb1EEEEEEEEEvNT_6ParamsE$_ZZN5flash25CollectiveMainloopFwdSm90ILi2EN4cute5tupleIJNS1_1CILi1EEES4_S4_EEENS2_IJNS3_ILi128EEENS3_ILi96EEENS3_ILi64EEEEEELi256EN7cutlass10bfloat16_tEfNSA_4arch4Sm90ELb0ELb1ELb1ELb0ELb1ELb0ELb1ELb1ELb0ELb1ELb0ELb0EE3mmaINS_16FlashAttnFwdSm90ISE_NS_21CollectiveEpilogueFwdINS2_IJS6_NS3_ILi256EEES7_EEES5_SB_SD_Li256ELb0ELb1ELb0ELb0EEENS_30DynamicPersistentTileSchedulerILi256ELi128ELb0ELb1ELb1EEEE13SharedStorageENS1_6TensorINS1_11ArrayEngineIfLm128EEENS1_6LayoutINS2_IJNS2_IJNS3_ILi2EEEST_NS3_ILi32EEEEEES4_S4_EEENS2_IJNS2_IJS4_ST_NS3_ILi4EEEEEENS3_ILi0EEESZ_EEEEEEENS_7SoftmaxILi2ELi0EEEEEbRKNSE_6ParamsENSA_13PipelineAsyncILi2EEES19_RNSA_13PipelineStateILj2EEERT0_RT1_iRiRKNS_16SeqlenInfoQKNewKILb0ELb0EEENS2_IJiiiiEEERT_ENKUliT_T0_T1_E_clIZSF_ISO_S12_S14_EbS17_S19_S19_S1C_S1E_S1G_iS1H_S1L_S1M_S1O_EUlRS1P_iE1_NS3_ILb0EEENS3_ILb1EEEEEDaiS1P_S1Q_S1R_) ;  /* 0x0000021c00147944 */ /* 0x000fea0003c00000 */
[C---:B------:R-:W-:Y:S01]  /*98a0*/  ISETP.GT.AND P0, PT, R10.reuse, R189, PT ;  /* 0x000000bd0a00720c */ /* 0x040fe20003f04270 */
[----:B------:R-:W-:-:S12]  /*98b0*/  VIADD R10, R10, 0xffffffff ;  /* 0xffffffff0a0a7836 */ /* 0x000fd80000000000 */
[----:B------:R-:W-:Y:S05]  /*98c0*/  @P0 BRA `(.L_x_2201) ;  /* 0xfffffffc00e80947 */ /* 0x000fea000383ffff */
[----:B------:R-:W-:Y:S05]  /*98d0*/  BSYNC B0 ;  /* 0x0000000000007941 */ /* 0x000fea0003800000 */
.L_x_2200:
[----:B------:R-:W2:Y:S02]  /*98e0*/  LDL R0, [R1+0x50] ;  /* 0x0000500001007983 */ /* 0x000ea40000100800 */
[----:B--2---:R-:W-:-:S07]  /*98f0*/  IMAD.SHL.U32 R0, R0, 0x80, RZ ;  /* 0x0000008000007824 */ /* 0x004fce00078e00ff */
.L_x_2199:
[----:B------:R-:W-:Y:S05]  /*9900*/  BSYNC B1 ;  /* 0x0000000000017941 */ /* 0x000fea0003800000 */
.L_x_2198:
[----:B------:R-:W-:Y:S01]  /*9910*/  UISETP.NE.AND UP1, UPT, UR39, URZ, UPT ;  /* 0x0000003f2700728c */ /* 0x000fe2000bf25270 */
[----:B------:R-:W-:Y:S01]  /*9920*/  VIADD R0, R0, 0x7f ;  /* 0x0000007f00007836 */ /* 0x000fe20000000000 */
[----:B------:R-:W-:-:S04]  /*9930*/  UISETP.NE.AND UP0, UPT, UR41, URZ, UPT ;  /* 0x0000003f2900728c */ /* 0x000fc8000bf05270 */
[----:B------:R-:W-:Y:S02]  /*9940*/  PLOP3.LUT P0, PT, PT, PT, UP1, 0x80, 0x0 ;  /* 0x000000000000781c */ /* 0x000fe40003f0f018 */
[----:B------:R-:W-:-:S03]  /*9950*/  PLOP3.LUT P1, PT, PT, PT, UP1, 0x80, 0x0 ;  /* 0x000000000000781c */ /* 0x000fc60003f2f018 */
[----:B------:R-:W-:-:S08]  /*9960*/  @UP1 ULDC UR4, c[0x0][0x44c] ;  /* 0x0001130000041ab9 */ /* 0x000fd00000000800 */
[----:B------:R-:W-:Y:S01]  /*9970*/  @P0 IMAD.HI.U32 R2, R0, UR4, RZ ;  /* 0x0000000400020c27 */ /* 0x000fe2000f8e00ff */
[----:B------:R-:W-:Y:S01]  /*9980*/  PLOP3.LUT P0, PT, PT, PT, UP0, 0x40, 0x0 ;  /* 0x000000000000781c */ /* 0x000fe20003f0e808 */
[----:B------:R-:W-:-:S03]  /*9990*/  @UP1 ULDC UR4, c[0x0][0x450] ;  /* 0x0001140000041ab9 */ /* 0x000fc60000000800 */
[----:B------:R-:W-:Y:S01]  /*99a0*/  @P1 SHF.R.U32.HI R0, RZ, UR4, R2 ;  /* 0x00000004ff001c19 */ /* 0x000fe20008011602 */
[----:B------:R-:W-:-:S04]  /*99b0*/  ULDC UR4, c[0x0][0xad4] ;  /* 0x0002b50000047ab9 */ /* 0x000fc80000000800 */
[----:B------:R-:W-:-:S04]  /*99c0*/  VIADD R0, R0, UR38 ;  /* 0x0000002600007c36 */ /* 0x000fc80008000000 */
[----:B------:R-:W-:Y:S01]  /*99d0*/  VIADD R2, R0, -UR4 ;  /* 0x8000000400027c36 */ /* 0x000fe20008000000 */
[----:B------:R-:W-:Y:S06]  /*99e0*/  @P0 BRA `(.L_x_2202) ;  /* 0x0000000000540947 */ /* 0x000fec0003800000 */
[----:B------:R-:W-:Y:S01]  /*99f0*/  ISETP.GT.AND P0, PT, R0, -0x1, PT ;  /* 0xffffffff0000780c */ /* 0x000fe20003f04270 */
[----:B------:R-:W-:-:S12]  /*9a00*/  BSSY B0, `(.L_x_2203) ;  /* 0x0000011000007945 */ /* 0x000fd80003800000 */
        /* <DEDUP_REMOVED lines=10> */
.L_x_2204:
[----:B------:R-:W-:Y:S02]  /*9ab0*/  ULDC UR4, c[0x0][0xadc] ;  /* 0x0002b70000047ab9 */ /* 0x000fe40000000800 */
[----:B------:R-:W-:-:S05]  /*9ac0*/  IMAD.U32 R5, RZ, RZ, UR4 ;  /* 0x00000004ff057e24 */ /* 0x000fca000f8e00ff */
[----:B------:R-:W-:-:S13]  /*9ad0*/  ISETP.NE.AND P0, PT, R5, 0x1, PT ;  /* 0x000000010500780c */ /* 0x000fda0003f05270 */
[----:B------:R-:W0:Y:S02]  /*9ae0*/  @P0 LDC.64 R6, c[0x0][0xae0] ;  /* 0x0002b800ff060b82 */ /* 0x000e240000000a00 */
[----:B0-----:R-:W-:-:S05]  /*9af0*/  @P0 IMAD.HI.U32 R4, R0, R6, RZ ;  /* 0x0000000600040227 */ /* 0x001fca00078e00ff */
[----:B------:R-:W-:-:S07]  /*9b00*/  @P0 SHF.R.U32.HI R0, RZ, R7, R4 ;  /* 0x00000007ff000219 */ /* 0x000fce0000011604 */
.L_x_2205:
[----:B------:R-:W-:Y:S05]  /*9b10*/  BSYNC B0 ;  /* 0x0000000000007941 */ /* 0x000fea0003800000 */
.L_x_2203:
[----:B------:R-:W-:-:S05]  /*9b20*/  IMAD R3, R0, R5, RZ ;  /* 0x0000000500037224 */ /* 0x000fca00078e02ff */
[----:B------:R-:W-:-:S07]  /*9b30*/  VIMNMX R2, R2, R3, !PT ;  /* 0x0000000302027248 */ /* 0x000fce0007fe0100 */
.L_x_2202:
[----:B------:R-:W-:-:S04]  /*9b40*/  VIADD R2, R2, 0x5f ;  /* 0x0000005f02027836 */ /* 0x000fc80000000000 */
[----:B------:R-:W-:-:S05]  /*9b50*/  IMAD.HI R2, R2, 0x2aaaaaab, RZ ;  /* 0x2aaaaaab02027827 */ /* 0x000fca00078e02ff */
[----:B------:R-:W-:-:S04]  /*9b60*/  SHF.R.U32.HI R3, RZ, 0x1f, R2 ;  /* 0x0000001fff037819 */ /* 0x000fc80000011602 */
[----:B------:R-:W-:-:S04]  /*9b70*/  LEA.HI.SX32 R2, R2, R3, 0x1c ;  /* 0x0000000302027211 */ /* 0x000fc800078fe2ff */
[----:B------:R-:W-:-:S04]  /*9b80*/  VIMNMX R2, R2, UR40, !PT ;  /* 0x0000002802027c48 */ /* 0x000fc8000ffe0100 */
[----:B------:R-:W-:-:S13]  /*9b90*/  ISETP.GE.AND P0, PT, R10, R2, PT ;  /* 0x000000020a00720c */ /* 0x000fda0003f06270 */
[----:B------:R-:W-:Y:S05]  /*9ba0*/  @!P0 BRA `(.L_x_2206) ;  /* 0x0000009c00788947 */ /* 0x000fea0003800000 */
.L_x_2225:
[----:B------:R-:W2:Y:S04]  /*9bb0*/  LDL R4, [R1+0x1f8] ;  /* 0x0001f80001047983 */ /* 0x000ea80000100800 */
[----:B0-----:R-:W3:Y:S04]  /*9bc0*/  LDL R0, [R1+0x200] ;  /* 0x0002000001007983 */ /* 0x001ee80000100800 */
[----:B------:R-:W4:Y:S01]  /*9bd0*/  LDL R3, [R1] ;  /* 0x0000000001037983 */ /* 0x000f220000100800 */
[----:B--2---:R-:W-:-:S05]  /*9be0*/  VIADD R4, R4, 0x1 ;  /* 0x0000000104047836 */ /* 0x004fca0000000000 */
[----:B------:R-:W-:-:S13]  /*9bf0*/  ISETP.NE.AND P0, PT, R4, 0x2, PT ;  /* 0x000000020400780c */ /* 0x000fda0003f05270 */
[----:B------:R0:W5:Y:S04]  /*9c00*/  @P0 LDL R6, [R1+0x1fc] ;  /* 0x0001fc0001060983 */ /* 0x0001680000100800 */
[----:B------:R-:W2:Y:S01]  /*9c10*/  @!P0 LDL R5, [R1+0x1fc] ;  /* 0x0001fc0001058983 */ /* 0x000ea20000100800 */
[----:B---3--:R-:W-:Y:S01]  /*9c20*/  VIADD R0, R0, 0x1 ;  /* 0x0000000100007836 */ /* 0x008fe20000000000 */
[----:B----4-:R-:W-:Y:S02]  /*9c30*/  LOP3.LUT R3, R3, 0x1, RZ, 0xfc, !PT ;  /* 0x0000000103037812 */ /* 0x010fe400078efcff */
[----:B------:R1:W-:Y:S04]  /*9c40*/  STL [R1+0x1f8], R4 ;  /* 0x0001f80401007387 */ /* 0x0003e80000100800 */
[----:B------:R0:W-:Y:S04]  /*9c50*/  STL [R1+0x200], R0 ;  /* 0x0002000001007387 */ /* 0x0001e80000100800 */
[----:B------:R0:W-:Y:S01]  /*9c60*/  @!P0 STL [R1+0x1f8], RZ ;  /* 0x0001f8ff01008387 */ /* 0x0001e20000100800 */
[----:B------:R-:W-:Y:S01]  /*9c70*/  ISETP.NE.AND P1, PT, R3, 0x3, PT ;  /* 0x000000030300780c */ /* 0x000fe20003f25270 */
[----:B------:R-:W-:Y:S05]  /*9c80*/  YIELD ;  /* 0x0000000000007946 */ /* 0x000fea0003800000 */
[----:B------:R-:W-:Y:S01]  /*9c90*/  BSSY B0, `(.L_x_2207) ;  /* 0x0000006000007945 */ /* 0x000fe20003800000 */
[----:B-1----:R-:W-:Y:S01]  /*9ca0*/  @!P0 IMAD.MOV.U32 R4, RZ, RZ, RZ ;  /* 0x000000ffff048224 */ /* 0x002fe200078e00ff */
[----:B--2---:R-:W-:-:S05]  /*9cb0*/  @!P0 LOP3.LUT R6, R5, 0x1, RZ, 0x3c, !PT ;  /* 0x0000000105068812 */ /* 0x004fca00078e3cff */
[----:B------:R0:W-:Y:S01]  /*9cc0*/  @!P0 STL [R1+0x1fc], R6 ;  /* 0x0001fc0601008387 */ /* 0x0001e20000100800 */
[----:B------:R-:W-:Y:S05]  /*9cd0*/  @!P1 BRA `(.L_x_2208) ;  /* 0x0000000000049947 */ /* 0x000fea0003800000 */
[----:B------:R-:W-:Y:S01]  /*9ce0*/  BPT.TRAP 0x1 ;  /* 0x000000040000795c */ /* 0x000fe20000300000 */
.L_x_2208:
[----:B------:R-:W-:Y:S05]  /*9cf0*/  BSYNC B0 ;  /* 0x0000000000007941 */ /* 0x000fea0003800000 */
.L_x_2207:
[----:B------:R-:W2:Y:S01]  /*9d00*/  LDL.64 R8, [R1+0x18] ;  /* 0x0000180001087983 */ /* 0x000ea20000100a00 */
[----:B-----5:R-:W-:Y:S02]  /*9d10*/  SHF.L.U32 R5, R6, 0x1f, RZ ;  /* 0x0000001f06057819 */ /* 0x020fe400000006ff */
[----:B--2---:R-:W-:-:S05]  /*9d20*/  MOV R3, R8 ;  /* 0x0000000800037202 */ /* 0x004fca0000000f00 */
[----:B------:R-:W-:-:S04]  /*9d30*/  IMAD R4, R4, 0x8, R3 ;  /* 0x0000000804047824 */ /* 0x000fc800078e0203 */
[----:B------:R1:W2:Y:S01]  /*9d40*/  SYNCS.PHASECHK.TRANS64.TRYWAIT P0, [R4+URZ], R5 ;  /* 0x00000005040075a7 */ /* 0x0002a2000800017f */
[----:B0-----:R1:W5:Y:S01]  /*9d50*/  LDL.64 R6, [R1+0x1f8] ;  /* 0x0001f80001067983 */ /* 0x0013620000100a00 */
[----:B------:R-:W-:Y:S04]  /*9d60*/  BSSY B0, `(.L_x_2209) ;  /* 0x0000003000007945 */ /* 0x000fe80003800000 */
[----:B------:R-:W-:Y:S05]  /*9d70*/  @!P1 BRA `(.L_x_2210) ;  /* 0x0000000000049947 */ /* 0x000fea0003800000 */
[----:B------:R-:W-:Y:S01]  /*9d80*/  BPT.TRAP 0x1 ;  /* 0x000000040000795c */ /* 0x000fe20000300000 */
.L_x_2210:
[----:B------:R-:W-:Y:S05]  /*9d90*/  BSYNC B0 ;  /* 0x0000000000007941 */ /* 0x000fea0003800000 */
.L_x_2209:
[----:B------:R-:W-:Y:S04]  /*9da0*/  BSSY B0, `(.L_x_2211) ;  /* 0x0000006000007945 */ /* 0x000fe80003800000 */
[----:B--2---:R-:W-:Y:S05]  /*9db0*/  @P0 BRA `(.L_x_2212) ;  /* 0x0000000000100947 */ /* 0x004fea0003800000 */
[----:B-----5:R-:W-:Y:S01]  /*9dc0*/  IMAD R6, R6, 0x8, R3 ;  /* 0x0000000806067824 */ /* 0x020fe200078e0203 */
[----:B------:R-:W-:-:S04]  /*9dd0*/  SHF.L.U32 R7, R7, 0x1f, RZ ;  /* 0x0000001f07077819 */ /* 0x000fc800000006ff */
[----:B------:R-:W0:Y:S02]  /*9de0*/  SYNCS.PHASECHK.TRANS64.TRYWAIT P0, [R6+URZ], R7 ;  /* 0x00000007060075a7 */ /* 0x000e24000800017f */
[----:B0-----:R-:W-:Y:S05]  /*9df0*/  @!P0 BRA `(.L_x_2213) ;  /* 0x000001dc00548947 */ /* 0x001fea0003800000 */
.L_x_2212:
[----:B------:R-:W-:Y:S05]  /*9e00*/  BSYNC B0 ;  /* 0x0000000000007941 */ /* 0x000fea0003800000 */
.L_x_2211:
[----:B------:R-:W2:Y:S04]  /*9e10*/  LDL R3, [R1+0x1f8] ;  /* 0x0001f80001037983 */ /* 0x000ea80000100800 */
[----:B-1----:R-:W2:Y:S01]  /*9e20*/  LDL.64 R4, [R1+0x80] ;  /* 0x0000800001047983 */ /* 0x002ea20000100a00 */
[----:B------:R-:W-:Y:S05]  /*9e30*/  WARPSYNC.ALL ;  /* 0x0000000000007948 */ /* 0x000fea0003800000 */
[----:B------:R-:W3:Y:S04]  /*9e40*/  LDL.64 R8, [R1+0x78] ;  /* 0x0000780001087983 */ /* 0x000ee80000100a00 */
[----:B0----5:R-:W4:Y:S04]  /*9e50*/  LDL.64 R6, [R1+0x78] ;  /* 0x0000780001067983 */ /* 0x021f280000100a00 */
[----:B------:R-:W4:Y:S01]  /*9e60*/  LDL.64 R12, [R1+0x78] ;  /* 0x00007800010c7983 */ /* 0x000f220000100a00 */
[----:B--2---:R-:W-:Y:S01]  /*9e70*/  IMAD R4, R3, 0x300, R4 ;  /* 0x0000030003047824 */ /* 0x004fe200078e0204 */
[----:B------:R-:W-:Y:S01]  /*9e80*/  R2UR UR7, R5 ;  /* 0x00000000050772ca */ /* 0x000fe200000e0000 */
[----:B------:R-:W-:Y:S01]  /*9e90*/  WARPGROUP.ARRIVE ;  /* 0x00000000000079c5 */ /* 0x000fe20000000000 */
[----:B------:R-:W2:Y:S01]  /*9ea0*/  LDL.64 R14, [R1+0x78] ;  /* 0x00007800010e7983 */ /* 0x000ea20000100a00 */
[----:B------:R-:W-:Y:S01]  /*9eb0*/  IMAD.MOV.U32 R0, RZ, RZ, 0x1 ;  /* 0x00000001ff007424 */ /* 0x000fe200078e00ff */
[----:B------:R-:W-:-:S02]  /*9ec0*/  R2UR UR6, R4 ;  /* 0x00000000040672ca */ /* 0x000fc400000e0000 */
[----:B------:R0:W-:Y:S04]  /*9ed0*/  STL [R1+0x60], RZ ;  /* 0x000060ff01007387 */ /* 0x0001e80000100800 */
[----:B------:R0:W-:Y:S04]  /*9ee0*/  STL [R1+0x60], R0 ;  /* 0x0000600001007387 */ /* 0x0001e80000100800 */
[----:B------:R0:W-:Y:S04]  /*9ef0*/  STL [R1+0x60], R0 ;  /* 0x0000600001007387 */ /* 0x0001e80000100800 */
[----:B------:R0:W-:Y:S04]  /*9f00*/  STL [R1+0x60], R0 ;  /* 0x0000600001007387 */ /* 0x0001e80000100800 */
[----:B------:R0:W-:Y:S04]  /*9f10*/  STL [R1+0x60], R0 ;  /* 0x0000600001007387 */ /* 0x0001e80000100800 */
[----:B------:R0:W5:Y:S01]  /*9f20*/  LDL.64 R18, [R1+0x1f8] ;  /* 0x0001f80001127983 */ /* 0x0001620000100a00 */
[----:B---3--:R-:W-:-:S02]  /*9f30*/  R2UR UR4, R8 ;  /* 0x00000000080472ca */ /* 0x008fc400000e0000 */
[----:B------:R-:W-:-:S13]  /*9f40*/  R2UR UR5, R9 ;  /* 0x00000000090572ca */ /* 0x000fda00000e0000 */
[----:B------:R-:W-:Y:S01]  /*9f50*/  HGMMA.64x96x16.F32.BF16 R24, gdesc[UR4], RZ, !UPT, gsb0 ;  /* 0x01600000041879f0 */ /* 0x000fe2000c0018ff */
[----:B----4-:R-:W-:Y:S02]  /*9f60*/  VIADD R6, R6, 0x2 ;  /* 0x0000000206067836 */ /* 0x010fe40000000000 */
[----:B------:R-:W-:Y:S02]  /*9f70*/  VIADD R8, R4, 0x2 ;  /* 0x0000000204087836 */ /* 0x000fe40000000000 */
[----:B------:R-:W-:Y:S01]  /*9f80*/  IMAD.MOV.U32 R9, RZ, RZ, R5 ;  /* 0x000000ffff097224 */ /* 0x000fe200078e0005 */
[----:B------:R-:W-:Y:S02]  /*9f90*/  R2UR UR4, R6 ;  /* 0x00000000060472ca */ /* 0x000fe400000e0000 */
[----:B------:R-:W-:Y:S02]  /*9fa0*/  R2UR UR6, R8 ;  /* 0x00000000080672ca */ /* 0x000fe400000e0000 */
[----:B------:R-:W-:-:S02]  /*9fb0*/  R2UR UR7, R9 ;  /* 0x00000000090772ca */ /* 0x000fc400000e0000 */
[----:B------:R-:W-:Y:S01]  /*9fc0*/  R2UR UR5, R7 ;  /* 0x00000000070572ca */ /* 0x000fe200000e0000 */
[----:B------:R-:W-:Y:S02]  /*9fd0*/  WARPGROUP.DEPBAR.LE gsb0, 0x0 ;  /* 0x00008000000079c5 */ /* 0x000fe40000010000 */
[----:B------:R-:W3:Y:S01]  /*9fe0*/  LD.E R3, desc[UR36][R16.64+0x28] ;  /* 0x0000282410037980 */ /* 0x000ee2000c101900 */
[----:B------:R-:W-:-:S09]  /*9ff0*/  WARPGROUP.ARRIVE ;  /* 0x00000000000079c5 */ /* 0x000fd20000000000 */
[----:B------:R-:W-:Y:S01]  /*a000*/  HGMMA.64x96x16.F32.BF16 R24, gdesc[UR4], R24, gsb0 ;  /* 0x01600000041879f0 */ /* 0x000fe20008001818 */
[----:B------:R-:W-:Y:S02]  /*a010*/  VIADD R12, R12, 0x4 ;  /* 0x000000040c0c7836 */ /* 0x000fe40000000000 */
[----:B------:R-:W-:Y:S02]  /*a020*/  VIADD R6, R4, 0x4 ;  /* 0x0000000404067836 */ /* 0x000fe40000000000 */
[----:B------:R-:W-:Y:S01]  /*a030*/  IMAD.MOV.U32 R7, RZ, RZ, R5 ;  /* 0x000000ffff077224 */ /* 0x000fe200078e0005 */
[----:B------:R-:W-:Y:S02]  /*a040*/  R2UR UR4, R12 ;  /* 0x000000000c0472ca */ /* 0x000fe400000e0000 */
[----:B------:R-:W-:Y:S02]  /*a050*/  R2UR UR6, R6 ;  /* 0x00000000060672ca */ /* 0x000fe400000e0000 */
[----:B------:R-:W-:-:S02]  /*a060*/  R2UR UR7, R7 ;  /* 0x00000000070772ca */ /* 0x000fc400000e0000 */
[----:B------:R-:W-:Y:S01]  /*a070*/  R2UR UR5, R13 ;  /* 0x000000000d0572ca */ /* 0x000fe200000e0000 */
[----:B------:R-:W-:Y:S01]  /*a080*/  VIADD R4, R4, 0x6 ;  /* 0x0000000604047836 */ /* 0x000fe20000000000 */
[----:B------:R-:W-:Y:S02]  /*a090*/  WARPGROUP.DEPBAR.LE gsb0, 0x0 ;  /* 0x00008000000079c5 */ /* 0x000fe40000010000 */
[----:B------:R-:W-:-:S09]  /*a0a0*/  WARPGROUP.ARRIVE ;  /* 0x00000000000079c5 */ /* 0x000fd20000000000 */
[----:B------:R-:W-:Y:S01]  /*a0b0*/  HGMMA.64x96x16.F32.BF16 R24, gdesc[UR4], R24, gsb0 ;  /* 0x01600000041879f0 */ /* 0x000fe20008001818 */
[----:B--2---:R-:W-:Y:S01]  /*a0c0*/  VIADD R14, R14, 0x6 ;  /* 0x000000060e0e7836 */ /* 0x004fe20000000000 */
[----:B------:R-:W-:Y:S02]  /*a0d0*/  R2UR UR6, R4 ;  /* 0x00000000040672ca */ /* 0x000fe400000e0000 */
[----:B------:R-:W-:Y:S02]  /*a0e0*/  R2UR UR7, R5 ;  /* 0x00000000050772ca */ /* 0x000fe400000e0000 */
[----:B------:R-:W-:Y:S02]  /*a0f0*/  R2UR UR4, R14 ;  /* 0x000000000e0472ca */ /* 0x000fe400000e0000 */
[----:B------:R-:W-:Y:S01]  /*a100*/  R2UR UR5, R15 ;  /* 0x000000000f0572ca */ /* 0x000fe200000e0000 */
[----:B------:R-:W-:Y:S02]  /*a110*/  WARPGROUP.DEPBAR.LE gsb0, 0x0 ;  /* 0x00008000000079c5 */ /* 0x000fe40000010000 */
[----:B------:R-:W-:-:S10]  /*a120*/  WARPGROUP.ARRIVE ;  /* 0x00000000000079c5 */ /* 0x000fd40000000000 */
[----:B------:R-:W-:Y:S01]  /*a130*/  HGMMA.64x96x16.F32.BF16 R24, gdesc[UR4], R24, gsb0 ;  /* 0x01600000041879f0 */ /* 0x000fe20008001818 */
[----:B------:R-:W-:Y:S01]  /*a140*/  BSSY B0, `(.L_x_2214) ;  /* 0x0000006000007945 */ /* 0x000fe20003800000 */
[----:B---3--:R-:W-:-:S04]  /*a150*/  LOP3.LUT R3, R3, 0x1, RZ, 0xfc, !PT ;  /* 0x0000000103037812 */ /* 0x008fc800078efcff */
[----:B------:R-:W-:Y:S01]  /*a160*/  ISETP.NE.AND P0, PT, R3, 0x3, PT ;  /* 0x000000030300780c */ /* 0x000fe20003f05270 */
[----:B------:R-:W-:-:S12]  /*a170*/  WARPGROUP.DEPBAR.LE gsb0, 0x0 ;  /* 0x00008000000079c5 */ /* 0x000fd80000010000 */
[----:B0-----:R-:W-:Y:S05]  /*a180*/  @!P0 BRA `(.L_x_2215) ;  /* 0x0000000000048947 */ /* 0x001fea0003800000 */
[----:B------:R-:W-:Y:S01]  /*a190*/  BPT.TRAP 0x1 ;  /* 0x000000040000795c */ /* 0x000fe20000300000 */
.L_x_2215:
[----:B------:R-:W-:Y:S05]  /*a1a0*/  BSYNC B0 ;  /* 0x0000000000007941 */ /* 0x000fea0003800000 */
.L_x_2214:
[----:B------:R-:W2:Y:S01]  /*a1b0*/  LD.E.64 R4, desc[UR36][R16.64+0x40] ;  /* 0x0000402410047980 */ /* 0x000ea2000c101b00 */
[----:B-----5:R-:W-:Y:S02]  /*a1c0*/  SHF.L.U32 R19, R19, 0x1f, RZ ;  /* 0x0000001f13137819 */ /* 0x020fe400000006ff */
[----:B--2---:R-:W-:-:S05]  /*a1d0*/  MOV R3, R4 ;  /* 0x0000000400037202 */ /* 0x004fca0000000f00 */
[----:B------:R-:W-:-:S04]  /*a1e0*/  IMAD R3, R18, 0x8, R3 ;  /* 0x0000000812037824 */ /* 0x000fc800078e0203 */
[----:B------:R0:W1:Y:S01]  /*a1f0*/  SYNCS.PHASECHK.TRANS64.TRYWAIT P0, [R3+URZ], R19 ;  /* 0x00000013030075a7 */ /* 0x000062000800017f */
[----:B------:R-:W2:Y:S01]  /*a200*/  LD.E R4, desc[UR36][R16.64+0x28] ;  /* 0x0000282410047980 */ /* 0x000ea2000c101900 */
[----:B------:R-:W-:Y:S01]  /*a210*/  BSSY B0, `(.L_x_2216) ;  /* 0x0000005000007945 */ /* 0x000fe20003800000 */
[----:B--2---:R-:W-:-:S04]  /*a220*/  LOP3.LUT R4, R4, 0x1, RZ, 0xfc, !PT ;  /* 0x0000000104047812 */ /* 0x004fc800078efcff */
[----:B------:R-:W-:-:S13]  /*a230*/  ISETP.NE.AND P1, PT, R4, 0x3, PT ;  /* 0x000000030400780c */ /* 0x000fda0003f25270 */
[----:B01----:R-:W-:Y:S05]  /*a240*/  @!P1 BRA `(.L_x_2217) ;  /* 0x0000000000049947 */ /* 0x003fea0003800000 */
[----:B------:R-:W-:Y:S01]  /*a250*/  BPT.TRAP 0x1 ;  /* 0x000000040000795c */ /* 0x000fe20000300000 */
.L_x_2217:
[----:B------:R-:W-:Y:S05]  /*a260*/  BSYNC B0 ;  /* 0x0000000000007941 */ /* 0x000fea0003800000 */
.L_x_2216:
[----:B------:R-:W-:Y:S04]  /*a270*/  BSSY B0, `(.L_x_2218) ;  /* 0x0000007000007945 */ /* 0x000fe80003800000 */
[----:B------:R-:W-:Y:S05]  /*a280*/  @P0 BRA `(.L_x_2219) ;  /* 0x0000000000140947 */ /* 0x000fea0003800000 */
[----:B------:R-:W2:Y:S02]  /*a290*/  LD.E.64 R4, desc[UR36][R16.64+0x40] ;  /* 0x0000402410047980 */ /* 0x000ea4000c101b00 */
[----:B--2---:R-:W-:-:S05]  /*a2a0*/  MOV R5, R4 ;  /* 0x0000000400057202 */ /* 0x004fca0000000f00 */
[----:B------:R-:W-:-:S04]  /*a2b0*/  IMAD R18, R18, 0x8, R5 ;  /* 0x0000000812127824 */ /* 0x000fc800078e0205 */
[----:B------:R-:W0:Y:S02]  /*a2c0*/  SYNCS.PHASECHK.TRANS64.TRYWAIT P0, [R18+URZ], R19 ;  /* 0x00000013120075a7 */ /* 0x000e24000800017f */
[----:B0-----:R-:W-:Y:S05]  /*a2d0*/  @!P0 BRA `(.L_x_2220) ;  /* 0x000001d800308947 */ /* 0x001fea0003800000 */
.L_x_2219:
[----:B------:R-:W-:Y:S05]  /*a2e0*/  BSYNC B0 ;  /* 0x0000000000007941 */ /* 0x000fea0003800000 */
.L_x_2218:
[----:B------:R-:W2:Y:S04]  /*a2f0*/  LDL R11, [R1+0x1f8] ;  /* 0x0001f800010b7983 */ /* 0x000ea80000100800 */
[----:B------:R-:W2:Y:S04]  /*a300*/  LDL.64 R4, [R1+0xf8] ;  /* 0x0000f80001047983 */ /* 0x000ea80000100a00 */
[----:B------:R-:W3:Y:S04]  /*a310*/  LDL R3, [R1+0x70] ;  /* 0x0000700001037983 */ /* 0x000ee80000100800 */
[----:B------:R-:W4:Y:S04]  /*a320*/  LDL.64 R6, [R1+0xf0] ;  /* 0x0000f00001067983 */ /* 0x000f280000100a00 */
[----:B------:R-:W4:Y:S04]  /*a330*/  LDL.64 R8, [R1+0xf0] ;  /* 0x0000f00001087983 */ /* 0x000f280000100a00 */
[----:B------:R-:W4:Y:S04]  /*a340*/  LDL.64 R12, [R1+0xf0] ;  /* 0x0000f000010c7983 */ /* 0x000f280000100a00 */
[----:B------:R-:W4:Y:S01]  /*a350*/  LDL.64 R14, [R1+0xf0] ;  /* 0x0000f000010e7983 */ /* 0x000f220000100a00 */
[----:B------:R-:W-:Y:S05]  /*a360*/  WARPSYNC.ALL ;  /* 0x0000000000007948 */ /* 0x000fea0003800000 */
[----:B------:R-:W-:Y:S01]  /*a370*/  WARPGROUP.ARRIVE ;  /* 0x00000000000079c5 */ /* 0x000fe20000000000 */
[----:B0-----:R-:W4:Y:S01]  /*a380*/  LDL.64 R18, [R1+0xf0] ;  /* 0x0000f00001127983 */ /* 0x001f220000100a00 */
[----:B--2---:R-:W-:Y:S01]  /*a390*/  IMAD R4, R11, 0xc00, R4 ;  /* 0x00000c000b047824 */ /* 0x004fe200078e0204 */
[----:B------:R-:W-:-:S02]  /*a3a0*/  R2UR UR7, R5 ;  /* 0x00000000050772ca */ /* 0x000fc400000e0000 */
[----:B------:R-:W2:Y:S01]  /*a3b0*/  LDL R11, [R1] ;  /* 0x00000000010b7983 */ /* 0x000ea20000100800 */
[----:B---3--:R-:W-:Y:S02]  /*a3c0*/  ISETP.NE.U32.AND P0, PT, R3, RZ, PT ;  /* 0x000000ff0300720c */ /* 0x008fe40003f05070 */
        /* <DEDUP_REMOVED lines=156> */
[----:B--2---:R-:W-:Y:S01]  /*ad90*/  VIADD R14, R14, 0xc06 ;  /* 0x00000c060e0e7836 */ /* 0x004fe20000000000 */
        /* <DEDUP_REMOVED lines=23> */
[----:B------:R-:W-:-:S03]  /*af10*/  LOP3.LUT R11, R11, 0x1, RZ, 0xfc, !PT ;  /* 0x000000010b0b7812 */ /* 0x000fc600078efcff */
        /* <DEDUP_REMOVED lines=9> */
.L_x_2222:
[----:B------:R-:W-:Y:S05]  /*afb0*/  BSYNC B0 ;  /* 0x0000000000007941 */ /* 0x000fea0003800000 */
.L_x_2221:
[----:B------:R-:W2:Y:S02]  /*afc0*/  LDL.64 R4, [R1+0x20] ;  /* 0x0000200001047983 */ /* 0x000ea40000100a00 */
[----:B--2---:R-:W-:-:S05]  /*afd0*/  MOV R4, R4 ;  /* 0x0000000400047202 */ /* 0x004fca0000000f00 */
[----:B-----5:R-:W-:-:S05]  /*afe0*/  IMAD R3, R3, 0x8, R4 ;  /* 0x0000000803037824 */ /* 0x020fca00078e0204 */
[----:B------:R-:W-:-:S04]  /*aff0*/  PRMT R3, R18, 0x654, R3 ;  /* 0x0000065412037816 */ /* 0x000fc80000000003 */
[----:B------:R0:W-:Y:S01]  /*b000*/  SYNCS.ARRIVE.TRANS64.RED.A1T0 RZ, [R3+URZ], RZ ;  /* 0x000000ff03ff79a7 */ /* 0x0001e2000810043f */
[----:B------:R-:W2:Y:S04]  /*b010*/  LD.E.64 R6, desc[UR36][R16.64+0x150] ;  /* 0x0001502410067980 */ /* 0x000ea8000c101b00 */
[----:B------:R-:W3:Y:S04]  /*b020*/  LDL.64 R4, [R1+0x420] ;  /* 0x0004200001047983 */ /* 0x000ee80000100a00 */
[----:B--2---:R-:W0:Y:S02]  /*b030*/  LD.E R6, desc[UR36][R6.64] ;  /* 0x0000002406067980 */ /* 0x004e24000c101900 */
[-C--:B0-----:R-:W-:Y:S01]  /*b040*/  FMUL.FTZ R3, R24, R6.reuse ;  /* 0x0000000618037220 */ /* 0x081fe20000410000 */
[-C--:B------:R-:W-:Y:S01]  /*b050*/  FMUL.FTZ R8, R25, R6.reuse ;  /* 0x0000000619087220 */ /* 0x080fe20000410000 */
[----:B------:R-:W-:-:S04]  /*b060*/  FMUL.FTZ R11, R28, R6 ;  /* 0x000000061c0b7220 */ /* 0x000fc80000410000 */
[----:B------:R-:W3:Y:S01]  /*b070*/  MUFU.TANH R3, R3 ;  /* 0x0000000300037308 */ /* 0x000ee20000002400 */
[-C--:B------:R-:W-:Y:S01]  /*b080*/  FMUL.FTZ R20, R29, R6.reuse ;  /* 0x000000061d147220 */ /* 0x080fe20000410000 */
[----:B------:R-:W-:-:S06]  /*b090*/  FMUL.FTZ R12, R26, R6 ;  /* 0x000000061a0c7220 */ /* 0x000fcc0000410000 */
[----:B------:R-:W0:Y:S01]  /*b0a0*/  MUFU.TANH R8, R8 ;  /* 0x0000000800087308 */ /* 0x000e220000002400 */
[-C--:B------:R-:W-:Y:S01]  /*b0b0*/  FMUL.FTZ R26, R32, R6.reuse ;  /* 0x00000006201a7220 */ /* 0x080fe20000410000 */
[----:B------:R-:W-:-:S06]  /*b0c0*/  FMUL.FTZ R7, R49, R6 ;  /* 0x0000000631077220 */ /* 0x000fcc0000410000 */
[----:B------:R-:W1:Y:S01]  /*b0d0*/  MUFU.TANH R11, R11 ;  /* 0x0000000b000b7308 */ /* 0x000e620000002400 */
[-C--:B------:R-:W-:Y:S01]  /*b0e0*/  FMUL.FTZ R28, R33, R6.reuse ;  /* 0x00000006211c7220 */ /* 0x080fe20000410000 */
[-C--:B------:R-:W-:Y:S01]  /*b0f0*/  FMUL.FTZ R32, R37, R6.reuse ;  /* 0x0000000625207220 */ /* 0x080fe20000410000 */
[----:B------:R-:W-:-:S05]  /*b100*/  FMUL.FTZ R37, R42, R6 ;  /* 0x000000062a257220 */ /* 0x000fca0000410000 */
[----:B------:R-:W2:Y:S01]  /*b110*/  MUFU.TANH R20, R20 ;  /* 0x0000001400147308 */ /* 0x000ea20000002400 */
[-C--:B------:R-:W-:Y:S01]  /*b120*/  FMUL.FTZ R25, R30, R6.reuse ;  /* 0x000000061e197220 */ /* 0x080fe20000410000 */
[----:B------:R-:W-:-:S06]  /*b130*/  FMUL.FTZ R30, R36, R6 ;  /* 0x00000006241e7220 */ /* 0x000fcc0000410000 */
[----:B------:R-:W4:Y:S08]  /*b140*/  MUFU.TANH R26, R26 ;  /* 0x0000001a001a7308 */ /* 0x000f300000002400 */
[----:B------:R3:W-:Y:S01]  /*b150*/  MUFU.TANH R42, R7 ;  /* 0x00000007002a7308 */ /* 0x0007e20000002400 */
[----:B------:R-:W-:Y:S01]  /*b160*/  FMUL.FTZ R29, R34, R6 ;  /* 0x00000006221d7220 */ /* 0x000fe20000410000 */
[----:B---3--:R-:W-:-:S06]  /*b170*/  FMNMX.FTZ R7, R3, R4, !PT ;  /* 0x0000000403077209 */ /* 0x008fcc0007810000 */
[----:B------:R-:W3:Y:S01]  /*b180*/  MUFU.TANH R28, R28 ;  /* 0x0000001c001c7308 */ /* 0x000ee20000002400 */
[----:B0-----:R-:W-:Y:S01]  /*b190*/  FMNMX.FTZ R14, R8, R7, !PT ;  /* 0x00000007080e7209 */ /* 0x001fe20007810000 */
[----:B------:R-:W-:-:S03]  /*b1a0*/  FMUL.FTZ R34, R40, R6 ;  /* 0x0000000628227220 */ /* 0x000fc60000410000 */
[----:B-1----:R-:W-:-:S03]  /*b1b0*/  FMNMX.FTZ R7, R11, R14, !PT ;  /* 0x0000000e0b077209 */ /* 0x002fc60007810000 */
[----:B------:R-:W0:Y:S01]  /*b1c0*/  MUFU.TANH R30, R30 ;  /* 0x0000001e001e7308 */ /* 0x000e220000002400 */
[----:B------:R-:W-:Y:S01]  /*b1d0*/  FMUL.FTZ R36, R41, R6 ;  /* 0x0000000629247220 */ /* 0x000fe20000410000 */
[----:B--2---:R-:W-:-:S06]  /*b1e0*/  FMNMX.FTZ R7, R20, R7, !PT ;  /* 0x0000000714077209 */ /* 0x004fcc0007810000 */
[----:B------:R-:W1:Y:S01]  /*b1f0*/  MUFU.TANH R32, R32 ;  /* 0x0000002000207308 */ /* 0x000e620000002400 */
[-C--:B------:R-:W-:Y:S01]  /*b200*/  FMUL.FTZ R33, R38, R6.reuse ;  /* 0x0000000626217220 */ /* 0x080fe20000410000 */
[----:B----4-:R-:W-:Y:S01]  /*b210*/  FMNMX.FTZ R7, R26, R7, !PT ;  /* 0x000000071a077209 */ /* 0x010fe20007810000 */
[----:B------:R-:W-:-:S05]  /*b220*/  FMUL.FTZ R38, R44, R6 ;  /* 0x000000062c267220 */ /* 0x000fca0000410000 */
[----:B------:R-:W2:Y:S01]  /*b230*/  MUFU.TANH R34, R34 ;  /* 0x0000002200227308 */ /* 0x000ea20000002400 */
[----:B---3--:R-:W-:Y:S01]  /*b240*/  FMNMX.FTZ R7, R28, R7, !PT ;  /* 0x000000071c077209 */ /* 0x008fe20007810000 */
[----:B------:R-:W-:-:S06]  /*b250*/  FMUL.FTZ R40, R45, R6 ;  /* 0x000000062d287220 */ /* 0x000fcc0000410000 */
[----:B------:R-:W3:Y:S01]  /*b260*/  MUFU.TANH R36, R36 ;  /* 0x0000002400247308 */ /* 0x000ee20000002400 */
[----:B0-----:R-:W-:Y:S01]  /*b270*/  FMNMX.FTZ R7, R30, R7, !PT ;  /* 0x000000071e077209 */ /* 0x001fe20007810000 */
[----:B------:R-:W-:-:S06]  /*b280*/  FMUL.FTZ R48, R48, R6 ;  /* 0x0000000630307220 */ /* 0x000fcc0000410000 */
[----:B------:R-:W0:Y:S01]  /*b290*/  MUFU.TANH R38, R38 ;  /* 0x0000002600267308 */ /* 0x000e220000002400 */
[----:B-1----:R-:W-:Y:S01]  /*b2a0*/  FMNMX.FTZ R7, R32, R7, !PT ;  /* 0x0000000720077209 */ /* 0x002fe20007810000 */
[----:B------:R-:W-:-:S06]  /*b2b0*/  FMUL.FTZ R52, R52, R6 ;  /* 0x0000000634347220 */ /* 0x000fcc0000410000 */
[----:B------:R-:W1:Y:S01]  /*b2c0*/  MUFU.TANH R40, R40 ;  /* 0x0000002800287308 */ /* 0x000e620000002400 */
[----:B--2---:R-:W-:Y:S01]  /*b2d0*/  FMNMX.FTZ R7, R34, R7, !PT ;  /* 0x0000000722077209 */ /* 0x004fe20007810000 */
[----:B------:R-:W-:-:S06]  /*b2e0*/  FMUL.FTZ R9, R27, R6 ;  /* 0x000000061b097220 */ /* 0x000fcc0000410000 */
[----:B------:R-:W2:Y:S01]  /*b2f0*/  MUFU.TANH R48, R48 ;  /* 0x0000003000307308 */ /* 0x000ea20000002400 */
[----:B---3--:R-:W-:Y:S01]  /*b300*/  FMNMX.FTZ R7, R36, R7, !PT ;  /* 0x0000000724077209 */ /* 0x008fe20007810000 */
[-C--:B------:R-:W-:Y:S01]  /*b310*/  FMUL.FTZ R13, R53, R6.reuse ;  /* 0x00000006350d7220 */ /* 0x080fe20000410000 */
[----:B------:R-:W-:Y:S02]  /*b320*/  FMUL.FTZ R56, R56, R6 ;  /* 0x0000000638387220 */ /* 0x000fe40000410000 */
[----:B0-----:R-:W-:-:S03]  /*b330*/  FMNMX.FTZ R7, R38, R7, !PT ;  /* 0x0000000726077209 */ /* 0x001fc60007810000 */
[----:B------:R-:W0:Y:S01]  /*b340*/  MUFU.TANH R12, R12 ;  /* 0x0000000c000c7308 */ /* 0x000e220000002400 */
[----:B------:R-:W-:Y:S01]  /*b350*/  FMUL.FTZ R27, R31, R6 ;  /* 0x000000061f1b7220 */ /* 0x000fe20000410000 */
[----:B-1----:R-:W-:-:S06]  /*b360*/  FMNMX.FTZ R7, R40, R7, !PT ;  /* 0x0000000728077209 */ /* 0x002fcc0007810000 */
[----:B------:R-:W1:Y:S01]  /*b370*/  MUFU.TANH R52, R52 ;  /* 0x0000003400347308 */ /* 0x000e620000002400 */
[-C--:B------:R-:W-:Y:S01]  /*b380*/  FMUL.FTZ R31, R35, R6.reuse ;  /* 0x00000006231f7220 */ /* 0x080fe20000410000 */
[----:B------:R-:W-:-:S06]  /*b390*/  FMUL.FTZ R57, R57, R6 ;  /* 0x0000000639397220 */ /* 0x000fcc0000410000 */
[----:B------:R-:W3:Y:S01]  /*b3a0*/  MUFU.TANH R9, R9 ;  /* 0x0000000900097308 */ /* 0x000ee20000002400 */
[----:B------:R-:W-:Y:S01]  /*b3b0*/  FMUL.FTZ R35, R39, R6 ;  /* 0x0000000627237220 */ /* 0x000fe20000410000 */
[----:B--2---:R-:W-:-:S06]  /*b3c0*/  FMNMX.FTZ R7, R48, R7, !PT ;  /* 0x0000000730077209 */ /* 0x004fcc0007810000 */
[----:B------:R-:W2:Y:S01]  /*b3d0*/  MUFU.TANH R44, R13 ;  /* 0x0000000d002c7308 */ /* 0x000ea20000002400 */
[-C--:B------:R-:W-:Y:S01]  /*b3e0*/  FMUL.FTZ R39, R43, R6.reuse ;  /* 0x000000062b277220 */ /* 0x080fe20000410000 */
[-C--:B------:R-:W-:Y:S01]  /*b3f0*/  FMUL.FTZ R60, R60, R6.reuse ;  /* 0x000000063c3c7220 */ /* 0x080fe20000410000 */
[----:B------:R-:W-:-:S05]  /*b400*/  FMUL.FTZ R43, R46, R6 ;  /* 0x000000062e2b7220 */ /* 0x000fca0000410000 */
[----:B------:R-:W4:Y:S01]  /*b410*/  MUFU.TANH R25, R25 ;  /* 0x0000001900197308 */ /* 0x000f220000002400 */
[----:B------:R-:W-:-:S07]  /*b420*/  FMNMX.FTZ R7, R42, R7, !PT ;  /* 0x000000072a077209 */ /* 0x000fce0007810000 */
[----:B------:R-:W4:Y:S01]  /*b430*/  MUFU.TANH R56, R56 ;  /* 0x0000003800387308 */ /* 0x000f220000002400 */
[----:B------:R-:W-:Y:S01]  /*b440*/  FMUL.FTZ R61, R61, R6 ;  /* 0x000000063d3d7220 */ /* 0x000fe20000410000 */
[----:B0-----:R-:W-:-:S06]  /*b450*/  FMNMX.FTZ R14, R12, R5, !PT ;  /* 0x000000050c0e7209 */ /* 0x001fcc0007810000 */
[----:B------:R-:W0:Y:S01]  /*b460*/  MUFU.TANH R27, R27 ;  /* 0x0000001b001b7308 */ /* 0x000e220000002400 */
[----:B-1----:R-:W-:Y:S01]  /*b470*/  FMNMX.FTZ R7, R52, R7, !PT ;  /* 0x0000000734077209 */ /* 0x002fe20007810000 */
[----:B------:R-:W-:-:S06]  /*b480*/  FMUL.FTZ R45, R47, R6 ;  /* 0x000000062f2d7220 */ /* 0x000fcc0000410000 */
[----:B------:R-:W1:Y:S01]  /*b490*/  MUFU.TANH R46, R57 ;  /* 0x00000039002e7308 */ /* 0x000e620000002400 */
[-C--:B------:R-:W-:Y:S01]  /*b4a0*/  FMUL.FTZ R64, R64, R6.reuse ;  /* 0x0000000640407220 */ /* 0x080fe20000410000 */
[----:B------:R-:W-:Y:S01]  /*b4b0*/  FMUL.FTZ R47, R50, R6 ;  /* 0x00000006322f7220 */ /* 0x000fe20000410000 */
[----:B---3--:R-:W-:-:S05]  /*b4c0*/  FMNMX.FTZ R14, R9, R14, !PT ;  /* 0x0000000e090e7209 */ /* 0x008fca0007810000 */
[----:B------:R-:W3:Y:S01]  /*b4d0*/  MUFU.TANH R29, R29 ;  /* 0x0000001d001d7308 */ /* 0x000ee20000002400 */
[----:B--2---:R-:W-:-:S07]  /*b4e0*/  FMNMX.FTZ R7, R44, R7, !PT ;  /* 0x000000072c077209 */ /* 0x004fce0007810000 */
[----:B------:R-:W2:Y:S01]  /*b4f0*/  MUFU.TANH R60, R60 ;  /* 0x0000003c003c7308 */ /* 0x000ea20000002400 */
[----:B------:R-:W-:Y:S01]  /*b500*/  FMUL.FTZ R65, R65, R6 ;  /* 0x0000000641417220 */ /* 0x000fe20000410000 */
[----:B----4-:R-:W-:-:S06]  /*b510*/  FMNMX.FTZ R14, R25, R14, !PT ;  /* 0x0000000e190e7209 */ /* 0x010fcc0007810000 */
[----:B------:R-:W4:Y:S01]  /*b520*/  MUFU.TANH R31, R31 ;  /* 0x0000001f001f7308 */ /* 0x000f220000002400 */
[----:B------:R-:W-:Y:S01]  /*b530*/  FMNMX.FTZ R7, R56, R7, !PT ;  /* 0x0000000738077209 */ /* 0x000fe20007810000 */
[----:B------:R-:W-:-:S06]  /*b540*/  FMUL.FTZ R49, R51, R6 ;  /* 0x0000000633317220 */ /* 0x000fcc0000410000 */
[----:B------:R-:W4:Y:S01]  /*b550*/  MUFU.TANH R50, R61 ;  /* 0x0000003d00327308 */ /* 0x000f220000002400 */
[-C--:B------:R-:W-:Y:S01]  /*b560*/  FMUL.FTZ R68, R68, R6.reuse ;  /* 0x0000000644447220 */ /* 0x080fe20000410000 */
[----:B------:R-:W-:Y:S01]  /*b570*/  FMUL.FTZ R51, R54, R6 ;  /* 0x0000000636337220 */ /* 0x000fe20000410000 */
[----:B0-----:R-:W-:-:S05]  /*b580*/  FMNMX.FTZ R14, R27, R14, !PT ;  /* 0x0000000e1b0e7209 */ /* 0x001fca0007810000 */
[----:B------:R-:W0:Y:S01]  /*b590*/  MUFU.TANH R33, R33 ;  /* 0x0000002100217308 */ /* 0x000e220000002400 */
[----:B-1----:R-:W-:-:S07]  /*b5a0*/  FMNMX.FTZ R7, R46, R7, !PT ;  /* 0x000000072e077209 */ /* 0x002fce0007810000 */
[----:B------:R-:W1:Y:S01]  /*b5b0*/  MUFU.TANH R64, R64 ;  /* 0x0000004000407308 */ /* 0x000e620000002400 */
[----:B------:R-:W-:Y:S01]  /*b5c0*/  FMUL.FTZ R69, R69, R6 ;  /* 0x0000000645457220 */ /* 0x000fe20000410000 */
[----:B---3--:R-:W-:-:S06]  /*b5d0*/  FMNMX.FTZ R14, R29, R14, !PT ;  /* 0x0000000e1d0e7209 */ /* 0x008fcc0007810000 */
[----:B------:R-:W3:Y:S01]  /*b5e0*/  MUFU.TANH R35, R35 ;  /* 0x0000002300237308 */ /* 0x000ee20000002400 */
[----:B--2---:R-:W-:Y:S01]  /*b5f0*/  FMNMX.FTZ R7, R60, R7, !PT ;  /* 0x000000073c077209 */ /* 0x004fe20007810000 */
[----:B------:R-:W-:-:S06]  /*b600*/  FMUL.FTZ R53, R55, R6 ;  /* 0x0000000637357220 */ /* 0x000fcc0000410000 */
[----:B------:R-:W2:Y:S01]  /*b610*/  MUFU.TANH R54, R65 ;  /* 0x0000004100367308 */ /* 0x000ea20000002400 */
[----:B------:R-:W-:Y:S01]  /*b620*/  FMUL.FTZ R55, R58, R6 ;  /* 0x000000063a377220 */ /* 0x000fe20000410000 */
[----:B----4-:R-:W-:-:S06]  /*b630*/  FMNMX.FTZ R14, R31, R14, !PT ;  /* 0x0000000e1f0e7209 */ /* 0x010fcc0007810000 */
[----:B------:R-:W4:Y:S01]  /*b640*/  MUFU.TANH R37, R37 ;  /* 0x0000002500257308 */ /* 0x000f220000002400 */
[----:B------:R-:W-:-:S07]  /*b650*/  FMNMX.FTZ R7, R50, R7, !PT ;  /* 0x0000000732077209 */ /* 0x000fce0007810000 */
[----:B------:R-:W4:Y:S01]  /*b660*/  MUFU.TANH R68, R68 ;  /* 0x0000004400447308 */ /* 0x000f220000002400 */
[----:B0-----:R-:W-:-:S07]  /*b670*/  FMNMX.FTZ R14, R33, R14, !PT ;  /* 0x0000000e210e7209 */ /* 0x001fce0007810000 */
[----:B------:R-:W0:Y:S01]  /*b680*/  MUFU.TANH R39, R39 ;  /* 0x0000002700277308 */ /* 0x000e220000002400 */
[----:B-1----:R-:W-:-:S07]  /*b690*/  FMNMX.FTZ R7, R64, R7, !PT ;  /* 0x0000000740077209 */ /* 0x002fce0007810000 */
[----:B------:R-:W1:Y:S01]  /*b6a0*/  MUFU.TANH R58, R69 ;  /* 0x00000045003a7308 */ /* 0x000e620000002400 */
[----:B---3--:R-:W-:Y:S02]  /*b6b0*/  FMNMX.FTZ R14, R35, R14, !PT ;  /* 0x0000000e230e7209 */ /* 0x008fe40007810000 */
[----:B--2---:R-:W-:-:S05]  /*b6c0*/  FMNMX.FTZ R7, R54, R7, !PT ;  /* 0x0000000736077209 */ /* 0x004fca0007810000 */
[----:B------:R-:W2:Y:S01]  /*b6d0*/  MUFU.TANH R43, R43 ;  /* 0x0000002b002b7308 */ /* 0x000ea20000002400 */
[----:B----4-:R-:W-:Y:S02]  /*b6e0*/  FMNMX.FTZ R14, R37, R14, !PT ;  /* 0x0000000e250e7209 */ /* 0x010fe40007810000 */
[----:B------:R-:W-:-:S05]  /*b6f0*/  FMNMX.FTZ R7, R68, R7, !PT ;  /* 0x0000000744077209 */ /* 0x000fca0007810000 */
[----:B------:R-:W3:Y:S01]  /*b700*/  MUFU.TANH R45, R45 ;  /* 0x0000002d002d7308 */ /* 0x000ee20000002400 */
[----:B0-----:R-:W-:Y:S02]  /*b710*/  FMNMX.FTZ R18, R39, R14, !PT ;  /* 0x0000000e27127209 */ /* 0x001fe40007810000 */
[----:B-1----:R-:W-:-:S05]  /*b720*/  FMNMX.FTZ R14, R58, R7, !PT ;  /* 0x000000073a0e7209 */ /* 0x002fca0007810000 */
[----:B------:R-:W0:Y:S01]  /*b730*/  MUFU.TANH R47, R47 ;  /* 0x0000002f002f7308 */ /* 0x000e220000002400 */
[----:B--2---:R-:W-:Y:S01]  /*b740*/  FMNMX.FTZ R18, R43, R18, !PT ;  /* 0x000000122b127209 */ /* 0x004fe20007810000 */
[----:B------:R-:W1:Y:S06]  /*b750*/  SHFL.BFLY PT, R7, R14, 0x2, 0x1f ;  /* 0x0c401f000e077f89 */ /* 0x000e6c00000e0000 */
[----:B------:R-:W2:Y:S01]  /*b760*/  MUFU.TANH R49, R49 ;  /* 0x0000003100317308 */ /* 0x000ea20000002400 */
[----:B---3--:R-:W-:Y:S01]  /*b770*/  FMNMX.FTZ R18, R45, R18, !PT ;  /* 0x000000122d127209 */ /* 0x008fe20007810000 */
[----:B------:R-:W-:-:S06]  /*b780*/  FMUL.FTZ R57, R59, R6 ;  /* 0x000000063b397220 */ /* 0x000fcc0000410000 */
[----:B------:R-:W3:Y:S01]  /*b790*/  MUFU.TANH R51, R51 ;  /* 0x0000003300337308 */ /* 0x000ee20000002400 */
[----:B0-----:R-:W-:Y:S01]  /*b7a0*/  FMNMX.FTZ R18, R47, R18, !PT ;  /* 0x000000122f127209 */ /* 0x001fe20007810000 */
[----:B------:R-:W-:-:S06]  /*b7b0*/  FMUL.FTZ R59, R62, R6 ;  /* 0x000000063e3b7220 */ /* 0x000fcc0000410000 */
[----:B------:R-:W0:Y:S01]  /*b7c0*/  MUFU.TANH R53, R53 ;  /* 0x0000003500357308 */ /* 0x000e220000002400 */
[----:B--2---:R-:W-:Y:S01]  /*b7d0*/  FMNMX.FTZ R18, R49, R18, !PT ;  /* 0x0000001231127209 */ /* 0x004fe20007810000 */
[----:B------:R-:W-:-:S06]  /*b7e0*/  FMUL.FTZ R61, R63, R6 ;  /* 0x000000063f3d7220 */ /* 0x000fcc0000410000 */
        /* <DEDUP_REMOVED lines=8> */
[----:B------:R-:W-:Y:S01]  /*b870*/  FMUL.FTZ R67, R70, R6 ;  /* 0x0000000646437220 */ /* 0x000fe20000410000 */
[----:B-1----:R-:W-:-:S05]  /*b880*/  FMNMX.FTZ R7, R14, R7, !PT ;  /* 0x000000070e077209 */ /* 0x002fca0007810000 */
[----:B------:R-:W1:Y:S01]  /*b890*/  MUFU.TANH R61, R61 ;  /* 0x0000003d003d7308 */ /* 0x000e620000002400 */
[----:B---3--:R-:W-:Y:S01]  /*b8a0*/  FMNMX.FTZ R18, R57, R18, !PT ;  /* 0x0000001239127209 */ /* 0x008fe20007810000 */
[----:B------:R-:W2:Y:S06]  /*b8b0*/  SHFL.BFLY PT, R24, R7, 0x1, 0x1f ;  /* 0x0c201f0007187f89 */ /* 0x000eac00000e0000 */
[----:B------:R-:W3:Y:S01]  /*b8c0*/  MUFU.TANH R63, R63 ;  /* 0x0000003f003f7308 */ /* 0x000ee20000002400 */
[----:B------:R-:W-:Y:S01]  /*b8d0*/  FMUL.FTZ R69, R71, R6 ;  /* 0x0000000647457220 */ /* 0x000fe20000410000 */
[----:B0-----:R-:W-:-:S06]  /*b8e0*/  FMNMX.FTZ R18, R59, R18, !PT ;  /* 0x000000123b127209 */ /* 0x001fcc0007810000 */
[----:B------:R-:W0:Y:S01]  /*b8f0*/  MUFU.TANH R65, R65 ;  /* 0x0000004100417308 */ /* 0x000e220000002400 */
[----:B-1----:R-:W-:-:S07]  /*b900*/  FMNMX.FTZ R18, R61, R18, !PT ;  /* 0x000000123d127209 */ /* 0x002fce0007810000 */
[----:B------:R-:W1:Y:S01]  /*b910*/  MUFU.TANH R67, R67 ;  /* 0x0000004300437308 */ /* 0x000e620000002400 */
[----:B---3--:R-:W-:-:S07]  /*b920*/  FMNMX.FTZ R18, R63, R18, !PT ;  /* 0x000000123f127209 */ /* 0x008fce0007810000 */
[----:B------:R-:W3:Y:S01]  /*b930*/  MUFU.TANH R69, R69 ;  /* 0x0000004500457308 */ /* 0x000ee20000002400 */
[----:B0-----:R-:W-:-:S04]  /*b940*/  FMNMX.FTZ R18, R65, R18, !PT ;  /* 0x0000001241127209 */ /* 0x001fc80007810000 */
[----:B-1----:R-:W-:-:S04]  /*b950*/  FMNMX.FTZ R18, R67, R18, !PT ;  /* 0x0000001243127209 */ /* 0x002fc80007810000 */
[----:B---3--:R-:W-:Y:S02]  /*b960*/  FMNMX.FTZ R15, R69, R18, !PT ;  /* 0x00000012450f7209 */ /* 0x008fe40007810000 */
[----:B--2---:R-:W-:Y:S02]  /*b970*/  FMNMX.FTZ R18, R7, R24, !PT ;  /* 0x0000001807127209 */ /* 0x004fe40007810000 */
[----:B------:R-:W2:Y:S04]  /*b980*/  LDL R24, [R1+0x440] ;  /* 0x0004400001187983 */ /* 0x000ea80000100800 */
[----:B------:R-:W-:Y:S04]  /*b990*/  STL.64 [R1+0x420], R14 ;  /* 0x0004200e01007387 */ /* 0x000fe80000100a00 */
[----:B------:R-:W-:Y:S04]  /*b9a0*/  STL [R1+0x420], R18 ;  /* 0x0004201201007387 */ /* 0x000fe80000100800 */
[----:B------:R-:W3:Y:S04]  /*b9b0*/  LDL R21, [R1+0x420] ;  /* 0x0004200001157983 */ /* 0x000ee80000100800 */
[----:B------:R-:W4:Y:S04]  /*b9c0*/  LDL R19, [R1+0x424] ;  /* 0x0004240001137983 */ /* 0x000f280000100800 */
[----:B------:R-:W4:Y:S01]  /*b9d0*/  LDL.64 R6, [R1+0x430] ;  /* 0x0004300001067983 */ /* 0x000f220000100a00 */
[----:B---3--:R-:W-:Y:S01]  /*b9e0*/  FADD.FTZ R13, R4, -R21 ;  /* 0x80000015040d7221 */ /* 0x008fe20000010000 */
[----:B--2---:R-:W-:-:S04]  /*b9f0*/  FMUL.FTZ R21, R24, R21 ;  /* 0x0000001518157220 */ /* 0x004fc80000410000 */
[-CC-:B------:R-:W-:Y:S02]  /*ba00*/  FFMA.FTZ R152, R8, R24.reuse, -R21.reuse ;  /* 0x0000001808987223 */ /* 0x180fe40000010815 */
[----:B----4-:R-:W0:Y:S01]  /*ba10*/  SHFL.BFLY PT, R8, R19, 0x2, 0x1f ;  /* 0x0c401f0013087f89 */ /* 0x010e2200000e0000 */
[----:B------:R-:W-:Y:S01]  /*ba20*/  FFMA.FTZ R154, R11, R24, -R21 ;  /* 0x000000180b9a7223 */ /* 0x000fe20000010815 */
[----:B0-----:R-:W-:-:S05]  /*ba30*/  FMNMX.FTZ R8, R8, R19, !PT ;  /* 0x0000001308087209 */ /* 0x001fca0007810000 */
[----:B------:R-:W0:Y:S01]  /*ba40*/  SHFL.BFLY PT, R11, R8, 0x1, 0x1f ;  /* 0x0c201f00080b7f89 */ /* 0x000e2200000e0000 */
[-CC-:B------:R-:W-:Y:S01]  /*ba50*/  FFMA.FTZ R183, R26, R24.reuse, -R21.reuse ;  /* 0x000000181ab77223 */ /* 0x180fe20000010815 */
[-CC-:B------:R-:W-:Y:S01]  /*ba60*/  FFMA.FTZ R184, R28, R24.reuse, -R21.reuse ;  /* 0x000000181cb87223 */ /* 0x180fe20000010815 */
[-C--:B------:R-:W-:Y:S01]  /*ba70*/  FMUL.FTZ R4, R13, R24.reuse ;  /* 0x000000180d047220 */ /* 0x080fe20000410000 */
[----:B------:R-:W-:Y:S01]  /*ba80*/  FFMA.FTZ R3, R3, R24, -R21 ;  /* 0x0000001803037223 */ /* 0x000fe20000010815 */
[----:B0-----:R-:W-:-:S05]  /*ba90*/  FMNMX.FTZ R26, R8, R11, !PT ;  /* 0x0000000b081a7209 */ /* 0x001fca0007810000 */
[----:B------:R-:W-:Y:S01]  /*baa0*/  FMUL.FTZ R28, R26, R24 ;  /* 0x000000181a1c7220 */ /* 0x000fe20000410000 */
[----:B------:R-:W-:-:S03]  /*bab0*/  FADD.FTZ R5, R5, -R26 ;  /* 0x8000001a05057221 */ /* 0x000fc60000010000 */
[-CC-:B------:R-:W-:Y:S01]  /*bac0*/  FFMA.FTZ R212, R12, R24.reuse, -R28.reuse ;  /* 0x000000180cd47223 */ /* 0x180fe2000001081c */
[----:B------:R-:W-:Y:S01]  /*bad0*/  FMUL.FTZ R5, R24, R5 ;  /* 0x0000000518057220 */ /* 0x000fe20000410000 */
[-CC-:B------:R-:W-:Y:S01]  /*bae0*/  FFMA.FTZ R153, R9, R24.reuse, -R28.reuse ;  /* 0x0000001809997223 */ /* 0x180fe2000001081c */
[----:B------:R-:W-:Y:S01]  /*baf0*/  MUFU.EX2 R4, R4 ;  /* 0x0000000400047308 */ /* 0x000fe20000000800 */
[-CC-:B------:R-:W-:Y:S01]  /*bb00*/  FFMA.FTZ R187, R25, R24.reuse, -R28.reuse ;  /* 0x0000001819bb7223 */ /* 0x180fe2000001081c */
[----:B------:R-:W-:-:S06]  /*bb10*/  FFMA.FTZ R188, R27, R24, -R28 ;  /* 0x000000181bbc7223 */ /* 0x000fcc000001081c */
[----:B------:R-:W-:Y:S01]  /*bb20*/  MUFU.EX2 R41, R5 ;  /* 0x0000000500297308 */ /* 0x000fe20000000800 */
[----:B------:R-:W-:-:S07]  /*bb30*/  FFMA.FTZ R155, R20, R24, -R21 ;  /* 0x00000018149b7223 */ /* 0x000fce0000010815 */
[----:B------:R-:W0:Y:S08]  /*bb40*/  MUFU.EX2 R212, R212 ;  /* 0x000000d400d47308 */ /* 0x000e300000000800 */
[----:B------:R-:W1:Y:S01]  /*bb50*/  MUFU.EX2 R3, R3 ;  /* 0x0000000300037308 */ /* 0x000e620000000800 */
[----:B------:R-:W-:-:S07]  /*bb60*/  FFMA.FTZ R185, R29, R24, -R28 ;  /* 0x000000181db97223 */ /* 0x000fce000001081c */
[----:B------:R-:W2:Y:S08]  /*bb70*/  MUFU.EX2 R153, R153 ;  /* 0x0000009900997308 */ /* 0x000eb00000000800 */
[----:B------:R-:W3:Y:S01]  /*bb80*/  MUFU.EX2 R152, R152 ;  /* 0x0000009800987308 */ /* 0x000ee20000000800 */
[----:B------:R-:W-:-:S07]  /*bb90*/  FFMA.FTZ R186, R31, R24, -R28 ;  /* 0x000000181fba7223 */ /* 0x000fce000001081c */
[----:B------:R-:W4:Y:S08]  /*bba0*/  MUFU.EX2 R187, R187 ;  /* 0x000000bb00bb7308 */ /* 0x000f300000000800 */
[----:B------:R-:W4:Y:S01]  /*bbb0*/  MUFU.EX2 R154, R154 ;  /* 0x0000009a009a7308 */ /* 0x000f220000000800 */
[----:B0-----:R-:W-:Y:S01]  /*bbc0*/  FFMA.FTZ R12, R7, R41, R212 ;  /* 0x00000029070c7223 */ /* 0x001fe200000100d4 */
[----:B------:R-:W-:-:S06]  /*bbd0*/  FFMA.FTZ R181, R33, R24, -R28 ;  /* 0x0000001821b57223 */ /* 0x000fcc000001081c */
[----:B------:R-:W0:Y:S01]  /*bbe0*/  MUFU.EX2 R188, R188 ;  /* 0x000000bc00bc7308 */ /* 0x000e220000000800 */
[----:B-1----:R-:W-:Y:S01]  /*bbf0*/  FFMA.FTZ R5, R4, R6, R3 ;  /* 0x0000000604057223 */ /* 0x002fe20000010003 */
[----:B------:R-:W-:-:S06]  /*bc00*/  FFMA.FTZ R180, R30, R24, -R21 ;  /* 0x000000181eb47223 */ /* 0x000fcc0000010815 */
[----:B------:R-:W1:Y:S01]  /*bc10*/  MUFU.EX2 R155, R155 ;  /* 0x0000009b009b7308 */ /* 0x000e620000000800 */
[----:B--2---:R-:W-:Y:S01]  /*bc20*/  FADD.FTZ R12, R153, R12 ;  /* 0x0000000c990c7221 */ /* 0x004fe20000010000 */
[----:B------:R-:W-:-:S06]  /*bc30*/  FFMA.FTZ R182, R35, R24, -R28 ;  /* 0x0000001823b67223 */ /* 0x000fcc000001081c */
[----:B------:R-:W2:Y:S01]  /*bc40*/  MUFU.EX2 R185, R185 ;  /* 0x000000b900b97308 */ /* 0x000ea20000000800 */
[----:B---3--:R-:W-:Y:S01]  /*bc50*/  FADD.FTZ R5, R152, R5 ;  /* 0x0000000598057221 */ /* 0x008fe20000010000 */
[----:B------:R-:W-:-:S06]  /*bc60*/  FFMA.FTZ R177, R32, R24, -R21 ;  /* 0x0000001820b17223 */ /* 0x000fcc0000010815 */
[----:B------:R-:W3:Y:S01]  /*bc70*/  MUFU.EX2 R183, R183 ;  /* 0x000000b700b77308 */ /* 0x000ee20000000800 */
[----:B----4-:R-:W-:Y:S01]  /*bc80*/  FADD.FTZ R7, R187, R12 ;  /* 0x0000000cbb077221 */ /* 0x010fe20000010000 */
[----:B------:R-:W-:-:S06]  /*bc90*/  FFMA.FTZ R175, R37, R24, -R28 ;  /* 0x0000001825af7223 */ /* 0x000fcc000001081c */
[----:B------:R-:W4:Y:S01]  /*bca0*/  MUFU.EX2 R186, R186 ;  /* 0x000000ba00ba7308 */ /* 0x000f220000000800 */
[----:B------:R-:W-:Y:S01]  /*bcb0*/  FADD.FTZ R6, R154, R5 ;  /* 0x000000059a067221 */ /* 0x000fe20000010000 */
[----:B------:R-:W-:-:S06]  /*bcc0*/  FFMA.FTZ R174, R34, R24, -R21 ;  /* 0x0000001822ae7223 */ /* 0x000fcc0000010815 */
[----:B------:R-:W4:Y:S01]  /*bcd0*/  MUFU.EX2 R184, R184 ;  /* 0x000000b800b87308 */ /* 0x000f220000000800 */
[----:B0-----:R-:W-:Y:S01]  /*bce0*/  FADD.FTZ R12, R188, R7 ;  /* 0x00000007bc0c7221 */ /* 0x001fe20000010000 */
[----:B------:R-:W-:-:S06]  /*bcf0*/  FFMA.FTZ R176, R39, R24, -R28 ;  /* 0x0000001827b07223 */ /* 0x000fcc000001081c */
[----:B------:R-:W0:Y:S01]  /*bd00*/  MUFU.EX2 R181, R181 ;  /* 0x000000b500b57308 */ /* 0x000e220000000800 */
[----:B-1----:R-:W-:Y:S01]  /*bd10*/  FADD.FTZ R6, R155, R6 ;  /* 0x000000069b067221 */ /* 0x002fe20000010000 */
        /* <DEDUP_REMOVED lines=33> */
[----:B-1----:R-:W-:-:S06]  /*bf30*/  FADD.FTZ R6, R173, R6 ;  /* 0x00000006ad067221 */ /* 0x002fcc0000010000 */
[----:B------:R-:W0:Y:S01]  /*bf40*/  MUFU.EX2 R167, R167 ;  /* 0x000000a700a77308 */ /* 0x000e220000000800 */
[-C--:B------:R-:W-:Y:S01]  /*bf50*/  FFMA.FTZ R161, R44, R24.reuse, -R21 ;  /* 0x000000182ca17223 */ /* 0x080fe20000010815 */
[----:B------:R-:W-:-:S06]  /*bf60*/  FFMA.FTZ R164, R53, R24, -R28 ;  /* 0x0000001835a47223 */ /* 0x000fcc000001081c */
[----:B------:R-:W1:Y:S01]  /*bf70*/  MUFU.EX2 R165, R165 ;  /* 0x000000a500a57308 */ /* 0x000e620000000800 */
[----:B--2---:R-:W-:Y:S01]  /*bf80*/  FADD.FTZ R7, R171, R12 ;  /* 0x0000000cab077221 */ /* 0x004fe20000010000 */
[----:B---3--:R-:W-:-:S06]  /*bf90*/  FADD.FTZ R5, R169, R6 ;  /* 0x00000006a9057221 */ /* 0x008fcc0000010000 */
[----:B------:R-:W2:Y:S01]  /*bfa0*/  MUFU.EX2 R168, R168 ;  /* 0x000000a800a87308 */ /* 0x000ea20000000800 */
[-C--:B------:R-:W-:Y:S01]  /*bfb0*/  FFMA.FTZ R158, R56, R24.reuse, -R21 ;  /* 0x00000018389e7223 */ /* 0x080fe20000010815 */
[----:B------:R-:W-:-:S06]  /*bfc0*/  FFMA.FTZ R159, R55, R24, -R28 ;  /* 0x00000018379f7223 */ /* 0x000fcc000001081c */
[----:B------:R-:W3:Y:S01]  /*bfd0*/  MUFU.EX2 R166, R166 ;  /* 0x000000a600a67308 */ /* 0x000ee20000000800 */
[----:B----4-:R-:W-:Y:S01]  /*bfe0*/  FADD.FTZ R12, R172, R7 ;  /* 0x00000007ac0c7221 */ /* 0x010fe20000010000 */
[----:B------:R-:W-:-:S06]  /*bff0*/  FADD.FTZ R6, R170, R5 ;  /* 0x00000005aa067221 */ /* 0x000fcc0000010000 */
[----:B------:R-:W4:Y:S01]  /*c000*/  MUFU.EX2 R163, R163 ;  /* 0x000000a300a37308 */ /* 0x000f220000000800 */
[-C--:B------:R-:W-:Y:S01]  /*c010*/  FFMA.FTZ R157, R46, R24.reuse, -R21 ;  /* 0x000000182e9d7223 */ /* 0x080fe20000010815 */
[----:B------:R-:W-:-:S06]  /*c020*/  FFMA.FTZ R160, R57, R24, -R28 ;  /* 0x0000001839a07223 */ /* 0x000fcc000001081c */
[----:B------:R-:W4:Y:S01]  /*c030*/  MUFU.EX2 R162, R162 ;  /* 0x000000a200a27308 */ /* 0x000f220000000800 */
[----:B0-----:R-:W-:Y:S01]  /*c040*/  FADD.FTZ R7, R167, R12 ;  /* 0x0000000ca7077221 */ /* 0x001fe20000010000 */
[-CC-:B------:R-:W-:Y:S01]  /*c050*/  FFMA.FTZ R19, R60, R24.reuse, -R21.reuse ;  /* 0x000000183c137223 */ /* 0x180fe20000010815 */
[----:B------:R-:W-:-:S05]  /*c060*/  FFMA.FTZ R20, R50, R24, -R21 ;  /* 0x0000001832147223 */ /* 0x000fca0000010815 */
[----:B------:R-:W-:Y:S01]  /*c070*/  MUFU.EX2 R161, R161 ;  /* 0x000000a100a17308 */ /* 0x000fe20000000800 */
[-CC-:B------:R-:W-:Y:S01]  /*c080*/  FFMA.FTZ R13, R64, R24.reuse, -R21.reuse ;  /* 0x00000018400d7223 */ /* 0x180fe20000010815 */
[-CC-:B------:R-:W-:Y:S01]  /*c090*/  FFMA.FTZ R14, R54, R24.reuse, -R21.reuse ;  /* 0x00000018360e7223 */ /* 0x180fe20000010815 */
[----:B------:R-:W-:-:S05]  /*c0a0*/  FFMA.FTZ R68, R68, R24, -R21 ;  /* 0x0000001844447223 */ /* 0x000fca0000010815 */
[----:B------:R-:W0:Y:S01]  /*c0b0*/  MUFU.EX2 R164, R164 ;  /* 0x000000a400a47308 */ /* 0x000e220000000800 */
[-C--:B------:R-:W-:Y:S01]  /*c0c0*/  FFMA.FTZ R11, R58, R24.reuse, -R21 ;  /* 0x000000183a0b7223 */ /* 0x080fe20000010815 */
[----:B-1----:R-:W-:Y:S01]  /*c0d0*/  FADD.FTZ R5, R165, R6 ;  /* 0x00000006a5057221 */ /* 0x002fe20000010000 */
[----:B------:R-:W-:Y:S01]  /*c0e0*/  FFMA.FTZ R21, R59, R24, -R28 ;  /* 0x000000183b157223 */ /* 0x000fe2000001081c */
[----:B--2---:R-:W-:-:S04]  /*c0f0*/  FADD.FTZ R6, R168, R7 ;  /* 0x00000007a8067221 */ /* 0x004fc80000010000 */
[----:B------:R-:W-:Y:S01]  /*c100*/  MUFU.EX2 R158, R158 ;  /* 0x0000009e009e7308 */ /* 0x000fe20000000800 */
[----:B---3--:R-:W-:Y:S01]  /*c110*/  FADD.FTZ R5, R166, R5 ;  /* 0x00000005a6057221 */ /* 0x008fe20000010000 */
[----:B------:R-:W-:-:S06]  /*c120*/  FFMA.FTZ R156, R61, R24, -R28 ;  /* 0x000000183d9c7223 */ /* 0x000fcc000001081c */
[----:B------:R-:W1:Y:S01]  /*c130*/  MUFU.EX2 R159, R159 ;  /* 0x0000009f009f7308 */ /* 0x000e620000000800 */
[----:B----4-:R-:W-:Y:S01]  /*c140*/  FADD.FTZ R7, R163, R6 ;  /* 0x00000006a3077221 */ /* 0x010fe20000010000 */
[----:B------:R-:W-:-:S06]  /*c150*/  FADD.FTZ R6, R162, R5 ;  /* 0x00000005a2067221 */ /* 0x000fcc0000010000 */
[----:B------:R-:W-:Y:S01]  /*c160*/  MUFU.EX2 R157, R157 ;  /* 0x0000009d009d7308 */ /* 0x000fe20000000800 */
[----:B------:R-:W-:-:S07]  /*c170*/  FFMA.FTZ R15, R63, R24, -R28 ;  /* 0x000000183f0f7223 */ /* 0x000fce000001081c */
[----:B------:R-:W2:Y:S01]  /*c180*/  MUFU.EX2 R160, R160 ;  /* 0x000000a000a07308 */ /* 0x000ea20000000800 */
[----:B0-----:R-:W-:Y:S01]  /*c190*/  FADD.FTZ R12, R164, R7 ;  /* 0x00000007a40c7221 */ /* 0x001fe20000010000 */
[----:B------:R-:W-:-:S06]  /*c1a0*/  FADD.FTZ R5, R161, R6 ;  /* 0x00000006a1057221 */ /* 0x000fcc0000010000 */
[----:B------:R-:W-:Y:S01]  /*c1b0*/  MUFU.EX2 R19, R19 ;  /* 0x0000001300137308 */ /* 0x000fe20000000800 */
[----:B------:R-:W-:-:S07]  /*c1c0*/  FFMA.FTZ R18, R65, R24, -R28 ;  /* 0x0000001841127223 */ /* 0x000fce000001081c */
[----:B------:R-:W0:Y:S01]  /*c1d0*/  MUFU.EX2 R21, R21 ;  /* 0x0000001500157308 */ /* 0x000e220000000800 */
[----:B-1----:R-:W-:Y:S01]  /*c1e0*/  FADD.FTZ R7, R159, R12 ;  /* 0x0000000c9f077221 */ /* 0x002fe20000010000 */
[----:B------:R-:W-:-:S06]  /*c1f0*/  FADD.FTZ R6, R158, R5 ;  /* 0x000000059e067221 */ /* 0x000fcc0000010000 */
[----:B------:R-:W-:Y:S01]  /*c200*/  MUFU.EX2 R20, R20 ;  /* 0x0000001400147308 */ /* 0x000fe20000000800 */
[----:B------:R-:W-:-:S07]  /*c210*/  FFMA.FTZ R9, R67, R24, -R28 ;  /* 0x0000001843097223 */ /* 0x000fce000001081c */
[----:B------:R-:W1:Y:S01]  /*c220*/  MUFU.EX2 R156, R156 ;  /* 0x0000009c009c7308 */ /* 0x000e620000000800 */
[----:B--2---:R-:W-:Y:S01]  /*c230*/  FADD.FTZ R30, R160, R7 ;  /* 0x00000007a01e7221 */ /* 0x004fe20000010000 */
[----:B------:R-:W-:-:S06]  /*c240*/  FADD.FTZ R6, R157, R6 ;  /* 0x000000069d067221 */ /* 0x000fcc0000010000 */
[----:B------:R-:W-:Y:S01]  /*c250*/  MUFU.EX2 R13, R13 ;  /* 0x0000000d000d7308 */ /* 0x000fe20000000800 */
[----:B------:R-:W-:-:S07]  /*c260*/  FFMA.FTZ R12, R69, R24, -R28 ;  /* 0x00000018450c7223 */ /* 0x000fce000001081c */
[----:B------:R-:W2:Y:S01]  /*c270*/  MUFU.EX2 R15, R15 ;  /* 0x0000000f000f7308 */ /* 0x000ea20000000800 */
[----:B0-----:R-:W-:Y:S01]  /*c280*/  FADD.FTZ R7, R21, R30 ;  /* 0x0000001e15077221 */ /* 0x001fe20000010000 */
[----:B------:R-:W-:-:S06]  /*c290*/  FADD.FTZ R5, R19, R6 ;  /* 0x0000000613057221 */ /* 0x000fcc0000010000 */
[----:B------:R-:W-:Y:S08]  /*c2a0*/  MUFU.EX2 R14, R14 ;  /* 0x0000000e000e7308 */ /* 0x000ff00000000800 */
[----:B------:R-:W0:Y:S01]  /*c2b0*/  MUFU.EX2 R18, R18 ;  /* 0x0000001200127308 */ /* 0x000e220000000800 */
[----:B-1----:R-:W-:Y:S01]  /*c2c0*/  FADD.FTZ R24, R156, R7 ;  /* 0x000000079c187221 */ /* 0x002fe20000010000 */
[----:B------:R-:W-:-:S06]  /*c2d0*/  FADD.FTZ R6, R20, R5 ;  /* 0x0000000514067221 */ /* 0x000fcc0000010000 */
[----:B------:R-:W-:Y:S08]  /*c2e0*/  MUFU.EX2 R8, R68 ;  /* 0x0000004400087308 */ /* 0x000ff00000000800 */
[----:B------:R-:W1:Y:S01]  /*c2f0*/  MUFU.EX2 R9, R9 ;  /* 0x0000000900097308 */ /* 0x000e620000000800 */
[----:B--2---:R-:W-:Y:S01]  /*c300*/  FADD.FTZ R7, R15, R24 ;  /* 0x000000180f077221 */ /* 0x004fe20000010000 */
[----:B------:R-:W-:-:S06]  /*c310*/  FADD.FTZ R5, R13, R6 ;  /* 0x000000060d057221 */ /* 0x000fcc0000010000 */
[----:B------:R-:W2:Y:S08]  /*c320*/  MUFU.EX2 R11, R11 ;  /* 0x0000000b000b7308 */ /* 0x000eb00000000800 */
[----:B------:R-:W3:Y:S01]  /*c330*/  MUFU.EX2 R12, R12 ;  /* 0x0000000c000c7308 */ /* 0x000ee20000000800 */
[----:B0-----:R-:W-:Y:S01]  /*c340*/  FADD.FTZ R6, R18, R7 ;  /* 0x0000000712067221 */ /* 0x001fe20000010000 */
[----:B------:R-:W-:-:S03]  /*c350*/  FADD.FTZ R5, R14, R5 ;  /* 0x000000050e057221 */ /* 0x000fc60000010000 */
[----:B-1----:R-:W-:Y:S01]  /*c360*/  FADD.FTZ R29, R9, R6 ;  /* 0x00000006091d7221 */ /* 0x002fe20000010000 */
[----:B------:R-:W-:-:S04]  /*c370*/  FADD.FTZ R28, R8, R5 ;  /* 0x00000005081c7221 */ /* 0x000fc80000010000 */
[----:B--2---:R-:W-:Y:S01]  /*c380*/  FADD.FTZ R28, R11, R28 ;  /* 0x0000001c0b1c7221 */ /* 0x004fe20000010000 */
[----:B------:R-:W-:Y:S01]  /*c390*/  STL [R1+0x424], R26 ;  /* 0x0004241a01007387 */ /* 0x000fe20000100800 */
[----:B---3--:R-:W-:-:S05]  /*c3a0*/  FADD.FTZ R29, R12, R29 ;  /* 0x0000001d0c1d7221 */ /* 0x008fca0000010000 */
[----:B------:R0:W-:Y:S04]  /*c3b0*/  STL.64 [R1+0x430], R28 ;  /* 0x0004301c01007387 */ /* 0x0001e80000100a00 */
[----:B------:R-:W2:Y:S04]  /*c3c0*/  LD.E R25, desc[UR36][R16.64+0x234] ;  /* 0x0002342410197980 */ /* 0x000ea8000c101900 */
[----:B------:R-:W3:Y:S04]  /*c3d0*/  LD.E R7, desc[UR36][R16.64+0x240] ;  /* 0x0002402410077980 */ /* 0x000ee8000c101900 */
[----:B------:R-:W4:Y:S04]  /*c3e0*/  LD.E R5, desc[UR36][R16.64+0x244] ;  /* 0x0002442410057980 */ /* 0x000f28000c101900 */
[----:B------:R-:W4:Y:S04]  /*c3f0*/  LD.E R31, desc[UR36][R16.64+0x210] ;  /* 0x00021024101f7980 */ /* 0x000f28000c101900 */
[----:B------:R-:W4:Y:S04]  /*c400*/  LD.E R33, desc[UR36][R16.64+0x214] ;  /* 0x0002142410217980 */ /* 0x000f28000c101900 */
[----:B------:R-:W4:Y:S04]  /*c410*/  LD.E R35, desc[UR36][R16.64+0x220] ;  /* 0x0002202410237980 */ /* 0x000f28000c101900 */
[----:B------:R-:W4:Y:S04]  /*c420*/  LD.E R37, desc[UR36][R16.64+0x224] ;  /* 0x0002242410257980 */ /* 0x000f28000c101900 */
[----:B------:R-:W4:Y:S04]  /*c430*/  LD.E R27, desc[UR36][R16.64+0x230] ;  /* 0x00023024101b7980 */ /* 0x000f28000c101900 */
[----:B0-----:R-:W4:Y:S04]  /*c440*/  LD.E R29, desc[UR36][R16.64+0x400] ;  /* 0x00040024101d7980 */ /* 0x001f28000c101900 */
[----:B------:R-:W4:Y:S04]  /*c450*/  LD.E R148, desc[UR36][R16.64+0x218] ;  /* 0x0002182410947980 */ /* 0x000f28000c101900 */
        /* <DEDUP_REMOVED lines=117> */
[----:B------:R-:W4:Y:S01]  /*cbb0*/  LD.E R26, desc[UR36][R16.64+0x408] ;  /* 0x00040824101a7980 */ /* 0x000f22000c101900 */
[C---:B--2---:R-:W-:Y:S01]  /*cbc0*/  FMUL.FTZ R25, R4.reuse, R25 ;  /* 0x0000001904197220 */ /* 0x044fe20000410000 */
[C---:B---3--:R-:W-:Y:S01]  /*cbd0*/  FMUL.FTZ R7, R4.reuse, R7 ;  /* 0x0000000704077220 */ /* 0x048fe20000410000 */
[C---:B----4-:R-:W-:Y:S01]  /*cbe0*/  FMUL.FTZ R5, R4.reuse, R5 ;  /* 0x0000000504057220 */ /* 0x050fe20000410000 */
[C---:B------:R-:W-:Y:S01]  /*cbf0*/  FMUL.FTZ R31, R4.reuse, R31 ;  /* 0x0000001f041f7220 */ /* 0x040fe20000410000 */
[C---:B------:R-:W-:Y:S01]  /*cc00*/  FMUL.FTZ R33, R4.reuse, R33 ;  /* 0x0000002104217220 */ /* 0x040fe20000410000 */
[----:B------:R0:W-:Y:S01]  /*cc10*/  ST.E desc[UR36][R16.64+0x234], R25 ;  /* 0x0002341910007985 */ /* 0x0001e2000c101924 */
[C---:B------:R-:W-:Y:S01]  /*cc20*/  FMUL.FTZ R35, R4.reuse, R35 ;  /* 0x0000002304237220 */ /* 0x040fe20000410000 */
[C---:B------:R-:W-:Y:S01]  /*cc30*/  FMUL.FTZ R37, R4.reuse, R37 ;  /* 0x0000002504257220 */ /* 0x040fe20000410000 */
[C---:B------:R-:W-:Y:S01]  /*cc40*/  FMUL.FTZ R27, R4.reuse, R27 ;  /* 0x0000001b041b7220 */ /* 0x040fe20000410000 */
[----:B------:R1:W-:Y:S01]  /*cc50*/  ST.E desc[UR36][R16.64+0x240], R7 ;  /* 0x0002400710007985 */ /* 0x0003e2000c101924 */
[----:B------:R-:W-:-:S03]  /*cc60*/  FMUL.FTZ R29, R4, R29 ;  /* 0x0000001d041d7220 */ /* 0x000fc60000410000 */
[----:B------:R2:W-:Y:S01]  /*cc70*/  ST.E desc[UR36][R16.64+0x244], R5 ;  /* 0x0002440510007985 */ /* 0x0005e2000c101924 */
[C---:B0-----:R-:W-:Y:S01]  /*cc80*/  FMUL.FTZ R25, R41.reuse, R144 ;  /* 0x0000009029197220 */ /* 0x041fe20000410000 */
[C---:B-1----:R-:W-:Y:S01]  /*cc90*/  FMUL.FTZ R7, R41.reuse, R146 ;  /* 0x0000009229077220 */ /* 0x042fe20000410000 */
[----:B--2---:R-:W-:Y:S01]  /*cca0*/  FMUL.FTZ R5, R41, R148 ;  /* 0x0000009429057220 */ /* 0x004fe20000410000 */
[----:B------:R0:W-:Y:S01]  /*ccb0*/  ST.E desc[UR36][R16.64+0x210], R31 ;  /* 0x0002101f10007985 */ /* 0x0001e2000c101924 */
[----:B------:R-:W-:-:S03]  /*ccc0*/  FMUL.FTZ R39, R4, R39 ;  /* 0x0000002704277220 */ /* 0x000fc60000410000 */
[----:B------:R1:W-:Y:S04]  /*ccd0*/  ST.E desc[UR36][R16.64+0x214], R33 ;  /* 0x0002142110007985 */ /* 0x0003e8000c101924 */
[----:B------:R2:W-:Y:S04]  /*cce0*/  ST.E desc[UR36][R16.64+0x220], R35 ;  /* 0x0002202310007985 */ /* 0x0005e8000c101924 */
[----:B------:R3:W-:Y:S01]  /*ccf0*/  ST.E desc[UR36][R16.64+0x224], R37 ;  /* 0x0002242510007985 */ /* 0x0007e2000c101924 */
[----:B0-----:R-:W-:-:S03]  /*cd00*/  FMUL.FTZ R31, R41, R134 ;  /* 0x00000086291f7220 */ /* 0x001fc60000410000 */
[----:B------:R0:W-:Y:S01]  /*cd10*/  ST.E desc[UR36][R16.64+0x230], R27 ;  /* 0x0002301b10007985 */ /* 0x0001e2000c101924 */
[----:B-1----:R-:W-:-:S03]  /*cd20*/  FMUL.FTZ R33, R41, R140 ;  /* 0x0000008c29217220 */ /* 0x002fc60000410000 */
[----:B------:R1:W-:Y:S01]  /*cd30*/  ST.E desc[UR36][R16.64+0x400], R29 ;  /* 0x0004001d10007985 */ /* 0x0003e2000c101924 */
[----:B--2---:R-:W-:-:S03]  /*cd40*/  FMUL.FTZ R35, R41, R138 ;  /* 0x0000008a29237220 */ /* 0x004fc60000410000 */
[----:B------:R2:W-:Y:S01]  /*cd50*/  ST.E desc[UR36][R16.64+0x218], R5 ;  /* 0x0002180510007985 */ /* 0x0005e2000c101924 */
[----:B---3--:R-:W-:-:S03]  /*cd60*/  FMUL.FTZ R37, R41, R136 ;  /* 0x0000008829257220 */ /* 0x008fc60000410000 */
[----:B------:R3:W-:Y:S01]  /*cd70*/  ST.E desc[UR36][R16.64+0x21c], R7 ;  /* 0x00021c0710007985 */ /* 0x0007e2000c101924 */
[----:B0-----:R-:W-:-:S03]  /*cd80*/  FMUL.FTZ R27, R41, R142 ;  /* 0x0000008e291b7220 */ /* 0x001fc60000410000 */
[----:B------:R0:W-:Y:S01]  /*cd90*/  ST.E desc[UR36][R16.64+0x228], R25 ;  /* 0x0002281910007985 */ /* 0x0001e2000c101924 */
[C---:B-1----:R-:W-:Y:S01]  /*cda0*/  FMUL.FTZ R29, R41.reuse, R128 ;  /* 0x00000080291d7220 */ /* 0x042fe20000410000 */
[C---:B--2---:R-:W-:Y:S01]  /*cdb0*/  FMUL.FTZ R5, R41.reuse, R132 ;  /* 0x0000008429057220 */ /* 0x044fe20000410000 */
[C---:B---3--:R-:W-:Y:S01]  /*cdc0*/  FMUL.FTZ R7, R41.reuse, R124 ;  /* 0x0000007c29077220 */ /* 0x048fe20000410000 */
[C---:B0-----:R-:W-:Y:S01]  /*cdd0*/  FMUL.FTZ R25, R41.reuse, R130 ;  /* 0x0000008229197220 */ /* 0x041fe20000410000 */
[----:B------:R0:W-:Y:S04]  /*cde0*/  ST.E desc[UR36][R16.64+0x404], R39 ;  /* 0x0004042710007985 */ /* 0x0001e8000c101924 */
        /* <DEDUP_REMOVED lines=13> */
[----:B-1----:R-:W-:-:S03]  /*cec0*/  FMUL.FTZ R37, R41, R116 ;  /* 0x0000007429257220 */ /* 0x002fc60000410000 */
[----:B------:R1:W-:Y:S01]  /*ced0*/  ST.E desc[UR36][R16.64+0x26c], R29 ;  /* 0x00026c1d10007985 */ /* 0x0003e2000c101924 */
[C---:B--2---:R-:W-:Y:S01]  /*cee0*/  FMUL.FTZ R5, R41.reuse, R112 ;  /* 0x0000007029057220 */ /* 0x044fe20000410000 */
[C---:B---3--:R-:W-:Y:S01]  /*cef0*/  FMUL.FTZ R7, R41.reuse, R104 ;  /* 0x0000006829077220 */ /* 0x048fe20000410000 */
[C---:B0-----:R-:W-:Y:S01]  /*cf00*/  FMUL.FTZ R25, R41.reuse, R110 ;  /* 0x0000006e29197220 */ /* 0x041fe20000410000 */
[C---:B-1----:R-:W-:Y:S01]  /*cf10*/  FMUL.FTZ R29, R41.reuse, R108 ;  /* 0x0000006c291d7220 */ /* 0x042fe20000410000 */
        /* <DEDUP_REMOVED lines=60> */
[----:B------:R0:W-:Y:S01]  /*d2e0*/  ST.E desc[UR36][R16.64+0x368], R39 ;  /* 0x0003682710007985 */ /* 0x0001e2000c101924 */
[----:B------:R-:W-:Y:S01]  /*d2f0*/  FMUL.FTZ R151, R41, R6 ;  /* 0x0000000629977220 */ /* 0x000fe20000410000 */
[C---:B------:R-:W-:Y:S02]  /*d300*/  FMUL.FTZ R149, R4.reuse, R149 ;  /* 0x0000009504957220 */ /* 0x040fe40000410000 */
[----:B------:R1:W-:Y:S01]  /*d310*/  ST.E desc[UR36][R16.64+0x36c], R27 ;  /* 0x00036c1b10007985 */ /* 0x0003e2000c101924 */
[C---:B------:R-:W-:Y:S01]  /*d320*/  FMUL.FTZ R145, R4.reuse, R145 ;  /* 0x0000009104917220 */ /* 0x040fe20000410000 */
[----:B------:R-:W-:-:S02]  /*d330*/  FMUL.FTZ R147, R4, R147 ;  /* 0x0000009304937220 */ /* 0x000fc40000410000 */
[----:B------:R2:W-:Y:S01]  /*d340*/  ST.E desc[UR36][R16.64+0x378], R31 ;  /* 0x0003781f10007985 */ /* 0x0005e2000c101924 */
[C---:B------:R-:W-:Y:S01]  /*d350*/  FMUL.FTZ R143, R4.reuse, R143 ;  /* 0x0000008f048f7220 */ /* 0x040fe20000410000 */
[C---:B------:R-:W-:Y:S02]  /*d360*/  FMUL.FTZ R135, R4.reuse, R135 ;  /* 0x0000008704877220 */ /* 0x040fe40000410000 */
[----:B------:R3:W-:Y:S01]  /*d370*/  ST.E desc[UR36][R16.64+0x37c], R33 ;  /* 0x00037c2110007985 */ /* 0x0007e2000c101924 */
[C---:B0-----:R-:W-:Y:S01]  /*d380*/  FMUL.FTZ R39, R41.reuse, R46 ;  /* 0x0000002e29277220 */ /* 0x041fe20000410000 */
[C---:B------:R-:W-:Y:S02]  /*d390*/  FMUL.FTZ R141, R4.reuse, R141 ;  /* 0x0000008d048d7220 */ /* 0x040fe40000410000 */
[----:B------:R0:W-:Y:S01]  /*d3a0*/  ST.E desc[UR36][R16.64+0x388], R35 ;  /* 0x0003882310007985 */ /* 0x0001e2000c101924 */
[----:B-1----:R-:W-:Y:S01]  /*d3b0*/  FMUL.FTZ R27, R41, R42 ;  /* 0x0000002a291b7220 */ /* 0x002fe20000410000 */
[----:B------:R-:W-:-:S02]  /*d3c0*/  FMUL.FTZ R139, R4, R139 ;  /* 0x0000008b048b7220 */ /* 0x000fc40000410000 */
[----:B------:R1:W-:Y:S01]  /*d3d0*/  ST.E desc[UR36][R16.64+0x38c], R37 ;  /* 0x00038c2510007985 */ /* 0x0003e2000c101924 */
[C---:B--2---:R-:W-:Y:S01]  /*d3e0*/  FMUL.FTZ R31, R41.reuse, R34 ;  /* 0x00000022291f7220 */ /* 0x044fe20000410000 */
[C---:B------:R-:W-:Y:S02]  /*d3f0*/  FMUL.FTZ R137, R4.reuse, R137 ;  /* 0x0000008904897220 */ /* 0x040fe40000410000 */
[----:B------:R2:W-:Y:S01]  /*d400*/  ST.E desc[UR36][R16.64+0x398], R5 ;  /* 0x0003980510007985 */ /* 0x0005e2000c101924 */
[C---:B---3--:R-:W-:Y:S01]  /*d410*/  FMUL.FTZ R33, R41.reuse, R40 ;  /* 0x0000002829217220 */ /* 0x048fe20000410000 */
[C---:B------:R-:W-:Y:S02]  /*d420*/  FMUL.FTZ R133, R4.reuse, R133 ;  /* 0x0000008504857220 */ /* 0x040fe40000410000 */
[----:B------:R3:W-:Y:S01]  /*d430*/  ST.E desc[UR36][R16.64+0x39c], R7 ;  /* 0x00039c0710007985 */ /* 0x0007e2000c101924 */
[----:B0-----:R-:W-:Y:S01]  /*d440*/  FMUL.FTZ R35, R41, R38 ;  /* 0x0000002629237220 */ /* 0x001fe20000410000 */
[----:B------:R-:W-:-:S02]  /*d450*/  FMUL.FTZ R125, R4, R125 ;  /* 0x0000007d047d7220 */ /* 0x000fc40000410000 */
[----:B------:R0:W-:Y:S01]  /*d460*/  ST.E desc[UR36][R16.64+0x3a8], R25 ;  /* 0x0003a81910007985 */ /* 0x0001e2000c101924 */
[C---:B-1----:R-:W-:Y:S01]  /*d470*/  FMUL.FTZ R37, R41.reuse, R36 ;  /* 0x0000002429257220 */ /* 0x042fe20000410000 */
[C---:B------:R-:W-:Y:S02]  /*d480*/  FMUL.FTZ R131, R4.reuse, R131 ;  /* 0x0000008304837220 */ /* 0x040fe40000410000 */
[----:B------:R1:W-:Y:S01]  /*d490*/  ST.E desc[UR36][R16.64+0x3ac], R29 ;  /* 0x0003ac1d10007985 */ /* 0x0003e2000c101924 */
[C---:B--2---:R-:W-:Y:S01]  /*d4a0*/  FMUL.FTZ R5, R41.reuse, R32 ;  /* 0x0000002029057220 */ /* 0x044fe20000410000 */
[C---:B------:R-:W-:Y:S01]  /*d4b0*/  FMUL.FTZ R129, R4.reuse, R129 ;  /* 0x0000008104817220 */ /* 0x040fe20000410000 */
[C---:B------:R-:W-:Y:S01]  /*d4c0*/  FMUL.FTZ R127, R4.reuse, R127 ;  /* 0x0000007f047f7220 */ /* 0x040fe20000410000 */
[C---:B---3--:R-:W-:Y:S01]  /*d4d0*/  FMUL.FTZ R7, R41.reuse, R24 ;  /* 0x0000001829077220 */ /* 0x048fe20000410000 */
[C---:B------:R-:W-:Y:S01]  /*d4e0*/  FMUL.FTZ R123, R4.reuse, R123 ;  /* 0x0000007b047b7220 */ /* 0x040fe20000410000 */
[C---:B------:R-:W-:Y:S01]  /*d4f0*/  FMUL.FTZ R115, R4.reuse, R115 ;  /* 0x0000007304737220 */ /* 0x040fe20000410000 */
[C---:B------:R-:W-:Y:S01]  /*d500*/  FMUL.FTZ R121, R4.reuse, R121 ;  /* 0x0000007904797220 */ /* 0x040fe20000410000 */
[C---:B0-----:R-:W-:Y:S01]  /*d510*/  FMUL.FTZ R25, R41.reuse, R30 ;  /* 0x0000001e29197220 */ /* 0x041fe20000410000 */
[C---:B------:R-:W-:Y:S01]  /*d520*/  FMUL.FTZ R119, R4.reuse, R119 ;  /* 0x0000007704777220 */ /* 0x040fe20000410000 */
[C---:B------:R-:W-:Y:S01]  /*d530*/  FMUL.FTZ R117, R4.reuse, R117 ;  /* 0x0000007504757220 */ /* 0x040fe20000410000 */
[C---:B------:R-:W-:Y:S01]  /*d540*/  FMUL.FTZ R113, R4.reuse, R113 ;  /* 0x0000007104717220 */ /* 0x040fe20000410000 */
[C---:B-1----:R-:W-:Y:S01]  /*d550*/  FMUL.FTZ R29, R41.reuse, R28 ;  /* 0x0000001c291d7220 */ /* 0x042fe20000410000 */
[C---:B------:R-:W-:Y:S01]  /*d560*/  FMUL.FTZ R105, R4.reuse, R105 ;  /* 0x0000006904697220 */ /* 0x040fe20000410000 */
        /* <DEDUP_REMOVED lines=33> */
[----:B------:R-:W-:Y:S01]  /*d780*/  FMUL.FTZ R43, R4, R43 ;  /* 0x0000002b042b7220 */ /* 0x000fe20000410000 */
[----:B------:R-:W-:Y:S01]  /*d790*/  FMUL.FTZ R41, R41, R26 ;  /* 0x0000001a29297220 */ /* 0x000fe20000410000 */
[----:B------:R-:W-:Y:S04]  /*d7a0*/  ST.E desc[UR36][R16.64+0x40c], R151 ;  /* 0x00040c9710007985 */ /* 0x000fe8000c101924 */
        /* <DEDUP_REMOVED lines=61> */
[----:B------:R0:W-:Y:S04]  /*db80*/  ST.E desc[UR36][R16.64+0x3ec], R7 ;  /* 0x0003ec0710007985 */ /* 0x0001e8000c101924 */
[----:B------:R1:W-:Y:S04]  /*db90*/  ST.E desc[UR36][R16.64+0x3f8], R25 ;  /* 0x0003f81910007985 */ /* 0x0003e8000c101924 */
[----:B------:R2:W-:Y:S04]  /*dba0*/  ST.E desc[UR36][R16.64+0x3fc], R29 ;  /* 0x0003fc1d10007985 */ /* 0x0005e8000c101924 */
[----:B------:R3:W-:Y:S01]  /*dbb0*/  ST.E desc[UR36][R16.64+0x408], R41 ;  /* 0x0004082910007985 */ /* 0x0007e2000c101924 */
[----:B------:R4:W-:Y:S06]  /*dbc0*/  BAR.SYNC.DEFER_BLOCKING R206, 0x100 ;  /* 0x000400ce0000751d */ /* 0x0009ec0000010000 */
[----:B0-----:R-:W4:Y:S04]  /*dbd0*/  LDL R7, [R1+0x1f8] ;  /* 0x0001f80001077983 */ /* 0x001f280000100800 */
[----:B------:R-:W4:Y:S04]  /*dbe0*/  LD.E R27, desc[UR36][R16.64+0x210] ;  /* 0x00021024101b7980 */ /* 0x000f28000c101900 */
[----:B------:R-:W4:Y:S04]  /*dbf0*/  LD.E R31, desc[UR36][R16.64+0x214] ;  /* 0x00021424101f7980 */ /* 0x000f28000c101900 */
[----:B------:R-:W4:Y:S04]  /*dc00*/  LD.E R33, desc[UR36][R16.64+0x218] ;  /* 0x0002182410217980 */ /* 0x000f28000c101900 */
[----:B------:R-:W4:Y:S04]  /*dc10*/  LD.E R35, desc[UR36][R16.64+0x21c] ;  /* 0x00021c2410237980 */ /* 0x000f28000c101900 */
[----:B------:R-:W4:Y:S04]  /*dc20*/  LD.E R37, desc[UR36][R16.64+0x220] ;  /* 0x0002202410257980 */ /* 0x000f28000c101900 */
[----:B------:R-:W4:Y:S04]  /*dc30*/  LD.E R5, desc[UR36][R16.64+0x224] ;  /* 0x0002242410057980 */ /* 0x000f28000c101900 */
[----:B------:R-:W4:Y:S04]  /*dc40*/  LD.E R39, desc[UR36][R16.64+0x228] ;  /* 0x0002282410277980 */ /* 0x000f28000c101900 */
[----:B-1----:R-:W4:Y:S04]  /*dc50*/  LD.E R25, desc[UR36][R16.64+0x22c] ;  /* 0x00022c2410197980 */ /* 0x002f28000c101900 */
[----:B--2---:R-:W2:Y:S04]  /*dc60*/  LD.E R29, desc[UR36][R16.64+0x230] ;  /* 0x00023024101d7980 */ /* 0x004ea8000c101900 */
[----:B---3--:R-:W3:Y:S04]  /*dc70*/  LD.E R41, desc[UR36][R16.64+0x234] ;  /* 0x0002342410297980 */ /* 0x008ee8000c101900 */
[----:B------:R-:W3:Y:S04]  /*dc80*/  LD.E R43, desc[UR36][R16.64+0x238] ;  /* 0x00023824102b7980 */ /* 0x000ee8000c101900 */
        /* <DEDUP_REMOVED lines=117> */
[----:B----4-:R-:W-:Y:S04]  /*e3e0*/  ST.E desc[UR36][R16.64+0x210], R27 ;  /* 0x0002101b10007985 */ /* 0x010fe8000c101924 */
[----:B------:R-:W-:Y:S04]  /*e3f0*/  ST.E desc[UR36][R16.64+0x214], R31 ;  /* 0x0002141f10007985 */ /* 0x000fe8000c101924 */
[----:B------:R-:W-:Y:S04]  /*e400*/  ST.E desc[UR36][R16.64+0x218], R33 ;  /* 0x0002182110007985 */ /* 0x000fe8000c101924 */
[----:B------:R-:W-:Y:S04]  /*e410*/  ST.E desc[UR36][R16.64+0x21c], R35 ;  /* 0x00021c2310007985 */ /* 0x000fe8000c101924 */
[----:B------:R-:W-:Y:S04]  /*e420*/  ST.E desc[UR36][R16.64+0x220], R37 ;  /* 0x0002202510007985 */ /* 0x000fe8000c101924 */
[----:B------:R-:W-:Y:S04]  /*e430*/  ST.E desc[UR36][R16.64+0x224], R5 ;  /* 0x0002240510007985 */ /* 0x000fe8000c101924 */
[----:B------:R-:W-:Y:S04]  /*e440*/  ST.E desc[UR36][R16.64+0x228], R39 ;  /* 0x0002282710007985 */ /* 0x000fe8000c101924 */
[----:B------:R-:W-:Y:S04]  /*e450*/  ST.E desc[UR36][R16.64+0x22c], R25 ;  /* 0x00022c1910007985 */ /* 0x000fe8000c101924 */
[----:B--2---:R-:W-:Y:S04]  /*e460*/  ST.E desc[UR36][R16.64+0x230], R29 ;  /* 0x0002301d10007985 */ /* 0x004fe8000c101924 */
[----:B---3--:R-:W-:Y:S04]  /*e470*/  ST.E desc[UR36][R16.64+0x234], R41 ;  /* 0x0002342910007985 */ /* 0x008fe8000c101924 */
        /* <DEDUP_REMOVED lines=118> */
[----:B0-----:R-:W4:Y:S04]  /*ebe0*/  LD.E.64 R4, desc[UR36][R16.64+0x88] ;  /* 0x0000882410047980 */ /* 0x001f28000c101b00 */
[----:B-1----:R-:W4:Y:S04]  /*ebf0*/  LDL R6, [R1+0x68] ;  /* 0x0000680001067983 */ /* 0x002f280000100800 */
[----:B--2---:R-:W2:Y:S04]  /*ec00*/  LD.E R24, desc[UR36][R16.64+0x210] ;  /* 0x0002102410187980 */ /* 0x004ea8000c101900 */
[----:B------:R-:W2:Y:S04]  /*ec10*/  LD.E R25, desc[UR36][R16.64+0x214] ;  /* 0x0002142410197980 */ /* 0x000ea8000c101900 */
[----:B---3--:R-:W2:Y:S04]  /*ec20*/  LD.E R26, desc[UR36][R16.64+0x218] ;  /* 0x00021824101a7980 */ /* 0x008ea8000c101900 */
[----:B------:R-:W2:Y:S04]  /*ec30*/  LD.E R27, desc[UR36][R16.64+0x21c] ;  /* 0x00021c24101b7980 */ /* 0x000ea8000c101900 */
[----:B----4-:R-:W2:Y:S04]  /*ec40*/  LD.E R28, desc[UR36][R16.64+0x220] ;  /* 0x00022024101c7980 */ /* 0x010ea8000c101900 */
[----:B------:R-:W2:Y:S04]  /*ec50*/  LD.E R29, desc[UR36][R16.64+0x224] ;  /* 0x00022424101d7980 */ /* 0x000ea8000c101900 */
        /* <DEDUP_REMOVED lines=121> */
[----:B------:R-:W2:Y:S01]  /*f3f0*/  LD.E R151, desc[UR36][R16.64+0x40c] ;  /* 0x00040c2410977980 */ /* 0x000ea2000c101900 */
[----:B------:R-:W-:Y:S01]  /*f400*/  IMAD R4, R7, 0xc00, R4 ;  /* 0x00000c0007047824 */ /* 0x000fe200078e0204 */
[----:B------:R-:W-:-:S02]  /*f410*/  ISETP.NE.U32.AND P0, PT, R6, RZ, PT ;  /* 0x000000ff0600720c */ /* 0x000fc40003f05070 */
[----:B------:R-:W-:Y:S02]  /*f420*/  R2UR UR7, R5 ;  /* 0x00000000050772ca */ /* 0x000fe400000e0000 */
[----:B------:R-:W-:Y:S02]  /*f430*/  R2UR UR6, R4 ;  /* 0x00000000040672ca */ /* 0x000fe400000e0000 */
[----:B------:R-:W-:Y:S02]  /*f440*/  F2FP.BF16.F32.PACK_AB R154, R155, R154 ;  /* 0x0000009a9b9a723e */ /* 0x000fe400000010ff */
[----:B------:R-:W-:Y:S02]  /*f450*/  F2FP.BF16.F32.PACK_AB R152, R152, R3 ;  /* 0x000000039898723e */ /* 0x000fe400000010ff */
[----:B------:R-:W-:Y:S02]  /*f460*/  F2FP.BF16.F32.PACK_AB R153, R153, R212 ;  /* 0x000000d49999723e */ /* 0x000fe400000010ff */
[----:B------:R-:W-:Y:S01]  /*f470*/  F2FP.BF16.F32.PACK_AB R155, R188, R187 ;  /* 0x000000bbbc9b723e */ /* 0x000fe200000010ff */
[----:B------:R-:W-:Y:S01]  /*f480*/  VOTEU.ANY UP0, P0 ;  /* 0x00000000003f7886 */ /* 0x000fe20000000100 */
[----:B------:R-:W-:-:S02]  /*f490*/  VIADD R6, R4, 0x80 ;  /* 0x0000008004067836 */ /* 0x000fc40000000000 */
[----:B------:R-:W-:Y:S01]  /*f4a0*/  IMAD.MOV.U32 R7, RZ, RZ, R5 ;  /* 0x000000ffff077224 */ /* 0x000fe200078e0005 */
[----:B--2---:R-:W-:-:S06]  /*f4b0*/  WARPGROUP.ARRIVE ;  /* 0x00000000000079c5 */ /* 0x004fcc0000000000 */
[----:B------:R-:W-:Y:S01]  /*f4c0*/  HGMMA.64x256x16.F32.BF16 R24, R152, gdesc[UR4].tnspB, R24, UP0, gsb0 ;  /* 0x43e0000498187df0 */ /* 0x000fe2000b801818 */
[----:B------:R-:W-:Y:S02]  /*f4d0*/  R2UR UR6, R6 ;  /* 0x00000000060672ca */ /* 0x000fe400000e0000 */
[----:B------:R-:W-:Y:S01]  /*f4e0*/  R2UR UR7, R7 ;  /* 0x00000000070772ca */ /* 0x000fe200000e0000 */
[----:B------:R-:W-:Y:S02]  /*f4f0*/  VIADD R6, R4, 0x100 ;  /* 0x0000010004067836 */ /* 0x000fe40000000000 */
[----:B------:R-:W-:Y:S01]  /*f500*/  IMAD.MOV.U32 R7, RZ, RZ, R5 ;  /* 0x000000ffff077224 */ /* 0x000fe200078e0005 */
[----:B------:R-:W-:Y:S02]  /*f510*/  WARPGROUP.DEPBAR.LE gsb0, 0x0 ;  /* 0x00008000000079c5 */ /* 0x000fe40000010000 */
[----:B------:R-:W-:Y:S02]  /*f520*/  F2FP.BF16.F32.PACK_AB R152, R184, R183 ;  /* 0x000000b7b898723e */ /* 0x000fe400000010ff */
[----:B------:R-:W-:-:S02]  /*f530*/  F2FP.BF16.F32.PACK_AB R153, R186, R185 ;  /* 0x000000b9ba99723e */ /* 0x000fc400000010ff */
[----:B------:R-:W-:Y:S02]  /*f540*/  F2FP.BF16.F32.PACK_AB R154, R177, R180 ;  /* 0x000000b4b19a723e */ /* 0x000fe400000010ff */
[----:B------:R-:W-:Y:S01]  /*f550*/  F2FP.BF16.F32.PACK_AB R155, R182, R181 ;  /* 0x000000b5b69b723e */ /* 0x000fe200000010ff */
        /* <DEDUP_REMOVED lines=127> */
[----:B------:R0:W-:Y:S02]  /*fd50*/  ST.E desc[UR36][R16.64+0x40c], R151 ;  /* 0x00040c9710007985 */ /* 0x0001e4000c101924 */
[----:B0-----:R-:W-:-:S06]  /*fd60*/  WARPGROUP.ARRIVE ;  /* 0x00000000000079c5 */ /* 0x001fcc0000000000 */
[----:B------:R-:W-:Y:S01]  /*fd70*/  HGMMA.64x256x16.F32.BF16 R24, R152, gdesc[UR4].tnspB, R24, gsb0 ;  /* 0x43e0000498187df0 */ /* 0x000fe20008001818 */
[----:B------:R-:W-:Y:S02]  /*fd80*/  R2UR UR6, R6 ;  /* 0x00000000060672ca */ /* 0x000fe400000e0000 */
[----:B------:R-:W-:Y:S01]  /*fd90*/  R2UR UR7, R7 ;  /* 0x00000000070772ca */ /* 0x000fe200000e0000 */
[----:B------:R-:W-:Y:S01]  /*fda0*/  STL [R1+0x68], R0 ;  /* 0x0000680001007387 */ /* 0x000fe20000100800 */
[----:B------:R-:W-:Y:S02]  /*fdb0*/  VIADD R6, R4, 0x180 ;  /* 0x0000018004067836 */ /* 0x000fe40000000000 */
[----:B------:R-:W-:Y:S01]  /*fdc0*/  IMAD.MOV.U32 R7, RZ, RZ, R5 ;  /* 0x000000ffff077224 */ /* 0x000fe200078e0005 */
[----:B------:R-:W-:Y:S02]  /*fdd0*/  WARPGROUP.DEPBAR.LE gsb0, 0x0 ;  /* 0x00008000000079c5 */ /* 0x000fe40000010000 */
[----:B------:R-:W-:-:S02]  /*fde0*/  F2FP.BF16.F32.PACK_AB R152, R173, R174 ;  /* 0x000000aead98723e */ /* 0x000fc400000010ff */
[----:B------:R-:W-:Y:S02]  /*fdf0*/  F2FP.BF16.F32.PACK_AB R153, R176, R175 ;  /* 0x000000afb099723e */ /* 0x000fe400000010ff */
        /* <DEDUP_REMOVED lines=275> */
[----:B------:R-:W-:Y:S01]  /*10f30*/  VIADD R4, R4, 0x280 ;  /* 0x0000028004047836 */ /* 0x000fe20000000000 */
        /* <DEDUP_REMOVED lines=138> */
[----:B------:R-:W-:Y:S02]  /*117e0*/  WARPGROUP.DEPBAR.LE gsb0, 0x0 ;  /* 0x00008000000079c5 */ /* 0x000fe40000010000 */
[----:B------:R-:W-:Y:S02]  /*117f0*/  F2FP.BF16.F32.PACK_AB R152, R14, R13 ;  /* 0x0000000d0e98723e */ /* 0x000fe400000010ff */
[----:B------:R-:W-:Y:S02]  /*11800*/  F2FP.BF16.F32.PACK_AB R153, R18, R15 ;  /* 0x0000000f1299723e */ /* 0x000fe400000010ff */
[----:B------:R-:W-:-:S02]  /*11810*/  F2FP.BF16.F32.PACK_AB R154, R11, R8 ;  /* 0x000000080b9a723e */ /* 0x000fc400000010ff */
        /* <DEDUP_REMOVED lines=131> */
[----:B------:R-:W-:Y:S02]  /*12050*/  STL [R1+0x68], R0 ;  /* 0x0000680001007387 */ /* 0x000fe40000100800 */
[----:B------:R-:W-:Y:S02]  /*12060*/  WARPGROUP.DEPBAR.LE gsb0, 0x0 ;  /* 0x00008000000079c5 */ /* 0x000fe40000010000 */
        /* <DEDUP_REMOVED lines=128> */
[----:B------:R0:W-:Y:S04]  /*12870*/  STL [R1+0x68], R0 ;  /* 0x0000680001007387 */ /* 0x0001e80000100800 */
[----:B------:R-:W2:Y:S04]  /*12880*/  LD.E R3, desc[UR36][R16.64+0x210] ;  /* 0x0002102410037980 */ /* 0x000ea8000c101900 */
[----:B------:R-:W3:Y:S04]  /*12890*/  LD.E R5, desc[UR36][R16.64+0x214] ;  /* 0x0002142410057980 */ /* 0x000ee8000c101900 */
[----:B0-----:R-:W4:Y:S04]  /*128a0*/  LD.E R0, desc[UR36][R16.64+0x390] ;  /* 0x0003902410007980 */ /* 0x001f28000c101900 */
        /* <DEDUP_REMOVED lines=125> */
[----:B----4-:R0:W-:Y:S04]  /*13080*/  ST.E desc[UR36][R16.64+0x390], R0 ;  /* 0x0003900010007985 */ /* 0x0101e8000c101924 */
[----:B0-----:R-:W4:Y:S04]  /*13090*/  LD.E R0, desc[UR36][R16.64+0x28] ;  /* 0x0000282410007980 */ /* 0x001f28000c101900 */
[----:B--2---:R0:W-:Y:S04]  /*130a0*/  ST.E desc[UR36][R16.64+0x210], R3 ;  /* 0x0002100310007985 */ /* 0x0041e8000c101924 */
[----:B---3--:R1:W-:Y:S04]  /*130b0*/  ST.E desc[UR36][R16.64+0x214], R5 ;  /* 0x0002140510007985 */ /* 0x0083e8000c101924 */
        /* <DEDUP_REMOVED lines=125> */
[----:B0-----:R1:W5:Y:S01]  /*13890*/  LDL R3, [R1+0x1f8] ;  /* 0x0001f80001037983 */ /* 0x0013620000100800 */
[----:B----4-:R-:W-:-:S04]  /*138a0*/  LOP3.LUT R0, R0, 0x1, RZ, 0xfc, !PT ;  /* 0x0000000100007812 */ /* 0x010fc800078efcff */
[----:B------:R-:W-:Y:S01]  /*138b0*/  ISETP.NE.AND P0, PT, R0, 0x3, PT ;  /* 0x000000030000780c */ /* 0x000fe20003f05270 */
[----:B------:R-:W-:-:S12]  /*138c0*/  BSSY B0, `(.L_x_2223) ;  /* 0x0000003000007945 */ /* 0x000fd80003800000 */
[----:B-1----:R-:W-:Y:S05]  /*138d0*/  @!P0 BRA `(.L_x_2224) ;  /* 0x0000000000048947 */ /* 0x002fea0003800000 */
[----:B------:R-:W-:Y:S01]  /*138e0*/  BPT.TRAP 0x1 ;  /* 0x000000040000795c */ /* 0x000fe20000300000 */
.L_x_2224:
[----:B------:R-:W-:Y:S05]  /*138f0*/  BSYNC B0 ;  /* 0x0000000000007941 */ /* 0x000fea0003800000 */
.L_x_2223:
[----:B------:R-:W2:Y:S04]  /*13900*/  LD.E.64 R4, desc[UR36][R16.64+0x48] ;  /* 0x0000482410047980 */ /* 0x000ea8000c101b00 */
[----:B------:R-:W3:Y:S01]  /*13910*/  LD.E R0, desc[UR36][R16.64+0x34] ;  /* 0x0000342410007980 */ /* 0x000ee2000c101900 */
[C---:B------:R-:W-:Y:S01]  /*13920*/  ISETP.GT.AND P0, PT, R10.reuse, R2, PT ;  /* 0x000000020a00720c */ /* 0x040fe20003f04270 */
[----:B------:R-:W-:Y:S01]  /*13930*/  VIADD R10, R10, 0xffffffff ;  /* 0xffffffff0a0a7836 */ /* 0x000fe20000000000 */
[----:B--2---:R-:W-:-:S05]  /*13940*/  MOV R4, R4 ;  /* 0x0000000400047202 */ /* 0x004fca0000000f00 */
[----:B-----5:R-:W-:-:S05]  /*13950*/  IMAD R3, R3, 0x8, R4 ;  /* 0x0000000803037824 */ /* 0x020fca00078e0204 */
[----:B---3--:R-:W-:-:S04]  /*13960*/  PRMT R0, R0, 0x654, R3 ;  /* 0x0000065400007816 */ /* 0x008fc80000000003 */
[----:B------:R0:W-:Y:S01]  /*13970*/  SYNCS.ARRIVE.TRANS64.RED.A1T0 RZ, [R0+URZ], RZ ;  /* 0x000000ff00ff79a7 */ /* 0x0001e2000810043f */
[----:B------:R-:W-:Y:S05]  /*13980*/  @P0 BRA `(.L_x_2225) ;  /* 0xffffff6000880947 */ /* 0x000fea000383ffff */
.L_x_2206:
[----:B------:R-:W-:-:S13]  /*13990*/  ISETP.GE.AND P0, PT, R10, UR40, PT ;  /* 0x000000280a007c0c */ /* 0x000fda000bf06270 */
[----:B------:R-:W-:Y:S05]  /*139a0*/  @!P0 BRA `(.L_x_2226) ;  /* 0x000000b000b88947 */ /* 0x000fea0003800000 */
[----:B------:R1:W5:Y:S01]  /*139b0*/  LDL.64 R2, [R1+0x158] ;  /* 0x0001580001027983 */ /* 0x0003620000100a00 */
[----:B------:R-:W-:-:S05]  /*139c0*/  IADD3 R4, P0, R16, 0x28, RZ ;  /* 0x0000002810047810 */ /* 0x000fca0007f1e0ff */
[----:B------:R-:W-:-:S08]  /*139d0*/  IMAD.X R5, RZ, RZ, R17, P0 ;  /* 0x000000ffff057224 */ /* 0x000fd000000e0611 */
.L_x_2259:
[----:B--2--5:R-:W2:Y:S04]  /*139e0*/  LD.E R7, desc[UR36][R2.64] ;  /* 0x0000002402077980 */ /* 0x024ea8000c101900 */
[----:B0-----:R-:W3:Y:S01]  /*139f0*/  LD.E R0, desc[UR36][R2.64+0x8] ;  /* 0x0000082402007980 */ /* 0x001ee2000c101900 */
[----:B--2---:R-:W-:-:S05]  /*13a00*/  VIADD R7, R7, 0x1 ;  /* 0x0000000107077836 */ /* 0x004fca0000000000 */
[----:B------:R-:W-:-:S13]  /*13a10*/  ISETP.NE.AND P0, PT, R7, 0x2, PT ;  /* 0x000000020700780c */ /* 0x000fda0003f05270 */
[----:B------:R0:W5:Y:S04]  /*13a20*/  @P0 LD.E R11, desc[UR36][R2.64+0x4] ;  /* 0x00000424020b0980 */ /* 0x000168000c101900 */
[----:B------:R-:W2:Y:S01]  /*13a30*/  @!P0 LD.E R6, desc[UR36][R2.64+0x4] ;  /* 0x0000042402068980 */ /* 0x000ea2000c101900 */
[----:B---3--:R-:W-:-:S03]  /*13a40*/  VIADD R9, R0, 0x1 ;  /* 0x0000000100097836 */ /* 0x008fc60000000000 */
[----:B------:R3:W-:Y:S04]  /*13a50*/  ST.E desc[UR36][R2.64], R7 ;  /* 0x0000000702007985 */ /* 0x0007e8000c101924 */
[----:B------:R0:W-:Y:S04]  /*13a60*/  ST.E desc[UR36][R2.64+0x8], R9 ;  /* 0x0000080902007985 */ /* 0x0001e8000c101924 */
[----:B------:R0:W-:Y:S01]  /*13a70*/  @!P0 ST.E desc[UR36][R2.64], RZ ;  /* 0x000000ff02008985 */ /* 0x0001e2000c101924 */
[----:B--2---:R-:W-:-:S05]  /*13a80*/  @!P0 LOP3.LUT R11, R6, 0x1, RZ, 0x3c, !PT ;  /* 0x00000001060b8812 */ /* 0x004fca00078e3cff */
[----:B------:R0:W-:Y:S04]  /*13a90*/  @!P0 ST.E desc[UR36][R2.64+0x4], R11 ;  /* 0x0000040b02008985 */ /* 0x0001e8000c101924 */
[----:B------:R-:W2:Y:S01]  /*13aa0*/  LDL R0, [R1] ;  /* 0x0000000001007983 */ /* 0x000ea20000100800 */
[----:B------:R-:W-:Y:S05]  /*13ab0*/  YIELD ;  /* 0x0000000000007946 */ /* 0x000fea0003800000 */
[----:B------:R-:W-:Y:S01]  /*13ac0*/  BSSY B0, `(.L_x_2227) ;  /* 0x0000006000007945 */ /* 0x000fe20003800000 */
[----:B---3--:R-:W-:Y:S01]  /*13ad0*/  @!P0 IMAD.MOV.U32 R7, RZ, RZ, RZ ;  /* 0x000000ffff078224 */ /* 0x008fe200078e00ff */
[----:B--2---:R-:W-:-:S04]  /*13ae0*/  LOP3.LUT R0, R0, 0x1, RZ, 0xfc, !PT ;  /* 0x0000000100007812 */ /* 0x004fc800078efcff */
[----:B------:R-:W-:-:S13]  /*13af0*/  ISETP.NE.AND P1, PT, R0, 0x3, PT ;  /* 0x000000030000780c */ /* 0x000fda0003f25270 */
[----:B0-----:R-:W-:Y:S05]  /*13b00*/  @!P1 BRA `(.L_x_2228) ;  /* 0x0000000000049947 */ /* 0x001fea0003800000 */
[----:B------:R-:W-:Y:S01]  /*13b10*/  BPT.TRAP 0x1 ;  /* 0x000000040000795c */ /* 0x000fe20000300000 */
.L_x_2228:
[----:B------:R-:W-:Y:S05]  /*13b20*/  BSYNC B0 ;  /* 0x0000000000007941 */ /* 0x000fea0003800000 */
.L_x_2227:
[----:B------:R-:W2:Y:S01]  /*13b30*/  LDL.64 R8, [R1+0x18] ;  /* 0x0000180001087983 */ /* 0x000ea20000100a00 */
[----:B-----5:R-:W-:Y:S02]  /*13b40*/  SHF.L.U32 R12, R11, 0x1f, RZ ;  /* 0x0000001f0b0c7819 */ /* 0x020fe400000006ff */
[----:B--2---:R-:W-:-:S05]  /*13b50*/  MOV R8, R8 ;  /* 0x0000000800087202 */ /* 0x004fca0000000f00 */
[----:B------:R-:W-:-:S04]  /*13b60*/  IMAD R7, R7, 0x8, R8 ;  /* 0x0000000807077824 */ /* 0x000fc800078e0208 */
[----:B------:R0:W2:Y:S01]  /*13b70*/  SYNCS.PHASECHK.TRANS64.TRYWAIT P0, [R7+URZ], R12 ;  /* 0x0000000c070075a7 */ /* 0x0000a2000800017f */
[----:B------:R0:W5:Y:S04]  /*13b80*/  LD.E R0, desc[UR36][R2.64] ;  /* 0x0000002402007980 */ /* 0x000168000c101900 */
[----:B------:R0:W5:Y:S01]  /*13b90*/  LD.E R6, desc[UR36][R2.64+0x4] ;  /* 0x0000042402067980 */ /* 0x000162000c101900 */
[----:B------:R-:W-:Y:S04]  /*13ba0*/  BSSY B0, `(.L_x_2229) ;  /* 0x0000003000007945 */ /* 0x000fe80003800000 */
[----:B------:R-:W-:Y:S05]  /*13bb0*/  @!P1 BRA `(.L_x_2230) ;  /* 0x0000000000049947 */ /* 0x000fea0003800000 */
[----:B------:R-:W-:Y:S01]  /*13bc0*/  BPT.TRAP 0x1 ;  /* 0x000000040000795c */ /* 0x000fe20000300000 */
.L_x_2230:
[----:B------:R-:W-:Y:S05]  /*13bd0*/  BSYNC B0 ;  /* 0x0000000000007941 */ /* 0x000fea0003800000 */
.L_x_2229:
[----:B------:R-:W-:Y:S04]  /*13be0*/  BSSY B0, `(.L_x_2231) ;  /* 0x0000006000007945 */ /* 0x000fe80003800000 */
[----:B--2---:R-:W-:Y:S05]  /*13bf0*/  @P0 BRA `(.L_x_2232) ;  /* 0x0000000000100947 */ /* 0x004fea0003800000 */
[----:B-----5:R-:W-:Y:S01]  /*13c00*/  IMAD R0, R0, 0x8, R8 ;  /* 0x0000000800007824 */ /* 0x020fe200078e0208 */
[----:B0-----:R-:W-:-:S04]  /*13c10*/  SHF.L.U32 R7, R6, 0x1f, RZ ;  /* 0x0000001f06077819 */ /* 0x001fc800000006ff */
[----:B------:R-:W0:Y:S02]  /*13c20*/  SYNCS.PHASECHK.TRANS64.TRYWAIT P0, [R0+URZ], R7 ;  /* 0x00000007000075a7 */ /* 0x000e24000800017f */
[----:B0-----:R-:W-:Y:S05]  /*13c30*/  @!P0 BRA `(.L_x_2233) ;  /* 0x0000013c00ec8947 */ /* 0x001fea0003800000 */
.L_x_2232:
[----:B------:R-:W-:Y:S05]  /*13c40*/  BSYNC B0 ;  /* 0x0000000000007941 */ /* 0x000fea0003800000 */
.L_x_2231:
[----:B0-----:R-:W2:Y:S04]  /*13c50*/  LD.E R7, desc[UR36][R2.64] ;  /* 0x0000002402077980 */ /* 0x001ea8000c101900 */
[----:B------:R-:W2:Y:S01]  /*13c60*/  LDL.64 R12, [R1+0x80] ;  /* 0x00008000010c7983 */ /* 0x000ea20000100a00 */
[----:B------:R-:W-:Y:S05]  /*13c70*/  WARPSYNC.ALL ;  /* 0x0000000000007948 */ /* 0x000fea0003800000 */
[----:B------:R-:W3:Y:S04]  /*13c80*/  LDL.64 R20, [R1+0x78] ;  /* 0x0000780001147983 */ /* 0x000ee80000100a00 */
[----:B------:R-:W4:Y:S04]  /*13c90*/  LDL.64 R8, [R1+0x78] ;  /* 0x0000780001087983 */ /* 0x000f280000100a00 */
[----:B------:R-:W4:Y:S01]  /*13ca0*/  LDL.64 R14, [R1+0x78] ;  /* 0x00007800010e7983 */ /* 0x000f220000100a00 */
[----:B--2--5:R-:W-:-:S02]  /*13cb0*/  IMAD R6, R7, 0x300, R12 ;  /* 0x0000030007067824 */ /* 0x024fc400078e020c */
[----:B------:R-:W-:Y:S01]  /*13cc0*/  IMAD.MOV.U32 R7, RZ, RZ, R13 ;  /* 0x000000ffff077224 */ /* 0x000fe200078e000d */
[----:B------:R-:W2:Y:S01]  /*13cd0*/  LDL.64 R18, [R1+0x78] ;  /* 0x0000780001127983 */ /* 0x000ea20000100a00 */
[----:B------:R-:W-:Y:S01]  /*13ce0*/  WARPGROUP.ARRIVE ;  /* 0x00000000000079c5 */ /* 0x000fe20000000000 */
[C---:B------:R-:W-:Y:S01]  /*13cf0*/  R2UR UR6, R6.reuse ;  /* 0x00000000060672ca */ /* 0x040fe200000e0000 */
[----:B------:R-:W-:Y:S01]  /*13d00*/  IMAD.MOV.U32 R0, RZ, RZ, 0x1 ;  /* 0x00000001ff007424 */ /* 0x000fe200078e00ff */
[----:B------:R-:W-:Y:S01]  /*13d10*/  R2UR UR7, R7 ;  /* 0x00000000070772ca */ /* 0x000fe200000e0000 */
[----:B------:R0:W-:Y:S04]  /*13d20*/  STL [R1+0x60], RZ ;  /* 0x000060ff01007387 */ /* 0x0001e80000100800 */
[----:B------:R0:W-:Y:S04]  /*13d30*/  STL [R1+0x60], R0 ;  /* 0x0000600001007387 */ /* 0x0001e80000100800 */
[----:B------:R0:W-:Y:S04]  /*13d40*/  STL [R1+0x60], R0 ;  /* 0x0000600001007387 */ /* 0x0001e80000100800 */
[----:B------:R0:W-:Y:S04]  /*13d50*/  STL [R1+0x60], R0 ;  /* 0x0000600001007387 */ /* 0x0001e80000100800 */
[----:B------:R0:W-:Y:S01]  /*13d60*/  STL [R1+0x60], R0 ;  /* 0x0000600001007387 */ /* 0x0001e20000100800 */
[----:B------:R-:W-:Y:S01]  /*13d70*/  VIADD R12, R6, 0x2 ;  /* 0x00000002060c7836 */ /* 0x000fe20000000000 */
[----:B---3--:R-:W-:-:S02]  /*13d80*/  R2UR UR4, R20 ;  /* 0x00000000140472ca */ /* 0x008fc400000e0000 */
[----:B------:R-:W-:-:S13]  /*13d90*/  R2UR UR5, R21 ;  /* 0x00000000150572ca */ /* 0x000fda00000e0000 */
[----:B------:R-:W-:Y:S01]  /*13da0*/  HGMMA.64x96x16.F32.BF16 R24, gdesc[UR4], RZ, !UPT, gsb0 ;  /* 0x01600000041879f0 */ /* 0x000fe2000c0018ff */
[----:B----4-:R-:W-:Y:S01]  /*13db0*/  VIADD R8, R8, 0x2 ;  /* 0x0000000208087836 */ /* 0x010fe20000000000 */
[----:B------:R-:W-:Y:S02]  /*13dc0*/  R2UR UR6, R12 ;  /* 0x000000000c0672ca */ /* 0x000fe400000e0000 */
[----:B------:R-:W-:Y:S02]  /*13dd0*/  R2UR UR7, R13 ;  /* 0x000000000d0772ca */ /* 0x000fe400000e0000 */
[----:B------:R-:W-:Y:S02]  /*13de0*/  R2UR UR4, R8 ;  /* 0x00000000080472ca */ /* 0x000fe400000e0000 */
[----:B------:R-:W-:Y:S01]  /*13df0*/  R2UR UR5, R9 ;  /* 0x00000000090572ca */ /* 0x000fe200000e0000 */
[----:B------:R-:W-:Y:S02]  /*13e00*/  WARPGROUP.DEPBAR.LE gsb0, 0x0 ;  /* 0x00008000000079c5 */ /* 0x000fe40000010000 */
[----:B------:R-:W3:Y:S04]  /*13e10*/  LD.E R20, desc[UR36][R4.64] ;  /* 0x0000002404147980 */ /* 0x000ee8000c101900 */
[----:B------:R0:W5:Y:S04]  /*13e20*/  LD.E R7, desc[UR36][R2.64] ;  /* 0x0000002402077980 */ /* 0x000168000c101900 */
[----:B------:R0:W5:Y:S01]  /*13e30*/  LD.E R11, desc[UR36][R2.64+0x4] ;  /* 0x00000424020b7980 */ /* 0x000162000c101900 */
[----:B------:R-:W-:Y:S01]  /*13e40*/  WARPGROUP.ARRIVE ;  /* 0x00000000000079c5 */ /* 0x000fe20000000000 */
[----:B------:R-:W-:Y:S01]  /*13e50*/  VIADD R14, R14, 0x4 ;  /* 0x000000040e0e7836 */ /* 0x000fe20000000000 */
[----:B------:R-:W-:Y:S01]  /*13e60*/  BSSY B0, `(.L_x_2234) ;  /* 0x000001a000007945 */ /* 0x000fe20003800000 */
[----:B------:R-:W-:-:S02]  /*13e70*/  VIADD R8, R6, 0x4 ;  /* 0x0000000406087836 */ /* 0x000fc40000000000 */
[--C-:B------:R-:W-:Y:S01]  /*13e80*/  IMAD.MOV.U32 R9, RZ, RZ, R13.reuse ;  /* 0x000000ffff097224 */ /* 0x100fe200078e000d */
[----:B------:R-:W-:Y:S01]  /*13e90*/  HGMMA.64x96x16.F32.BF16 R24, gdesc[UR4], R24, gsb0 ;  /* 0x01600000041879f0 */ /* 0x000fe20008001818 */
[----:B------:R-:W-:Y:S01]  /*13ea0*/  R2UR UR4, R14 ;  /* 0x000000000e0472ca */ /* 0x000fe200000e0000 */
[----:B--2---:R-:W-:Y:S01]  /*13eb0*/  VIADD R18, R18, 0x6 ;  /* 0x0000000612127836 */ /* 0x004fe20000000000 */
[----:B------:R-:W-:Y:S01]  /*13ec0*/  R2UR UR6, R8 ;  /* 0x00000000080672ca */ /* 0x000fe200000e0000 */
[----:B------:R-:W-:Y:S01]  /*13ed0*/  VIADD R8, R6, 0x6 ;  /* 0x0000000606087836 */ /* 0x000fe20000000000 */
[----:B------:R-:W-:Y:S01]  /*13ee0*/  R2UR UR7, R9 ;  /* 0x00000000090772ca */ /* 0x000fe200000e0000 */
[----:B------:R-:W-:Y:S01]  /*13ef0*/  IMAD.MOV.U32 R9, RZ, RZ, R13 ;  /* 0x000000ffff097224 */ /* 0x000fe200078e000d */
[----:B------:R-:W-:Y:S01]  /*13f00*/  R2UR UR5, R15 ;  /* 0x000000000f0572ca */ /* 0x000fe200000e0000 */
[----:B------:R-:W-:Y:S02]  /*13f10*/  WARPGROUP.DEPBAR.LE gsb0, 0x0 ;  /* 0x00008000000079c5 */ /* 0x000fe40000010000 */
[----:B------:R-:W-:-:S10]  /*13f20*/  WARPGROUP.ARRIVE ;  /* 0x00000000000079c5 */ /* 0x000fd40000000000 */
        /* <DEDUP_REMOVED lines=8> */
[----:B---3--:R-:W-:-:S04]  /*13fb0*/  LOP3.LUT R20, R20, 0x1, RZ, 0xfc, !PT ;  /* 0x0000000114147812 */ /* 0x008fc800078efcff */
[----:B------:R-:W-:Y:S01]  /*13fc0*/  ISETP.NE.AND P0, PT, R20, 0x3, PT ;  /* 0x000000031400780c */ /* 0x000fe20003f05270 */
[----:B------:R-:W-:-:S12]  /*13fd0*/  WARPGROUP.DEPBAR.LE gsb0, 0x0 ;  /* 0x00008000000079c5 */ /* 0x000fd80000010000 */
[----:B0-----:R-:W-:Y:S05]  /*13fe0*/  @!P0 BRA `(.L_x_2235) ;  /* 0x0000000000048947 */ /* 0x001fea0003800000 */
[----:B------:R-:W-:Y:S01]  /*13ff0*/  BPT.TRAP 0x1 ;  /* 0x000000040000795c */ /* 0x000fe20000300000 */
.L_x_2235:
[----:B------:R-:W-:Y:S05]  /*14000*/  BSYNC B0 ;  /* 0x0000000000007941 */ /* 0x000fea0003800000 */
.L_x_2234:
[----:B------:R-:W2:Y:S01]  /*14010*/  LD.E.64 R8, desc[UR36][R4.64+0x18] ;  /* 0x0000182404087980 */ /* 0x000ea2000c101b00 */
[----:B-----5:R-:W-:Y:S02]  /*14020*/  SHF.L.U32 R12, R11, 0x1f, RZ ;  /* 0x0000001f0b0c7819 */ /* 0x020fe400000006ff */
[----:B--2---:R-:W-:-:S05]  /*14030*/  MOV R8, R8 ;  /* 0x0000000800087202 */ /* 0x004fca0000000f00 */
[----:B------:R-:W-:-:S04]  /*14040*/  IMAD R7, R7, 0x8, R8 ;  /* 0x0000000807077824 */ /* 0x000fc800078e0208 */
[----:B------:R0:W2:Y:S01]  /*14050*/  SYNCS.PHASECHK.TRANS64.TRYWAIT P0, [R7+URZ], R12 ;  /* 0x0000000c070075a7 */ /* 0x0000a2000800017f */
[----:B------:R-:W3:Y:S04]  /*14060*/  LD.E R9, desc[UR36][R4.64] ;  /* 0x0000002404097980 */ /* 0x000ee8000c101900 */
[----:B------:R0:W5:Y:S04]  /*14070*/  LD.E R6, desc[UR36][R2.64] ;  /* 0x0000002402067980 */ /* 0x000168000c101900 */
[----:B------:R0:W5:Y:S01]  /*14080*/  LD.E R8, desc[UR36][R2.64+0x4] ;  /* 0x0000042402087980 */ /* 0x000162000c101900 */
[----:B------:R-:W-:Y:S01]  /*14090*/  BSSY B0, `(.L_x_2236) ;  /* 0x0000005000007945 */ /* 0x000fe20003800000 */
[----:B---3--:R-:W-:-:S04]  /*140a0*/  LOP3.LUT R9, R9, 0x1, RZ, 0xfc, !PT ;  /* 0x0000000109097812 */ /* 0x008fc800078efcff */
[----:B------:R-:W-:-:S13]  /*140b0*/  ISETP.NE.AND P1, PT, R9, 0x3, PT ;  /* 0x000000030900780c */ /* 0x000fda0003f25270 */
[----:B0-2---:R-:W-:Y:S05]  /*140c0*/  @!P1 BRA `(.L_x_2237) ;  /* 0x0000000000049947 */ /* 0x005fea0003800000 */
[----:B------:R-:W-:Y:S01]  /*140d0*/  BPT.TRAP 0x1 ;  /* 0x000000040000795c */ /* 0x000fe20000300000 */
.L_x_2237:
[----:B------:R-:W-:Y:S05]  /*140e0*/  BSYNC B0 ;  /* 0x0000000000007941 */ /* 0x000fea0003800000 */
.L_x_2236:
[----:B------:R-:W-:Y:S04]  /*140f0*/  BSSY B0, `(.L_x_2238) ;  /* 0x0000008000007945 */ /* 0x000fe80003800000 */
[----:B------:R-:W-:Y:S05]  /*14100*/  @P0 BRA `(.L_x_2239) ;  /* 0x0000000000180947 */ /* 0x000fea0003800000 */
[----:B------:R-:W2:Y:S01]  /*14110*/  LD.E.64 R4, desc[UR36][R4.64+0x18] ;  /* 0x0000182404047980 */ /* 0x000ea2000c101b00 */
[----:B-----5:R-:W-:Y:S02]  /*14120*/  SHF.L.U32 R8, R8, 0x1f, RZ ;  /* 0x0000001f08087819 */ /* 0x020fe400000006ff */
[----:B--2---:R-:W-:-:S05]  /*14130*/  MOV R7, R4 ;  /* 0x0000000400077202 */ /* 0x004fca0000000f00 */
[----:B------:R-:W-:-:S04]  /*14140*/  IMAD R7, R6, 0x8, R7 ;  /* 0x0000000806077824 */ /* 0x000fc800078e0207 */
[----:B------:R-:W0:Y:S02]  /*14150*/  SYNCS.PHASECHK.TRANS64.TRYWAIT P0, [R7+URZ], R8 ;  /* 0x00000008070075a7 */ /* 0x000e24000800017f */
[----:B0-----:R-:W-:Y:S05]  /*14160*/  @!P0 BRA `(.L_x_2240) ;  /* 0x0000013800b48947 */ /* 0x001fea0003800000 */
.L_x_2239:
[----:B------:R-:W-:Y:S05]  /*14170*/  BSYNC B0 ;  /* 0x0000000000007941 */ /* 0x000fea0003800000 */
.L_x_2238:
[----:B0-----:R-:W2:Y:S04]  /*14180*/  LDL R7, [R1+0x70] ;  /* 0x0000700001077983 */ /* 0x001ea80000100800 */
[----:B------:R-:W3:Y:S04]  /*14190*/  LD.E R11, desc[UR36][R2.64] ;  /* 0x00000024020b7980 */ /* 0x000ee8000c101900 */
[----:B------:R-:W3:Y:S04]  /*141a0*/  LDL.64 R20, [R1+0xf8] ;  /* 0x0000f80001147983 */ /* 0x000ee80000100a00 */
[----:B------:R-:W4:Y:S04]  /*141b0*/  LDL.64 R4, [R1+0xf0] ;  /* 0x0000f00001047983 */ /* 0x000f280000100a00 */
[----:B-----5:R-:W4:Y:S04]  /*141c0*/  LDL.64 R8, [R1+0xf0] ;  /* 0x0000f00001087983 */ /* 0x020f280000100a00 */
[----:B------:R-:W4:Y:S04]  /*141d0*/  LDL.64 R12, [R1+0xf0] ;  /* 0x0000f000010c7983 */ /* 0x000f280000100a00 */
[----:B------:R-:W4:Y:S01]  /*141e0*/  LDL.64 R14, [R1+0xf0] ;  /* 0x0000f000010e7983 */ /* 0x000f220000100a00 */
[----:B------:R-:W-:Y:S05]  /*141f0*/  WARPSYNC.ALL ;  /* 0x0000000000007948 */ /* 0x000fea0003800000 */
[----:B------:R-:W-:Y:S01]  /*14200*/  WARPGROUP.ARRIVE ;  /* 0x00000000000079c5 */ /* 0x000fe20000000000 */
[----:B------:R-:W4:Y:S01]  /*14210*/  LDL.64 R18, [R1+0xf0] ;  /* 0x0000f00001127983 */ /* 0x000f220000100a00 */
[----:B--2---:R-:W-:Y:S01]  /*14220*/  ISETP.NE.U32.AND P0, PT, R7, RZ, PT ;  /* 0x000000ff0700720c */ /* 0x004fe20003f05070 */
[----:B---3--:R-:W-:-:S02]  /*14230*/  IMAD R6, R11, 0xc00, R20 ;  /* 0x00000c000b067824 */ /* 0x008fc400078e0214 */
[----:B------:R-:W-:Y:S01]  /*14240*/  IMAD.MOV.U32 R7, RZ, RZ, R21 ;  /* 0x000000ffff077224 */ /* 0x000fe200078e0015 */
[----:B----4-:R-:W-:Y:S02]  /*14250*/  R2UR UR4, R4 ;  /* 0x00000000040472ca */ /* 0x010fe400000e0000 */
[----:B------:R-:W-:Y:S02]  /*14260*/  R2UR UR6, R6 ;  /* 0x00000000060672ca */ /* 0x000fe400000e0000 */
[----:B------:R-:W-:Y:S02]  /*14270*/  R2UR UR7, R7 ;  /* 0x00000000070772ca */ /* 0x000fe400000e0000 */
[----:B------:R-:W-:-:S03]  /*14280*/  R2UR UR5, R5 ;  /* 0x00000000050572ca */ /* 0x000fc600000e0000 */
[----:B------:R-:W-:Y:S01]  /*14290*/  VOTEU.ANY UP0, P0 ;  /* 0x00000000003f7886 */ /* 0x000fe20000000100 */
[----:B------:R-:W-:Y:S01]  /*142a0*/  VIADD R8, R8, 0x2 ;  /* 0x0000000208087836 */ /* 0x000fe20000000000 */
[----:B------:R0:W-:Y:S01]  /*142b0*/  STL [R1+0x70], R0 ;  /* 0x0000700001007387 */ /* 0x0001e20000100800 */
[----:B------:R-:W-:Y:S02]  /*142c0*/  VIADD R4, R6, 0x2 ;  /* 0x0000000206047836 */ /* 0x000fe40000000000 */
[----:B------:R-:W-:Y:S01]  /*142d0*/  VIADD R12, R12, 0x4 ;  /* 0x000000040c0c7836 */ /* 0x000fe20000000000 */
[----:B------:R0:W5:Y:S04]  /*142e0*/  LDL R7, [R1+0xc] ;  /* 0x00000c0001077983 */ /* 0x0001680000100800 */
[----:B------:R-:W-:Y:S01]  /*142f0*/  HGMMA.64x96x16.F32.BF16 R24, gdesc[UR4], R24, UP0, gsb0 ;  /* 0x01600000041879f0 */ /* 0x000fe2000b801818 */
[----:B------:R-:W-:Y:S01]  /*14300*/  IMAD.MOV.U32 R5, RZ, RZ, R21 ;  /* 0x000000ffff057224 */ /* 0x000fe200078e0015 */
[----:B------:R-:W-:-:S02]  /*14310*/  R2UR UR6, R4 ;  /* 0x00000000040672ca */ /* 0x000fc400000e0000 */
[----:B------:R-:W-:Y:S02]  /*14320*/  R2UR UR4, R8 ;  /* 0x00000000080472ca */ /* 0x000fe400000e0000 */
[----:B------:R-:W-:Y:S02]  /*14330*/  R2UR UR7, R5 ;  /* 0x00000000050772ca */ /* 0x000fe400000e0000 */
[----:B------:R-:W-:Y:S02]  /*14340*/  R2UR UR5, R9 ;  /* 0x00000000090572ca */ /* 0x000fe400000e0000 */
[----:B------:R-:W2:Y:S01]  /*14350*/  LDL.64 R8, [R1+0xf0] ;  /* 0x0000f00001087983 */ /* 0x000ea20000100a00 */
[----:B------:R-:W-:Y:S02]  /*14360*/  VIADD R4, R6, 0x4 ;  /* 0x0000000406047836 */ /* 0x000fe40000000000 */
[----:B------:R-:W-:Y:S01]  /*14370*/  IMAD.MOV.U32 R5, RZ, RZ, R21 ;  /* 0x000000ffff057224 */ /* 0x000fe200078e0015 */
[----:B------:R-:W-:-:S02]  /*14380*/  WARPGROUP.DEPBAR.LE gsb0, 0x0 ;  /* 0x00008000000079c5 */ /* 0x000fc40000010000 */
[----:B------:R-:W-:-:S06]  /*14390*/  WARPGROUP.ARRIVE ;  /* 0x00000000000079c5 */ /* 0x000fcc0000000000 */
[----:B------:R-:W-:Y:S01]  /*143a0*/  HGMMA.64x96x16.F32.BF16 R24, gdesc[UR4], R24, gsb0 ;  /* 0x01600000041879f0 */ /* 0x000fe20008001818 */
[----:B------:R-:W-:Y:S02]  /*143b0*/  R2UR UR6, R4 ;  /* 0x00000000040672ca */ /* 0x000fe400000e0000 */
[----:B------:R-:W-:Y:S02]  /*143c0*/  R2UR UR7, R5 ;  /* 0x00000000050772ca */ /* 0x000fe400000e0000 */
[----:B------:R-:W-:Y:S02]  /*143d0*/  R2UR UR4, R12 ;  /* 0x000000000c0472ca */ /* 0x000fe400000e0000 */
[----:B------:R-:W-:Y:S02]  /*143e0*/  R2UR UR5, R13 ;  /* 0x000000000d0572ca */ /* 0x000fe400000e0000 */
[----:B------:R-:W3:Y:S01]  /*143f0*/  LDL.64 R12, [R1+0xf0] ;  /* 0x0000f000010c7983 */ /* 0x000ee20000100a00 */
[----:B------:R-:W-:-:S02]  /*14400*/  VIADD R14, R14, 0x6 ;  /* 0x000000060e0e7836 */ /* 0x000fc40000000000 */
[----:B------:R-:W-:Y:S02]  /*14410*/  VIADD R4, R6, 0x6 ;  /* 0x0000000606047836 */ /* 0x000fe40000000000 */
[----:B------:R-:W-:Y:S01]  /*14420*/  IMAD.MOV.U32 R5, RZ, RZ, R21 ;  /* 0x000000ffff057224 */ /* 0x000fe200078e0015 */
[----:B------:R-:W-:Y:S02]  /*14430*/  WARPGROUP.DEPBAR.LE gsb0, 0x0 ;  /* 0x00008000000079c5 */ /* 0x000fe40000010000 */
[----:B------:R-:W-:-:S06]  /*14440*/  WARPGROUP.ARRIVE ;  /* 0x00000000000079c5 */ /* 0x000fcc0000000000 */
[----:B------:R-:W-:Y:S01]  /*14450*/  HGMMA.64x96x16.F32.BF16 R24, gdesc[UR4], R24, gsb0 ;  /* 0x01600000041879f0 */ /* 0x000fe20008001818 */
[----:B------:R-:W-:Y:S02]  /*14460*/  R2UR UR6, R4 ;  /* 0x00000000040672ca */ /* 0x000fe400000e0000 */
[----:B------:R-:W-:Y:S02]  /*14470*/  R2UR UR7, R5 ;  /* 0x00000000050772ca */ /* 0x000fe400000e0000 */
[----:B------:R-:W-:Y:S02]  /*14480*/  R2UR UR4, R14 ;  /* 0x000000000e0472ca */ /* 0x000fe400000e0000 */
[----:B------:R-:W-:Y:S02]  /*14490*/  R2UR UR5, R15 ;  /* 0x000000000f0572ca */ /* 0x000fe400000e0000 */
[----:B------:R-:W4:Y:S01]  /*144a0*/  LDL.64 R14, [R1+0xf0] ;  /* 0x0000f000010e7983 */ /* 0x000f220000100a00 */
        /* <DEDUP_REMOVED lines=11> */
[----:B--2---:R-:W-:-:S02]  /*14560*/  VIADD R8, R8, 0x402 ;  /* 0x0000040208087836 */ /* 0x004fc40000000000 */
        /* <DEDUP_REMOVED lines=9> */
[----:B------:R-:W2:Y:S01]  /*14600*/  LDL.64 R8, [R1+0xf0] ;  /* 0x0000f00001087983 */ /* 0x000ea20000100a00 */
[----:B---3--:R-:W-:-:S02]  /*14610*/  VIADD R12, R12, 0x404 ;  /* 0x000004040c0c7836 */ /* 0x008fc40000000000 */
        /* <DEDUP_REMOVED lines=9> */
[----:B------:R-:W3:Y:S01]  /*146b0*/  LDL.64 R12, [R1+0xf0] ;  /* 0x0000f000010c7983 */ /* 0x000ee20000100a00 */
[----:B----4-:R-:W-:-:S02]  /*146c0*/  VIADD R14, R14, 0x406 ;  /* 0x000004060e0e7836 */ /* 0x010fc40000000000 */
        /* <DEDUP_REMOVED lines=63> */
[----:B------:R-:W-:Y:S01]  /*14ac0*/  R2UR UR5, R19 ;  /* 0x00000000130572ca */ /* 0x000fe200000e0000 */
[----:B--2---:R-:W-:Y:S02]  /*14ad0*/  VIADD R8, R8, 0xc02 ;  /* 0x00000c0208087836 */ /* 0x004fe40000000000 */
[----:B------:R-:W-:-:S02]  /*14ae0*/  VIADD R4, R6, 0x902 ;  /* 0x0000090206047836 */ /* 0x000fc40000000000 */
[----:B------:R-:W-:Y:S01]  /*14af0*/  IMAD.MOV.U32 R5, RZ, RZ, R21 ;  /* 0x000000ffff057224 */ /* 0x000fe200078e0015 */
[----:B------:R-:W-:Y:S02]  /*14b00*/  WARPGROUP.DEPBAR.LE gsb0, 0x0 ;  /* 0x00008000000079c5 */ /* 0x000fe40000010000 */
[----:B------:R-:W-:-:S06]  /*14b10*/  WARPGROUP.ARRIVE ;  /* 0x00000000000079c5 */ /* 0x000fcc0000000000 */
[----:B------:R-:W-:Y:S01]  /*14b20*/  HGMMA.64x96x16.F32.BF16 R24, gdesc[UR4], R24, gsb0 ;  /* 0x01600000041879f0 */ /* 0x000fe20008001818 */
[----:B------:R-:W-:Y:S02]  /*14b30*/  R2UR UR6, R4 ;  /* 0x00000000040672ca */ /* 0x000fe400000e0000 */
[----:B------:R-:W-:Y:S02]  /*14b40*/  R2UR UR7, R5 ;  /* 0x00000000050772ca */ /* 0x000fe400000e0000 */
[----:B------:R-:W-:Y:S01]  /*14b50*/  R2UR UR4, R8 ;  /* 0x00000000080472ca */ /* 0x000fe200000e0000 */
[----:B---3--:R-:W-:Y:S01]  /*14b60*/  VIADD R12, R12, 0xc04 ;  /* 0x00000c040c0c7836 */ /* 0x008fe20000000000 */
[----:B------:R-:W-:Y:S01]  /*14b70*/  R2UR UR5, R9 ;  /* 0x00000000090572ca */ /* 0x000fe200000e0000 */
[----:B------:R-:W-:Y:S01]  /*14b80*/  VIADD R20, R6, 0x904 ;  /* 0x0000090406147836 */ /* 0x000fe20000000000 */
[----:B------:R-:W2:Y:S01]  /*14b90*/  LDL R5, [R1] ;  /* 0x0000000001057983 */ /* 0x000ea20000100800 */
[----:B------:R-:W-:-:S02]  /*14ba0*/  WARPGROUP.DEPBAR.LE gsb0, 0x0 ;  /* 0x00008000000079c5 */ /* 0x000fc40000010000 */
[----:B------:R-:W-:-:S08]  /*14bb0*/  WARPGROUP.ARRIVE ;  /* 0x00000000000079c5 */ /* 0x000fd00000000000 */
[----:B------:R-:W-:Y:S01]  /*14bc0*/  HGMMA.64x96x16.F32.BF16 R24, gdesc[UR4], R24, gsb0 ;  /* 0x01600000041879f0 */ /* 0x000fe20008001818 */
[----:B------:R-:W-:Y:S02]  /*14bd0*/  R2UR UR6, R20 ;  /* 0x00000000140672ca */ /* 0x000fe400000e0000 */
[----:B------:R-:W-:Y:S02]  /*14be0*/  R2UR UR7, R21 ;  /* 0x00000000150772ca */ /* 0x000fe400000e0000 */
[----:B------:R-:W-:Y:S02]  /*14bf0*/  R2UR UR4, R12 ;  /* 0x000000000c0472ca */ /* 0x000fe400000e0000 */
[----:B------:R-:W-:Y:S01]  /*14c00*/  R2UR UR5, R13 ;  /* 0x000000000d0572ca */ /* 0x000fe200000e0000 */
[----:B----4-:R-:W-:Y:S02]  /*14c10*/  VIADD R14, R14, 0xc06 ;  /* 0x00000c060e0e7836 */ /* 0x010fe40000000000 */
        /* <DEDUP_REMOVED lines=26> */
[----:B------:R-:W-:-:S02]  /*14dc0*/  WARPGROUP.DEPBAR.LE gsb0, 0x0 ;  /* 0x00008000000079c5 */ /* 0x000fc40000010000 */
[----:B------:R0:W-:Y:S06]  /*14dd0*/  BAR.ARV R205, 0x100 ;  /* 0x000400cd0000751d */ /* 0x0001ec0000002000 */
[----:B------:R0:W5:Y:S01]  /*14de0*/  LD.E R4, desc[UR36][R2.64] ;  /* 0x0000002402047980 */ /* 0x000162000c101900 */
[----:B--2---:R-:W-:-:S04]  /*14df0*/  LOP3.LUT R5, R5, 0x1, RZ, 0xfc, !PT ;  /* 0x0000000105057812 */ /* 0x004fc800078efcff */
[----:B------:R-:W-:Y:S01]  /*14e00*/  ISETP.NE.AND P0, PT, R5, 0x3, PT ;  /* 0x000000030500780c */ /* 0x000fe20003f05270 */
[----:B------:R-:W-:-:S12]  /*14e10*/  BSSY B0, `(.L_x_2241) ;  /* 0x0000003000007945 */ /* 0x000fd80003800000 */
[----:B0-----:R-:W-:Y:S05]  /*14e20*/  @!P0 BRA `(.L_x_2242) ;  /* 0x0000000000048947 */ /* 0x001fea0003800000 */
[----:B------:R-:W-:Y:S01]  /*14e30*/  BPT.TRAP 0x1 ;  /* 0x000000040000795c */ /* 0x000fe20000300000 */
.L_x_2242:
[----:B------:R-:W-:Y:S05]  /*14e40*/  BSYNC B0 ;  /* 0x0000000000007941 */ /* 0x000fea0003800000 */
.L_x_2241:
[----:B------:R-:W2:Y:S02]  /*14e50*/  LDL.64 R8, [R1+0x20] ;  /* 0x0000200001087983 */ /* 0x000ea40000100a00 */
[----:B--2---:R-:W-:-:S05]  /*14e60*/  MOV R5, R8 ;  /* 0x0000000800057202 */ /* 0x004fca0000000f00 */
[----:B-----5:R-:W-:-:S05]  /*14e70*/  IMAD R4, R4, 0x8, R5 ;  /* 0x0000000804047824 */ /* 0x020fca00078e0205 */
[----:B------:R-:W-:-:S04]  /*14e80*/  PRMT R4, R7, 0x654, R4 ;  /* 0x0000065407047816 */ /* 0x000fc80000000004 */
[----:B------:R0:W-:Y:S01]  /*14e90*/  SYNCS.ARRIVE.TRANS64.RED.A1T0 RZ, [R4+URZ], RZ ;  /* 0x000000ff04ff79a7 */ /* 0x0001e2000810043f */
[----:B------:R-:W2:Y:S04]  /*14ea0*/  LD.E.64 R12, desc[UR36][R16.64+0x150] ;  /* 0x00015024100c7980 */ /* 0x000ea8000c101b00 */
        /* <DEDUP_REMOVED lines=13> */
[----:B---3--:R-:W-:Y:S01]  /*14f80*/  ISETP.GE.AND P1, PT, R6, 0x1, PT ;  /* 0x000000010600780c */ /* 0x008fe20003f26270 */
[----:B------:R-:W-:Y:S01]  /*14f90*/  BSSY B0, `(.L_x_2243) ;  /* 0x00000a6000007945 */ /* 0x000fe20003800000 */
[-C--:B--2---:R-:W-:Y:S01]  /*14fa0*/  FMUL.FTZ R21, R31, R11.reuse ;  /* 0x0000000b1f157220 */ /* 0x084fe20000410000 */
[-C--:B------:R-:W-:Y:S01]  /*14fb0*/  FMUL.FTZ R13, R27, R11.reuse ;  /* 0x0000000b1b0d7220 */ /* 0x080fe20000410000 */
[----:B------:R-:W-:Y:S01]  /*14fc0*/  SHF.R.S32.HI R31, RZ, 0x1f, R14 ;  /* 0x0000001fff1f7819 */ /* 0x000fe2000001140e */
[-C--:B------:R-:W-:Y:S01]  /*14fd0*/  FMUL.FTZ R27, R38, R11.reuse ;  /* 0x0000000b261b7220 */ /* 0x080fe20000410000 */
[-C--:B------:R-:W-:Y:S01]  /*14fe0*/  FMUL.FTZ R38, R40, R11.reuse ;  /* 0x0000000b28267220 */ /* 0x080fe20000410000 */
[-C--:B------:R-:W-:Y:S01]  /*14ff0*/  FMUL.FTZ R72, R25, R11.reuse ;  /* 0x0000000b19487220 */ /* 0x080fe20000410000 */
[-C--:B------:R-:W-:Y:S01]  /*15000*/  FMUL.FTZ R40, R41, R11.reuse ;  /* 0x0000000b29287220 */ /* 0x080fe20000410000 */
[-C--:B------:R-:W-:Y:S01]  /*15010*/  FMUL.FTZ R25, R34, R11.reuse ;  /* 0x0000000b22197220 */ /* 0x080fe20000410000 */
[----:B------:R-:W-:Y:S01]  /*15020*/  LEA.HI R41, R31, R14, RZ, 0x7 ;  /* 0x0000000e1f297211 */ /* 0x000fe200078f38ff */
[-C--:B------:R-:W-:Y:S01]  /*15030*/  FMUL.FTZ R34, R36, R11.reuse ;  /* 0x0000000b24227220 */ /* 0x080fe20000410000 */
[-C--:B------:R-:W-:Y:S01]  /*15040*/  FMUL.FTZ R36, R37, R11.reuse ;  /* 0x0000000b25247220 */ /* 0x080fe20000410000 */
[-C--:B------:R-:W-:Y:S01]  /*15050*/  FMUL.FTZ R37, R43, R11.reuse ;  /* 0x0000000b2b257220 */ /* 0x080fe20000410000 */
[----:B------:R-:W-:Y:S01]  /*15060*/  LOP3.LUT R43, R41, 0xffffff80, RZ, 0xc0, !PT ;  /* 0xffffff80292b7812 */ /* 0x000fe200078ec0ff */
[-C--:B------:R-:W-:Y:S01]  /*15070*/  FMUL.FTZ R73, R28, R11.reuse ;  /* 0x0000000b1c497220 */ /* 0x080fe20000410000 */
[----:B------:R-:W-:-:S03]  /*15080*/  FMUL.FTZ R48, R48, R11 ;  /* 0x0000000b30307220 */ /* 0x000fc60000410000 */
[----:B------:R-:W-:Y:S02]  /*15090*/  IMAD.IADD R43, R14, 0x1, -R43 ;  /* 0x000000010e2b7824 */ /* 0x000fe400078e0a2b */
[-C--:B------:R-:W-:Y:S01]  /*150a0*/  FMUL.FTZ R28, R39, R11.reuse ;  /* 0x0000000b271c7220 */ /* 0x080fe20000410000 */
[-C--:B------:R-:W-:Y:S01]  /*150b0*/  FMUL.FTZ R39, R42, R11.reuse ;  /* 0x0000000b2a277220 */ /* 0x080fe20000410000 */
[-C--:B------:R-:W-:Y:S01]  /*150c0*/  FMUL.FTZ R44, R44, R11.reuse ;  /* 0x0000000b2c2c7220 */ /* 0x080fe20000410000 */
[----:B------:R0:W2:Y:S01]  /*150d0*/  MUFU.TANH R81, R48 ;  /* 0x0000003000517308 */ /* 0x0000a20000002400 */
[----:B------:R-:W-:Y:S01]  /*150e0*/  SHF.R.S32.HI R42, RZ, 0x1f, R43 ;  /* 0x0000001fff2a7819 */ /* 0x000fe2000001142b */
[-C--:B------:R-:W-:Y:S01]  /*150f0*/  FMUL.FTZ R76, R33, R11.reuse ;  /* 0x0000000b214c7220 */ /* 0x080fe20000410000 */
[-C--:B------:R-:W-:Y:S01]  /*15100*/  FMUL.FTZ R45, R45, R11.reuse ;  /* 0x0000000b2d2d7220 */ /* 0x080fe20000410000 */
[-C--:B------:R-:W-:Y:S01]  /*15110*/  FMUL.FTZ R33, R47, R11.reuse ;  /* 0x0000000b2f217220 */ /* 0x080fe20000410000 */
[-C--:B------:R-:W-:Y:S01]  /*15120*/  FMUL.FTZ R12, R26, R11.reuse ;  /* 0x0000000b1a0c7220 */ /* 0x080fe20000410000 */
[----:B------:R-:W-:-:S02]  /*15130*/  FMUL.FTZ R47, R51, R11 ;  /* 0x0000000b332f7220 */ /* 0x000fc40000410000 */
[----:B------:R3:W1:Y:S01]  /*15140*/  MUFU.TANH R77, R44 ;  /* 0x0000002c004d7308 */ /* 0x0006620000002400 */
[----:B0-----:R-:W-:Y:S01]  /*15150*/  LEA.HI R48, R31, R14, RZ, 0x2 ;  /* 0x0000000e1f307211 */ /* 0x001fe200078f10ff */
[-C--:B------:R-:W-:Y:S01]  /*15160*/  FMUL.FTZ R26, R35, R11.reuse ;  /* 0x0000000b231a7220 */ /* 0x080fe20000410000 */
[----:B------:R-:W-:Y:S02]  /*15170*/  FMUL.FTZ R35, R46, R11 ;  /* 0x0000000b2e237220 */ /* 0x000fe40000410000 */
[----:B------:R-:W-:Y:S02]  /*15180*/  LOP3.LUT R51, R48, 0xfffffffc, RZ, 0xc0, !PT ;  /* 0xfffffffc30337812 */ /* 0x000fe400078ec0ff */
[----:B---3--:R-:W-:Y:S01]  /*15190*/  LEA.HI R44, R42, R43, RZ, 0x2 ;  /* 0x0000002b2a2c7211 */ /* 0x008fe200078f10ff */
[----:B------:R0:W3:Y:S03]  /*151a0*/  MUFU.TANH R79, R45 ;  /* 0x0000002d004f7308 */ /* 0x0000e60000002400 */
[----:B------:R-:W-:Y:S01]  /*151b0*/  SHF.R.S32.HI R46, RZ, 0x1f, R44 ;  /* 0x0000001fff2e7819 */ /* 0x000fe2000001142c */
[----:B------:R-:W-:Y:S01]  /*151c0*/  IMAD.IADD R51, R14, 0x1, -R51 ;  /* 0x000000010e337824 */ /* 0x000fe200078e0a33 */
[----:B------:R-:W-:-:S02]  /*151d0*/  SHF.R.S32.HI R14, RZ, 0x7, R41 ;  /* 0x00000007ff0e7819 */ /* 0x000fc40000011429 */
[----:B0-----:R-:W-:Y:S02]  /*151e0*/  SHF.R.S32.HI R45, RZ, 0x2, R44 ;  /* 0x00000002ff2d7819 */ /* 0x001fe4000001142c */
[----:B------:R-:W-:Y:S02]  /*151f0*/  LEA.HI R42, R42, R43, RZ, 0x5 ;  /* 0x0000002b2a2a7211 */ /* 0x000fe400078f28ff */
[----:B------:R-:W-:Y:S02]  /*15200*/  LEA.HI R46, R46, R45, RZ, 0x3 ;  /* 0x0000002d2e2e7211 */ /* 0x000fe400078f18ff */
[----:B------:R-:W-:Y:S02]  /*15210*/  LEA.HI R41, R41, R14, RZ, 0x1 ;  /* 0x0000000e29297211 */ /* 0x000fe400078f08ff */
[----:B------:R-:W-:Y:S02]  /*15220*/  LOP3.LUT R46, R46, 0xfffffff8, RZ, 0xc0, !PT ;  /* 0xfffffff82e2e7812 */ /* 0x000fe400078ec0ff */
[----:B------:R-:W-:-:S02]  /*15230*/  SHF.R.S32.HI R42, RZ, 0x5, R42 ;  /* 0x00000005ff2a7819 */ /* 0x000fc4000001142a */
[----:B------:R-:W-:Y:S01]  /*15240*/  LOP3.LUT R41, R41, 0x3fffffe, RZ, 0xc0, !PT ;  /* 0x03fffffe29297812 */ /* 0x000fe200078ec0ff */
[----:B------:R-:W-:Y:S01]  /*15250*/  IMAD.IADD R46, R45, 0x1, -R46 ;  /* 0x000000012d2e7824 */ /* 0x000fe200078e0a2e */
        /* <DEDUP_REMOVED lines=8> */
[----:B----4-:R-:W-:-:S04]  /*152e0*/  @P0 IMAD.HI.U32 R18, R41, R18, RZ ;  /* 0x0000001229120227 */ /* 0x010fc800078e00ff */
[----:B------:R-:W-:Y:S01]  /*152f0*/  FMUL.FTZ R74, R29, R11 ;  /* 0x0000000b1d4a7220 */ /* 0x000fe20000410000 */
[----:B------:R-:W-:Y:S01]  /*15300*/  @P0 SHF.R.U32.HI R41, RZ, R19, R18 ;  /* 0x00000013ff290219 */ /* 0x000fe20000011612 */
[-C--:B------:R-:W-:Y:S01]  /*15310*/  FMUL.FTZ R29, R49, R11.reuse ;  /* 0x0000000b311d7220 */ /* 0x080fe20000410000 */
[-C--:B------:R-:W-:Y:S01]  /*15320*/  FMUL.FTZ R52, R52, R11.reuse ;  /* 0x0000000b34347220 */ /* 0x080fe20000410000 */
[----:B------:R-:W-:Y:S02]  /*15330*/  LOP3.LUT R44, R44, 0x7ffffffc, RZ, 0xc0, !PT ;  /* 0x7ffffffc2c2c7812 */ /* 0x000fe400078ec0ff */
[----:B------:R-:W0:Y:S01]  /*15340*/  SHFL.IDX PT, R18, R41, RZ, 0x1c1f ;  /* 0x001c1fff29127589 */ /* 0x000e2200000e0000 */
[----:B------:R-:W-:Y:S02]  /*15350*/  IMAD.MOV.U32 R19, RZ, RZ, -0x60 ;  /* 0xffffffa0ff137424 */ /* 0x000fe400078e00ff */
[-C--:B------:R-:W-:Y:S01]  /*15360*/  FMUL.FTZ R75, R32, R11.reuse ;  /* 0x0000000b204b7220 */ /* 0x080fe20000410000 */
[-C--:B------:R-:W-:Y:S01]  /*15370*/  FMUL.FTZ R20, R30, R11.reuse ;  /* 0x0000000b1e147220 */ /* 0x080fe20000410000 */
[----:B------:R4:W0:Y:S01]  /*15380*/  MUFU.TANH R83, R29 ;  /* 0x0000001d00537308 */ /* 0x0008220000002400 */
[-C--:B------:R-:W-:Y:S01]  /*15390*/  FMUL.FTZ R32, R50, R11.reuse ;  /* 0x0000000b32207220 */ /* 0x080fe20000410000 */
[-C--:B------:R-:W-:Y:S01]  /*153a0*/  FMUL.FTZ R24, R24, R11.reuse ;  /* 0x0000000b18187220 */ /* 0x080fe20000410000 */
[-C--:B------:R-:W-:Y:S01]  /*153b0*/  FMUL.FTZ R53, R53, R11.reuse ;  /* 0x0000000b35357220 */ /* 0x080fe20000410000 */
[-C--:B------:R-:W-:Y:S01]  /*153c0*/  FMUL.FTZ R49, R54, R11.reuse ;  /* 0x0000000b36317220 */ /* 0x080fe20000410000 */
[-C--:B------:R-:W-:Y:S01]  /*153d0*/  FMUL.FTZ R50, R55, R11.reuse ;  /* 0x0000000b37327220 */ /* 0x080fe20000410000 */
[-C--:B------:R-:W-:Y:S01]  /*153e0*/  FMUL.FTZ R56, R56, R11.reuse ;  /* 0x0000000b38387220 */ /* 0x080fe20000410000 */
[-C--:B------:R-:W-:Y:S01]  /*153f0*/  FMUL.FTZ R57, R57, R11.reuse ;  /* 0x0000000b39397220 */ /* 0x080fe20000410000 */
[----:B------:R2:W0:Y:S01]  /*15400*/  MUFU.TANH R84, R52 ;  /* 0x0000003400547308 */ /* 0x0004220000002400 */
[-C--:B----4-:R-:W-:Y:S01]  /*15410*/  FMUL.FTZ R29, R59, R11.reuse ;  /* 0x0000000b3b1d7220 */ /* 0x090fe20000410000 */
[-C--:B------:R-:W-:Y:S01]  /*15420*/  FMUL.FTZ R60, R60, R11.reuse ;  /* 0x0000000b3c3c7220 */ /* 0x080fe20000410000 */
[-C--:B------:R-:W-:Y:S01]  /*15430*/  FMUL.FTZ R61, R61, R11.reuse ;  /* 0x0000000b3d3d7220 */ /* 0x080fe20000410000 */
[-C--:B------:R-:W-:Y:S01]  /*15440*/  FMUL.FTZ R30, R62, R11.reuse ;  /* 0x0000000b3e1e7220 */ /* 0x080fe20000410000 */
[-C--:B------:R-:W-:Y:S01]  /*15450*/  FMUL.FTZ R31, R63, R11.reuse ;  /* 0x0000000b3f1f7220 */ /* 0x080fe20000410000 */
[-C--:B------:R-:W-:Y:S01]  /*15460*/  FMUL.FTZ R64, R64, R11.reuse ;  /* 0x0000000b40407220 */ /* 0x080fe20000410000 */
[-C--:B------:R-:W-:Y:S01]  /*15470*/  FMUL.FTZ R65, R65, R11.reuse ;  /* 0x0000000b41417220 */ /* 0x080fe20000410000 */
[-C--:B------:R-:W-:Y:S01]  /*15480*/  FMUL.FTZ R15, R66, R11.reuse ;  /* 0x0000000b420f7220 */ /* 0x080fe20000410000 */
[-C--:B--2---:R-:W-:Y:S01]  /*15490*/  FMUL.FTZ R52, R58, R11.reuse ;  /* 0x0000000b3a347220 */ /* 0x084fe20000410000 */
[-C--:B------:R-:W-:Y:S01]  /*154a0*/  FMUL.FTZ R48, R67, R11.reuse ;  /* 0x0000000b43307220 */ /* 0x080fe20000410000 */
[-C--:B------:R-:W-:Y:S01]  /*154b0*/  FMUL.FTZ R68, R68, R11.reuse ;  /* 0x0000000b44447220 */ /* 0x080fe20000410000 */
[-C--:B------:R-:W-:Y:S01]  /*154c0*/  FMUL.FTZ R69, R69, R11.reuse ;  /* 0x0000000b45457220 */ /* 0x080fe20000410000 */
[----:B------:R-:W-:Y:S01]  /*154d0*/  FMUL.FTZ R51, R70, R11 ;  /* 0x0000000b46337220 */ /* 0x000fe20000410000 */
[----:B------:R-:W-:-:S02]  /*154e0*/  IMAD.IADD R44, R43, 0x1, -R44 ;  /* 0x000000012b2c7824 */ /* 0x000fc400078e0a2c */
[----:B------:R-:W-:Y:S01]  /*154f0*/  FMUL.FTZ R11, R71, R11 ;  /* 0x0000000b470b7220 */ /* 0x000fe20000410000 */
[----:B------:R-:W-:Y:S01]  /*15500*/  IMAD R19, R10, R19, 0x1 ;  /* 0x000000010a137424 */ /* 0x000fe200078e0213 */
[----:B------:R2:W4:Y:S03]  /*15510*/  MUFU.TANH R54, R57 ;  /* 0x0000003900367308 */ /* 0x0005260000002400 */
[----:B------:R-:W-:Y:S01]  /*15520*/  IMAD R19, R44, -0x2, R19 ;  /* 0xfffffffe2c137824 */ /* 0x000fe200078e0213 */
[----:B------:R-:W-:-:S04]  /*15530*/  LOP3.LUT R43, RZ, R8, RZ, 0x33, !PT ;  /* 0x00000008ff2b7212 */ /* 0x000fc800078e33ff */
[----:B------:R-:W0:Y:S01]  /*15540*/  MUFU.TANH R24, R24 ;  /* 0x0000001800187308 */ /* 0x000e220000002400 */
[----:B------:R-:W-:-:S07]  /*15550*/  IADD3 R14, -R5, R19, R4 ;  /* 0x00000013050e7210 */ /* 0x000fce0007ffe104 */
        /* <DEDUP_REMOVED lines=29> */
[----:B------:R2:W0:Y:S08]  /*15730*/  MUFU.TANH R55, R60 ;  /* 0x0000003c00377308 */ /* 0x0004300000002400 */
        /* <DEDUP_REMOVED lines=10> */
[----:B------:R-:W1:Y:S01]  /*157e0*/  MUFU.TANH R11, R11 ;  /* 0x0000000b000b7308 */ /* 0x000e620000002400 */
[----:B------:R-:W-:-:S02]  /*157f0*/  IMAD.IADD R44, R14, 0x1, R7 ;  /* 0x000000010e2c7824 */ /* 0x000fc400078e0207 */
[----:B------:R-:W-:Y:S02]  /*15800*/  IMAD.IADD R43, R14, 0x1, R43 ;  /* 0x000000010e2b7824 */ /* 0x000fe400078e022b */
[----:B------:R-:W-:Y:S02]  /*15810*/  IMAD R45, R10, -0x60, R9 ;  /* 0xffffffa00a2d7824 */ /* 0x000fe400078e0209 */
[----:B------:R-:W-:Y:S02]  /*15820*/  VIADD R19, R19, 0xffffffff ;  /* 0xffffffff13137836 */ /* 0x000fe40000000000 */
[--C-:B0-----:R-:W-:Y:S02]  /*15830*/  IMAD.IADD R7, R44, 0x1, R18.reuse ;  /* 0x000000012c077824 */ /* 0x101fe400078e0212 */
        /* <DEDUP_REMOVED lines=14> */
.L_x_2248:
[----:B------:R-:W-:Y:S05]  /*15920*/  BSYNC B2 ;  /* 0x0000000000027941 */ /* 0x000fea0003800000 */
.L_x_2247:
[----:B------:R-:W-:Y:S01]  /*15930*/  LOP3.LUT R9, RZ, R9, RZ, 0x33, !PT ;  /* 0x00000009ff097212 */ /* 0x000fe200078e33ff */
[----:B------:R-:W-:Y:S06]  /*15940*/  BRA `(.L_x_2249) ;  /* 0x0000000000187947 */ /* 0x000fec0003800000 */
.L_x_2246:
[----:B------:R-:W-:-:S13]  /*15950*/  ISETP.NE.AND P0, PT, R6, 0x1, PT ;  /* 0x000000010600780c */ /* 0x000fda0003f05270 */
[----:B------:R-:W-:Y:S05]  /*15960*/  @!P0 BRA `(.L_x_2249) ;  /* 0x0000000000108947 */ /* 0x000fea0003800000 */
[----:B------:R-:W2:Y:S04]  /*15970*/  LDL R14, [R194+0x1c] ;  /* 0x00001c00c20e7983 */ /* 0x000ea80000100800 */
[----:B------:R-:W3:Y:S01]  /*15980*/  LDL R18, [R194+0x20] ;  /* 0x00002000c2127983 */ /* 0x000ee20000100800 */
[----:B--2---:R-:W-:-:S05]  /*15990*/  IMAD.HI.U32 R9, R9, R14, RZ ;  /* 0x0000000e09097227 */ /* 0x004fca00078e00ff */
[----:B---3--:R-:W-:-:S07]  /*159a0*/  SHF.R.U32.HI R9, RZ, R18, R9 ;  /* 0x00000012ff097219 */ /* 0x008fce0000011609 */
.L_x_2249:
[----:B------:R-:W-:Y:S05]  /*159b0*/  BSYNC B1 ;  /* 0x0000000000017941 */ /* 0x000fea0003800000 */
.L_x_2245:
[----:B------:R-:W-:-:S05]  /*159c0*/  IMAD R9, R6, R9, R19 ;  /* 0x0000000906097224 */ /* 0x000fca00078e0213 */
[----:B------:R-:W-:Y:S02]  /*159d0*/  VIMNMX R8, R8, R9, !PT ;  /* 0x0000000908087248 */ /* 0x000fe40007fe0100 */
[----:B------:R-:W-:-:S07]  /*159e0*/  VIADDMNMX R7, R9, R6, R7, PT ;  /* 0x0000000609077246 */ /* 0x000fce0003800107 */
.L_x_2244:
[----:B------:R-:W-:Y:S05]  /*159f0*/  BSYNC B0 ;  /* 0x0000000000007941 */ /* 0x000fea0003800000 */
.L_x_2243:
        /* <DEDUP_REMOVED lines=14> */
[----:B------:R-:W-:Y:S01]  /*15ae0*/  ISETP.LT.OR P2, PT, R7, 0x11, P2 ;  /* 0x000000110700780c */ /* 0x000fe20001741670 */
[----:B0-----:R-:W-:Y:S01]  /*15af0*/  IMAD.IADD R9, R43, 0x1, R41 ;  /* 0x000000012b097824 */ /* 0x001fe200078e0229 */
[C---:B------:R-:W-:Y:S02]  /*15b00*/  ISETP.GT.AND P3, PT, R8.reuse, 0x9, !P5 ;  /* 0x000000090800780c */ /* 0x040fe40006f64270 */
        /* <DEDUP_REMOVED lines=32> */
[----:B-1----:R-:W-:Y:S02]  /*15d10*/  FSEL R68, R77, -INF , !P2 ;  /* 0xff8000004d447808 */ /* 0x002fe40005000000 */
        /* <DEDUP_REMOVED lines=61> */
[----:B------:R-:W-:Y:S02]  /*160f0*/  FSEL R84, R24, -INF , !P6 ;  /* 0xff80000018547808 */ /* 0x000fe40007000000 */
[----:B------:R-:W-:-:S04]  /*16100*/  ISETP.GE.AND P6, PT, R45, 0x5a, PT ;  /* 0x0000005a2d00780c */ /* 0x000fc80003fc6270 */
[----:B------:R-:W-:Y:S02]  /*16110*/  P2R R55, PR, RZ, 0x40 ;  /* 0x00000040ff377803 */ /* 0x000fe40000000000 */
[----:B------:R-:W-:-:S04]  /*16120*/  ISETP.GT.AND P6, PT, R8, 0x59, !P6 ;  /* 0x000000590800780c */ /* 0x000fc800077c4270 */
[----:B------:R-:W-:Y:S01]  /*16130*/  ISETP.LT.OR P6, PT, R7, 0x5a, P6 ;  /* 0x0000005a0700780c */ /* 0x000fe200037c1670 */
[----:B------:R-:W-:-:S03]  /*16140*/  IMAD.IADD R7, R44, 0x1, R41 ;  /* 0x000000012c077824 */ /* 0x000fc600078e0229 */
        /* <DEDUP_REMOVED lines=15> */
.L_x_2255:
[----:B------:R-:W-:Y:S05]  /*16240*/  BSYNC B2 ;  /* 0x0000000000027941 */ /* 0x000fea0003800000 */
.L_x_2254:
[----:B------:R-:W-:Y:S01]  /*16250*/  LOP3.LUT R5, RZ, R5, RZ, 0x33, !PT ;  /* 0x00000005ff057212 */ /* 0x000fe200078e33ff */
[----:B------:R-:W-:Y:S06]  /*16260*/  BRA `(.L_x_2256) ;  /* 0x0000000000187947 */ /* 0x000fec0003800000 */
.L_x_2253:
[----:B------:R-:W-:-:S13]  /*16270*/  ISETP.NE.AND P6, PT, R6, 0x1, PT ;  /* 0x000000010600780c */ /* 0x000fda0003fc5270 */
[----:B------:R-:W-:Y:S05]  /*16280*/  @!P6 BRA `(.L_x_2256) ;  /* 0x000000000010e947 */ /* 0x000fea0003800000 */
[----:B------:R-:W2:Y:S04]  /*16290*/  LDL R4, [R194+0x1c] ;  /* 0x00001c00c2047983 */ /* 0x000ea80000100800 */
[----:B------:R-:W3:Y:S01]  /*162a0*/  LDL R8, [R194+0x20] ;  /* 0x00002000c2087983 */ /* 0x000ee20000100800 */
[----:B--2---:R-:W-:-:S05]  /*162b0*/  IMAD.HI.U32 R5, R5, R4, RZ ;  /* 0x0000000405057227 */ /* 0x004fca00078e00ff */
[----:B---3--:R-:W-:-:S07]  /*162c0*/  SHF.R.U32.HI R5, RZ, R8, R5 ;  /* 0x00000008ff057219 */ /* 0x008fce0000011605 */
.L_x_2256:
[----:B------:R-:W-:Y:S05]  /*162d0*/  BSYNC B1 ;  /* 0x0000000000017941 */ /* 0x000fea0003800000 */
.L_x_2252:
[----:B------:R-:W-:-:S05]  /*162e0*/  IMAD R4, R6, R5, R19 ;  /* 0x0000000506047224 */ /* 0x000fca00078e0213 */
[----:B------:R-:W-:Y:S02]  /*162f0*/  VIADDMNMX R7, R4, R6, R7, PT ;  /* 0x0000000604077246 */ /* 0x000fe40003800107 */
[----:B------:R-:W-:-:S07]  /*16300*/  VIMNMX R9, R9, R4, !PT ;  /* 0x0000000409097248 */ /* 0x000fce0007fe0100 */
.L_x_2251:
[----:B------:R-:W-:Y:S05]  /*16310*/  BSYNC B0 ;  /* 0x0000000000007941 */ /* 0x000fea0003800000 */
.L_x_2250:
[C---:B------:R-:W-:Y:S02]  /*16320*/  ISETP.GT.AND P0, PT, R9.reuse, 0x1, !P0 ;  /* 0x000000010900780c */ /* 0x040fe40004704270 */
        /* <DEDUP_REMOVED lines=11> */
[----:B------:R-:W2:Y:S01]  /*163e0*/  LDL.64 R20, [R1+0x420] ;  /* 0x0004200001147983 */ /* 0x000ea20000100a00 */
[----:B------:R-:W-:-:S04]  /*163f0*/  ISETP.NE.AND P0, PT, R59, RZ, PT ;  /* 0x000000ff3b00720c */ /* 0x000fc80003f05270 */
[----:B------:R-:W-:-:S04]  /*16400*/  ISETP.GT.AND P0, PT, R9, 0x10, !P0 ;  /* 0x000000100900780c */ /* 0x000fc80004704270 */
[----:B------:R-:W-:-:S04]  /*16410*/  ISETP.LT.OR P0, PT, R7, 0x11, P0 ;  /* 0x000000110700780c */ /* 0x000fc80000701670 */
[----:B------:R-:W-:Y:S02]  /*16420*/  FSEL R43, R25, -INF , !P0 ;  /* 0xff800000192b7808 */ /* 0x000fe40004000000 */
[----:B------:R-:W-:Y:S02]  /*16430*/  ISETP.GT.AND P0, PT, R9, 0x11, !P1 ;  /* 0x000000110900780c */ /* 0x000fe40004f04270 */
[----:B------:R-:W-:Y:S02]  /*16440*/  ISETP.NE.AND P1, PT, R53, RZ, PT ;  /* 0x000000ff3500720c */ /* 0x000fe40003f25270 */
[----:B------:R-:W-:-:S04]  /*16450*/  ISETP.LT.OR P0, PT, R7, 0x12, P0 ;  /* 0x000000120700780c */ /* 0x000fc80000701670 */
[----:B------:R-:W-:Y:S02]  /*16460*/  FSEL R42, R26, -INF , !P0 ;  /* 0xff8000001a2a7808 */ /* 0x000fe40004000000 */
[----:B------:R-:W-:Y:S02]  /*16470*/  ISETP.GT.AND P0, PT, R9, 0x18, !P6 ;  /* 0x000000180900780c */ /* 0x000fe40007704270 */
[----:B------:R-:W-:Y:S02]  /*16480*/  ISETP.NE.AND P6, PT, R40, RZ, PT ;  /* 0x000000ff2800720c */ /* 0x000fe40003fc5270 */
[----:B------:R-:W-:-:S04]  /*16490*/  ISETP.LT.OR P0, PT, R7, 0x19, P0 ;  /* 0x000000190700780c */ /* 0x000fc80000701670 */
[----:B------:R-:W-:Y:S02]  /*164a0*/  FSEL R40, R27, -INF , !P0 ;  /* 0xff8000001b287808 */ /* 0x000fe40004000000 */
[----:B------:R-:W-:-:S04]  /*164b0*/  ISETP.NE.AND P0, PT, R71, RZ, PT ;  /* 0x000000ff4700720c */ /* 0x000fc80003f05270 */
[----:B------:R-:W-:-:S04]  /*164c0*/  ISETP.GT.AND P0, PT, R9, 0x19, !P0 ;  /* 0x000000190900780c */ /* 0x000fc80004704270 */
        /* <DEDUP_REMOVED lines=38> */
[C---:B------:R-:W-:Y:S01]  /*16730*/  ISETP.GT.AND P0, PT, R9.reuse, RZ, !P6 ;  /* 0x000000ff0900720c */ /* 0x040fe20007704270 */
[----:B------:R-:W3:Y:S01]  /*16740*/  LDL R52, [R1+0x440] ;  /* 0x0004400001347983 */ /* 0x000ee20000100800 */
[----:B------:R-:W-:Y:S02]  /*16750*/  ISETP.GT.AND P1, PT, R9, 0x48, !P1 ;  /* 0x000000480900780c */ /* 0x000fe40004f24270 */
[----:B------:R-:W-:Y:S02]  /*16760*/  ISETP.LT.OR P0, PT, R7, 0x1, P0 ;  /* 0x000000010700780c */ /* 0x000fe40000701670 */
[----:B------:R-:W-:Y:S02]  /*16770*/  ISETP.GT.AND P2, PT, R9, 0x49, !P2 ;  /* 0x000000490900780c */ /* 0x000fe40005744270 */
[----:B------:R-:W-:-:S02]  /*16780*/  FSEL R53, R12, -INF , !P0 ;  /* 0xff8000000c357808 */ /* 0x000fc40004000000 */
[----:B------:R-:W-:Y:S02]  /*16790*/  ISETP.NE.AND P0, PT, R87, RZ, PT ;  /* 0x000000ff5700720c */ /* 0x000fe40003f05270 */
[C---:B------:R-:W-:Y:S02]  /*167a0*/  ISETP.GT.AND P3, PT, R9.reuse, 0x50, !P3 ;  /* 0x000000500900780c */ /* 0x040fe40005f64270 */
[C---:B------:R-:W-:Y:S02]  /*167b0*/  ISETP.GT.AND P0, PT, R9.reuse, 0x41, !P0 ;  /* 0x000000410900780c */ /* 0x040fe40004704270 */
[----:B------:R-:W-:Y:S02]  /*167c0*/  ISETP.GT.AND P4, PT, R9, 0x51, !P4 ;  /* 0x000000510900780c */ /* 0x000fe40006784270 */
[----:B--2---:R-:W-:Y:S02]  /*167d0*/  FMNMX.FTZ R4, R84, R20, !PT ;  /* 0x0000001454047209 */ /* 0x004fe40007810000 */
[----:B------:R-:W-:-:S02]  /*167e0*/  ISETP.NE.AND P6, PT, R55, RZ, PT ;  /* 0x000000ff3700720c */ /* 0x000fc40003fc5270 */
[----:B------:R-:W-:-:S04]  /*167f0*/  FMNMX.FTZ R4, R152, R4, !PT ;  /* 0x0000000498047209 */ /* 0x000fc80007810000 */
        /* <DEDUP_REMOVED lines=10> */
[----:B------:R-:W-:Y:S02]  /*168a0*/  FMNMX.FTZ R5, R64, R5, !PT ;  /* 0x0000000540057209 */ /* 0x000fe40007810000 */
[----:B------:R-:W-:Y:S02]  /*168b0*/  FMNMX.FTZ R4, R53, R21, !PT ;  /* 0x0000001535047209 */ /* 0x000fe40007810000 */
[----:B------:R-:W-:-:S04]  /*168c0*/  FMNMX.FTZ R5, R62, R5, !PT ;  /* 0x000000053e057209 */ /* 0x000fc80007810000 */
[----:B------:R-:W-:Y:S02]  /*168d0*/  FMNMX.FTZ R13, R60, R5, !PT ;  /* 0x000000053c0d7209 */ /* 0x000fe40007810000 */
        /* <DEDUP_REMOVED lines=13> */
[----:B------:R-:W-:Y:S02]  /*169b0*/  FMNMX.FTZ R5, R27, R4, !PT ;  /* 0x000000041b057209 */ /* 0x000fe40007810000 */
[----:B------:R-:W-:Y:S02]  /*169c0*/  FMNMX.FTZ R13, R56, R13, !PT ;  /* 0x0000000d380d7209 */ /* 0x000fe40007810000 */
[----:B------:R-:W-:Y:S02]  /*169d0*/  FMNMX.FTZ R4, R26, R5, !PT ;  /* 0x000000051a047209 */ /* 0x000fe40007810000 */
[----:B------:R-:W-:-:S02]  /*169e0*/  ISETP.LT.OR P0, PT, R7, 0x42, P0 ;  /* 0x000000420700780c */ /* 0x000fc40000701670 */
[----:B------:R-:W-:Y:S02]  /*169f0*/  FMNMX.FTZ R4, R25, R4, !PT ;  /* 0x0000000419047209 */ /* 0x000fe40007810000 */
[----:B------:R-:W-:Y:S02]  /*16a00*/  FMNMX.FTZ R13, R54, R13, !PT ;  /* 0x0000000d360d7209 */ /* 0x000fe40007810000 */
[----:B------:R-:W-:Y:S02]  /*16a10*/  ISETP.LT.OR P1, PT, R7, 0x49, P1 ;  /* 0x000000490700780c */ /* 0x000fe40000f21670 */
[----:B------:R-:W-:Y:S02]  /*16a20*/  FSEL R29, R29, -INF , !P0 ;  /* 0xff8000001d1d7808 */ /* 0x000fe40004000000 */
[----:B------:R-:W-:Y:S02]  /*16a30*/  FMNMX.FTZ R4, R19, R4, !PT ;  /* 0x0000000413047209 */ /* 0x000fe40007810000 */
[----:B------:R-:W-:-:S02]  /*16a40*/  FMNMX.FTZ R13, R38, R13, !PT ;  /* 0x0000000d260d7209 */ /* 0x000fc40007810000 */
[----:B------:R-:W-:Y:S02]  /*16a50*/  ISETP.LT.OR P2, PT, R7, 0x4a, P2 ;  /* 0x0000004a0700780c */ /* 0x000fe40001741670 */
[----:B------:R-:W-:Y:S02]  /*16a60*/  FSEL R47, R30, -INF , !P1 ;  /* 0xff8000001e2f7808 */ /* 0x000fe40004800000 */
[----:B------:R-:W-:Y:S02]  /*16a70*/  FMNMX.FTZ R4, R29, R4, !PT ;  /* 0x000000041d047209 */ /* 0x000fe40007810000 */
[----:B------:R-:W-:Y:S02]  /*16a80*/  FMNMX.FTZ R13, R36, R13, !PT ;  /* 0x0000000d240d7209 */ /* 0x000fe40007810000 */
[----:B------:R-:W-:Y:S02]  /*16a90*/  ISETP.LT.OR P3, PT, R7, 0x51, P3 ;  /* 0x000000510700780c */ /* 0x000fe40001f61670 */
[----:B------:R-:W-:-:S02]  /*16aa0*/  FSEL R31, R31, -INF , !P2 ;  /* 0xff8000001f1f7808 */ /* 0x000fc40005000000 */
[----:B------:R-:W-:Y:S02]  /*16ab0*/  FMNMX.FTZ R4, R47, R4, !PT ;  /* 0x000000042f047209 */ /* 0x000fe40007810000 */
[----:B------:R-:W-:Y:S02]  /*16ac0*/  FMNMX.FTZ R13, R34, R13, !PT ;  /* 0x0000000d220d7209 */ /* 0x000fe40007810000 */
[----:B------:R-:W-:Y:S02]  /*16ad0*/  ISETP.GT.AND P5, PT, R9, 0x58, !P5 ;  /* 0x000000580900780c */ /* 0x000fe40006fa4270 */
[----:B------:R-:W-:Y:S02]  /*16ae0*/  ISETP.LT.OR P4, PT, R7, 0x52, P4 ;  /* 0x000000520700780c */ /* 0x000fe40002781670 */
[----:B------:R-:W-:Y:S02]  /*16af0*/  FSEL R30, R15, -INF , !P3 ;  /* 0xff8000000f1e7808 */ /* 0x000fe40005800000 */
[----:B------:R-:W-:-:S02]  /*16b00*/  FMNMX.FTZ R5, R31, R4, !PT ;  /* 0x000000041f057209 */ /* 0x000fc40007810000 */
[----:B------:R-:W-:Y:S02]  /*16b10*/  FMNMX.FTZ R13, R18, R13, !PT ;  /* 0x0000000d120d7209 */ /* 0x000fe40007810000 */
[----:B------:R-:W-:Y:S02]  /*16b20*/  ISETP.GT.AND P0, PT, R9, 0x59, !P6 ;  /* 0x000000590900780c */ /* 0x000fe40007704270 */
        /* <DEDUP_REMOVED lines=8> */
[----:B------:R-:W-:Y:S02]  /*16bb0*/  FSEL R50, R11, -INF , !P0 ;  /* 0xff8000000b327808 */ /* 0x000fe40004000000 */
[----:B------:R-:W-:Y:S01]  /*16bc0*/  FMNMX.FTZ R9, R49, R4, !PT ;  /* 0x0000000431097209 */ /* 0x000fe20007810000 */
[----:B------:R-:W0:Y:S03]  /*16bd0*/  SHFL.BFLY PT, R13, R8, 0x2, 0x1f ;  /* 0x0c401f00080d7f89 */ /* 0x000e2600000e0000 */
[----:B------:R-:W-:Y:S01]  /*16be0*/  FMNMX.FTZ R9, R50, R9, !PT ;  /* 0x0000000932097209 */ /* 0x000fe20007810000 */
[----:B------:R-:W2:Y:S04]  /*16bf0*/  LDL.64 R4, [R1+0x430] ;  /* 0x0004300001047983 */ /* 0x000ea80000100a00 */
[----:B------:R-:W-:Y:S04]  /*16c00*/  STL.64 [R1+0x420], R8 ;  /* 0x0004200801007387 */ /* 0x000fe80000100a00 */
[----:B------:R-:W4:Y:S01]  /*16c10*/  LDL R12, [R1+0x424] ;  /* 0x00042400010c7983 */ /* 0x000f220000100800 */
[----:B0-----:R-:W-:-:S05]  /*16c20*/  FMNMX.FTZ R13, R8, R13, !PT ;  /* 0x0000000d080d7209 */ /* 0x001fca0007810000 */
[----:B------:R-:W0:Y:S02]  /*16c30*/  SHFL.BFLY PT, R6, R13, 0x1, 0x1f ;  /* 0x0c201f000d067f89 */ /* 0x000e2400000e0000 */
[----:B0-----:R-:W-:-:S05]  /*16c40*/  FMNMX.FTZ R6, R13, R6, !PT ;  /* 0x000000060d067209 */ /* 0x001fca0007810000 */
[----:B------:R-:W-:Y:S04]  /*16c50*/  STL [R1+0x420], R6 ;  /* 0x0004200601007387 */ /* 0x000fe80000100800 */
[----:B------:R-:W3:Y:S04]  /*16c60*/  LDL R13, [R1+0x420] ;  /* 0x00042000010d7983 */ /* 0x000ee80000100800 */
[----:B----4-:R-:W0:Y:S02]  /*16c70*/  SHFL.BFLY PT, R9, R12, 0x2, 0x1f ;  /* 0x0c401f000c097f89 */ /* 0x010e2400000e0000 */
[----:B0-----:R-:W-:-:S05]  /*16c80*/  FMNMX.FTZ R9, R9, R12, !PT ;  /* 0x0000000c09097209 */ /* 0x001fca0007810000 */
[----:B------:R-:W0:Y:S01]  /*16c90*/  SHFL.BFLY PT, R28, R9, 0x1, 0x1f ;  /* 0x0c201f00091c7f89 */ /* 0x000e2200000e0000 */
[----:B---3--:R-:W-:Y:S01]  /*16ca0*/  FMUL.FTZ R7, R52, R13 ;  /* 0x0000000d34077220 */ /* 0x008fe20000410000 */
[----:B------:R-:W-:Y:S02]  /*16cb0*/  FSETP.NEU.FTZ.AND P0, PT, R13, -INF , PT ;  /* 0xff8000000d00780b */ /* 0x000fe40003f1d000 */
[----:B0-----:R-:W-:Y:S02]  /*16cc0*/  FMNMX.FTZ R28, R9, R28, !PT ;  /* 0x0000001c091c7209 */ /* 0x001fe40007810000 */
[----:B------:R-:W-:Y:S02]  /*16cd0*/  FSEL R11, R7, RZ, P0 ;  /* 0x000000ff070b7208 */ /* 0x000fe40000000000 */
[----:B------:R-:W-:Y:S01]  /*16ce0*/  FSEL R13, R13, RZ, P0 ;  /* 0x000000ff0d0d7208 */ /* 0x000fe20000000000 */
[C---:B------:R-:W-:Y:S01]  /*16cf0*/  FMUL.FTZ R6, R28.reuse, R52 ;  /* 0x000000341c067220 */ /* 0x040fe20000410000 */
[----:B------:R-:W-:-:S04]  /*16d00*/  FSETP.NEU.FTZ.AND P0, PT, R28, -INF , PT ;  /* 0xff8000001c00780b */ /* 0x000fc80003f1d000 */
[----:B------:R-:W-:Y:S02]  /*16d10*/  FSEL R8, R28, RZ, P0 ;  /* 0x000000ff1c087208 */ /* 0x000fe40000000000 */
[----:B------:R-:W-:Y:S01]  /*16d20*/  FSEL R51, R6, RZ, P0 ;  /* 0x000000ff06337208 */ /* 0x000fe20000000000 */
[----:B------:R-:W-:Y:S01]  /*16d30*/  FADD.FTZ R9, R20, -R13 ;  /* 0x8000000d14097221 */ /* 0x000fe20000010000 */
[-C--:B------:R-:W-:Y:S01]  /*16d40*/  FFMA.FTZ R7, R84, R52.reuse, -R11 ;  /* 0x0000003454077223 */ /* 0x080fe2000001080b */
[----:B------:R-:W-:Y:S02]  /*16d50*/  FADD.FTZ R21, R21, -R8 ;  /* 0x8000000815157221 */ /* 0x000fe40000010000 */
[-C--:B------:R-:W-:Y:S01]  /*16d60*/  FFMA.FTZ R188, R53, R52.reuse, -R51 ;  /* 0x0000003435bc7223 */ /* 0x080fe20000010833 */
[-C--:B------:R-:W-:Y:S01]  /*16d70*/  FMUL.FTZ R9, R9, R52.reuse ;  /* 0x0000003409097220 */ /* 0x080fe20000410000 */
[----:B------:R-:W-:Y:S01]  /*16d80*/  FMUL.FTZ R21, R52, R21 ;  /* 0x0000001534157220 */ /* 0x000fe20000410000 */
[-CC-:B------:R-:W-:Y:S01]  /*16d90*/  FFMA.FTZ R152, R152, R52.reuse, -R11.reuse ;  /* 0x0000003498987223 */ /* 0x180fe2000001080b */
[-C--:B------:R-:W-:Y:S01]  /*16da0*/  FFMA.FTZ R158, R36, R52.reuse, -R11 ;  /* 0x00000034249e7223 */ /* 0x080fe2000001080b */
[-CC-:B------:R-:W-:Y:S01]  /*16db0*/  FFMA.FTZ R153, R45, R52.reuse, -R51.reuse ;  /* 0x000000342d997223 */ /* 0x180fe20000010833 */
[----:B------:R-:W-:Y:S01]  /*16dc0*/  MUFU.EX2 R7, R7 ;  /* 0x0000000700077308 */ /* 0x000fe20000000800 */
[-C--:B------:R-:W-:Y:S01]  /*16dd0*/  FFMA.FTZ R169, R35, R52.reuse, -R51 ;  /* 0x0000003423a97223 */ /* 0x080fe20000010833 */
[-C--:B------:R-:W-:Y:S01]  /*16de0*/  FFMA.FTZ R154, R154, R52.reuse, -R11 ;  /* 0x000000349a9a7223 */ /* 0x080fe2000001080b */
[----:B------:R-:W-:-:S05]  /*16df0*/  FFMA.FTZ R155, R44, R52, -R51 ;  /* 0x000000342c9b7223 */ /* 0x000fca0000010833 */
[----:B------:R-:W2:Y:S01]  /*16e00*/  MUFU.EX2 R36, R9 ;  /* 0x0000000900247308 */ /* 0x000ea20000000800 */
[-C--:B------:R-:W-:Y:S01]  /*16e10*/  FFMA.FTZ R187, R82, R52.reuse, -R11 ;  /* 0x0000003452bb7223 */ /* 0x080fe2000001080b */
[----:B------:R-:W-:-:S06]  /*16e20*/  FFMA.FTZ R6, R46, R52, -R51 ;  /* 0x000000342e067223 */ /* 0x000fcc0000010833 */
[----:B------:R-:W-:Y:S08]  /*16e30*/  MUFU.EX2 R188, R188 ;  /* 0x000000bc00bc7308 */ /* 0x000ff00000000800 */
[----:B------:R-:W0:Y:S01]  /*16e40*/  MUFU.EX2 R35, R21 ;  /* 0x0000001500237308 */ /* 0x000e220000000800 */
[-C--:B------:R-:W-:Y:S01]  /*16e50*/  FFMA.FTZ R186, R80, R52.reuse, -R11 ;  /* 0x0000003450ba7223 */ /* 0x080fe2000001080b */
[----:B------:R-:W-:-:S06]  /*16e60*/  FFMA.FTZ R181, R43, R52, -R51 ;  /* 0x000000342bb57223 */ /* 0x000fcc0000010833 */
[----:B------:R-:W1:Y:S08]  /*16e70*/  MUFU.EX2 R152, R152 ;  /* 0x0000009800987308 */ /* 0x000e700000000800 */
[----:B------:R-:W3:Y:S01]  /*16e80*/  MUFU.EX2 R153, R153 ;  /* 0x0000009900997308 */ /* 0x000ee20000000800 */
[-C--:B------:R-:W-:Y:S01]  /*16e90*/  FFMA.FTZ R185, R78, R52.reuse, -R11 ;  /* 0x000000344eb97223 */ /* 0x080fe2000001080b */
[----:B------:R-:W-:-:S06]  /*16ea0*/  FFMA.FTZ R182, R42, R52, -R51 ;  /* 0x000000342ab67223 */ /* 0x000fcc0000010833 */
[----:B------:R-:W4:Y:S08]  /*16eb0*/  MUFU.EX2 R154, R154 ;  /* 0x0000009a009a7308 */ /* 0x000f300000000800 */
[----:B------:R-:W4:Y:S01]  /*16ec0*/  MUFU.EX2 R155, R155 ;  /* 0x0000009b009b7308 */ /* 0x000f220000000800 */
[----:B--2---:R-:W-:Y:S01]  /*16ed0*/  FFMA.FTZ R9, R36, R4, R7 ;  /* 0x0000000424097223 */ /* 0x004fe20000010007 */
[----:B0-----:R-:W-:-:S06]  /*16ee0*/  FFMA.FTZ R4, R5, R35, R188 ;  /* 0x0000002305047223 */ /* 0x001fcc00000100bc */
[----:B------:R-:W0:Y:S01]  /*16ef0*/  MUFU.EX2 R187, R187 ;  /* 0x000000bb00bb7308 */ /* 0x000e220000000800 */
[-C--:B------:R-:W-:Y:S01]  /*16f00*/  FFMA.FTZ R184, R76, R52.reuse, -R11 ;  /* 0x000000344cb87223 */ /* 0x080fe2000001080b */
[----:B------:R-:W-:-:S06]  /*16f10*/  FFMA.FTZ R177, R40, R52, -R51 ;  /* 0x0000003428b17223 */ /* 0x000fcc0000010833 */
[----:B------:R-:W2:Y:S01]  /*16f20*/  MUFU.EX2 R6, R6 ;  /* 0x0000000600067308 */ /* 0x000ea20000000800 */
[----:B-1----:R-:W-:Y:S01]  /*16f30*/  FADD.FTZ R9, R152, R9 ;  /* 0x0000000998097221 */ /* 0x002fe20000010000 */
[----:B---3--:R-:W-:-:S06]  /*16f40*/  FADD.FTZ R4, R153, R4 ;  /* 0x0000000499047221 */ /* 0x008fcc0000010000 */
[----:B------:R-:W1:Y:S01]  /*16f50*/  MUFU.EX2 R186, R186 ;  /* 0x000000ba00ba7308 */ /* 0x000e620000000800 */
        /* <DEDUP_REMOVED lines=10> */
[----:B--2---:R-:W-:-:S06]  /*17000*/  FADD.FTZ R4, R6, R5 ;  /* 0x0000000506047221 */ /* 0x004fcc0000010000 */
[----:B------:R-:W0:Y:S01]  /*17010*/  MUFU.EX2 R184, R184 ;  /* 0x000000b800b87308 */ /* 0x000e220000000800 */
[-C--:B------:R-:W-:Y:S01]  /*17020*/  FFMA.FTZ R175, R70, R52.reuse, -R11 ;  /* 0x0000003446af7223 */ /* 0x080fe2000001080b */
[----:B------:R-:W-:-:S06]  /*17030*/  FFMA.FTZ R172, R37, R52, -R51 ;  /* 0x0000003425ac7223 */ /* 0x000fcc0000010833 */
[----:B------:R-:W2:Y:S01]  /*17040*/  MUFU.EX2 R177, R177 ;  /* 0x000000b100b17308 */ /* 0x000ea20000000800 */
[----:B-1----:R-:W-:Y:S01]  /*17050*/  FADD.FTZ R8, R186, R9 ;  /* 0x00000009ba087221 */ /* 0x002fe20000010000 */
[----:B---3--:R-:W-:-:S06]  /*17060*/  FADD.FTZ R5, R181, R4 ;  /* 0x00000004b5057221 */ /* 0x008fcc0000010000 */
[----:B------:R-:W1:Y:S01]  /*17070*/  MUFU.EX2 R183, R183 ;  /* 0x000000b700b77308 */ /* 0x000e620000000800 */
[----:B------:R-:W-:-:S07]  /*17080*/  FFMA.FTZ R174, R68, R52, -R11 ;  /* 0x0000003444ae7223 */ /* 0x000fce000001080b */
        /* <DEDUP_REMOVED lines=54> */
[-CC-:B------:R-:W-:Y:S01]  /*173f0*/  FFMA.FTZ R15, R34, R52.reuse, -R11.reuse ;  /* 0x00000034220f7223 */ /* 0x180fe2000001080b */
[-CC-:B------:R-:W-:Y:S01]  /*17400*/  FFMA.FTZ R18, R18, R52.reuse, -R11.reuse ;  /* 0x0000003412127223 */ /* 0x180fe2000001080b */
[----:B------:R-:W-:-:S05]  /*17410*/  FFMA.FTZ R14, R14, R52, -R11 ;  /* 0x000000340e0e7223 */ /* 0x000fca000001080b */
[----:B------:R-:W3:Y:S01]  /*17420*/  MUFU.EX2 R160, R160 ;  /* 0x000000a000a07308 */ /* 0x000ee20000000800 */
[----:B------:R-:W-:Y:S01]  /*17430*/  FFMA.FTZ R13, R24, R52, -R11 ;  /* 0x00000034180d7223 */ /* 0x000fe2000001080b */
[----:B----4-:R-:W-:Y:S01]  /*17440*/  FADD.FTZ R5, R165, R4 ;  /* 0x00000004a5057221 */ /* 0x010fe20000010000 */
[----:B------:R-:W-:-:S05]  /*17450*/  FADD.FTZ R9, R161, R8 ;  /* 0x00000008a1097221 */ /* 0x000fca0000010000 */
[----:B------:R-:W4:Y:S01]  /*17460*/  MUFU.EX2 R156, R156 ;  /* 0x0000009c009c7308 */ /* 0x000f220000000800 */
[----:B------:R-:W-:Y:S01]  /*17470*/  FFMA.FTZ R11, R30, R52, -R51 ;  /* 0x000000341e0b7223 */ /* 0x000fe20000010833 */
[----:B0-----:R-:W-:Y:S01]  /*17480*/  FADD.FTZ R4, R166, R5 ;  /* 0x00000005a6047221 */ /* 0x001fe20000010000 */
[----:B--2---:R-:W-:-:S05]  /*17490*/  FADD.FTZ R24, R162, R9 ;  /* 0x00000009a2187221 */ /* 0x004fca0000010000 */
[----:B------:R-:W0:Y:S01]  /*174a0*/  MUFU.EX2 R157, R157 ;  /* 0x0000009d009d7308 */ /* 0x000e220000000800 */
[----:B------:R-:W-:-:S07]  /*174b0*/  FFMA.FTZ R12, R48, R52, -R51 ;  /* 0x00000034300c7223 */ /* 0x000fce0000010833 */
[----:B------:R-:W2:Y:S01]  /*174c0*/  MUFU.EX2 R19, R19 ;  /* 0x0000001300137308 */ /* 0x000ea20000000800 */
[----:B-1----:R-:W-:Y:S01]  /*174d0*/  FADD.FTZ R5, R159, R4 ;  /* 0x000000049f057221 */ /* 0x002fe20000010000 */
[----:B---3--:R-:W-:-:S06]  /*174e0*/  FADD.FTZ R9, R21, R24 ;  /* 0x0000001815097221 */ /* 0x008fcc0000010000 */
[----:B------:R-:W1:Y:S01]  /*174f0*/  MUFU.EX2 R158, R158 ;  /* 0x0000009e009e7308 */ /* 0x000e620000000800 */
[----:B------:R-:W-:-:S07]  /*17500*/  FFMA.FTZ R8, R49, R52, -R51 ;  /* 0x0000003431087223 */ /* 0x000fce0000010833 */
[----:B------:R-:W3:Y:S01]  /*17510*/  MUFU.EX2 R20, R20 ;  /* 0x0000001400147308 */ /* 0x000ee20000000800 */
[----:B------:R-:W-:Y:S01]  /*17520*/  FADD.FTZ R4, R160, R5 ;  /* 0x00000005a0047221 */ /* 0x000fe20000010000 */
[----:B----4-:R-:W-:-:S06]  /*17530*/  FADD.FTZ R24, R156, R9 ;  /* 0x000000099c187221 */ /* 0x010fcc0000010000 */
[----:B------:R-:W4:Y:S01]  /*17540*/  MUFU.EX2 R15, R15 ;  /* 0x0000000f000f7308 */ /* 0x000f220000000800 */
[----:B------:R-:W-:-:S07]  /*17550*/  FFMA.FTZ R9, R50, R52, -R51 ;  /* 0x0000003432097223 */ /* 0x000fce0000010833 */
[----:B------:R-:W4:Y:S01]  /*17560*/  MUFU.EX2 R11, R11 ;  /* 0x0000000b000b7308 */ /* 0x000f220000000800 */
[----:B0-----:R-:W-:Y:S01]  /*17570*/  FADD.FTZ R5, R157, R4 ;  /* 0x000000049d057221 */ /* 0x001fe20000010000 */
[----:B--2---:R-:W-:-:S06]  /*17580*/  FADD.FTZ R25, R19, R24 ;  /* 0x0000001813197221 */ /* 0x004fcc0000010000 */
[----:B------:R-:W0:Y:S08]  /*17590*/  MUFU.EX2 R18, R18 ;  /* 0x0000001200127308 */ /* 0x000e300000000800 */
[----:B------:R-:W2:Y:S01]  /*175a0*/  MUFU.EX2 R12, R12 ;  /* 0x0000000c000c7308 */ /* 0x000ea20000000800 */
[----:B-1----:R-:W-:Y:S01]  /*175b0*/  FADD.FTZ R4, R158, R5 ;  /* 0x000000059e047221 */ /* 0x002fe20000010000 */
[----:B---3--:R-:W-:-:S06]  /*175c0*/  FADD.FTZ R24, R20, R25 ;  /* 0x0000001914187221 */ /* 0x008fcc0000010000 */
[----:B------:R-:W1:Y:S08]  /*175d0*/  MUFU.EX2 R14, R14 ;  /* 0x0000000e000e7308 */ /* 0x000e700000000800 */
[----:B------:R-:W3:Y:S01]  /*175e0*/  MUFU.EX2 R8, R8 ;  /* 0x0000000800087308 */ /* 0x000ee20000000800 */
[----:B----4-:R-:W-:Y:S01]  /*175f0*/  FADD.FTZ R5, R15, R4 ;  /* 0x000000040f057221 */ /* 0x010fe20000010000 */
[----:B------:R-:W-:-:S06]  /*17600*/  FADD.FTZ R25, R11, R24 ;  /* 0x000000180b197221 */ /* 0x000fcc0000010000 */
[----:B------:R-:W4:Y:S08]  /*17610*/  MUFU.EX2 R13, R13 ;  /* 0x0000000d000d7308 */ /* 0x000f300000000800 */
[----:B------:R-:W4:Y:S01]  /*17620*/  MUFU.EX2 R9, R9 ;  /* 0x0000000900097308 */ /* 0x000f220000000800 */
[----:B0-----:R-:W-:Y:S01]  /*17630*/  FADD.FTZ R5, R18, R5 ;  /* 0x0000000512057221 */ /* 0x001fe20000010000 */
[----:B--2---:R-:W-:-:S03]  /*17640*/  FADD.FTZ R25, R12, R25 ;  /* 0x000000190c197221 */ /* 0x004fc60000010000 */
[----:B-1----:R-:W-:Y:S01]  /*17650*/  FADD.FTZ R30, R14, R5 ;  /* 0x000000050e1e7221 */ /* 0x002fe20000010000 */
[----:B---3--:R-:W-:-:S03]  /*17660*/  FADD.FTZ R4, R8, R25 ;  /* 0x0000001908047221 */ /* 0x008fc60000010000 */
[----:B----4-:R-:W-:Y:S01]  /*17670*/  FADD.FTZ R30, R13, R30 ;  /* 0x0000001e0d1e7221 */ /* 0x010fe20000010000 */
[----:B------:R-:W-:Y:S01]  /*17680*/  STL [R1+0x424], R28 ;  /* 0x0004241c01007387 */ /* 0x000fe20000100800 */
[----:B------:R-:W-:-:S05]  /*17690*/  FADD.FTZ R31, R9, R4 ;  /* 0x00000004091f7221 */ /* 0x000fca0000010000 */
        /* <DEDUP_REMOVED lines=139> */
[C---:B------:R-:W-:Y:S01]  /*17f50*/  FMUL.FTZ R41, R36.reuse, R41 ;  /* 0x0000002924297220 */ /* 0x040fe20000410000 */
[----:B------:R-:W-:-:S02]  /*17f60*/  FMUL.FTZ R31, R36, R31 ;  /* 0x0000001f241f7220 */ /* 0x000fc40000410000 */
        /* <DEDUP_REMOVED lines=134> */
[----:B------:R2:W-:Y:S01]  /*187d0*/  ST.E desc[UR36][R16.64+0x404], R147 ;  /* 0x0004049310007985 */ /* 0x0005e2000c101924 */
[C---:B---3--:R-:W-:Y:S01]  /*187e0*/  FMUL.FTZ R25, R35.reuse, R28 ;  /* 0x0000001c23197220 */ /* 0x048fe20000410000 */
        /* <DEDUP_REMOVED lines=10> */
[C---:B--2---:R-:W-:Y:S01]  /*18890*/  FMUL.FTZ R147, R36.reuse, R24 ;  /* 0x0000001824937220 */ /* 0x044fe20000410000 */
        /* <DEDUP_REMOVED lines=91> */
[----:B------:R-:W-:Y:S04]  /*18e50*/  ST.E desc[UR36][R16.64+0x3dc], R43 ;  /* 0x0003dc2b10007985 */ /* 0x000fe8000c101924 */
[----:B------:R4:W-:Y:S04]  /*18e60*/  ST.E desc[UR36][R16.64+0x3e8], R5 ;  /* 0x0003e80510007985 */ /* 0x0009e8000c101924 */
[----:B------:R4:W-:Y:S04]  /*18e70*/  ST.E desc[UR36][R16.64+0x3ec], R25 ;  /* 0x0003ec1910007985 */ /* 0x0009e8000c101924 */
[----:B------:R4:W-:Y:S04]  /*18e80*/  ST.E desc[UR36][R16.64+0x3f8], R27 ;  /* 0x0003f81b10007985 */ /* 0x0009e8000c101924 */
[----:B------:R4:W-:Y:S04]  /*18e90*/  ST.E desc[UR36][R16.64+0x3fc], R31 ;  /* 0x0003fc1f10007985 */ /* 0x0009e8000c101924 */
[----:B------:R4:W-:Y:S01]  /*18ea0*/  ST.E desc[UR36][R16.64+0x408], R35 ;  /* 0x0004082310007985 */ /* 0x0009e2000c101924 */
[----:B------:R2:W-:Y:S06]  /*18eb0*/  BAR.SYNC.DEFER_BLOCKING R206, 0x100 ;  /* 0x000400ce0000751d */ /* 0x0005ec0000010000 */
[----:B0-----:R-:W4:Y:S04]  /*18ec0*/  LD.E R29, desc[UR36][R16.64+0x210] ;  /* 0x00021024101d7980 */ /* 0x001f28000c101900 */
[----:B-1----:R-:W4:Y:S04]  /*18ed0*/  LD.E R33, desc[UR36][R16.64+0x214] ;  /* 0x0002142410217980 */ /* 0x002f28000c101900 */
[----:B------:R-:W4:Y:S04]  /*18ee0*/  LD.E R37, desc[UR36][R16.64+0x218] ;  /* 0x0002182410257980 */ /* 0x000f28000c101900 */
[----:B--2---:R-:W2:Y:S04]  /*18ef0*/  LD.E R39, desc[UR36][R16.64+0x21c] ;  /* 0x00021c2410277980 */ /* 0x004ea8000c101900 */
[----:B---3--:R-:W3:Y:S04]  /*18f00*/  LD.E R41, desc[UR36][R16.64+0x220] ;  /* 0x0002202410297980 */ /* 0x008ee8000c101900 */
[----:B----4-:R-:W4:Y:S04]  /*18f10*/  LD.E R5, desc[UR36][R16.64+0x224] ;  /* 0x0002242410057980 */ /* 0x010f28000c101900 */
        /* <DEDUP_REMOVED lines=123> */
[----:B------:R-:W-:Y:S04]  /*196d0*/  ST.E desc[UR36][R16.64+0x210], R29 ;  /* 0x0002101d10007985 */ /* 0x000fe8000c101924 */
[----:B------:R-:W-:Y:S04]  /*196e0*/  ST.E desc[UR36][R16.64+0x214], R33 ;  /* 0x0002142110007985 */ /* 0x000fe8000c101924 */
[----:B------:R-:W-:Y:S04]  /*196f0*/  ST.E desc[UR36][R16.64+0x218], R37 ;  /* 0x0002182510007985 */ /* 0x000fe8000c101924 */
[----:B--2---:R-:W-:Y:S04]  /*19700*/  ST.E desc[UR36][R16.64+0x21c], R39 ;  /* 0x00021c2710007985 */ /* 0x004fe8000c101924 */
[----:B---3--:R-:W-:Y:S04]  /*19710*/  ST.E desc[UR36][R16.64+0x220], R41 ;  /* 0x0002202910007985 */ /* 0x008fe8000c101924 */
        /* <DEDUP_REMOVED lines=124> */
[----:B------:R-:W4:Y:S04]  /*19ee0*/  LDL R195, [R1+0x68] ;  /* 0x0000680001c37983 */ /* 0x000f280000100800 */
[----:B-1----:R-:W4:Y:S04]  /*19ef0*/  LD.E R24, desc[UR36][R16.64+0x210] ;  /* 0x0002102410187980 */ /* 0x002f28000c101900 */
[----:B------:R-:W4:Y:S04]  /*19f00*/  LD.E R25, desc[UR36][R16.64+0x214] ;  /* 0x0002142410197980 */ /* 0x000f28000c101900 */
        /* <DEDUP_REMOVED lines=838> */
[----:B------:R0:W-:Y:S04]  /*1d370*/  ST.E desc[UR36][R16.64+0x214], R25 ;  /* 0x0002141910007985 */ /* 0x0001e8000c101924 */
        /* <DEDUP_REMOVED lines=126> */
[----:B------:R4:W-:Y:S04]  /*1db60*/  STL [R1+0x68], R0 ;  /* 0x0000680001007387 */ /* 0x0009e80000100800 */
        /* <DEDUP_REMOVED lines=9> */
[----:B-1----:R-:W4:Y:S04]  /*1dc00*/  LD.E R27, desc[UR36][R16.64+0x234] ;  /* 0x00023424101b7980 */ /* 0x002f28000c101900 */
        /* <DEDUP_REMOVED lines=246> */
[----:B0-----:R-:W1:Y:S04]  /*1eb70*/  LDL.64 R4, [R1+0x198] ;  /* 0x0001980001047983 */ /* 0x001e680000100a00 */
[----:B------:R2:W5:Y:S04]  /*1eb80*/  LD.E R0, desc[UR36][R2.64] ;  /* 0x0000002402007980 */ /* 0x000568000c101900 */
[----:B-1----:R-:W3:Y:S01]  /*1eb90*/  LD.E R6, desc[UR36][R4.64] ;  /* 0x0000002404067980 */ /* 0x002ee2000c101900 */
[----:B------:R-:W-:Y:S01]  /*1eba0*/  BSSY B0, `(.L_x_2257) ;  /* 0x0000005000007945 */ /* 0x000fe20003800000 */
[----:B---3--:R-:W-:-:S04]  /*1ebb0*/  LOP3.LUT R6, R6, 0x1, RZ, 0xfc, !PT ;  /* 0x0000000106067812 */ /* 0x008fc800078efcff */
[----:B------:R-:W-:-:S13]  /*1ebc0*/  ISETP.NE.AND P0, PT, R6, 0x3, PT ;  /* 0x000000030600780c */ /* 0x000fda0003f05270 */
[----:B--2---:R-:W-:Y:S05]  /*1ebd0*/  @!P0 BRA `(.L_x_2258) ;  /* 0x0000000000048947 */ /* 0x004fea0003800000 */
[----:B------:R-:W-:Y:S01]  /*1ebe0*/  BPT.TRAP 0x1 ;  /* 0x000000040000795c */ /* 0x000fe20000300000 */
.L_x_2258:
[----:B------:R-:W-:Y:S05]  /*1ebf0*/  BSYNC B0 ;  /* 0x0000000000007941 */ /* 0x000fea0003800000 */
.L_x_2257:
[----:B------:R-:W2:Y:S04]  /*1ec00*/  LD.E.64 R6, desc[UR36][R4.64+0x20] ;  /* 0x0000202404067980 */ /* 0x000ea8000c101b00 */
[----:B------:R-:W3:Y:S01]  /*1ec10*/  LD.E R8, desc[UR36][R4.64+0xc] ;  /* 0x00000c2404087980 */ /* 0x000ee2000c101900 */
[C---:B------:R-:W-:Y:S01]  /*1ec20*/  ISETP.GT.AND P0, PT, R10.reuse, UR40, PT ;  /* 0x000000280a007c0c */ /* 0x040fe2000bf04270 */
[----:B------:R-:W-:Y:S01]  /*1ec30*/  VIADD R10, R10, 0xffffffff ;  /* 0xffffffff0a0a7836 */ /* 0x000fe20000000000 */
[----:B--2---:R-:W-:-:S05]  /*1ec40*/  MOV R7, R6 ;  /* 0x0000000600077202 */ /* 0x004fca0000000f00 */
[----:B-----5:R-:W-:-:S05]  /*1ec50*/  IMAD R7, R0, 0x8, R7 ;  /* 0x0000000800077824 */ /* 0x020fca00078e0207 */
[----:B---3--:R-:W-:-:S04]  /*1ec60*/  PRMT R7, R8, 0x654, R7 ;  /* 0x0000065408077816 */ /* 0x008fc80000000007 */
[----:B------:R2:W-:Y:S01]  /*1ec70*/  SYNCS.ARRIVE.TRANS64.RED.A1T0 RZ, [R7+URZ], RZ ;  /* 0x000000ff07ff79a7 */ /* 0x0005e2000810043f */
[----:B------:R-:W-:Y:S05]  /*1ec80*/  @P0 BRA `(.L_x_2259) ;  /* 0xffffff4c00540947 */ /* 0x000fea000383ffff */
.L_x_2226:
[----:B------:R-:W-:Y:S05]  /*1ec90*/  WARPSYNC.ALL ;  /* 0x0000000000007948 */ /* 0x000fea0003800000 */
[----:B------:R-:W0:Y:S04]  /*1eca0*/  LDL R5, [R1+0x430] ;  /* 0x0004300001057983 */ /* 0x000e280000100800 */
[----:B------:R-:W3:Y:S04]  /*1ecb0*/  LDL R6, [R1+0x434] ;  /* 0x0004340001067983 */ /* 0x000ee80000100800 */
[----:B------:R-:W4:Y:S04]  /*1ecc0*/  LDL R136, [R1+0x1f8] ;  /* 0x0001f80001887983 */ /* 0x000f280000100800 */
[----:B------:R-:W5:Y:S04]  /*1ecd0*/  LDL.64 R12, [R1+0x3b8] ;  /* 0x0003b800010c7983 */ /* 0x000f680000100a00 */
        /* <DEDUP_REMOVED lines=60> */
[----:B------:R-:W5:Y:S04]  /*1f0a0*/  LDL R135, [R1+0x200] ;  /* 0x0002000001877983 */ /* 0x000f680000100800 */
[----:B0-----:R-:W0:Y:S02]  /*1f0b0*/  SHFL.BFLY PT, R0, R5, 0x2, 0x1f ;  /* 0x0c401f0005007f89 */ /* 0x001e2400000e0000 */
[----:B0-----:R-:W-:-:S05]  /*1f0c0*/  FADD.FTZ R0, R5, R0 ;  /* 0x0000000005007221 */ /* 0x001fca0000010000 */
[----:B------:R-:W0:Y:S02]  /*1f0d0*/  SHFL.BFLY PT, R3, R0, 0x1, 0x1f ;  /* 0x0c201f0000037f89 */ /* 0x000e2400000e0000 */
[----:B0-----:R-:W-:Y:S01]  /*1f0e0*/  FADD.FTZ R2, R0, R3 ;  /* 0x0000000300027221 */ /* 0x001fe20000010000 */
[----:B----4-:R-:W-:Y:S01]  /*1f0f0*/  VIADD R136, R136, 0x1 ;  /* 0x0000000188887836 */ /* 0x010fe20000000000 */
[----:B------:R-:W4:Y:S04]  /*1f100*/  LDL R0, [R1+0x204] ;  /* 0x0002040001007983 */ /* 0x000f280000100800 */
[----:B------:R-:W-:Y:S04]  /*1f110*/  STL [R1+0x430], R2 ;  /* 0x0004300201007387 */ /* 0x000fe80000100800 */
[----:B------:R-:W5:Y:S04]  /*1f120*/  LDL R147, [R1+0x430] ;  /* 0x0004300001937983 */ /* 0x000f680000100800 */
[----:B---3--:R-:W0:Y:S02]  /*1f130*/  SHFL.BFLY PT, R3, R6, 0x2, 0x1f ;  /* 0x0c401f0006037f89 */ /* 0x008e2400000e0000 */
[----:B0-----:R-:W-:Y:S01]  /*1f140*/  FADD.FTZ R3, R3, R6 ;  /* 0x0000000603037221 */ /* 0x001fe20000010000 */
[----:B------:R-:W-:Y:S01]  /*1f150*/  ISETP.NE.AND P2, PT, R136, 0x2, PT ;  /* 0x000000028800780c */ /* 0x000fe20003f45270 */
[----:B--2---:R-:W2:Y:S04]  /*1f160*/  LDL.64 R6, [R1+0x3f8] ;  /* 0x0003f80001067983 */ /* 0x004ea80000100a00 */
[----:B------:R-:W0:Y:S08]  /*1f170*/  SHFL.BFLY PT, R4, R3, 0x1, 0x1f ;  /* 0x0c201f0003047f89 */ /* 0x000e3000000e0000 */
[----:B------:R-:W3:Y:S01]  /*1f180*/  @!P2 LDL R134, [R1+0x1fc] ;  /* 0x0001fc000186a983 */ /* 0x000ee20000100800 */
[----:B0-----:R-:W-:-:S03]  /*1f190*/  FADD.FTZ R140, R3, R4 ;  /* 0x00000004038c7221 */ /* 0x001fc60000010000 */
[----:B------:R-:W2:Y:S02]  /*1f1a0*/  LDL.64 R4, [R1+0x3e8] ;  /* 0x0003e80001047983 */ /* 0x000ea40000100a00 */
[----:B------:R-:W-:Y:S02]  /*1f1b0*/  FSETP.NE.FTZ.AND P1, PT, R140, RZ, PT ;  /* 0x000000ff8c00720b */ /* 0x000fe40003f35000 */
[----:B------:R-:W2:Y:S11]  /*1f1c0*/  LDL.64 R2, [R1+0x408] ;  /* 0x0004080001027983 */ /* 0x000eb60000100a00 */
[----:B------:R-:W2:Y:S04]  /*1f1d0*/  @P1 LDL R143, [R1+0x440] ;  /* 0x00044000018f1983 */ /* 0x000ea80000100800 */
[----:B------:R-:W2:Y:S01]  /*1f1e0*/  @P1 LDL R145, [R1+0x424] ;  /* 0x0004240001911983 */ /* 0x000ea20000100800 */
[----:B------:R-:W-:-:S02]  /*1f1f0*/  IMAD.MOV.U32 R142, RZ, RZ, -0x800000 ;  /* 0xff800000ff8e7424 */ /* 0x000fc400078e00ff */
[----:B------:R-:W-:Y:S02]  /*1f200*/  IMAD.MOV.U32 R137, RZ, RZ, RZ ;  /* 0x000000ffff897224 */ /* 0x000fe400078e00ff */
[----:B------:R-:W-:Y:S01]  /*1f210*/  IMAD.MOV.U32 R144, RZ, RZ, -0x800000 ;  /* 0xff800000ff907424 */ /* 0x000fe200078e00ff */
[----:B------:R0:W-:Y:S08]  /*1f220*/  BAR.ARV R205, 0x100 ;  /* 0x000400cd0000751d */ /* 0x0001f00000002000 */
[----:B------:R-:W-:Y:S06]  /*1f230*/  BAR.ARV 0x8, 0x180 ;  /* 0x0206000000007b1d */ /* 0x000fec0000002000 */
[----:B-----5:R-:W-:-:S13]  /*1f240*/  FSETP.NE.FTZ.AND P0, PT, R147, RZ, PT ;  /* 0x000000ff9300720b */ /* 0x020fda0003f15000 */
[----:B------:R-:W5:Y:S04]  /*1f250*/  @P0 LDL R138, [R1+0x440] ;  /* 0x00044000018a0983 */ /* 0x000f680000100800 */
[----:B------:R-:W2:Y:S01]  /*1f260*/  @P0 LDL R139, [R1+0x420] ;  /* 0x00042000018b0983 */ /* 0x000ea20000100800 */
[----:B------:R-:W1:Y:S02]  /*1f270*/  @P0 MUFU.LG2 R141, R147 ;  /* 0x00000093008d0308 */ /* 0x000e640000000c00 */
[----:B-1----:R-:W-:-:S06]  /*1f280*/  @P0 FMUL.FTZ R141, R141, 0.69314718246459960938 ;  /* 0x3f3172188d8d0820 */ /* 0x002fcc0000410000 */
[----:B------:R-:W-:Y:S08]  /*1f290*/  @P1 MUFU.LG2 R146, R140 ;  /* 0x0000008c00921308 */ /* 0x000ff00000000c00 */
[----:B------:R-:W1:Y:S01]  /*1f2a0*/  @P0 MUFU.RCP R137, R147 ;  /* 0x0000009300890308 */ /* 0x000e620000001000 */
[----:B---3--:R-:W-:Y:S01]  /*1f2b0*/  @!P2 LOP3.LUT R134, R134, 0x1, RZ, 0x3c, !PT ;  /* 0x000000018686a812 */ /* 0x008fe200078e3cff */
[----:B----4-:R-:W-:Y:S01]  /*1f2c0*/  VIADD R0, R0, 0x1 ;  /* 0x0000000100007836 */ /* 0x010fe20000000000 */
[----:B------:R-:W-:Y:S04]  /*1f2d0*/  STL [R1+0x434], R140 ;  /* 0x0004348c01007387 */ /* 0x000fe80000100800 */
[----:B------:R-:W-:Y:S04]  /*1f2e0*/  STL [R1+0x1f8], R136 ;  /* 0x0001f88801007387 */ /* 0x000fe80000100800 */
[----:B------:R-:W-:Y:S01]  /*1f2f0*/  @!P2 STL [R1+0x1fc], R134 ;  /* 0x0001fc860100a387 */ /* 0x000fe20000100800 */
        /* <DEDUP_REMOVED lines=64> */
[----:B------:R-:W-:Y:S04]  /*1f700*/  STL.64 [R1+0x210], R132 ;  /* 0x0002108401007387 */ /* 0x000fe80000100a00 */
        /* <DEDUP_REMOVED lines=31> */
[----:B------:R-:W-:Y:S04]  /*1f900*/  STL [R1+0x204], R0 ;  /* 0x0002040001007387 */ /* 0x000fe80000100800 */
[----:B------:R-:W-:Y:S01]  /*1f910*/  @!P2 STL [R1+0x1f8], RZ ;  /* 0x0001f8ff0100a387 */ /* 0x000fe20000100800 */
[----:B-----5:R-:W-:-:S04]  /*1f920*/  @P0 FMUL.FTZ R138, R138, 0.69314718246459960938 ;  /* 0x3f3172188a8a0820 */ /* 0x020fc80000410000 */
[----:B--2---:R-:W-:Y:S01]  /*1f930*/  @P0 FFMA.FTZ R142, R138, R139, R141 ;  /* 0x0000008b8a8e0223 */ /* 0x004fe2000001008d */
[----:B------:R-:W-:-:S06]  /*1f940*/  IMAD.MOV.U32 R138, RZ, RZ, RZ ;  /* 0x000000ffff8a7224 */ /* 0x000fcc00078e00ff */
[----:B------:R-:W1:Y:S01]  /*1f950*/  @P1 MUFU.RCP R138, R140 ;  /* 0x0000008c008a1308 */ /* 0x000e620000001000 */
[----:B------:R-:W-:Y:S01]  /*1f960*/  @P1 FMUL.FTZ R139, R146, 0.69314718246459960938 ;  /* 0x3f317218928b1820 */ /* 0x000fe20000410000 */
[----:B------:R-:W-:-:S04]  /*1f970*/  @P1 FMUL.FTZ R146, R143, 0.69314718246459960938 ;  /* 0x3f3172188f921820 */ /* 0x000fc80000410000 */
[----:B------:R-:W-:Y:S01]  /*1f980*/  @P1 FFMA.FTZ R144, R146, R145, R139 ;  /* 0x0000009192901223 */ /* 0x000fe2000001008b */
[-C--:B-1----:R-:W-:Y:S01]  /*1f990*/  FMUL.FTZ R13, R13, R138.reuse ;  /* 0x0000008a0d0d7220 */ /* 0x082fe20000410000 */
[-C--:B------:R-:W-:Y:S01]  /*1f9a0*/  FMUL.FTZ R12, R12, R138.reuse ;  /* 0x0000008a0c0c7220 */ /* 0x080fe20000410000 */
[-C--:B------:R-:W-:Y:S01]  /*1f9b0*/  FMUL.FTZ R69, R69, R138.reuse ;  /* 0x0000008a45457220 */ /* 0x080fe20000410000 */
[-C--:B------:R-:W-:Y:S01]  /*1f9c0*/  FMUL.FTZ R68, R68, R138.reuse ;  /* 0x0000008a44447220 */ /* 0x080fe20000410000 */
[-C--:B------:R-:W-:Y:S01]  /*1f9d0*/  FMUL.FTZ R67, R67, R138.reuse ;  /* 0x0000008a43437220 */ /* 0x080fe20000410000 */
[-C--:B------:R-:W-:Y:S01]  /*1f9e0*/  FMUL.FTZ R66, R66, R138.reuse ;  /* 0x0000008a42427220 */ /* 0x080fe20000410000 */
[----:B------:R1:W-:Y:S01]  /*1f9f0*/  STL.64 [R1+0x3b8], R12 ;  /* 0x0003b80c01007387 */ /* 0x0003e20000100a00 */
        /* <DEDUP_REMOVED lines=58> */
[----:B-1----:R-:W-:Y:S01]  /*1fda0*/  VIADD R12, R135, 0x1 ;  /* 0x00000001870c7836 */ /* 0x002fe20000000000 */
[----:B------:R0:W-:Y:S04]  /*1fdb0*/  STL [R1+0x430], R142 ;  /* 0x0004308e01007387 */ /* 0x0001e80000100800 */
[----:B------:R0:W-:Y:S04]  /*1fdc0*/  STL [R1+0x434], R144 ;  /* 0x0004349001007387 */ /* 0x0001e80000100800 */
[----:B------:R0:W-:Y:S04]  /*1fdd0*/  STL.64 [R1+0x218], R68 ;  /* 0x0002184401007387 */ /* 0x0001e80000100a00 */
        /* <DEDUP_REMOVED lines=30> */
[----:B------:R0:W-:Y:S01]  /*1ffc0*/  STL [R1+0x200], R12 ;  /* 0x0002000c01007387 */ /* 0x0001e20000100800 */
[----:B------:R-:W-:-:S13]  /*1ffd0*/  PLOP3.LUT P0, PT, PT, PT, PT, 0x8, 0x0 ;  /* 0x000000000000781c */ /* 0x000fda0003f0e170 */
.L_x_2156:
[----:B------:R-:W1:Y:S08]  /*1ffe0*/  S2UR UR9, SR_CgaCtaId ;  /* 0x00000000000979c3 */ /* 0x000e700000008800 */
[----:B------:R-:W-:Y:S06]  /*1fff0*/  BAR.SYNC.DEFER_BLOCKING 0x5, 0x180 ;  /* 0x0146000000007b1d */ /* 0x000fec0000010000 */
[----:B------:R-:W-:Y:S01]  /*20000*/  UMOV UR42, 0x400 ;  /* 0x00000400002a7882 */ /* 0x000fe20000000000 */
[----:B------:R-:W-:Y:S01]  /*20010*/  BSSY B0, `(.L_x_2260) ;  /* 0x0000292000007945 */ /* 0x000fe20003800000 */
[----:B-1----:R-:W-:-:S09]  /*20020*/  ULEA UR42, UR9, UR42, 0x18 ;  /* 0x0000002a092a7291 */ /* 0x002fd2000f8ec03f */
[----:B------:R-:W1:Y:S02]  /*20030*/  LDS R0, [UR42+0x324d0] ;  /* 0x0324d02aff007984 */ /* 0x000e640008000800 */
[----:B-1----:R-:W-:Y:S01]  /*20040*/  R2UR UR4, R0 ;  /* 0x00000000000472ca */ /* 0x002fe200000e0000 */
[----:B------:R-:W-:Y:S06]  /*20050*/  BAR.ARV 0x4, 0x180 ;  /* 0x0106000000007b1d */ /* 0x000fec0000002000 */
[----:B------:R-:W-:Y:S08]  /*20060*/  @P0 BRA `(.L_x_2261) ;  /* 0x0000001c00500947 */ /* 0x000ff00003800000 */
[----:B------:R-:W2:Y:S01]  /*20070*/  LDL.128 R96, [R1+0x2b0] ;  /* 0x0002b00001607983 */ /* 0x000ea20000100c00 */
[----:B0-----:R-:W0:Y:S01]  /*20080*/  LDC R20, c[0x0][0xce8] ;  /* 0x00033a00ff147b82 */ /* 0x001e220000000800 */
[----:B------:R-:W-:Y:S01]  /*20090*/  ULDC UR5, c[0x0][0xb88] ;  /* 0x0002e20000057ab9 */ /* 0x000fe20000000800 */
[----:B------:R-:W-:Y:S01]  /*200a0*/  R2UR UR14, R200 ;  /* 0x00000000c80e72ca */ /* 0x000fe200000e0000 */
[----:B------:R-:W3:Y:S04]  /*200b0*/  LDL.128 R92, [R1+0x2c0] ;  /* 0x0002c000015c7983 */ /* 0x000ee80000100c00 */
[----:B------:R-:W4:Y:S04]  /*200c0*/  LDL.128 R136, [R1+0x210] ;  /* 0x0002100001887983 */ /* 0x000f280000100c00 */
        /* <DEDUP_REMOVED lines=28> */
[----:B------:R-:W4:Y:S01]  /*20290*/  LDL.128 R8, [R1+0x400] ;  /* 0x0004000001087983 */ /* 0x000f220000100c00 */
[----:B------:R-:W-:Y:S01]  /*202a0*/  VIADD R158, R202, UR61 ;  /* 0x0000003dca9e7c36 */ /* 0x000fe20008000000 */
[----:B------:R-:W-:Y:S01]  /*202b0*/  LOP3.LUT P0, RZ, R210, 0x3, RZ, 0xc0, !PT ;  /* 0x00000003d2ff7812 */ /* 0x000fe2000780c0ff */
[----:B0-----:R-:W-:Y:S01]  /*202c0*/  IMAD R0, R20, UR5, RZ ;  /* 0x0000000514007c24 */ /* 0x001fe2000f8e02ff */
[----:B------:R-:W-:Y:S01]  /*202d0*/  IADD3 R142, P1, R178, 0x8020, RZ ;  /* 0x00008020b28e7810 */ /* 0x000fe20007f3e0ff */
[----:B------:R-:W-:-:S03]  /*202e0*/  ULDC.64 UR10, c[0x0][0xc90] ;  /* 0x00032400000a7ab9 */ /* 0x000fc60000000a00 */
[----:B------:R-:W-:-:S13]  /*202f0*/  ISETP.GE.OR P2, PT, R158, R0, P0 ;  /* 0x000000009e00720c */ /* 0x000fda0000746670 */
[----:B------:R-:W4:Y:S01]  /*20300*/  @!P2 LDL R21, [R1+0x430] ;  /* 0x000430000115a983 */ /* 0x000f220000100800 */
[----:B------:R-:W-:-:S04]  /*20310*/  LOP3.LUT R143, R142, 0x380, RZ, 0xc0, !PT ;  /* 0x000003808e8f7812 */ /* 0x000fc800078ec0ff */
[----:B------:R-:W-:-:S04]  /*20320*/  SHF.R.U64 R143, R143, 0x3, RZ ;  /* 0x000000038f8f7819 */ /* 0x000fc800000012ff */
[----:B------:R-:W-:Y:S01]  /*20330*/  LOP3.LUT R142, R143, R142, RZ, 0x3c, !PT ;  /* 0x0000008e8f8e7212 */ /* 0x000fe200078e3cff */
[----:B------:R-:W-:Y:S01]  /*20340*/  IMAD.X R143, RZ, RZ, R179, P1 ;  /* 0x000000ffff8f7224 */ /* 0x000fe200008e06b3 */
[----:B------:R-:W-:-:S04]  /*20350*/  IADD3 R155, P1, R178, 0xc040, RZ ;  /* 0x0000c040b29b7810 */ /* 0x000fc80007f3e0ff */
[----:B------:R-:W-:Y:S02]  /*20360*/  LOP3.LUT R154, R155, 0x380, RZ, 0xc0, !PT ;  /* 0x000003809b9a7812 */ /* 0x000fe400078ec0ff */
[----:B------:R-:W-:Y:S02]  /*20370*/  IADD3 R3, P4, R178, 0x4040, RZ ;  /* 0x00004040b2037810 */ /* 0x000fe40007f9e0ff */
[----:B------:R-:W-:Y:S02]  /*20380*/  SHF.R.U64 R154, R154, 0x3, RZ ;  /* 0x000000039a9a7819 */ /* 0x000fe400000012ff */
[----:B------:R-:W-:Y:S02]  /*20390*/  LOP3.LUT R2, R3, 0x380, RZ, 0xc0, !PT ;  /* 0x0000038003027812 */ /* 0x000fe400078ec0ff */
[----:B------:R-:W-:Y:S01]  /*203a0*/  LOP3.LUT R154, R154, R155, RZ, 0x3c, !PT ;  /* 0x0000009b9a9a7212 */ /* 0x000fe200078e3cff */
[----:B------:R-:W-:Y:S01]  /*203b0*/  IMAD.X R155, RZ, RZ, R179, P1 ;  /* 0x000000ffff9b7224 */ /* 0x000fe200008e06b3 */
[----:B------:R-:W-:-:S02]  /*203c0*/  ISETP.NE.AND P1, PT, R20, 0x1, PT ;  /* 0x000000011400780c */ /* 0x000fc40003f25270 */
[----:B------:R-:W-:-:S04]  /*203d0*/  SHF.R.U64 R2, R2, 0x3, RZ ;  /* 0x0000000302027819 */ /* 0x000fc800000012ff */
[----:B------:R-:W-:Y:S01]  /*203e0*/  LOP3.LUT R2, R2, R3, RZ, 0x3c, !PT ;  /* 0x0000000302027212 */ /* 0x000fe200078e3cff */
[----:B------:R-:W-:Y:S01]  /*203f0*/  IMAD.X R3, RZ, RZ, R179, P4 ;  /* 0x000000ffff037224 */ /* 0x000fe200020e06b3 */
[----:B------:R-:W-:-:S04]  /*20400*/  LOP3.LUT R149, R178, 0x380, RZ, 0xc0, !PT ;  /* 0x00000380b2957812 */ /* 0x000fc800078ec0ff */
[----:B------:R-:W-:Y:S02]  /*20410*/  MOV R2, R2 ;  /* 0x0000000200027202 */ /* 0x000fe40000000f00 */
[----:B------:R-:W0:Y:S01]  /*20420*/  @P1 LDC R3, c[0x0][0xcec] ;  /* 0x00033b00ff031b82 */ /* 0x000e220000000800 */
[----:B------:R-:W-:-:S04]  /*20430*/  SHF.R.U64 R149, R149, 0x3, RZ ;  /* 0x0000000395957819 */ /* 0x000fc800000012ff */
[----:B------:R-:W-:Y:S01]  /*20440*/  LOP3.LUT R148, R149, R178, RZ, 0x3c, !PT ;  /* 0x000000b295947212 */ /* 0x000fe200078e3cff */
[----:B------:R-:W-:Y:S01]  /*20450*/  IMAD.MOV.U32 R149, RZ, RZ, R179 ;  /* 0x000000ffff957224 */ /* 0x000fe200078e00b3 */
[C---:B------:R-:W-:Y:S02]  /*20460*/  IADD3 R145, P3, R178.reuse, 0x8040, RZ ;  /* 0x00008040b2917810 */ /* 0x040fe40007f7e0ff */
[----:B------:R-:W-:Y:S02]  /*20470*/  IADD3 R19, P5, R178, 0x4060, RZ ;  /* 0x00004060b2137810 */ /* 0x000fe40007fbe0ff */
[----:B------:R-:W-:Y:S02]  /*20480*/  MOV R148, R148 ;  /* 0x0000009400947202 */ /* 0x000fe40000000f00 */
[----:B------:R-:W-:Y:S01]  /*20490*/  LOP3.LUT R144, R145, 0x380, RZ, 0xc0, !PT ;  /* 0x0000038091907812 */ /* 0x000fe200078ec0ff */
[----:B------:R-:W-:Y:S01]  /*204a0*/  USHF.R.S32.HI UR12, URZ, 0x1f, UR14 ;  /* 0x0000001f3f0c7899 */ /* 0x000fe2000801140e */
[----:B------:R-:W-:-:S02]  /*204b0*/  LOP3.LUT R18, R19, 0x380, RZ, 0xc0, !PT ;  /* 0x0000038013127812 */ /* 0x000fc400078ec0ff */
[----:B------:R-:W-:Y:S01]  /*204c0*/  SHF.R.U64 R144, R144, 0x3, RZ ;  /* 0x0000000390907819 */ /* 0x000fe200000012ff */
[----:B------:R-:W-:Y:S01]  /*204d0*/  UIMAD UR5, UR12, UR10, URZ ;  /* 0x0000000a0c0572a4 */ /* 0x000fe2000f8e023f */
[----:B------:R-:W-:Y:S01]  /*204e0*/  SHF.R.U64 R18, R18, 0x3, RZ ;  /* 0x0000000312127819 */ /* 0x000fe200000012ff */
[----:B------:R-:W-:Y:S01]  /*204f0*/  USHF.R.S32.HI UR13, URZ, 0x1f, UR60 ;  /* 0x0000001f3f0d7899 */ /* 0x000fe2000801143c */
[----:B------:R-:W-:Y:S01]  /*20500*/  LOP3.LUT R144, R144, R145, RZ, 0x3c, !PT ;  /* 0x0000009190907212 */ /* 0x000fe200078e3cff */
[--C-:B------:R-:W-:Y:S01]  /*20510*/  IMAD.X R145, RZ, RZ, R179.reuse, P3 ;  /* 0x000000ffff917224 */ /* 0x100fe200018e06b3 */
[----:B------:R-:W-:Y:S01]  /*20520*/  IADD3 R140, P6, R178, 0x8000, RZ ;  /* 0x00008000b28c7810 */ /* 0x000fe20007fde0ff */
[----:B------:R-:W-:Y:S01]  /*20530*/  UIMAD.WIDE.U32 UR6, UR14, UR10, URZ ;  /* 0x0000000a0e0672a5 */ /* 0x000fe2000f8e003f */
[----:B------:R-:W-:Y:S01]  /*20540*/  LOP3.LUT R18, R18, R19, RZ, 0x3c, !PT ;  /* 0x0000001312127212 */ /* 0x000fe200078e3cff */
[----:B------:R-:W-:Y:S01]  /*20550*/  UIMAD UR5, UR14, UR11, UR5 ;  /* 0x0000000b0e0572a4 */ /* 0x000fe2000f8e0205 */
[----:B------:R-:W-:Y:S01]  /*20560*/  IADD3 R157, P3, R178, 0xc060, RZ ;  /* 0x0000c060b29d7810 */ /* 0x000fe20007f7e0ff */
[----:B------:R-:W-:Y:S01]  /*20570*/  IMAD.X R19, RZ, RZ, R179, P5 ;  /* 0x000000ffff137224 */ /* 0x000fe200028e06b3 */
[----:B------:R-:W-:Y:S01]  /*20580*/  ULDC.64 UR10, c[0x0][0xc98] ;  /* 0x00032600000a7ab9 */ /* 0x000fe20000000a00 */
[----:B------:R-:W-:Y:S01]  /*20590*/  LOP3.LUT R141, R140, 0x380, RZ, 0xc0, !PT ;  /* 0x000003808c8d7812 */ /* 0x000fe200078ec0ff */
[----:B------:R-:W-:Y:S01]  /*205a0*/  UIMAD UR8, UR13, UR10, URZ ;  /* 0x0000000a0d0872a4 */ /* 0x000fe2000f8e023f */
[----:B------:R-:W-:Y:S01]  /*205b0*/  LOP3.LUT R156, R157, 0x380, RZ, 0xc0, !PT ;  /* 0x000003809d9c7812 */ /* 0x000fe200078ec0ff */
[----:B------:R-:W-:Y:S01]  /*205c0*/  UIADD3 UR7, UR7, UR5, URZ ;  /* 0x0000000507077290 */ /* 0x000fe2000fffe03f */
[----:B------:R-:W-:Y:S01]  /*205d0*/  MOV R18, R18 ;  /* 0x0000001200127202 */ /* 0x000fe20000000f00 */
[----:B------:R-:W-:Y:S01]  /*205e0*/  UIMAD UR8, UR60, UR11, UR8 ;  /* 0x0000000b3c0872a4 */ /* 0x000fe2000f8e0208 */
[----:B------:R-:W-:Y:S01]  /*205f0*/  SHF.R.U64 R141, R141, 0x3, RZ ;  /* 0x000000038d8d7819 */ /* 0x000fe200000012ff */
[----:B------:R-:W-:Y:S01]  /*20600*/  UIMAD.WIDE.U32 UR6, UR60, UR10, UR6 ;  /* 0x0000000a3c0672a5 */ /* 0x000fe2000f8e0006 */
[----:B------:R-:W-:-:S02]  /*20610*/  SHF.R.U64 R156, R156, 0x3, RZ ;  /* 0x000000039c9c7819 */ /* 0x000fc400000012ff */
[C---:B------:R-:W-:Y:S01]  /*20620*/  IADD3 R147, P4, R178.reuse, 0x8060, RZ ;  /* 0x00008060b2937810 */ /* 0x040fe20007f9e0ff */
[----:B------:R-:W-:Y:S01]  /*20630*/  ULDC.64 UR10, c[0x0][0xbe8] ;  /* 0x0002fa00000a7ab9 */ /* 0x000fe20000000a00 */
[----:B------:R-:W-:Y:S01]  /*20640*/  LOP3.LUT R140, R141, R140, RZ, 0x3c, !PT ;  /* 0x0000008c8d8c7212 */ /* 0x000fe200078e3cff */
[--C-:B------:R-:W-:Y:S01]  /*20650*/  IMAD.X R141, RZ, RZ, R179.reuse, P6 ;  /* 0x000000ffff8d7224 */ /* 0x100fe200030e06b3 */
[----:B------:R-:W-:Y:S02]  /*20660*/  IADD3 R151, P5, R178, 0xc000, RZ ;  /* 0x0000c000b2977810 */ /* 0x000fe40007fbe0ff */
[----:B------:R-:W-:Y:S01]  /*20670*/  LOP3.LUT R156, R156, R157, RZ, 0x3c, !PT ;  /* 0x0000009d9c9c7212 */ /* 0x000fe200078e3cff */
[----:B------:R-:W-:Y:S01]  /*20680*/  IMAD.X R157, RZ, RZ, R179, P3 ;  /* 0x000000ffff9d7224 */ /* 0x000fe200018e06b3 */
[----:B------:R-:W-:Y:S02]  /*20690*/  IADD3 R153, P6, R178, 0xc020, RZ ;  /* 0x0000c020b2997810 */ /* 0x000fe40007fde0ff */
[----:B------:R-:W-:-:S02]  /*206a0*/  LOP3.LUT R146, R147, 0x380, RZ, 0xc0, !PT ;  /* 0x0000038093927812 */ /* 0x000fc400078ec0ff */
[----:B------:R-:W-:Y:S02]  /*206b0*/  LOP3.LUT R150, R151, 0x380, RZ, 0xc0, !PT ;  /* 0x0000038097967812 */ /* 0x000fe400078ec0ff */
[----:B------:R-:W-:Y:S02]  /*206c0*/  LOP3.LUT R152, R153, 0x380, RZ, 0xc0, !PT ;  /* 0x0000038099987812 */ /* 0x000fe400078ec0ff */
[----:B------:R-:W-:Y:S02]  /*206d0*/  SHF.R.U64 R146, R146, 0x3, RZ ;  /* 0x0000000392927819 */ /* 0x000fe400000012ff */
[----:B------:R-:W-:Y:S02]  /*206e0*/  SHF.R.U64 R150, R150, 0x3, RZ ;  /* 0x0000000396967819 */ /* 0x000fe400000012ff */
[----:B------:R-:W-:Y:S02]  /*206f0*/  SHF.R.U64 R152, R152, 0x3, RZ ;  /* 0x0000000398987819 */ /* 0x000fe400000012ff */
[----:B------:R-:W-:Y:S01]  /*20700*/  LOP3.LUT R146, R146, R147, RZ, 0x3c, !PT ;  /* 0x0000009392927212 */ /* 0x000fe200078e3cff */
[--C-:B------:R-:W-:Y:S01]  /*20710*/  IMAD.X R147, RZ, RZ, R179.reuse, P4 ;  /* 0x000000ffff937224 */ /* 0x100fe200020e06b3 */
[----:B------:R-:W-:Y:S01]  /*20720*/  LOP3.LUT R150, R150, R151, RZ, 0x3c, !PT ;  /* 0x0000009796967212 */ /* 0x000fe200078e3cff */
[----:B------:R-:W-:Y:S01]  /*20730*/  IMAD.X R151, RZ, RZ, R179, P5 ;  /* 0x000000ffff977224 */ /* 0x000fe200028e06b3 */
[----:B------:R-:W-:-:S02]  /*20740*/  LOP3.LUT R152, R152, R153, RZ, 0x3c, !PT ;  /* 0x0000009998987212 */ /* 0x000fc400078e3cff */
[----:B--2---:R-:W-:Y:S02]  /*20750*/  F2FP.BF16.F32.PACK_AB R96, R97, R96 ;  /* 0x000000606160723e */ /* 0x004fe400000010ff */
[----:B------:R-:W-:Y:S02]  /*20760*/  F2FP.BF16.F32.PACK_AB R97, R99, R98 ;  /* 0x000000626361723e */ /* 0x000fe400000010ff */
[----:B---3--:R-:W-:Y:S02]  /*20770*/  F2FP.BF16.F32.PACK_AB R98, R93, R92 ;  /* 0x0000005c5d62723e */ /* 0x008fe400000010ff */
[----:B------:R-:W1:Y:S01]  /*20780*/  @P1 LDC R92, c[0x0][0xcf0] ;  /* 0x00033c00ff5c1b82 */ /* 0x000e620000000800 */
[----:B----4-:R-:W-:Y:S02]  /*20790*/  F2FP.BF16.F32.PACK_AB R136, R137, R136 ;  /* 0x000000888988723e */ /* 0x010fe400000010ff */
[----:B------:R-:W-:Y:S02]  /*207a0*/  F2FP.BF16.F32.PACK_AB R137, R139, R138 ;  /* 0x0000008a8b89723e */ /* 0x000fe400000010ff */
[----:B------:R-:W-:-:S02]  /*207b0*/  F2FP.BF16.F32.PACK_AB R128, R129, R128 ;  /* 0x000000808180723e */ /* 0x000fc400000010ff */
[----:B------:R-:W-:Y:S02]  /*207c0*/  F2FP.BF16.F32.PACK_AB R129, R131, R130 ;  /* 0x000000828381723e */ /* 0x000fe400000010ff */
[----:B------:R-:W-:Y:S02]  /*207d0*/  F2FP.BF16.F32.PACK_AB R138, R133, R132 ;  /* 0x00000084858a723e */ /* 0x000fe400000010ff */
[----:B------:R-:W-:Y:S01]  /*207e0*/  F2FP.BF16.F32.PACK_AB R139, R135, R134 ;  /* 0x00000086878b723e */ /* 0x000fe200000010ff */
[----:B------:R-:W-:Y:S01]  /*207f0*/  BAR.SYNC.DEFER_BLOCKING 0x1, 0x100 ;  /* 0x0044000000007b1d */ /* 0x000fe20000010000 */
        /* <DEDUP_REMOVED lines=15> */
[----:B------:R-:W-:Y:S01]  /*208f0*/  VIADD R84, R228, UR61 ;  /* 0x0000003de4547c36 */ /* 0x000fe20008000000 */
[----:B------:R-:W-:Y:S01]  /*20900*/  STSM.16.M88.4 [R148], R136 ;  /* 0x0000008894007844 */ /* 0x000fe20000000200 */
[----:B------:R-:W-:-:S02]  /*20910*/  F2FP.BF16.F32.PACK_AB R99, R95, R94 ;  /* 0x0000005e5f63723e */ /* 0x000fc400000010ff */
[----:B------:R-:W-:Y:S02]  /*20920*/  F2FP.BF16.F32.PACK_AB R106, R101, R100 ;  /* 0x00000064656a723e */ /* 0x000fe400000010ff */
[----:B------:R-:W-:Y:S01]  /*20930*/  F2FP.BF16.F32.PACK_AB R107, R103, R102 ;  /* 0x00000066676b723e */ /* 0x000fe200000010ff */
[----:B------:R-:W-:Y:S01]  /*20940*/  STSM.16.M88.4 [R227], R128 ;  /* 0x00000080e3007844 */ /* 0x000fe20000000200 */
[----:B------:R-:W-:Y:S01]  /*20950*/  F2FP.BF16.F32.PACK_AB R91, R87, R86 ;  /* 0x00000056575b723e */ /* 0x000fe200000010ff */
[----:B0-----:R-:W-:Y:S02]  /*20960*/  @P1 IMAD.HI.U32 R3, R84, R3, RZ ;  /* 0x0000000354031227 */ /* 0x001fe400078e00ff */
[----:B------:R-:W-:Y:S04]  /*20970*/  STSM.16.M88.4 [R226], R120 ;  /* 0x00000078e2007844 */ /* 0x000fe80000000200 */
[----:B------:R-:W-:Y:S04]  /*20980*/  STSM.16.M88.4 [R225], R112 ;  /* 0x00000070e1007844 */ /* 0x000fe80000000200 */
[----:B------:R-:W-:Y:S04]  /*20990*/  STSM.16.M88.4 [R221], R104 ;  /* 0x00000068dd007844 */ /* 0x000fe80000000200 */
[----:B------:R-:W-:Y:S04]  /*209a0*/  STSM.16.M88.4 [R220], R96 ;  /* 0x00000060dc007844 */ /* 0x000fe80000000200 */
[----:B------:R0:W-:Y:S01]  /*209b0*/  STSM.16.M88.4 [R2], R88 ;  /* 0x0000005802007844 */ /* 0x0001e20000000200 */
[----:B------:R-:W-:-:S02]  /*209c0*/  F2FP.BF16.F32.PACK_AB R80, R81, R80 ;  /* 0x000000505150723e */ /* 0x000fc400000010ff */
[----:B------:R-:W-:Y:S02]  /*209d0*/  F2FP.BF16.F32.PACK_AB R81, R83, R82 ;  /* 0x000000525351723e */ /* 0x000fe400000010ff */
[----:B------:R-:W-:Y:S02]  /*209e0*/  F2FP.BF16.F32.PACK_AB R82, R77, R76 ;  /* 0x0000004c4d52723e */ /* 0x000fe400000010ff */
[----:B------:R-:W-:Y:S01]  /*209f0*/  F2FP.BF16.F32.PACK_AB R83, R79, R78 ;  /* 0x0000004e4f53723e */ /* 0x000fe200000010ff */
[----:B0-----:R-:W-:Y:S01]  /*20a00*/  IMAD.MOV.U32 R2, RZ, RZ, R84 ;  /* 0x000000ffff027224 */ /* 0x001fe200078e0054 */
[----:B-1----:R-:W-:Y:S02]  /*20a10*/  @P1 SHF.R.U32.HI R2, RZ, R92, R3 ;  /* 0x0000005cff021219 */ /* 0x002fe40000011603 */
[----:B------:R-:W-:-:S03]  /*20a20*/  F2FP.BF16.F32.PACK_AB R72, R73, R72 ;  /* 0x000000484948723e */ /* 0x000fc600000010ff */
[----:B------:R-:W-:Y:S01]  /*20a30*/  IMAD.MOV R19, RZ, RZ, -R2 ;  /* 0x000000ffff137224 */ /* 0x000fe200078e0a02 */
[----:B------:R-:W-:Y:S02]  /*20a40*/  F2FP.BF16.F32.PACK_AB R73, R75, R74 ;  /* 0x0000004a4b49723e */ /* 0x000fe400000010ff */
[----:B------:R-:W-:Y:S01]  /*20a50*/  F2FP.BF16.F32.PACK_AB R74, R57, R56 ;  /* 0x00000038394a723e */ /* 0x000fe200000010ff */
[----:B------:R-:W-:Y:S01]  /*20a60*/  IMAD R19, R20, R19, R84 ;  /* 0x0000001314137224 */ /* 0x000fe200078e0254 */
[----:B------:R-:W-:Y:S01]  /*20a70*/  SHF.R.S32.HI R3, RZ, 0x1f, R2 ;  /* 0x0000001fff037819 */ /* 0x000fe20000011402 */
[----:B------:R-:W-:Y:S01]  /*20a80*/  IMAD.U32 R56, RZ, RZ, UR8 ;  /* 0x00000008ff387e24 */ /* 0x000fe2000f8e00ff */
[----:B------:R-:W-:Y:S01]  /*20a90*/  IADD3 R2, P3, R2, UR6, RZ ;  /* 0x0000000602027c10 */ /* 0x000fe2000ff7e0ff */
[----:B------:R0:W-:Y:S03]  /*20aa0*/  STSM.16.M88.4 [R18], R80 ;  /* 0x0000005012007844 */ /* 0x0001e60000000200 */
[----:B------:R-:W-:Y:S01]  /*20ab0*/  IADD3.X R3, R3, UR7, R56, P3, !PT ;  /* 0x0000000703037c10 */ /* 0x000fe20009ffe438 */
[----:B------:R-:W-:Y:S01]  /*20ac0*/  ULDC.64 UR6, c[0x0][0xc88] ;  /* 0x0003220000067ab9 */ /* 0x000fe20000000a00 */
[----:B------:R-:W-:Y:S01]  /*20ad0*/  F2FP.BF16.F32.PACK_AB R52, R53, R52 ;  /* 0x000000343534723e */ /* 0x000fe200000010ff */
[----:B------:R-:W-:-:S02]  /*20ae0*/  IMAD.X R153, RZ, RZ, R179, P6 ;  /* 0x000000ffff997224 */ /* 0x000fc400030e06b3 */
[----:B------:R-:W-:Y:S01]  /*20af0*/  IMAD.WIDE.U32 R2, R19, UR6, R2 ;  /* 0x0000000613027c25 */ /* 0x000fe2000f8e0002 */
[----:B0-----:R-:W-:-:S05]  /*20b00*/  SHF.R.S32.HI R18, RZ, 0x1f, R19 ;  /* 0x0000001fff127819 */ /* 0x001fca0000011413 */
[----:B------:R-:W-:Y:S01]  /*20b10*/  IMAD R18, R18, UR6, RZ ;  /* 0x0000000612127c24 */ /* 0x000fe2000f8e02ff */
[----:B------:R-:W-:Y:S02]  /*20b20*/  MOV R140, R140 ;  /* 0x0000008c008c7202 */ /* 0x000fe40000000f00 */
[----:B------:R-:W-:Y:S01]  /*20b30*/  F2FP.BF16.F32.PACK_AB R75, R59, R58 ;  /* 0x0000003a3b4b723e */ /* 0x000fe200000010ff */
[----:B------:R-:W-:Y:S01]  /*20b40*/  IMAD R19, R19, UR7, R18 ;  /* 0x0000000713137c24 */ /* 0x000fe2000f8e0212 */
[----:B------:R-:W-:Y:S01]  /*20b50*/  F2FP.BF16.F32.PACK_AB R53, R55, R54 ;  /* 0x000000363735723e */ /* 0x000fe200000010ff */
[----:B------:R-:W-:Y:S01]  /*20b60*/  ULDC.64 UR6, c[0x0][0xc50] ;  /* 0x0003140000067ab9 */ /* 0x000fe20000000a00 */
[----:B------:R-:W-:Y:S02]  /*20b70*/  F2FP.BF16.F32.PACK_AB R64, R65, R64 ;  /* 0x000000404140723e */ /* 0x000fe400000010ff */
[----:B------:R-:W-:Y:S02]  /*20b80*/  MOV R142, R142 ;  /* 0x0000008e008e7202 */ /* 0x000fe40000000f00 */
[----:B------:R-:W-:-:S02]  /*20b90*/  F2FP.BF16.F32.PACK_AB R54, R69, R68 ;  /* 0x000000444536723e */ /* 0x000fc400000010ff */
[----:B------:R-:W-:Y:S02]  /*20ba0*/  F2FP.BF16.F32.PACK_AB R55, R71, R70 ;  /* 0x000000464737723e */ /* 0x000fe400000010ff */
[----:B------:R-:W-:Y:S02]  /*20bb0*/  F2FP.BF16.F32.PACK_AB R65, R67, R66 ;  /* 0x000000424341723e */ /* 0x000fe400000010ff */
[----:B------:R-:W-:Y:S01]  /*20bc0*/  F2FP.BF16.F32.PACK_AB R48, R49, R48 ;  /* 0x000000303130723e */ /* 0x000fe200000010ff */
[----:B------:R-:W-:Y:S01]  /*20bd0*/  IMAD.IADD R3, R3, 0x1, R19 ;  /* 0x0000000103037824 */ /* 0x000fe200078e0213 */
[----:B------:R-:W-:Y:S02]  /*20be0*/  MOV R144, R144 ;  /* 0x0000009000907202 */ /* 0x000fe40000000f00 */
[----:B------:R-:W-:Y:S02]  /*20bf0*/  F2FP.BF16.F32.PACK_AB R66, R61, R60 ;  /* 0x0000003c3d42723e */ /* 0x000fe400000010ff */
[----:B------:R-:W-:-:S02]  /*20c00*/  F2FP.BF16.F32.PACK_AB R67, R63, R62 ;  /* 0x0000003e3f43723e */ /* 0x000fc400000010ff */
[----:B------:R-:W-:Y:S02]  /*20c10*/  F2FP.BF16.F32.PACK_AB R49, R51, R50 ;  /* 0x000000323331723e */ /* 0x000fe400000010ff */
[----:B------:R-:W-:Y:S02]  /*20c20*/  MOV R146, R146 ;  /* 0x0000009200927202 */ /* 0x000fe40000000f00 */
[----:B------:R-:W-:Y:S02]  /*20c30*/  F2FP.BF16.F32.PACK_AB R50, R45, R44 ;  /* 0x0000002c2d32723e */ /* 0x000fe400000010ff */
[----:B------:R-:W-:Y:S02]  /*20c40*/  F2FP.BF16.F32.PACK_AB R51, R47, R46 ;  /* 0x0000002e2f33723e */ /* 0x000fe400000010ff */
[----:B------:R-:W-:Y:S01]  /*20c50*/  F2FP.BF16.F32.PACK_AB R36, R37, R36 ;  /* 0x000000242524723e */ /* 0x000fe200000010ff */
[----:B------:R-:W-:Y:S01]  /*20c60*/  STSM.16.M88.4 [R140], R72 ;  /* 0x000000488c007844 */ /* 0x000fe20000000200 */
[----:B------:R-:W-:-:S02]  /*20c70*/  MOV R150, R150 ;  /* 0x0000009600967202 */ /* 0x000fc40000000f00 */
[----:B------:R-:W-:Y:S02]  /*20c80*/  LEA R58, P3, R2, UR6, 0x2 ;  /* 0x00000006023a7c11 */ /* 0x000fe4000f8610ff */
[----:B------:R-:W-:Y:S02]  /*20c90*/  F2FP.BF16.F32.PACK_AB R44, R5, R4 ;  /* 0x00000004052c723e */ /* 0x000fe400000010ff */
[----:B------:R-:W-:Y:S02]  /*20ca0*/  F2FP.BF16.F32.PACK_AB R45, R7, R6 ;  /* 0x00000006072d723e */ /* 0x000fe400000010ff */
[----:B------:R-:W-:Y:S02]  /*20cb0*/  F2FP.BF16.F32.PACK_AB R46, R41, R40 ;  /* 0x00000028292e723e */ /* 0x000fe400000010ff */
[----:B------:R-:W-:Y:S02]  /*20cc0*/  F2FP.BF16.F32.PACK_AB R47, R43, R42 ;  /* 0x0000002a2b2f723e */ /* 0x000fe400000010ff */
[----:B------:R-:W-:-:S02]  /*20cd0*/  F2FP.BF16.F32.PACK_AB R37, R39, R38 ;  /* 0x000000262725723e */ /* 0x000fc400000010ff */
[----:B------:R-:W-:Y:S01]  /*20ce0*/  F2FP.BF16.F32.PACK_AB R28, R29, R28 ;  /* 0x0000001c1d1c723e */ /* 0x000fe200000010ff */
[----:B------:R-:W-:Y:S01]  /*20cf0*/  STSM.16.M88.4 [R142], R52 ;  /* 0x000000348e007844 */ /* 0x000fe20000000200 */
[----:B------:R-:W-:Y:S02]  /*20d00*/  MOV R152, R152 ;  /* 0x0000009800987202 */ /* 0x000fe40000000f00 */
[----:B------:R-:W-:Y:S02]  /*20d10*/  F2FP.BF16.F32.PACK_AB R38, R33, R32 ;  /* 0x000000202126723e */ /* 0x000fe400000010ff */
[----:B------:R-:W-:Y:S02]  /*20d20*/  F2FP.BF16.F32.PACK_AB R39, R35, R34 ;  /* 0x000000222327723e */ /* 0x000fe400000010ff */
[----:B------:R-:W-:Y:S02]  /*20d30*/  F2FP.BF16.F32.PACK_AB R29, R31, R30 ;  /* 0x0000001e1f1d723e */ /* 0x000fe400000010ff */
[----:B------:R-:W-:Y:S01]  /*20d40*/  F2FP.BF16.F32.PACK_AB R12, R13, R12 ;  /* 0x0000000c0d0c723e */ /* 0x000fe200000010ff */
[----:B------:R-:W-:Y:S01]  /*20d50*/  STSM.16.M88.4 [R144], R64 ;  /* 0x0000004090007844 */ /* 0x000fe20000000200 */
[----:B------:R-:W-:-:S02]  /*20d60*/  MOV R154, R154 ;  /* 0x0000009a009a7202 */ /* 0x000fc40000000f00 */
[----:B------:R-:W-:Y:S02]  /*20d70*/  F2FP.BF16.F32.PACK_AB R30, R25, R24 ;  /* 0x00000018191e723e */ /* 0x000fe400000010ff */
[----:B------:R-:W-:Y:S02]  /*20d80*/  F2FP.BF16.F32.PACK_AB R31, R27, R26 ;  /* 0x0000001a1b1f723e */ /* 0x000fe400000010ff */
[----:B------:R-:W-:Y:S01]  /*20d90*/  F2FP.BF16.F32.PACK_AB R13, R15, R14 ;  /* 0x0000000e0f0d723e */ /* 0x000fe200000010ff */
[----:B------:R-:W-:Y:S01]  /*20da0*/  STSM.16.M88.4 [R146], R48 ;  /* 0x0000003092007844 */ /* 0x000fe20000000200 */
[----:B------:R-:W-:Y:S02]  /*20db0*/  MOV R156, R156 ;  /* 0x0000009c009c7202 */ /* 0x000fe40000000f00 */
[----:B------:R-:W-:Y:S02]  /*20dc0*/  F2FP.BF16.F32.PACK_AB R14, R9, R8 ;  /* 0x00000008090e723e */ /* 0x000fe400000010ff */
[----:B------:R-:W-:Y:S01]  /*20dd0*/  F2FP.BF16.F32.PACK_AB R15, R11, R10 ;  /* 0x0000000a0b0f723e */ /* 0x000fe200000010ff */
[----:B------:R-:W-:Y:S01]  /*20de0*/  STSM.16.M88.4 [R150], R44 ;  /* 0x0000002c96007844 */ /* 0x000fe20000000200 */
[----:B------:R-:W-:-:S03]  /*20df0*/  LEA.HI.X R59, R2, UR7, R3, 0x2, P3 ;  /* 0x00000007023b7c11 */ /* 0x000fc600098f1403 */
[----:B------:R-:W-:Y:S04]  /*20e00*/  STSM.16.M88.4 [R152], R36 ;  /* 0x0000002498007844 */ /* 0x000fe80000000200 */
[----:B------:R-:W-:Y:S04]  /*20e10*/  STSM.16.M88.4 [R154], R28 ;  /* 0x0000001c9a007844 */ /* 0x000fe80000000200 */
[----:B------:R-:W-:Y:S04]  /*20e20*/  STSM.16.M88.4 [R156], R12 ;  /* 0x0000000c9c007844 */ /* 0x000fe80000000200 */
[----:B------:R-:W-:Y:S04]  /*20e30*/  SHFL.IDX PT, R18, R58, RZ, 0x1c1f ;  /* 0x001c1fff3a127589 */ /* 0x000fe800000e0000 */
[----:B------:R-:W0:Y:S01]  /*20e40*/  SHFL.IDX PT, R19, R59, RZ, 0x1c1f ;  /* 0x001c1fff3b137589 */ /* 0x000e2200000e0000 */
[----:B------:R-:W-:Y:S01]  /*20e50*/  BAR.SYNC.DEFER_BLOCKING 0x1, 0x100 ;  /* 0x0044000000007b1d */ /* 0x000fe20000010000 */
[----:B------:R-:W-:-:S05]  /*20e60*/  VIADD R3, R158, 0x8 ;  /* 0x000000089e037836 */ /* 0x000fca0000000000 */
[----:B------:R-:W-:Y:S01]  /*20e70*/  ISETP.GE.OR P0, PT, R3, R0, P0 ;  /* 0x000000000300720c */ /* 0x000fe20000706670 */
[----:B0-----:R0:W-:-:S12]  /*20e80*/  @!P2 ST.E desc[UR36][R18.64], R21 ;  /* 0x000000151200a985 */ /* 0x0011d8000c101924 */
[----:B------:R-:W2:Y:S01]  /*20e90*/  @!P0 LDL R55, [R1+0x434] ;  /* 0x0004340001378983 */ /* 0x000ea20000100800 */
[----:B------:R-:W-:Y:S02]  /*20ea0*/  IMAD R2, R201, 0x40, R190 ;  /* 0x00000040c9027824 */ /* 0x000fe400078e02be */
[----:B------:R-:W-:-:S04]  /*20eb0*/  IMAD.MOV.U32 R3, RZ, RZ, 0x2 ;  /* 0x00000002ff037424 */ /* 0x000fc800078e00ff */
[----:B------:R-:W-:Y:S01]  /*20ec0*/  IMAD.WIDE R2, R2, R3, UR58 ;  /* 0x0000003a02027e25 */ /* 0x000fe2000f8e0203 */
[----:B0-----:R-:W0:Y:S02]  /*20ed0*/  @P1 LDC R21, c[0x0][0xcf0] ;  /* 0x00033c00ff151b82 */ /* 0x001e240000000800 */
[C---:B------:R-:W-:Y:S02]  /*20ee0*/  IADD3 R7, P2, R2.reuse, 0x1000, RZ ;  /* 0x0000100002077810 */ /* 0x040fe40007f5e0ff */
[C---:B------:R-:W-:Y:S02]  /*20ef0*/  IADD3 R25, P4, R2.reuse, 0x3000, RZ ;  /* 0x0000300002197810 */ /* 0x040fe40007f9e0ff */
[----:B------:R-:W-:Y:S02]  /*20f00*/  IADD3 R29, P5, R2, 0x4000, RZ ;  /* 0x00004000021d7810 */ /* 0x000fe40007fbe0ff */
[----:B------:R-:W-:Y:S02]  /*20f10*/  LOP3.LUT R6, R7, 0x380, RZ, 0xc0, !PT ;  /* 0x0000038007067812 */ /* 0x000fe400078ec0ff */
[----:B------:R-:W-:-:S02]  /*20f20*/  LOP3.LUT R24, R25, 0x380, RZ, 0xc0, !PT ;  /* 0x0000038019187812 */ /* 0x000fc400078ec0ff */
[----:B------:R-:W-:Y:S02]  /*20f30*/  LOP3.LUT R28, R29, 0x380, RZ, 0xc0, !PT ;  /* 0x000003801d1c7812 */ /* 0x000fe400078ec0ff */
[C---:B------:R-:W-:Y:S02]  /*20f40*/  IADD3 R33, P6, R2.reuse, 0x5000, RZ ;  /* 0x0000500002217810 */ /* 0x040fe40007fde0ff */
[----:B------:R-:W-:Y:S02]  /*20f50*/  IADD3 R5, P3, R2, 0x2000, RZ ;  /* 0x0000200002057810 */ /* 0x000fe40007f7e0ff */
[----:B------:R-:W-:Y:S02]  /*20f60*/  SHF.R.U64 R6, R6, 0x3, RZ ;  /* 0x0000000306067819 */ /* 0x000fe400000012ff */
[----:B------:R-:W-:Y:S02]  /*20f70*/  SHF.R.U64 R24, R24, 0x3, RZ ;  /* 0x0000000318187819 */ /* 0x000fe400000012ff */
[----:B------:R-:W-:-:S02]  /*20f80*/  SHF.R.U64 R28, R28, 0x3, RZ ;  /* 0x000000031c1c7819 */ /* 0x000fc400000012ff */
[----:B------:R-:W-:Y:S01]  /*20f90*/  LOP3.LUT R32, R33, 0x380, RZ, 0xc0, !PT ;  /* 0x0000038021207812 */ /* 0x000fe200078ec0ff */
        /* <DEDUP_REMOVED lines=9> */
[C---:B------:R-:W-:Y:S02]  /*21030*/  IADD3 R45, P4, R2.reuse, 0x8000, RZ ;  /* 0x00008000022d7810 */ /* 0x040fe40007f9e0ff */
[----:B------:R-:W-:Y:S01]  /*21040*/  IADD3 R49, P5, R2, 0x9000, RZ ;  /* 0x0000900002317810 */ /* 0x000fe20007fbe0ff */
[----:B------:R-:W-:Y:S01]  /*21050*/  SHFL.IDX PT, R18, R58, 0x1, 0x1c1f ;  /* 0x003c1f003a127f89 */ /* 0x000fe200000e0000 */
[----:B------:R-:W-:-:S03]  /*21060*/  SHF.R.U64 R32, R32, 0x3, RZ ;  /* 0x0000000320207819 */ /* 0x000fc600000012ff */
[----:B------:R-:W2:Y:S01]  /*21070*/  SHFL.IDX PT, R19, R59, 0x1, 0x1c1f ;  /* 0x003c1f003b137f89 */ /* 0x000ea200000e0000 */
[----:B------:R-:W-:Y:S02]  /*21080*/  LOP3.LUT R36, R37, 0x380, RZ, 0xc0, !PT ;  /* 0x0000038025247812 */ /* 0x000fe400078ec0ff */
[----:B------:R-:W-:Y:S02]  /*21090*/  LOP3.LUT R40, R41, 0x380, RZ, 0xc0, !PT ;  /* 0x0000038029287812 */ /* 0x000fe400078ec0ff */
[----:B------:R-:W-:Y:S02]  /*210a0*/  LOP3.LUT R44, R45, 0x380, RZ, 0xc0, !PT ;  /* 0x000003802d2c7812 */ /* 0x000fe400078ec0ff */
[----:B------:R-:W-:Y:S02]  /*210b0*/  LOP3.LUT R48, R49, 0x380, RZ, 0xc0, !PT ;  /* 0x0000038031307812 */ /* 0x000fe400078ec0ff */
[----:B------:R-:W-:Y:S01]  /*210c0*/  LOP3.LUT R32, R32, R33, RZ, 0x3c, !PT ;  /* 0x0000002120207212 */ /* 0x000fe200078e3cff */
[----:B------:R-:W-:Y:S01]  /*210d0*/  IMAD.X R33, RZ, RZ, R3, P6 ;  /* 0x000000ffff217224 */ /* 0x000fe200030e0603 */
[----:B------:R-:W-:-:S02]  /*210e0*/  IADD3 R53, P6, R2, 0xa000, RZ ;  /* 0x0000a00002357810 */ /* 0x000fc40007fde0ff */
[----:B------:R-:W-:Y:S02]  /*210f0*/  SHF.R.U64 R36, R36, 0x3, RZ ;  /* 0x0000000324247819 */ /* 0x000fe400000012ff */
[----:B------:R-:W-:Y:S02]  /*21100*/  SHF.R.U64 R40, R40, 0x3, RZ ;  /* 0x0000000328287819 */ /* 0x000fe400000012ff */
[----:B------:R-:W-:Y:S02]  /*21110*/  SHF.R.U64 R44, R44, 0x3, RZ ;  /* 0x000000032c2c7819 */ /* 0x000fe400000012ff */
[----:B------:R-:W-:Y:S02]  /*21120*/  SHF.R.U64 R48, R48, 0x3, RZ ;  /* 0x0000000330307819 */ /* 0x000fe400000012ff */
[----:B------:R-:W-:Y:S02]  /*21130*/  LOP3.LUT R52, R53, 0x380, RZ, 0xc0, !PT ;  /* 0x0000038035347812 */ /* 0x000fe400078ec0ff */
[----:B------:R-:W-:-:S02]  /*21140*/  LOP3.LUT R4, R5, 0x380, RZ, 0xc0, !PT ;  /* 0x0000038005047812 */ /* 0x000fc400078ec0ff */
        /* <DEDUP_REMOVED lines=11> */
[C---:B------:R-:W-:Y:S02]  /*21200*/  IADD3 R69, P5, R2.reuse, 0xe000, RZ ;  /* 0x0000e00002457810 */ /* 0x040fe40007fbe0ff */
[----:B------:R-:W-:Y:S02]  /*21210*/  LOP3.LUT R9, R2, 0x380, RZ, 0xc0, !PT ;  /* 0x0000038002097812 */ /* 0x000fe400078ec0ff */
[----:B------:R-:W-:Y:S02]  /*21220*/  SHF.R.U64 R52, R52, 0x3, RZ ;  /* 0x0000000334347819 */ /* 0x000fe400000012ff */
[----:B------:R-:W-:Y:S02]  /*21230*/  SHF.R.U64 R4, R4, 0x3, RZ ;  /* 0x0000000304047819 */ /* 0x000fe400000012ff */
[----:B------:R-:W-:-:S02]  /*21240*/  LOP3.LUT R56, R57, 0x380, RZ, 0xc0, !PT ;  /* 0x0000038039387812 */ /* 0x000fc400078ec0ff */
[----:B------:R-:W-:Y:S02]  /*21250*/  LOP3.LUT R60, R61, 0x380, RZ, 0xc0, !PT ;  /* 0x000003803d3c7812 */ /* 0x000fe400078ec0ff */
[----:B------:R-:W-:Y:S02]  /*21260*/  LOP3.LUT R64, R65, 0x380, RZ, 0xc0, !PT ;  /* 0x0000038041407812 */ /* 0x000fe400078ec0ff */
[----:B------:R-:W-:Y:S02]  /*21270*/  LOP3.LUT R68, R69, 0x380, RZ, 0xc0, !PT ;  /* 0x0000038045447812 */ /* 0x000fe400078ec0ff */
[----:B------:R-:W-:Y:S02]  /*21280*/  SHF.R.U64 R9, R9, 0x3, RZ ;  /* 0x0000000309097819 */ /* 0x000fe400000012ff */
[----:B------:R-:W-:Y:S01]  /*21290*/  LOP3.LUT R52, R52, R53, RZ, 0x3c, !PT ;  /* 0x0000003534347212 */ /* 0x000fe200078e3cff */
[----:B------:R-:W-:Y:S01]  /*212a0*/  IMAD.X R53, RZ, RZ, R3, P6 ;  /* 0x000000ffff357224 */ /* 0x000fe200030e0603 */
[----:B------:R-:W-:-:S02]  /*212b0*/  LOP3.LUT R12, R4, R5, RZ, 0x3c, !PT ;  /* 0x00000005040c7212 */ /* 0x000fc400078e3cff */
[----:B------:R-:W-:Y:S02]  /*212c0*/  IADD3 R5, P6, R2, 0xf000, RZ ;  /* 0x0000f00002057810 */ /* 0x000fe40007fde0ff */
[----:B------:R-:W-:Y:S02]  /*212d0*/  SHF.R.U64 R56, R56, 0x3, RZ ;  /* 0x0000000338387819 */ /* 0x000fe400000012ff */
[----:B------:R-:W-:Y:S02]  /*212e0*/  SHF.R.U64 R60, R60, 0x3, RZ ;  /* 0x000000033c3c7819 */ /* 0x000fe400000012ff */
[----:B------:R-:W-:Y:S02]  /*212f0*/  SHF.R.U64 R64, R64, 0x3, RZ ;  /* 0x0000000340407819 */ /* 0x000fe400000012ff */
        /* <DEDUP_REMOVED lines=11> */
[----:B------:R-:W-:-:S02]  /*213b0*/  UIMAD UR5, UR12, UR10, URZ ;  /* 0x0000000a0c0572a4 */ /* 0x000fc4000f8e023f */
[----:B------:R-:W-:Y:S02]  /*213c0*/  UIMAD.WIDE.U32 UR6, UR14, UR10, URZ ;  /* 0x0000000a0e0672a5 */ /* 0x000fe4000f8e003f */
[----:B------:R-:W-:-:S03]  /*213d0*/  UIMAD UR5, UR14, UR11, UR5 ;  /* 0x0000000b0e0572a4 */ /* 0x000fc6000f8e0205 */
[----:B------:R-:W-:Y:S01]  /*213e0*/  ULDC.64 UR10, c[0x0][0xbf0] ;  /* 0x0002fc00000a7ab9 */ /* 0x000fe20000000a00 */
[----:B------:R-:W-:Y:S01]  /*213f0*/  UIADD3 UR7, UR7, UR5, URZ ;  /* 0x0000000507077290 */ /* 0x000fe2000fffe03f */
[----:B------:R-:W-:Y:S01]  /*21400*/  LOP3.LUT R4, R5, 0x380, RZ, 0xc0, !PT ;  /* 0x0000038005047812 */ /* 0x000fe200078ec0ff */
[----:B------:R-:W-:Y:S02]  /*21410*/  UIMAD UR8, UR13, UR10, URZ ;  /* 0x0000000a0d0872a4 */ /* 0x000fe4000f8e023f */
[----:B------:R-:W-:Y:S01]  /*21420*/  UIMAD.WIDE.U32 UR6, UR60, UR10, UR6 ;  /* 0x0000000a3c0672a5 */ /* 0x000fe2000f8e0006 */
[----:B------:R-:W-:Y:S01]  /*21430*/  SHF.R.U64 R4, R4, 0x3, RZ ;  /* 0x0000000304047819 */ /* 0x000fe200000012ff */
[----:B------:R-:W-:-:S03]  /*21440*/  UIMAD UR5, UR60, UR11, UR8 ;  /* 0x0000000b3c0572a4 */ /* 0x000fc6000f8e0208 */
[----:B------:R-:W-:Y:S01]  /*21450*/  LOP3.LUT R72, R4, R5, RZ, 0x3c, !PT ;  /* 0x0000000504487212 */ /* 0x000fe200078e3cff */
[----:B------:R-:W-:Y:S01]  /*21460*/  UIADD3 UR5, UR7, UR5, URZ ;  /* 0x0000000507057290 */ /* 0x000fe2000fffe03f */
[----:B------:R-:W-:Y:S01]  /*21470*/  ULDC.64 UR10, c[0x0][0xbe0] ;  /* 0x0002f800000a7ab9 */ /* 0x000fe20000000a00 */
[----:B------:R-:W-:-:S05]  /*21480*/  VIADD R81, R201, UR61 ;  /* 0x0000003dc9517c36 */ /* 0x000fca0008000000 */
[----:B------:R-:W-:Y:S01]  /*21490*/  ISETP.GE.AND P2, PT, R81, R0, PT ;  /* 0x000000005100720c */ /* 0x000fe20003f46270 */
[----:B------:R-:W-:Y:S01]  /*214a0*/  BSSY B1, `(.L_x_2262) ;  /* 0x000004c000017945 */ /* 0x000fe20003800000 */
[----:B--2---:R1:W-:Y:S04]  /*214b0*/  @!P0 ST.E desc[UR36][R18.64], R55 ;  /* 0x0000003712008985 */ /* 0x0043e8000c101924 */
[----:B------:R2:W5:Y:S04]  /*214c0*/  LD.E.128 R8, desc[UR36][R2.64] ;  /* 0x0000002402087980 */ /* 0x000568000c101d00 */
[----:B------:R-:W5:Y:S04]  /*214d0*/  LD.E.128 R4, desc[UR36][R6.64] ;  /* 0x0000002406047980 */ /* 0x000f68000c101d00 */
[----:B------:R-:W5:Y:S01]  /*214e0*/  LD.E.128 R12, desc[UR36][R12.64] ;  /* 0x000000240c0c7980 */ /* 0x000f62000c101d00 */
[----:B--2---:R-:W2:Y:S01]  /*214f0*/  @P1 LDC R3, c[0x0][0xcec] ;  /* 0x00033b00ff031b82 */ /* 0x004ea20000000800 */
[----:B------:R-:W-:-:S02]  /*21500*/  IMAD R2, R207, 0x20, R201 ;  /* 0x00000020cf027824 */ /* 0x000fc400078e02c9 */
[----:B------:R-:W5:Y:S02]  /*21510*/  LD.E.128 R24, desc[UR36][R24.64] ;  /* 0x0000002418187980 */ /* 0x000f64000c101d00 */
[----:B------:R-:W-:Y:S02]  /*21520*/  VIADD R76, R2, UR61 ;  /* 0x0000003d024c7c36 */ /* 0x000fe40008000000 */
[----:B------:R-:W5:Y:S02]  /*21530*/  LD.E.128 R28, desc[UR36][R28.64] ;  /* 0x000000241c1c7980 */ /* 0x000f64000c101d00 */
[----:B-1----:R-:W-:Y:S02]  /*21540*/  IMAD.MOV.U32 R19, RZ, RZ, R76 ;  /* 0x000000ffff137224 */ /* 0x002fe400078e004c */
[----:B------:R-:W5:Y:S04]  /*21550*/  LD.E.128 R32, desc[UR36][R32.64] ;  /* 0x0000002420207980 */ /* 0x000f68000c101d00 */
[----:B------:R-:W5:Y:S04]  /*21560*/  LD.E.128 R36, desc[UR36][R36.64] ;  /* 0x0000002424247980 */ /* 0x000f68000c101d00 */
[----:B------:R-:W5:Y:S04]  /*21570*/  LD.E.128 R40, desc[UR36][R40.64] ;  /* 0x0000002428287980 */ /* 0x000f68000c101d00 */
[----:B------:R-:W5:Y:S01]  /*21580*/  LD.E.128 R44, desc[UR36][R44.64] ;  /* 0x000000242c2c7980 */ /* 0x000f62000c101d00 */
[----:B--2---:R-:W-:-:S03]  /*21590*/  @P1 IMAD.HI.U32 R2, R76, R3, RZ ;  /* 0x000000034c021227 */ /* 0x004fc600078e00ff */
[----:B------:R-:W5:Y:S02]  /*215a0*/  LD.E.128 R48, desc[UR36][R48.64] ;  /* 0x0000002430307980 */ /* 0x000f64000c101d00 */
[----:B0-----:R-:W-:Y:S02]  /*215b0*/  @P1 SHF.R.U32.HI R19, RZ, R21, R2 ;  /* 0x00000015ff131219 */ /* 0x001fe40000011602 */
[----:B------:R-:W5:Y:S02]  /*215c0*/  LD.E.128 R52, desc[UR36][R52.64] ;  /* 0x0000002434347980 */ /* 0x000f64000c101d00 */
[--C-:B------:R-:W-:Y:S01]  /*215d0*/  SHF.R.S32.HI R18, RZ, 0x1f, R19.reuse ;  /* 0x0000001fff127819 */ /* 0x100fe20000011413 */
[----:B------:R-:W-:Y:S01]  /*215e0*/  IMAD.MOV R21, RZ, RZ, -R19 ;  /* 0x000000ffff157224 */ /* 0x000fe200078e0a13 */
[----:B------:R-:W5:Y:S01]  /*215f0*/  LD.E.128 R56, desc[UR36][R56.64] ;  /* 0x0000002438387980 */ /* 0x000f62000c101d00 */
[----:B------:R-:W-:Y:S02]  /*21600*/  IMAD.U32 R3, RZ, RZ, UR7 ;  /* 0x00000007ff037e24 */ /* 0x000fe4000f8e00ff */
[----:B------:R-:W-:Y:S01]  /*21610*/  IMAD R18, R18, UR10, RZ ;  /* 0x0000000a12127c24 */ /* 0x000fe2000f8e02ff */
[----:B------:R-:W5:Y:S01]  /*21620*/  LD.E.128 R60, desc[UR36][R60.64] ;  /* 0x000000243c3c7980 */ /* 0x000f62000c101d00 */
[----:B------:R-:W-:-:S02]  /*21630*/  IMAD R21, R20, R21, R76 ;  /* 0x0000001514157224 */ /* 0x000fc400078e024c */
[----:B------:R-:W-:Y:S01]  /*21640*/  IMAD.U32 R2, RZ, RZ, UR6 ;  /* 0x00000006ff027e24 */ /* 0x000fe2000f8e00ff */
[----:B------:R-:W5:Y:S01]  /*21650*/  LD.E.128 R64, desc[UR36][R64.64] ;  /* 0x0000002440407980 */ /* 0x000f62000c101d00 */
[----:B------:R-:W-:Y:S01]  /*21660*/  IMAD.U32 R3, RZ, RZ, UR5 ;  /* 0x00000005ff037e24 */ /* 0x000fe2000f8e00ff */
[----:B------:R-:W-:Y:S01]  /*21670*/  ULDC.64 UR6, c[0x0][0xbd8] ;  /* 0x0002f60000067ab9 */ /* 0x000fe20000000a00 */
[----:B------:R-:W-:Y:S01]  /*21680*/  IMAD R77, R19, UR11, R18 ;  /* 0x0000000b134d7c24 */ /* 0x000fe2000f8e0212 */
[----:B------:R-:W5:Y:S01]  /*21690*/  LD.E.128 R68, desc[UR36][R68.64] ;  /* 0x0000002444447980 */ /* 0x000f62000c101d00 */
[----:B------:R-:W-:-:S03]  /*216a0*/  SHF.R.S32.HI R18, RZ, 0x1f, R21 ;  /* 0x0000001fff127819 */ /* 0x000fc60000011415 */
[----:B------:R-:W5:Y:S01]  /*216b0*/  LD.E.128 R72, desc[UR36][R72.64] ;  /* 0x0000002448487980 */ /* 0x000f62000c101d00 */
[----:B------:R-:W-:Y:S01]  /*216c0*/  IMAD.WIDE.U32 R2, R19, UR10, R2 ;  /* 0x0000000a13027c25 */ /* 0x000fe2000f8e0002 */
[----:B------:R-:W-:Y:S01]  /*216d0*/  @!PT LDS RZ, [RZ] ;  /* 0x00000000fffff984 */ /* 0x000fe20000000800 */
[----:B------:R-:W-:Y:S01]  /*216e0*/  @!PT LDS RZ, [RZ] ;  /* 0x00000000fffff984 */ /* 0x000fe20000000800 */
[----:B------:R-:W-:Y:S01]  /*216f0*/  @!PT LDS RZ, [RZ] ;  /* 0x00000000fffff984 */ /* 0x000fe20000000800 */
[----:B------:R-:W-:Y:S01]  /*21700*/  @!PT LDS RZ, [RZ] ;  /* 0x00000000fffff984 */ /* 0x000fe20000000800 */
[----:B------:R0:W-:Y:S06]  /*21710*/  MEMBAR.ALL.CTA ;  /* 0x0000000000007992 */ /* 0x0001ec0000008000 */
[----:B0-----:R-:W0:Y:S01]  /*21720*/  FENCE.VIEW.ASYNC.S ;  /* 0x00000000000073c6 */ /* 0x001e220000000000 */
[----:B------:R-:W-:Y:S02]  /*21730*/  IMAD.IADD R3, R3, 0x1, R77 ;  /* 0x0000000103037824 */ /* 0x000fe400078e024d */
[----:B------:R-:W-:Y:S01]  /*21740*/  IMAD R18, R18, UR6, RZ ;  /* 0x0000000612127c24 */ /* 0x000fe2000f8e02ff */
[----:B------:R-:W-:Y:S01]  /*21750*/  UIADD3 UR5, UR42, 0x32420, URZ ;  /* 0x000324202a057890 */ /* 0x000fe2000fffe03f */
[----:B------:R-:W-:-:S04]  /*21760*/  IMAD.WIDE.U32 R2, R21, UR6, R2 ;  /* 0x0000000615027c25 */ /* 0x000fc8000f8e0002 */
[----:B------:R-:W-:Y:S01]  /*21770*/  IMAD R77, R21, UR7, R18 ;  /* 0x00000007154d7c24 */ /* 0x000fe2000f8e0212 */
[----:B------:R-:W-:Y:S01]  /*21780*/  ULDC.64 UR6, c[0x0][0xb80] ;  /* 0x0002e00000067ab9 */ /* 0x000fe20000000a00 */
[----:B------:R-:W-:Y:S01]  /*21790*/  UPRMT UR5, URZ, 0x654, UR5 ;  /* 0x000006543f057896 */ /* 0x000fe20008000005 */
[----:B------:R-:W-:Y:S01]  /*217a0*/  LEA R78, P3, R2, UR6, 0x1 ;  /* 0x00000006024e7c11 */ /* 0x000fe2000f8608ff */
[----:B------:R-:W-:Y:S02]  /*217b0*/  IMAD.IADD R3, R3, 0x1, R77 ;  /* 0x0000000103037824 */ /* 0x000fe400078e024d */
[----:B------:R-:W-:-:S03]  /*217c0*/  VIADD R19, R81, 0x20 ;  /* 0x0000002051137836 */ /* 0x000fc60000000000 */
[----:B------:R-:W-:Y:S02]  /*217d0*/  LEA.HI.X R79, R2, UR7, R3, 0x1, P3 ;  /* 0x00000007024f7c11 */ /* 0x000fe400098f0c03 */
[-C--:B------:R-:W-:Y:S01]  /*217e0*/  ISETP.GE.AND P1, PT, R19, R0.reuse, PT ;  /* 0x000000001300720c */ /* 0x080fe20003f26270 */
[----:B------:R-:W-:Y:S01]  /*217f0*/  VIADD R19, R81, 0x40 ;  /* 0x0000004051137836 */ /* 0x000fe20000000000 */
[----:B0-----:R0:W1:Y:S01]  /*21800*/  SHFL.IDX PT, R76, R78, RZ, 0x181f ;  /* 0x00181fff4e4c7589 */ /* 0x00106200000e0000 */
[----:B------:R-:W-:Y:S03]  /*21810*/  SYNCS.ARRIVE.TRANS64.RED.A1T0 RZ, [UR5], RZ ;  /* 0x000000ffffff79a7 */ /* 0x000fe60008100405 */
[----:B------:R0:W2:Y:S01]  /*21820*/  SHFL.IDX PT, R77, R79, RZ, 0x181f ;  /* 0x00181fff4f4d7589 */ /* 0x0000a200000e0000 */
        /* <DEDUP_REMOVED lines=19> */
.L_x_2263:
[----:B------:R-:W-:Y:S05]  /*21960*/  BSYNC B1 ;  /* 0x0000000000017941 */ /* 0x000fea0003800000 */
.L_x_2262:
[----:B---3--:R3:W4:Y:S01]  /*21970*/  SHFL.IDX PT, R19, R79, 0x1, 0x181f ;  /* 0x00381f004f137f89 */ /* 0x00872200000e0000 */
        /* <DEDUP_REMOVED lines=9> */
[-C--:B-----5:R-:W-:Y:S02]  /*21a10*/  @!P3 LEA R8, P5, R192, R18.reuse, 0x1 ;  /* 0x00000012c008b211 */ /* 0x0a0fe400078a08ff */
[-C--:B----4-:R-:W-:Y:S02]  /*21a20*/  @!P4 LEA.HI.X R3, R190, R19.reuse, R199, 0x1, P6 ;  /* 0x00000013be03c211 */ /* 0x090fe400030f0cc7 */
[-C--:B------:R-:W-:Y:S02]  /*21a30*/  @!P2 LEA R10, P6, R191, R18.reuse, 0x1 ;  /* 0x00000012bf0aa211 */ /* 0x080fe400078c08ff */
        /* <DEDUP_REMOVED lines=8> */
.L_x_2265:
[----:B------:R-:W-:Y:S05]  /*21ac0*/  BSYNC B1 ;  /* 0x0000000000017941 */ /* 0x000fea0003800000 */
.L_x_2264:
[----:B0----5:R0:W0:Y:S01]  /*21ad0*/  SHFL.IDX PT, R9, R79, 0x2, 0x181f ;  /* 0x00581f004f097f89 */ /* 0x02102200000e0000 */
        /* <DEDUP_REMOVED lines=9> */
[-C--:B------:R-:W-:Y:S02]  /*21b70*/  @!P2 LEA R4, P5, R192, R8.reuse, 0x1 ;  /* 0x00000008c004a211 */ /* 0x080fe400078a08ff */
[-C--:B------:R-:W-:Y:S02]  /*21b80*/  @!P1 LEA R6, P4, R191, R8.reuse, 0x1 ;  /* 0x00000008bf069211 */ /* 0x080fe400078808ff */
[-C--:B------:R-:W-:Y:S02]  /*21b90*/  @!P3 LEA.HI.X R3, R190, R9.reuse, R199, 0x1, P6 ;  /* 0x00000009be03b211 */ /* 0x080fe400030f0cc7 */
        /* <DEDUP_REMOVED lines=8> */
.L_x_2267:
[----:B------:R-:W-:Y:S05]  /*21c20*/  BSYNC B1 ;  /* 0x0000000000017941 */ /* 0x000fea0003800000 */
.L_x_2266:
[----:B0-----:R-:W-:Y:S01]  /*21c30*/  VIADD R3, R81, 0x60 ;  /* 0x0000006051037836 */ /* 0x001fe20000000000 */
[----:B---3--:R-:W0:Y:S04]  /*21c40*/  SHFL.IDX PT, R79, R79, 0x3, 0x181f ;  /* 0x00781f004f4f7f89 */ /* 0x008e2800000e0000 */
[----:B------:R-:W-:Y:S01]  /*21c50*/  ISETP.GE.AND P0, PT, R3, R0, PT ;  /* 0x000000000300720c */ /* 0x000fe20003f06270 */
[----:B------:R-:W3:-:S12]  /*21c60*/  SHFL.IDX PT, R78, R78, 0x3, 0x181f ;  /* 0x00781f004e4e7f89 */ /* 0x000ed800000e0000 */
[----:B------:R-:W-:Y:S05]  /*21c70*/  @P0 BRA `(.L_x_2268) ;  /* 0x0000000c002c0947 */ /* 0x000fea0003800000 */
[----:B------:R-:W-:Y:S02]  /*21c80*/  ULDC UR5, c[0x0][0xbc8] ;  /* 0x0002f20000057ab9 */ /* 0x000fe40000000800 */
[----:B------:R-:W-:Y:S02]  /*21c90*/  ISETP.GE.AND P3, PT, R190, UR5, PT ;  /* 0x00000005be007c0c */ /* 0x000fe4000bf66270 */
[----:B------:R-:W-:Y:S02]  /*21ca0*/  ISETP.GE.AND P4, PT, R192, UR5, PT ;  /* 0x00000005c0007c0c */ /* 0x000fe4000bf86270 */
[----:B------:R-:W-:-:S09]  /*21cb0*/  ISETP.GE.AND P5, PT, R191, UR5, PT ;  /* 0x00000005bf007c0c */ /* 0x000fd2000bfa6270 */
[-C--:B---3--:R-:W-:Y:S02]  /*21cc0*/  @!P3 LEA R2, P0, R190, R78.reuse, 0x1 ;  /* 0x0000004ebe02b211 */ /* 0x088fe400078008ff */
[-C--:B------:R-:W-:Y:S02]  /*21cd0*/  @!P4 LEA R4, P1, R192, R78.reuse, 0x1 ;  /* 0x0000004ec004c211 */ /* 0x080fe400078208ff */
[C---:B------:R-:W-:Y:S02]  /*21ce0*/  @!P5 LEA R6, P2, R191.reuse, R78, 0x1 ;  /* 0x0000004ebf06d211 */ /* 0x040fe400078408ff */
        /* <DEDUP_REMOVED lines=12> */
.L_x_2261:
[----:B0-----:R-:W0:Y:S01]  /*21db0*/  LDC R8, c[0x0][0xce8] ;  /* 0x00033a00ff087b82 */ /* 0x001e220000000800 */
[----:B------:R-:W-:Y:S01]  /*21dc0*/  R2UR UR5, R200 ;  /* 0x00000000c80572ca */ /* 0x000fe200000e0000 */
[----:B------:R-:W-:Y:S01]  /*21dd0*/  USHF.R.S32.HI UR10, URZ, 0x1f, UR60 ;  /* 0x0000001f3f0a7899 */ /* 0x000fe2000801143c */
[----:B------:R-:W-:Y:S01]  /*21de0*/  ISETP.GE.AND P0, PT, R204, 0x80, PT ;  /* 0x00000080cc00780c */ /* 0x000fe20003f06270 */
[----:B------:R-:W-:Y:S01]  /*21df0*/  BSSY B1, `(.L_x_2269) ;  /* 0x0000030000017945 */ /* 0x000fe20003800000 */
[----:B------:R-:W-:-:S09]  /*21e00*/  IMAD R6, R207, 0x20, R201 ;  /* 0x00000020cf067824 */ /* 0x000fd200078e02c9 */
[----:B------:R-:W-:Y:S01]  /*21e10*/  USHF.R.S32.HI UR8, URZ, 0x1f, UR5 ;  /* 0x0000001f3f087899 */ /* 0x000fe20008011405 */
        /* <DEDUP_REMOVED lines=14> */
[----:B------:R-:W-:Y:S01]  /*21f00*/  R2UR UR11, R200 ;  /* 0x00000000c80b72ca */ /* 0x000fe200000e0000 */
[----:B------:R-:W-:Y:S01]  /*21f10*/  UIMAD UR5, UR8, UR12, URZ ;  /* 0x0000000c080572a4 */ /* 0x000fe2000f8e023f */
[----:B------:R-:W-:-:S09]  /*21f20*/  IMAD.MOV.U32 R2, RZ, RZ, R4 ;  /* 0x000000ffff027224 */ /* 0x000fd200078e0004 */
[----:B------:R-:W2:Y:S02]  /*21f30*/  @P0 LDC R5, c[0x0][0xcec] ;  /* 0x00033b00ff050b82 */ /* 0x000ea40000000800 */
[----:B------:R-:W-:Y:S02]  /*21f40*/  UIMAD.WIDE.U32 UR6, UR11, UR12, URZ ;  /* 0x0000000c0b0672a5 */ /* 0x000fe4000f8e003f */
[----:B------:R-:W-:-:S03]  /*21f50*/  UIMAD UR5, UR11, UR13, UR5 ;  /* 0x0000000d0b0572a4 */ /* 0x000fc6000f8e0205 */
[----:B------:R-:W-:Y:S01]  /*21f60*/  ULDC.64 UR12, c[0x0][0xc98] ;  /* 0x00032600000c7ab9 */ /* 0x000fe20000000a00 */
[----:B------:R-:W3:Y:S01]  /*21f70*/  @P0 LDC R7, c[0x0][0xcf0] ;  /* 0x00033c00ff070b82 */ /* 0x000ee20000000800 */
[----:B------:R-:W-:Y:S02]  /*21f80*/  UIADD3 UR7, UR7, UR5, URZ ;  /* 0x0000000507077290 */ /* 0x000fe4000fffe03f */
[----:B------:R-:W-:Y:S02]  /*21f90*/  UIMAD UR5, UR10, UR12, URZ ;  /* 0x0000000c0a0572a4 */ /* 0x000fe4000f8e023f */
[----:B------:R-:W-:Y:S02]  /*21fa0*/  UIMAD.WIDE.U32 UR6, UR60, UR12, UR6 ;  /* 0x0000000c3c0672a5 */ /* 0x000fe4000f8e0006 */
[----:B------:R-:W-:-:S03]  /*21fb0*/  UIMAD UR5, UR60, UR13, UR5 ;  /* 0x0000000d3c0572a4 */ /* 0x000fc6000f8e0205 */
        /* <DEDUP_REMOVED lines=19> */
.L_x_2270:
[----:B------:R-:W-:Y:S05]  /*220f0*/  BSYNC B1 ;  /* 0x0000000000017941 */ /* 0x000fea0003800000 */
.L_x_2269:
[----:B------:R-:W-:Y:S01]  /*22100*/  R2UR UR11, R200 ;  /* 0x00000000c80b72ca */ /* 0x000fe200000e0000 */
[----:B------:R-:W-:Y:S01]  /*22110*/  ULDC.64 UR12, c[0x0][0xbe8] ;  /* 0x0002fa00000c7ab9 */ /* 0x000fe20000000a00 */
[----:B------:R-:W-:Y:S01]  /*22120*/  VIADD R6, R6, UR61 ;  /* 0x0000003d06067c36 */ /* 0x000fe20008000000 */
[----:B------:R-:W-:Y:S01]  /*22130*/  UIMAD UR5, UR8, UR12, URZ ;  /* 0x0000000c080572a4 */ /* 0x000fe2000f8e023f */
[----:B------:R-:W-:Y:S02]  /*22140*/  BSSY B1, `(.L_x_2271) ;  /* 0x000003c000017945 */ /* 0x000fe40003800000 */
[----:B0-----:R-:W-:-:S04]  /*22150*/  @P1 IMAD.HI.U32 R0, R6, R9, RZ ;  /* 0x0000000906001227 */ /* 0x001fc800078e00ff */
[----:B--2---:R-:W-:Y:S01]  /*22160*/  IMAD.MOV.U32 R5, RZ, RZ, R6 ;  /* 0x000000ffff057224 */ /* 0x004fe200078e0006 */
[----:B-1----:R-:W-:Y:S02]  /*22170*/  @P1 SHF.R.U32.HI R5, RZ, R11, R0 ;  /* 0x0000000bff051219 */ /* 0x002fe40000011600 */
[----:B------:R-:W-:Y:S02]  /*22180*/  UIMAD.WIDE.U32 UR6, UR11, UR12, URZ ;  /* 0x0000000c0b0672a5 */ /* 0x000fe4000f8e003f */
[----:B------:R-:W-:Y:S01]  /*22190*/  UIMAD UR5, UR11, UR13, UR5 ;  /* 0x0000000d0b0572a4 */ /* 0x000fe2000f8e0205 */
[--C-:B------:R-:W-:Y:S01]  /*221a0*/  SHF.R.S32.HI R0, RZ, 0x1f, R5.reuse ;  /* 0x0000001fff007819 */ /* 0x100fe20000011405 */
[----:B------:R-:W-:Y:S01]  /*221b0*/  IMAD.MOV R7, RZ, RZ, -R5 ;  /* 0x000000ffff077224 */ /* 0x000fe200078e0a05 */
[----:B------:R-:W-:Y:S01]  /*221c0*/  ULDC.64 UR12, c[0x0][0xbf0] ;  /* 0x0002fc00000c7ab9 */ /* 0x000fe20000000a00 */
[----:B------:R-:W-:Y:S02]  /*221d0*/  UIADD3 UR7, UR7, UR5, URZ ;  /* 0x0000000507077290 */ /* 0x000fe4000fffe03f */
[----:B------:R-:W-:Y:S01]  /*221e0*/  UIMAD UR5, UR10, UR12, URZ ;  /* 0x0000000c0a0572a4 */ /* 0x000fe2000f8e023f */
[----:B------:R-:W-:Y:S01]  /*221f0*/  IMAD R7, R8, R7, R6 ;  /* 0x0000000708077224 */ /* 0x000fe200078e0206 */
[----:B------:R-:W-:Y:S01]  /*22200*/  UIMAD.WIDE.U32 UR6, UR60, UR12, UR6 ;  /* 0x0000000c3c0672a5 */ /* 0x000fe2000f8e0006 */
[----:B------:R-:W-:Y:S01]  /*22210*/  VIADD R6, R201, UR61 ;  /* 0x0000003dc9067c36 */ /* 0x000fe20008000000 */
[----:B------:R-:W-:Y:S01]  /*22220*/  UIMAD UR5, UR60, UR13, UR5 ;  /* 0x0000000d3c0572a4 */ /* 0x000fe2000f8e0205 */
[----:B------:R-:W-:-:S03]  /*22230*/  ULDC.64 UR10, c[0x0][0xbe0] ;  /* 0x0002f800000a7ab9 */ /* 0x000fc60000000a00 */
[----:B------:R-:W-:Y:S01]  /*22240*/  UIADD3 UR5, UR7, UR5, URZ ;  /* 0x0000000507057290 */ /* 0x000fe2000fffe03f */
[----:B------:R-:W-:Y:S02]  /*22250*/  IMAD R0, R0, UR10, RZ ;  /* 0x0000000a00007c24 */ /* 0x000fe4000f8e02ff */
[----:B------:R-:W-:Y:S02]  /*22260*/  IMAD.U32 R3, RZ, RZ, UR7 ;  /* 0x00000007ff037e24 */ /* 0x000fe4000f8e00ff */
[----:B------:R-:W-:Y:S01]  /*22270*/  IMAD.U32 R2, RZ, RZ, UR6 ;  /* 0x00000006ff027e24 */ /* 0x000fe2000f8e00ff */
[----:B------:R-:W-:Y:S01]  /*22280*/  ULDC.64 UR6, c[0x0][0xbd8] ;  /* 0x0002f60000067ab9 */ /* 0x000fe20000000a00 */
[----:B------:R-:W-:Y:S01]  /*22290*/  IMAD.U32 R3, RZ, RZ, UR5 ;  /* 0x00000005ff037e24 */ /* 0x000fe2000f8e00ff */
[----:B------:R-:W-:Y:S01]  /*222a0*/  ULDC UR5, c[0x0][0xb88] ;  /* 0x0002e20000057ab9 */ /* 0x000fe20000000800 */
[C---:B------:R-:W-:Y:S01]  /*222b0*/  IMAD R9, R5.reuse, UR11, R0 ;  /* 0x0000000b05097c24 */ /* 0x040fe2000f8e0200 */
[----:B------:R-:W-:Y:S01]  /*222c0*/  SHF.R.S32.HI R0, RZ, 0x1f, R7 ;  /* 0x0000001fff007819 */ /* 0x000fe20000011407 */
[----:B------:R-:W-:-:S04]  /*222d0*/  IMAD.WIDE.U32 R2, R5, UR10, R2 ;  /* 0x0000000a05027c25 */ /* 0x000fc8000f8e0002 */
[----:B------:R-:W-:Y:S02]  /*222e0*/  IMAD.IADD R3, R3, 0x1, R9 ;  /* 0x0000000103037824 */ /* 0x000fe400078e0209 */
[----:B------:R-:W-:Y:S02]  /*222f0*/  IMAD R4, R0, UR6, RZ ;  /* 0x0000000600047c24 */ /* 0x000fe4000f8e02ff */
        /* <DEDUP_REMOVED lines=32> */
.L_x_2272:
[----:B------:R-:W-:Y:S05]  /*22500*/  BSYNC B1 ;  /* 0x0000000000017941 */ /* 0x000fea0003800000 */
.L_x_2271:
        /* <DEDUP_REMOVED lines=21> */
.L_x_2274:
[----:B------:R-:W-:Y:S05]  /*22660*/  BSYNC B1 ;  /* 0x0000000000017941 */ /* 0x000fea0003800000 */
.L_x_2273:
        /* <DEDUP_REMOVED lines=21> */
.L_x_2276:
[----:B------:R-:W-:Y:S05]  /*227c0*/  BSYNC B1 ;  /* 0x0000000000017941 */ /* 0x000fea0003800000 */
.L_x_2275:
        /* <DEDUP_REMOVED lines=22> */
.L_x_2268:
[----:B------:R-:W-:Y:S05]  /*22930*/  BSYNC B0 ;  /* 0x0000000000007941 */ /* 0x000fea0003800000 */
.L_x_2260:
[----:B------:R-:W-:Y:S02]  /*22940*/  ULDC UR5, c[0x0][0xd38] ;  /* 0x00034e0000057ab9 */ /* 0x000fe40000000800 */
[----:B------:R-:W-:-:S06]  /*22950*/  UISETP.GE.AND UP0, UPT, UR4, UR5, UPT ;  /* 0x000000050400728c */ /* 0x000fcc000bf06270 */
[----:B------:R-:W-:-:S13]  /*22960*/  PLOP3.LUT P0, PT, PT, PT, UP0, 0x80, 0x0 ;  /* 0x000000000000781c */ /* 0x000fda0003f0f008 */
[----:B------:R-:W-:Y:S05]  /*22970*/  @!P0 BRA `(.L_x_2277) ;  /* 0xfffffde400d48947 */ /* 0x000fea000383ffff */
[----:B------:R-:W-:Y:S05]  /*22980*/  EXIT ;  /* 0x000000000000794d */ /* 0x000fea0003800000 */
.L_x_2146:
[----:B------:R-:W-:-:S08]  /*22990*/  NOP ;  /* 0x0000000000007918 */ /* 0x000fd00000000000 */
[----:B-1----:R-:W0:-:S00]  /*229a0*/  USETMAXREG.DEALLOC.CTAPOOL 0x28 ;  /* 0x00000028000079c8 */ /* 0x002e0000080e0500 */
[----:B0-----:R-:W-:-:S06]  /*229b0*/  LOP3.LUT R0, R0, 0x3, RZ, 0xc0, !PT ;  /* 0x0000000300007812 */ /* 0x001fcc00078ec0ff */
[----:B------:R-:W0:Y:S01]  /*229c0*/  S2UR UR10, SR_CTAID.X ;  /* 0x00000000000a79c3 */ /* 0x000e220000002500 */
[----:B------:R-:W-:Y:S01]  /*229d0*/  LOP3.LUT R16, R16, 0xffdfffff, RZ, 0xc0, !PT ;  /* 0xffdfffff10107812 */ /* 0x000fe200078ec0ff */
[----:B------:R-:W-:Y:S01]  /*229e0*/  STL [R1+0x454], RZ ;  /* 0x000454ff01007387 */ /* 0x000fe20000100800 */
        /* <DEDUP_REMOVED lines=9> */
[----:B------:R-:W2:Y:S01]  /*22a80*/  LDL R3, [R1+0x45c] ;  /* 0x00045c0001037983 */ /* 0x000ea20000100800 */
[----:B------:R-:W-:Y:S01]  /*22a90*/  ULDC UR9, c[0x0][0x3b8] ;  /* 0x0000ee0000097ab9 */ /* 0x000fe20000000800 */
[----:B------:R-:W-:Y:S01]  /*22aa0*/  ULDC UR7, c[0x0][0x320] ;  /* 0x0000c80000077ab9 */ /* 0x000fe20000000800 */
[----:B------:R-:W-:Y:S01]  /*22ab0*/  LOP3.LUT R16, R16, 0xffffffef, RZ, 0xc0, !PT ;  /* 0xffffffef10107812 */ /* 0x000fe200078ec0ff */
[----:B------:R-:W0:Y:S01]  /*22ac0*/  S2R R8, SR_TID.X ;  /* 0x0000000000087919 */ /* 0x000e220000002100 */
[----:B------:R-:W1:Y:S01]  /*22ad0*/  S2UR UR6, SR_CgaCtaId ;  /* 0x00000000000679c3 */ /* 0x000e620000008800 */
[----:B------:R-:W-:Y:S01]  /*22ae0*/  ULDC.64 UR42, c[0x0][0x2f0] ;  /* 0x0000bc00002a7ab9 */ /* 0x000fe20000000a00 */
[----:B------:R-:W-:Y:S01]  /*22af0*/  LOP3.LUT R16, R16, 0xfffbffff, RZ, 0xc0, !PT ;  /* 0xfffbffff10107812 */ /* 0x000fe200078ec0ff */
[----:B------:R-:W-:Y:S01]  /*22b00*/  ULDC.64 UR4, c[0x0][0x418] ;  /* 0x0001060000047ab9 */ /* 0x000fe20000000a00 */
[----:B------:R3:W-:Y:S01]  /*22b10*/  STL [R1+0x454], RZ ;  /* 0x000454ff01007387 */ /* 0x0007e20000100800 */
[----:B------:R-:W-:Y:S01]  /*22b20*/  UISETP.NE.U32.AND UP0, UPT, UR4, URZ, UPT ;  /* 0x0000003f0400728c */ /* 0x000fe2000bf05070 */
[----:B------:R-:W-:Y:S01]  /*22b30*/  IMAD.U32 R32, RZ, RZ, UR10 ;  /* 0x0000000aff207e24 */ /* 0x000fe2000f8e00ff */
[----:B------:R-:W-:Y:S01]  /*22b40*/  ULDC UR40, c[0x0][0x288] ;  /* 0x0000a20000287ab9 */ /* 0x000fe20000000800 */
[----:B------:R-:W-:Y:S01]  /*22b50*/  ULDC UR4, c[0x0][0x424] ;  /* 0x0001090000047ab9 */ /* 0x000fe20000000800 */
[----:B------:R-:W-:Y:S01]  /*22b60*/  UISETP.NE.AND.EX UP0, UPT, UR5, URZ, UPT, UP0 ;  /* 0x0000003f0500728c */ /* 0x000fe2000bf05300 */
[----:B------:R-:W-:Y:S01]  /*22b70*/  IMAD.MOV.U32 R26, RZ, RZ, 0x1 ;  /* 0x00000001ff1a7424 */ /* 0x000fe200078e00ff */
[----:B------:R-:W-:Y:S01]  /*22b80*/  ULDC UR41, c[0x0][0x448] ;  /* 0x0001120000297ab9 */ /* 0x000fe20000000800 */
[----:B------:R-:W-:Y:S01]  /*22b90*/  UMOV UR5, 0x400 ;  /* 0x0000040000057882 */ /* 0x000fe20000000000 */
[----:B------:R-:W-:Y:S01]  /*22ba0*/  USEL UR4, UR4, 0x1, UP0 ;  /* 0x0000000104047887 */ /* 0x000fe20008000000 */
[----:B------:R-:W-:Y:S01]  /*22bb0*/  IMAD.MOV.U32 R18, RZ, RZ, RZ ;  /* 0x000000ffff127224 */ /* 0x000fe200078e00ff */
[----:B------:R-:W-:-:S02]  /*22bc0*/  UIMAD UR41, UR41, UR40, URZ ;  /* 0x00000028292972a4 */ /* 0x000fc4000f8e023f */
[----:B------:R-:W-:Y:S01]  /*22bd0*/  UIMAD UR42, UR4, UR42, URZ ;  /* 0x0000002a042a72a4 */ /* 0x000fe2000f8e023f */
[----:B------:R-:W-:-:S03]  /*22be0*/  ULDC UR49, c[0x0][0xc] ;  /* 0x0000030000317ab9 */ /* 0x000fc60000000800 */
[----:B------:R-:W-:Y:S02]  /*22bf0*/  UIADD3 UR4, UR42, 0x5f, URZ ;  /* 0x0000005f2a047890 */ /* 0x000fe4000fffe03f */
[----:B------:R-:W-:Y:S02]  /*22c00*/  UIADD3 UR47, UR42, 0x1, -UR40 ;  /* 0x000000012a2f7890 */ /* 0x000fe4000fffe828 */
[----:B-1----:R-:W-:Y:S02]  /*22c10*/  ULEA UR6, UR6, UR5, 0x18 ;  /* 0x0000000506067291 */ /* 0x002fe4000f8ec03f */
[----:B------:R-:W-:Y:S02]  /*22c20*/  UIMAD.WIDE UR4, UR4, 0x2aaaaaab, URZ ;  /* 0x2aaaaaab040478a5 */ /* 0x000fe4000f8e023f */
[----:B------:R-:W-:Y:S01]  /*22c30*/  UIADD3 UR40, UR42, -UR40, URZ ;  /* 0x800000282a287290 */ /* 0x000fe2000fffe03f */
[C---:B0-----:R-:W-:Y:S01]  /*22c40*/  IMAD.SHL.U32 R29, R8.reuse, 0x8, RZ ;  /* 0x00000008081d7824 */ /* 0x041fe200078e00ff */
[----:B------:R-:W-:Y:S01]  /*22c50*/  LOP3.LUT R7, R8, 0x7f, RZ, 0xc0, !PT ;  /* 0x0000007f08077812 */ /* 0x000fe200078ec0ff */
[----:B------:R-:W-:Y:S01]  /*22c60*/  IMAD.U32 R17, RZ, RZ, UR6 ;  /* 0x00000006ff117e24 */ /* 0x000fe2000f8e00ff */
[----:B------:R-:W-:-:S02]  /*22c70*/  USHF.R.U32.HI UR39, URZ, 0x1f, UR5 ;  /* 0x0000001f3f277899 */ /* 0x000fc40008011605 */
[C---:B------:R-:W-:Y:S02]  /*22c80*/  LOP3.LUT R5, R29.reuse, 0x38, RZ, 0xc0, !PT ;  /* 0x000000381d057812 */ /* 0x040fe400078ec0ff */
[----:B------:R-:W-:Y:S01]  /*22c90*/  LOP3.LUT R0, R29, 0x1f8, RZ, 0xc0, !PT ;  /* 0x000001f81d007812 */ /* 0x000fe200078ec0ff */
[----:B------:R-:W-:Y:S01]  /*22ca0*/  ULEA.HI.SX32 UR39, UR5, UR39, 0x1c ;  /* 0x0000002705277291 */ /* 0x000fe2000f8fe23f */
[C---:B------:R-:W-:Y:S02]  /*22cb0*/  LOP3.LUT R2, R5.reuse, 0x40, RZ, 0xfc, !PT ;  /* 0x0000004005027812 */ /* 0x040fe400078efcff */
[----:B------:R-:W-:Y:S02]  /*22cc0*/  ISETP.GE.AND P0, PT, R5, UR7, PT ;  /* 0x0000000705007c0c */ /* 0x000fe4000bf06270 */
[C---:B------:R-:W-:Y:S02]  /*22cd0*/  ISETP.GE.AND P2, PT, R2.reuse, UR9, PT ;  /* 0x0000000902007c0c */ /* 0x040fe4000bf46270 */
[----:B------:R-:W-:-:S02]  /*22ce0*/  ISETP.GE.AND P1, PT, R2, UR7, PT ;  /* 0x0000000702007c0c */ /* 0x000fc4000bf26270 */
[----:B------:R-:W-:Y:S02]  /*22cf0*/  LOP3.LUT R0, R0, 0x38, R8, 0x78, !PT ;  /* 0x0000003800007812 */ /* 0x000fe400078e7808 */
[----:B------:R-:W-:Y:S02]  /*22d00*/  LOP3.LUT R4, R5, 0x80, RZ, 0xfc, !PT ;  /* 0x0000008005047812 */ /* 0x000fe400078efcff */
[----:B------:R-:W-:Y:S02]  /*22d10*/  LOP3.LUT R29, R0, 0x200, R29, 0xf8, !PT ;  /* 0x00000200001d7812 */ /* 0x000fe400078ef81d */
[----:B------:R-:W-:Y:S02]  /*22d20*/  SEL R0, RZ, 0x1, P0 ;  /* 0x00000001ff007807 */ /* 0x000fe40000000000 */
[----:B------:R-:W-:Y:S01]  /*22d30*/  SEL R2, RZ, 0xffffffff, P1 ;  /* 0xffffffffff027807 */ /* 0x000fe20000800000 */
[----:B------:R-:W-:Y:S01]  /*22d40*/  IMAD R22, R29, 0x2, R17 ;  /* 0x000000021d167824 */ /* 0x000fe200078e0211 */
[----:B------:R-:W-:-:S02]  /*22d50*/  @P2 LOP3.LUT R16, R16, 0x40000, RZ, 0xfc, !PT ;  /* 0x0004000010102812 */ /* 0x000fc400078efcff */
[----:B------:R-:W-:Y:S02]  /*22d60*/  SHF.R.U32.HI R35, RZ, 0x3, R7 ;  /* 0x00000003ff237819 */ /* 0x000fe40000011607 */
[----:B------:R-:W-:-:S04]  /*22d70*/  @P1 LOP3.LUT R16, R16, 0x10, RZ, 0xfc, !PT ;  /* 0x0000001010101812 */ /* 0x000fc800078efcff */
[----:B------:R-:W-:-:S04]  /*22d80*/  LOP3.LUT R16, R16, 0xffffffdf, RZ, 0xc0, !PT ;  /* 0xffffffdf10107812 */ /* 0x000fc800078ec0ff */
[----:B------:R-:W-:Y:S02]  /*22d90*/  @P0 LOP3.LUT R16, R16, 0x20, RZ, 0xfc, !PT ;  /* 0x0000002010100812 */ /* 0x000fe400078efcff */
[----:B------:R-:W-:Y:S02]  /*22da0*/  ISETP.GE.AND P0, PT, R4, UR7, PT ;  /* 0x0000000704007c0c */ /* 0x000fe4000bf06270 */
[----:B------:R-:W-:-:S11]  /*22db0*/  LOP3.LUT R16, R16, 0xfffffff7, RZ, 0xc0, !PT ;  /* 0xfffffff710107812 */ /* 0x000fd600078ec0ff */
[----:B------:R-:W-:-:S04]  /*22dc0*/  @P0 LOP3.LUT R16, R16, 0x8, RZ, 0xfc, !PT ;  /* 0x0000000810100812 */ /* 0x000fc800078efcff */
[----:B------:R-:W-:Y:S02]  /*22dd0*/  LOP3.LUT R16, R16, 0xfffdffff, RZ, 0xc0, !PT ;  /* 0xfffdffff10107812 */ /* 0x000fe400078ec0ff */
[----:B--2---:R-:W-:Y:S01]  /*22de0*/  R2UR UR8, R3 ;  /* 0x00000000030872ca */ /* 0x004fe200000e0000 */
[----:B------:R-:W-:Y:S01]  /*22df0*/  IMAD.SHL.U32 R3, R2, 0x2, RZ ;  /* 0x0000000202037824 */ /* 0x000fe200078e00ff */
[----:B------:R-:W-:-:S04]  /*22e00*/  LOP3.LUT R2, R5, 0xc0, RZ, 0xfc, !PT ;  /* 0x000000c005027812 */ /* 0x000fc800078efcff */
[----:B------:R-:W-:Y:S02]  /*22e10*/  LOP3.LUT R0, R3, 0x2, R0, 0xe2, !PT ;  /* 0x0000000203007812 */ /* 0x000fe400078ee200 */
[----:B------:R-:W-:Y:S02]  /*22e20*/  SEL R3, RZ, 0x4, P0 ;  /* 0x00000004ff037807 */ /* 0x000fe40000000000 */
[----:B------:R-:W-:Y:S02]  /*22e30*/  ISETP.GE.AND P0, PT, R4, UR9, PT ;  /* 0x0000000904007c0c */ /* 0x000fe4000bf06270 */
[----:B------:R-:W-:Y:S01]  /*22e40*/  ISETP.GE.AND P1, PT, R2, UR9, PT ;  /* 0x0000000902007c0c */ /* 0x000fe2000bf26270 */
[----:B------:R-:W-:Y:S01]  /*22e50*/  ULOP3.LUT UR48, UR8, 0x2, URZ, 0xfc, !UPT ;  /* 0x0000000208307892 */ /* 0x000fe2000f8efc3f */
[----:B------:R-:W-:Y:S01]  /*22e60*/  LOP3.LUT R6, R0, R3, RZ, 0xfc, !PT ;  /* 0x0000000300067212 */ /* 0x000fe200078efcff */
[----:B------:R-:W-:Y:S01]  /*22e70*/  IMAD.SHL.U32 R0, R8, 0x10, RZ ;  /* 0x0000001008007824 */ /* 0x000fe200078e00ff */
[----:B------:R-:W-:-:S03]  /*22e80*/  ULDC UR8, c[0x0][0x2b8] ;  /* 0x0000ae0000087ab9 */ /* 0x000fc60000000800 */
[----:B------:R3:W-:Y:S01]  /*22e90*/  STL [R1+0x458], R6 ;  /* 0x0004580601007387 */ /* 0x0007e20000100800 */
[----:B------:R-:W-:-:S03]  /*22ea0*/  LOP3.LUT R0, R35, 0x70, R0, 0xf8, !PT ;  /* 0x0000007023007812 */ /* 0x000fc600078ef800 */
[----:B------:R-:W-:Y:S02]  /*22eb0*/  @P0 LOP3.LUT R16, R16, 0x20000, RZ, 0xfc, !PT ;  /* 0x0002000010100812 */ /* 0x000fe400078efcff */
[----:B------:R-:W-:Y:S02]  /*22ec0*/  ISETP.GE.AND P0, PT, R2, UR7, PT ;  /* 0x0000000702007c0c */ /* 0x000fe4000bf06270 */
[----:B------:R-:W-:Y:S02]  /*22ed0*/  LOP3.LUT R16, R16, 0xfffffffb, RZ, 0xc0, !PT ;  /* 0xfffffffb10107812 */ /* 0x000fe400078ec0ff */
[----:B------:R-:W-:-:S04]  /*22ee0*/  SEL R36, RZ, 0x8, P0 ;  /* 0x00000008ff247807 */ /* 0x000fc80000000000 */
[----:B------:R-:W-:-:S05]  /*22ef0*/  LOP3.LUT R36, R6, R36, RZ, 0xfc, !PT ;  /* 0x0000002406247212 */ /* 0x000fca00078efcff */
[----:B------:R-:W-:Y:S02]  /*22f00*/  @P0 LOP3.LUT R16, R16, 0x4, RZ, 0xfc, !PT ;  /* 0x0000000410100812 */ /* 0x000fe400078efcff */
[----:B------:R-:W-:Y:S02]  /*22f10*/  ISETP.GE.AND P0, PT, R5, UR43, PT ;  /* 0x0000002b05007c0c */ /* 0x000fe4000bf06270 */
[----:B------:R-:W-:-:S04]  /*22f20*/  LOP3.LUT R16, R16, 0xfffffffe, RZ, 0xc0, !PT ;  /* 0xfffffffe10107812 */ /* 0x000fc800078ec0ff */
[----:B------:R-:W-:-:S04]  /*22f30*/  LOP3.LUT R16, R16, 0xfffeffff, RZ, 0xc0, !PT ;  /* 0xfffeffff10107812 */ /* 0x000fc800078ec0ff */
[----:B------:R-:W-:Y:S02]  /*22f40*/  @P1 LOP3.LUT R16, R16, 0x10000, RZ, 0xfc, !PT ;  /* 0x0001000010101812 */ /* 0x000fe400078efcff */
[C---:B------:R-:W-:Y:S02]  /*22f50*/  ISETP.GE.AND P1, PT, R5.reuse, UR8, PT ;  /* 0x0000000805007c0c */ /* 0x040fe4000bf26270 */
[----:B------:R-:W-:Y:S02]  /*22f60*/  @P0 LOP3.LUT R16, R16, 0x1, RZ, 0xfc, !PT ;  /* 0x0000000110100812 */ /* 0x000fe400078efcff */
[----:B------:R-:W-:Y:S02]  /*22f70*/  ISETP.GE.AND P0, PT, R5, UR9, PT ;  /* 0x0000000905007c0c */ /* 0x000fe4000bf06270 */
[----:B------:R-:W-:-:S04]  /*22f80*/  LOP3.LUT R16, R16, 0xfff7ffff, RZ, 0xc0, !PT ;  /* 0xfff7ffff10107812 */ /* 0x000fc800078ec0ff */
[----:B------:R-:W-:-:S04]  /*22f90*/  LOP3.LUT R16, R16, 0xffefffff, RZ, 0xc0, !PT ;  /* 0xffefffff10107812 */ /* 0x000fc800078ec0ff */
[----:B------:R-:W-:-:S04]  /*22fa0*/  @P1 LOP3.LUT R16, R16, 0x100000, RZ, 0xfc, !PT ;  /* 0x0010000010101812 */ /* 0x000fc800078efcff */
[----:B---3--:R-:W-:-:S07]  /*22fb0*/  @P0 LOP3.LUT R16, R16, 0x80000, RZ, 0xfc, !PT ;  /* 0x0008000010100812 */ /* 0x008fce00078efcff */
.L_x_2337:
        /* <DEDUP_REMOVED lines=13> */
[----:B0123-5:R-:W-:Y:S05]  /*23090*/  @P0 BRA `(.L_x_2279) ;  /* 0x0000000000200947 */ /* 0x02ffea0003800000 */
        /* <DEDUP_REMOVED lines=8> */
.L_x_2279:
[----:B------:R-:W-:Y:S01]  /*23120*/  ULDC UR8, c[0x0][0xd54] ;  /* 0x0003550000087ab9 */ /* 0x000fe20000000800 */
[----:B------:R-:W-:Y:S01]  /*23130*/  UMOV UR6, UR7 ;  /* 0x0000000700067c82 */ /* 0x000fe20008000000 */
[----:B------:R-:W-:-:S11]  /*23140*/  UISETP.NE.AND UP0, UPT, UR8, 0x1, UPT ;  /* 0x000000010800788c */ /* 0x000fd6000bf05270 */
[----:B------:R-:W-:Y:S02]  /*23150*/  @UP0 ULDC.64 UR10, c[0x0][0xd58] ;  /* 0x00035600000a0ab9 */ /* 0x000fe40000000a00 */
[----:B------:R-:W-:-:S04]  /*23160*/  UIMAD.WIDE.U32 UR4, UR7, UR10, URZ ;  /* 0x0000000a070472a5 */ /* 0x000fc8000f8e003f */
[----:B------:R-:W-:-:S04]  /*23170*/  @UP0 USHF.R.U32.HI UR6, URZ, UR11, UR5 ;  /* 0x0000000b3f060299 */ /* 0x000fc80008011605 */
[----:B------:R-:W-:-:S12]  /*23180*/  UIMAD UR4, UR6, UR8, URZ ;  /* 0x00000008060472a4 */ /* 0x000fd8000f8e023f */
.L_x_2280:
        /* <DEDUP_REMOVED lines=48> */
.L_x_2282:
[----:B------:R-:W-:-:S11]  /*23490*/  UISETP.NE.AND UP1, UPT, UR5, 0x1, UPT ;  /* 0x000000010500788c */ /* 0x000fd6000bf25270 */
[----:B------:R-:W-:Y:S02]  /*234a0*/  @UP1 ULDC.64 UR10, c[0x0][0xae0] ;  /* 0x0002b800000a1ab9 */ /* 0x000fe40000000a00 */
[----:B------:R-:W-:-:S04]  /*234b0*/  UIMAD.WIDE.U32 UR6, UR8, UR10, URZ ;  /* 0x0000000a080672a5 */ /* 0x000fc8000f8e003f */
[----:B------:R-:W-:-:S12]  /*234c0*/  @UP1 USHF.R.U32.HI UR8, URZ, UR11, UR7 ;  /* 0x0000000b3f081299 */ /* 0x000fd80008011607 */
.L_x_2283:
[----:B------:R-:W-:-:S04]  /*234d0*/  UIMAD UR8, UR8, UR5, UR5 ;  /* 0x00000005080872a4 */ /* 0x000fc8000f8e0205 */
[----:B------:R-:W-:-:S04]  /*234e0*/  UISETP.LT.AND UP1, UPT, UR4, UR8, UPT ;  /* 0x000000080400728c */ /* 0x000fc8000bf21270 */
[----:B------:R-:W-:-:S12]  /*234f0*/  USEL UR4, UR4, UR8, UP1 ;  /* 0x0000000804047287 */ /* 0x000fd80008800000 */
.L_x_2281:
        /* <DEDUP_REMOVED lines=28> */
.L_x_2285:
[----:B------:R-:W-:-:S11]  /*236c0*/  UISETP.NE.AND UP0, UPT, UR5, 0x1, UPT ;  /* 0x000000010500788c */ /* 0x000fd6000bf05270 */
[----:B------:R-:W-:Y:S02]  /*236d0*/  @UP0 ULDC.64 UR10, c[0x0][0xae0] ;  /* 0x0002b800000a0ab9 */ /* 0x000fe40000000a00 */
[----:B------:R-:W-:-:S04]  /*236e0*/  UIMAD.WIDE.U32 UR6, UR4, UR10, URZ ;  /* 0x0000000a040672a5 */ /* 0x000fc8000f8e003f */
[----:B------:R-:W-:-:S12]  /*236f0*/  @UP0 USHF.R.U32.HI UR4, URZ, UR11, UR7 ;  /* 0x0000000b3f040299 */ /* 0x000fd80008011607 */
.L_x_2286:
[----:B------:R-:W-:-:S04]  /*23700*/  UIMAD UR4, UR4, UR5, URZ ;  /* 0x00000005040472a4 */ /* 0x000fc8000f8e023f */
[----:B------:R-:W-:-:S04]  /*23710*/  UISETP.LT.AND UP0, UPT, UR8, UR4, UPT ;  /* 0x000000040800728c */ /* 0x000fc8000bf01270 */
[----:B------:R-:W-:-:S12]  /*23720*/  USEL UR8, UR8, UR4, !UP0 ;  /* 0x0000000408087287 */ /* 0x000fd8000c000000 */
.L_x_2284:
        /* <DEDUP_REMOVED lines=26> */
.L_x_2288:
        /* <DEDUP_REMOVED lines=20> */
.L_x_2291:
[----:B------:R-:W-:Y:S05]  /*23a10*/  BSYNC B6 ;  /* 0x0000000000067941 */ /* 0x000fea0003800000 */
.L_x_2290:
        /* <DEDUP_REMOVED lines=20> */
.L_x_2294:
        /* <DEDUP_REMOVED lines=15> */
.L_x_2293:
[----:B------:R-:W-:Y:S05]  /*23c50*/  BSYNC B6 ;  /* 0x0000000000067941 */ /* 0x000fea0003800000 */
.L_x_2292:
        /* <DEDUP_REMOVED lines=17> */
.L_x_2354:
[----:B-1----:R-:W1:Y:S01]  /*23d70*/  S2R R2, SR_TID.X ;  /* 0x0000000000027919 */ /* 0x002e620000002100 */
[----:B0-----:R-:W-:Y:S01]  /*23d80*/  ISETP.NE.AND P1, PT, R10, 0x1, PT ;  /* 0x000000010a00780c */ /* 0x001fe20003f25270 */
[----:B------:R-:W-:Y:S01]  /*23d90*/  IMAD.MOV.U32 R25, RZ, RZ, RZ ;  /* 0x000000ffff197224 */ /* 0x000fe200078e00ff */
[----:B-----5:R-:W-:Y:S02]  /*23da0*/  SHF.R.S32.HI R30, RZ, 0x1f, R28 ;  /* 0x0000001fff1e7819 */ /* 0x020fe4000001141c */
[----:B------:R-:W-:-:S09]  /*23db0*/  LOP3.LUT R16, R16, 0xffff7fff, RZ, 0xc0, !PT ;  /* 0xffff7fff10107812 */ /* 0x000fd200078ec0ff */
[----:B------:R-:W0:Y:S01]  /*23dc0*/  @P1 LDC R3, c[0x0][0x438] ;  /* 0x00010e00ff031b82 */ /* 0x000e220000000800 */
[----:B------:R-:W-:Y:S01]  /*23dd0*/  @P1 LOP3.LUT R16, R16, 0x8000, RZ, 0xfc, !PT ;  /* 0x0000800010101812 */ /* 0x000fe200078efcff */
[----:B-1----:R-:W-:-:S06]  /*23de0*/  IMAD.SHL.U32 R8, R2, 0x10, RZ ;  /* 0x0000001002087824 */ /* 0x002fcc00078e00ff */
[----:B------:R-:W1:Y:S01]  /*23df0*/  @P1 LDC R2, c[0x0][0x434] ;  /* 0x00010d00ff021b82 */ /* 0x000e620000000800 */
[----:B------:R-:W-:-:S05]  /*23e00*/  LOP3.LUT R8, R35, 0x70, R8, 0xf8, !PT ;  /* 0x0000007023087812 */ /* 0x000fca00078ef808 */
[----:B------:R-:W-:-:S04]  /*23e10*/  IMAD R4, R0, 0x60, R8 ;  /* 0x0000006000047824 */ /* 0x000fc800078e0208 */
[C---:B------:R-:W-:Y:S01]  /*23e20*/  IMAD.IADD R33, R4.reuse, 0x1, R31 ;  /* 0x0000000104217824 */ /* 0x040fe200078e021f */
[----:B------:R-:W-:-:S03]  /*23e30*/  ISETP.GE.AND P0, PT, R4, UR42, PT ;  /* 0x0000002a04007c0c */ /* 0x000fc6000bf06270 */
[----:B------:R-:W-:Y:S01]  /*23e40*/  IMAD.MOV.U32 R9, RZ, RZ, R33 ;  /* 0x000000ffff097224 */ /* 0x000fe200078e0021 */
[----:B------:R-:W-:Y:S01]  /*23e50*/  ISETP.GT.U32.OR P0, PT, R8, 0x5f, P0 ;  /* 0x0000005f0800780c */ /* 0x000fe20000704470 */
[----:B-1----:R-:W-:-:S05]  /*23e60*/  @P1 IMAD.HI.U32 R2, R33, R2, RZ ;  /* 0x0000000221021227 */ /* 0x002fca00078e00ff */
[----:B0-----:R-:W-:-:S07]  /*23e70*/  @P1 SHF.R.U32.HI R9, RZ, R3, R2 ;  /* 0x00000003ff091219 */ /* 0x001fce0000011602 */
        /* <DEDUP_REMOVED lines=9> */
[----:B------:R-:W-:Y:S01]  /*23f10*/  @!P0 LEA.HI.X R5, R2, R5, R3, 0x2, P1 ;  /* 0x0000000502058211 */ /* 0x000fe200008f1403 */
[----:B------:R-:W-:-:S04]  /*23f20*/  IMAD.MOV R2, RZ, RZ, -R9 ;  /* 0x000000ffff027224 */ /* 0x000fc800078e0a09 */
[----:B------:R-:W-:Y:S01]  /*23f30*/  IMAD R33, R10, R2, R33 ;  /* 0x000000020a217224 */ /* 0x000fe200078e0221 */
[----:B------:R0:W5:Y:S01]  /*23f40*/  @!P0 LDG.E R25, desc[UR36][R4.64] ;  /* 0x0000002404198981 */ /* 0x000162000c1e1900 */
[----:B------:R-:W-:Y:S01]  /*23f50*/  IMAD R2, RZ, RZ, -UR38 ;  /* 0x80000026ff027e24 */ /* 0x000fe2000f8e02ff */
[----:B------:R-:W-:Y:S02]  /*23f60*/  ISETP.GT.U32.AND P0, PT, R8, 0x5f, PT ;  /* 0x0000005f0800780c */ /* 0x000fe40003f04070 */
[----:B------:R-:W-:Y:S01]  /*23f70*/  LOP3.LUT R16, R16, 0xffffdfff, RZ, 0xc0, !PT ;  /* 0xffffdfff10107812 */ /* 0x000fe200078ec0ff */
[----:B------:R-:W-:Y:S02]  /*23f80*/  IMAD R19, R19, R2, UR46 ;  /* 0x0000002e13137e24 */ /* 0x000fe4000f8e0202 */
[----:B------:R-:W-:-:S03]  /*23f90*/  IMAD.U32 R2, RZ, RZ, UR48 ;  /* 0x00000030ff027e24 */ /* 0x000fc6000f8e00ff */
[----:B------:R-:W-:Y:S02]  /*23fa0*/  SHF.R.S32.HI R27, RZ, 0x1f, R19 ;  /* 0x0000001fff1b7819 */ /* 0x000fe40000011413 */
[----:B------:R-:W-:-:S13]  /*23fb0*/  ISETP.NE.AND P2, PT, R2, 0x3, PT ;  /* 0x000000030200780c */ /* 0x000fda0003f45270 */
[----:B------:R-:W-:-:S04]  /*23fc0*/  @P2 LOP3.LUT R16, R16, 0x2000, RZ, 0xfc, !PT ;  /* 0x0000200010102812 */ /* 0x000fc800078efcff */
[----:B------:R-:W-:-:S04]  /*23fd0*/  LOP3.LUT R16, R16, 0xfffffffd, RZ, 0xc0, !PT ;  /* 0xfffffffd10107812 */ /* 0x000fc800078ec0ff */
[----:B------:R-:W-:Y:S01]  /*23fe0*/  @P0 LOP3.LUT R16, R16, 0x2, RZ, 0xfc, !PT ;  /* 0x0000000210100812 */ /* 0x000fe200078efcff */
[----:B0-----:R-:W-:Y:S06]  /*23ff0*/  @!P2 BRA `(.L_x_2296) ;  /* 0x000000000004a947 */ /* 0x001fec0003800000 */
[----:B------:R-:W-:Y:S01]  /*24000*/  BPT.TRAP 0x1 ;  /* 0x000000040000795c */ /* 0x000fe20000300000 */
.L_x_2296:
[----:B------:R-:W-:Y:S01]  /*24010*/  IMAD R24, R18, 0x8, R17 ;  /* 0x0000000812187824 */ /* 0x000fe200078e0211 */
[----:B------:R-:W-:Y:S01]  /*24020*/  SHF.L.U32 R3, R26, 0x1f, RZ ;  /* 0x0000001f1a037819 */ /* 0x000fe200000006ff */
[----:B------:R-:W-:Y:S03]  /*24030*/  BSSY B0, `(.L_x_2297) ;  /* 0x0000003000007945 */ /* 0x000fe60003800000 */
[----:B------:R-:W0:Y:S02]  /*24040*/  SYNCS.PHASECHK.TRANS64.TRYWAIT P0, [R24+URZ+0x32440], R3 ;  /* 0x03244003180075a7 */ /* 0x000e24000800017f */
[----:B0-----:R-:W-:Y:S05]  /*24050*/  @!P0 BRA `(.L_x_2298) ;  /* 0x0000003c00388947 */ /* 0x001fea0003800000 */
.L_x_2355:
[----:B------:R-:W-:Y:S05]  /*24060*/  BSYNC B0 ;  /* 0x0000000000007941 */ /* 0x000fea0003800000 */
.L_x_2297:
[----:B------:R-:W-:Y:S01]  /*24070*/  SHF.R.S32.HI R37, RZ, 0x1f, R33 ;  /* 0x0000001fff257819 */ /* 0x000fe20000011421 */
[----:B------:R-:W-:Y:S01]  /*24080*/  ULDC.64 UR4, c[0x0][0x300] ;  /* 0x0000c00000047ab9 */ /* 0x000fe20000000a00 */
[----:B------:R-:W1:Y:S01]  /*24090*/  S2R R6, SR_TID.X ;  /* 0x0000000000067919 */ /* 0x000e620000002100 */
[----:B-----5:R-:W-:Y:S02]  /*240a0*/  SHF.R.S32.HI R4, RZ, 0x1f, R25 ;  /* 0x0000001fff047819 */ /* 0x020fe40000011419 */
[----:B------:R-:W-:Y:S01]  /*240b0*/  IMAD R2, R37, UR4, RZ ;  /* 0x0000000425027c24 */ /* 0x000fe2000f8e02ff */
[----:B------:R-:W-:Y:S02]  /*240c0*/  LOP3.LUT P2, RZ, R16, 0x1, RZ, 0xc0, !PT ;  /* 0x0000000110ff7812 */ /* 0x000fe4000784c0ff */
[----:B------:R2:W-:Y:S01]  /*240d0*/  STL [R1+0x450], R4 ;  /* 0x0004500401007387 */ /* 0x0005e20000100800 */
[C---:B------:R-:W-:Y:S02]  /*240e0*/  IMAD R5, R33.reuse, UR5, R2 ;  /* 0x0000000521057c24 */ /* 0x040fe4000f8e0202 */
[----:B0-----:R-:W-:Y:S01]  /*240f0*/  IMAD.WIDE.U32 R2, R33, UR4, RZ ;  /* 0x0000000421027c25 */ /* 0x001fe2000f8e00ff */
[----:B------:R-:W-:-:S03]  /*24100*/  ULDC.64 UR4, c[0x0][0x310] ;  /* 0x0000c40000047ab9 */ /* 0x000fc60000000a00 */
[----:B------:R-:W-:Y:S02]  /*24110*/  IMAD.IADD R3, R3, 0x1, R5 ;  /* 0x0000000103037824 */ /* 0x000fe400078e0205 */
[----:B--2---:R-:W-:Y:S02]  /*24120*/  IMAD R4, R4, UR4, RZ ;  /* 0x0000000404047c24 */ /* 0x004fe4000f8e02ff */
        /* <DEDUP_REMOVED lines=57> */
.L_x_2369:
        /* <DEDUP_REMOVED lines=10> */
.L_x_2300:
        /* <DEDUP_REMOVED lines=10> */
.L_x_2301:
[----:B------:R1:W-:Y:S02]  /*24600*/  SYNCS.ARRIVE.TRANS64.A1T0 RZ, [R24+URZ+0x32430], RZ ;  /* 0x032430ff18ff79a7 */ /* 0x0003e4000810003f */
[----:B------:R-:W-:Y:S05]  /*24610*/  WARPSYNC.ALL ;  /* 0x0000000000007948 */ /* 0x000fea0003800000 */
[----:B------:R-:W-:Y:S01]  /*24620*/  VIADD R0, R17, 0x18400 ;  /* 0x0001840011007836 */ /* 0x000fe20000000000 */
[----:B------:R-:W-:Y:S01]  /*24630*/  BAR.SYNC.DEFER_BLOCKING 0x8, 0x180 ;  /* 0x0206000000007b1d */ /* 0x000fe20000010000 */
[----:B------:R-:W-:-:S03]  /*24640*/  USHF.R.S32.HI UR51, URZ, 0x1f, UR38 ;  /* 0x0000001f3f337899 */ /* 0x000fc60008011426 */
[----:B------:R-:W-:Y:S02]  /*24650*/  LOP3.LUT P0, RZ, R0, 0x3ff, RZ, 0xc0, !PT ;  /* 0x000003ff00ff7812 */ /* 0x000fe4000780c0ff */
[----:B------:R-:W-:Y:S11]  /*24660*/  BSSY B6, `(.L_x_2302) ;  /* 0x0000012000067945 */ /* 0x000ff60003800000 */
        /* <DEDUP_REMOVED lines=17> */
.L_x_2303:
[----:B------:R-:W-:Y:S05]  /*24780*/  BSYNC B6 ;  /* 0x0000000000067941 */ /* 0x000fea0003800000 */
.L_x_2302:
[----:B------:R-:W2:Y:S01]  /*24790*/  S2R R20, SR_TID.X ;  /* 0x0000000000147919 */ /* 0x000ea20000002100 */
[----:B------:R-:W-:Y:S01]  /*247a0*/  UISETP.NE.AND UP0, UPT, UR50, URZ, UPT ;  /* 0x0000003f3200728c */ /* 0x000fe2000bf05270 */
[----:B------:R-:W-:Y:S01]  /*247b0*/  R2UR UR6, R27 ;  /* 0x000000001b0672ca */ /* 0x000fe200000e0000 */
[----:B------:R-:W-:Y:S01]  /*247c0*/  ULDC.64 UR8, c[0x0][0x2d8] ;  /* 0x0000b60000087ab9 */ /* 0x000fe20000000a00 */
[----:B------:R-:W-:Y:S02]  /*247d0*/  R2UR UR7, R19 ;  /* 0x00000000130772ca */ /* 0x000fe400000e0000 */
[----:B------:R-:W-:Y:S02]  /*247e0*/  LOP3.LUT P5, RZ, R16, 0x100000, RZ, 0xc0, !PT ;  /* 0x0010000010ff7812 */ /* 0x000fe400078ac0ff */
[----:B------:R-:W-:-:S04]  /*247f0*/  PLOP3.LUT P0, PT, PT, PT, UP0, 0x80, 0x0 ;  /* 0x000000000000781c */ /* 0x000fc80003f0f008 */
[----:B------:R-:W-:-:S03]  /*24800*/  @UP0 ULDC UR4, c[0x0][0x44c] ;  /* 0x0001130000040ab9 */ /* 0x000fc60000000800 */
[----:B------:R-:W-:-:S04]  /*24810*/  UIMAD UR6, UR6, UR8, URZ ;  /* 0x00000008060672a4 */ /* 0x000fc8000f8e023f */
[----:B------:R-:W-:Y:S01]  /*24820*/  UIMAD UR6, UR7, UR9, UR6 ;  /* 0x00000009070672a4 */ /* 0x000fe2000f8e0206 */
[----:B--2---:R-:W-:-:S05]  /*24830*/  IMAD.SHL.U32 R20, R20, 0x10, RZ ;  /* 0x0000001014147824 */ /* 0x004fca00078e00ff */
[----:B------:R-:W-:-:S05]  /*24840*/  LOP3.LUT R20, R35, 0x70, R20, 0xf8, !PT ;  /* 0x0000007023147812 */ /* 0x000fca00078ef814 */
[----:B------:R-:W-:-:S04]  /*24850*/  VIADD R34, R20, UR43 ;  /* 0x0000002b14227c36 */ /* 0x000fc80008000000 */
[----:B------:R-:W-:Y:S01]  /*24860*/  @P0 IMAD.HI.U32 R0, R34, UR4, RZ ;  /* 0x0000000422000c27 */ /* 0x000fe2000f8e00ff */
[----:B------:R-:W-:Y:S01]  /*24870*/  PLOP3.LUT P0, PT, PT, PT, UP0, 0x80, 0x0 ;  /* 0x000000000000781c */ /* 0x000fe20003f0f008 */
[----:B------:R-:W-:Y:S02]  /*24880*/  @UP0 ULDC UR4, c[0x0][0x450] ;  /* 0x0001140000040ab9 */ /* 0x000fe40000000800 */
[----:B------:R-:W-:-:S10]  /*24890*/  IMAD.MOV.U32 R7, RZ, RZ, R34 ;  /* 0x000000ffff077224 */ /* 0x000fd400078e0022 */
[----:B------:R-:W-:Y:S02]  /*248a0*/  @P0 SHF.R.U32.HI R7, RZ, UR4, R0 ;  /* 0x00000004ff070c19 */ /* 0x000fe40008011600 */
[----:B------:R-:W-:Y:S02]  /*248b0*/  R2UR UR4, R19 ;  /* 0x00000000130472ca */ /* 0x000fe400000e0000 */
[----:B------:R-:W-:-:S11]  /*248c0*/  SHF.R.S32.HI R0, RZ, 0x1f, R7 ;  /* 0x0000001fff007819 */ /* 0x000fd60000011407 */
[----:B------:R-:W-:-:S03]  /*248d0*/  UIMAD.WIDE.U32 UR4, UR4, UR8, URZ ;  /* 0x00000008040472a5 */ /* 0x000fc6000f8e003f */
[----:B------:R-:W-:Y:S01]  /*248e0*/  ULDC.64 UR8, c[0x0][0x2e0] ;  /* 0x0000b80000087ab9 */ /* 0x000fe20000000a00 */
[----:B------:R-:W-:Y:S02]  /*248f0*/  UIADD3 UR5, UR5, UR6, URZ ;  /* 0x0000000605057290 */ /* 0x000fe4000fffe03f */
[----:B------:R-:W-:Y:S02]  /*24900*/  UIMAD UR6, UR51, UR8, URZ ;  /* 0x00000008330672a4 */ /* 0x000fe4000f8e023f */
[----:B------:R-:W-:Y:S02]  /*24910*/  UIMAD.WIDE.U32 UR4, UR38, UR8, UR4 ;  /* 0x00000008260472a5 */ /* 0x000fe4000f8e0004 */
[----:B------:R-:W-:-:S04]  /*24920*/  UIMAD UR6, UR38, UR9, UR6 ;  /* 0x00000009260672a4 */ /* 0x000fc8000f8e0206 */
[----:B------:R-:W-:Y:S02]  /*24930*/  UIADD3 UR6, UR5, UR6, URZ ;  /* 0x0000000605067290 */ /* 0x000fe4000fffe03f */
[----:B0-----:R-:W-:Y:S02]  /*24940*/  IMAD.U32 R5, RZ, RZ, UR5 ;  /* 0x00000005ff057e24 */ /* 0x001fe4000f8e00ff */
[----:B------:R-:W-:Y:S02]  /*24950*/  IMAD.MOV R5, RZ, RZ, -R7 ;  /* 0x000000ffff057224 */ /* 0x000fe400078e0a07 */
[----:B------:R-:W-:Y:S01]  /*24960*/  IMAD.U32 R4, RZ, RZ, UR4 ;  /* 0x00000004ff047e24 */ /* 0x000fe2000f8e00ff */
[----:B------:R-:W-:Y:S01]  /*24970*/  ULDC.64 UR4, c[0x0][0x2d0] ;  /* 0x0000b40000047ab9 */ /* 0x000fe20000000a00 */
[----:B------:R-:W-:Y:S01]  /*24980*/  IMAD.U32 R3, RZ, RZ, UR6 ;  /* 0x00000006ff037e24 */ /* 0x000fe2000f8e00ff */
[----:B------:R-:W-:Y:S01]  /*24990*/  ULDC UR6, c[0x0][0x448] ;  /* 0x0001120000067ab9 */ /* 0x000fe20000000800 */
[----:B------:R-:W-:-:S02]  /*249a0*/  IMAD R0, R0, UR4, RZ ;  /* 0x0000000400007c24 */ /* 0x000fc4000f8e02ff */
[----:B------:R-:W-:Y:S02]  /*249b0*/  IMAD R5, R5, UR6, R34 ;  /* 0x0000000605057c24 */ /* 0x000fe4000f8e0222 */
[----:B------:R-:W-:Y:S02]  /*249c0*/  IMAD.MOV.U32 R2, RZ, RZ, R4 ;  /* 0x000000ffff027224 */ /* 0x000fe400078e0004 */
[C---:B------:R-:W-:Y:S01]  /*249d0*/  IMAD R9, R7.reuse, UR5, R0 ;  /* 0x0000000507097c24 */ /* 0x040fe2000f8e0200 */
[----:B------:R-:W-:Y:S01]  /*249e0*/  SHF.R.S32.HI R0, RZ, 0x1f, R5 ;  /* 0x0000001fff007819 */ /* 0x000fe20000011405 */
        /* <DEDUP_REMOVED lines=12> */
[----:B------:R-:W0:Y:S01]  /*24ab0*/  S2R R2, SR_TID.X ;  /* 0x0000000000027919 */ /* 0x000e220000002100 */
[----:B------:R-:W-:Y:S01]  /*24ac0*/  VIADD R4, R35, UR43 ;  /* 0x0000002b23047c36 */ /* 0x000fe20008000000 */
[----:B------:R-:W-:Y:S01]  /*24ad0*/  LOP3.LUT R16, R16, 0xffffefff, RZ, 0xc0, !PT ;  /* 0xffffefff10107812 */ /* 0x000fe200078ec0ff */
[----:B------:R-:W2:Y:S02]  /*24ae0*/  SHFL.IDX PT, R14, R0, RZ, 0x181f ;  /* 0x00181fff000e7589 */ /* 0x000ea400000e0000 */
[C---:B------:R-:W-:Y:S01]  /*24af0*/  VIADD R6, R4.reuse, 0x10 ;  /* 0x0000001004067836 */ /* 0x040fe20000000000 */
[C---:B------:R-:W-:Y:S01]  /*24b00*/  ISETP.GE.AND P1, PT, R4.reuse, UR41, PT ;  /* 0x0000002904007c0c */ /* 0x040fe2000bf26270 */
[----:B------:R-:W-:Y:S01]  /*24b10*/  VIADD R13, R4, 0x40 ;  /* 0x00000040040d7836 */ /* 0x000fe20000000000 */
[----:B------:R-:W3:Y:S04]  /*24b20*/  SHFL.IDX PT, R3, R5, RZ, 0x181f ;  /* 0x00181fff05037589 */ /* 0x000ee800000e0000 */
[----:B------:R-:W-:Y:S01]  /*24b30*/  SHFL.IDX PT, R9, R0, 0x2, 0x181f ;  /* 0x00581f0000097f89 */ /* 0x000fe200000e0000 */
[----:B------:R-:W-:-:S03]  /*24b40*/  ISETP.GE.AND P3, PT, R13, UR41, PT ;  /* 0x000000290d007c0c */ /* 0x000fc6000bf66270 */
[----:B------:R-:W-:Y:S03]  /*24b50*/  SHFL.IDX PT, R8, R5, 0x2, 0x181f ;  /* 0x00581f0005087f89 */ /* 0x000fe600000e0000 */
[----:B------:R-:W-:Y:S01]  /*24b60*/  @P1 LOP3.LUT R16, R16, 0x1000, RZ, 0xfc, !PT ;  /* 0x0000100010101812 */ /* 0x000fe200078efcff */
[----:B------:R-:W-:Y:S03]  /*24b70*/  SHFL.IDX PT, R7, R0, 0x3, 0x181f ;  /* 0x00781f0000077f89 */ /* 0x000fe600000e0000 */
[----:B------:R-:W-:Y:S01]  /*24b80*/  LOP3.LUT R16, R16, 0xfffff7ff, RZ, 0xc0, !PT ;  /* 0xfffff7ff10107812 */ /* 0x000fe200078ec0ff */
[----:B------:R-:W-:Y:S04]  /*24b90*/  SHFL.IDX PT, R21, R0, 0x5, 0x181f ;  /* 0x00b81f0000157f89 */ /* 0x000fe800000e0000 */
[----:B------:R-:W-:Y:S01]  /*24ba0*/  SHFL.IDX PT, R15, R0, 0x6, 0x181f ;  /* 0x00d81f00000f7f89 */ /* 0x000fe200000e0000 */
[----:B0-----:R-:W-:-:S03]  /*24bb0*/  IMAD.SHL.U32 R35, R2, 0x8, RZ ;  /* 0x0000000802237824 */ /* 0x001fc600078e00ff */
[----:B------:R-:W-:Y:S02]  /*24bc0*/  SHFL.IDX PT, R2, R5, 0x1, 0x181f ;  /* 0x00381f0005027f89 */ /* 0x000fe400000e0000 */
[----:B------:R-:W-:-:S04]  /*24bd0*/  LOP3.LUT R35, R35, 0x38, RZ, 0xc0, !PT ;  /* 0x0000003823237812 */ /* 0x000fc800078ec0ff */
[----:B--2---:R-:W-:Y:S02]  /*24be0*/  @!P1 LEA R12, P0, R35, R14, 0x1 ;  /* 0x0000000e230c9211 */ /* 0x004fe400078008ff */
[----:B------:R-:W0:Y:S03]  /*24bf0*/  SHFL.IDX PT, R14, R0, 0x1, 0x181f ;  /* 0x00381f00000e7f89 */ /* 0x000e2600000e0000 */
[----:B---3--:R-:W-:Y:S01]  /*24c00*/  @!P1 IMAD.X R3, RZ, RZ, R3, P0 ;  /* 0x000000ffff039224 */ /* 0x008fe200000e0603 */
[----:B------:R-:W-:Y:S02]  /*24c10*/  ISETP.GE.AND P1, PT, R6, UR41, PT ;  /* 0x0000002906007c0c */ /* 0x000fe4000bf26270 */
[----:B------:R-:W2:Y:S11]  /*24c20*/  SHFL.IDX PT, R6, R5, 0x3, 0x181f ;  /* 0x00781f0005067f89 */ /* 0x000eb600000e0000 */
[----:B------:R-:W-:-:S04]  /*24c30*/  @P1 LOP3.LUT R16, R16, 0x800, RZ, 0xfc, !PT ;  /* 0x0000080010101812 */ /* 0x000fc800078efcff */
[----:B------:R-:W-:Y:S02]  /*24c40*/  LOP3.LUT R16, R16, 0xfffffbff, RZ, 0xc0, !PT ;  /* 0xfffffbff10107812 */ /* 0x000fe400078ec0ff */
[----:B0-----:R-:W-:Y:S02]  /*24c50*/  @!P1 LEA R10, P0, R35, R14, 0x1 ;  /* 0x0000000e230a9211 */ /* 0x001fe400078008ff */
[----:B------:R-:W0:Y:S03]  /*24c60*/  SHFL.IDX PT, R14, R0, 0x4, 0x181f ;  /* 0x00981f00000e7f89 */ /* 0x000e2600000e0000 */
[----:B------:R-:W-:Y:S02]  /*24c70*/  @!P1 IMAD.X R11, RZ, RZ, R2, P0 ;  /* 0x000000ffff0b9224 */ /* 0x000fe400000e0602 */
[----:B------:R-:W-:-:S05]  /*24c80*/  VIADD R2, R4, 0x20 ;  /* 0x0000002004027836 */ /* 0x000fca0000000000 */
[----:B------:R-:W-:Y:S01]  /*24c90*/  ISETP.GE.AND P6, PT, R2, UR41, PT ;  /* 0x0000002902007c0c */ /* 0x000fe2000bfc6270 */
[----:B------:R-:W-:-:S05]  /*24ca0*/  VIADD R2, R4, 0x30 ;  /* 0x0000003004027836 */ /* 0x000fca0000000000 */
[----:B------:R-:W-:Y:S02]  /*24cb0*/  ISETP.GE.AND P4, PT, R2, UR41, PT ;  /* 0x0000002902007c0c */ /* 0x000fe4000bf86270 */
[----:B------:R-:W3:Y:S05]  /*24cc0*/  SHFL.IDX PT, R2, R5, 0x4, 0x181f ;  /* 0x00981f0005027f89 */ /* 0x000eea00000e0000 */
[----:B------:R-:W-:Y:S02]  /*24cd0*/  @!P6 LEA R9, P0, R35, R9, 0x1 ;  /* 0x000000092309e211 */ /* 0x000fe400078008ff */
[----:B------:R-:W-:-:S03]  /*24ce0*/  @P6 LOP3.LUT R16, R16, 0x400, RZ, 0xfc, !PT ;  /* 0x0000040010106812 */ /* 0x000fc600078efcff */
[----:B------:R-:W-:Y:S01]  /*24cf0*/  @!P6 IMAD.X R8, RZ, RZ, R8, P0 ;  /* 0x000000ffff08e224 */ /* 0x000fe200000e0608 */
[----:B------:R-:W-:Y:S02]  /*24d00*/  @!P4 LEA R7, P0, R35, R7, 0x1 ;  /* 0x000000072307c211 */ /* 0x000fe400078008ff */
[----:B------:R-:W-:-:S03]  /*24d10*/  LOP3.LUT R16, R16, 0xffbfffff, RZ, 0xc0, !PT ;  /* 0xffbfffff10107812 */ /* 0x000fc600078ec0ff */
[----:B--2---:R-:W-:Y:S01]  /*24d20*/  @!P4 IMAD.X R6, RZ, RZ, R6, P0 ;  /* 0x000000ffff06c224 */ /* 0x004fe200000e0606 */
[----:B0-----:R-:W-:Y:S02]  /*24d30*/  @!P3 LEA R14, P0, R35, R14, 0x1 ;  /* 0x0000000e230eb211 */ /* 0x001fe400078008ff */
[----:B------:R-:W-:-:S04]  /*24d40*/  @P6 LOP3.LUT R16, R16, 0x400000, RZ, 0xfc, !PT ;  /* 0x0040000010106812 */ /* 0x000fc800078efcff */
[C---:B------:R-:W-:Y:S01]  /*24d50*/  LOP3.LUT P6, RZ, R16.reuse, 0x1000, RZ, 0xc0, !PT ;  /* 0x0000100010ff7812 */ /* 0x040fe200078cc0ff */
[----:B---3--:R-:W-:Y:S01]  /*24d60*/  @!P3 IMAD.X R13, RZ, RZ, R2, P0 ;  /* 0x000000ffff0db224 */ /* 0x008fe200000e0602 */
[----:B------:R-:W-:Y:S01]  /*24d70*/  LOP3.LUT R16, R16, 0xfffffdff, RZ, 0xc0, !PT ;  /* 0xfffffdff10107812 */ /* 0x000fe200078ec0ff */
[----:B------:R-:W-:-:S03]  /*24d80*/  VIADD R2, R4, 0x50 ;  /* 0x0000005004027836 */ /* 0x000fc60000000000 */
[----:B------:R-:W-:Y:S02]  /*24d90*/  @P4 LOP3.LUT R16, R16, 0x200, RZ, 0xfc, !PT ;  /* 0x0000020010104812 */ /* 0x000fe400078efcff */
[----:B------:R-:W-:Y:S01]  /*24da0*/  ISETP.GE.AND P2, PT, R2, UR41, PT ;  /* 0x0000002902007c0c */ /* 0x000fe2000bf46270 */
[----:B------:R-:W-:Y:S01]  /*24db0*/  VIADD R2, R4, 0x60 ;  /* 0x0000006004027836 */ /* 0x000fe20000000000 */
[----:B------:R-:W-:-:S04]  /*24dc0*/  LOP3.LUT R16, R16, 0xfffffeff, RZ, 0xc0, !PT ;  /* 0xfffffeff10107812 */ /* 0x000fc800078ec0ff */
[----:B------:R-:W-:Y:S02]  /*24dd0*/  ISETP.GE.AND P1, PT, R2, UR41, PT ;  /* 0x0000002902007c0c */ /* 0x000fe4000bf26270 */
[----:B------:R-:W0:Y:S01]  /*24de0*/  SHFL.IDX PT, R2, R5, 0x5, 0x181f ;  /* 0x00b81f0005027f89 */ /* 0x000e2200000e0000 */
[----:B------:R-:W-:-:S04]  /*24df0*/  @P3 LOP3.LUT R16, R16, 0x100, RZ, 0xfc, !PT ;  /* 0x0000010010103812 */ /* 0x000fc800078efcff */
[----:B------:R-:W-:Y:S02]  /*24e00*/  @!P2 LEA R21, P0, R35, R21, 0x1 ;  /* 0x000000152315a211 */ /* 0x000fe400078008ff */
[----:B------:R-:W-:-:S04]  /*24e10*/  LOP3.LUT R16, R16, 0xffffff7f, RZ, 0xc0, !PT ;  /* 0xffffff7f10107812 */ /* 0x000fc800078ec0ff */
[----:B------:R-:W-:-:S04]  /*24e20*/  @P2 LOP3.LUT R16, R16, 0x80, RZ, 0xfc, !PT ;  /* 0x0000008010102812 */ /* 0x000fc800078efcff */
[----:B------:R-:W-:-:S04]  /*24e30*/  LOP3.LUT R16, R16, 0xffffffbf, RZ, 0xc0, !PT ;  /* 0xffffffbf10107812 */ /* 0x000fc800078ec0ff */
[----:B------:R-:W-:Y:S01]  /*24e40*/  @P1 LOP3.LUT R16, R16, 0x40, RZ, 0xfc, !PT ;  /* 0x0000004010101812 */ /* 0x000fe200078efcff */
[----:B0-----:R-:W-:Y:S01]  /*24e50*/  @!P2 IMAD.X R20, RZ, RZ, R2, P0 ;  /* 0x000000ffff14a224 */ /* 0x001fe200000e0602 */
[----:B------:R-:W-:Y:S01]  /*24e60*/  @!P1 LEA R35, P0, R35, R15, 0x1 ;  /* 0x0000000f23239211 */ /* 0x000fe200078008ff */
[----:B------:R-:W0:Y:S04]  /*24e70*/  SHFL.IDX PT, R2, R5, 0x6, 0x181f ;  /* 0x00d81f0005027f89 */ /* 0x000e2800000e0000 */
[----:B------:R-:W2:Y:S01]  /*24e80*/  SHFL.IDX PT, R5, R5, 0x7, 0x181f ;  /* 0x00f81f0005057f89 */ /* 0x000ea200000e0000 */
[----:B0-----:R-:W-:Y:S01]  /*24e90*/  @!P1 IMAD.X R15, RZ, RZ, R2, P0 ;  /* 0x000000ffff0f9224 */ /* 0x001fe200000e0602 */
[----:B------:R-:W-:Y:S01]  /*24ea0*/  LOP3.LUT P0, RZ, R16, 0x800, RZ, 0xc0, !PT ;  /* 0x0000080010ff7812 */ /* 0x000fe2000780c0ff */
[----:B------:R-:W-:-:S05]  /*24eb0*/  @!P6 IMAD.MOV.U32 R2, RZ, RZ, R12 ;  /* 0x000000ffff02e224 */ /* 0x000fca00078e000c */
[----:B------:R0:W-:Y:S01]  /*24ec0*/  @!P6 LDGSTS.E.BYPASS.LTC128B.128 [R22+0x18400], desc[UR36][R2.64], !P5 ;  /* 0x184000000216efae */ /* 0x0001e2000e901d64 */
[----:B------:R-:W-:-:S06]  /*24ed0*/  LOP3.LUT P6, RZ, R16, 0x400000, RZ, 0xc0, !PT ;  /* 0x0040000010ff7812 */ /* 0x000fcc00078cc0ff */
[----:B0-----:R-:W-:Y:S02]  /*24ee0*/  @!P0 IMAD.MOV.U32 R2, RZ, RZ, R10 ;  /* 0x000000ffff028224 */ /* 0x001fe400078e000a */
        /* <DEDUP_REMOVED lines=8> */
[----:B0-----:R-:W-:Y:S02]  /*24f70*/  @!P3 IMAD.MOV.U32 R2, RZ, RZ, R14 ;  /* 0x000000ffff02b224 */ /* 0x001fe400078e000e */
[----:B------:R-:W-:Y:S01]  /*24f80*/  @!P3 IMAD.MOV.U32 R3, RZ, RZ, R13 ;  /* 0x000000ffff03b224 */ /* 0x000fe200078e000d */
[----:B------:R0:W3:Y:S04]  /*24f90*/  SHFL.IDX PT, R14, R0, 0x7, 0x181f ;  /* 0x00f81f00000e7f89 */ /* 0x0000e800000e0000 */
[----:B------:R4:W-:Y:S02]  /*24fa0*/  @!P3 LDGSTS.E.BYPASS.LTC128B.128 [R22+0x1a400], desc[UR36][R2.64], !P5 ;  /* 0x1a4000000216bfae */ /* 0x0009e4000e901d64 */
[----:B----4-:R-:W-:-:S02]  /*24fb0*/  @!P2 IMAD.MOV.U32 R2, RZ, RZ, R21 ;  /* 0x000000ffff02a224 */ /* 0x010fc400078e0015 */
[----:B------:R-:W-:-:S05]  /*24fc0*/  @!P2 IMAD.MOV.U32 R3, RZ, RZ, R20 ;  /* 0x000000ffff03a224 */ /* 0x000fca00078e0014 */
[----:B------:R4:W-:Y:S02]  /*24fd0*/  @!P2 LDGSTS.E.BYPASS.LTC128B.128 [R22+0x1ac00], desc[UR36][R2.64], !P5 ;  /* 0x1ac000000216afae */ /* 0x0009e4000e901d64 */
[----:B----4-:R-:W-:Y:S02]  /*24fe0*/  @!P1 IMAD.MOV.U32 R2, RZ, RZ, R35 ;  /* 0x000000ffff029224 */ /* 0x010fe400078e0023 */
[----:B------:R-:W4:Y:S01]  /*24ff0*/  S2R R35, SR_TID.X ;  /* 0x0000000000237919 */ /* 0x000f220000002100 */
[----:B------:R-:W-:-:S05]  /*25000*/  @!P1 IMAD.MOV.U32 R3, RZ, RZ, R15 ;  /* 0x000000ffff039224 */ /* 0x000fca00078e000f */
[----:B------:R0:W-:Y:S01]  /*25010*/  @!P1 LDGSTS.E.BYPASS.LTC128B.128 [R22+0x1b400], desc[UR36][R2.64], !P5 ;  /* 0x1b40000002169fae */ /* 0x0001e2000e901d64 */
[----:B----4-:R-:W-:-:S04]  /*25020*/  LOP3.LUT R35, R35, 0x7f, RZ, 0xc0, !PT ;  /* 0x0000007f23237812 */ /* 0x010fc800078ec0ff */
[----:B0-23--:R-:W-:-:S07]  /*25030*/  SHF.R.U32.HI R35, RZ, 0x3, R35 ;  /* 0x00000003ff237819 */ /* 0x00dfce0000011623 */
.L_x_2386:
[----:B------:R-:W0:Y:S01]  /*25040*/  S2R R0, SR_TID.X ;  /* 0x0000000000007919 */ /* 0x000e220000002100 */
[----:B------:R-:W-:Y:S01]  /*25050*/  VIADD R4, R4, 0x70 ;  /* 0x0000007004047836 */ /* 0x000fe20000000000 */
[----:B------:R-:W-:-:S04]  /*25060*/  LOP3.LUT R16, R16, 0xffffbfff, RZ, 0xc0, !PT ;  /* 0xffffbfff10107812 */ /* 0x000fc800078ec0ff */
[----:B------:R-:W-:-:S13]  /*25070*/  ISETP.GE.AND P1, PT, R4, UR41, PT ;  /* 0x0000002904007c0c */ /* 0x000fda000bf26270 */
[----:B------:R-:W-:Y:S01]  /*25080*/  @P1 LOP3.LUT R16, R16, 0x4000, RZ, 0xfc, !PT ;  /* 0x0000400010101812 */ /* 0x000fe200078efcff */
[----:B0-----:R-:W-:-:S05]  /*25090*/  IMAD.SHL.U32 R0, R0, 0x8, RZ ;  /* 0x0000000800007824 */ /* 0x001fca00078e00ff */
[----:B------:R-:W-:-:S04]  /*250a0*/  LOP3.LUT R0, R0, 0x38, RZ, 0xc0, !PT ;  /* 0x0000003800007812 */ /* 0x000fc800078ec0ff */
[----:B------:R-:W-:-:S05]  /*250b0*/  @!P1 LEA R2, P0, R0, R14, 0x1 ;  /* 0x0000000e00029211 */ /* 0x000fca00078008ff */
[----:B------:R-:W-:Y:S01]  /*250c0*/  @!P1 IMAD.X R3, RZ, RZ, R5, P0 ;  /* 0x000000ffff039224 */ /* 0x000fe200000e0605 */
[----:B------:R-:W-:-:S04]  /*250d0*/  PLOP3.LUT P0, PT, PT, PT, PT, 0x80, 0x0 ;  /* 0x000000000000781c */ /* 0x000fc80003f0f070 */
[----:B------:R-:W-:Y:S01]  /*250e0*/  @!PT LDS RZ, [RZ] ;  /* 0x00000000fffff984 */ /* 0x000fe20000000800 */
[----:B------:R-:W-:Y:S01]  /*250f0*/  @!PT LDS RZ, [RZ] ;  /* 0x00000000fffff984 */ /* 0x000fe20000000800 */
[----:B------:R-:W-:Y:S01]  /*25100*/  @!PT LDS RZ, [RZ] ;  /* 0x00000000fffff984 */ /* 0x000fe20000000800 */
[----:B------:R0:W-:Y:S01]  /*25110*/  @!P1 LDGSTS.E.BYPASS.LTC128B.128 [R22+0x1bc00], desc[UR36][R2.64], !P5 ;  /* 0x1bc0000002169fae */ /* 0x0001e2000e901d64 */
[----:B------:R-:W-:-:S08]  /*25120*/  NOP ;  /* 0x0000000000007918 */ /* 0x000fd00000000000 */
.L_x_2305:
        /* <DEDUP_REMOVED lines=11> */
[----:B--2---:R-:W-:Y:S05]  /*251e0*/  @!P0 BRA `(.L_x_2307) ;  /* 0x0000000000408947 */ /* 0x004fea0003800000 */
        /* <DEDUP_REMOVED lines=16> */
.L_x_2307:
[----:B------:R-:W-:Y:S05]  /*252f0*/  BSYNC B6 ;  /* 0x0000000000067941 */ /* 0x000fea0003800000 */
.L_x_2306:
[----:B------:R-:W-:Y:S01]  /*25300*/  UISETP.NE.AND UP0, UPT, UR50, URZ, UPT ;  /* 0x0000003f3200728c */ /* 0x000fe2000bf05270 */
[----:B------:R-:W-:Y:S01]  /*25310*/  R2UR UR6, R27 ;  /* 0x000000001b0672ca */ /* 0x000fe200000e0000 */
[----:B0-----:R-:W-:Y:S01]  /*25320*/  IMAD.MOV.U32 R2, RZ, RZ, R34 ;  /* 0x000000ffff027224 */ /* 0x001fe200078e0022 */
[----:B------:R-:W-:Y:S01]  /*25330*/  R2UR UR7, R19 ;  /* 0x00000000130772ca */ /* 0x000fe200000e0000 */
[----:B------:R-:W-:Y:S01]  /*25340*/  ULDC.64 UR8, c[0x0][0x3d8] ;  /* 0x0000f60000087ab9 */ /* 0x000fe20000000a00 */
[----:B------:R-:W0:Y:S01]  /*25350*/  S2R R20, SR_TID.X ;  /* 0x0000000000147919 */ /* 0x000e220000002100 */
[----:B------:R-:W-:Y:S02]  /*25360*/  PLOP3.LUT P0, PT, PT, PT, UP0, 0x80, 0x0 ;  /* 0x000000000000781c */ /* 0x000fe40003f0f008 */
[C---:B------:R-:W-:Y:S02]  /*25370*/  LOP3.LUT P2, RZ, R16.reuse, 0x80000, RZ, 0xc0, !PT ;  /* 0x0008000010ff7812 */ /* 0x040fe4000784c0ff */
[C---:B------:R-:W-:Y:S01]  /*25380*/  LOP3.LUT P3, RZ, R16.reuse, 0x40000, RZ, 0xc0, !PT ;  /* 0x0004000010ff7812 */ /* 0x040fe2000786c0ff */
[----:B------:R-:W-:Y:S01]  /*25390*/  @UP0 ULDC UR4, c[0x0][0x44c] ;  /* 0x0001130000040ab9 */ /* 0x000fe20000000800 */
[----:B------:R-:W-:-:S02]  /*253a0*/  LOP3.LUT P4, RZ, R16, 0x20000, RZ, 0xc0, !PT ;  /* 0x0002000010ff7812 */ /* 0x000fc4000788c0ff */
[----:B------:R-:W-:Y:S01]  /*253b0*/  UIMAD UR6, UR6, UR8, URZ ;  /* 0x00000008060672a4 */ /* 0x000fe2000f8e023f */
[----:B------:R-:W-:-:S03]  /*253c0*/  LOP3.LUT P5, RZ, R16, 0x10000, RZ, 0xc0, !PT ;  /* 0x0001000010ff7812 */ /* 0x000fc600078ac0ff */
[----:B------:R-:W-:Y:S01]  /*253d0*/  UIMAD UR6, UR7, UR9, UR6 ;  /* 0x00000009070672a4 */ /* 0x000fe2000f8e0206 */
[----:B------:R-:W-:Y:S01]  /*253e0*/  @P0 IMAD.HI.U32 R0, R34, UR4, RZ ;  /* 0x0000000422000c27 */ /* 0x000fe2000f8e00ff */
[----:B------:R-:W-:Y:S01]  /*253f0*/  PLOP3.LUT P0, PT, PT, PT, UP0, 0x80, 0x0 ;  /* 0x000000000000781c */ /* 0x000fe20003f0f008 */
[----:B------:R-:W-:Y:S01]  /*25400*/  @UP0 ULDC UR4, c[0x0][0x450] ;  /* 0x0001140000040ab9 */ /* 0x000fe20000000800 */
[----:B------:R-:W-:-:S11]  /*25410*/  ULDC UR7, c[0x0][0x448] ;  /* 0x0001120000077ab9 */ /* 0x000fd60000000800 */
[----:B------:R-:W-:Y:S02]  /*25420*/  @P0 SHF.R.U32.HI R2, RZ, UR4, R0 ;  /* 0x00000004ff020c19 */ /* 0x000fe40008011600 */
[----:B------:R-:W-:Y:S02]  /*25430*/  R2UR UR4, R19 ;  /* 0x00000000130472ca */ /* 0x000fe400000e0000 */
[--C-:B------:R-:W-:Y:S01]  /*25440*/  SHF.R.S32.HI R0, RZ, 0x1f, R2.reuse ;  /* 0x0000001fff007819 */ /* 0x100fe20000011402 */
[----:B------:R-:W-:Y:S02]  /*25450*/  IMAD.MOV R5, RZ, RZ, -R2 ;  /* 0x000000ffff057224 */ /* 0x000fe400078e0a02 */
[----:B0-----:R-:W-:Y:S02]  /*25460*/  IMAD.SHL.U32 R20, R20, 0x8, RZ ;  /* 0x0000000814147824 */ /* 0x001fe400078e00ff */
[----:B------:R-:W-:-:S03]  /*25470*/  IMAD R5, R5, UR7, R34 ;  /* 0x0000000705057c24 */ /* 0x000fc6000f8e0222 */
[----:B------:R-:W-:-:S03]  /*25480*/  LOP3.LUT R20, R20, 0x38, RZ, 0xc0, !PT ;  /* 0x0000003814147812 */ /* 0x000fc600078ec0ff */
[----:B------:R-:W-:-:S03]  /*25490*/  UIMAD.WIDE.U32 UR4, UR4, UR8, URZ ;  /* 0x00000008040472a5 */ /* 0x000fc6000f8e003f */
[----:B------:R-:W-:Y:S01]  /*254a0*/  ULDC.64 UR8, c[0x0][0x3e0] ;  /* 0x0000f80000087ab9 */ /* 0x000fe20000000a00 */
[----:B------:R-:W-:Y:S02]  /*254b0*/  UIADD3 UR5, UR5, UR6, URZ ;  /* 0x0000000605057290 */ /* 0x000fe4000fffe03f */
[----:B------:R-:W-:Y:S02]  /*254c0*/  UIMAD UR6, UR51, UR8, URZ ;  /* 0x00000008330672a4 */ /* 0x000fe4000f8e023f */
[----:B------:R-:W-:Y:S02]  /*254d0*/  UIMAD.WIDE.U32 UR4, UR38, UR8, UR4 ;  /* 0x00000008260472a5 */ /* 0x000fe4000f8e0004 */
[----:B------:R-:W-:-:S03]  /*254e0*/  UIMAD UR6, UR38, UR9, UR6 ;  /* 0x00000009260672a4 */ /* 0x000fc6000f8e0206 */
[----:B------:R-:W-:Y:S01]  /*254f0*/  ULDC.64 UR8, c[0x0][0x3d0] ;  /* 0x0000f40000087ab9 */ /* 0x000fe20000000a00 */
[----:B------:R-:W-:Y:S01]  /*25500*/  UIADD3 UR5, UR5, UR6, URZ ;  /* 0x0000000605057290 */ /* 0x000fe2000fffe03f */
[----:B------:R-:W-:Y:S01]  /*25510*/  IMAD R3, R0, UR8, RZ ;  /* 0x0000000800037c24 */ /* 0x000fe2000f8e02ff */
[----:B------:R-:W-:Y:S01]  /*25520*/  SHF.R.S32.HI R0, RZ, 0x1f, R5 ;  /* 0x0000001fff007819 */ /* 0x000fe20000011405 */
[----:B------:R-:W-:Y:S02]  /*25530*/  IMAD.U32 R9, RZ, RZ, UR8 ;  /* 0x00000008ff097e24 */ /* 0x000fe4000f8e00ff */
        /* <DEDUP_REMOVED lines=16> */
[----:B------:R-:W2:Y:S04]  /*25640*/  SHFL.IDX PT, R2, R4, RZ, 0x181f ;  /* 0x00181fff04027589 */ /* 0x000ea800000e0000 */
[----:B------:R-:W-:Y:S06]  /*25650*/  SHFL.IDX PT, R5, R4, 0x1, 0x181f ;  /* 0x00381f0004057f89 */ /* 0x000fec00000e0000 */
[----:B0-----:R-:W-:-:S05]  /*25660*/  @!P6 LEA R14, P0, R20, R14, 0x1 ;  /* 0x0000000e140ee211 */ /* 0x001fca00078008ff */
[----:B--2---:R-:W-:Y:S02]  /*25670*/  @!P6 IMAD.X R3, RZ, RZ, R2, P0 ;  /* 0x000000ffff03e224 */ /* 0x004fe400000e0602 */
        /* <DEDUP_REMOVED lines=11> */
[----:B--2---:R-:W-:Y:S02]  /*25730*/  @!P1 IMAD.MOV.U32 R2, RZ, RZ, R14 ;  /* 0x000000ffff029224 */ /* 0x004fe400078e000e */
[----:B------:R-:W-:Y:S01]  /*25740*/  @!P1 IMAD.MOV.U32 R3, RZ, RZ, R5 ;  /* 0x000000ffff039224 */ /* 0x000fe200078e0005 */
[----:B------:R-:W0:Y:S04]  /*25750*/  SHFL.IDX PT, R14, R0, 0x2, 0x181f ;  /* 0x00581f00000e7f89 */ /* 0x000e2800000e0000 */
[----:B------:R-:W-:Y:S04]  /*25760*/  @!P1 LDGSTS.E.BYPASS.LTC128B.128 [R22+0x22c00], desc[UR36][R2.64], !P2 ;  /* 0x22c0000002169fae */ /* 0x000fe8000d101d64 */
[----:B------:R-:W-:Y:S04]  /*25770*/  @!P1 LDGSTS.E.BYPASS.LTC128B.128 [R22+0x26c00], desc[UR36][R2.64+0x80], !P3 ;  /* 0x26c0008002169fae */ /* 0x000fe8000d901d64 */
[----:B------:R-:W-:Y:S04]  /*25780*/  @!P1 LDGSTS.E.BYPASS.LTC128B.128 [R22+0x2ac00], desc[UR36][R2.64+0x100], !P4 ;  /* 0x2ac0010002169fae */ /* 0x000fe8000e101d64 */
[----:B------:R2:W-:Y:S01]  /*25790*/  @!P1 LDGSTS.E.BYPASS.LTC128B.128 [R22+0x2ec00], desc[UR36][R2.64+0x180], !P5 ;  /* 0x2ec0018002169fae */ /* 0x0005e2000e901d64 */
[----:B------:R-:W-:-:S03]  /*257a0*/  LOP3.LUT P1, RZ, R16, 0x40, RZ, 0xc0, !PT ;  /* 0x0000004010ff7812 */ /* 0x000fc6000782c0ff */
[----:B------:R-:W3:Y:S01]  /*257b0*/  SHFL.IDX PT, R5, R4, 0x2, 0x181f ;  /* 0x00581f0004057f89 */ /* 0x000ee200000e0000 */
[----:B------:R-:W-:Y:S02]  /*257c0*/  P2R R6, PR, RZ, 0x2 ;  /* 0x00000002ff067803 */ /* 0x000fe40000000000 */
[----:B------:R-:W-:-:S04]  /*257d0*/  LOP3.LUT P1, RZ, R16, 0x100, RZ, 0xc0, !PT ;  /* 0x0000010010ff7812 */ /* 0x000fc8000782c0ff */
[----:B------:R-:W-:Y:S02]  /*257e0*/  P2R R8, PR, RZ, 0x2 ;  /* 0x00000002ff087803 */ /* 0x000fe40000000000 */
[----:B------:R-:W-:-:S13]  /*257f0*/  LOP3.LUT P1, RZ, R16, 0x400, RZ, 0xc0, !PT ;  /* 0x0000040010ff7812 */ /* 0x000fda000782c0ff */
[----:B0-----:R-:W-:-:S05]  /*25800*/  @!P1 LEA R14, P0, R20, R14, 0x1 ;  /* 0x0000000e140e9211 */ /* 0x001fca00078008ff */
[----:B---3--:R-:W-:Y:S02]  /*25810*/  @!P1 IMAD.X R5, RZ, RZ, R5, P0 ;  /* 0x000000ffff059224 */ /* 0x008fe400000e0605 */
[----:B--2---:R-:W-:Y:S02]  /*25820*/  @!P1 IMAD.MOV.U32 R2, RZ, RZ, R14 ;  /* 0x000000ffff029224 */ /* 0x004fe400078e000e */
[----:B------:R-:W0:Y:S01]  /*25830*/  SHFL.IDX PT, R14, R0, 0x3, 0x181f ;  /* 0x00781f00000e7f89 */ /* 0x000e2200000e0000 */
[----:B------:R-:W-:-:S03]  /*25840*/  @!P1 IMAD.MOV.U32 R3, RZ, RZ, R5 ;  /* 0x000000ffff039224 */ /* 0x000fc600078e0005 */
[----:B------:R-:W2:Y:S04]  /*25850*/  SHFL.IDX PT, R5, R4, 0x3, 0x181f ;  /* 0x00781f0004057f89 */ /* 0x000ea800000e0000 */
[----:B------:R-:W-:Y:S04]  /*25860*/  @!P1 LDGSTS.E.BYPASS.LTC128B.128 [R22+0x23400], desc[UR36][R2.64], !P2 ;  /* 0x2340000002169fae */ /* 0x000fe8000d101d64 */
[----:B------:R-:W-:Y:S04]  /*25870*/  @!P1 LDGSTS.E.BYPASS.LTC128B.128 [R22+0x27400], desc[UR36][R2.64+0x80], !P3 ;  /* 0x2740008002169fae */ /* 0x000fe8000d901d64 */
[----:B------:R-:W-:Y:S04]  /*25880*/  @!P1 LDGSTS.E.BYPASS.LTC128B.128 [R22+0x2b400], desc[UR36][R2.64+0x100], !P4 ;  /* 0x2b40010002169fae */ /* 0x000fe8000e101d64 */
[----:B------:R3:W-:Y:S01]  /*25890*/  @!P1 LDGSTS.E.BYPASS.LTC128B.128 [R22+0x2f400], desc[UR36][R2.64+0x180], !P5 ;  /* 0x2f40018002169fae */ /* 0x0007e2000e901d64 */
[----:B------:R-:W-:-:S02]  /*258a0*/  ISETP.NE.AND P1, PT, R8, RZ, PT ;  /* 0x000000ff0800720c */ /* 0x000fc40003f25270 */
[----:B0-----:R-:W-:-:S05]  /*258b0*/  @!P6 LEA R14, P0, R20, R14, 0x1 ;  /* 0x0000000e140ee211 */ /* 0x001fca00078008ff */
[----:B--2---:R-:W-:Y:S02]  /*258c0*/  @!P6 IMAD.X R5, RZ, RZ, R5, P0 ;  /* 0x000000ffff05e224 */ /* 0x004fe400000e0605 */
[----:B---3--:R-:W-:Y:S02]  /*258d0*/  @!P6 IMAD.MOV.U32 R2, RZ, RZ, R14 ;  /* 0x000000ffff02e224 */ /* 0x008fe400078e000e */
        /* <DEDUP_REMOVED lines=29> */
[----:B0-----:R-:W-:-:S05]  /*25ab0*/  @!P1 LEA R14, P0, R20, R14, 0x1 ;  /* 0x0000000e140e9211 */ /* 0x001fca00078008ff */
[----:B--2---:R-:W-:Y:S02]  /*25ac0*/  @!P1 IMAD.X R5, RZ, RZ, R5, P0 ;  /* 0x000000ffff059224 */ /* 0x004fe400000e0605 */
[----:B---3--:R-:W-:Y:S02]  /*25ad0*/  @!P1 IMAD.MOV.U32 R2, RZ, RZ, R14 ;  /* 0x000000ffff029224 */ /* 0x008fe400078e000e */
[----:B------:R-:W-:Y:S01]  /*25ae0*/  @!P1 IMAD.MOV.U32 R3, RZ, RZ, R5 ;  /* 0x000000ffff039224 */ /* 0x000fe200078e0005 */
[----:B------:R0:W2:Y:S04]  /*25af0*/  SHFL.IDX PT, R14, R0, 0x7, 0x181f ;  /* 0x00f81f00000e7f89 */ /* 0x0000a800000e0000 */
[----:B------:R0:W-:Y:S04]  /*25b00*/  @!P1 LDGSTS.E.BYPASS.LTC128B.128 [R22+0x25400], desc[UR36][R2.64], !P2 ;  /* 0x2540000002169fae */ /* 0x0001e8000d101d64 */
[----:B------:R0:W-:Y:S04]  /*25b10*/  @!P1 LDGSTS.E.BYPASS.LTC128B.128 [R22+0x29400], desc[UR36][R2.64+0x80], !P3 ;  /* 0x2940008002169fae */ /* 0x0001e8000d901d64 */
[----:B------:R0:W-:Y:S04]  /*25b20*/  @!P1 LDGSTS.E.BYPASS.LTC128B.128 [R22+0x2d400], desc[UR36][R2.64+0x100], !P4 ;  /* 0x2d40010002169fae */ /* 0x0001e8000e101d64 */
[----:B------:R0:W-:Y:S04]  /*25b30*/  @!P1 LDGSTS.E.BYPASS.LTC128B.128 [R22+0x31400], desc[UR36][R2.64+0x180], !P5 ;  /* 0x3140018002169fae */ /* 0x0001e8000e901d64 */
[----:B------:R0:W3:Y:S02]  /*25b40*/  SHFL.IDX PT, R5, R4, 0x7, 0x181f ;  /* 0x00f81f0004057f89 */ /* 0x0000e400000e0000 */
.L_x_2404:
[----:B------:R-:W-:-:S13]  /*25b50*/  LOP3.LUT P1, RZ, R16, 0x4000, RZ, 0xc0, !PT ;  /* 0x0000400010ff7812 */ /* 0x000fda000782c0ff */
[----:B0-2---:R-:W-:-:S05]  /*25b60*/  @!P1 LEA R2, P0, R20, R14, 0x1 ;  /* 0x0000000e14029211 */ /* 0x005fca00078008ff */
[----:B---3--:R-:W-:Y:S01]  /*25b70*/  @!P1 IMAD.X R3, RZ, RZ, R5, P0 ;  /* 0x000000ffff039224 */ /* 0x008fe200000e0605 */
[----:B------:R-:W-:-:S04]  /*25b80*/  PLOP3.LUT P0, PT, PT, PT, PT, 0x80, 0x0 ;  /* 0x000000000000781c */ /* 0x000fc80003f0f070 */
        /* <DEDUP_REMOVED lines=8> */
.L_x_2309:
        /* <DEDUP_REMOVED lines=18> */
.L_x_2405:
[----:B------:R-:W-:Y:S05]  /*25d30*/  BSYNC B0 ;  /* 0x0000000000007941 */ /* 0x000fea0003800000 */
.L_x_2310:
[----:B------:R-:W-:-:S13]  /*25d40*/  LOP3.LUT P0, RZ, R16, 0x2000, RZ, 0xc0, !PT ;  /* 0x0000200010ff7812 */ /* 0x000fda000780c0ff */
[----:B------:R-:W-:Y:S05]  /*25d50*/  @!P0 BRA `(.L_x_2312) ;  /* 0x0000000000048947 */ /* 0x000fea0003800000 */
[----:B------:R-:W-:Y:S01]  /*25d60*/  BPT.TRAP 0x1 ;  /* 0x000000040000795c */ /* 0x000fe20000300000 */
.L_x_2312:
[----:B------:R-:W-:Y:S01]  /*25d70*/  SHF.L.U32 R3, R26, 0x1f, RZ ;  /* 0x0000001f1a037819 */ /* 0x000fe200000006ff */
[----:B------:R-:W-:Y:S03]  /*25d80*/  BSSY B0, `(.L_x_2313) ;  /* 0x0000003000007945 */ /* 0x000fe60003800000 */
[----:B------:R-:W2:Y:S02]  /*25d90*/  SYNCS.PHASECHK.TRANS64.TRYWAIT P0, [R24+URZ+0x32460], R3 ;  /* 0x03246003180075a7 */ /* 0x000ea4000800017f */
[----:B--2---:R-:W-:Y:S05]  /*25da0*/  @!P0 BRA `(.L_x_2314) ;  /* 0x0000003c002c8947 */ /* 0x004fea0003800000 */
.L_x_2406:
[----:B------:R-:W-:Y:S05]  /*25db0*/  BSYNC B0 ;  /* 0x0000000000007941 */ /* 0x000fea0003800000 */
.L_x_2313:
[----:B------:R-:W3:Y:S01]  /*25dc0*/  LDL.LU R4, [R1+0x450] ;  /* 0x0004500001047983 */ /* 0x000ee20000300800 */
[----:B------:R-:W-:Y:S01]  /*25dd0*/  ULDC.64 UR4, c[0x0][0x328] ;  /* 0x0000ca0000047ab9 */ /* 0x000fe20000000a00 */
[----:B------:R-:W-:Y:S01]  /*25de0*/  LOP3.LUT P4, RZ, R36, 0x8, RZ, 0xc0, !PT ;  /* 0x0000000824ff7812 */ /* 0x000fe2000788c0ff */
[----:B0-----:R-:W-:Y:S02]  /*25df0*/  IMAD R0, R37, UR4, RZ ;  /* 0x0000000425007c24 */ /* 0x001fe4000f8e02ff */
[----:B--2---:R-:W-:-:S04]  /*25e00*/  IMAD.WIDE.U32 R2, R33, UR4, RZ ;  /* 0x0000000421027c25 */ /* 0x004fc8000f8e00ff */
[----:B------:R-:W-:Y:S01]  /*25e10*/  IMAD R5, R33, UR5, R0 ;  /* 0x0000000521057c24 */ /* 0x000fe2000f8e0200 */
[----:B------:R-:W-:-:S03]  /*25e20*/  ULDC.64 UR4, c[0x0][0x338] ;  /* 0x0000ce0000047ab9 */ /* 0x000fc60000000a00 */
[----:B------:R-:W-:Y:S02]  /*25e30*/  IMAD.IADD R3, R3, 0x1, R5 ;  /* 0x0000000103037824 */ /* 0x000fe400078e0205 */
[----:B------:R-:W-:-:S04]  /*25e40*/  IMAD.WIDE.U32 R2, R25, UR4, R2 ;  /* 0x0000000419027c25 */ /* 0x000fc8000f8e0002 */
[----:B---3--:R-:W-:Y:S02]  /*25e50*/  IMAD R0, R4, UR4, RZ ;  /* 0x0000000404007c24 */ /* 0x008fe4000f8e02ff */
[----:B------:R-:W-:Y:S02]  /*25e60*/  IMAD R4, R18, 0x6000, R29 ;  /* 0x0000600012047824 */ /* 0x000fe400078e021d */
[----:B------:R-:W-:Y:S01]  /*25e70*/  IMAD R5, R25, UR5, R0 ;  /* 0x0000000519057c24 */ /* 0x000fe2000f8e0200 */
[----:B------:R-:W-:Y:S02]  /*25e80*/  ULDC.64 UR4, c[0x0][0x330] ;  /* 0x0000cc0000047ab9 */ /* 0x000fe40000000a00 */
[----:B------:R-:W-:Y:S02]  /*25e90*/  IMAD R0, R27, UR4, RZ ;  /* 0x000000041b007c24 */ /* 0x000fe4000f8e02ff */
[----:B------:R-:W-:Y:S02]  /*25ea0*/  IMAD.IADD R3, R3, 0x1, R5 ;  /* 0x0000000103037824 */ /* 0x000fe400078e0205 */
[----:B------:R-:W-:-:S02]  /*25eb0*/  IMAD R5, R19, UR5, R0 ;  /* 0x0000000513057c24 */ /* 0x000fc4000f8e0200 */
        /* <DEDUP_REMOVED lines=29> */
[----:B------:R0:W-:Y:S04]  /*26090*/  LDGSTS.E.BYPASS.LTC128B.128 [R4+0x9400], desc[UR36][R2.64+0x180], !P3 ;  /* 0x0940018002047fae */ /* 0x0001e8000d901d64 */
[----:B0-----:R-:W0:Y:S01]  /*260a0*/  SHFL.IDX PT, R3, R6, 0x1, 0x181f ;  /* 0x00381f0006037f89 */ /* 0x001e2200000e0000 */
        /* <DEDUP_REMOVED lines=10> */
[----:B------:R0:W-:Y:S01]  /*26150*/  LDGSTS.E.BYPASS.LTC128B.128 [R4+0x9c00], desc[UR36][R2.64+0x180], !P3 ;  /* 0x09c0018002047fae */ /* 0x0001e2000d901d64 */
[----:B--2---:R-:W-:-:S03]  /*26160*/  IADD3 R8, P3, R14, R0, RZ ;  /* 0x000000000e087210 */ /* 0x004fc60007f7e0ff */
        /* <DEDUP_REMOVED lines=36> */
.L_x_2420:
        /* <DEDUP_REMOVED lines=15> */
.L_x_2316:
        /* <DEDUP_REMOVED lines=10> */
.L_x_2317:
[----:B------:R-:W-:Y:S01]  /*26540*/  UIADD3 UR4, UR44, -0x2, URZ ;  /* 0xfffffffe2c047890 */ /* 0x000fe2000fffe03f */
[----:B------:R2:W-:Y:S03]  /*26550*/  SYNCS.ARRIVE.TRANS64.A1T0 RZ, [R24+URZ+0x32450], RZ ;  /* 0x032450ff18ff79a7 */ /* 0x0005e6000810003f */
[----:B------:R-:W-:-:S06]  /*26560*/  UISETP.GE.AND UP0, UPT, UR4, UR45, UPT ;  /* 0x0000002d0400728c */ /* 0x000fcc000bf06270 */
[----:B------:R-:W-:-:S13]  /*26570*/  PLOP3.LUT P0, PT, PT, PT, UP0, 0x40, 0x0 ;  /* 0x000000000000781c */ /* 0x000fda0003f0e808 */
[----:B--2---:R-:W-:Y:S05]  /*26580*/  @P0 BRA `(.L_x_2318) ;  /* 0x0000000c00640947 */ /* 0x004fea0003800000 */
[----:B------:R-:W-:Y:S01]  /*26590*/  BSSY B0, `(.L_x_2318) ;  /* 0x00000d8000007945 */ /* 0x000fe20003800000 */
[----:B------:R-:W-:-:S07]  /*265a0*/  IMAD.U32 R20, RZ, RZ, UR4 ;  /* 0x00000004ff147e24 */ /* 0x000fce000f8e00ff */
.L_x_2331:
[----:B0-----:R-:W0:Y:S01]  /*265b0*/  S2R R2, SR_TID.X ;  /* 0x0000000000027919 */ /* 0x001e220000002100 */
[----:B--2---:R-:W2:Y:S01]  /*265c0*/  LDC R3, c[0x0][0x430] ;  /* 0x00010c00ff037b82 */ /* 0x004ea20000000800 */
[----:B------:R-:W-:Y:S01]  /*265d0*/  IMAD R8, R20, 0x60, R31 ;  /* 0x0000006014087824 */ /* 0x000fe200078e021f */
[----:B------:R-:W-:Y:S01]  /*265e0*/  LOP3.LUT P1, RZ, R16, 0x2000, RZ, 0xc0, !PT ;  /* 0x0000200010ff7812 */ /* 0x000fe2000782c0ff */
        /* <DEDUP_REMOVED lines=18> */
[----:B------:R-:W-:Y:S01]  /*26710*/  @!P2 IMAD.IADD R3, R5, 0x1, R3 ;  /* 0x000000010503a824 */ /* 0x000fe200078e0203 */
[----:B------:R-:W-:Y:S05]  /*26720*/  YIELD ;  /* 0x0000000000007946 */ /* 0x000fea0003800000 */
[C---:B0-----:R-:W-:Y:S01]  /*26730*/  @!P2 LEA R6, P0, R2.reuse, R6, 0x2 ;  /* 0x000000060206a211 */ /* 0x041fe200078010ff */
[----:B------:R-:W-:Y:S01]  /*26740*/  IMAD.MOV.U32 R4, RZ, RZ, RZ ;  /* 0x000000ffff047224 */ /* 0x000fe200078e00ff */
[----:B------:R-:W-:Y:S02]  /*26750*/  ULDC UR4, c[0x0][0x430] ;  /* 0x00010c0000047ab9 */ /* 0x000fe40000000800 */
[----:B------:R-:W-:Y:S01]  /*26760*/  @!P2 LEA.HI.X R7, R2, R7, R3, 0x2, P0 ;  /* 0x000000070207a211 */ /* 0x000fe200000f1403 */
[----:B------:R-:W-:Y:S01]  /*26770*/  IMAD.MOV R5, RZ, RZ, -R9 ;  /* 0x000000ffff057224 */ /* 0x000fe200078e0a09 */
[----:B------:R-:W-:Y:S01]  /*26780*/  ISETP.NE.AND P0, PT, R18, 0x2, PT ;  /* 0x000000021200780c */ /* 0x000fe20003f05270 */
[----:B------:R-:W-:-:S02]  /*26790*/  IMAD.MOV.U32 R2, RZ, RZ, R20 ;  /* 0x000000ffff027224 */ /* 0x000fc400078e0014 */
[----:B------:R-:W-:Y:S01]  /*267a0*/  IMAD R5, R5, UR4, R8 ;  /* 0x0000000405057c24 */ /* 0x000fe2000f8e0208 */
[----:B------:R-:W-:Y:S01]  /*267b0*/  SEL R3, RZ, 0x1, P0 ;  /* 0x00000001ff037807 */ /* 0x000fe20000000000 */
[----:B------:R0:W5:Y:S01]  /*267c0*/  @!P2 LDG.E R4, desc[UR36][R6.64] ;  /* 0x000000240604a981 */ /* 0x000162000c1e1900 */
[----:B------:R-:W-:Y:S01]  /*267d0*/  SEL R18, R18, RZ, P0 ;  /* 0x000000ff12127207 */ /* 0x000fe20000000000 */
[----:B------:R-:W-:Y:S01]  /*267e0*/  VIADD R20, R20, 0xffffffff ;  /* 0xffffffff14147836 */ /* 0x000fe20000000000 */
[----:B------:R-:W-:Y:S02]  /*267f0*/  LOP3.LUT R26, R26, R3, RZ, 0x3c, !PT ;  /* 0x000000031a1a7212 */ /* 0x000fe400078e3cff */
[----:B------:R-:W-:Y:S01]  /*26800*/  ISETP.GT.AND P2, PT, R2, UR45, PT ;  /* 0x0000002d02007c0c */ /* 0x000fe2000bf44270 */
[----:B-1----:R-:W-:-:S12]  /*26810*/  @!P1 BRA `(.L_x_2319) ;  /* 0x0000000000049947 */ /* 0x002fd80003800000 */
[----:B------:R-:W-:Y:S01]  /*26820*/  BPT.TRAP 0x1 ;  /* 0x000000040000795c */ /* 0x000fe20000300000 */
.L_x_2319:
[----:B------:R-:W-:Y:S01]  /*26830*/  IMAD R10, R18, 0x8, R17 ;  /* 0x00000008120a7824 */ /* 0x000fe200078e0211 */
[----:B------:R-:W-:Y:S01]  /*26840*/  SHF.L.U32 R25, R26, 0x1f, RZ ;  /* 0x0000001f1a197819 */ /* 0x000fe200000006ff */
[----:B------:R-:W-:Y:S01]  /*26850*/  BSSY B1, `(.L_x_2320) ;  /* 0x0000004000017945 */ /* 0x000fe20003800000 */
[----:B------:R-:W-:Y:S02]  /*26860*/  SHF.R.S32.HI R23, RZ, 0x1f, R5 ;  /* 0x0000001fff177819 */ /* 0x000fe40000011405 */
[----:B------:R-:W2:Y:S02]  /*26870*/  SYNCS.PHASECHK.TRANS64.TRYWAIT P0, [R10+URZ+0x32440], R25 ;  /* 0x032440190a0075a7 */ /* 0x000ea4000800017f */
[----:B--2---:R-:W-:Y:S05]  /*26880*/  @!P0 BRA `(.L_x_2321) ;  /* 0x0000003800cc8947 */ /* 0x004fea0003800000 */
.L_x_2421:
[----:B------:R-:W-:Y:S05]  /*26890*/  BSYNC B1 ;  /* 0x0000000000017941 */ /* 0x000fea0003800000 */
.L_x_2320:
[----:B------:R-:W-:Y:S01]  /*268a0*/  ULDC.64 UR4, c[0x0][0x300] ;  /* 0x0000c00000047ab9 */ /* 0x000fe20000000a00 */
[----:B-1---5:R-:W-:Y:S01]  /*268b0*/  SHF.R.S32.HI R24, RZ, 0x1f, R4 ;  /* 0x0000001fff187819 */ /* 0x022fe20000011404 */
[----:B------:R-:W-:Y:S01]  /*268c0*/  IMAD R2, R23, UR4, RZ ;  /* 0x0000000417027c24 */ /* 0x000fe2000f8e02ff */
[----:B------:R-:W-:Y:S01]  /*268d0*/  LOP3.LUT P1, RZ, R16, 0x1, RZ, 0xc0, !PT ;  /* 0x0000000110ff7812 */ /* 0x000fe2000782c0ff */
[----:B------:R-:W-:Y:S02]  /*268e0*/  IMAD R8, R18, 0x1800, R29 ;  /* 0x0000180012087824 */ /* 0x000fe400078e021d */
[C---:B0-----:R-:W-:Y:S02]  /*268f0*/  IMAD R7, R5.reuse, UR5, R2 ;  /* 0x0000000505077c24 */ /* 0x041fe4000f8e0202 */
        /* <DEDUP_REMOVED lines=20> */
[----:B------:R-:W3:Y:S04]  /*26a40*/  SHFL.IDX PT, R6, R9, 0x1, 0x181f ;  /* 0x00381f0009067f89 */ /* 0x000ee800000e0000 */
[----:B------:R-:W4:Y:S01]  /*26a50*/  SHFL.IDX PT, R7, R21, 0x1, 0x181f ;  /* 0x00381f0015077f89 */ /* 0x000f2200000e0000 */
[----:B0-----:R-:W-:-:S03]  /*26a60*/  IADD3 R2, P0, R14, R0, RZ ;  /* 0x000000000e027210 */ /* 0x001fc60007f1e0ff */
[----:B------:R-:W0:Y:S02]  /*26a70*/  SHFL.IDX PT, R14, R9, 0x2, 0x181f ;  /* 0x00581f00090e7f89 */ /* 0x000e2400000e0000 */
[----:B-1----:R-:W-:Y:S01]  /*26a80*/  IMAD.X R3, RZ, RZ, R3, P0 ;  /* 0x000000ffff037224 */ /* 0x002fe200000e0603 */
[----:B---3--:R-:W-:-:S04]  /*26a90*/  IADD3 R6, P0, R6, R0, RZ ;  /* 0x0000000006067210 */ /* 0x008fc80007f1e0ff */
[----:B------:R1:W-:Y:S01]  /*26aa0*/  LDGSTS.E.BYPASS.LTC128B.128 [R8+0x1c400], desc[UR36][R2.64], !P1 ;  /* 0x1c40000002087fae */ /* 0x0003e2000c901d64 */
[----:B----4-:R-:W-:-:S05]  /*26ab0*/  IMAD.X R7, RZ, RZ, R7, P0 ;  /* 0x000000ffff077224 */ /* 0x010fca00000e0607 */
[----:B------:R3:W-:Y:S04]  /*26ac0*/  LDGSTS.E.BYPASS.LTC128B.128 [R8+0x1cc00], desc[UR36][R6.64], !P1 ;  /* 0x1cc0000006087fae */ /* 0x0007e8000c901d64 */
[----:B-1----:R-:W1:Y:S01]  /*26ad0*/  SHFL.IDX PT, R3, R21, 0x2, 0x181f ;  /* 0x00581f0015037f89 */ /* 0x002e6200000e0000 */
[----:B0-----:R-:W-:-:S03]  /*26ae0*/  IADD3 R2, P0, R14, R0, RZ ;  /* 0x000000000e027210 */ /* 0x001fc60007f1e0ff */
[----:B------:R-:W0:Y:S04]  /*26af0*/  SHFL.IDX PT, R14, R9, 0x3, 0x181f ;  /* 0x00781f00090e7f89 */ /* 0x000e2800000e0000 */
[----:B---3--:R-:W3:Y:S01]  /*26b00*/  SHFL.IDX PT, R7, R21, 0x3, 0x181f ;  /* 0x00781f0015077f89 */ /* 0x008ee200000e0000 */
[----:B-1----:R-:W-:-:S05]  /*26b10*/  IMAD.X R3, RZ, RZ, R3, P0 ;  /* 0x000000ffff037224 */ /* 0x002fca00000e0603 */
[----:B------:R1:W-:Y:S01]  /*26b20*/  LDGSTS.E.BYPASS.LTC128B.128 [R8+0x1d400], desc[UR36][R2.64], !P1 ;  /* 0x1d40000002087fae */ /* 0x0003e2000c901d64 */
[----:B0-----:R-:W-:-:S03]  /*26b30*/  IADD3 R6, P0, R14, R0, RZ ;  /* 0x000000000e067210 */ /* 0x001fc60007f1e0ff */
[----:B------:R-:W0:Y:S02]  /*26b40*/  SHFL.IDX PT, R14, R9, 0x4, 0x181f ;  /* 0x00981f00090e7f89 */ /* 0x000e2400000e0000 */
[----:B---3--:R-:W-:-:S05]  /*26b50*/  IMAD.X R7, RZ, RZ, R7, P0 ;  /* 0x000000ffff077224 */ /* 0x008fca00000e0607 */
[----:B------:R3:W-:Y:S04]  /*26b60*/  LDGSTS.E.BYPASS.LTC128B.128 [R8+0x1dc00], desc[UR36][R6.64], !P1 ;  /* 0x1dc0000006087fae */ /* 0x0007e8000c901d64 */
[----:B-1----:R-:W1:Y:S04]  /*26b70*/  SHFL.IDX PT, R3, R21, 0x4, 0x181f ;  /* 0x00981f0015037f89 */ /* 0x002e6800000e0000 */
[----:B------:R-:W4:Y:S01]  /*26b80*/  SHFL.IDX PT, R21, R21, 0x5, 0x181f ;  /* 0x00b81f0015157f89 */ /* 0x000f2200000e0000 */
[----:B0-----:R-:W-:-:S03]  /*26b90*/  IADD3 R2, P0, R14, R0, RZ ;  /* 0x000000000e027210 */ /* 0x001fc60007f1e0ff */
[----:B------:R3:W0:Y:S02]  /*26ba0*/  SHFL.IDX PT, R14, R9, 0x5, 0x181f ;  /* 0x00b81f00090e7f89 */ /* 0x00062400000e0000 */
[----:B-1----:R-:W-:-:S05]  /*26bb0*/  IMAD.X R3, RZ, RZ, R3, P0 ;  /* 0x000000ffff037224 */ /* 0x002fca00000e0603 */
[----:B----4-:R3:W-:Y:S03]  /*26bc0*/  LDGSTS.E.BYPASS.LTC128B.128 [R8+0x1e400], desc[UR36][R2.64], !P1 ;  /* 0x1e40000002087fae */ /* 0x0107e6000c901d64 */
.L_x_2435:
[----:B0--3--:R-:W-:-:S05]  /*26bd0*/  IADD3 R2, P0, R14, R0, RZ ;  /* 0x000000000e027210 */ /* 0x009fca0007f1e0ff */
[----:B------:R-:W-:Y:S01]  /*26be0*/  IMAD.X R3, RZ, RZ, R21, P0 ;  /* 0x000000ffff037224 */ /* 0x000fe200000e0615 */
[----:B------:R-:W-:-:S04]  /*26bf0*/  PLOP3.LUT P0, PT, PT, PT, PT, 0x80, 0x0 ;  /* 0x000000000000781c */ /* 0x000fc80003f0f070 */
[----:B------:R-:W-:Y:S01]  /*26c00*/  @!PT LDS RZ, [RZ] ;  /* 0x00000000fffff984 */ /* 0x000fe20000000800 */
[----:B------:R-:W-:Y:S01]  /*26c10*/  @!PT LDS RZ, [RZ] ;  /* 0x00000000fffff984 */ /* 0x000fe20000000800 */
[----:B------:R-:W-:Y:S01]  /*26c20*/  @!PT LDS RZ, [RZ] ;  /* 0x00000000fffff984 */ /* 0x000fe20000000800 */
[----:B------:R0:W-:Y:S01]  /*26c30*/  LDGSTS.E.BYPASS.LTC128B.128 [R8+0x1ec00], desc[UR36][R2.64], !P1 ;  /* 0x1ec0000002087fae */ /* 0x0001e2000c901d64 */
[----:B------:R-:W-:-:S08]  /*26c40*/  NOP ;  /* 0x0000000000007918 */ /* 0x000fd00000000000 */
.L_x_2323:
        /* <DEDUP_REMOVED lines=10> */
.L_x_2324:
[----:B------:R1:W-:Y:S01]  /*26cf0*/  SYNCS.ARRIVE.TRANS64.A1T0 RZ, [R10+URZ+0x32430], RZ ;  /* 0x032430ff0aff79a7 */ /* 0x0003e2000810003f */
[----:B------:R-:W-:Y:S05]  /*26d00*/  @!P3 BRA `(.L_x_2325) ;  /* 0x000000000004b947 */ /* 0x000fea0003800000 */
[----:B------:R-:W-:Y:S01]  /*26d10*/  BPT.TRAP 0x1 ;  /* 0x000000040000795c */ /* 0x000fe20000300000 */
.L_x_2325:
[----:B------:R-:W3:Y:S01]  /*26d20*/  SYNCS.PHASECHK.TRANS64.TRYWAIT P0, [R10+URZ+0x32460], R25 ;  /* 0x032460190a0075a7 */ /* 0x000ee2000800017f */
[----:B------:R-:W-:Y:S04]  /*26d30*/  BSSY B1, `(.L_x_2326) ;  /* 0x0000002000017945 */ /* 0x000fe80003800000 */
[----:B---3--:R-:W-:Y:S05]  /*26d40*/  @!P0 BRA `(.L_x_2327) ;  /* 0x0000003c00408947 */ /* 0x008fea0003800000 */
.L_x_2436:
[----:B------:R-:W-:Y:S05]  /*26d50*/  BSYNC B1 ;  /* 0x0000000000017941 */ /* 0x000fea0003800000 */
.L_x_2326:
[----:B------:R-:W-:Y:S01]  /*26d60*/  ULDC.64 UR4, c[0x0][0x328] ;  /* 0x0000ca0000047ab9 */ /* 0x000fe20000000a00 */
[C---:B------:R-:W-:Y:S01]  /*26d70*/  LOP3.LUT P5, RZ, R16.reuse, 0x20, RZ, 0xc0, !PT ;  /* 0x0000002010ff7812 */ /* 0x040fe200078ac0ff */
[----:B0-----:R-:W-:Y:S01]  /*26d80*/  IMAD R2, R23, UR4, RZ ;  /* 0x0000000417027c24 */ /* 0x001fe2000f8e02ff */
[----:B------:R-:W-:Y:S01]  /*26d90*/  LOP3.LUT P4, RZ, R16, 0x10, RZ, 0xc0, !PT ;  /* 0x0000001010ff7812 */ /* 0x000fe2000788c0ff */
        /* <DEDUP_REMOVED lines=23> */
[----:B------:R-:W4:Y:S04]  /*26f10*/  SHFL.IDX PT, R3, R24, RZ, 0x181f ;  /* 0x00181fff18037589 */ /* 0x000f2800000e0000 */
[----:B------:R-:W-:Y:S04]  /*26f20*/  SHFL.IDX PT, R4, R24, 0x1, 0x181f ;  /* 0x00381f0018047f89 */ /* 0x000fe800000e0000 */
[----:B------:R-:W-:Y:S04]  /*26f30*/  SHFL.IDX PT, R5, R24, 0x3, 0x181f ;  /* 0x00781f0018057f89 */ /* 0x000fe800000e0000 */
[----:B--23--:R-:W-:Y:S01]  /*26f40*/  SHFL.IDX PT, R25, R24, 0x4, 0x181f ;  /* 0x00981f0018197f89 */ /* 0x00cfe200000e0000 */
[----:B0-----:R-:W-:-:S03]  /*26f50*/  IADD3 R2, P0, R14, R0, RZ ;  /* 0x000000000e027210 */ /* 0x001fc60007f1e0ff */
        /* <DEDUP_REMOVED lines=36> */
.L_x_2450:
        /* <DEDUP_REMOVED lines=11> */
.L_x_2329:
        /* <DEDUP_REMOVED lines=10> */
.L_x_2330:
[----:B------:R2:W-:Y:S01]  /*272f0*/  SYNCS.ARRIVE.TRANS64.A1T0 RZ, [R10+URZ+0x32450], RZ ;  /* 0x032450ff0aff79a7 */ /* 0x0005e2000810003f */
[----:B------:R-:W-:Y:S05]  /*27300*/  @P2 BRA `(.L_x_2331) ;  /* 0xfffffff000a82947 */ /* 0x000fea000383ffff */
[----:B------:R-:W-:Y:S05]  /*27310*/  BSYNC B0 ;  /* 0x0000000000007941 */ /* 0x000fea0003800000 */
.L_x_2318:
[----:B------:R-:W3:Y:S01]  /*27320*/  S2R R0, SR_TID.X ;  /* 0x0000000000007919 */ /* 0x000ee20000002100 */
[----:B------:R-:W-:Y:S01]  /*27330*/  VIADD R18, R18, 0x1 ;  /* 0x0000000112127836 */ /* 0x000fe20000000000 */
[----:B------:R-:W-:Y:S04]  /*27340*/  BSSY B0, `(.L_x_2332) ;  /* 0x0000013000007945 */ /* 0x000fe80003800000 */
[----:B------:R-:W-:-:S04]  /*27350*/  ISETP.NE.AND P0, PT, R18, 0x2, PT ;  /* 0x000000021200780c */ /* 0x000fc80003f05270 */
[----:B------:R-:W-:Y:S02]  /*27360*/  SEL R18, R18, RZ, P0 ;  /* 0x000000ff12127207 */ /* 0x000fe40000000000 */
[----:B------:R-:W-:Y:S02]  /*27370*/  SEL R5, RZ, 0x1, P0 ;  /* 0x00000001ff057807 */ /* 0x000fe40000000000 */
[----:B---3--:R-:W-:-:S04]  /*27380*/  LOP3.LUT R0, R0, 0x7f, RZ, 0xc0, !PT ;  /* 0x0000007f00007812 */ /* 0x008fc800078ec0ff */
[----:B------:R-:W-:-:S13]  /*27390*/  ISETP.NE.AND P0, PT, R0, RZ, PT ;  /* 0x000000ff0000720c */ /* 0x000fda0003f05270 */
[----:B------:R-:W-:Y:S05]  /*273a0*/  @P0 BRA `(.L_x_2333) ;  /* 0x0000000000300947 */ /* 0x000fea0003800000 */
[----:B------:R-:W3:Y:S01]  /*273b0*/  S2R R9, SR_LANEID ;  /* 0x0000000000097919 */ /* 0x000ee20000000000 */
[----:B------:R-:W-:Y:S01]  /*273c0*/  VOTEU.ANY UR4, UPT, PT ;  /* 0x0000000000047886 */ /* 0x000fe200038e0100 */
[----:B0-----:R-:W0:Y:S01]  /*273d0*/  LDC.64 R2, c[0x0][0xd80] ;  /* 0x00036000ff027b82 */ /* 0x001e220000000a00 */
[----:B------:R-:W3:Y:S08]  /*273e0*/  FLO.U32 R0, UR4 ;  /* 0x0000000400007d00 */ /* 0x000ef000080e0000 */
[----:B------:R-:W0:Y:S01]  /*273f0*/  POPC R7, UR4 ;  /* 0x0000000400077d09 */ /* 0x000e220008000000 */
[----:B---3--:R-:W-:-:S13]  /*27400*/  ISETP.EQ.U32.AND P1, PT, R0, R9, PT ;  /* 0x000000090000720c */ /* 0x008fda0003f22070 */
[----:B0-----:R-:W3:Y:S01]  /*27410*/  @P1 ATOMG.E.ADD.STRONG.GPU PT, R3, desc[UR36][R2.64], R7 ;  /* 0x00000007020319a8 */ /* 0x001ee200081ee1e4 */
[----:B------:R-:W0:Y:S02]  /*27420*/  S2R R4, SR_LTMASK ;  /* 0x0000000000047919 */ /* 0x000e240000003900 */
[----:B0-----:R-:W-:-:S04]  /*27430*/  LOP3.LUT R4, R4, UR4, RZ, 0xc0, !PT ;  /* 0x0000000404047c12 */ /* 0x001fc8000f8ec0ff */
[----:B------:R-:W0:Y:S01]  /*27440*/  POPC R9, R4 ;  /* 0x0000000400097309 */ /* 0x000e220000000000 */
[----:B---3--:R-:W0:Y:S02]  /*27450*/  SHFL.IDX PT, R0, R3, R0, 0x1f ;  /* 0x00001f0003007589 */ /* 0x008e2400000e0000 */
[----:B0-----:R-:W-:-:S07]  /*27460*/  IADD3 R32, R0, UR49, R9 ;  /* 0x0000003100207c10 */ /* 0x001fce000fffe009 */
.L_x_2333:
[----:B------:R-:W-:Y:S05]  /*27470*/  BSYNC B0 ;  /* 0x0000000000007941 */ /* 0x000fea0003800000 */
.L_x_2332:
[----:B------:R-:W-:-:S07]  /*27480*/  LOP3.LUT R26, R26, R5, RZ, 0x3c, !PT ;  /* 0x000000051a1a7212 */ /* 0x000fce00078e3cff */
.L_x_2289:
[----:B------:R-:W-:Y:S05]  /*27490*/  BSYNC B7 ;  /* 0x0000000000077941 */ /* 0x000fea0003800000 */
.L_x_2287:
        /* <DEDUP_REMOVED lines=8> */
[----:B------:R3:W4:Y:S01]  /*27520*/  LDS R32, [R17+0x324d0] ;  /* 0x0324d00011207984 */ /* 0x0007220000000800 */
[----:B------:R-:W-:Y:S06]  /*27530*/  BAR.ARV 0x4, 0x180 ;  /* 0x0106000000007b1d */ /* 0x000fec0000002000 */
[----:B------:R-:W-:Y:S05]  /*27540*/  BRA `(.L_x_2335) ;  /* 0x00000000002c7947 */ /* 0x000fea0003800000 */
.L_x_2334:
[----:B------:R-:W-:-:S03]  /*27550*/  UMOV UR4, 0xffffffff ;  /* 0xffffffff00047882 */ /* 0x000fc60000000000 */
[----:B------:R-:W-:Y:S05]  /*27560*/  BRA.DIV UR4, `(.L_x_2336) ;  /* 0x0000003e04147947 */ /* 0x000fea000b800000 */
[----:B------:R3:W4:Y:S02]  /*27570*/  SHFL.IDX PT, R14, R32, RZ, 0x1f ;  /* 0x00001fff200e7589 */ /* 0x00072400000e0000 */
.L_x_2453:
[----:B0-----:R-:W0:Y:S01]  /*27580*/  @!P0 S2R R3, SR_CgaCtaId ;  /* 0x0000000000038919 */ /* 0x001e220000008800 */
[----:B------:R-:W-:Y:S05]  /*27590*/  WARPSYNC.ALL ;  /* 0x0000000000007948 */ /* 0x000fea0003800000 */
[----:B------:R-:W-:Y:S01]  /*275a0*/  BAR.SYNC.DEFER_BLOCKING 0x4, 0x180 ;  /* 0x0106000000007b1d */ /* 0x000fe20000010000 */
[----:B------:R-:W-:-:S04]  /*275b0*/  @!P0 MOV R0, 0x400 ;  /* 0x0000040000008802 */ /* 0x000fc80000000f00 */
[----:B0-----:R-:W-:-:S05]  /*275c0*/  @!P0 LEA R17, R3, R0, 0x18 ;  /* 0x0000000003118211 */ /* 0x001fca00078ec0ff */
[----:B------:R3:W-:Y:S02]  /*275d0*/  @!P0 STS [R17+0x324d0], R32 ;  /* 0x0324d02011008388 */ /* 0x0007e40000000800 */
[----:B---34-:R-:W-:Y:S01]  /*275e0*/  IMAD.MOV.U32 R32, RZ, RZ, R14 ;  /* 0x000000ffff207224 */ /* 0x018fe200078e000e */
[----:B------:R-:W-:Y:S06]  /*275f0*/  BAR.ARV 0x5, 0x180 ;  /* 0x0146000000007b1d */ /* 0x000fec0000002000 */
.L_x_2335:
[----:B------:R-:W-:Y:S02]  /*27600*/  ULDC UR4, c[0x0][0xd38] ;  /* 0x00034e0000047ab9 */ /* 0x000fe40000000800 */
[----:B----4-:R-:W-:-:S13]  /*27610*/  ISETP.GE.AND P0, PT, R32, UR4, PT ;  /* 0x0000000420007c0c */ /* 0x010fda000bf06270 */
[----:B------:R-:W-:Y:S05]  /*27620*/  @!P0 BRA `(.L_x_2337) ;  /* 0xffffffb800648947 */ /* 0x000fea000383ffff */
.L_x_2278:
[----:B------:R-:W4:Y:S01]  /*27630*/  LDL.LU R0, [R1+0x454] ;  /* 0x0004540001007983 */ /* 0x000f220000300800 */
[----:B------:R-:W-:Y:S01]  /*27640*/  BSSY B0, `(.L_x_2338) ;  /* 0x000000b000007945 */ /* 0x000fe20003800000 */
[----:B------:R-:W1:Y:S01]  /*27650*/  S2R R5, SR_CgaCtaId ;  /* 0x0000000000057919 */ /* 0x000e620000008800 */
[----:B----4-:R-:W-:-:S05]  /*27660*/  VIADD R0, R0, 0x1 ;  /* 0x0000000100007836 */ /* 0x010fca0000000000 */
[----:B0-----:R-:W-:-:S04]  /*27670*/  LEA.HI R2, R0, R0, RZ, 0x1 ;  /* 0x0000000000027211 */ /* 0x001fc800078f08ff */
[----:B------:R-:W-:Y:S02]  /*27680*/  LOP3.LUT R3, R2, 0xfffffffe, RZ, 0xc0, !PT ;  /* 0xfffffffe02037812 */ /* 0x000fe400078ec0ff */
[----:B------:R-:W-:-:S03]  /*27690*/  MOV R2, 0x400 ;  /* 0x0000040000027802 */ /* 0x000fc60000000f00 */
[----:B------:R-:W-:Y:S01]  /*276a0*/  IMAD.IADD R0, R0, 0x1, -R3 ;  /* 0x0000000100007824 */ /* 0x000fe200078e0a03 */
[----:B-1----:R-:W-:-:S04]  /*276b0*/  LEA R7, R5, R2, 0x18 ;  /* 0x0000000205077211 */ /* 0x002fc800078ec0ff */
[----:B------:R-:W-:-:S04]  /*276c0*/  SHF.L.U32 R0, R0, 0x1f, RZ ;  /* 0x0000001f00007819 */ /* 0x000fc800000006ff */
[----:B------:R-:W0:Y:S02]  /*276d0*/  SYNCS.PHASECHK.TRANS64.TRYWAIT P0, [R7+URZ+0x32420], R0 ;  /* 0x03242000070075a7 */ /* 0x000e24000800017f */
[----:B0-----:R-:W-:Y:S05]  /*276e0*/  @!P0 BRA `(.L_x_2339) ;  /* 0x0000003800dc8947 */ /* 0x001fea0003800000 */
.L_x_2454:
[----:B------:R-:W-:Y:S05]  /*276f0*/  BSYNC B0 ;  /* 0x0000000000007941 */ /* 0x000fea0003800000 */
.L_x_2338:
[----:B------:R-:W-:-:S03]  /*27700*/  UMOV UR4, 0xffffffff ;  /* 0xffffffff00047882 */ /* 0x000fc60000000000 */
[----:B------:R-:W-:Y:S05]  /*27710*/  BRA.DIV UR4, `(.L_x_2340) ;  /* 0x0000003a04e47947 */ /* 0x000fea000b800000 */
[----:B0-----:R-:W0:Y:S02]  /*27720*/  S2R R0, SR_TID.X ;  /* 0x0000000000007919 */ /* 0x001e240000002100 */
[----:B0-----:R-:W-:-:S04]  /*27730*/  SHF.R.U32.HI R0, RZ, 0x5, R0 ;  /* 0x00000005ff007819 */ /* 0x001fc80000011600 */
[----:B------:R-:W-:-:S05]  /*27740*/  LOP3.LUT R0, R0, 0x3, RZ, 0xc0, !PT ;  /* 0x0000000300007812 */ /* 0x000fca00078ec0ff */
[----:B------:R0:W1:Y:S02]  /*27750*/  SHFL.IDX PT, R14, R0, RZ, 0x1f ;  /* 0x00001fff000e7589 */ /* 0x00006400000e0000 */
.L_x_2457:
[----:B-1----:R-:W-:Y:S01]  /*27760*/  ISETP.NE.AND P0, PT, R14, RZ, PT ;  /* 0x000000ff0e00720c */ /* 0x002fe20003f05270 */
[----:B------:R-:W-:-:S12]  /*27770*/  BSSY B0, `(.L_x_2341) ;  /* 0x0000026000007945 */ /* 0x000fd80003800000 */
[----:B------:R-:W-:Y:S05]  /*27780*/  @P0 BRA `(.L_x_2342) ;  /* 0x0000000000900947 */ /* 0x000fea0003800000 */
[----:B------:R-:W-:-:S03]  /*27790*/  UMOV UR4, 0xffffffff ;  /* 0xffffffff00047882 */ /* 0x000fc60000000000 */
[----:B------:R-:W-:Y:S05]  /*277a0*/  BRA.DIV UR4, `(.L_x_2343) ;  /* 0x0000003a04f47947 */ /* 0x000fea000b800000 */
[----:B------:R-:W-:-:S13]  /*277b0*/  ELECT P6, URZ, PT ;  /* 0x00000000003f782f */ /* 0x000fda00038c0000 */
.L_x_2460:
        /* <DEDUP_REMOVED lines=8> */
.L_x_2344:
[----:B------:R-:W-:Y:S01]  /*27840*/  IMAD R5, R18, 0x8, R7 ;  /* 0x0000000812057824 */ /* 0x000fe200078e0207 */
[----:B------:R-:W-:Y:S01]  /*27850*/  SHF.L.U32 R0, R26, 0x1f, RZ ;  /* 0x0000001f1a007819 */ /* 0x000fe200000006ff */
[----:B------:R-:W-:-:S03]  /*27860*/  VIADD R18, R18, 0x1 ;  /* 0x0000000112127836 */ /* 0x000fc60000000000 */
[----:B------:R-:W0:Y:S02]  /*27870*/  SYNCS.PHASECHK.TRANS64.TRYWAIT P1, [R5+URZ+0x32440], R0 ;  /* 0x03244000050075a7 */ /* 0x000e24000802017f */
[----:B------:R-:W-:-:S04]  /*27880*/  ISETP.NE.AND P2, PT, R18, 0x2, PT ;  /* 0x000000021200780c */ /* 0x000fc80003f45270 */
[----:B------:R-:W-:Y:S01]  /*27890*/  SEL R3, RZ, 0x1, P2 ;  /* 0x00000001ff037807 */ /* 0x000fe20001000000 */
[----:B0-----:R-:W-:Y:S08]  /*278a0*/  @!P1 BRA `(.L_x_2345) ;  /* 0x0000003800d49947 */ /* 0x001ff00003800000 */
.L_x_2461:
[----:B------:R-:W-:Y:S02]  /*278b0*/  SEL R18, R18, RZ, P2 ;  /* 0x000000ff12127207 */ /* 0x000fe40001000000 */
[----:B------:R-:W-:Y:S01]  /*278c0*/  LOP3.LUT R2, R26, R3, RZ, 0x3c, !PT ;  /* 0x000000031a027212 */ /* 0x000fe200078e3cff */
[----:B------:R-:W-:Y:S06]  /*278d0*/  @!P0 BRA `(.L_x_2346) ;  /* 0x0000000000048947 */ /* 0x000fec0003800000 */
[----:B------:R-:W-:Y:S01]  /*278e0*/  BPT.TRAP 0x1 ;  /* 0x000000040000795c */ /* 0x000fe20000300000 */
.L_x_2346:
[----:B------:R-:W-:Y:S01]  /*278f0*/  IMAD R3, R18, 0x8, R7 ;  /* 0x0000000812037824 */ /* 0x000fe200078e0207 */
[----:B------:R-:W-:-:S04]  /*27900*/  SHF.L.U32 R2, R2, 0x1f, RZ ;  /* 0x0000001f02027819 */ /* 0x000fc800000006ff */
[----:B------:R-:W1:Y:S02]  /*27910*/  SYNCS.PHASECHK.TRANS64.TRYWAIT P1, [R3+URZ+0x32440], R2 ;  /* 0x03244002030075a7 */ /* 0x000e64000802017f */
[----:B-1----:R-:W-:Y:S05]  /*27920*/  @!P1 BRA `(.L_x_2347) ;  /* 0x0000003800c89947 */ /* 0x002fea0003800000 */
.L_x_2462:
[----:B------:R-:W-:Y:S05]  /*27930*/  @!P0 BRA `(.L_x_2348) ;  /* 0x0000000000048947 */ /* 0x000fea0003800000 */
[----:B------:R-:W-:Y:S01]  /*27940*/  BPT.TRAP 0x1 ;  /* 0x000000040000795c */ /* 0x000fe20000300000 */
.L_x_2348:
[----:B------:R-:W4:Y:S02]  /*27950*/  SYNCS.PHASECHK.TRANS64.TRYWAIT P1, [R5+URZ+0x32460], R0 ;  /* 0x03246000050075a7 */ /* 0x000f24000802017f */
[----:B----4-:R-:W-:Y:S05]  /*27960*/  @!P1 BRA `(.L_x_2349) ;  /* 0x0000003800cc9947 */ /* 0x010fea0003800000 */
.L_x_2463:
[----:B------:R-:W-:Y:S05]  /*27970*/  @!P0 BRA `(.L_x_2350) ;  /* 0x0000000000048947 */ /* 0x000fea0003800000 */
[----:B------:R-:W-:Y:S01]  /*27980*/  BPT.TRAP 0x1 ;  /* 0x000000040000795c */ /* 0x000fe20000300000 */
.L_x_2350:
[----:B------:R0:W0:Y:S02]  /*27990*/  SYNCS.PHASECHK.TRANS64.TRYWAIT P0, [R3+URZ+0x32460], R2 ;  /* 0x03246002030075a7 */ /* 0x000024000800017f */
[----:B0-----:R-:W-:Y:S05]  /*279a0*/  @!P0 NANOSLEEP.SYNCS 0x989680 ;  /* 0x009896800000895d */ /* 0x001fea0003900000 */
[----:B------:R-:W0:Y:S02]  /*279b0*/  @!P0 SYNCS.PHASECHK.TRANS64 P0, [R3+URZ+0x32460], R2 ;  /* 0x03246002030085a7 */ /* 0x000e24000800007f */
[----:B0-----:R-:W-:Y:S05]  /*279c0*/  @!P0 BRA `(.L_x_2350) ;  /* 0xfffffffc00f08947 */ /* 0x001fea000383ffff */
.L_x_2342:
[----:B------:R-:W-:Y:S05]  /*279d0*/  BSYNC B0 ;  /* 0x0000000000007941 */ /* 0x000fea0003800000 */
.L_x_2341:
[----:B------:R-:W-:Y:S05]  /*279e0*/  EXIT ;  /* 0x000000000000794d */ /* 0x000fea0003800000 */
.L_x_2159:
[----:B0-----:R-:W-:-:S04]  /*279f0*/  IMAD.U32 R9, RZ, RZ, UR42 ;  /* 0x0000002aff097e24 */ /* 0x001fc8000f8e00ff */
[----:B------:R0:W1:Y:S03]  /*27a00*/  SYNCS.PHASECHK.TRANS64.TRYWAIT P0, [R9+URZ+0x32400], R0 ;  /* 0x03240000090075a7 */ /* 0x000066000800017f */
[----:B-1----:R-:W-:Y:S05]  /*27a10*/  @!P0 NANOSLEEP.SYNCS 0x989680 ;  /* 0x009896800000895d */ /* 0x002fea0003900000 */
[----:B------:R-:W1:Y:S02]  /*27a20*/  @!P0 SYNCS.PHASECHK.TRANS64 P0, [R9+URZ+0x32400], R0 ;  /* 0x03240000090085a7 */ /* 0x000e64000800007f */
[----:B-1----:R-:W-:Y:S05]  /*27a30*/  @!P0 BRA `(.L_x_2159) ;  /* 0xfffffffc00ec8947 */ /* 0x002fea000383ffff */
[----:B------:R-:W-:Y:S05]  /*27a40*/  BRA `(.L_x_2351) ;  /* 0xfffffda800f07947 */ /* 0x000fea000383ffff */
.L_x_2166:
[----:B-1----:R1:W2:Y:S02]  /*27a50*/  SYNCS.PHASECHK.TRANS64.TRYWAIT P0, [R20+URZ], R21 ;  /* 0x00000015140075a7 */ /* 0x0022a4000800017f */
[----:B--2---:R-:W-:Y:S05]  /*27a60*/  @!P0 NANOSLEEP.SYNCS 0x989680 ;  /* 0x009896800000895d */ /* 0x004fea0003900000 */
[----:B------:R-:W2:Y:S02]  /*27a70*/  @!P0 SYNCS.PHASECHK.TRANS64 P0, [R20+URZ], R21 ;  /* 0x00000015140085a7 */ /* 0x000ea4000800007f */
[----:B--2---:R-:W-:Y:S05]  /*27a80*/  @!P0 BRA `(.L_x_2166) ;  /* 0xfffffffc00f08947 */ /* 0x004fea000383ffff */
[----:B------:R-:W-:Y:S05]  /*27a90*/  BRA `(.L_x_2165) ;  /* 0xfffffdb000047947 */ /* 0x000fea000383ffff */
.L_x_2168:
[----:B0-----:R-:W-:-:S04]  /*27aa0*/  IMAD.U32 R9, RZ, RZ, UR42 ;  /* 0x0000002aff097e24 */ /* 0x001fc8000f8e00ff */
[----:B------:R0:W1:Y:S03]  /*27ab0*/  SYNCS.PHASECHK.TRANS64.TRYWAIT P0, [R9+URZ+0x32410], R6 ;  /* 0x03241006090075a7 */ /* 0x000066000800017f */
[----:B-1----:R-:W-:Y:S05]  /*27ac0*/  @!P0 NANOSLEEP.SYNCS 0x989680 ;  /* 0x009896800000895d */ /* 0x002fea0003900000 */
[----:B------:R-:W1:Y:S02]  /*27ad0*/  @!P0 SYNCS.PHASECHK.TRANS64 P0, [R9+URZ+0x32410], R6 ;  /* 0x03241006090085a7 */ /* 0x000e64000800007f */
[----:B-1----:R-:W-:Y:S05]  /*27ae0*/  @!P0 BRA `(.L_x_2168) ;  /* 0xfffffffc00ec8947 */ /* 0x002fea000383ffff */
[----:B------:R-:W-:Y:S05]  /*27af0*/  BRA `(.L_x_2352) ;  /* 0xfffffdb000d87947 */ /* 0x000fea000383ffff */
.L_x_2175:
[----:B-1----:R1:W2:Y:S02]  /*27b00*/  SYNCS.PHASECHK.TRANS64.TRYWAIT P0, [R8+URZ], R9 ;  /* 0x00000009080075a7 */ /* 0x0022a4000800017f */
[----:B--2---:R-:W-:Y:S05]  /*27b10*/  @!P0 NANOSLEEP.SYNCS 0x989680 ;  /* 0x009896800000895d */ /* 0x004fea0003900000 */
[----:B------:R-:W2:Y:S02]  /*27b20*/  @!P0 SYNCS.PHASECHK.TRANS64 P0, [R8+URZ], R9 ;  /* 0x00000009080085a7 */ /* 0x000ea4000800007f */
[----:B--2---:R-:W-:Y:S05]  /*27b30*/  @!P0 BRA `(.L_x_2175) ;  /* 0xfffffffc00f08947 */ /* 0x004fea000383ffff */
[----:B------:R-:W-:Y:S05]  /*27b40*/  BRA `(.L_x_2174) ;  /* 0xfffffdb4001c7947 */ /* 0x000fea000383ffff */
.L_x_2213:
[----:B0-----:R0:W2:Y:S02]  /*27b50*/  SYNCS.PHASECHK.TRANS64.TRYWAIT P0, [R6+URZ], R7 ;  /* 0x00000007060075a7 */ /* 0x0010a4000800017f */
[----:B--2---:R-:W-:Y:S05]  /*27b60*/  @!P0 NANOSLEEP.SYNCS 0x989680 ;  /* 0x009896800000895d */ /* 0x004fea0003900000 */
[----:B------:R-:W2:Y:S02]  /*27b70*/  @!P0 SYNCS.PHASECHK.TRANS64 P0, [R6+URZ], R7 ;  /* 0x00000007060085a7 */ /* 0x000ea4000800007f */
[----:B--2---:R-:W-:Y:S05]  /*27b80*/  @!P0 BRA `(.L_x_2213) ;  /* 0xfffffffc00f08947 */ /* 0x004fea000383ffff */
[----:B------:R-:W-:Y:S05]  /*27b90*/  BRA `(.L_x_2212) ;  /* 0xfffffe2000987947 */ /* 0x000fea000383ffff */
.L_x_2220:
[----:B0-----:R0:W1:Y:S02]  /*27ba0*/  SYNCS.PHASECHK.TRANS64.TRYWAIT P0, [R18+URZ], R19 ;  /* 0x00000013120075a7 */ /* 0x001064000800017f */
[----:B-1----:R-:W-:Y:S05]  /*27bb0*/  @!P0 NANOSLEEP.SYNCS 0x989680 ;  /* 0x009896800000895d */ /* 0x002fea0003900000 */
[----:B------:R-:W1:Y:S02]  /*27bc0*/  @!P0 SYNCS.PHASECHK.TRANS64 P0, [R18+URZ], R19 ;  /* 0x00000013120085a7 */ /* 0x000e64000800007f */
[----:B-1----:R-:W-:Y:S05]  /*27bd0*/  @!P0 BRA `(.L_x_2220) ;  /* 0xfffffffc00f08947 */ /* 0x002fea000383ffff */
[----:B------:R-:W-:Y:S05]  /*27be0*/  BRA `(.L_x_2219) ;  /* 0xfffffe2400bc7947 */ /* 0x000fea000383ffff */
.L_x_2233:
[----:B0-----:R0:W2:Y:S02]  /*27bf0*/  SYNCS.PHASECHK.TRANS64.TRYWAIT P0, [R0+URZ], R7 ;  /* 0x00000007000075a7 */ /* 0x0010a4000800017f */
[----:B--2---:R-:W-:Y:S05]  /*27c00*/  @!P0 NANOSLEEP.SYNCS 0x989680 ;  /* 0x009896800000895d */ /* 0x004fea0003900000 */
[----:B------:R-:W2:Y:S02]  /*27c10*/  @!P0 SYNCS.PHASECHK.TRANS64 P0, [R0+URZ], R7 ;  /* 0x00000007000085a7 */ /* 0x000ea4000800007f */
[----:B--2---:R-:W-:Y:S05]  /*27c20*/  @!P0 BRA `(.L_x_2233) ;  /* 0xfffffffc00f08947 */ /* 0x004fea000383ffff */
[----:B------:R-:W-:Y:S05]  /*27c30*/  BRA `(.L_x_2232) ;  /* 0xfffffec000007947 */ /* 0x000fea000383ffff */
.L_x_2240:
[----:B0-----:R0:W2:Y:S02]  /*27c40*/  SYNCS.PHASECHK.TRANS64.TRYWAIT P0, [R7+URZ], R8 ;  /* 0x00000008070075a7 */ /* 0x0010a4000800017f */
[----:B--2---:R-:W-:Y:S05]  /*27c50*/  @!P0 NANOSLEEP.SYNCS 0x989680 ;  /* 0x009896800000895d */ /* 0x004fea0003900000 */
[----:B------:R-:W2:Y:S02]  /*27c60*/  @!P0 SYNCS.PHASECHK.TRANS64 P0, [R7+URZ], R8 ;  /* 0x00000008070085a7 */ /* 0x000ea4000800007f */
[----:B--2---:R-:W-:Y:S05]  /*27c70*/  @!P0 BRA `(.L_x_2240) ;  /* 0xfffffffc00f08947 */ /* 0x004fea000383ffff */
[----:B------:R-:W-:Y:S05]  /*27c80*/  BRA `(.L_x_2239) ;  /* 0xfffffec400387947 */ /* 0x000fea000383ffff */
.L_x_2295:
        /* <DEDUP_REMOVED lines=10> */
.L_x_2353:
[----:B------:R-:W-:Y:S05]  /*27d30*/  BRA `(.L_x_2354) ;  /* 0xffffffc0000c7947 */ /* 0x000fea000383ffff */
.L_x_2298:
[----:B0-----:R0:W1:Y:S02]  /*27d40*/  SYNCS.PHASECHK.TRANS64.TRYWAIT P0, [R24+URZ+0x32440], R3 ;  /* 0x03244003180075a7 */ /* 0x001064000800017f */
[----:B-1----:R-:W-:Y:S05]  /*27d50*/  @!P0 NANOSLEEP.SYNCS 0x989680 ;  /* 0x009896800000895d */ /* 0x002fea0003900000 */
[----:B------:R-:W1:Y:S02]  /*27d60*/  @!P0 SYNCS.PHASECHK.TRANS64 P0, [R24+URZ+0x32440], R3 ;  /* 0x03244003180085a7 */ /* 0x000e64000800007f */
[----:B-1----:R-:W-:Y:S05]  /*27d70*/  @!P0 BRA `(.L_x_2298) ;  /* 0xfffffffc00f08947 */ /* 0x002fea000383ffff */
[----:B------:R-:W-:Y:S05]  /*27d80*/  BRA `(.L_x_2355) ;  /* 0xffffffc000b47947 */ /* 0x000fea000383ffff */
.L_x_2299:
        /* <DEDUP_REMOVED lines=8> */
.L_x_2357:
[----:B------:R-:W-:Y:S05]  /*27e10*/  BSYNC B0 ;  /* 0x0000000000007941 */ /* 0x000fea0003800000 */
.L_x_2356:
        /* <DEDUP_REMOVED lines=9> */
.L_x_2358:
        /* <DEDUP_REMOVED lines=8> */
.L_x_2359:
        /* <DEDUP_REMOVED lines=11> */
.L_x_2360:
[----:B------:R-:W-:Y:S02]  /*27fe0*/  IMAD.MOV.U32 R13, RZ, RZ, R5 ;  /* 0x000000ffff0d7224 */ /* 0x000fe400078e0005 */
[----:B------:R-:W-:Y:S01]  /*27ff0*/  IMAD.MOV.U32 R12, RZ, RZ, 0x2 ;  /* 0x00000002ff0c7424 */ /* 0x000fe200078e00ff */
[----:B------:R-:W-:-:S13]  /*28000*/  @P0 LEA R2, P1, R8, R14, 0x1 ;  /* 0x0000000e08020211 */ /* 0x000fda00078208ff */
[----:B------:R-:W-:Y:S05]  /*28010*/  WARPSYNC.COLLECTIVE R15, `(.L_x_2361) ;  /* 0x000000000f087348 */ /* 0x000fea0003c00000 */
[----:B------:R0:W1:Y:S02]  /*28020*/  SHFL.IDX P6, R14, R13, R12, R11 ;  /* 0x0000000c0d0e7389 */ /* 0x00006400000c000b */
[----:B01----:R-:W-:Y:S01]  /*28030*/  ENDCOLLECTIVE ;  /* 0x000000000000791b */ /* 0x003fe20003800000 */
.L_x_2361:
        /* <DEDUP_REMOVED lines=12> */
.L_x_2362:
[----:B------:R-:W-:Y:S02]  /*28100*/  IMAD.MOV.U32 R13, RZ, RZ, R5 ;  /* 0x000000ffff0d7224 */ /* 0x000fe400078e0005 */
[----:B------:R-:W-:Y:S01]  /*28110*/  IMAD.MOV.U32 R12, RZ, RZ, 0x3 ;  /* 0x00000003ff0c7424 */ /* 0x000fe200078e00ff */
[----:B------:R-:W-:-:S13]  /*28120*/  @P0 LEA R2, P1, R8, R14, 0x1 ;  /* 0x0000000e08020211 */ /* 0x000fda00078208ff */
[----:B------:R-:W-:Y:S05]  /*28130*/  WARPSYNC.COLLECTIVE R15, `(.L_x_2363) ;  /* 0x000000000f087348 */ /* 0x000fea0003c00000 */
[----:B------:R0:W1:Y:S02]  /*28140*/  SHFL.IDX P6, R14, R13, R12, R11 ;  /* 0x0000000c0d0e7389 */ /* 0x00006400000c000b */
[----:B01----:R-:W-:Y:S01]  /*28150*/  ENDCOLLECTIVE ;  /* 0x000000000000791b */ /* 0x003fe20003800000 */
.L_x_2363:
        /* <DEDUP_REMOVED lines=12> */
.L_x_2364:
[----:B------:R-:W-:Y:S02]  /*28220*/  IMAD.MOV.U32 R13, RZ, RZ, R5 ;  /* 0x000000ffff0d7224 */ /* 0x000fe400078e0005 */
[----:B------:R-:W-:Y:S01]  /*28230*/  IMAD.MOV.U32 R12, RZ, RZ, 0x4 ;  /* 0x00000004ff0c7424 */ /* 0x000fe200078e00ff */
[----:B------:R-:W-:-:S13]  /*28240*/  @P0 LEA R2, P1, R8, R14, 0x1 ;  /* 0x0000000e08020211 */ /* 0x000fda00078208ff */
[----:B------:R-:W-:Y:S05]  /*28250*/  WARPSYNC.COLLECTIVE R15, `(.L_x_2365) ;  /* 0x000000000f087348 */ /* 0x000fea0003c00000 */
[----:B------:R0:W1:Y:S02]  /*28260*/  SHFL.IDX P6, R14, R13, R12, R11 ;  /* 0x0000000c0d0e7389 */ /* 0x00006400000c000b */
[----:B01----:R-:W-:Y:S01]  /*28270*/  ENDCOLLECTIVE ;  /* 0x000000000000791b */ /* 0x003fe20003800000 */
.L_x_2365:
        /* <DEDUP_REMOVED lines=12> */
.L_x_2366:
[----:B------:R-:W-:Y:S02]  /*28340*/  IMAD.MOV.U32 R13, RZ, RZ, R5 ;  /* 0x000000ffff0d7224 */ /* 0x000fe400078e0005 */
[----:B------:R-:W-:Y:S01]  /*28350*/  IMAD.MOV.U32 R12, RZ, RZ, 0x5 ;  /* 0x00000005ff0c7424 */ /* 0x000fe200078e00ff */
[----:B------:R-:W-:-:S13]  /*28360*/  @P0 LEA R2, P1, R8, R14, 0x1 ;  /* 0x0000000e08020211 */ /* 0x000fda00078208ff */
[----:B------:R-:W-:Y:S05]  /*28370*/  WARPSYNC.COLLECTIVE R15, `(.L_x_2367) ;  /* 0x000000000f087348 */ /* 0x000fea0003c00000 */
[----:B------:R0:W1:Y:S02]  /*28380*/  SHFL.IDX P6, R14, R13, R12, R11 ;  /* 0x0000000c0d0e7389 */ /* 0x00006400000c000b */
[----:B01----:R-:W-:Y:S01]  /*28390*/  ENDCOLLECTIVE ;  /* 0x000000000000791b */ /* 0x003fe20003800000 */
.L_x_2367:
        /* <DEDUP_REMOVED lines=10> */
.L_x_2368:
[----:B------:R-:W-:Y:S05]  /*28440*/  BRA `(.L_x_2369) ;  /* 0xffffffc0001c7947 */ /* 0x000fea000383ffff */
.L_x_2304:
[----:B------:R-:W-:Y:S01]  /*28450*/  IMAD.MOV.U32 R13, RZ, RZ, R5 ;  /* 0x000000ffff0d7224 */ /* 0x000fe200078e0005 */
[----:B------:R-:W0:Y:S01]  /*28460*/  S2R R20, SR_TID.X ;  /* 0x0000000000147919 */ /* 0x000e220000002100 */
[----:B------:R-:W-:Y:S01]  /*28470*/  IMAD.MOV.U32 R12, RZ, RZ, RZ ;  /* 0x000000ffff0c7224 */ /* 0x000fe200078e00ff */
[----:B------:R-:W-:Y:S01]  /*28480*/  LOP3.LUT R16, R16, 0xffffefff, RZ, 0xc0, !PT ;  /* 0xffffefff10107812 */ /* 0x000fe200078ec0ff */
[----:B------:R-:W-:Y:S02]  /*28490*/  IMAD.MOV.U32 R11, RZ, RZ, 0x181f ;  /* 0x0000181fff0b7424 */ /* 0x000fe400078e00ff */
[----:B------:R-:W-:Y:S02]  /*284a0*/  IMAD.MOV.U32 R15, RZ, RZ, -0x1 ;  /* 0xffffffffff0f7424 */ /* 0x000fe400078e00ff */
[----:B------:R-:W-:-:S07]  /*284b0*/  VIADD R4, R35, UR43 ;  /* 0x0000002b23047c36 */ /* 0x000fce0008000000 */
[----:B01----:R-:W-:Y:S05]  /*284c0*/  WARPSYNC.COLLECTIVE R15, `(.L_x_2370) ;  /* 0x000000000f087348 */ /* 0x003fea0003c00000 */
[----:B------:R2:W3:Y:S02]  /*284d0*/  SHFL.IDX P6, R14, R13, R12, R11 ;  /* 0x0000000c0d0e7389 */ /* 0x0004e400000c000b */
[----:B0123--:R-:W-:Y:S01]  /*284e0*/  ENDCOLLECTIVE ;  /* 0x000000000000791b */ /* 0x00ffe20003800000 */
.L_x_2370:
[C---:B------:R-:W-:Y:S01]  /*284f0*/  VIADD R6, R4.reuse, 0x10 ;  /* 0x0000001004067836 */ /* 0x040fe20000000000 */
[----:B------:R-:W-:Y:S01]  /*28500*/  ISETP.GE.AND P1, PT, R4, UR41, PT ;  /* 0x0000002904007c0c */ /* 0x000fe2000bf26270 */
[----:B------:R-:W-:-:S12]  /*28510*/  IMAD.MOV.U32 R13, RZ, RZ, R0 ;  /* 0x000000ffff0d7224 */ /* 0x000fd800078e0000 */
[----:B------:R-:W-:-:S04]  /*28520*/  @P1 LOP3.LUT R16, R16, 0x1000, RZ, 0xfc, !PT ;  /* 0x0000100010101812 */ /* 0x000fc800078efcff */
[----:B------:R-:W-:Y:S01]  /*28530*/  LOP3.LUT R16, R16, 0xfffff7ff, RZ, 0xc0, !PT ;  /* 0xfffff7ff10107812 */ /* 0x000fe200078ec0ff */
[----:B------:R-:W-:Y:S02]  /*28540*/  IMAD.SHL.U32 R8, R20, 0x8, RZ ;  /* 0x0000000814087824 */ /* 0x000fe400078e00ff */
[----:B------:R-:W-:-:S07]  /*28550*/  IMAD.MOV.U32 R3, RZ, RZ, R14 ;  /* 0x000000ffff037224 */ /* 0x000fce00078e000e */
[----:B------:R-:W-:Y:S05]  /*28560*/  WARPSYNC.COLLECTIVE R15, `(.L_x_2371) ;  /* 0x000000000f087348 */ /* 0x000fea0003c00000 */
[----:B------:R0:W1:Y:S02]  /*28570*/  SHFL.IDX P6, R14, R13, R12, R11 ;  /* 0x0000000c0d0e7389 */ /* 0x00006400000c000b */
[----:B01----:R-:W-:Y:S01]  /*28580*/  ENDCOLLECTIVE ;  /* 0x000000000000791b */ /* 0x003fe20003800000 */
.L_x_2371:
[----:B------:R-:W-:Y:S01]  /*28590*/  LOP3.LUT R8, R8, 0x38, RZ, 0xc0, !PT ;  /* 0x0000003808087812 */ /* 0x000fe200078ec0ff */
[----:B------:R-:W-:-:S03]  /*285a0*/  IMAD.MOV.U32 R13, RZ, RZ, R5 ;  /* 0x000000ffff0d7224 */ /* 0x000fc600078e0005 */
[----:B------:R-:W-:-:S05]  /*285b0*/  @!P1 LEA R12, P0, R8, R14, 0x1 ;  /* 0x0000000e080c9211 */ /* 0x000fca00078008ff */
[----:B------:R-:W-:Y:S02]  /*285c0*/  @!P1 IMAD.MOV.U32 R2, RZ, RZ, R12 ;  /* 0x000000ffff029224 */ /* 0x000fe400078e000c */
[----:B------:R-:W-:Y:S02]  /*285d0*/  IMAD.MOV.U32 R12, RZ, RZ, 0x1 ;  /* 0x00000001ff0c7424 */ /* 0x000fe400078e00ff */
[----:B------:R-:W-:-:S07]  /*285e0*/  @!P1 IMAD.X R3, RZ, RZ, R3, P0 ;  /* 0x000000ffff039224 */ /* 0x000fce00000e0603 */
[----:B------:R-:W-:Y:S05]  /*285f0*/  WARPSYNC.COLLECTIVE R15, `(.L_x_2372) ;  /* 0x000000000f087348 */ /* 0x000fea0003c00000 */
[----:B------:R0:W1:Y:S02]  /*28600*/  SHFL.IDX P6, R14, R13, R12, R11 ;  /* 0x0000000c0d0e7389 */ /* 0x00006400000c000b */
[----:B01----:R-:W-:Y:S01]  /*28610*/  ENDCOLLECTIVE ;  /* 0x000000000000791b */ /* 0x003fe20003800000 */
.L_x_2372:
        /* <DEDUP_REMOVED lines=13> */
.L_x_2373:
[----:B------:R-:W-:Y:S02]  /*286f0*/  IMAD.MOV.U32 R13, RZ, RZ, R5 ;  /* 0x000000ffff0d7224 */ /* 0x000fe400078e0005 */
[----:B------:R-:W-:Y:S01]  /*28700*/  IMAD.MOV.U32 R12, RZ, RZ, 0x2 ;  /* 0x00000002ff0c7424 */ /* 0x000fe200078e00ff */
[----:B------:R-:W-:-:S05]  /*28710*/  @!P1 LEA R10, P0, R8, R14, 0x1 ;  /* 0x0000000e080a9211 */ /* 0x000fca00078008ff */
[----:B------:R-:W-:Y:S02]  /*28720*/  @!P1 IMAD.X R11, RZ, RZ, R2, P0 ;  /* 0x000000ffff0b9224 */ /* 0x000fe400000e0602 */
[----:B------:R-:W-:Y:S02]  /*28730*/  @!P1 IMAD.MOV.U32 R2, RZ, RZ, R10 ;  /* 0x000000ffff029224 */ /* 0x000fe400078e000a */
[----:B------:R-:W-:Y:S02]  /*28740*/  @!P1 IMAD.MOV.U32 R3, RZ, RZ, R11 ;  /* 0x000000ffff039224 */ /* 0x000fe400078e000b */
[----:B------:R-:W-:Y:S02]  /*28750*/  IMAD.MOV.U32 R11, RZ, RZ, 0x181f ;  /* 0x0000181fff0b7424 */ /* 0x000fe400078e00ff */
[----:B------:R-:W-:Y:S01]  /*28760*/  IMAD.SHL.U32 R10, R20, 0x8, RZ ;  /* 0x00000008140a7824 */ /* 0x000fe200078e00ff */
        /* <DEDUP_REMOVED lines=9> */
.L_x_2374:
[----:B------:R-:W-:Y:S02]  /*28800*/  LOP3.LUT R10, R10, 0x38, RZ, 0xc0, !PT ;  /* 0x000000380a0a7812 */ /* 0x000fe400078ec0ff */
[----:B------:R-:W-:Y:S01]  /*28810*/  @P1 LOP3.LUT R16, R16, 0x400, RZ, 0xfc, !PT ;  /* 0x0000040010101812 */ /* 0x000fe200078efcff */
[----:B------:R-:W-:-:S03]  /*28820*/  IMAD.MOV.U32 R13, RZ, RZ, R0 ;  /* 0x000000ffff0d7224 */ /* 0x000fc600078e0000 */
[----:B------:R-:W-:Y:S01]  /*28830*/  LOP3.LUT R16, R16, 0xfffffdff, RZ, 0xc0, !PT ;  /* 0xfffffdff10107812 */ /* 0x000fe200078ec0ff */
[----:B------:R-:W-:-:S07]  /*28840*/  IMAD.MOV.U32 R8, RZ, RZ, R14 ;  /* 0x000000ffff087224 */ /* 0x000fce00078e000e */
[----:B------:R-:W-:Y:S05]  /*28850*/  WARPSYNC.COLLECTIVE R15, `(.L_x_2375) ;  /* 0x000000000f087348 */ /* 0x000fea0003c00000 */
[----:B------:R0:W1:Y:S02]  /*28860*/  SHFL.IDX P6, R14, R13, R12, R11 ;  /* 0x0000000c0d0e7389 */ /* 0x00006400000c000b */
[----:B01----:R-:W-:Y:S01]  /*28870*/  ENDCOLLECTIVE ;  /* 0x000000000000791b */ /* 0x003fe20003800000 */
.L_x_2375:
[----:B------:R-:W-:Y:S02]  /*28880*/  IMAD.MOV.U32 R13, RZ, RZ, R5 ;  /* 0x000000ffff0d7224 */ /* 0x000fe400078e0005 */
[----:B------:R-:W-:Y:S02]  /*28890*/  IMAD.MOV.U32 R12, RZ, RZ, 0x3 ;  /* 0x00000003ff0c7424 */ /* 0x000fe400078e00ff */
[----:B------:R-:W-:-:S07]  /*288a0*/  IMAD.MOV.U32 R9, RZ, RZ, R14 ;  /* 0x000000ffff097224 */ /* 0x000fce00078e000e */
[----:B------:R-:W-:Y:S05]  /*288b0*/  WARPSYNC.COLLECTIVE R15, `(.L_x_2376) ;  /* 0x000000000f087348 */ /* 0x000fea0003c00000 */
[----:B------:R0:W1:Y:S02]  /*288c0*/  SHFL.IDX P6, R14, R13, R12, R11 ;  /* 0x0000000c0d0e7389 */ /* 0x00006400000c000b */
[----:B01----:R-:W-:Y:S01]  /*288d0*/  ENDCOLLECTIVE ;  /* 0x000000000000791b */ /* 0x003fe20003800000 */
.L_x_2376:
[----:B------:R-:W-:-:S05]  /*288e0*/  @!P1 LEA R9, P0, R10, R9, 0x1 ;  /* 0x000000090a099211 */ /* 0x000fca00078008ff */
[----:B------:R-:W-:Y:S02]  /*288f0*/  @!P1 IMAD.X R8, RZ, RZ, R8, P0 ;  /* 0x000000ffff089224 */ /* 0x000fe400000e0608 */
[----:B------:R-:W-:Y:S02]  /*28900*/  @!P1 IMAD.MOV.U32 R2, RZ, RZ, R9 ;  /* 0x000000ffff029224 */ /* 0x000fe400078e0009 */
[----:B------:R-:W-:Y:S02]  /*28910*/  @!P1 IMAD.MOV.U32 R3, RZ, RZ, R8 ;  /* 0x000000ffff039224 */ /* 0x000fe400078e0008 */
[----:B------:R-:W-:-:S03]  /*28920*/  IMAD.MOV.U32 R13, RZ, RZ, R0 ;  /* 0x000000ffff0d7224 */ /* 0x000fc600078e0000 */
[----:B------:R-:W-:Y:S01]  /*28930*/  @!PT LDS RZ, [RZ] ;  /* 0x00000000fffff984 */ /* 0x000fe20000000800 */
[----:B------:R-:W-:Y:S01]  /*28940*/  @!PT LDS RZ, [RZ] ;  /* 0x00000000fffff984 */ /* 0x000fe20000000800 */
[----:B------:R-:W-:Y:S01]  /*28950*/  @!PT LDS RZ, [RZ] ;  /* 0x00000000fffff984 */ /* 0x000fe20000000800 */
[----:B------:R0:W-:Y:S01]  /*28960*/  @!P1 LDGSTS.E.BYPASS.LTC128B.128 [R22+0x19400], desc[UR36][R2.64], !P5 ;  /* 0x1940000002169fae */ /* 0x0001e2000e901d64 */
[----:B------:R-:W-:Y:S01]  /*28970*/  ISETP.GE.AND P1, PT, R6, UR41, PT ;  /* 0x0000002906007c0c */ /* 0x000fe2000bf26270 */
[----:B------:R-:W-:-:S12]  /*28980*/  IMAD.MOV.U32 R6, RZ, RZ, R14 ;  /* 0x000000ffff067224 */ /* 0x000fd800078e000e */
[----:B0-----:R-:W-:Y:S05]  /*28990*/  WARPSYNC.COLLECTIVE R15, `(.L_x_2377) ;  /* 0x000000000f087348 */ /* 0x001fea0003c00000 */
[----:B------:R1:W2:Y:S02]  /*289a0*/  SHFL.IDX P6, R14, R13, R12, R11 ;  /* 0x0000000c0d0e7389 */ /* 0x0002a400000c000b */
[----:B012---:R-:W-:Y:S01]  /*289b0*/  ENDCOLLECTIVE ;  /* 0x000000000000791b */ /* 0x007fe20003800000 */
.L_x_2377:
[----:B------:R-:W-:-:S04]  /*289c0*/  @P1 LOP3.LUT R16, R16, 0x200, RZ, 0xfc, !PT ;  /* 0x0000020010101812 */ /* 0x000fc800078efcff */
[----:B------:R-:W-:Y:S01]  /*289d0*/  LOP3.LUT R16, R16, 0xfffffeff, RZ, 0xc0, !PT ;  /* 0xfffffeff10107812 */ /* 0x000fe200078ec0ff */
[----:B------:R-:W-:Y:S02]  /*289e0*/  IMAD.MOV.U32 R13, RZ, RZ, R5 ;  /* 0x000000ffff0d7224 */ /* 0x000fe400078e0005 */
[----:B------:R-:W-:Y:S02]  /*289f0*/  IMAD.MOV.U32 R12, RZ, RZ, 0x4 ;  /* 0x00000004ff0c7424 */ /* 0x000fe400078e00ff */
[----:B------:R-:W-:-:S07]  /*28a00*/  IMAD.MOV.U32 R7, RZ, RZ, R14 ;  /* 0x000000ffff077224 */ /* 0x000fce00078e000e */
[----:B------:R-:W-:Y:S05]  /*28a10*/  WARPSYNC.COLLECTIVE R15, `(.L_x_2378) ;  /* 0x000000000f087348 */ /* 0x000fea0003c00000 */
[----:B------:R0:W1:Y:S02]  /*28a20*/  SHFL.IDX P6, R14, R13, R12, R11 ;  /* 0x0000000c0d0e7389 */ /* 0x00006400000c000b */
[----:B01----:R-:W-:Y:S01]  /*28a30*/  ENDCOLLECTIVE ;  /* 0x000000000000791b */ /* 0x003fe20003800000 */
.L_x_2378:
[----:B------:R-:W-:-:S05]  /*28a40*/  @!P1 LEA R7, P0, R10, R7, 0x1 ;  /* 0x000000070a079211 */ /* 0x000fca00078008ff */
[----:B------:R-:W-:Y:S02]  /*28a50*/  @!P1 IMAD.X R6, RZ, RZ, R6, P0 ;  /* 0x000000ffff069224 */ /* 0x000fe400000e0606 */
[----:B------:R-:W-:Y:S02]  /*28a60*/  @!P1 IMAD.MOV.U32 R2, RZ, RZ, R7 ;  /* 0x000000ffff029224 */ /* 0x000fe400078e0007 */
[----:B------:R-:W-:Y:S02]  /*28a70*/  @!P1 IMAD.MOV.U32 R3, RZ, RZ, R6 ;  /* 0x000000ffff039224 */ /* 0x000fe400078e0006 */
[----:B------:R-:W-:Y:S02]  /*28a80*/  IMAD.MOV.U32 R13, RZ, RZ, R0 ;  /* 0x000000ffff0d7224 */ /* 0x000fe400078e0000 */
[----:B------:R-:W-:Y:S01]  /*28a90*/  VIADD R6, R4, 0x40 ;  /* 0x0000004004067836 */ /* 0x000fe20000000000 */
[----:B------:R-:W-:Y:S01]  /*28aa0*/  @!PT LDS RZ, [RZ] ;  /* 0x00000000fffff984 */ /* 0x000fe20000000800 */
[----:B------:R-:W-:Y:S01]  /*28ab0*/  @!PT LDS RZ, [RZ] ;  /* 0x00000000fffff984 */ /* 0x000fe20000000800 */
[----:B------:R-:W-:Y:S01]  /*28ac0*/  @!PT LDS RZ, [RZ] ;  /* 0x00000000fffff984 */ /* 0x000fe20000000800 */
[----:B------:R0:W-:Y:S04]  /*28ad0*/  @!P1 LDGSTS.E.BYPASS.LTC128B.128 [R22+0x19c00], desc[UR36][R2.64], !P5 ;  /* 0x19c0000002169fae */ /* 0x0001e8000e901d64 */
[----:B------:R-:W-:Y:S01]  /*28ae0*/  ISETP.GE.AND P1, PT, R6, UR41, PT ;  /* 0x0000002906007c0c */ /* 0x000fe2000bf26270 */
[----:B------:R-:W-:-:S02]  /*28af0*/  VIADD R6, R4, 0x50 ;  /* 0x0000005004067836 */ /* 0x000fc40000000000 */
[----:B0-----:R-:W-:-:S10]  /*28b00*/  IMAD.MOV.U32 R2, RZ, RZ, R14 ;  /* 0x000000ffff027224 */ /* 0x001fd400078e000e */
[----:B------:R-:W-:Y:S05]  /*28b10*/  WARPSYNC.COLLECTIVE R15, `(.L_x_2379) ;  /* 0x000000000f087348 */ /* 0x000fea0003c00000 */
[----:B------:R0:W1:Y:S02]  /*28b20*/  SHFL.IDX P6, R14, R13, R12, R11 ;  /* 0x0000000c0d0e7389 */ /* 0x00006400000c000b */
[----:B01----:R-:W-:Y:S01]  /*28b30*/  ENDCOLLECTIVE ;  /* 0x000000000000791b */ /* 0x003fe20003800000 */
.L_x_2379:
[----:B------:R-:W-:-:S04]  /*28b40*/  @P1 LOP3.LUT R16, R16, 0x100, RZ, 0xfc, !PT ;  /* 0x0000010010101812 */ /* 0x000fc800078efcff */
[----:B------:R-:W-:Y:S01]  /*28b50*/  LOP3.LUT R16, R16, 0xffffff7f, RZ, 0xc0, !PT ;  /* 0xffffff7f10107812 */ /* 0x000fe200078ec0ff */
[----:B------:R-:W-:Y:S01]  /*28b60*/  IMAD.MOV.U32 R12, RZ, RZ, 0x5 ;  /* 0x00000005ff0c7424 */ /* 0x000fe200078e00ff */
        /* <DEDUP_REMOVED lines=13> */
.L_x_2380:
[----:B------:R-:W-:Y:S01]  /*28c40*/  @P1 LOP3.LUT R16, R16, 0x80, RZ, 0xfc, !PT ;  /* 0x0000008010101812 */ /* 0x000fe200078efcff */
[----:B------:R-:W-:-:S03]  /*28c50*/  IMAD.MOV.U32 R13, RZ, RZ, R0 ;  /* 0x000000ffff0d7224 */ /* 0x000fc600078e0000 */
[----:B------:R-:W-:Y:S01]  /*28c60*/  LOP3.LUT R16, R16, 0xffffffbf, RZ, 0xc0, !PT ;  /* 0xffffffbf10107812 */ /* 0x000fe200078ec0ff */
[----:B------:R-:W-:-:S07]  /*28c70*/  IMAD.MOV.U32 R2, RZ, RZ, R14 ;  /* 0x000000ffff027224 */ /* 0x000fce00078e000e */
[----:B------:R-:W-:Y:S05]  /*28c80*/  WARPSYNC.COLLECTIVE R15, `(.L_x_2381) ;  /* 0x000000000f087348 */ /* 0x000fea0003c00000 */
[----:B------:R0:W1:Y:S02]  /*28c90*/  SHFL.IDX P6, R14, R13, R12, R11 ;  /* 0x0000000c0d0e7389 */ /* 0x00006400000c000b */
[----:B01----:R-:W-:Y:S01]  /*28ca0*/  ENDCOLLECTIVE ;  /* 0x000000000000791b */ /* 0x003fe20003800000 */
.L_x_2381:
[----:B------:R-:W-:Y:S02]  /*28cb0*/  IMAD.MOV.U32 R13, RZ, RZ, R5 ;  /* 0x000000ffff0d7224 */ /* 0x000fe400078e0005 */
[----:B------:R-:W-:Y:S02]  /*28cc0*/  IMAD.MOV.U32 R12, RZ, RZ, 0x6 ;  /* 0x00000006ff0c7424 */ /* 0x000fe400078e00ff */
[----:B------:R-:W-:-:S07]  /*28cd0*/  IMAD.MOV.U32 R21, RZ, RZ, R14 ;  /* 0x000000ffff157224 */ /* 0x000fce00078e000e */
[----:B------:R-:W-:Y:S05]  /*28ce0*/  WARPSYNC.COLLECTIVE R15, `(.L_x_2382) ;  /* 0x000000000f087348 */ /* 0x000fea0003c00000 */
[----:B------:R0:W1:Y:S02]  /*28cf0*/  SHFL.IDX P6, R14, R13, R12, R11 ;  /* 0x0000000c0d0e7389 */ /* 0x00006400000c000b */
[----:B01----:R-:W-:Y:S01]  /*28d00*/  ENDCOLLECTIVE ;  /* 0x000000000000791b */ /* 0x003fe20003800000 */
.L_x_2382:
        /* <DEDUP_REMOVED lines=13> */
.L_x_2383:
[----:B------:R-:W-:-:S05]  /*28de0*/  VIADD R3, R4, 0x60 ;  /* 0x0000006004037836 */ /* 0x000fca0000000000 */
[----:B------:R-:W-:Y:S01]  /*28df0*/  ISETP.GE.AND P1, PT, R3, UR41, PT ;  /* 0x0000002903007c0c */ /* 0x000fe2000bf26270 */
[----:B------:R-:W-:Y:S02]  /*28e00*/  IMAD.MOV.U32 R13, RZ, RZ, R5 ;  /* 0x000000ffff0d7224 */ /* 0x000fe400078e0005 */
[----:B------:R-:W-:-:S10]  /*28e10*/  IMAD.MOV.U32 R12, RZ, RZ, 0x7 ;  /* 0x00000007ff0c7424 */ /* 0x000fd400078e00ff */
[----:B------:R-:W-:Y:S01]  /*28e20*/  @P1 LOP3.LUT R16, R16, 0x40, RZ, 0xfc, !PT ;  /* 0x0000004010101812 */ /* 0x000fe200078efcff */
[----:B------:R-:W-:-:S05]  /*28e30*/  IMAD.MOV.U32 R15, RZ, RZ, R14 ;  /* 0x000000ffff0f7224 */ /* 0x000fca00078e000e */
[----:B------:R-:W-:-:S05]  /*28e40*/  @!P1 LEA R6, P0, R10, R15, 0x1 ;  /* 0x0000000f0a069211 */ /* 0x000fca00078008ff */
[----:B------:R-:W-:Y:S02]  /*28e50*/  @!P1 IMAD.X R15, RZ, RZ, R2, P0 ;  /* 0x000000ffff0f9224 */ /* 0x000fe400000e0602 */
[----:B------:R-:W-:Y:S02]  /*28e60*/  @!P1 IMAD.MOV.U32 R2, RZ, RZ, R6 ;  /* 0x000000ffff029224 */ /* 0x000fe400078e0006 */
[----:B------:R-:W-:Y:S02]  /*28e70*/  @!P1 IMAD.MOV.U32 R3, RZ, RZ, R15 ;  /* 0x000000ffff039224 */ /* 0x000fe400078e000f */
[----:B------:R-:W-:-:S03]  /*28e80*/  IMAD.MOV.U32 R15, RZ, RZ, -0x1 ;  /* 0xffffffffff0f7424 */ /* 0x000fc600078e00ff */
[----:B------:R-:W-:Y:S01]  /*28e90*/  @!PT LDS RZ, [RZ] ;  /* 0x00000000fffff984 */ /* 0x000fe20000000800 */
[----:B------:R-:W-:Y:S01]  /*28ea0*/  @!PT LDS RZ, [RZ] ;  /* 0x00000000fffff984 */ /* 0x000fe20000000800 */
[----:B------:R-:W-:Y:S01]  /*28eb0*/  @!PT LDS RZ, [RZ] ;  /* 0x00000000fffff984 */ /* 0x000fe20000000800 */
[----:B------:R0:W-:Y:S04]  /*28ec0*/  @!P1 LDGSTS.E.BYPASS.LTC128B.128 [R22+0x1b400], desc[UR36][R2.64], !P5 ;  /* 0x1b40000002169fae */ /* 0x0001e8000e901d64 */
[----:B0-----:R-:W-:Y:S05]  /*28ed0*/  WARPSYNC.COLLECTIVE R15, `(.L_x_2384) ;  /* 0x000000000f087348 */ /* 0x001fea0003c00000 */
[----:B------:R1:W2:Y:S02]  /*28ee0*/  SHFL.IDX P6, R14, R13, R12, R11 ;  /* 0x0000000c0d0e7389 */ /* 0x0002a400000c000b */
[----:B012---:R-:W-:Y:S01]  /*28ef0*/  ENDCOLLECTIVE ;  /* 0x000000000000791b */ /* 0x007fe20003800000 */
.L_x_2384:
[----:B------:R-:W-:Y:S02]  /*28f00*/  IMAD.MOV.U32 R13, RZ, RZ, R0 ;  /* 0x000000ffff0d7224 */ /* 0x000fe400078e0000 */
[----:B------:R-:W-:-:S07]  /*28f10*/  IMAD.MOV.U32 R5, RZ, RZ, R14 ;  /* 0x000000ffff057224 */ /* 0x000fce00078e000e */
[----:B------:R-:W-:Y:S05]  /*28f20*/  WARPSYNC.COLLECTIVE R15, `(.L_x_2385) ;  /* 0x000000000f087348 */ /* 0x000fea0003c00000 */
[----:B------:R0:W1:Y:S02]  /*28f30*/  SHFL.IDX P6, R14, R13, R12, R11 ;  /* 0x0000000c0d0e7389 */ /* 0x00006400000c000b */
[----:B01----:R-:W-:Y:S01]  /*28f40*/  ENDCOLLECTIVE ;  /* 0x000000000000791b */ /* 0x003fe20003800000 */
.L_x_2385:
[----:B------:R-:W-:Y:S05]  /*28f50*/  BRA `(.L_x_2386) ;  /* 0xffffffc000387947 */ /* 0x000fea000383ffff */
.L_x_2308:
        /* <DEDUP_REMOVED lines=8> */
.L_x_2388:
[----:B------:R-:W-:Y:S05]  /*28fe0*/  BSYNC B0 ;  /* 0x0000000000007941 */ /* 0x000fea0003800000 */
.L_x_2387:
[----:B------:R-:W-:Y:S01]  /*28ff0*/  IMAD.MOV.U32 R13, RZ, RZ, R0 ;  /* 0x000000ffff0d7224 */ /* 0x000fe200078e0000 */
[----:B------:R-:W-:Y:S01]  /*29000*/  LOP3.LUT P1, RZ, R16, 0x1000, RZ, 0xc0, !PT ;  /* 0x0000100010ff7812 */ /* 0x000fe2000782c0ff */
[----:B------:R-:W-:Y:S02]  /*29010*/  IMAD.MOV.U32 R12, RZ, RZ, RZ ;  /* 0x000000ffff0c7224 */ /* 0x000fe400078e00ff */
[----:B------:R-:W-:Y:S02]  /*29020*/  IMAD.MOV.U32 R11, RZ, RZ, 0x181f ;  /* 0x0000181fff0b7424 */ /* 0x000fe400078e00ff */
[----:B------:R-:W-:Y:S02]  /*29030*/  IMAD.MOV.U32 R15, RZ, RZ, -0x1 ;  /* 0xffffffffff0f7424 */ /* 0x000fe400078e00ff */
[----:B------:R-:W-:-:S07]  /*29040*/  IMAD.MOV.U32 R2, RZ, RZ, R14 ;  /* 0x000000ffff027224 */ /* 0x000fce00078e000e */
[----:B------:R-:W-:Y:S05]  /*29050*/  WARPSYNC.COLLECTIVE R15, `(.L_x_2389) ;  /* 0x000000000f087348 */ /* 0x000fea0003c00000 */
[----:B------:R0:W1:Y:S02]  /*29060*/  SHFL.IDX P6, R14, R13, R12, R11 ;  /* 0x0000000c0d0e7389 */ /* 0x00006400000c000b */
[----:B01----:R-:W-:Y:S01]  /*29070*/  ENDCOLLECTIVE ;  /* 0x000000000000791b */ /* 0x003fe20003800000 */
.L_x_2389:
        /* <DEDUP_REMOVED lines=8> */
.L_x_2390:
        /* <DEDUP_REMOVED lines=13> */
.L_x_2391:
[----:B------:R-:W-:Y:S02]  /*291d0*/  IMAD.MOV.U32 R13, RZ, RZ, R4 ;  /* 0x000000ffff0d7224 */ /* 0x000fe400078e0004 */
        /* <DEDUP_REMOVED lines=16> */
.L_x_2392:
[----:B------:R-:W-:Y:S02]  /*292e0*/  IMAD.MOV.U32 R13, RZ, RZ, R0 ;  /* 0x000000ffff0d7224 */ /* 0x000fe400078e0000 */
[----:B------:R-:W-:-:S07]  /*292f0*/  IMAD.MOV.U32 R5, RZ, RZ, R14 ;  /* 0x000000ffff057224 */ /* 0x000fce00078e000e */
[----:B------:R-:W-:Y:S05]  /*29300*/  WARPSYNC.COLLECTIVE R15, `(.L_x_2393) ;  /* 0x000000000f087348 */ /* 0x000fea0003c00000 */
[----:B------:R0:W1:Y:S02]  /*29310*/  SHFL.IDX P6, R14, R13, R12, R11 ;  /* 0x0000000c0d0e7389 */ /* 0x00006400000c000b */
[----:B01----:R-:W-:Y:S01]  /*29320*/  ENDCOLLECTIVE ;  /* 0x000000000000791b */ /* 0x003fe20003800000 */
.L_x_2393:
[----:B------:R-:W-:Y:S02]  /*29330*/  IMAD.MOV.U32 R13, RZ, RZ, R4 ;  /* 0x000000ffff0d7224 */ /* 0x000fe400078e0004 */
[----:B------:R-:W-:Y:S01]  /*29340*/  IMAD.MOV.U32 R12, RZ, RZ, 0x3 ;  /* 0x00000003ff0c7424 */ /* 0x000fe200078e00ff */
[----:B------:R-:W-:-:S05]  /*29350*/  @!P1 LEA R14, P0, R20, R14, 0x1 ;  /* 0x0000000e140e9211 */ /* 0x000fca00078008ff */
[----:B------:R-:W-:-:S08]  /*29360*/  @!P1 IMAD.MOV.U32 R2, RZ, RZ, R14 ;  /* 0x000000ffff029224 */ /* 0x000fd000078e000e */
[----:B------:R-:W-:Y:S05]  /*29370*/  WARPSYNC.COLLECTIVE R15, `(.L_x_2394) ;  /* 0x000000000f087348 */ /* 0x000fea0003c00000 */
[----:B------:R0:W1:Y:S02]  /*29380*/  SHFL.IDX P6, R14, R13, R12, R11 ;  /* 0x0000000c0d0e7389 */ /* 0x00006400000c000b */
[----:B01----:R-:W-:Y:S01]  /*29390*/  ENDCOLLECTIVE ;  /* 0x000000000000791b */ /* 0x003fe20003800000 */
.L_x_2394:
        /* <DEDUP_REMOVED lines=15> */
.L_x_2395:
        /* <DEDUP_REMOVED lines=17> */
.L_x_2396:
[----:B------:R-:W-:Y:S02]  /*295a0*/  IMAD.MOV.U32 R13, RZ, RZ, R0 ;  /* 0x000000ffff0d7224 */ /* 0x000fe400078e0000 */
[----:B------:R-:W-:-:S07]  /*295b0*/  IMAD.MOV.U32 R5, RZ, RZ, R14 ;  /* 0x000000ffff057224 */ /* 0x000fce00078e000e */
[----:B------:R-:W-:Y:S05]  /*295c0*/  WARPSYNC.COLLECTIVE R15, `(.L_x_2397) ;  /* 0x000000000f087348 */ /* 0x000fea0003c00000 */
[----:B------:R0:W1:Y:S02]  /*295d0*/  SHFL.IDX P6, R14, R13, R12, R11 ;  /* 0x0000000c0d0e7389 */ /* 0x00006400000c000b */
[----:B01----:R-:W-:Y:S01]  /*295e0*/  ENDCOLLECTIVE ;  /* 0x000000000000791b */ /* 0x003fe20003800000 */
.L_x_2397:
[----:B------:R-:W-:Y:S02]  /*295f0*/  IMAD.MOV.U32 R13, RZ, RZ, R4 ;  /* 0x000000ffff0d7224 */ /* 0x000fe400078e0004 */
[----:B------:R-:W-:Y:S01]  /*29600*/  IMAD.MOV.U32 R12, RZ, RZ, 0x5 ;  /* 0x00000005ff0c7424 */ /* 0x000fe200078e00ff */
[----:B------:R-:W-:-:S05]  /*29610*/  @!P1 LEA R14, P0, R20, R14, 0x1 ;  /* 0x0000000e140e9211 */ /* 0x000fca00078008ff */
[----:B------:R-:W-:-:S08]  /*29620*/  @!P1 IMAD.MOV.U32 R2, RZ, RZ, R14 ;  /* 0x000000ffff029224 */ /* 0x000fd000078e000e */
[----:B------:R-:W-:Y:S05]  /*29630*/  WARPSYNC.COLLECTIVE R15, `(.L_x_2398) ;  /* 0x000000000f087348 */ /* 0x000fea0003c00000 */
[----:B------:R0:W1:Y:S02]  /*29640*/  SHFL.IDX P6, R14, R13, R12, R11 ;  /* 0x0000000c0d0e7389 */ /* 0x00006400000c000b */
[----:B01----:R-:W-:Y:S01]  /*29650*/  ENDCOLLECTIVE ;  /* 0x000000000000791b */ /* 0x003fe20003800000 */
.L_x_2398:
        /* <DEDUP_REMOVED lines=15> */
.L_x_2399:
        /* <DEDUP_REMOVED lines=17> */
.L_x_2400:
[----:B------:R-:W-:Y:S02]  /*29860*/  IMAD.MOV.U32 R13, RZ, RZ, R0 ;  /* 0x000000ffff0d7224 */ /* 0x000fe400078e0000 */
[----:B------:R-:W-:-:S07]  /*29870*/  IMAD.MOV.U32 R5, RZ, RZ, R14 ;  /* 0x000000ffff057224 */ /* 0x000fce00078e000e */
[----:B------:R-:W-:Y:S05]  /*29880*/  WARPSYNC.COLLECTIVE R15, `(.L_x_2401) ;  /* 0x000000000f087348 */ /* 0x000fea0003c00000 */
[----:B------:R0:W1:Y:S02]  /*29890*/  SHFL.IDX P6, R14, R13, R12, R11 ;  /* 0x0000000c0d0e7389 */ /* 0x00006400000c000b */
[----:B01----:R-:W-:Y:S01]  /*298a0*/  ENDCOLLECTIVE ;  /* 0x000000000000791b */ /* 0x003fe20003800000 */
.L_x_2401:
[----:B------:R-:W-:Y:S02]  /*298b0*/  IMAD.MOV.U32 R13, RZ, RZ, R4 ;  /* 0x000000ffff0d7224 */ /* 0x000fe400078e0004 */
[----:B------:R-:W-:Y:S01]  /*298c0*/  IMAD.MOV.U32 R12, RZ, RZ, 0x7 ;  /* 0x00000007ff0c7424 */ /* 0x000fe200078e00ff */
[----:B------:R-:W-:-:S05]  /*298d0*/  @!P1 LEA R14, P0, R20, R14, 0x1 ;  /* 0x0000000e140e9211 */ /* 0x000fca00078008ff */
[----:B------:R-:W-:-:S08]  /*298e0*/  @!P1 IMAD.MOV.U32 R2, RZ, RZ, R14 ;  /* 0x000000ffff029224 */ /* 0x000fd000078e000e */
[----:B------:R-:W-:Y:S05]  /*298f0*/  WARPSYNC.COLLECTIVE R15, `(.L_x_2402) ;  /* 0x000000000f087348 */ /* 0x000fea0003c00000 */
[----:B------:R0:W1:Y:S02]  /*29900*/  SHFL.IDX P6, R14, R13, R12, R11 ;  /* 0x0000000c0d0e7389 */ /* 0x00006400000c000b */
[----:B01----:R-:W-:Y:S01]  /*29910*/  ENDCOLLECTIVE ;  /* 0x000000000000791b */ /* 0x003fe20003800000 */
.L_x_2402:
        /* <DEDUP_REMOVED lines=14> */
.L_x_2403:
[----:B------:R-:W-:Y:S05]  /*29a00*/  BRA `(.L_x_2404) ;  /* 0xffffffc000507947 */ /* 0x000fea000383ffff */
.L_x_2311:
[----:B0-----:R0:W2:Y:S02]  /*29a10*/  SYNCS.PHASECHK.TRANS64.TRYWAIT P0, [R17+URZ+0x32420], R0 ;  /* 0x03242000110075a7 */ /* 0x0010a4000800017f */
[----:B--2---:R-:W-:Y:S05]  /*29a20*/  @!P0 NANOSLEEP.SYNCS 0x989680 ;  /* 0x009896800000895d */ /* 0x004fea0003900000 */
[----:B------:R-:W2:Y:S02]  /*29a30*/  @!P0 SYNCS.PHASECHK.TRANS64 P0, [R17+URZ+0x32420], R0 ;  /* 0x03242000110085a7 */ /* 0x000ea4000800007f */
[----:B--2---:R-:W-:Y:S05]  /*29a40*/  @!P0 BRA `(.L_x_2311) ;  /* 0xfffffffc00f08947 */ /* 0x004fea000383ffff */
[----:B------:R-:W-:Y:S05]  /*29a50*/  BRA `(.L_x_2405) ;  /* 0xffffffc000b47947 */ /* 0x000fea000383ffff */
.L_x_2314:
[----:B--2---:R2:W3:Y:S02]  /*29a60*/  SYNCS.PHASECHK.TRANS64.TRYWAIT P0, [R24+URZ+0x32460], R3 ;  /* 0x03246003180075a7 */ /* 0x0044e4000800017f */
[----:B---3--:R-:W-:Y:S05]  /*29a70*/  @!P0 NANOSLEEP.SYNCS 0x989680 ;  /* 0x009896800000895d */ /* 0x008fea0003900000 */
[----:B------:R-:W3:Y:S02]  /*29a80*/  @!P0 SYNCS.PHASECHK.TRANS64 P0, [R24+URZ+0x32460], R3 ;  /* 0x03246003180085a7 */ /* 0x000ee4000800007f */
[----:B---3--:R-:W-:Y:S05]  /*29a90*/  @!P0 BRA `(.L_x_2314) ;  /* 0xfffffffc00f08947 */ /* 0x008fea000383ffff */
[----:B------:R-:W-:Y:S05]  /*29aa0*/  BRA `(.L_x_2406) ;  /* 0xffffffc000c07947 */ /* 0x000fea000383ffff */
.L_x_2315:
        /* <DEDUP_REMOVED lines=8> */
.L_x_2408:
[----:B------:R-:W-:Y:S05]  /*29b30*/  BSYNC B0 ;  /* 0x0000000000007941 */ /* 0x000fea0003800000 */
.L_x_2407:
        /* <DEDUP_REMOVED lines=12> */
.L_x_2409:
        /* <DEDUP_REMOVED lines=9> */
.L_x_2410:
        /* <DEDUP_REMOVED lines=19> */
.L_x_2411:
[----:B------:R-:W-:Y:S02]  /*29dc0*/  IMAD.MOV.U32 R13, RZ, RZ, R6 ;  /* 0x000000ffff0d7224 */ /* 0x000fe400078e0006 */
[----:B------:R-:W-:Y:S01]  /*29dd0*/  IMAD.MOV.U32 R12, RZ, RZ, 0x2 ;  /* 0x00000002ff0c7424 */ /* 0x000fe200078e00ff */
[----:B------:R-:W-:-:S13]  /*29de0*/  IADD3 R2, P3, R14, R0, RZ ;  /* 0x000000000e027210 */ /* 0x000fda0007f7e0ff */
[----:B------:R-:W-:Y:S05]  /*29df0*/  WARPSYNC.COLLECTIVE R15, `(.L_x_2412) ;  /* 0x000000000f087348 */ /* 0x000fea0003c00000 */
[----:B------:R0:W1:Y:S02]  /*29e00*/  SHFL.IDX P6, R14, R13, R12, R11 ;  /* 0x0000000c0d0e7389 */ /* 0x00006400000c000b */
[----:B01----:R-:W-:Y:S01]  /*29e10*/  ENDCOLLECTIVE ;  /* 0x000000000000791b */ /* 0x003fe20003800000 */
.L_x_2412:
        /* <DEDUP_REMOVED lines=17> */
.L_x_2413:
[----:B------:R-:W-:Y:S02]  /*29f30*/  IMAD.MOV.U32 R13, RZ, RZ, R6 ;  /* 0x000000ffff0d7224 */ /* 0x000fe400078e0006 */
[----:B------:R-:W-:Y:S01]  /*29f40*/  IMAD.MOV.U32 R12, RZ, RZ, 0x3 ;  /* 0x00000003ff0c7424 */ /* 0x000fe200078e00ff */
[----:B------:R-:W-:-:S13]  /*29f50*/  IADD3 R2, P3, R14, R0, RZ ;  /* 0x000000000e027210 */ /* 0x000fda0007f7e0ff */
[----:B------:R-:W-:Y:S05]  /*29f60*/  WARPSYNC.COLLECTIVE R15, `(.L_x_2414) ;  /* 0x000000000f087348 */ /* 0x000fea0003c00000 */
[----:B------:R0:W1:Y:S02]  /*29f70*/  SHFL.IDX P6, R14, R13, R12, R11 ;  /* 0x0000000c0d0e7389 */ /* 0x00006400000c000b */
[----:B01----:R-:W-:Y:S01]  /*29f80*/  ENDCOLLECTIVE ;  /* 0x000000000000791b */ /* 0x003fe20003800000 */
.L_x_2414:
        /* <DEDUP_REMOVED lines=17> */
.L_x_2415:
[----:B------:R-:W-:Y:S02]  /*2a0a0*/  IMAD.MOV.U32 R13, RZ, RZ, R6 ;  /* 0x000000ffff0d7224 */ /* 0x000fe400078e0006 */
[----:B------:R-:W-:Y:S01]  /*2a0b0*/  IMAD.MOV.U32 R12, RZ, RZ, 0x4 ;  /* 0x00000004ff0c7424 */ /* 0x000fe200078e00ff */
[----:B------:R-:W-:-:S13]  /*2a0c0*/  IADD3 R2, P3, R14, R0, RZ ;  /* 0x000000000e027210 */ /* 0x000fda0007f7e0ff */
[----:B------:R-:W-:Y:S05]  /*2a0d0*/  WARPSYNC.COLLECTIVE R15, `(.L_x_2416) ;  /* 0x000000000f087348 */ /* 0x000fea0003c00000 */
[----:B------:R0:W1:Y:S02]  /*2a0e0*/  SHFL.IDX P6, R14, R13, R12, R11 ;  /* 0x0000000c0d0e7389 */ /* 0x00006400000c000b */
[----:B01----:R-:W-:Y:S01]  /*2a0f0*/  ENDCOLLECTIVE ;  /* 0x000000000000791b */ /* 0x003fe20003800000 */
.L_x_2416:
        /* <DEDUP_REMOVED lines=17> */
.L_x_2417:
[----:B------:R-:W-:Y:S02]  /*2a210*/  IMAD.MOV.U32 R13, RZ, RZ, R6 ;  /* 0x000000ffff0d7224 */ /* 0x000fe400078e0006 */
[----:B------:R-:W-:Y:S01]  /*2a220*/  IMAD.MOV.U32 R12, RZ, RZ, 0x5 ;  /* 0x00000005ff0c7424 */ /* 0x000fe200078e00ff */
[----:B------:R-:W-:-:S13]  /*2a230*/  IADD3 R2, P3, R14, R0, RZ ;  /* 0x000000000e027210 */ /* 0x000fda0007f7e0ff */
[----:B------:R-:W-:Y:S05]  /*2a240*/  WARPSYNC.COLLECTIVE R15, `(.L_x_2418) ;  /* 0x000000000f087348 */ /* 0x000fea0003c00000 */
[----:B------:R0:W1:Y:S02]  /*2a250*/  SHFL.IDX P6, R14, R13, R12, R11 ;  /* 0x0000000c0d0e7389 */ /* 0x00006400000c000b */
[----:B01----:R-:W-:Y:S01]  /*2a260*/  ENDCOLLECTIVE ;  /* 0x000000000000791b */ /* 0x003fe20003800000 */
.L_x_2418:
        /* <DEDUP_REMOVED lines=12> */
.L_x_2419:
        /* <DEDUP_REMOVED lines=9> */
.L_x_2321:
[----:B--2---:R2:W3:Y:S02]  /*2a3c0*/  SYNCS.PHASECHK.TRANS64.TRYWAIT P0, [R10+URZ+0x32440], R25 ;  /* 0x032440190a0075a7 */ /* 0x0044e4000800017f */
[----:B---3--:R-:W-:Y:S05]  /*2a3d0*/  @!P0 NANOSLEEP.SYNCS 0x989680 ;  /* 0x009896800000895d */ /* 0x008fea0003900000 */
[----:B------:R-:W3:Y:S02]  /*2a3e0*/  @!P0 SYNCS.PHASECHK.TRANS64 P0, [R10+URZ+0x32440], R25 ;  /* 0x032440190a0085a7 */ /* 0x000ee4000800007f */
[----:B---3--:R-:W-:Y:S05]  /*2a3f0*/  @!P0 BRA `(.L_x_2321) ;  /* 0xfffffffc00f08947 */ /* 0x008fea000383ffff */
[----:B------:R-:W-:Y:S05]  /*2a400*/  BRA `(.L_x_2421) ;  /* 0xffffffc400207947 */ /* 0x000fea000383ffff */
.L_x_2322:
[----:B------:R-:W-:Y:S01]  /*2a410*/  BSSY B1, `(.L_x_2422) ;  /* 0x0000008000017945 */ /* 0x000fe20003800000 */
[----:B------:R-:W-:Y:S02]  /*2a420*/  IMAD.MOV.U32 R13, RZ, RZ, R21 ;  /* 0x000000ffff0d7224 */ /* 0x000fe400078e0015 */
[----:B------:R-:W-:Y:S02]  /*2a430*/  IMAD.MOV.U32 R12, RZ, RZ, RZ ;  /* 0x000000ffff0c7224 */ /* 0x000fe400078e00ff */
[----:B------:R-:W-:Y:S02]  /*2a440*/  IMAD.MOV.U32 R11, RZ, RZ, 0x181f ;  /* 0x0000181fff0b7424 */ /* 0x000fe400078e00ff */
[----:B------:R-:W-:-:S07]  /*2a450*/  IMAD.MOV.U32 R15, RZ, RZ, -0x1 ;  /* 0xffffffffff0f7424 */ /* 0x000fce00078e00ff */
[----:B--2---:R-:W-:Y:S05]  /*2a460*/  WARPSYNC.COLLECTIVE R15, `(.L_x_2423) ;  /* 0x000000000f087348 */ /* 0x004fea0003c00000 */
[----:B------:R0:W1:Y:S02]  /*2a470*/  SHFL.IDX P6, R14, R13, R12, R11 ;  /* 0x0000000c0d0e7389 */ /* 0x00006400000c000b */
[----:B012---:R-:W-:Y:S01]  /*2a480*/  ENDCOLLECTIVE ;  /* 0x000000000000791b */ /* 0x007fe20003800000 */
.L_x_2423:
[----:B------:R-:W-:Y:S05]  /*2a490*/  BSYNC B1 ;  /* 0x0000000000017941 */ /* 0x000fea0003800000 */
.L_x_2422:
        /* <DEDUP_REMOVED lines=9> */
.L_x_2424:
[----:B------:R-:W-:Y:S02]  /*2a530*/  IMAD.MOV.U32 R13, RZ, RZ, R21 ;  /* 0x000000ffff0d7224 */ /* 0x000fe400078e0015 */
[----:B------:R-:W-:Y:S01]  /*2a540*/  IMAD.MOV.U32 R12, RZ, RZ, 0x1 ;  /* 0x00000001ff0c7424 */ /* 0x000fe200078e00ff */
[----:B------:R-:W-:-:S13]  /*2a550*/  IADD3 R2, P0, R14, R0, RZ ;  /* 0x000000000e027210 */ /* 0x000fda0007f1e0ff */
[----:B------:R-:W-:Y:S05]  /*2a560*/  WARPSYNC.COLLECTIVE R15, `(.L_x_2425) ;  /* 0x000000000f087348 */ /* 0x000fea0003c00000 */
[----:B------:R0:W1:Y:S02]  /*2a570*/  SHFL.IDX P6, R14, R13, R12, R11 ;  /* 0x0000000c0d0e7389 */ /* 0x00006400000c000b */
[----:B01----:R-:W-:Y:S01]  /*2a580*/  ENDCOLLECTIVE ;  /* 0x000000000000791b */ /* 0x003fe20003800000 */
.L_x_2425:
        /* <DEDUP_REMOVED lines=10> */
.L_x_2426:
[----:B------:R-:W-:Y:S02]  /*2a630*/  IMAD.MOV.U32 R13, RZ, RZ, R21 ;  /* 0x000000ffff0d7224 */ /* 0x000fe400078e0015 */
[----:B------:R-:W-:Y:S02]  /*2a640*/  IMAD.MOV.U32 R12, RZ, RZ, 0x2 ;  /* 0x00000002ff0c7424 */ /* 0x000fe400078e00ff */
[----:B------:R-:W-:-:S07]  /*2a650*/  IMAD.MOV.U32 R6, RZ, RZ, R14 ;  /* 0x000000ffff067224 */ /* 0x000fce00078e000e */
[----:B------:R-:W-:Y:S05]  /*2a660*/  WARPSYNC.COLLECTIVE R15, `(.L_x_2427) ;  /* 0x000000000f087348 */ /* 0x000fea0003c00000 */
[----:B------:R0:W1:Y:S02]  /*2a670*/  SHFL.IDX P6, R14, R13, R12, R11 ;  /* 0x0000000c0d0e7389 */ /* 0x00006400000c000b */
[----:B01----:R-:W-:Y:S01]  /*2a680*/  ENDCOLLECTIVE ;  /* 0x000000000000791b */ /* 0x003fe20003800000 */
.L_x_2427:
        /* <DEDUP_REMOVED lines=11> */
.L_x_2428:
[----:B------:R-:W-:Y:S02]  /*2a740*/  IMAD.MOV.U32 R13, RZ, RZ, R21 ;  /* 0x000000ffff0d7224 */ /* 0x000fe400078e0015 */
[----:B------:R-:W-:Y:S01]  /*2a750*/  IMAD.MOV.U32 R12, RZ, RZ, 0x3 ;  /* 0x00000003ff0c7424 */ /* 0x000fe200078e00ff */
[----:B------:R-:W-:-:S13]  /*2a760*/  IADD3 R2, P0, R14, R0, RZ ;  /* 0x000000000e027210 */ /* 0x000fda0007f1e0ff */
[----:B------:R-:W-:Y:S05]  /*2a770*/  WARPSYNC.COLLECTIVE R15, `(.L_x_2429) ;  /* 0x000000000f087348 */ /* 0x000fea0003c00000 */
[----:B------:R0:W1:Y:S02]  /*2a780*/  SHFL.IDX P6, R14, R13, R12, R11 ;  /* 0x0000000c0d0e7389 */ /* 0x00006400000c000b */
[----:B01----:R-:W-:Y:S01]  /*2a790*/  ENDCOLLECTIVE ;  /* 0x000000000000791b */ /* 0x003fe20003800000 */
.L_x_2429:
        /* <DEDUP_REMOVED lines=10> */
.L_x_2430:
[----:B------:R-:W-:Y:S02]  /*2a840*/  IMAD.MOV.U32 R13, RZ, RZ, R21 ;  /* 0x000000ffff0d7224 */ /* 0x000fe400078e0015 */
[----:B------:R-:W-:Y:S01]  /*2a850*/  IMAD.MOV.U32 R12, RZ, RZ, 0x4 ;  /* 0x00000004ff0c7424 */ /* 0x000fe200078e00ff */
[----:B------:R-:W-:-:S13]  /*2a860*/  IADD3 R2, P0, R14, R0, RZ ;  /* 0x000000000e027210 */ /* 0x000fda0007f1e0ff */
[----:B------:R-:W-:Y:S05]  /*2a870*/  WARPSYNC.COLLECTIVE R15, `(.L_x_2431) ;  /* 0x000000000f087348 */ /* 0x000fea0003c00000 */
[----:B------:R0:W1:Y:S02]  /*2a880*/  SHFL.IDX P6, R14, R13, R12, R11 ;  /* 0x0000000c0d0e7389 */ /* 0x00006400000c000b */
[----:B01----:R-:W-:Y:S01]  /*2a890*/  ENDCOLLECTIVE ;  /* 0x000000000000791b */ /* 0x003fe20003800000 */
.L_x_2431:
        /* <DEDUP_REMOVED lines=10> */
.L_x_2432:
[----:B------:R-:W-:Y:S02]  /*2a940*/  IMAD.MOV.U32 R13, RZ, RZ, R21 ;  /* 0x000000ffff0d7224 */ /* 0x000fe400078e0015 */
[----:B------:R-:W-:Y:S01]  /*2a950*/  IMAD.MOV.U32 R12, RZ, RZ, 0x5 ;  /* 0x00000005ff0c7424 */ /* 0x000fe200078e00ff */
[----:B------:R-:W-:-:S13]  /*2a960*/  IADD3 R2, P0, R14, R0, RZ ;  /* 0x000000000e027210 */ /* 0x000fda0007f1e0ff */
[----:B------:R-:W-:Y:S05]  /*2a970*/  WARPSYNC.COLLECTIVE R15, `(.L_x_2433) ;  /* 0x000000000f087348 */ /* 0x000fea0003c00000 */
[----:B------:R0:W1:Y:S02]  /*2a980*/  SHFL.IDX P6, R14, R13, R12, R11 ;  /* 0x0000000c0d0e7389 */ /* 0x00006400000c000b */
[----:B01----:R-:W-:Y:S01]  /*2a990*/  ENDCOLLECTIVE ;  /* 0x000000000000791b */ /* 0x003fe20003800000 */
.L_x_2433:
        /* <DEDUP_REMOVED lines=10> */
.L_x_2434:
[----:B------:R-:W-:Y:S05]  /*2aa40*/  BRA `(.L_x_2435) ;  /* 0xffffffc000607947 */ /* 0x000fea000383ffff */
.L_x_2327:
[----:B---3--:R3:W4:Y:S02]  /*2aa50*/  SYNCS.PHASECHK.TRANS64.TRYWAIT P0, [R10+URZ+0x32460], R25 ;  /* 0x032460190a0075a7 */ /* 0x008724000800017f */
[----:B----4-:R-:W-:Y:S05]  /*2aa60*/  @!P0 NANOSLEEP.SYNCS 0x989680 ;  /* 0x009896800000895d */ /* 0x010fea0003900000 */
[----:B------:R-:W4:Y:S02]  /*2aa70*/  @!P0 SYNCS.PHASECHK.TRANS64 P0, [R10+URZ+0x32460], R25 ;  /* 0x032460190a0085a7 */ /* 0x000f24000800007f */
[----:B----4-:R-:W-:Y:S05]  /*2aa80*/  @!P0 BRA `(.L_x_2327) ;  /* 0xfffffffc00f08947 */ /* 0x010fea000383ffff */
[----:B------:R-:W-:Y:S05]  /*2aa90*/  BRA `(.L_x_2436) ;  /* 0xffffffc000ac7947 */ /* 0x000fea000383ffff */
.L_x_2328:
[----:B------:R-:W-:Y:S01]  /*2aaa0*/  BSSY B1, `(.L_x_2437) ;  /* 0x0000008000017945 */ /* 0x000fe20003800000 */
[----:B------:R-:W-:Y:S02]  /*2aab0*/  IMAD.MOV.U32 R13, RZ, RZ, R24 ;  /* 0x000000ffff0d7224 */ /* 0x000fe400078e0018 */
[----:B------:R-:W-:Y:S02]  /*2aac0*/  IMAD.MOV.U32 R12, RZ, RZ, RZ ;  /* 0x000000ffff0c7224 */ /* 0x000fe400078e00ff */
[----:B------:R-:W-:Y:S02]  /*2aad0*/  IMAD.MOV.U32 R11, RZ, RZ, 0x181f ;  /* 0x0000181fff0b7424 */ /* 0x000fe400078e00ff */
[----:B------:R-:W-:-:S07]  /*2aae0*/  IMAD.MOV.U32 R15, RZ, RZ, -0x1 ;  /* 0xffffffffff0f7424 */ /* 0x000fce00078e00ff */
[----:B-123--:R-:W-:Y:S05]  /*2aaf0*/  WARPSYNC.COLLECTIVE R15, `(.L_x_2438) ;  /* 0x000000000f087348 */ /* 0x00efea0003c00000 */
[----:B------:R0:W4:Y:S02]  /*2ab00*/  SHFL.IDX P6, R14, R13, R12, R11 ;  /* 0x0000000c0d0e7389 */ /* 0x00012400000c000b */
[----:B01234-:R-:W-:Y:S01]  /*2ab10*/  ENDCOLLECTIVE ;  /* 0x000000000000791b */ /* 0x01ffe20003800000 */
.L_x_2438:
[----:B------:R-:W-:Y:S05]  /*2ab20*/  BSYNC B1 ;  /* 0x0000000000017941 */ /* 0x000fea0003800000 */
.L_x_2437:
        /* <DEDUP_REMOVED lines=9> */
.L_x_2439:
[----:B------:R-:W-:Y:S02]  /*2abc0*/  IMAD.MOV.U32 R13, RZ, RZ, R24 ;  /* 0x000000ffff0d7224 */ /* 0x000fe400078e0018 */
[----:B------:R-:W-:Y:S01]  /*2abd0*/  IMAD.MOV.U32 R12, RZ, RZ, 0x1 ;  /* 0x00000001ff0c7424 */ /* 0x000fe200078e00ff */
[----:B------:R-:W-:-:S13]  /*2abe0*/  IADD3 R2, P0, R14, R0, RZ ;  /* 0x000000000e027210 */ /* 0x000fda0007f1e0ff */
[----:B------:R-:W-:Y:S05]  /*2abf0*/  WARPSYNC.COLLECTIVE R15, `(.L_x_2440) ;  /* 0x000000000f087348 */ /* 0x000fea0003c00000 */
[----:B------:R0:W1:Y:S02]  /*2ac00*/  SHFL.IDX P6, R14, R13, R12, R11 ;  /* 0x0000000c0d0e7389 */ /* 0x00006400000c000b */
[----:B01----:R-:W-:Y:S01]  /*2ac10*/  ENDCOLLECTIVE ;  /* 0x000000000000791b */ /* 0x003fe20003800000 */
.L_x_2440:
        /* <DEDUP_REMOVED lines=13> */
.L_x_2441:
[----:B------:R-:W-:Y:S02]  /*2acf0*/  IMAD.MOV.U32 R13, RZ, RZ, R24 ;  /* 0x000000ffff0d7224 */ /* 0x000fe400078e0018 */
[----:B------:R-:W-:Y:S01]  /*2ad00*/  IMAD.MOV.U32 R12, RZ, RZ, 0x2 ;  /* 0x00000002ff0c7424 */ /* 0x000fe200078e00ff */
[----:B------:R-:W-:-:S13]  /*2ad10*/  IADD3 R2, P0, R14, R0, RZ ;  /* 0x000000000e027210 */ /* 0x000fda0007f1e0ff */
[----:B------:R-:W-:Y:S05]  /*2ad20*/  WARPSYNC.COLLECTIVE R15, `(.L_x_2442) ;  /* 0x000000000f087348 */ /* 0x000fea0003c00000 */
[----:B------:R0:W1:Y:S02]  /*2ad30*/  SHFL.IDX P6, R14, R13, R12, R11 ;  /* 0x0000000c0d0e7389 */ /* 0x00006400000c000b */
[----:B01----:R-:W-:Y:S01]  /*2ad40*/  ENDCOLLECTIVE ;  /* 0x000000000000791b */ /* 0x003fe20003800000 */
.L_x_2442:
        /* <DEDUP_REMOVED lines=13> */
.L_x_2443:
[----:B------:R-:W-:Y:S02]  /*2ae20*/  IMAD.MOV.U32 R13, RZ, RZ, R24 ;  /* 0x000000ffff0d7224 */ /* 0x000fe400078e0018 */
[----:B------:R-:W-:Y:S01]  /*2ae30*/  IMAD.MOV.U32 R12, RZ, RZ, 0x3 ;  /* 0x00000003ff0c7424 */ /* 0x000fe200078e00ff */
[----:B------:R-:W-:-:S13]  /*2ae40*/  IADD3 R2, P0, R14, R0, RZ ;  /* 0x000000000e027210 */ /* 0x000fda0007f1e0ff */
[----:B------:R-:W-:Y:S05]  /*2ae50*/  WARPSYNC.COLLECTIVE R15, `(.L_x_2444) ;  /* 0x000000000f087348 */ /* 0x000fea0003c00000 */
[----:B------:R0:W1:Y:S02]  /*2ae60*/  SHFL.IDX P6, R14, R13, R12, R11 ;  /* 0x0000000c0d0e7389 */ /* 0x00006400000c000b */
[----:B01----:R-:W-:Y:S01]  /*2ae70*/  ENDCOLLECTIVE ;  /* 0x000000000000791b */ /* 0x003fe20003800000 */
.L_x_2444:
        /* <DEDUP_REMOVED lines=13> */
.L_x_2445:
[----:B------:R-:W-:Y:S02]  /*2af50*/  IMAD.MOV.U32 R13, RZ, RZ, R24 ;  /* 0x000000ffff0d7224 */ /* 0x000fe400078e0018 */
[----:B------:R-:W-:Y:S01]  /*2af60*/  IMAD.MOV.U32 R12, RZ, RZ, 0x4 ;  /* 0x00000004ff0c7424 */ /* 0x000fe200078e00ff */
[----:B------:R-:W-:-:S13]  /*2af70*/  IADD3 R2, P0, R14, R0, RZ ;  /* 0x000000000e027210 */ /* 0x000fda0007f1e0ff */
[----:B------:R-:W-:Y:S05]  /*2af80*/  WARPSYNC.COLLECTIVE R15, `(.L_x_2446) ;  /* 0x000000000f087348 */ /* 0x000fea0003c00000 */
[----:B------:R0:W1:Y:S02]  /*2af90*/  SHFL.IDX P6, R14, R13, R12, R11 ;  /* 0x0000000c0d0e7389 */ /* 0x00006400000c000b */
[----:B01----:R-:W-:Y:S01]  /*2afa0*/  ENDCOLLECTIVE ;  /* 0x000000000000791b */ /* 0x003fe20003800000 */
.L_x_2446:
        /* <DEDUP_REMOVED lines=13> */
.L_x_2447:
[----:B------:R-:W-:Y:S02]  /*2b080*/  IMAD.MOV.U32 R13, RZ, RZ, R24 ;  /* 0x000000ffff0d7224 */ /* 0x000fe400078e0018 */
[----:B------:R-:W-:Y:S01]  /*2b090*/  IMAD.MOV.U32 R12, RZ, RZ, 0x5 ;  /* 0x00000005ff0c7424 */ /* 0x000fe200078e00ff */
[----:B------:R-:W-:-:S13]  /*2b0a0*/  IADD3 R2, P0, R14, R0, RZ ;  /* 0x000000000e027210 */ /* 0x000fda0007f1e0ff */
[----:B------:R-:W-:Y:S05]  /*2b0b0*/  WARPSYNC.COLLECTIVE R15, `(.L_x_2448) ;  /* 0x000000000f087348 */ /* 0x000fea0003c00000 */
[----:B------:R0:W1:Y:S02]  /*2b0c0*/  SHFL.IDX P6, R14, R13, R12, R11 ;  /* 0x0000000c0d0e7389 */ /* 0x00006400000c000b */
[----:B01----:R-:W-:Y:S01]  /*2b0d0*/  ENDCOLLECTIVE ;  /* 0x000000000000791b */ /* 0x003fe20003800000 */
.L_x_2448:
        /* <DEDUP_REMOVED lines=13> */
.L_x_2449:
[----:B------:R-:W-:Y:S05]  /*2b1b0*/  BRA `(.L_x_2450) ;  /* 0xffffffbc00f87947 */ /* 0x000fea000383ffff */
.L_x_2336:
[----:B------:R-:W-:Y:S01]  /*2b1c0*/  BSSY B0, `(.L_x_2451) ;  /* 0x0000008000007945 */ /* 0x000fe20003800000 */
[----:B------:R-:W-:Y:S02]  /*2b1d0*/  IMAD.MOV.U32 R13, RZ, RZ, R32 ;  /* 0x000000ffff0d7224 */ /* 0x000fe400078e0020 */
[----:B------:R-:W-:Y:S02]  /*2b1e0*/  IMAD.MOV.U32 R12, RZ, RZ, RZ ;  /* 0x000000ffff0c7224 */ /* 0x000fe400078e00ff */
[----:B------:R-:W-:Y:S02]  /*2b1f0*/  IMAD.MOV.U32 R11, RZ, RZ, 0x1f ;  /* 0x0000001fff0b7424 */ /* 0x000fe400078e00ff */
[----:B------:R-:W-:-:S07]  /*2b200*/  IMAD.MOV.U32 R15, RZ, RZ, -0x1 ;  /* 0xffffffffff0f7424 */ /* 0x000fce00078e00ff */
[----:B012--5:R-:W-:Y:S05]  /*2b210*/  WARPSYNC.COLLECTIVE R15, `(.L_x_2452) ;  /* 0x000000000f087348 */ /* 0x027fea0003c00000 */
[----:B------:R3:W4:Y:S02]  /*2b220*/  SHFL.IDX P6, R14, R13, R12, R11 ;  /* 0x0000000c0d0e7389 */ /* 0x00072400000c000b */
[----:B012345:R-:W-:Y:S01]  /*2b230*/  ENDCOLLECTIVE ;  /* 0x000000000000791b */ /* 0x03ffe20003800000 */
.L_x_2452:
[----:B------:R-:W-:Y:S05]  /*2b240*/  BSYNC B0 ;  /* 0x0000000000007941 */ /* 0x000fea0003800000 */
.L_x_2451:
[----:B------:R-:W-:Y:S05]  /*2b250*/  BRA `(.L_x_2453) ;  /* 0xffffffc000c87947 */ /* 0x000fea000383ffff */
.L_x_2339:
[----:B0-----:R0:W1:Y:S02]  /*2b260*/  SYNCS.PHASECHK.TRANS64.TRYWAIT P0, [R7+URZ+0x32420], R0 ;  /* 0x03242000070075a7 */ /* 0x001064000800017f */
[----:B-1----:R-:W-:Y:S05]  /*2b270*/  @!P0 NANOSLEEP.SYNCS 0x989680 ;  /* 0x009896800000895d */ /* 0x002fea0003900000 */
[----:B------:R-:W1:Y:S02]  /*2b280*/  @!P0 SYNCS.PHASECHK.TRANS64 P0, [R7+URZ+0x32420], R0 ;  /* 0x03242000070085a7 */ /* 0x000e64000800007f */
[----:B-1----:R-:W-:Y:S05]  /*2b290*/  @!P0 BRA `(.L_x_2339) ;  /* 0xfffffffc00f08947 */ /* 0x002fea000383ffff */
[----:B------:R-:W-:Y:S05]  /*2b2a0*/  BRA `(.L_x_2454) ;  /* 0xffffffc400107947 */ /* 0x000fea000383ffff */
.L_x_2340:
        /* <DEDUP_REMOVED lines=8> */
[----:B0-23-5:R-:W-:Y:S05]  /*2b330*/  WARPSYNC.COLLECTIVE R15, `(.L_x_2456) ;  /* 0x000000000f087348 */ /* 0x02dfea0003c00000 */
[----:B------:R1:W4:Y:S02]  /*2b340*/  SHFL.IDX P6, R14, R13, R12, R11 ;  /* 0x0000000c0d0e7389 */ /* 0x00032400000c000b */
[----:B012345:R-:W-:Y:S01]  /*2b350*/  ENDCOLLECTIVE ;  /* 0x000000000000791b */ /* 0x03ffe20003800000 */
.L_x_2456:
[----:B------:R-:W-:Y:S05]  /*2b360*/  BSYNC B0 ;  /* 0x0000000000007941 */ /* 0x000fea0003800000 */
.L_x_2455:
[----:B------:R-:W-:Y:S05]  /*2b370*/  BRA `(.L_x_2457) ;  /* 0xffffffc000f87947 */ /* 0x000fea000383ffff */
.L_x_2343:
[----:B------:R-:W-:Y:S01]  /*2b380*/  BSSY B1, `(.L_x_2458) ;  /* 0x0000006000017945 */ /* 0x000fe20003800000 */
[----:B------:R-:W-:-:S07]  /*2b390*/  IMAD.MOV.U32 R15, RZ, RZ, -0x1 ;  /* 0xffffffffff0f7424 */ /* 0x000fce00078e00ff */
[----:B0-23-5:R-:W-:Y:S05]  /*2b3a0*/  WARPSYNC.COLLECTIVE R15, `(.L_x_2459) ;  /* 0x000000000f0c7348 */ /* 0x02dfea0003c00000 */
[----:B------:R-:W-:Y:S02]  /*2b3b0*/  ELECT P6, UR62, PT ;  /* 0x00000000003e782f */ /* 0x000fe400038c0000 */
[----:B------:R-:W-:Y:S01]  /*2b3c0*/  MOV R14, UR62 ;  /* 0x0000003e000e7c02 */ /* 0x000fe20008000f00 */
[----:B0-23-5:R-:W-:Y:S10]  /*2b3d0*/  ENDCOLLECTIVE ;  /* 0x000000000000791b */ /* 0x02dff40003800000 */
.L_x_2459:
[----:B------:R-:W-:Y:S05]  /*2b3e0*/  BSYNC B1 ;  /* 0x0000000000017941 */ /* 0x000fea0003800000 */
.L_x_2458:
[----:B------:R-:W-:Y:S05]  /*2b3f0*/  BRA `(.L_x_2460) ;  /* 0xffffffc000f07947 */ /* 0x000fea000383ffff */
.L_x_2345:
[----:B0-----:R0:W1:Y:S02]  /*2b400*/  SYNCS.PHASECHK.TRANS64.TRYWAIT P1, [R5+URZ+0x32440], R0 ;  /* 0x03244000050075a7 */ /* 0x001064000802017f */
[----:B-1----:R-:W-:Y:S05]  /*2b410*/  @!P1 NANOSLEEP.SYNCS 0x989680 ;  /* 0x009896800000995d */ /* 0x002fea0003900000 */
[----:B------:R-:W1:Y:S02]  /*2b420*/  @!P1 SYNCS.PHASECHK.TRANS64 P1, [R5+URZ+0x32440], R0 ;  /* 0x03244000050095a7 */ /* 0x000e64000802007f */
[----:B-1----:R-:W-:Y:S05]  /*2b430*/  @!P1 BRA `(.L_x_2345) ;  /* 0xfffffffc00f09947 */ /* 0x002fea000383ffff */
[----:B------:R-:W-:Y:S05]  /*2b440*/  BRA `(.L_x_2461) ;  /* 0xffffffc400187947 */ /* 0x000fea000383ffff */
.L_x_2347:
[----:B-1----:R1:W4:Y:S02]  /*2b450*/  SYNCS.PHASECHK.TRANS64.TRYWAIT P1, [R3+URZ+0x32440], R2 ;  /* 0x03244002030075a7 */ /* 0x002324000802017f */
[----:B----4-:R-:W-:Y:S05]  /*2b460*/  @!P1 NANOSLEEP.SYNCS 0x989680 ;  /* 0x009896800000995d */ /* 0x010fea0003900000 */
[----:B------:R-:W4:Y:S02]  /*2b470*/  @!P1 SYNCS.PHASECHK.TRANS64 P1, [R3+URZ+0x32440], R2 ;  /* 0x03244002030095a7 */ /* 0x000f24000802007f */
[----:B----4-:R-:W-:Y:S05]  /*2b480*/  @!P1 BRA `(.L_x_2347) ;  /* 0xfffffffc00f09947 */ /* 0x010fea000383ffff */
[----:B------:R-:W-:Y:S05]  /*2b490*/  BRA `(.L_x_2462) ;  /* 0xffffffc400247947 */ /* 0x000fea000383ffff */
.L_x_2349:
[----:B----4-:R4:W0:Y:S02]  /*2b4a0*/  SYNCS.PHASECHK.TRANS64.TRYWAIT P1, [R5+URZ+0x32460], R0 ;  /* 0x03246000050075a7 */ /* 0x010824000802017f */
[----:B0-----:R-:W-:Y:S05]  /*2b4b0*/  @!P1 NANOSLEEP.SYNCS 0x989680 ;  /* 0x009896800000995d */ /* 0x001fea0003900000 */
[----:B------:R-:W0:Y:S02]  /*2b4c0*/  @!P1 SYNCS.PHASECHK.TRANS64 P1, [R5+URZ+0x32460], R0 ;  /* 0x03246000050095a7 */ /* 0x000e24000802007f */
[----:B0-----:R-:W-:Y:S05]  /*2b4d0*/  @!P1 BRA `(.L_x_2349) ;  /* 0xfffffffc00f09947 */ /* 0x001fea000383ffff */
[----:B------:R-:W-:Y:S05]  /*2b4e0*/  BRA `(.L_x_2463) ;  /* 0xffffffc400207947 */ /* 0x000fea000383ffff */
        .type           $_ZN7cutlass13device_kernelIN5flash11enable_sm90INS1_16FlashAttnFwdSm90INS1_25CollectiveMainloopFwdSm90ILi2EN4cute5tupleIJNS5_1CILi1EEES8_S8_EEENS6_IJNS7_ILi128EEENS7_ILi96EEENS7_ILi64EEEEEELi256ENS_10bfloat16_tEfNS_4arch4Sm90ELb0ELb1ELb1ELb0ELb1ELb0ELb1ELb1ELb0ELb1ELb0ELb0EEENS1_21CollectiveEpilogueFwdINS6_IJSA_NS7_ILi256EEESB_EEES9_SE_SG_Li256ELb0ELb1ELb0ELb0EEENS1_30DynamicPersistentTileSchedulerILi256ELi128ELb0ELb1ELb1EEEEEEEEEvNT_6ParamsE$_ZZN5flash25CollectiveMainloopFwdSm90ILi2EN4cute5tupleIJNS1_1CILi1EEES4_S4_EEENS2_IJNS3_ILi128EEENS3_ILi96EEENS3_ILi64EEEEEELi256EN7cutlass10bfloat16_tEfNSA_4arch4Sm90ELb0ELb1ELb1ELb0ELb1ELb0ELb1ELb1ELb0ELb1ELb0ELb0EE3mmaINS_16FlashAttnFwdSm90ISE_NS_21CollectiveEpilogueFwdINS2_IJS6_NS3_ILi256EEES7_EEES5_SB_SD_Li256ELb0ELb1ELb0ELb0EEENS_30DynamicPersistentTileSchedulerILi256ELi128ELb0ELb1ELb1EEEE13SharedStorageENS1_6TensorINS1_11ArrayEngineIfLm128EEENS1_6LayoutINS2_IJNS2_IJNS3_ILi2EEEST_NS3_ILi32EEEEEES4_S4_EEENS2_IJNS2_IJS4_ST_NS3_ILi4EEEEEENS3_ILi0EEESZ_EEEEEEENS_7SoftmaxILi2ELi0EEEEEbRKNSE_6ParamsENSA_13PipelineAsyncILi2EEES19_RNSA_13PipelineStateILj2EEERT0_RT1_iRiRKNS_16SeqlenInfoQKNewKILb0ELb0EEENS2_IJiiiiEEERT_ENKUliT_T0_T1_E_clIZSF_ISO_S12_S14_EbS17_S19_S19_S1C_S1E_S1G_iS1H_S1L_S1M_S1O_EUlRS1P_iE1_NS3_ILb0EEENS3_ILb1EEEEEDaiS1P_S1Q_S1R_,@function
        .size           $_ZN7cutlass13device_kernelIN5flash11enable_sm90INS1_16FlashAttnFwdSm90INS1_25CollectiveMainloopFwdSm90ILi2EN4cute5tupleIJNS5_1CILi1EEES8_S8_EEENS6_IJNS7_ILi128EEENS7_ILi96EEENS7_ILi64EEEEEELi256ENS_10bfloat16_tEfNS_4arch4Sm90ELb0ELb1ELb1ELb0ELb1ELb0ELb1ELb1ELb0ELb1ELb0ELb0EEENS1_21CollectiveEpilogueFwdINS6_IJSA_NS7_ILi256EEESB_EEES9_SE_SG_Li256ELb0ELb1ELb0ELb0EEENS1_30DynamicPersistentTileSchedulerILi256ELi128ELb0ELb1ELb1EEEEEEEEEvNT_6ParamsE$_ZZN5flash25CollectiveMainloopFwdSm90ILi2EN4cute5tupleIJNS1_1CILi1EEES4_S4_EEENS2_IJNS3_ILi128EEENS3_ILi96EEENS3_ILi64EEEEEELi256EN7cutlass10bfloat16_tEfNSA_4arch4Sm90ELb0ELb1ELb1ELb0ELb1ELb0ELb1ELb1ELb0ELb1ELb0ELb0EE3mmaINS_16FlashAttnFwdSm90ISE_NS_21CollectiveEpilogueFwdINS2_IJS6_NS3_ILi256EEES7_EEES5_SB_SD_Li256ELb0ELb1ELb0ELb0EEENS_30DynamicPersistentTileSchedulerILi256ELi128ELb0ELb1ELb1EEEE13SharedStorageENS1_6TensorINS1_11ArrayEngineIfLm128EEENS1_6LayoutINS2_IJNS2_IJNS3_ILi2EEEST_NS3_ILi32EEEEEES4_S4_EEENS2_IJNS2_IJS4_ST_NS3_ILi4EEEEEENS3_ILi0EEESZ_EEEEEEENS_7SoftmaxILi2ELi0EEEEEbRKNSE_6ParamsENSA_13PipelineAsyncILi2EEES19_RNSA_13PipelineStateILj2EEERT0_RT1_iRiRKNS_16SeqlenInfoQKNewKILb0ELb0EEENS2_IJiiiiEEERT_ENKUliT_T0_T1_E_clIZSF_ISO_S12_S14_EbS17_S19_S19_S1C_S1E_S1G_iS1H_S1L_S1M_S1O_EUlRS1P_iE1_NS3_ILb0EEENS3_ILb1EEEEEDaiS1P_S1Q_S1R_,(.L_x_6455 - $_ZN7cutlass13device_kernelIN5flash11enable_sm90INS1_16FlashAttnFwdSm90INS1_25CollectiveMainloopFwdSm90ILi2EN4cute5tupleIJNS5_1CILi1EEES8_S8_EEENS6_IJNS7_ILi128EEENS7_ILi96EEENS7_ILi64EEEEEELi256ENS_10bfloat16_tEfNS_4arch4Sm90ELb0ELb1ELb1ELb0ELb1ELb0ELb1ELb1ELb0ELb1ELb0ELb0EEENS1_21CollectiveEpilogueFwdINS6_IJSA_NS7_ILi256EEESB_EEES9_SE_SG_Li256ELb0ELb1ELb0ELb0EEENS1_30DynamicPersistentTileSchedulerILi256ELi128ELb0ELb1ELb1EEEEEEEEEvNT_6ParamsE$_ZZN5flash25CollectiveMainloopFwdSm90ILi2EN4cute5tupleIJNS1_1CILi1EEES4_S4_EEENS2_IJNS3_ILi128EEENS3_ILi96EEENS3_ILi64EEEEEELi256EN7cutlass10bfloat16_tEfNSA_4arch4Sm90ELb0ELb1ELb1ELb0ELb1ELb0ELb1ELb1ELb0ELb1ELb0ELb0EE3mmaINS_16FlashAttnFwdSm90ISE_NS_21CollectiveEpilogueFwdINS2_IJS6_NS3_ILi256EEES7_EEES5_SB_SD_Li256ELb0ELb1ELb0ELb0EEENS_30DynamicPersistentTileSchedulerILi256ELi128ELb0ELb1ELb1EEEE13SharedStorageENS1_6TensorINS1_11ArrayEngineIfLm128EEENS1_6LayoutINS2_IJNS2_IJNS3_ILi2EEEST_NS3_ILi32EEEEEES4_S4_EEENS2_IJNS2_IJS4_ST_NS3_ILi4EEEEEENS3_ILi0EEESZ_EEEEEEENS_7SoftmaxILi2ELi0EEEEEbRKNSE_6ParamsENSA_13PipelineAsyncILi2EEES19_RNSA_13PipelineStateILj2EEERT0_RT1_iRiRKNS_16SeqlenInfoQKNewKILb0ELb0EEENS2_IJiiiiEEERT_ENKUliT_T0_T1_E_clIZSF_ISO_S12_S14_EbS17_S19_S19_S1C_S1E_S1G_iS1H_S1L_S1M_S1O_EUlRS1P_iE1_NS3_ILb0EEENS3_ILb1EEEEEDaiS1P_S1Q_S1R_)
$_ZN7cutlass13device_kernelIN5flash11enable_sm90INS1_16FlashAttnFwdSm90INS1_25CollectiveMainloopFwdSm90ILi2EN4cute5tupleIJNS5_1CILi1EEES8_S8_EEENS6_IJNS7_ILi128EEENS7_ILi96EEENS7_ILi64EEEEEELi256ENS_10bfloat16_tEfNS_4arch4Sm90ELb0ELb1ELb1ELb0ELb1ELb0ELb1ELb1ELb0ELb1ELb0ELb0EEENS1_21CollectiveEpilogueFwdINS6_IJSA_NS7_ILi256EEESB_EEES9_SE_SG_Li256ELb0ELb1ELb0ELb0EEENS1_30DynamicPersistentTileSchedulerILi256ELi128ELb0ELb1ELb1EEEEEEEEEvNT_6ParamsE$_ZZN5flash25CollectiveMainloopFwdSm90ILi2EN4cute5tupleIJNS1_1CILi1EEES4_S4_EEENS2_IJNS3_ILi128EEENS3_ILi96EEENS3_ILi64EEEEEELi256EN7cutlass10bfloat16_tEfNSA_4arch4Sm90ELb0ELb1ELb1ELb0ELb1ELb0ELb1ELb1ELb0ELb1ELb0ELb0EE3mmaINS_16FlashAttnFwdSm90ISE_NS_21CollectiveEpilogueFwdINS2_IJS6_NS3_ILi256EEES7_EEES5_SB_SD_Li256ELb0ELb1ELb0ELb0EEENS_30DynamicPersistentTileSchedulerILi256ELi128ELb0ELb1ELb1EEEE13SharedStorageENS1_6TensorINS1_11ArrayEngineIfLm128EEENS1_6LayoutINS2_IJNS2_IJNS3_ILi2EEEST_NS3_ILi32EEEEEES4_S4_EEENS2_IJNS2_IJS4_ST_NS3_ILi4EEEEEENS3_ILi0EEESZ_EEEEEEENS_7SoftmaxILi2ELi0EEEEEbRKNSE_6ParamsENSA_13PipelineAsyncILi2EEES19_RNSA_13PipelineStateILj2EEERT0_RT1_iRiRKNS_16SeqlenInfoQKNewKILb0ELb0EEENS2_IJiiiiEEERT_ENKUliT_T0_T1_E_clIZSF_ISO_S12_S14_EbS17_S19_S19_S1C_S1E_S1G_iS1H_S1L_S1M_S1O_EUlRS1P_iE1_NS3_ILb0EEENS3_ILb1EEEEEDaiS1P_S1Q_S1R_:
[----:B------:R-:W-:Y:S05]  /*2b4f0*/  YIELD ;  /* 0x0000000000007946 */ /* 0x000fea0003800000 */
[----:B------:R-:W-:Y:S02]  /*2b500*/  ULDC UR4, c[0x0][0x20] ;  /* 0x0000080000047ab9 */ /* 0x000fe40000000800 */
[----:B------:R-:W-:-:S05]  /*2b510*/  VIADD R0, R0, -UR4 ;  /* 0x8000000400007c36 */ /* 0x000fca0008000000 */
[----:B------:R-:W2:Y:S01]  /*2b520*/  LDL.64 R2, [R0] ;  /* 0x0000000000027983 */ /* 0x000ea20000100a00 */
[----:B------:R-:W0:Y:S02]  /*2b530*/  LDC.64 R4, c[0x0][0x208] ;  /* 0x00008200ff047b82 */ /* 0x000e240000000a00 */
[----:B0-----:R-:W-:Y:S02]  /*2b540*/  R2UR UR4, R4 ;  /* 0x00000000040472ca */ /* 0x001fe400000e0000 */
[----:B------:R-:W-:-:S13]  /*2b550*/  R2UR UR5, R5 ;  /* 0x00000000050572ca */ /* 0x000fda00000e0000 */
[----:B--2---:R-:W2:Y:S01]  /*2b560*/  LD.E R6, desc[UR4][R2.64] ;  /* 0x0000000402067980 */ /* 0x004ea2000c101900 */
[----:B------:R-:W-:Y:S02]  /*2b570*/  R2UR UR4, R4 ;  /* 0x00000000040472ca */ /* 0x000fe400000e0000 */
[----:B------:R-:W-:Y:S01]  /*2b580*/  R2UR UR5, R5 ;  /* 0x00000000050572ca */ /* 0x000fe200000e0000 */
[----:B--2---:R-:W-:-:S12]  /*2b590*/  VIADD R11, R6, 0x1 ;  /* 0x00000001060b7836 */ /* 0x004fd80000000000 */
[----:B------:R-:W2:Y:S01]  /*2b5a0*/  LD.E R6, desc[UR4][R2.64+0x8] ;  /* 0x0000080402067980 */ /* 0x000ea2000c101900 */
[----:B------:R-:W-:-:S13]  /*2b5b0*/  ISETP.NE.AND P0, PT, R11, 0x2, PT ;  /* 0x000000020b00780c */ /* 0x000fda0003f05270 */
[----:B------:R-:W-:Y:S02]  /*2b5c0*/  @!P0 R2UR UR6, R4 ;  /* 0x00000000040682ca */ /* 0x000fe400000e0000 */
[----:B------:R-:W-:-:S13]  /*2b5d0*/  @!P0 R2UR UR7, R5 ;  /* 0x00000000050782ca */ /* 0x000fda00000e0000 */
[----:B------:R-:W3:Y:S01]  /*2b5e0*/  @!P0 LD.E R7, desc[UR6][R2.64+0x4] ;  /* 0x0000040602078980 */ /* 0x000ee2000c101900 */
[C---:B------:R-:W-:Y:S02]  /*2b5f0*/  R2UR UR4, R4.reuse ;  /* 0x00000000040472ca */ /* 0x040fe400000e0000 */
[C---:B------:R-:W-:Y:S02]  /*2b600*/  R2UR UR5, R5.reuse ;  /* 0x00000000050572ca */ /* 0x040fe400000e0000 */
[C---:B------:R-:W-:Y:S02]  /*2b610*/  R2UR UR6, R4.reuse ;  /* 0x00000000040672ca */ /* 0x040fe400000e0000 */
[C---:B------:R-:W-:Y:S02]  /*2b620*/  R2UR UR7, R5.reuse ;  /* 0x00000000050772ca */ /* 0x040fe400000e0000 */
[----:B------:R-:W-:Y:S02]  /*2b630*/  @!P0 R2UR UR8, R4 ;  /* 0x00000000040882ca */ /* 0x000fe400000e0000 */
[----:B------:R-:W-:-:S02]  /*2b640*/  @!P0 R2UR UR9, R5 ;  /* 0x00000000050982ca */ /* 0x000fc400000e0000 */
[----:B------:R-:W-:Y:S02]  /*2b650*/  @!P0 R2UR UR10, R4 ;  /* 0x00000000040a82ca */ /* 0x000fe400000e0000 */
[----:B------:R-:W-:Y:S01]  /*2b660*/  @!P0 R2UR UR11, R5 ;  /* 0x00000000050b82ca */ /* 0x000fe200000e0000 */
[----:B------:R0:W-:Y:S08]  /*2b670*/  ST.E desc[UR4][R2.64], R11 ;  /* 0x0000000b02007985 */ /* 0x0001f0000c101904 */
[----:B------:R1:W-:Y:S01]  /*2b680*/  @!P0 ST.E desc[UR8][R2.64], RZ ;  /* 0x000000ff02008985 */ /* 0x0003e2000c101908 */
[----:B--2---:R-:W-:-:S05]  /*2b690*/  VIADD R13, R6, 0x1 ;  /* 0x00000001060d7836 */ /* 0x004fca0000000000 */
[----:B------:R1:W-:Y:S01]  /*2b6a0*/  ST.E desc[UR6][R2.64+0x8], R13 ;  /* 0x0000080d02007985 */ /* 0x0003e2000c101906 */
[----:B---3--:R-:W-:-:S05]  /*2b6b0*/  @!P0 LOP3.LUT R15, R7, 0x1, RZ, 0x3c, !PT ;  /* 0x00000001070f8812 */ /* 0x008fca00078e3cff */
[----:B------:R1:W-:Y:S04]  /*2b6c0*/  @!P0 ST.E desc[UR10][R2.64+0x4], R15 ;  /* 0x0000040f02008985 */ /* 0x0003e8000c10190a */
[----:B------:R-:W2:Y:S01]  /*2b6d0*/  LDL.64 R8, [R0+0x18] ;  /* 0x0000180000087983 */ /* 0x000ea20000100a00 */
[----:B------:R-:W-:Y:S02]  /*2b6e0*/  R2UR UR4, R4 ;  /* 0x00000000040472ca */ /* 0x000fe400000e0000 */
[----:B------:R-:W-:Y:S01]  /*2b6f0*/  R2UR UR5, R5 ;  /* 0x00000000050572ca */ /* 0x000fe200000e0000 */
[----:B------:R-:W3:-:S12]  /*2b700*/  LDL.64 R6, [R0] ;  /* 0x0000000000067983 */ /* 0x000ed80000100a00 */
[----:B--2---:R-:W2:Y:S01]  /*2b710*/  LD.E R14, desc[UR4][R8.64] ;  /* 0x00000004080e7980 */ /* 0x004ea2000c101900 */
[C---:B------:R-:W-:Y:S02]  /*2b720*/  R2UR UR4, R4.reuse ;  /* 0x00000000040472ca */ /* 0x040fe400000e0000 */
[C---:B------:R-:W-:Y:S02]  /*2b730*/  R2UR UR5, R5.reuse ;  /* 0x00000000050572ca */ /* 0x040fe400000e0000 */
[----:B------:R-:W-:Y:S02]  /*2b740*/  R2UR UR6, R4 ;  /* 0x00000000040672ca */ /* 0x000fe400000e0000 */
[----:B------:R-:W-:Y:S01]  /*2b750*/  R2UR UR7, R5 ;  /* 0x00000000050772ca */ /* 0x000fe200000e0000 */
[----:B------:R-:W-:Y:S08]  /*2b760*/  BSSY B2, `(.L_x_2464) ;  /* 0x0000007000027945 */ /* 0x000ff00003800000 */
[----:B---3--:R1:W5:Y:S04]  /*2b770*/  LD.E R12, desc[UR4][R6.64] ;  /* 0x00000004060c7980 */ /* 0x008368000c101900 */
[----:B0-----:R1:W5:Y:S01]  /*2b780*/  LD.E R11, desc[UR6][R6.64+0x4] ;  /* 0x00000406060b7980 */ /* 0x001362000c101900 */
[----:B--2---:R-:W-:-:S04]  /*2b790*/  LOP3.LUT R14, R14, 0x1, RZ, 0xfc, !PT ;  /* 0x000000010e0e7812 */ /* 0x004fc800078efcff */
[----:B------:R-:W-:-:S13]  /*2b7a0*/  ISETP.NE.AND P0, PT, R14, 0x3, PT ;  /* 0x000000030e00780c */ /* 0x000fda0003f05270 */
[----:B-1----:R-:W-:Y:S05]  /*2b7b0*/  @!P0 BRA `(.L_x_2465) ;  /* 0x0000000000048947 */ /* 0x002fea0003800000 */
[----:B------:R-:W-:Y:S01]  /*2b7c0*/  BPT.TRAP 0x1 ;  /* 0x000000040000795c */ /* 0x000fe20000300000 */
.L_x_2465:
[----:B------:R-:W-:Y:S05]  /*2b7d0*/  BSYNC B2 ;  /* 0x0000000000027941 */ /* 0x000fea0003800000 */
.L_x_2464:
[----:B------:R-:W-:Y:S02]  /*2b7e0*/  R2UR UR4, R4 ;  /* 0x00000000040472ca */ /* 0x000fe400000e0000 */
[----:B------:R-:W-:-:S13]  /*2b7f0*/  R2UR UR5, R5 ;  /* 0x00000000050572ca */ /* 0x000fda00000e0000 */
[----:B------:R-:W2:Y:S01]  /*2b800*/  LD.E.64 R2, desc[UR4][R8.64+0x18] ;  /* 0x0000180408027980 */ /* 0x000ea2000c101b00 */
[----:B-----5:R-:W-:Y:S02]  /*2b810*/  SHF.L.U32 R13, R11, 0x1f, RZ ;  /* 0x0000001f0b0d7819 */ /* 0x020fe400000006ff */
[----:B--2---:R-:W-:-:S05]  /*2b820*/  MOV R3, R2 ;  /* 0x0000000200037202 */ /* 0x004fca0000000f00 */
[----:B------:R-:W-:-:S04]  /*2b830*/  IMAD R12, R12, 0x8, R3 ;  /* 0x000000080c0c7824 */ /* 0x000fc800078e0203 */
[----:B------:R0:W1:Y:S01]  /*2b840*/  SYNCS.PHASECHK.TRANS64.TRYWAIT P0, [R12+URZ], R13 ;  /* 0x0000000d0c0075a7 */ /* 0x000062000800017f */
[----:B------:R-:W2:Y:S01]  /*2b850*/  LD.E R11, desc[UR4][R8.64] ;  /* 0x00000004080b7980 */ /* 0x000ea2000c101900 */
[----:B------:R-:W-:Y:S02]  /*2b860*/  R2UR UR6, R4 ;  /* 0x00000000040672ca */ /* 0x000fe400000e0000 */
[----:B------:R-:W-:Y:S01]  /*2b870*/  R2UR UR7, R5 ;  /* 0x00000000050772ca */ /* 0x000fe200000e0000 */
[----:B------:R0:W5:Y:S01]  /*2b880*/  LD.E R2, desc[UR4][R6.64] ;  /* 0x0000000406027980 */ /* 0x000162000c101900 */
[----:B------:R-:W-:Y:S11]  /*2b890*/  BSSY B2, `(.L_x_2466) ;  /* 0x0000006000027945 */ /* 0x000ff60003800000 */
[----:B------:R0:W5:Y:S01]  /*2b8a0*/  LD.E R3, desc[UR6][R6.64+0x4] ;  /* 0x0000040606037980 */ /* 0x000162000c101900 */
[----:B--2---:R-:W-:-:S04]  /*2b8b0*/  LOP3.LUT R11, R11, 0x1, RZ, 0xfc, !PT ;  /* 0x000000010b0b7812 */ /* 0x004fc800078efcff */
[----:B------:R-:W-:-:S13]  /*2b8c0*/  ISETP.NE.AND P1, PT, R11, 0x3, PT ;  /* 0x000000030b00780c */ /* 0x000fda0003f25270 */
[----:B01----:R-:W-:Y:S05]  /*2b8d0*/  @!P1 BRA `(.L_x_2467) ;  /* 0x0000000000049947 */ /* 0x003fea0003800000 */
[----:B------:R-:W-:Y:S01]  /*2b8e0*/  BPT.TRAP 0x1 ;  /* 0x000000040000795c */ /* 0x000fe20000300000 */
.L_x_2467:
[----:B------:R-:W-:Y:S05]  /*2b8f0*/  BSYNC B2 ;  /* 0x0000000000027941 */ /* 0x000fea0003800000 */
.L_x_2466:
[----:B------:R-:W-:Y:S04]  /*2b900*/  BSSY B2, `(.L_x_2468) ;  /* 0x000000a000027945 */ /* 0x000fe80003800000 */
[----:B------:R-:W-:Y:S05]  /*2b910*/  @P0 BRA `(.L_x_2469) ;  /* 0x0000000000200947 */ /* 0x000fea0003800000 */
[----:B------:R-:W-:Y:S02]  /*2b920*/  R2UR UR4, R4 ;  /* 0x00000000040472ca */ /* 0x000fe400000e0000 */
[----:B------:R-:W-:-:S13]  /*2b930*/  R2UR UR5, R5 ;  /* 0x00000000050572ca */ /* 0x000fda00000e0000 */
[----:B------:R-:W2:Y:S01]  /*2b940*/  LD.E.64 R8, desc[UR4][R8.64+0x18] ;  /* 0x0000180408087980 */ /* 0x000ea2000c101b00 */
[----:B-----5:R-:W-:Y:S02]  /*2b950*/  SHF.L.U32 R3, R3, 0x1f, RZ ;  /* 0x0000001f03037819 */ /* 0x020fe400000006ff */
[----:B--2---:R-:W-:-:S05]  /*2b960*/  MOV R7, R8 ;  /* 0x0000000800077202 */ /* 0x004fca0000000f00 */
[----:B------:R-:W-:-:S04]  /*2b970*/  IMAD R2, R2, 0x8, R7 ;  /* 0x0000000802027824 */ /* 0x000fc800078e0207 */
[----:B------:R-:W0:Y:S02]  /*2b980*/  SYNCS.PHASECHK.TRANS64.TRYWAIT P0, [R2+URZ], R3 ;  /* 0x00000003020075a7 */ /* 0x000e24000800017f */
[----:B0-----:R-:W-:Y:S05]  /*2b990*/  @!P0 BRA `(.L_x_2470) ;  /* 0x000001b8000c8947 */ /* 0x001fea0003800000 */
.L_x_2469:
[----:B------:R-:W-:Y:S05]  /*2b9a0*/  BSYNC B2 ;  /* 0x0000000000027941 */ /* 0x000fea0003800000 */
.L_x_2468:
[----:B------:R-:W2:Y:S04]  /*2b9b0*/  LDL.64 R8, [R0] ;  /* 0x0000000000087983 */ /* 0x000ea80000100a00 */
[----:B------:R-:W3:Y:S01]  /*2b9c0*/  LDL.64 R6, [R0+0x28] ;  /* 0x0000280000067983 */ /* 0x000ee20000100a00 */
[C---:B------:R-:W-:Y:S02]  /*2b9d0*/  R2UR UR6, R4.reuse ;  /* 0x00000000040672ca */ /* 0x040fe400000e0000 */
[C---:B------:R-:W-:Y:S01]  /*2b9e0*/  R2UR UR7, R5.reuse ;  /* 0x00000000050772ca */ /* 0x040fe200000e0000 */
[----:B0----5:R-:W4:Y:S01]  /*2b9f0*/  LDL.64 R2, [R0+0x20] ;  /* 0x0000200000027983 */ /* 0x021f220000100a00 */
[C---:B------:R-:W-:Y:S02]  /*2ba00*/  R2UR UR4, R4.reuse ;  /* 0x00000000040472ca */ /* 0x040fe400000e0000 */
[----:B------:R-:W-:Y:S01]  /*2ba10*/  R2UR UR5, R5 ;  /* 0x00000000050572ca */ /* 0x000fe200000e0000 */
[----:B------:R-:W4:Y:S08]  /*2ba20*/  LDL.64 R12, [R0+0x8] ;  /* 0x00000800000c7983 */ /* 0x000f300000100a00 */
[----:B--2---:R-:W2:Y:S04]  /*2ba30*/  LD.E R9, desc[UR6][R8.64] ;  /* 0x0000000608097980 */ /* 0x004ea8000c101900 */
[----:B---3--:R-:W2:Y:S01]  /*2ba40*/  LD.E.64 R14, desc[UR4][R6.64] ;  /* 0x00000004060e7980 */ /* 0x008ea2000c101b00 */
[----:B------:R-:W-:Y:S05]  /*2ba50*/  WARPSYNC.ALL ;  /* 0x0000000000007948 */ /* 0x000fea0003800000 */
[----:B------:R-:W-:-:S02]  /*2ba60*/  R2UR UR4, R4 ;  /* 0x00000000040472ca */ /* 0x000fc400000e0000 */
[C---:B------:R-:W-:Y:S02]  /*2ba70*/  R2UR UR5, R5.reuse ;  /* 0x00000000050572ca */ /* 0x040fe400000e0000 */
[----:B------:R-:W-:Y:S02]  /*2ba80*/  R2UR UR6, R4 ;  /* 0x00000000040672ca */ /* 0x000fe400000e0000 */
[----:B------:R-:W-:-:S09]  /*2ba90*/  R2UR UR7, R5 ;  /* 0x00000000050772ca */ /* 0x000fd200000e0000 */
[----:B----4-:R0:W-:Y:S04]  /*2baa0*/  ST.E desc[UR4][R12.64], RZ ;  /* 0x000000ff0c007985 */ /* 0x0101e8000c101904 */
[----:B------:R-:W3:Y:S01]  /*2bab0*/  LD.E.64 R6, desc[UR6][R2.64] ;  /* 0x0000000602067980 */ /* 0x000ee2000c101b00 */
[----:B--2---:R-:W-:Y:S01]  /*2bac0*/  IMAD R8, R9, 0x300, R14 ;  /* 0x0000030009087824 */ /* 0x004fe200078e020e */
[----:B------:R-:W-:Y:S01]  /*2bad0*/  WARPGROUP.ARRIVE ;  /* 0x00000000000079c5 */ /* 0x000fe20000000000 */
[----:B------:R-:W-:Y:S01]  /*2bae0*/  IMAD.MOV.U32 R9, RZ, RZ, R15 ;  /* 0x000000ffff097224 */ /* 0x000fe200078e000f */
[----:B------:R-:W-:Y:S01]  /*2baf0*/  R2UR UR8, R4 ;  /* 0x00000000040872ca */ /* 0x000fe200000e0000 */
[----:B------:R-:W-:Y:S01]  /*2bb00*/  IMAD.MOV.U32 R195, RZ, RZ, 0x1 ;  /* 0x00000001ffc37424 */ /* 0x000fe200078e00ff */
[----:B------:R-:W-:-:S02]  /*2bb10*/  R2UR UR6, R8 ;  /* 0x00000000080672ca */ /* 0x000fc400000e0000 */
[----:B------:R-:W-:Y:S02]  /*2bb20*/  R2UR UR7, R9 ;  /* 0x00000000090772ca */ /* 0x000fe400000e0000 */
[C---:B------:R-:W-:Y:S02]  /*2bb30*/  R2UR UR9, R5.reuse ;  /* 0x00000000050972ca */ /* 0x040fe400000e0000 */
[----:B------:R-:W-:Y:S02]  /*2bb40*/  R2UR UR10, R4 ;  /* 0x00000000040a72ca */ /* 0x000fe400000e0000 */
[----:B------:R-:W-:Y:S02]  /*2bb50*/  R2UR UR11, R5 ;  /* 0x00000000050b72ca */ /* 0x000fe400000e0000 */
[----:B---3--:R-:W-:Y:S02]  /*2bb60*/  R2UR UR4, R6 ;  /* 0x00000000060472ca */ /* 0x008fe400000e0000 */
[----:B------:R-:W-:-:S13]  /*2bb70*/  R2UR UR5, R7 ;  /* 0x00000000070572ca */ /* 0x000fda00000e0000 */
[----:B------:R-:W-:Y:S03]  /*2bb80*/  HGMMA.64x96x16.F32.BF16 R24, gdesc[UR4], RZ, !UPT, gsb0 ;  /* 0x01600000041879f0 */ /* 0x000fe6000c0018ff */
[----:B------:R-:W-:Y:S02]  /*2bb90*/  WARPGROUP.DEPBAR.LE gsb0, 0x0 ;  /* 0x00008000000079c5 */ /* 0x000fe40000010000 */
[----:B------:R0:W-:Y:S04]  /*2bba0*/  ST.E desc[UR8][R12.64], R195 ;  /* 0x000000c30c007985 */ /* 0x0001e8000c101908 */
[----:B------:R-:W2:Y:S01]  /*2bbb0*/  LD.E.64 R6, desc[UR10][R2.64] ;  /* 0x0000000a02067980 */ /* 0x000ea2000c101b00 */
[----:B------:R-:W-:Y:S01]  /*2bbc0*/  VIADD R14, R8, 0x2 ;  /* 0x00000002080e7836 */ /* 0x000fe20000000000 */
[----:B------:R-:W-:Y:S01]  /*2bbd0*/  R2UR UR7, R15 ;  /* 0x000000000f0772ca */ /* 0x000fe200000e0000 */
[----:B------:R-:W-:Y:S01]  /*2bbe0*/  WARPGROUP.ARRIVE ;  /* 0x00000000000079c5 */ /* 0x000fe20000000000 */
[----:B------:R-:W-:-:S02]  /*2bbf0*/  R2UR UR8, R4 ;  /* 0x00000000040872ca */ /* 0x000fc400000e0000 */
[----:B------:R-:W-:Y:S02]  /*2bc00*/  R2UR UR6, R14 ;  /* 0x000000000e0672ca */ /* 0x000fe400000e0000 */
[C---:B------:R-:W-:Y:S02]  /*2bc10*/  R2UR UR9, R5.reuse ;  /* 0x00000000050972ca */ /* 0x040fe400000e0000 */
[----:B------:R-:W-:Y:S02]  /*2bc20*/  R2UR UR10, R4 ;  /* 0x00000000040a72ca */ /* 0x000fe400000e0000 */
[----:B------:R-:W-:Y:S01]  /*2bc30*/  R2UR UR11, R5 ;  /* 0x00000000050b72ca */ /* 0x000fe200000e0000 */
[----:B--2---:R-:W-:Y:S01]  /*2bc40*/  VIADD R6, R6, 0x2 ;  /* 0x0000000206067836 */ /* 0x004fe20000000000 */
[----:B------:R-:W-:-:S04]  /*2bc50*/  R2UR UR5, R7 ;  /* 0x00000000070572ca */ /* 0x000fc800000e0000 */
[----:B------:R-:W-:-:S13]  /*2bc60*/  R2UR UR4, R6 ;  /* 0x00000000060472ca */ /* 0x000fda00000e0000 */
[----:B------:R-:W-:Y:S03]  /*2bc70*/  HGMMA.64x96x16.F32.BF16 R24, gdesc[UR4], R24, gsb0 ;  /* 0x01600000041879f0 */ /* 0x000fe60008001818 */
        /* <DEDUP_REMOVED lines=19> */
[----:B------:R-:W-:Y:S01]  /*2bdb0*/  WARPGROUP.ARRIVE ;  /* 0x00000000000079c5 */ /* 0x000fe20000000000 */
[----:B------:R-:W-:Y:S01]  /*2bdc0*/  IMAD.MOV.U32 R9, RZ, RZ, R15 ;  /* 0x000000ffff097224 */ /* 0x000fe200078e000f */
[----:B------:R-:W-:-:S02]  /*2bdd0*/  R2UR UR8, R4 ;  /* 0x00000000040872ca */ /* 0x000fc400000e0000 */
[----:B------:R-:W-:Y:S02]  /*2bde0*/  R2UR UR6, R8 ;  /* 0x00000000080672ca */ /* 0x000fe400000e0000 */
        /* <DEDUP_REMOVED lines=8> */
[----:B------:R-:W2:Y:S01]  /*2be70*/  LDL.64 R6, [R0+0x40] ;  /* 0x0000400000067983 */ /* 0x000ea20000100a00 */
[----:B------:R-:W-:-:S02]  /*2be80*/  R2UR UR4, R4 ;  /* 0x00000000040472ca */ /* 0x000fc400000e0000 */
        /* <DEDUP_REMOVED lines=9> */
[----:B------:R0:W5:Y:S01]  /*2bf20*/  LD.E R14, desc[UR6][R2.64+0x4] ;  /* 0x00000406020e7980 */ /* 0x000162000c101900 */
[----:B--2---:R-:W-:-:S04]  /*2bf30*/  LOP3.LUT R8, R8, 0x1, RZ, 0xfc, !PT ;  /* 0x0000000108087812 */ /* 0x004fc800078efcff */
[----:B------:R-:W-:-:S13]  /*2bf40*/  ISETP.NE.AND P0, PT, R8, 0x3, PT ;  /* 0x000000030800780c */ /* 0x000fda0003f05270 */
[----:B0-----:R-:W-:Y:S05]  /*2bf50*/  @!P0 BRA `(.L_x_2472) ;  /* 0x0000000000048947 */ /* 0x001fea0003800000 */
[----:B------:R-:W-:Y:S01]  /*2bf60*/  BPT.TRAP 0x1 ;  /* 0x000000040000795c */ /* 0x000fe20000300000 */
.L_x_2472:
[----:B------:R-:W-:Y:S05]  /*2bf70*/  BSYNC B2 ;  /* 0x0000000000027941 */ /* 0x000fea0003800000 */
.L_x_2471:
        /* <DEDUP_REMOVED lines=17> */
.L_x_2474:
[----:B------:R-:W-:Y:S05]  /*2c090*/  BSYNC B2 ;  /* 0x0000000000027941 */ /* 0x000fea0003800000 */
.L_x_2473:
        /* <DEDUP_REMOVED lines=10> */
.L_x_2476:
[----:B------:R-:W-:Y:S05]  /*2c140*/  BSYNC B2 ;  /* 0x0000000000027941 */ /* 0x000fea0003800000 */
.L_x_2475:
[----:B------:R-:W2:Y:S04]  /*2c150*/  LDL.64 R14, [R0] ;  /* 0x00000000000e7983 */ /* 0x000ea80000100a00 */
[----:B------:R-:W3:Y:S04]  /*2c160*/  LDL.64 R12, [R0+0x58] ;  /* 0x00005800000c7983 */ /* 0x000ee80000100a00 */
[----:B------:R-:W4:Y:S04]  /*2c170*/  LDL.64 R2, [R0+0x48] ;  /* 0x0000480000027983 */ /* 0x000f280000100a00 */
[----:B0----5:R-:W4:Y:S01]  /*2c180*/  LDL.64 R8, [R0+0x50] ;  /* 0x0000500000087983 */ /* 0x021f220000100a00 */
[----:B------:R-:W-:-:S02]  /*2c190*/  R2UR UR6, R4 ;  /* 0x00000000040672ca */ /* 0x000fc400000e0000 */
[C---:B------:R-:W-:Y:S02]  /*2c1a0*/  R2UR UR7, R5.reuse ;  /* 0x00000000050772ca */ /* 0x040fe400000e0000 */
[----:B------:R-:W-:Y:S02]  /*2c1b0*/  R2UR UR4, R4 ;  /* 0x00000000040472ca */ /* 0x000fe400000e0000 */
[----:B------:R-:W-:-:S09]  /*2c1c0*/  R2UR UR5, R5 ;  /* 0x00000000050572ca */ /* 0x000fd200000e0000 */
[----:B--2---:R-:W2:Y:S04]  /*2c1d0*/  LD.E R15, desc[UR6][R14.64] ;  /* 0x000000060e0f7980 */ /* 0x004ea8000c101900 */
[----:B---3--:R-:W2:Y:S01]  /*2c1e0*/  LD.E.64 R6, desc[UR4][R12.64] ;  /* 0x000000040c067980 */ /* 0x008ea2000c101b00 */
[----:B------:R-:W-:Y:S05]  /*2c1f0*/  WARPSYNC.ALL ;  /* 0x0000000000007948 */ /* 0x000fea0003800000 */
[----:B------:R-:W-:-:S02]  /*2c200*/  R2UR UR6, R4 ;  /* 0x00000000040672ca */ /* 0x000fc400000e0000 */
[C---:B------:R-:W-:Y:S02]  /*2c210*/  R2UR UR7, R5.reuse ;  /* 0x00000000050772ca */ /* 0x040fe400000e0000 */
[----:B------:R-:W-:Y:S02]  /*2c220*/  R2UR UR4, R4 ;  /* 0x00000000040472ca */ /* 0x000fe400000e0000 */
[----:B------:R-:W-:-:S09]  /*2c230*/  R2UR UR5, R5 ;  /* 0x00000000050572ca */ /* 0x000fd200000e0000 */
[----:B----4-:R-:W3:Y:S04]  /*2c240*/  LD.E R11, desc[UR6][R2.64] ;  /* 0x00000006020b7980 */ /* 0x010ee8000c101900 */
[----:B------:R-:W4:Y:S01]  /*2c250*/  LD.E.64 R18, desc[UR4][R8.64] ;  /* 0x0000000408127980 */ /* 0x000f22000c101b00 */
[----:B------:R-:W-:Y:S01]  /*2c260*/  WARPGROUP.ARRIVE ;  /* 0x00000000000079c5 */ /* 0x000fe20000000000 */
[C---:B------:R-:W-:Y:S02]  /*2c270*/  R2UR UR8, R4.reuse ;  /* 0x00000000040872ca */ /* 0x040fe400000e0000 */
[----:B------:R-:W-:Y:S02]  /*2c280*/  R2UR UR9, R5 ;  /* 0x00000000050972ca */ /* 0x000fe400000e0000 */
[----:B------:R-:W-:-:S02]  /*2c290*/  R2UR UR10, R4 ;  /* 0x00000000040a72ca */ /* 0x000fc400000e0000 */
[----:B------:R-:W-:Y:S01]  /*2c2a0*/  R2UR UR11, R5 ;  /* 0x00000000050b72ca */ /* 0x000fe200000e0000 */
[----:B--2---:R-:W-:Y:S01]  /*2c2b0*/  IMAD R6, R15, 0xc00, R6 ;  /* 0x00000c000f067824 */ /* 0x004fe200078e0206 */
[----:B------:R-:W-:-:S04]  /*2c2c0*/  R2UR UR7, R7 ;  /* 0x00000000070772ca */ /* 0x000fc800000e0000 */
[----:B------:R-:W-:Y:S02]  /*2c2d0*/  R2UR UR6, R6 ;  /* 0x00000000060672ca */ /* 0x000fe400000e0000 */
[----:B---3--:R-:W-:Y:S02]  /*2c2e0*/  ISETP.NE.U32.AND P0, PT, R11, RZ, PT ;  /* 0x000000ff0b00720c */ /* 0x008fe40003f05070 */
[----:B----4-:R-:W-:Y:S02]  /*2c2f0*/  R2UR UR4, R18 ;  /* 0x00000000120472ca */ /* 0x010fe400000e0000 */
[----:B------:R-:W-:-:S09]  /*2c300*/  R2UR UR5, R19 ;  /* 0x00000000130572ca */ /* 0x000fd200000e0000 */
[----:B------:R-:W-:-:S05]  /*2c310*/  VOTEU.ANY UP0, P0 ;  /* 0x00000000003f7886 */ /* 0x000fca0000000100 */
[----:B------:R-:W-:Y:S03]  /*2c320*/  HGMMA.64x96x16.F32.BF16 R24, gdesc[UR4], R24, UP0, gsb0 ;  /* 0x01600000041879f0 */ /* 0x000fe6000b801818 */
        /* <DEDUP_REMOVED lines=234> */
[----:B--2---:R-:W-:Y:S02]  /*2d1d0*/  VIADD R6, R8, 0xc06 ;  /* 0x00000c0608067836 */ /* 0x004fe40000000000 */
[----:B------:R-:W-:-:S03]  /*2d1e0*/  IMAD.MOV.U32 R7, RZ, RZ, R9 ;  /* 0x000000ffff077224 */ /* 0x000fc600078e0009 */
[----:B------:R-:W-:Y:S02]  /*2d1f0*/  R2UR UR4, R6 ;  /* 0x00000000060472ca */ /* 0x000fe400000e0000 */
[----:B------:R-:W-:-:S13]  /*2d200*/  R2UR UR5, R7 ;  /* 0x00000000070572ca */ /* 0x000fda00000e0000 */
[----:B------:R-:W-:Y:S03]  /*2d210*/  HGMMA.64x96x16.F32.BF16 R24, gdesc[UR4], R24, gsb0 ;  /* 0x01600000041879f0 */ /* 0x000fe60008001818 */
[----:B------:R-:W-:Y:S02]  /*2d220*/  WARPGROUP.DEPBAR.LE gsb0, 0x0 ;  /* 0x00008000000079c5 */ /* 0x000fe40000010000 */
[----:B------:R0:W-:Y:S04]  /*2d230*/  ST.E desc[UR8][R2.64], R195 ;  /* 0x000000c302007985 */ /* 0x0001e8000c101908 */
[----:B------:R-:W2:Y:S01]  /*2d240*/  LDL.64 R12, [R0+0x18] ;  /* 0x00001800000c7983 */ /* 0x000ea20000100a00 */
[----:B------:R-:W1:Y:S01]  /*2d250*/  S2R R6, SR_TID.X ;  /* 0x0000000000067919 */ /* 0x000e620000002100 */
[----:B------:R-:W-:-:S02]  /*2d260*/  R2UR UR4, R4 ;  /* 0x00000000040472ca */ /* 0x000fc400000e0000 */
[----:B------:R-:W-:Y:S01]  /*2d270*/  R2UR UR5, R5 ;  /* 0x00000000050572ca */ /* 0x000fe200000e0000 */
[----:B------:R-:W3:Y:S01]  /*2d280*/  LDL.64 R8, [R0] ;  /* 0x0000000000087983 */ /* 0x000ee20000100a00 */
[----:B-1----:R-:W-:-:S04]  /*2d290*/  SHF.R.U32.HI R7, RZ, 0x7, R6 ;  /* 0x00000007ff077819 */ /* 0x002fc80000011606 */
[----:B------:R-:W-:-:S05]  /*2d2a0*/  IADD3 R7, -R7, 0xb, RZ ;  /* 0x0000000b07077810 */ /* 0x000fca0007ffe1ff */
[----:B------:R0:W-:Y:S06]  /*2d2b0*/  BAR.ARV R7, 0x100 ;  /* 0x000400070000751d */ /* 0x0001ec0000002000 */
[----:B--2---:R-:W2:Y:S01]  /*2d2c0*/  LD.E R11, desc[UR4][R12.64] ;  /* 0x000000040c0b7980 */ /* 0x004ea2000c101900 */
[----:B------:R-:W-:Y:S02]  /*2d2d0*/  R2UR UR4, R4 ;  /* 0x00000000040472ca */ /* 0x000fe400000e0000 */
[----:B------:R-:W-:Y:S01]  /*2d2e0*/  R2UR UR5, R5 ;  /* 0x00000000050572ca */ /* 0x000fe200000e0000 */
[----:B------:R-:W-:-:S12]  /*2d2f0*/  BSSY B2, `(.L_x_2478) ;  /* 0x0000006000027945 */ /* 0x000fd80003800000 */
[----:B---3--:R0:W5:Y:S01]  /*2d300*/  LD.E R8, desc[UR4][R8.64] ;  /* 0x0000000408087980 */ /* 0x008162000c101900 */
[----:B--2---:R-:W-:-:S04]  /*2d310*/  LOP3.LUT R11, R11, 0x1, RZ, 0xfc, !PT ;  /* 0x000000010b0b7812 */ /* 0x004fc800078efcff */
[----:B------:R-:W-:-:S13]  /*2d320*/  ISETP.NE.AND P0, PT, R11, 0x3, PT ;  /* 0x000000030b00780c */ /* 0x000fda0003f05270 */
[----:B0-----:R-:W-:Y:S05]  /*2d330*/  @!P0 BRA `(.L_x_2479) ;  /* 0x0000000000048947 */ /* 0x001fea0003800000 */
[----:B------:R-:W-:Y:S01]  /*2d340*/  BPT.TRAP 0x1 ;  /* 0x000000040000795c */ /* 0x000fe20000300000 */
.L_x_2479:
[----:B------:R-:W-:Y:S05]  /*2d350*/  BSYNC B2 ;  /* 0x0000000000027941 */ /* 0x000fea0003800000 */
.L_x_2478:
[C---:B------:R-:W-:Y:S01]  /*2d360*/  R2UR UR6, R4.reuse ;  /* 0x00000000040672ca */ /* 0x040fe200000e0000 */
[----:B------:R-:W2:Y:S01]  /*2d370*/  LDL R11, [R1+0x450] ;  /* 0x00045000010b7983 */ /* 0x000ea20000100800 */
[C---:B------:R-:W-:Y:S02]  /*2d380*/  R2UR UR7, R5.reuse ;  /* 0x00000000050772ca */ /* 0x040fe400000e0000 */
[----:B------:R-:W-:Y:S01]  /*2d390*/  R2UR UR4, R4 ;  /* 0x00000000040472ca */ /* 0x000fe200000e0000 */
[----:B------:R-:W3:Y:S01]  /*2d3a0*/  LDL R9, [R1+0x454] ;  /* 0x0004540001097983 */ /* 0x000ee20000100800 */
[----:B------:R-:W-:-:S09]  /*2d3b0*/  R2UR UR5, R5 ;  /* 0x00000000050572ca */ /* 0x000fd200000e0000 */
[----:B------:R-:W4:Y:S04]  /*2d3c0*/  LD.E.64 R2, desc[UR6][R12.64+0x20] ;  /* 0x000020060c027980 */ /* 0x000f28000c101b00 */
[----:B------:R-:W2:Y:S01]  /*2d3d0*/  LD.E R7, desc[UR4][R12.64+0xc] ;  /* 0x00000c040c077980 */ /* 0x000ea2000c101900 */
[----:B----4-:R-:W-:-:S05]  /*2d3e0*/  MOV R3, R2 ;  /* 0x0000000200037202 */ /* 0x010fca0000000f00 */
[----:B-----5:R-:W-:-:S05]  /*2d3f0*/  IMAD R8, R8, 0x8, R3 ;  /* 0x0000000808087824 */ /* 0x020fca00078e0203 */
[----:B--2---:R-:W-:-:S04]  /*2d400*/  PRMT R7, R7, 0x654, R8 ;  /* 0x0000065407077816 */ /* 0x004fc80000000008 */
[----:B------:R0:W-:Y:S01]  /*2d410*/  SYNCS.ARRIVE.TRANS64.RED.A1T0 RZ, [R7+URZ], RZ ;  /* 0x000000ff07ff79a7 */ /* 0x0001e2000810043f */
[----:B------:R-:W2:Y:S04]  /*2d420*/  LDL.64 R2, [R0+0x68] ;  /* 0x0000680000027983 */ /* 0x000ea80000100a00 */
[----:B------:R-:W4:Y:S04]  /*2d430*/  LD.E R79, desc[UR4][R22.64] ;  /* 0x00000004164f7980 */ /* 0x000f28000c101900 */
[----:B0-----:R-:W3:Y:S04]  /*2d440*/  LD.E R7, desc[UR4][R22.64+0x24] ;  /* 0x0000240416077980 */ /* 0x001ee8000c101900 */
[----:B--2---:R-:W2:Y:S01]  /*2d450*/  LD.E.64 R2, desc[UR4][R2.64] ;  /* 0x0000000402027980 */ /* 0x004ea2000c101b00 */
[----:B---3--:R-:W-:-:S13]  /*2d460*/  ISETP.NE.AND P0, PT, R7, 0x1, PT ;  /* 0x000000010700780c */ /* 0x008fda0003f05270 */
[C---:B------:R-:W-:Y:S02]  /*2d470*/  @P0 R2UR UR6, R4.reuse ;  /* 0x00000000040602ca */ /* 0x040fe400000e0000 */
[C---:B------:R-:W-:Y:S02]  /*2d480*/  @P0 R2UR UR7, R5.reuse ;  /* 0x00000000050702ca */ /* 0x040fe400000e0000 */
[C---:B------:R-:W-:Y:S02]  /*2d490*/  R2UR UR14, R4.reuse ;  /* 0x00000000040e72ca */ /* 0x040fe400000e0000 */
[----:B------:R-:W-:Y:S02]  /*2d4a0*/  R2UR UR15, R5 ;  /* 0x00000000050f72ca */ /* 0x000fe400000e0000 */
[----:B------:R-:W-:-:S07]  /*2d4b0*/  R2UR UR10, R4 ;  /* 0x00000000040a72ca */ /* 0x000fce00000e0000 */
[----:B------:R-:W3:Y:S01]  /*2d4c0*/  @P0 LD.E R82, desc[UR6][R22.64+0x2c] ;  /* 0x00002c0616520980 */ /* 0x000ee2000c101900 */
[C---:B------:R-:W-:Y:S02]  /*2d4d0*/  R2UR UR6, R4.reuse ;  /* 0x00000000040672ca */ /* 0x040fe400000e0000 */
[C---:B------:R-:W-:Y:S01]  /*2d4e0*/  R2UR UR7, R5.reuse ;  /* 0x00000000050772ca */ /* 0x040fe200000e0000 */
[----:B------:R-:W4:Y:S01]  /*2d4f0*/  LD.E R7, desc[UR14][R22.64+0x18] ;  /* 0x0000180e16077980 */ /* 0x000f22000c101900 */
[C---:B------:R-:W-:Y:S02]  /*2d500*/  R2UR UR11, R5.reuse ;  /* 0x00000000050b72ca */ /* 0x040fe400000e0000 */
[C---:B------:R-:W-:Y:S02]  /*2d510*/  R2UR UR8, R4.reuse ;  /* 0x00000000040872ca */ /* 0x040fe400000e0000 */
[----:B------:R-:W-:Y:S02]  /*2d520*/  R2UR UR9, R5 ;  /* 0x00000000050972ca */ /* 0x000fe400000e0000 */
[----:B------:R-:W-:-:S02]  /*2d530*/  R2UR UR12, R4 ;  /* 0x00000000040c72ca */ /* 0x000fc400000e0000 */
[----:B------:R-:W-:-:S03]  /*2d540*/  R2UR UR13, R5 ;  /* 0x00000000050d72ca */ /* 0x000fc600000e0000 */
[----:B------:R-:W3:Y:S04]  /*2d550*/  LD.E R8, desc[UR6][R22.64+0x4] ;  /* 0x0000040616087980 */ /* 0x000ee8000c101900 */
[----:B------:R-:W3:Y:S04]  /*2d560*/  LD.E R20, desc[UR10][R22.64+0xc] ;  /* 0x00000c0a16147980 */ /* 0x000ee8000c101900 */
[----:B------:R-:W3:Y:S04]  /*2d570*/  LD.E R19, desc[UR8][R22.64+0x10] ;  /* 0x0000100816137980 */ /* 0x000ee8000c101900 */
[----:B------:R-:W3:Y:S04]  /*2d580*/  LD.E R21, desc[UR12][R22.64+0x14] ;  /* 0x0000140c16157980 */ /* 0x000ee8000c101900 */
[----:B--2---:R0:W2:Y:S02]  /*2d590*/  LD.E R18, desc[UR4][R2.64] ;  /* 0x0000000402127980 */ /* 0x0040a4000c101900 */
[----:B0-----:R-:W-:-:S02]  /*2d5a0*/  IMAD.MOV.U32 R2, RZ, RZ, R9 ;  /* 0x000000ffff027224 */ /* 0x001fc400078e0009 */
[----:B------:R-:W-:-:S05]  /*2d5b0*/  IMAD.MOV.U32 R3, RZ, RZ, R11 ;  /* 0x000000ffff037224 */ /* 0x000fca00078e000b */
[----:B------:R0:W3:Y:S01]  /*2d5c0*/  LD.E R80, desc[UR4][R2.64] ;  /* 0x0000000402507980 */ /* 0x0000e2000c101900 */
[----:B------:R-:W-:Y:S02]  /*2d5d0*/  @P0 R2UR UR4, R4 ;  /* 0x00000000040402ca */ /* 0x000fe400000e0000 */
[----:B------:R-:W-:-:S13]  /*2d5e0*/  @P0 R2UR UR5, R5 ;  /* 0x00000000050502ca */ /* 0x000fda00000e0000 */
[----:B------:R-:W3:Y:S01]  /*2d5f0*/  @P0 LD.E R81, desc[UR4][R22.64+0x28] ;  /* 0x0000280416510980 */ /* 0x000ee2000c101900 */
[----:B------:R-:W-:Y:S02]  /*2d600*/  R2UR UR4, R4 ;  /* 0x00000000040472ca */ /* 0x000fe400000e0000 */
[----:B------:R-:W-:-:S13]  /*2d610*/  R2UR UR5, R5 ;  /* 0x00000000050572ca */ /* 0x000fda00000e0000 */
[----:B------:R-:W3:Y:S01]  /*2d620*/  LD.E R3, desc[UR4][R22.64+0x8] ;  /* 0x0000080416037980 */ /* 0x000ee2000c101900 */
[----:B----4-:R-:W-:Y:S01]  /*2d630*/  ISETP.GE.AND P1, PT, R7, 0x1, PT ;  /* 0x000000010700780c */ /* 0x010fe20003f26270 */
[----:B------:R-:W-:Y:S01]  /*2d640*/  BSSY B2, `(.L_x_2480) ;  /* 0x00000ae000027945 */ /* 0x000fe20003800000 */
[-C--:B--2---:R-:W-:Y:S01]  /*2d650*/  FMUL.FTZ R14, R34, R18.reuse ;  /* 0x00000012220e7220 */ /* 0x084fe20000410000 */
[----:B------:R-:W-:Y:S01]  /*2d660*/  SHF.R.S32.HI R34, RZ, 0x1f, R79 ;  /* 0x0000001fff227819 */ /* 0x000fe2000001144f */
        /* <DEDUP_REMOVED lines=14> */
[----:B------:R-:W-:Y:S01]  /*2d750*/  SHF.R.S32.HI R41, RZ, 0x1f, R40 ;  /* 0x0000001fff297819 */ /* 0x000fe20000011428 */
[-C--:B------:R-:W-:Y:S01]  /*2d760*/  FMUL.FTZ R30, R46, R18.reuse ;  /* 0x000000122e1e7220 */ /* 0x080fe20000410000 */
[-C--:B------:R-:W-:Y:S01]  /*2d770*/  FMUL.FTZ R31, R47, R18.reuse ;  /* 0x000000122f1f7220 */ /* 0x080fe20000410000 */
[----:B------:R-:W-:Y:S01]  /*2d780*/  LEA.HI R46, R34, R79, RZ, 0x2 ;  /* 0x0000004f222e7211 */ /* 0x000fe200078f10ff */
[----:B0-----:R-:W-:Y:S01]  /*2d790*/  FMUL.FTZ R2, R26, R18 ;  /* 0x000000121a027220 */ /* 0x001fe20000410000 */
[----:B------:R-:W-:Y:S01]  /*2d7a0*/  LEA.HI R47, R41, R40, RZ, 0x2 ;  /* 0x00000028292f7211 */ /* 0x000fe200078f10ff */
[-C--:B------:R-:W-:Y:S01]  /*2d7b0*/  FMUL.FTZ R11, R27, R18.reuse ;  /* 0x000000121b0b7220 */ /* 0x080fe20000410000 */
[-C--:B------:R-:W-:Y:S01]  /*2d7c0*/  FMUL.FTZ R26, R42, R18.reuse ;  /* 0x000000122a1a7220 */ /* 0x080fe20000410000 */
[-C--:B------:R-:W-:Y:S01]  /*2d7d0*/  FMUL.FTZ R27, R43, R18.reuse ;  /* 0x000000122b1b7220 */ /* 0x080fe20000410000 */
[-C--:B------:R-:W-:Y:S01]  /*2d7e0*/  FMUL.FTZ R43, R48, R18.reuse ;  /* 0x00000012302b7220 */ /* 0x080fe20000410000 */
[----:B------:R-:W-:Y:S01]  /*2d7f0*/  FMUL.FTZ R42, R49, R18 ;  /* 0x00000012312a7220 */ /* 0x000fe20000410000 */
[----:B------:R-:W-:-:S02]  /*2d800*/  LOP3.LUT R46, R46, 0xfffffffc, RZ, 0xc0, !PT ;  /* 0xfffffffc2e2e7812 */ /* 0x000fc400078ec0ff */
[--C-:B------:R-:W-:Y:S02]  /*2d810*/  SHF.R.S32.HI R48, RZ, 0x2, R47.reuse ;  /* 0x00000002ff307819 */ /* 0x100fe4000001142f */
[----:B------:R-:W-:Y:S01]  /*2d820*/  SHF.R.S32.HI R49, RZ, 0x1f, R47 ;  /* 0x0000001fff317819 */ /* 0x000fe2000001142f */
[----:B------:R-:W-:Y:S01]  /*2d830*/  IMAD.IADD R79, R79, 0x1, -R46 ;  /* 0x000000014f4f7824 */ /* 0x000fe200078e0a2e */
[----:B------:R-:W-:Y:S02]  /*2d840*/  SHF.R.S32.HI R46, RZ, 0x7, R39 ;  /* 0x00000007ff2e7819 */ /* 0x000fe40000011427 */
[----:B------:R-:W-:Y:S02]  /*2d850*/  LEA.HI R49, R49, R48, RZ, 0x3 ;  /* 0x0000003031317211 */ /* 0x000fe400078f18ff */
[----:B------:R-:W-:Y:S02]  /*2d860*/  LEA.HI R41, R41, R40, RZ, 0x5 ;  /* 0x0000002829297211 */ /* 0x000fe400078f28ff */
[----:B------:R-:W-:-:S02]  /*2d870*/  LOP3.LUT R49, R49, 0xfffffff8, RZ, 0xc0, !PT ;  /* 0xfffffff831317812 */ /* 0x000fc400078ec0ff */
[----:B------:R-:W-:Y:S02]  /*2d880*/  LEA.HI R39, R39, R46, RZ, 0x1 ;  /* 0x0000002e27277211 */ /* 0x000fe400078f08ff */
[----:B------:R-:W-:Y:S01]  /*2d890*/  SHF.R.S32.HI R41, RZ, 0x5, R41 ;  /* 0x00000005ff297819 */ /* 0x000fe20000011429 */
[----:B------:R-:W-:Y:S01]  /*2d8a0*/  IMAD.IADD R49, R48, 0x1, -R49 ;  /* 0x0000000130317824 */ /* 0x000fe200078e0a31 */
[----:B------:R-:W-:Y:S02]  /*2d8b0*/  LOP3.LUT R39, R39, 0x3fffffe, RZ, 0xc0, !PT ;  /* 0x03fffffe27277812 */ /* 0x000fe400078ec0ff */
[----:B------:R-:W-:Y:S01]  /*2d8c0*/  LEA.HI R48, R79, R79, RZ, 0x1 ;  /* 0x0000004f4f307211 */ /* 0x000fe200078f08ff */
[----:B---3--:R-:W-:Y:S02]  /*2d8d0*/  IMAD R80, R80, 0x8, R41 ;  /* 0x0000000850507824 */ /* 0x008fe400078e0229 */
[----:B------:R-:W-:Y:S01]  /*2d8e0*/  IMAD.IADD R39, R46, 0x1, -R39 ;  /* 0x000000012e277824 */ /* 0x000fe200078e0a27 */
[----:B------:R-:W-:Y:S01]  /*2d8f0*/  LOP3.LUT R48, R48, 0x1ffffffe, RZ, 0xc0, !PT ;  /* 0x1ffffffe30307812 */ /* 0x000fe200078ec0ff */
[----:B------:R-:W-:-:S02]  /*2d900*/  IMAD.U32 R46, R80, 0x10, R49 ;  /* 0x00000010502e7824 */ /* 0x000fc400078e0031 */
[----:B------:R-:W-:Y:S02]  /*2d910*/  FMUL.FTZ R52, R52, R18 ;  /* 0x0000001234347220 */ /* 0x000fe40000410000 */
[----:B------:R-:W-:Y:S02]  /*2d920*/  IMAD.IADD R48, R79, 0x1, -R48 ;  /* 0x000000014f307824 */ /* 0x000fe400078e0a30 */
[----:B------:R-:W-:Y:S01]  /*2d930*/  IMAD R39, R39, 0x40, R46 ;  /* 0x0000004027277824 */ /* 0x000fe200078e022e */
[----:B------:R0:W1:Y:S03]  /*2d940*/  MUFU.TANH R83, R52 ;  /* 0x0000003400537308 */ /* 0x0000660000002400 */
[----:B0-----:R-:W-:-:S04]  /*2d950*/  IMAD R52, R48, 0x8, R39 ;  /* 0x0000000830347824 */ /* 0x001fc800078e0227 */
[----:B------:R-:W-:-:S05]  /*2d960*/  @P0 IMAD.HI.U32 R81, R52, R81, RZ ;  /* 0x0000005134510227 */ /* 0x000fca00078e00ff */
[----:B------:R-:W-:Y:S01]  /*2d970*/  @P0 SHF.R.U32.HI R52, RZ, R82, R81 ;  /* 0x00000052ff340219 */ /* 0x000fe20000011651 */
[-C--:B------:R-:W-:Y:S01]  /*2d980*/  FMUL.FTZ R61, R61, R18.reuse ;  /* 0x000000123d3d7220 */ /* 0x080fe20000410000 */
[----:B------:R-:W-:Y:S01]  /*2d990*/  LOP3.LUT R47, R47, 0x7ffffffc, RZ, 0xc0, !PT ;  /* 0x7ffffffc2f2f7812 */ /* 0x000fe200078ec0ff */
[-C--:B------:R-:W-:Y:S02]  /*2d9a0*/  FMUL.FTZ R64, R64, R18.reuse ;  /* 0x0000001240407220 */ /* 0x080fe40000410000 */
[----:B------:R-:W0:Y:S01]  /*2d9b0*/  SHFL.IDX PT, R46, R52, RZ, 0x1c1f ;  /* 0x001c1fff342e7589 */ /* 0x000e2200000e0000 */
[----:B------:R-:W-:Y:S02]  /*2d9c0*/  IMAD.MOV.U32 R39, RZ, RZ, -0x60 ;  /* 0xffffffa0ff277424 */ /* 0x000fe400078e00ff */
[-C--:B------:R-:W-:Y:S01]  /*2d9d0*/  FMUL.FTZ R75, R33, R18.reuse ;  /* 0x00000012214b7220 */ /* 0x080fe20000410000 */
[-C--:B------:R-:W-:Y:S01]  /*2d9e0*/  FMUL.FTZ R77, R55, R18.reuse ;  /* 0x00000012374d7220 */ /* 0x080fe20000410000 */
[-C--:B------:R-:W-:Y:S01]  /*2d9f0*/  FMUL.FTZ R78, R58, R18.reuse ;  /* 0x000000123a4e7220 */ /* 0x080fe20000410000 */
[-C--:B------:R-:W-:Y:S01]  /*2da00*/  FMUL.FTZ R74, R32, R18.reuse ;  /* 0x00000012204a7220 */ /* 0x080fe20000410000 */
[----:B------:R2:W3:Y:S01]  /*2da10*/  MUFU.TANH R55, R61 ;  /* 0x0000003d00377308 */ /* 0x0004e20000002400 */
[-C--:B------:R-:W-:Y:S01]  /*2da20*/  FMUL.FTZ R33, R62, R18.reuse ;  /* 0x000000123e217220 */ /* 0x080fe20000410000 */
[----:B------:R-:W-:Y:S01]  /*2da30*/  FMUL.FTZ R34, R63, R18 ;  /* 0x000000123f227220 */ /* 0x000fe20000410000 */
[----:B------:R-:W-:-:S02]  /*2da40*/  IMAD.IADD R47, R40, 0x1, -R47 ;  /* 0x00000001282f7824 */ /* 0x000fc400078e0a2f */
[-C--:B------:R-:W-:Y:S01]  /*2da50*/  FMUL.FTZ R28, R28, R18.reuse ;  /* 0x000000121c1c7220 */ /* 0x080fe20000410000 */
[-C--:B------:R-:W-:Y:S01]  /*2da60*/  FMUL.FTZ R29, R29, R18.reuse ;  /* 0x000000121d1d7220 */ /* 0x080fe20000410000 */
        /* <DEDUP_REMOVED lines=16> */
[----:B------:R-:W-:-:S02]  /*2db70*/  IMAD R40, R10, R39, 0x1 ;  /* 0x000000010a287424 */ /* 0x000fc400078e0227 */
[-C--:B----4-:R-:W-:Y:S01]  /*2db80*/  FMUL.FTZ R64, R71, R18.reuse ;  /* 0x0000001247407220 */ /* 0x090fe20000410000 */
[----:B------:R-:W2:Y:S01]  /*2db90*/  MUFU.TANH R9, R9 ;  /* 0x0000000900097308 */ /* 0x000ea20000002400 */
[----:B------:R-:W-:Y:S02]  /*2dba0*/  IMAD R40, R47, -0x2, R40 ;  /* 0xfffffffe2f287824 */ /* 0x000fe400078e0228 */
[----:B------:R-:W-:Y:S01]  /*2dbb0*/  FMUL.FTZ R53, R53, R18 ;  /* 0x0000001235357220 */ /* 0x000fe20000410000 */
[----:B------:R-:W-:-:S04]  /*2dbc0*/  LOP3.LUT R39, RZ, R20, RZ, 0x33, !PT ;  /* 0x00000014ff277212 */ /* 0x000fc800078e33ff */
[----:B------:R-:W4:Y:S01]  /*2dbd0*/  MUFU.TANH R72, R72 ;  /* 0x0000004800487308 */ /* 0x000f220000002400 */
        /* <DEDUP_REMOVED lines=42> */
[----:B------:R-:W1:Y:S01]  /*2de80*/  MUFU.TANH R64, R64 ;  /* 0x0000004000407308 */ /* 0x000e620000002400 */
[----:B------:R-:W-:-:S02]  /*2de90*/  IMAD.IADD R59, R18, 0x1, R19 ;  /* 0x00000001123b7824 */ /* 0x000fc400078e0213 */
[----:B------:R-:W-:Y:S02]  /*2dea0*/  IMAD.IADD R67, R18, 0x1, R39 ;  /* 0x0000000112437824 */ /* 0x000fe400078e0227 */
[----:B------:R-:W-:Y:S02]  /*2deb0*/  IMAD R70, R10, -0x60, R21 ;  /* 0xffffffa00a467824 */ /* 0x000fe400078e0215 */
[----:B------:R-:W-:Y:S01]  /*2dec0*/  VIADD R71, R40, 0xffffffff ;  /* 0xffffffff28477836 */ /* 0x000fe20000000000 */
[----:B------:R3:W1:Y:S01]  /*2ded0*/  MUFU.TANH R84, R53 ;  /* 0x0000003500547308 */ /* 0x0006620000002400 */
[--C-:B0-----:R-:W-:Y:S02]  /*2dee0*/  IMAD.IADD R54, R59, 0x1, R46.reuse ;  /* 0x000000013b367824 */ /* 0x101fe400078e022e */
[----:B---3--:R-:W-:Y:S01]  /*2def0*/  IMAD.IADD R53, R67, 0x1, R46 ;  /* 0x0000000143357824 */ /* 0x008fe200078e022e */
[----:B--2-4-:R-:W-:Y:S06]  /*2df00*/  @!P1 BRA `(.L_x_2481) ;  /* 0x0000000000849947 */ /* 0x014fec0003800000 */
        /* <DEDUP_REMOVED lines=8> */
[C---:B------:R-:W-:Y:S02]  /*2df90*/  R2UR UR4, R4.reuse ;  /* 0x00000000040472ca */ /* 0x040fe400000e0000 */
[C---:B------:R-:W-:Y:S02]  /*2dfa0*/  R2UR UR5, R5.reuse ;  /* 0x00000000050572ca */ /* 0x040fe400000e0000 */
[----:B------:R-:W-:Y:S02]  /*2dfb0*/  R2UR UR6, R4 ;  /* 0x00000000040672ca */ /* 0x000fe400000e0000 */
[----:B------:R-:W-:-:S09]  /*2dfc0*/  R2UR UR7, R5 ;  /* 0x00000000050772ca */ /* 0x000fd200000e0000 */
[----:B------:R-:W2:Y:S04]  /*2dfd0*/  LD.E R19, desc[UR4][R22.64+0x1c] ;  /* 0x00001c0416137980 */ /* 0x000ea8000c101900 */
[----:B------:R-:W3:Y:S01]  /*2dfe0*/  LD.E R21, desc[UR6][R22.64+0x20] ;  /* 0x0000200616157980 */ /* 0x000ee2000c101900 */
[----:B--2---:R-:W-:-:S05]  /*2dff0*/  IMAD.HI.U32 R18, R18, R19, RZ ;  /* 0x0000001312127227 */ /* 0x004fca00078e00ff */
[----:B---3--:R-:W-:-:S07]  /*2e000*/  SHF.R.U32.HI R18, RZ, R21, R18 ;  /* 0x00000015ff127219 */ /* 0x008fce0000011612 */
.L_x_2485:
[----:B------:R-:W-:Y:S05]  /*2e010*/  BSYNC B4 ;  /* 0x0000000000047941 */ /* 0x000fea0003800000 */
.L_x_2484:
[----:B------:R-:W-:Y:S01]  /*2e020*/  LOP3.LUT R18, RZ, R18, RZ, 0x33, !PT ;  /* 0x00000012ff127212 */ /* 0x000fe200078e33ff */
[----:B------:R-:W-:Y:S06]  /*2e030*/  BRA `(.L_x_2486) ;  /* 0x0000000000287947 */ /* 0x000fec0003800000 */
.L_x_2483:
[----:B------:R-:W-:-:S13]  /*2e040*/  ISETP.NE.AND P0, PT, R7, 0x1, PT ;  /* 0x000000010700780c */ /* 0x000fda0003f05270 */
        /* <DEDUP_REMOVED lines=9> */
.L_x_2486:
[----:B------:R-:W-:Y:S05]  /*2e0e0*/  BSYNC B3 ;  /* 0x0000000000037941 */ /* 0x000fea0003800000 */
.L_x_2482:
[----:B------:R-:W-:-:S05]  /*2e0f0*/  IMAD R18, R7, R18, R71 ;  /* 0x0000001207127224 */ /* 0x000fca00078e0247 */
[----:B------:R-:W-:Y:S02]  /*2e100*/  VIMNMX R53, R53, R18, !PT ;  /* 0x0000001235357248 */ /* 0x000fe40007fe0100 */
[----:B------:R-:W-:-:S07]  /*2e110*/  VIADDMNMX R54, R18, R7, R54, PT ;  /* 0x0000000712367246 */ /* 0x000fce0003800136 */
.L_x_2481:
[----:B------:R-:W-:Y:S05]  /*2e120*/  BSYNC B2 ;  /* 0x0000000000027941 */ /* 0x000fea0003800000 */
.L_x_2480:
        /* <DEDUP_REMOVED lines=68> */
[----:B-1----:R-:W-:Y:S02]  /*2e570*/  FSEL R41, R83, -INF , !P2 ;  /* 0xff80000053297808 */ /* 0x002fe40005000000 */
        /* <DEDUP_REMOVED lines=32> */
[----:B------:R-:W-:Y:S01]  /*2e780*/  FSEL R28, R65, -INF , !P5 ;  /* 0xff800000411c7808 */ /* 0x000fe20006800000 */
[----:B0-----:R-:W-:Y:S01]  /*2e790*/  IMAD.IADD R65, R67, 0x1, R52 ;  /* 0x0000000143417824 */ /* 0x001fe200078e0234 */
[----:B------:R-:W-:-:S04]  /*2e7a0*/  ISETP.GE.AND P5, PT, R70, 0x59, PT ;  /* 0x000000594600780c */ /* 0x000fc80003fa6270 */
[----:B------:R-:W-:-:S04]  /*2e7b0*/  ISETP.GT.AND P6, PT, R53, 0x58, !P5 ;  /* 0x000000583500780c */ /* 0x000fc80006fc4270 */
[----:B------:R-:W-:-:S04]  /*2e7c0*/  ISETP.LT.OR P6, PT, R54, 0x59, P6 ;  /* 0x000000593600780c */ /* 0x000fc800037c1670 */
[----:B------:R-:W-:Y:S01]  /*2e7d0*/  FSEL R21, R68, -INF , !P6 ;  /* 0xff80000044157808 */ /* 0x000fe20007000000 */
[----:B------:R-:W-:Y:S01]  /*2e7e0*/  IMAD.IADD R68, R59, 0x1, R52 ;  /* 0x000000013b447824 */ /* 0x000fe200078e0234 */
        /* <DEDUP_REMOVED lines=8> */
[----:B------:R-:W-:-:S04]  /*2e870*/  ISETP.LT.OR P6, PT, R54, 0x5a, P6 ;  /* 0x0000005a3600780c */ /* 0x000fc800037c1670 */
        /* <DEDUP_REMOVED lines=19> */
.L_x_2492:
[----:B------:R-:W-:Y:S05]  /*2e9b0*/  BSYNC B4 ;  /* 0x0000000000047941 */ /* 0x000fea0003800000 */
.L_x_2491:
[----:B------:R-:W-:Y:S01]  /*2e9c0*/  LOP3.LUT R8, RZ, R8, RZ, 0x33, !PT ;  /* 0x00000008ff087212 */ /* 0x000fe200078e33ff */
[----:B------:R-:W-:Y:S06]  /*2e9d0*/  BRA `(.L_x_2493) ;  /* 0x0000000000287947 */ /* 0x000fec0003800000 */
.L_x_2490:
        /* <DEDUP_REMOVED lines=10> */
.L_x_2493:
[----:B------:R-:W-:Y:S05]  /*2ea80*/  BSYNC B3 ;  /* 0x0000000000037941 */ /* 0x000fea0003800000 */
.L_x_2489:
[----:B------:R-:W-:-:S05]  /*2ea90*/  IMAD R8, R7, R8, R71 ;  /* 0x0000000807087224 */ /* 0x000fca00078e0247 */
[----:B------:R-:W-:Y:S02]  /*2eaa0*/  VIADDMNMX R68, R8, R7, R68, PT ;  /* 0x0000000708447246 */ /* 0x000fe40003800144 */
[----:B------:R-:W-:-:S07]  /*2eab0*/  VIMNMX R65, R65, R8, !PT ;  /* 0x0000000841417248 */ /* 0x000fce0007fe0100 */
.L_x_2488:
[----:B------:R-:W-:Y:S05]  /*2eac0*/  BSYNC B2 ;  /* 0x0000000000027941 */ /* 0x000fea0003800000 */
.L_x_2487:
[----:B------:R-:W2:Y:S01]  /*2ead0*/  LDL.64 R8, [R0+0x70] ;  /* 0x0000700000087983 */ /* 0x000ea20000100a00 */
        /* <DEDUP_REMOVED lines=61> */
[----:B------:R-:W-:Y:S02]  /*2eeb0*/  R2UR UR4, R4 ;  /* 0x00000000040472ca */ /* 0x000fe400000e0000 */
[----:B------:R-:W-:Y:S02]  /*2eec0*/  ISETP.LT.OR P0, PT, R68, 0x41, P0 ;  /* 0x000000414400780c */ /* 0x000fe40000701670 */
[----:B------:R-:W-:Y:S02]  /*2eed0*/  R2UR UR5, R5 ;  /* 0x00000000050572ca */ /* 0x000fe400000e0000 */
[----:B------:R-:W-:-:S02]  /*2eee0*/  FSEL R30, R78, -INF , !P0 ;  /* 0xff8000004e1e7808 */ /* 0x000fc40004000000 */
[----:B------:R-:W-:Y:S02]  /*2eef0*/  ISETP.GT.AND P0, PT, R65, RZ, !P6 ;  /* 0x000000ff4100720c */ /* 0x000fe40007704270 */
[----:B------:R-:W-:Y:S02]  /*2ef00*/  ISETP.NE.AND P6, PT, R70, RZ, PT ;  /* 0x000000ff4600720c */ /* 0x000fe40003fc5270 */
[----:B------:R-:W-:Y:S02]  /*2ef10*/  ISETP.LT.OR P0, PT, R68, 0x1, P0 ;  /* 0x000000014400780c */ /* 0x000fe40000701670 */
[----:B------:R-:W-:Y:S02]  /*2ef20*/  ISETP.NE.AND P1, PT, R92, RZ, PT ;  /* 0x000000ff5c00720c */ /* 0x000fe40003f25270 */
[----:B------:R-:W-:Y:S02]  /*2ef30*/  FSEL R26, R2, -INF , !P0 ;  /* 0xff800000021a7808 */ /* 0x000fe40004000000 */
[----:B------:R-:W-:Y:S01]  /*2ef40*/  ISETP.NE.AND P0, PT, R91, RZ, PT ;  /* 0x000000ff5b00720c */ /* 0x000fe20003f05270 */
[----:B--2---:R-:W2:Y:S03]  /*2ef50*/  LD.E.64 R2, desc[UR4][R8.64] ;  /* 0x0000000408027980 */ /* 0x004ea6000c101b00 */
[----:B------:R-:W-:-:S02]  /*2ef60*/  ISETP.GT.AND P0, PT, R65, 0x41, !P0 ;  /* 0x000000414100780c */ /* 0x000fc40004704270 */
[C---:B------:R-:W-:Y:S01]  /*2ef70*/  ISETP.GT.AND P1, PT, R65.reuse, 0x48, !P1 ;  /* 0x000000484100780c */ /* 0x040fe20004f24270 */
[----:B------:R-:W3:Y:S01]  /*2ef80*/  LD.E R27, desc[UR4][R8.64+0x10] ;  /* 0x00001004081b7980 */ /* 0x000ee2000c101900 */
[C---:B------:R-:W-:Y:S02]  /*2ef90*/  ISETP.LT.OR P0, PT, R68.reuse, 0x42, P0 ;  /* 0x000000424400780c */ /* 0x040fe40000701670 */
[C---:B------:R-:W-:Y:S02]  /*2efa0*/  ISETP.GT.AND P2, PT, R65.reuse, 0x49, !P2 ;  /* 0x000000494100780c */ /* 0x040fe40005744270 */
[----:B------:R-:W-:Y:S02]  /*2efb0*/  ISETP.LT.OR P1, PT, R68, 0x49, P1 ;  /* 0x000000494400780c */ /* 0x000fe40000f21670 */
[----:B------:R-:W-:Y:S02]  /*2efc0*/  FSEL R32, R32, -INF , !P0 ;  /* 0xff80000020207808 */ /* 0x000fe40004000000 */
[----:B------:R-:W-:-:S02]  /*2efd0*/  ISETP.GT.AND P3, PT, R65, 0x50, !P3 ;  /* 0x000000504100780c */ /* 0x000fc40005f64270 */
[C---:B------:R-:W-:Y:S02]  /*2efe0*/  ISETP.LT.OR P2, PT, R68.reuse, 0x4a, P2 ;  /* 0x0000004a4400780c */ /* 0x040fe40001741670 */
[----:B------:R-:W-:Y:S02]  /*2eff0*/  FSEL R33, R33, -INF , !P1 ;  /* 0xff80000021217808 */ /* 0x000fe40004800000 */
[C---:B------:R-:W-:Y:S02]  /*2f000*/  ISETP.GT.AND P4, PT, R65.reuse, 0x51, !P4 ;  /* 0x000000514100780c */ /* 0x040fe40006784270 */
[C---:B------:R-:W-:Y:S02]  /*2f010*/  ISETP.GT.AND P5, PT, R65.reuse, 0x58, !P5 ;  /* 0x000000584100780c */ /* 0x040fe40006fa4270 */
[----:B------:R-:W-:Y:S02]  /*2f020*/  ISETP.GT.AND P6, PT, R65, 0x59, !P6 ;  /* 0x000000594100780c */ /* 0x000fe400077c4270 */
[----:B------:R-:W-:-:S02]  /*2f030*/  ISETP.LT.OR P3, PT, R68, 0x51, P3 ;  /* 0x000000514400780c */ /* 0x000fc40001f61670 */
[----:B------:R-:W-:Y:S02]  /*2f040*/  FSEL R34, R34, -INF , !P2 ;  /* 0xff80000022227808 */ /* 0x000fe40005000000 */
[C---:B------:R-:W-:Y:S02]  /*2f050*/  ISETP.LT.OR P4, PT, R68.reuse, 0x52, P4 ;  /* 0x000000524400780c */ /* 0x040fe40002781670 */
[C---:B------:R-:W-:Y:S02]  /*2f060*/  ISETP.LT.OR P5, PT, R68.reuse, 0x59, P5 ;  /* 0x000000594400780c */ /* 0x040fe40002fa1670 */
[----:B------:R-:W-:Y:S02]  /*2f070*/  ISETP.LT.OR P6, PT, R68, 0x5a, P6 ;  /* 0x0000005a4400780c */ /* 0x000fe400037c1670 */
[----:B------:R-:W-:Y:S02]  /*2f080*/  FSEL R61, R61, -INF , !P3 ;  /* 0xff8000003d3d7808 */ /* 0x000fe40005800000 */
[----:B------:R-:W-:-:S02]  /*2f090*/  FSEL R62, R62, -INF , !P4 ;  /* 0xff8000003e3e7808 */ /* 0x000fc40006000000 */
[----:B------:R-:W-:Y:S02]  /*2f0a0*/  FSEL R63, R63, -INF , !P5 ;  /* 0xff8000003f3f7808 */ /* 0x000fe40006800000 */
[----:B------:R-:W-:Y:S02]  /*2f0b0*/  R2UR UR6, R4 ;  /* 0x00000000040672ca */ /* 0x000fe400000e0000 */
[----:B------:R-:W-:Y:S02]  /*2f0c0*/  R2UR UR7, R5 ;  /* 0x00000000050772ca */ /* 0x000fe400000e0000 */
[----:B------:R-:W-:Y:S02]  /*2f0d0*/  FSEL R64, R64, -INF , !P6 ;  /* 0xff80000040407808 */ /* 0x000fe40007000000 */
[----:B--2---:R-:W-:-:S04]  /*2f0e0*/  FMNMX.FTZ R7, R66, R2, !PT ;  /* 0x0000000242077209 */ /* 0x004fc80007810000 */
[----:B------:R-:W-:Y:S02]  /*2f0f0*/  FMNMX.FTZ R15, R72, R7, !PT ;  /* 0x00000007480f7209 */ /* 0x000fe40007810000 */
[----:B------:R-:W-:Y:S02]  /*2f100*/  FMNMX.FTZ R7, R26, R3, !PT ;  /* 0x000000031a077209 */ /* 0x000fe40007810000 */
[----:B------:R-:W-:Y:S02]  /*2f110*/  FMNMX.FTZ R15, R50, R15, !PT ;  /* 0x0000000f320f7209 */ /* 0x000fe40007810000 */
[----:B------:R-:W-:Y:S02]  /*2f120*/  FMNMX.FTZ R24, R60, R7, !PT ;  /* 0x000000073c187209 */ /* 0x000fe40007810000 */
[----:B------:R-:W-:Y:S02]  /*2f130*/  FMNMX.FTZ R15, R20, R15, !PT ;  /* 0x0000000f140f7209 */ /* 0x000fe40007810000 */
[----:B------:R-:W-:-:S02]  /*2f140*/  FMNMX.FTZ R24, R59, R24, !PT ;  /* 0x000000183b187209 */ /* 0x000fc40007810000 */
        /* <DEDUP_REMOVED lines=33> */
[----:B------:R-:W-:Y:S01]  /*2f360*/  FMNMX.FTZ R24, R34, R7, !PT ;  /* 0x0000000722187209 */ /* 0x000fe20007810000 */
[----:B------:R-:W2:Y:S01]  /*2f370*/  LD.E R70, desc[UR4][R8.64+0x20] ;  /* 0x0000200408467980 */ /* 0x000ea2000c101900 */
[----:B------:R-:W-:Y:S02]  /*2f380*/  FMNMX.FTZ R68, R28, R15, !PT ;  /* 0x0000000f1c447209 */ /* 0x000fe40007810000 */
[----:B------:R-:W-:-:S02]  /*2f390*/  FMNMX.FTZ R7, R61, R24, !PT ;  /* 0x000000183d077209 */ /* 0x000fc40007810000 */
[----:B------:R-:W-:Y:S02]  /*2f3a0*/  FMNMX.FTZ R68, R21, R68, !PT ;  /* 0x0000004415447209 */ /* 0x000fe40007810000 */
[----:B------:R-:W-:Y:S02]  /*2f3b0*/  FMNMX.FTZ R24, R62, R7, !PT ;  /* 0x000000073e187209 */ /* 0x000fe40007810000 */
[----:B------:R-:W-:Y:S02]  /*2f3c0*/  FMNMX.FTZ R68, R29, R68, !PT ;  /* 0x000000441d447209 */ /* 0x000fe40007810000 */
[----:B------:R-:W-:-:S03]  /*2f3d0*/  FMNMX.FTZ R7, R63, R24, !PT ;  /* 0x000000183f077209 */ /* 0x000fc60007810000 */
[----:B------:R-:W0:Y:S01]  /*2f3e0*/  SHFL.BFLY PT, R15, R68, 0x2, 0x1f ;  /* 0x0c401f00440f7f89 */ /* 0x000e2200000e0000 */
[----:B------:R-:W-:-:S05]  /*2f3f0*/  FMNMX.FTZ R69, R64, R7, !PT ;  /* 0x0000000740457209 */ /* 0x000fca0007810000 */
[----:B------:R1:W-:Y:S04]  /*2f400*/  ST.E.64 desc[UR4][R8.64], R68 ;  /* 0x0000004408007985 */ /* 0x0003e8000c101b04 */
[----:B------:R-:W4:Y:S01]  /*2f410*/  LD.E R74, desc[UR6][R8.64+0x4] ;  /* 0x00000406084a7980 */ /* 0x000f22000c101900 */
[----:B0-----:R-:W-:-:S03]  /*2f420*/  FMNMX.FTZ R15, R68, R15, !PT ;  /* 0x0000000f440f7209 */ /* 0x001fc60007810000 */
[----:B-1----:R-:W3:Y:S04]  /*2f430*/  LD.E R68, desc[UR6][R8.64+0x14] ;  /* 0x0000140608447980 */ /* 0x002ee8000c101900 */
[----:B------:R-:W0:Y:S02]  /*2f440*/  SHFL.BFLY PT, R24, R15, 0x1, 0x1f ;  /* 0x0c201f000f187f89 */ /* 0x000e2400000e0000 */
[----:B0-----:R-:W-:-:S05]  /*2f450*/  FMNMX.FTZ R7, R15, R24, !PT ;  /* 0x000000180f077209 */ /* 0x001fca0007810000 */
[----:B------:R-:W-:Y:S04]  /*2f460*/  ST.E desc[UR4][R8.64], R7 ;  /* 0x0000000708007985 */ /* 0x000fe8000c101904 */
[----:B------:R-:W2:Y:S01]  /*2f470*/  LD.E R65, desc[UR6][R8.64] ;  /* 0x0000000608417980 */ /* 0x000ea2000c101900 */
[----:B------:R-:W-:Y:S02]  /*2f480*/  R2UR UR8, R4 ;  /* 0x00000000040872ca */ /* 0x000fe400000e0000 */
[----:B------:R-:W-:Y:S01]  /*2f490*/  R2UR UR9, R5 ;  /* 0x00000000050972ca */ /* 0x000fe200000e0000 */
[----:B----4-:R-:W0:Y:S02]  /*2f4a0*/  SHFL.BFLY PT, R15, R74, 0x2, 0x1f ;  /* 0x0c401f004a0f7f89 */ /* 0x010e2400000e0000 */
[----:B0-----:R-:W-:-:S05]  /*2f4b0*/  FMNMX.FTZ R15, R15, R74, !PT ;  /* 0x0000004a0f0f7209 */ /* 0x001fca0007810000 */
[----:B------:R-:W0:Y:S01]  /*2f4c0*/  SHFL.BFLY PT, R24, R15, 0x1, 0x1f ;  /* 0x0c201f000f187f89 */ /* 0x000e2200000e0000 */
[----:B--2---:R-:W-:Y:S02]  /*2f4d0*/  FSETP.NEU.FTZ.AND P0, PT, R65, -INF , PT ;  /* 0xff8000004100780b */ /* 0x004fe40003f1d000 */
[----:B0-----:R-:W-:Y:S02]  /*2f4e0*/  FMNMX.FTZ R25, R15, R24, !PT ;  /* 0x000000180f197209 */ /* 0x001fe40007810000 */
[----:B------:R-:W-:Y:S02]  /*2f4f0*/  FSEL R7, R65, RZ, P0 ;  /* 0x000000ff41077208 */ /* 0x000fe40000000000 */
[----:B------:R-:W-:-:S03]  /*2f500*/  FSETP.NEU.FTZ.AND P0, PT, R25, -INF , PT ;  /* 0xff8000001900780b */ /* 0x000fc60003f1d000 */
[----:B------:R-:W-:Y:S01]  /*2f510*/  FADD.FTZ R7, R2, -R7 ;  /* 0x8000000702077221 */ /* 0x000fe20000010000 */
[----:B------:R-:W-:-:S05]  /*2f520*/  FSEL R2, R25, RZ, P0 ;  /* 0x000000ff19027208 */ /* 0x000fca0000000000 */
[----:B------:R-:W-:Y:S01]  /*2f530*/  FADD.FTZ R3, R3, -R2 ;  /* 0x8000000203037221 */ /* 0x000fe20000010000 */
[----:B------:R-:W-:-:S03]  /*2f540*/  FMUL.FTZ R24, R7, R70 ;  /* 0x0000004607187220 */ /* 0x000fc60000410000 */
[----:B------:R-:W-:-:S03]  /*2f550*/  FMUL.FTZ R7, R70, R3 ;  /* 0x0000000346077220 */ /* 0x000fc60000410000 */
[----:B------:R-:W3:Y:S08]  /*2f560*/  MUFU.EX2 R24, R24 ;  /* 0x0000001800187308 */ /* 0x000ef00000000800 */
[----:B------:R-:W0:Y:S01]  /*2f570*/  MUFU.EX2 R7, R7 ;  /* 0x0000000700077308 */ /* 0x000e220000000800 */
[----:B------:R-:W-:Y:S01]  /*2f580*/  ST.E desc[UR4][R8.64+0x4], R25 ;  /* 0x0000041908007985 */ /* 0x000fe2000c101904 */
[----:B---3--:R-:W-:Y:S01]  /*2f590*/  FMUL.FTZ R27, R24, R27 ;  /* 0x0000001b181b7220 */ /* 0x008fe20000410000 */
[----:B0-----:R-:W-:-:S04]  /*2f5a0*/  FMUL.FTZ R15, R7, R68 ;  /* 0x00000044070f7220 */ /* 0x001fc80000410000 */
[----:B------:R-:W-:Y:S04]  /*2f5b0*/  ST.E desc[UR6][R8.64+0x10], R27 ;  /* 0x0000101b08007985 */ /* 0x000fe8000c101906 */
[----:B------:R0:W-:Y:S04]  /*2f5c0*/  ST.E desc[UR8][R8.64+0x14], R15 ;  /* 0x0000140f08007985 */ /* 0x0001e8000c101908 */
[----:B------:R-:W2:Y:S04]  /*2f5d0*/  LDL.64 R2, [R0+0x70] ;  /* 0x0000700000027983 */ /* 0x000ea80000100a00 */
[----:B--2---:R-:W0:Y:S04]  /*2f5e0*/  LD.E R65, desc[UR6][R2.64+0x20] ;  /* 0x0000200602417980 */ /* 0x004e28000c101900 */
[----:B------:R-:W0:Y:S04]  /*2f5f0*/  LD.E R68, desc[UR4][R2.64] ;  /* 0x0000000402447980 */ /* 0x000e28000c101900 */
[----:B------:R-:W2:Y:S04]  /*2f600*/  LD.E R70, desc[UR4][R2.64+0x4] ;  /* 0x0000040402467980 */ /* 0x000ea8000c101900 */
[----:B------:R-:W3:Y:S04]  /*2f610*/  LD.E R67, desc[UR4][R2.64+0x10] ;  /* 0x0000100402437980 */ /* 0x000ee8000c101900 */
[----:B------:R-:W4:Y:S01]  /*2f620*/  LD.E R74, desc[UR6][R2.64+0x14] ;  /* 0x00001406024a7980 */ /* 0x000f22000c101900 */
[C---:B0-----:R-:W-:Y:S01]  /*2f630*/  FMUL.FTZ R8, R68.reuse, R65 ;  /* 0x0000004144087220 */ /* 0x041fe20000410000 */
[----:B------:R-:W-:-:S04]  /*2f640*/  FSETP.NEU.FTZ.AND P0, PT, R68, -INF , PT ;  /* 0xff8000004400780b */ /* 0x000fc80003f1d000 */
[----:B------:R-:W-:Y:S01]  /*2f650*/  FSEL R8, R8, RZ, P0 ;  /* 0x000000ff08087208 */ /* 0x000fe20000000000 */
[----:B--2---:R-:W-:Y:S01]  /*2f660*/  FMUL.FTZ R9, R65, R70 ;  /* 0x0000004641097220 */ /* 0x004fe20000410000 */
[----:B------:R-:W-:-:S03]  /*2f670*/  FSETP.NEU.FTZ.AND P0, PT, R70, -INF , PT ;  /* 0xff8000004600780b */ /* 0x000fc60003f1d000 */
        /* <DEDUP_REMOVED lines=24> */
[----:B------:R-:W-:-:S05]  /*2f800*/  FSEL R8, R9, RZ, P0 ;  /* 0x000000ff09087208 */ /* 0x000fca0000000000 */
[-CC-:B------:R-:W-:Y:S01]  /*2f810*/  FFMA.FTZ R153, R26, R65.reuse, -R8.reuse ;  /* 0x000000411a997223 */ /* 0x180fe20000010808 */
[-CC-:B------:R-:W-:Y:S01]  /*2f820*/  FFMA.FTZ R26, R60, R65.reuse, -R8.reuse ;  /* 0x000000413c1a7223 */ /* 0x180fe20000010808 */
[----:B------:R-:W3:Y:S01]  /*2f830*/  MUFU.EX2 R152, R152 ;  /* 0x0000009800987308 */ /* 0x000ee20000000800 */
[-CC-:B------:R-:W-:Y:S01]  /*2f840*/  FFMA.FTZ R155, R59, R65.reuse, -R8.reuse ;  /* 0x000000413b9b7223 */ /* 0x180fe20000010808 */
[----:B------:R-:W-:-:S06]  /*2f850*/  FFMA.FTZ R213, R13, R65, -R8 ;  /* 0x000000410dd57223 */ /* 0x000fcc0000010808 */
[----:B------:R-:W4:Y:S01]  /*2f860*/  MUFU.EX2 R153, R153 ;  /* 0x0000009900997308 */ /* 0x000f220000000800 */
[----:B------:R-:W-:-:S07]  /*2f870*/  FFMA.FTZ R14, R14, R65, -R8 ;  /* 0x000000410e0e7223 */ /* 0x000fce0000010808 */
[----:B------:R-:W0:Y:S08]  /*2f880*/  MUFU.EX2 R27, R27 ;  /* 0x0000001b001b7308 */ /* 0x000e300000000800 */
[----:B------:R-:W1:Y:S01]  /*2f890*/  MUFU.EX2 R26, R26 ;  /* 0x0000001a001a7308 */ /* 0x000e620000000800 */
[----:B------:R-:W-:-:S07]  /*2f8a0*/  FFMA.FTZ R13, R12, R65, -R8 ;  /* 0x000000410c0d7223 */ /* 0x000fce0000010808 */
[----:B------:R-:W2:Y:S08]  /*2f8b0*/  MUFU.EX2 R154, R154 ;  /* 0x0000009a009a7308 */ /* 0x000eb00000000800 */
[----:B------:R-:W2:Y:S01]  /*2f8c0*/  MUFU.EX2 R155, R155 ;  /* 0x0000009b009b7308 */ /* 0x000ea20000000800 */
[----:B---3--:R-:W-:Y:S01]  /*2f8d0*/  FADD.FTZ R28, R152, R67 ;  /* 0x00000043981c7221 */ /* 0x008fe20000010000 */
[----:B----4-:R-:W-:-:S06]  /*2f8e0*/  FADD.FTZ R9, R153, R74 ;  /* 0x0000004a99097221 */ /* 0x010fcc0000010000 */
[----:B------:R-:W3:Y:S01]  /*2f8f0*/  MUFU.EX2 R25, R25 ;  /* 0x0000001900197308 */ /* 0x000ee20000000800 */
[----:B------:R-:W-:-:S07]  /*2f900*/  FFMA.FTZ R11, R11, R65, -R8 ;  /* 0x000000410b0b7223 */ /* 0x000fce0000010808 */
[----:B------:R-:W4:Y:S01]  /*2f910*/  MUFU.EX2 R213, R213 ;  /* 0x000000d500d57308 */ /* 0x000f220000000800 */
[----:B0-----:R-:W-:Y:S01]  /*2f920*/  FADD.FTZ R21, R27, R28 ;  /* 0x0000001c1b157221 */ /* 0x001fe20000010000 */
[----:B-1----:R-:W-:-:S06]  /*2f930*/  FADD.FTZ R28, R26, R9 ;  /* 0x000000091a1c7221 */ /* 0x002fcc0000010000 */
[----:B------:R-:W0:Y:S01]  /*2f940*/  MUFU.EX2 R20, R20 ;  /* 0x0000001400147308 */ /* 0x000e220000000800 */
[----:B------:R-:W-:-:S07]  /*2f950*/  FFMA.FTZ R12, R58, R65, -R8 ;  /* 0x000000413a0c7223 */ /* 0x000fce0000010808 */
[----:B------:R-:W1:Y:S01]  /*2f960*/  MUFU.EX2 R14, R14 ;  /* 0x0000000e000e7308 */ /* 0x000e620000000800 */
[----:B--2---:R-:W-:Y:S01]  /*2f970*/  FADD.FTZ R36, R154, R21 ;  /* 0x000000159a247221 */ /* 0x004fe20000010000 */
[----:B------:R-:W-:-:S06]  /*2f980*/  FADD.FTZ R28, R155, R28 ;  /* 0x0000001c9b1c7221 */ /* 0x000fcc0000010000 */
[----:B------:R-:W2:Y:S01]  /*2f990*/  MUFU.EX2 R19, R19 ;  /* 0x0000001300137308 */ /* 0x000ea20000000800 */
[----:B------:R-:W-:-:S07]  /*2f9a0*/  FFMA.FTZ R167, R57, R65, -R8 ;  /* 0x0000004139a77223 */ /* 0x000fce0000010808 */
[----:B------:R-:W2:Y:S01]  /*2f9b0*/  MUFU.EX2 R13, R13 ;  /* 0x0000000d000d7308 */ /* 0x000ea20000000800 */
[----:B---3--:R-:W-:Y:S01]  /*2f9c0*/  FADD.FTZ R9, R25, R36 ;  /* 0x0000002419097221 */ /* 0x008fe20000010000 */
[----:B----4-:R-:W-:-:S06]  /*2f9d0*/  FADD.FTZ R21, R213, R28 ;  /* 0x0000001cd5157221 */ /* 0x010fcc0000010000 */
[----:B------:R-:W3:Y:S01]  /*2f9e0*/  MUFU.EX2 R18, R18 ;  /* 0x0000001200127308 */ /* 0x000ee20000000800 */
[----:B------:R-:W-:-:S07]  /*2f9f0*/  FFMA.FTZ R166, R55, R65, -R8 ;  /* 0x0000004137a67223 */ /* 0x000fce0000010808 */
[----:B------:R-:W4:Y:S01]  /*2fa00*/  MUFU.EX2 R11, R11 ;  /* 0x0000000b000b7308 */ /* 0x000f220000000800 */
[----:B------:R-:W-:Y:S01]  /*2fa10*/  FFMA.FTZ R184, R30, R65, -R8 ;  /* 0x000000411eb87223 */ /* 0x000fe20000010808 */
[----:B0-----:R-:W-:-:S06]  /*2fa20*/  FADD.FTZ R28, R20, R9 ;  /* 0x00000009141c7221 */ /* 0x001fcc0000010000 */
[----:B------:R-:W0:Y:S01]  /*2fa30*/  MUFU.EX2 R15, R15 ;  /* 0x0000000f000f7308 */ /* 0x000e220000000800 */
[----:B-1----:R-:W-:Y:S01]  /*2fa40*/  FADD.FTZ R30, R14, R21 ;  /* 0x000000150e1e7221 */ /* 0x002fe20000010000 */
[----:B------:R-:W-:-:S06]  /*2fa50*/  FFMA.FTZ R169, R54, R65, -R8 ;  /* 0x0000004136a97223 */ /* 0x000fcc0000010808 */
        /* <DEDUP_REMOVED lines=28> */
[----:B------:R-:W0:Y:S08]  /*2fc20*/  MUFU.EX2 R170, R170 ;  /* 0x000000aa00aa7308 */ /* 0x000e300000000800 */
        /* <DEDUP_REMOVED lines=38> */
[----:B------:R-:W3:Y:S08]  /*2fe90*/  MUFU.EX2 R187, R187 ;  /* 0x000000bb00bb7308 */ /* 0x000ef00000000800 */
[----:B------:R-:W4:Y:S01]  /*2fea0*/  MUFU.EX2 R160, R160 ;  /* 0x000000a000a07308 */ /* 0x000f220000000800 */
[----:B0-----:R-:W-:Y:S01]  /*2feb0*/  FADD.FTZ R29, R182, R29 ;  /* 0x0000001db61d7221 */ /* 0x001fe20000010000 */
[----:B-1----:R-:W-:-:S06]  /*2fec0*/  FADD.FTZ R8, R21, R8 ;  /* 0x0000000815087221 */ /* 0x002fcc0000010000 */
[----:B------:R-:W0:Y:S08]  /*2fed0*/  MUFU.EX2 R186, R186 ;  /* 0x000000ba00ba7308 */ /* 0x000e300000000800 */
[----:B------:R-:W1:Y:S01]  /*2fee0*/  MUFU.EX2 R159, R159 ;  /* 0x0000009f009f7308 */ /* 0x000e620000000800 */
[----:B--2---:R-:W-:Y:S01]  /*2fef0*/  FADD.FTZ R28, R188, R29 ;  /* 0x0000001dbc1c7221 */ /* 0x004fe20000010000 */
[----:B------:R-:W-:-:S06]  /*2ff00*/  FADD.FTZ R9, R161, R8 ;  /* 0x00000008a1097221 */ /* 0x000fcc0000010000 */
[----:B------:R-:W2:Y:S08]  /*2ff10*/  MUFU.EX2 R185, R185 ;  /* 0x000000b900b97308 */ /* 0x000eb00000000800 */
[----:B------:R-:W2:Y:S01]  /*2ff20*/  MUFU.EX2 R158, R158 ;  /* 0x0000009e009e7308 */ /* 0x000ea20000000800 */
[----:B---3--:R-:W-:Y:S01]  /*2ff30*/  FADD.FTZ R29, R187, R28 ;  /* 0x0000001cbb1d7221 */ /* 0x008fe20000010000 */
[----:B----4-:R-:W-:-:S03]  /*2ff40*/  FADD.FTZ R8, R160, R9 ;  /* 0x00000009a0087221 */ /* 0x010fc60000010000 */
[----:B0-----:R-:W-:Y:S01]  /*2ff50*/  FADD.FTZ R28, R186, R29 ;  /* 0x0000001dba1c7221 */ /* 0x001fe20000010000 */
[----:B-1----:R-:W-:-:S03]  /*2ff60*/  FADD.FTZ R9, R159, R8 ;  /* 0x000000089f097221 */ /* 0x002fc60000010000 */
[----:B--2---:R-:W-:Y:S01]  /*2ff70*/  FADD.FTZ R29, R185, R28 ;  /* 0x0000001cb91d7221 */ /* 0x004fe20000010000 */
[----:B------:R-:W-:-:S04]  /*2ff80*/  FADD.FTZ R31, R158, R9 ;  /* 0x000000099e1f7221 */ /* 0x000fc80000010000 */
[----:B------:R-:W-:Y:S04]  /*2ff90*/  ST.E desc[UR4][R2.64+0x10], R29 ;  /* 0x0000101d02007985 */ /* 0x000fe8000c101904 */
[----:B------:R0:W-:Y:S04]  /*2ffa0*/  ST.E desc[UR6][R2.64+0x14], R31 ;  /* 0x0000141f02007985 */ /* 0x0001e8000c101906 */
[----:B------:R-:W2:Y:S01]  /*2ffb0*/  LDL.64 R8, [R0+0x80] ;  /* 0x0000800000087983 */ /* 0x000ea20000100a00 */
[----:B------:R-:W-:Y:S02]  /*2ffc0*/  R2UR UR10, R4 ;  /* 0x00000000040a72ca */ /* 0x000fe400000e0000 */
[----:B------:R-:W-:-:S02]  /*2ffd0*/  R2UR UR11, R5 ;  /* 0x00000000050b72ca */ /* 0x000fc400000e0000 */
[C---:B------:R-:W-:Y:S02]  /*2ffe0*/  R2UR UR12, R4.reuse ;  /* 0x00000000040c72ca */ /* 0x040fe400000e0000 */
[C---:B------:R-:W-:Y:S02]  /*2fff0*/  R2UR UR13, R5.reuse ;  /* 0x00000000050d72ca */ /* 0x040fe400000e0000 */
[C---:B------:R-:W-:Y:S02]  /*30000*/  R2UR UR14, R4.reuse ;  /* 0x00000000040e72ca */ /* 0x040fe400000e0000 */
[C---:B------:R-:W-:Y:S02]  /*30010*/  R2UR UR15, R5.reuse ;  /* 0x00000000050f72ca */ /* 0x040fe400000e0000 */
[C---:B------:R-:W-:Y:S02]  /*30020*/  R2UR UR16, R4.reuse ;  /* 0x00000000041072ca */ /* 0x040fe400000e0000 */
[----:B------:R-:W-:Y:S01]  /*30030*/  R2UR UR17, R5 ;  /* 0x00000000051172ca */ /* 0x000fe200000e0000 */
[----:B--2---:R-:W2:Y:S04]  /*30040*/  LD.E R85, desc[UR4][R8.64] ;  /* 0x0000000408557980 */ /* 0x004ea8000c101900 */
        /* <DEDUP_REMOVED lines=36> */
[----:B------:R-:W-:-:S03]  /*30290*/  R2UR UR18, R4 ;  /* 0x00000000041272ca */ /* 0x000fc600000e0000 */
[----:B------:R-:W4:Y:S01]  /*302a0*/  LD.E R49, desc[UR4][R8.64+0x124] ;  /* 0x0001240408317980 */ /* 0x000f22000c101900 */
[----:B------:R-:W-:-:S03]  /*302b0*/  R2UR UR19, R5 ;  /* 0x00000000051372ca */ /* 0x000fc600000e0000 */
[----:B------:R-:W4:Y:S01]  /*302c0*/  LD.E R51, desc[UR14][R8.64+0x130] ;  /* 0x0001300e08337980 */ /* 0x000f22000c101900 */
[----:B------:R-:W-:-:S03]  /*302d0*/  R2UR UR20, R4 ;  /* 0x00000000041472ca */ /* 0x000fc600000e0000 */
[----:B------:R-:W4:Y:S01]  /*302e0*/  LD.E R53, desc[UR16][R8.64+0x134] ;  /* 0x0001341008357980 */ /* 0x000f22000c101900 */
[----:B------:R-:W-:-:S03]  /*302f0*/  R2UR UR21, R5 ;  /* 0x00000000051572ca */ /* 0x000fc600000e0000 */
[----:B------:R-:W4:Y:S01]  /*30300*/  LD.E R55, desc[UR6][R8.64+0x140] ;  /* 0x0001400608377980 */ /* 0x000f22000c101900 */
[C---:B------:R-:W-:Y:S02]  /*30310*/  R2UR UR22, R4.reuse ;  /* 0x00000000041672ca */ /* 0x040fe400000e0000 */
[C---:B------:R-:W-:Y:S01]  /*30320*/  R2UR UR23, R5.reuse ;  /* 0x00000000051772ca */ /* 0x040fe200000e0000 */
[----:B------:R-:W4:Y:S01]  /*30330*/  LD.E R57, desc[UR8][R8.64+0x144] ;  /* 0x0001440808397980 */ /* 0x000f22000c101900 */
[C---:B------:R-:W-:Y:S02]  /*30340*/  R2UR UR24, R4.reuse ;  /* 0x00000000041872ca */ /* 0x040fe400000e0000 */
[----:B------:R-:W-:Y:S01]  /*30350*/  R2UR UR25, R5 ;  /* 0x00000000051972ca */ /* 0x000fe200000e0000 */
        /* <DEDUP_REMOVED lines=35> */
[----:B--2---:R-:W-:-:S03]  /*30590*/  FMUL.FTZ R95, R24, R85 ;  /* 0x00000055185f7220 */ /* 0x004fc60000410000 */
[----:B------:R-:W2:Y:S01]  /*305a0*/  LD.E R56, desc[UR20][R8.64+0x98] ;  /* 0x0000981408387980 */ /* 0x000ea2000c101900 */
[----:B---3--:R-:W-:-:S03]  /*305b0*/  FMUL.FTZ R97, R24, R87 ;  /* 0x0000005718617220 */ /* 0x008fc60000410000 */
[----:B------:R-:W3:Y:S01]  /*305c0*/  LD.E R85, desc[UR20][R8.64+0x1b0] ;  /* 0x0001b01408557980 */ /* 0x000ee2000c101900 */
[----:B----4-:R-:W-:-:S03]  /*305d0*/  FMUL.FTZ R99, R24, R89 ;  /* 0x0000005918637220 */ /* 0x010fc60000410000 */
[----:B------:R-:W4:Y:S04]  /*305e0*/  LD.E R87, desc[UR22][R8.64+0x1b4] ;  /* 0x0001b41608577980 */ /* 0x000f28000c101900 */
[----:B------:R-:W2:Y:S04]  /*305f0*/  LD.E R89, desc[UR24][R8.64+0x1c0] ;  /* 0x0001c01808597980 */ /* 0x000ea8000c101900 */
[----:B------:R0:W-:Y:S01]  /*30600*/  ST.E desc[UR4][R8.64], R95 ;  /* 0x0000005f08007985 */ /* 0x0001e2000c101904 */
[----:B------:R-:W-:-:S03]  /*30610*/  FMUL.FTZ R115, R24, R101 ;  /* 0x0000006518737220 */ /* 0x000fc60000410000 */
[----:B------:R1:W-:Y:S04]  /*30620*/  ST.E desc[UR6][R8.64+0x4], R97 ;  /* 0x0000046108007985 */ /* 0x0003e8000c101906 */
[----:B------:R1:W-:Y:S04]  /*30630*/  ST.E desc[UR8][R8.64+0x10], R99 ;  /* 0x0000106308007985 */ /* 0x0003e8000c101908 */
[----:B0-----:R-:W2:Y:S04]  /*30640*/  LD.E R95, desc[UR14][R8.64+0x1d4] ;  /* 0x0001d40e085f7980 */ /* 0x001ea8000c101900 */
[----:B-1----:R-:W2:Y:S04]  /*30650*/  LD.E R97, desc[UR16][R8.64+0x1e0] ;  /* 0x0001e01008617980 */ /* 0x002ea8000c101900 */
        /* <DEDUP_REMOVED lines=77> */
[----:B------:R-:W-:Y:S01]  /*30b30*/  ST.E desc[UR4][R8.64+0x14], R115 ;  /* 0x0000147308007985 */ /* 0x000fe2000c101904 */
[C---:B------:R-:W-:Y:S01]  /*30b40*/  FMUL.FTZ R43, R24.reuse, R43 ;  /* 0x0000002b182b7220 */ /* 0x040fe20000410000 */
[----:B------:R-:W-:-:S02]  /*30b50*/  FMUL.FTZ R45, R24, R45 ;  /* 0x0000002d182d7220 */ /* 0x000fc40000410000 */
[----:B------:R-:W-:Y:S01]  /*30b60*/  ST.E desc[UR6][R8.64+0x20], R117 ;  /* 0x0000207508007985 */ /* 0x000fe2000c101906 */
[----:B------:R-:W-:-:S03]  /*30b70*/  FMUL.FTZ R47, R24, R47 ;  /* 0x0000002f182f7220 */ /* 0x000fc60000410000 */
[----:B------:R-:W-:Y:S01]  /*30b80*/  ST.E desc[UR8][R8.64+0x24], R119 ;  /* 0x0000247708007985 */ /* 0x000fe2000c101908 */
[----:B------:R-:W-:-:S03]  /*30b90*/  FMUL.FTZ R49, R24, R49 ;  /* 0x0000003118317220 */ /* 0x000fc60000410000 */
        /* <DEDUP_REMOVED lines=24> */
[----:B------:R-:W-:-:S03]  /*30d20*/  FMUL.FTZ R51, R24, R51 ;  /* 0x0000003318337220 */ /* 0x000fc60000410000 */
[----:B------:R1:W-:Y:S01]  /*30d30*/  ST.E desc[UR14][R8.64+0xf0], R35 ;  /* 0x0000f02308007985 */ /* 0x0003e2000c10190e */
[----:B------:R-:W-:-:S03]  /*30d40*/  FMUL.FTZ R53, R24, R53 ;  /* 0x0000003518357220 */ /* 0x000fc60000410000 */
[----:B------:R1:W-:Y:S01]  /*30d50*/  ST.E desc[UR4][R8.64+0xf4], R37 ;  /* 0x0000f42508007985 */ /* 0x0003e2000c101904 */
[----:B------:R-:W-:-:S03]  /*30d60*/  FMUL.FTZ R55, R24, R55 ;  /* 0x0000003718377220 */ /* 0x000fc60000410000 */
[----:B------:R-:W-:Y:S01]  /*30d70*/  ST.E desc[UR16][R8.64+0x100], R39 ;  /* 0x0001002708007985 */ /* 0x000fe2000c101910 */
        /* <DEDUP_REMOVED lines=26> */
[----:B---3--:R-:W-:-:S03]  /*30f20*/  FMUL.FTZ R85, R24, R85 ;  /* 0x0000005518557220 */ /* 0x008fc60000410000 */
[----:B------:R-:W-:Y:S01]  /*30f30*/  ST.E desc[UR16][R8.64+0x170], R67 ;  /* 0x0001704308007985 */ /* 0x000fe2000c101910 */
[----:B----4-:R-:W-:-:S03]  /*30f40*/  FMUL.FTZ R87, R24, R87 ;  /* 0x0000005718577220 */ /* 0x010fc60000410000 */
[----:B------:R-:W-:Y:S01]  /*30f50*/  ST.E desc[UR6][R8.64+0x174], R69 ;  /* 0x0001744508007985 */ /* 0x000fe2000c101906 */
[----:B--2---:R-:W-:-:S03]  /*30f60*/  FMUL.FTZ R89, R24, R89 ;  /* 0x0000005918597220 */ /* 0x004fc60000410000 */
        /* <DEDUP_REMOVED lines=15> */
[----:B0-----:R-:W-:-:S03]  /*31060*/  FMUL.FTZ R3, R7, R2 ;  /* 0x0000000207037220 */ /* 0x001fc60000410000 */
[----:B------:R-:W-:Y:S01]  /*31070*/  ST.E desc[UR8][R8.64+0x1c0], R89 ;  /* 0x0001c05908007985 */ /* 0x000fe2000c101908 */
[----:B-1----:R-:W-:-:S03]  /*31080*/  FMUL.FTZ R29, R7, R28 ;  /* 0x0000001c071d7220 */ /* 0x002fc60000410000 */
[----:B------:R-:W-:Y:S04]  /*31090*/  ST.E desc[UR10][R8.64+0x1c4], R91 ;  /* 0x0001c45b08007985 */ /* 0x000fe8000c10190a */
[----:B------:R-:W-:Y:S01]  /*310a0*/  ST.E desc[UR12][R8.64+0x1d0], R93 ;  /* 0x0001d05d08007985 */ /* 0x000fe2000c10190c */
[----:B------:R-:W-:-:S03]  /*310b0*/  FMUL.FTZ R31, R7, R34 ;  /* 0x00000022071f7220 */ /* 0x000fc60000410000 */
[----:B------:R-:W-:Y:S01]  /*310c0*/  ST.E desc[UR14][R8.64+0x1d4], R95 ;  /* 0x0001d45f08007985 */ /* 0x000fe2000c10190e */
[----:B------:R-:W-:-:S03]  /*310d0*/  FMUL.FTZ R33, R7, R30 ;  /* 0x0000001e07217220 */ /* 0x000fc60000410000 */
[----:B------:R-:W-:Y:S01]  /*310e0*/  ST.E desc[UR6][R8.64+0x1e0], R97 ;  /* 0x0001e06108007985 */ /* 0x000fe2000c101906 */
[----:B------:R-:W-:-:S03]  /*310f0*/  FMUL.FTZ R35, R7, R32 ;  /* 0x0000002007237220 */ /* 0x000fc60000410000 */
[----:B------:R-:W-:Y:S04]  /*31100*/  ST.E desc[UR16][R8.64+0x1e4], R99 ;  /* 0x0001e46308007985 */ /* 0x000fe8000c101910 */
[----:B------:R-:W-:Y:S04]  /*31110*/  ST.E desc[UR4][R8.64+0x1f0], R103 ;  /* 0x0001f06708007985 */ /* 0x000fe8000c101904 */
[----:B------:R-:W-:Y:S01]  /*31120*/  ST.E desc[UR8][R8.64+0x1f4], R101 ;  /* 0x0001f46508007985 */ /* 0x000fe2000c101908 */
        /* <DEDUP_REMOVED lines=10> */
[C---:B------:R-:W-:Y:S01]  /*311d0*/  FMUL.FTZ R39, R7.reuse, R48 ;  /* 0x0000003007277220 */ /* 0x040fe20000410000 */
[C---:B0-----:R-:W-:Y:S02]  /*311e0*/  FMUL.FTZ R33, R7.reuse, R44 ;  /* 0x0000002c07217220 */ /* 0x041fe40000410000 */
[----:B------:R0:W-:Y:S01]  /*311f0*/  ST.E desc[UR8][R8.64+0x38], R29 ;  /* 0x0000381d08007985 */ /* 0x0001e2000c101908 */
[----:B-1----:R-:W-:-:S03]  /*31200*/  FMUL.FTZ R35, R7, R46 ;  /* 0x0000002e07237220 */ /* 0x002fc60000410000 */
[----:B------:R-:W-:Y:S01]  /*31210*/  ST.E desc[UR10][R8.64+0x3c], R37 ;  /* 0x00003c2508007985 */ /* 0x000fe2000c10190a */
[----:B--2---:R-:W-:-:S03]  /*31220*/  FMUL.FTZ R3, R7, R50 ;  /* 0x0000003207037220 */ /* 0x004fc60000410000 */
[----:B------:R1:W-:Y:S01]  /*31230*/  ST.E desc[UR6][R8.64+0x48], R31 ;  /* 0x0000481f08007985 */ /* 0x0003e2000c101906 */
[----:B0-----:R-:W-:-:S03]  /*31240*/  FMUL.FTZ R29, R7, R52 ;  /* 0x00000034071d7220 */ /* 0x001fc60000410000 */
[----:B------:R0:W-:Y:S04]  /*31250*/  ST.E desc[UR12][R8.64+0x4c], R33 ;  /* 0x00004c2108007985 */ /* 0x0001e8000c10190c */
[----:B------:R2:W-:Y:S01]  /*31260*/  ST.E desc[UR14][R8.64+0x58], R35 ;  /* 0x0000582308007985 */ /* 0x0005e2000c10190e */
[----:B-1----:R-:W-:-:S03]  /*31270*/  FMUL.FTZ R31, R7, R62 ;  /* 0x0000003e071f7220 */ /* 0x002fc60000410000 */
[----:B------:R1:W-:Y:S01]  /*31280*/  ST.E desc[UR16][R8.64+0x5c], R39 ;  /* 0x00005c2708007985 */ /* 0x0003e2000c101910 */
[C---:B------:R-:W-:Y:S01]  /*31290*/  FMUL.FTZ R37, R7.reuse, R58 ;  /* 0x0000003a07257220 */ /* 0x040fe20000410000 */
[C---:B0-----:R-:W-:Y:S02]  /*312a0*/  FMUL.FTZ R33, R7.reuse, R54 ;  /* 0x0000003607217220 */ /* 0x041fe40000410000 */
[----:B------:R0:W-:Y:S01]  /*312b0*/  ST.E desc[UR4][R8.64+0x68], R3 ;  /* 0x0000680308007985 */ /* 0x0001e2000c101904 */
[----:B--2---:R-:W-:-:S03]  /*312c0*/  FMUL.FTZ R35, R7, R60 ;  /* 0x0000003c07237220 */ /* 0x004fc60000410000 */
[----:B------:R2:W-:Y:S01]  /*312d0*/  ST.E desc[UR8][R8.64+0x6c], R29 ;  /* 0x00006c1d08007985 */ /* 0x0005e2000c101908 */
[----:B-1----:R-:W-:-:S03]  /*312e0*/  FMUL.FTZ R39, R7, R56 ;  /* 0x0000003807277220 */ /* 0x002fc60000410000 */
[----:B------:R1:W-:Y:S01]  /*312f0*/  ST.E desc[UR6][R8.64+0x78], R31 ;  /* 0x0000781f08007985 */ /* 0x0003e2000c101906 */
[----:B0-----:R-:W-:-:S03]  /*31300*/  FMUL.FTZ R3, R7, R64 ;  /* 0x0000004007037220 */ /* 0x001fc60000410000 */
        /* <DEDUP_REMOVED lines=10> */
[----:B------:R1:W-:Y:S04]  /*313b0*/  ST.E desc[UR6][R8.64+0xa8], R29 ;  /* 0x0000a81d08007985 */ /* 0x0003e8000c101906 */
[----:B------:R3:W-:Y:S01]  /*313c0*/  ST.E desc[UR8][R8.64+0xac], R31 ;  /* 0x0000ac1f08007985 */ /* 0x0007e2000c101908 */
[C---:B0-----:R-:W-:Y:S01]  /*313d0*/  FMUL.FTZ R39, R7.reuse, R76 ;  /* 0x0000004c07277220 */ /* 0x041fe20000410000 */
[C---:B--2---:R-:W-:Y:S02]  /*313e0*/  FMUL.FTZ R3, R7.reuse, R78 ;  /* 0x0000004e07037220 */ /* 0x044fe40000410000 */
[----:B------:R0:W-:Y:S01]  /*313f0*/  ST.E desc[UR10][R8.64+0xb8], R33 ;  /* 0x0000b82108007985 */ /* 0x0001e2000c10190a */
[----:B-1----:R-:W-:-:S03]  /*31400*/  FMUL.FTZ R29, R7, R86 ;  /* 0x00000056071d7220 */ /* 0x002fc60000410000 */
[----:B------:R1:W-:Y:S01]  /*31410*/  ST.E desc[UR12][R8.64+0xbc], R35 ;  /* 0x0000bc2308007985 */ /* 0x0003e2000c10190c */
[----:B---3--:R-:W-:-:S03]  /*31420*/  FMUL.FTZ R31, R7, R80 ;  /* 0x00000050071f7220 */ /* 0x008fc60000410000 */
[----:B------:R2:W-:Y:S01]  /*31430*/  ST.E desc[UR14][R8.64+0xc8], R37 ;  /* 0x0000c82508007985 */ /* 0x0005e2000c10190e */
[----:B0-----:R-:W-:-:S03]  /*31440*/  FMUL.FTZ R33, R7, R84 ;  /* 0x0000005407217220 */ /* 0x001fc60000410000 */
[----:B------:R0:W-:Y:S01]  /*31450*/  ST.E desc[UR4][R8.64+0xcc], R3 ;  /* 0x0000cc0308007985 */ /* 0x0001e2000c101904 */
[----:B-1----:R-:W-:-:S03]  /*31460*/  FMUL.FTZ R35, R7, R82 ;  /* 0x0000005207237220 */ /* 0x002fc60000410000 */
[----:B------:R1:W-:Y:S01]  /*31470*/  ST.E desc[UR16][R8.64+0xd8], R39 ;  /* 0x0000d82708007985 */ /* 0x0003e2000c101910 */
[----:B--2---:R-:W-:-:S03]  /*31480*/  FMUL.FTZ R37, R7, R88 ;  /* 0x0000005807257220 */ /* 0x004fc60000410000 */
        /* <DEDUP_REMOVED lines=54> */
[----:B------:R-:W-:Y:S01]  /*317f0*/  ST.E desc[UR6][R8.64+0x1b8], R29 ;  /* 0x0001b81d08007985 */ /* 0x000fe2000c101906 */
[C---:B------:R-:W-:Y:S01]  /*31800*/  FMUL.FTZ R41, R7.reuse, R146 ;  /* 0x0000009207297220 */ /* 0x040fe20000410000 */
[C---:B0-----:R-:W-:Y:S02]  /*31810*/  FMUL.FTZ R35, R7.reuse, R150 ;  /* 0x0000009607237220 */ /* 0x041fe40000410000 */
[----:B------:R0:W-:Y:S01]  /*31820*/  ST.E desc[UR16][R8.64+0x1bc], R39 ;  /* 0x0001bc2708007985 */ /* 0x0001e2000c101910 */
[----:B-1----:R-:W-:-:S03]  /*31830*/  FMUL.FTZ R37, R7, R144 ;  /* 0x0000009007257220 */ /* 0x002fc60000410000 */
[----:B------:R1:W-:Y:S01]  /*31840*/  ST.E desc[UR4][R8.64+0x1c8], R3 ;  /* 0x0001c80308007985 */ /* 0x0003e2000c101904 */
[----:B------:R-:W-:-:S03]  /*31850*/  FMUL.FTZ R43, R7, R214 ;  /* 0x000000d6072b7220 */ /* 0x000fc60000410000 */
[----:B------:R-:W-:Y:S01]  /*31860*/  ST.E desc[UR8][R8.64+0x1cc], R31 ;  /* 0x0001cc1f08007985 */ /* 0x000fe2000c101908 */
[----:B0-----:R-:W-:-:S03]  /*31870*/  FMUL.FTZ R39, R7, R148 ;  /* 0x0000009407277220 */ /* 0x001fc60000410000 */
[----:B------:R-:W-:Y:S04]  /*31880*/  ST.E desc[UR10][R8.64+0x1d8], R33 ;  /* 0x0001d82108007985 */ /* 0x000fe8000c10190a */
[----:B------:R-:W-:Y:S04]  /*31890*/  ST.E desc[UR6][R8.64+0x1dc], R35 ;  /* 0x0001dc2308007985 */ /* 0x000fe8000c101906 */
[----:B------:R-:W-:Y:S04]  /*318a0*/  ST.E desc[UR12][R8.64+0x1e8], R37 ;  /* 0x0001e82508007985 */ /* 0x000fe8000c10190c */
[----:B------:R-:W-:Y:S04]  /*318b0*/  ST.E desc[UR14][R8.64+0x1ec], R39 ;  /* 0x0001ec2708007985 */ /* 0x000fe8000c10190e */
[----:B------:R-:W-:Y:S04]  /*318c0*/  ST.E desc[UR16][R8.64+0x1f8], R41 ;  /* 0x0001f82908007985 */ /* 0x000fe8000c101910 */
[----:B------:R0:W-:Y:S04]  /*318d0*/  ST.E desc[UR18][R8.64+0x1fc], R43 ;  /* 0x0001fc2b08007985 */ /* 0x0001e8000c101912 */
[----:B-1----:R-:W2:Y:S01]  /*318e0*/  LDL.64 R2, [R0+0x80] ;  /* 0x0000800000027983 */ /* 0x002ea20000100a00 */
[----:B------:R-:W-:-:S02]  /*318f0*/  LEA.HI R24, R6, 0x8, RZ, 0x19 ;  /* 0x0000000806187811 */ /* 0x000fc400078fc8ff */
[----:B------:R-:W-:Y:S01]  /*31900*/  R2UR UR28, R4 ;  /* 0x00000000041c72ca */ /* 0x000fe200000e0000 */
[----:B------:R-:W3:Y:S02]  /*31910*/  LDL.64 R28, [R0] ;  /* 0x00000000001c7983 */ /* 0x000ee40000100a00 */
[----:B------:R1:W-:Y:S01]  /*31920*/  BAR.SYNC.DEFER_BLOCKING R24, 0x100 ;  /* 0x000400180000751d */ /* 0x0003e20000010000 */
[----:B------:R-:W-:-:S05]  /*31930*/  R2UR UR29, R5 ;  /* 0x00000000051d72ca */ /* 0x000fca00000e0000 */
[----:B------:R-:W4:Y:S04]  /*31940*/  LDL.64 R6, [R0+0x98] ;  /* 0x0000980000067983 */ /* 0x000f280000100a00 */
[----:B0-----:R-:W4:Y:S04]  /*31950*/  LDL.64 R8, [R0+0x88] ;  /* 0x0000880000087983 */ /* 0x001f280000100a00 */
[----:B--2---:R-:W2:Y:S04]  /*31960*/  LD.E R31, desc[UR4][R2.64] ;  /* 0x00000004021f7980 */ /* 0x004ea8000c101900 */
        /* <DEDUP_REMOVED lines=63> */
[----:B-1----:R-:W2:Y:S04]  /*31d60*/  LD.E R24, desc[UR26][R2.64+0x100] ;  /* 0x0001001a02187980 */ /* 0x002ea8000c101900 */
[----:B---3--:R-:W3:Y:S04]  /*31d70*/  LD.E R29, desc[UR6][R28.64] ;  /* 0x000000061c1d7980 */ /* 0x008ee8000c101900 */
[----:B----4-:R-:W3:Y:S04]  /*31d80*/  LD.E.64 R6, desc[UR4][R6.64] ;  /* 0x0000000406067980 */ /* 0x010ee8000c101b00 */
[----:B--2---:R0:W-:Y:S04]  /*31d90*/  ST.E desc[UR8][R2.64], R31 ;  /* 0x0000001f02007985 */ /* 0x0041e8000c101908 */
        /* <DEDUP_REMOVED lines=64> */
[----:B0-----:R-:W4:Y:S04]  /*321a0*/  LD.E R31, desc[UR28][R2.64+0x104] ;  /* 0x0001041c021f7980 */ /* 0x001f28000c101900 */
[----:B----4-:R0:W-:Y:S04]  /*321b0*/  ST.E desc[UR4][R2.64+0x104], R31 ;  /* 0x0001041f02007985 */ /* 0x0101e8000c101904 */
[----:B-1----:R-:W4:Y:S04]  /*321c0*/  LD.E R33, desc[UR6][R2.64+0x108] ;  /* 0x0001080602217980 */ /* 0x002f28000c101900 */
[----:B--2---:R-:W2:Y:S04]  /*321d0*/  LD.E R35, desc[UR8][R2.64+0x10c] ;  /* 0x00010c0802237980 */ /* 0x004ea8000c101900 */
        /* <DEDUP_REMOVED lines=8> */
[----:B0-----:R-:W3:Y:S04]  /*32260*/  LD.E R31, desc[UR26][R2.64+0x130] ;  /* 0x0001301a021f7980 */ /* 0x001ee8000c101900 */
        /* <DEDUP_REMOVED lines=113> */
[----:B------:R-:W4:Y:S01]  /*32980*/  LD.E R24, desc[UR28][R8.64] ;  /* 0x0000001c08187980 */ /* 0x000f22000c101900 */
[----:B------:R-:W-:-:S02]  /*32990*/  R2UR UR50, R4 ;  /* 0x00000000043272ca */ /* 0x000fc400000e0000 */
[C---:B------:R-:W-:Y:S02]  /*329a0*/  R2UR UR51, R5.reuse ;  /* 0x00000000053372ca */ /* 0x040fe400000e0000 */
[C---:B------:R-:W-:Y:S02]  /*329b0*/  R2UR UR52, R4.reuse ;  /* 0x00000000043472ca */ /* 0x040fe400000e0000 */
[C---:B------:R-:W-:Y:S02]  /*329c0*/  R2UR UR53, R5.reuse ;  /* 0x00000000053572ca */ /* 0x040fe400000e0000 */
[C---:B------:R-:W-:Y:S02]  /*329d0*/  R2UR UR54, R4.reuse ;  /* 0x00000000043672ca */ /* 0x040fe400000e0000 */
[----:B------:R-:W-:Y:S02]  /*329e0*/  R2UR UR55, R5 ;  /* 0x00000000053772ca */ /* 0x000fe400000e0000 */
        /* <DEDUP_REMOVED lines=14> */
[----:B------:R-:W-:Y:S02]  /*32ad0*/  R2UR UR48, R4 ;  /* 0x00000000043072ca */ /* 0x000fe400000e0000 */
[----:B------:R-:W-:Y:S01]  /*32ae0*/  R2UR UR49, R5 ;  /* 0x00000000053172ca */ /* 0x000fe200000e0000 */
[----:B------:R-:W-:Y:S01]  /*32af0*/  IMAD R6, R29, 0xc00, R6 ;  /* 0x00000c001d067824 */ /* 0x000fe200078e0206 */
[----:B------:R-:W-:Y:S01]  /*32b00*/  F2FP.BF16.F32.PACK_AB R152, R27, R152 ;  /* 0x000000981b98723e */ /* 0x000fe200000010ff */
[----:B------:R-:W4:Y:S01]  /*32b10*/  LD.E R28, desc[UR4][R2.64+0x10] ;  /* 0x00001004021c7980 */ /* 0x000f22000c101900 */
[----:B------:R-:W-:Y:S02]  /*32b20*/  F2FP.BF16.F32.PACK_AB R154, R25, R154 ;  /* 0x0000009a199a723e */ /* 0x000fe400000010ff */
[----:B------:R-:W-:Y:S01]  /*32b30*/  F2FP.BF16.F32.PACK_AB R153, R26, R153 ;  /* 0x000000991a99723e */ /* 0x000fe200000010ff */
        /* <DEDUP_REMOVED lines=63> */
[----:B------:R-:W-:-:S03]  /*32f30*/  ISETP.NE.U32.AND P0, PT, R24, RZ, PT ;  /* 0x000000ff1800720c */ /* 0x000fc60003f05070 */
        /* <DEDUP_REMOVED lines=64> */
[----:B------:R-:W-:-:S02]  /*33340*/  R2UR UR6, R6 ;  /* 0x00000000060672ca */ /* 0x000fc400000e0000 */
[----:B------:R-:W-:Y:S02]  /*33350*/  R2UR UR7, R7 ;  /* 0x00000000070772ca */ /* 0x000fe400000e0000 */
[----:B------:R-:W-:Y:S01]  /*33360*/  F2FP.BF16.F32.PACK_AB R155, R213, R155 ;  /* 0x0000009bd59b723e */ /* 0x000fe200000010ff */
[----:B------:R-:W-:Y:S01]  /*33370*/  VOTEU.ANY UP0, P0 ;  /* 0x00000000003f7886 */ /* 0x000fe20000000100 */
        /* <DEDUP_REMOVED lines=22> */
[----:B------:R-:W-:Y:S02]  /*334e0*/  R2UR UR28, R4 ;  /* 0x00000000041c72ca */ /* 0x000fe400000e0000 */
[----:B------:R-:W-:Y:S01]  /*334f0*/  R2UR UR29, R5 ;  /* 0x00000000051d72ca */ /* 0x000fe200000e0000 */
[----:B--2---:R-:W-:-:S06]  /*33500*/  WARPGROUP.ARRIVE ;  /* 0x00000000000079c5 */ /* 0x004fcc0000000000 */
[----:B------:R-:W-:Y:S01]  /*33510*/  HGMMA.64x256x16.F32.BF16 R24, R152, gdesc[UR4].tnspB, R24, UP0, gsb0 ;  /* 0x43e0000498187df0 */ /* 0x000fe2000b801818 */
        /* <DEDUP_REMOVED lines=23> */
[----:B------:R-:W-:Y:S01]  /*33690*/  R2UR UR31, R5 ;  /* 0x00000000051f72ca */ /* 0x000fe200000e0000 */
[----:B------:R-:W-:-:S02]  /*336a0*/  WARPGROUP.DEPBAR.LE gsb0, 0x0 ;  /* 0x00008000000079c5 */ /* 0x000fc40000010000 */
[----:B------:R0:W-:Y:S01]  /*336b0*/  ST.E desc[UR4][R2.64], R24 ;  /* 0x0000001802007985 */ /* 0x0001e2000c101904 */
[C---:B------:R-:W-:Y:S02]  /*336c0*/  R2UR UR4, R4.reuse ;  /* 0x00000000040472ca */ /* 0x040fe400000e0000 */
[C---:B------:R-:W-:Y:S01]  /*336d0*/  R2UR UR5, R5.reuse ;  /* 0x00000000050572ca */ /* 0x040fe200000e0000 */
[----:B------:R1:W-:Y:S01]  /*336e0*/  ST.E desc[UR6][R2.64+0x4], R25 ;  /* 0x0000041902007985 */ /* 0x0003e2000c101906 */
[C---:B------:R-:W-:Y:S02]  /*336f0*/  R2UR UR6, R4.reuse ;  /* 0x00000000040672ca */ /* 0x040fe400000e0000 */
[C---:B------:R-:W-:Y:S01]  /*33700*/  R2UR UR7, R5.reuse ;  /* 0x00000000050772ca */ /* 0x040fe200000e0000 */
[----:B------:R2:W-:Y:S01]  /*33710*/  ST.E desc[UR8][R2.64+0x8], R26 ;  /* 0x0000081a02007985 */ /* 0x0005e2000c101908 */
[C---:B------:R-:W-:Y:S02]  /*33720*/  R2UR UR8, R4.reuse ;  /* 0x00000000040872ca */ /* 0x040fe400000e0000 */
[----:B------:R-:W-:Y:S01]  /*33730*/  R2UR UR9, R5 ;  /* 0x00000000050972ca */ /* 0x000fe200000e0000 */
[----:B------:R3:W-:Y:S01]  /*33740*/  ST.E desc[UR10][R2.64+0xc], R27 ;  /* 0x00000c1b02007985 */ /* 0x0007e2000c10190a */
[----:B------:R-:W-:-:S02]  /*33750*/  R2UR UR10, R4 ;  /* 0x00000000040a72ca */ /* 0x000fc400000e0000 */
        /* <DEDUP_REMOVED lines=324> */
[----:B------:R-:W-:Y:S01]  /*34ba0*/  R2UR UR23, R5 ;  /* 0x00000000051772ca */ /* 0x000fe200000e0000 */
[----:B------:R4:W-:Y:S04]  /*34bb0*/  ST.E desc[UR24][R2.64+0x1c0], R136 ;  /* 0x0001c08802007985 */ /* 0x0009e8000c101918 */
[----:B------:R4:W-:Y:S04]  /*34bc0*/  ST.E desc[UR26][R2.64+0x1c4], R137 ;  /* 0x0001c48902007985 */ /* 0x0009e8000c10191a */
[----:B------:R4:W-:Y:S04]  /*34bd0*/  ST.E desc[UR28][R2.64+0x1c8], R138 ;  /* 0x0001c88a02007985 */ /* 0x0009e8000c10191c */
[----:B------:R4:W-:Y:S04]  /*34be0*/  ST.E desc[UR4][R2.64+0x1cc], R139 ;  /* 0x0001cc8b02007985 */ /* 0x0009e8000c101904 */
[----:B------:R4:W-:Y:S04]  /*34bf0*/  ST.E desc[UR6][R2.64+0x1d0], R140 ;  /* 0x0001d08c02007985 */ /* 0x0009e8000c101906 */
[----:B------:R4:W-:Y:S04]  /*34c00*/  ST.E desc[UR8][R2.64+0x1d4], R141 ;  /* 0x0001d48d02007985 */ /* 0x0009e8000c101908 */
[----:B------:R4:W-:Y:S01]  /*34c10*/  ST.E desc[UR10][R2.64+0x1d8], R142 ;  /* 0x0001d88e02007985 */ /* 0x0009e2000c10190a */
[----:B------:R-:W-:-:S03]  /*34c20*/  R2UR UR24, R4 ;  /* 0x00000000041872ca */ /* 0x000fc600000e0000 */
[----:B------:R4:W-:Y:S01]  /*34c30*/  ST.E desc[UR12][R2.64+0x1dc], R143 ;  /* 0x0001dc8f02007985 */ /* 0x0009e2000c10190c */
[----:B------:R-:W-:-:S03]  /*34c40*/  R2UR UR25, R5 ;  /* 0x00000000051972ca */ /* 0x000fc600000e0000 */
[----:B------:R4:W-:Y:S01]  /*34c50*/  ST.E desc[UR14][R2.64+0x1e0], R144 ;  /* 0x0001e09002007985 */ /* 0x0009e2000c10190e */
[----:B------:R-:W-:-:S03]  /*34c60*/  R2UR UR26, R4 ;  /* 0x00000000041a72ca */ /* 0x000fc600000e0000 */
[----:B------:R4:W-:Y:S01]  /*34c70*/  ST.E desc[UR16][R2.64+0x1e4], R145 ;  /* 0x0001e49102007985 */ /* 0x0009e2000c101910 */
[----:B------:R-:W-:-:S03]  /*34c80*/  R2UR UR27, R5 ;  /* 0x00000000051b72ca */ /* 0x000fc600000e0000 */
[----:B------:R4:W-:Y:S01]  /*34c90*/  ST.E desc[UR18][R2.64+0x1e8], R146 ;  /* 0x0001e89202007985 */ /* 0x0009e2000c101912 */
[C---:B------:R-:W-:Y:S02]  /*34ca0*/  R2UR UR28, R4.reuse ;  /* 0x00000000041c72ca */ /* 0x040fe400000e0000 */
[----:B------:R-:W-:Y:S01]  /*34cb0*/  R2UR UR29, R5 ;  /* 0x00000000051d72ca */ /* 0x000fe200000e0000 */
[----:B------:R4:W-:Y:S01]  /*34cc0*/  ST.E desc[UR20][R2.64+0x1ec], R147 ;  /* 0x0001ec9302007985 */ /* 0x0009e2000c101914 */
[----:B------:R-:W-:-:S03]  /*34cd0*/  R2UR UR20, R4 ;  /* 0x00000000041472ca */ /* 0x000fc600000e0000 */
[----:B------:R4:W-:Y:S01]  /*34ce0*/  ST.E desc[UR22][R2.64+0x1f0], R148 ;  /* 0x0001f09402007985 */ /* 0x0009e2000c101916 */
        /* <DEDUP_REMOVED lines=12> */
[----:B------:R-:W-:Y:S01]  /*34db0*/  R2UR UR11, R5 ;  /* 0x00000000050b72ca */ /* 0x000fe200000e0000 */
[----:B------:R4:W-:Y:S04]  /*34dc0*/  ST.E desc[UR24][R2.64+0x1f4], R149 ;  /* 0x0001f49502007985 */ /* 0x0009e8000c101918 */
[----:B------:R4:W-:Y:S01]  /*34dd0*/  ST.E desc[UR26][R2.64+0x1f8], R150 ;  /* 0x0001f89602007985 */ /* 0x0009e2000c10191a */
[----:B------:R-:W-:-:S03]  /*34de0*/  R2UR UR8, R4 ;  /* 0x00000000040872ca */ /* 0x000fc600000e0000 */
[----:B------:R4:W-:Y:S01]  /*34df0*/  ST.E desc[UR28][R2.64+0x1fc], R151 ;  /* 0x0001fc9702007985 */ /* 0x0009e2000c10191c */
[----:B------:R-:W-:-:S03]  /*34e00*/  R2UR UR9, R5 ;  /* 0x00000000050972ca */ /* 0x000fc600000e0000 */
[----:B------:R-:W-:Y:S01]  /*34e10*/  ST.E desc[UR22][R8.64], R195 ;  /* 0x000000c308007985 */ /* 0x000fe2000c101916 */
[C---:B------:R-:W-:Y:S02]  /*34e20*/  R2UR UR6, R4.reuse ;  /* 0x00000000040672ca */ /* 0x040fe400000e0000 */
[C---:B------:R-:W-:Y:S01]  /*34e30*/  R2UR UR7, R5.reuse ;  /* 0x00000000050772ca */ /* 0x040fe200000e0000 */
[----:B0-----:R-:W4:Y:S01]  /*34e40*/  LD.E R24, desc[UR20][R2.64] ;  /* 0x0000001402187980 */ /* 0x001f22000c101900 */
[C---:B------:R-:W-:Y:S02]  /*34e50*/  R2UR UR4, R4.reuse ;  /* 0x00000000040472ca */ /* 0x040fe400000e0000 */
[C---:B------:R-:W-:Y:S01]  /*34e60*/  R2UR UR5, R5.reuse ;  /* 0x00000000050572ca */ /* 0x040fe200000e0000 */
[----:B-1----:R-:W4:Y:S01]  /*34e70*/  LD.E R25, desc[UR18][R2.64+0x4] ;  /* 0x0000041202197980 */ /* 0x002f22000c101900 */
[C---:B------:R-:W-:Y:S02]  /*34e80*/  R2UR UR28, R4.reuse ;  /* 0x00000000041c72ca */ /* 0x040fe400000e0000 */
[----:B------:R-:W-:Y:S01]  /*34e90*/  R2UR UR29, R5 ;  /* 0x00000000051d72ca */ /* 0x000fe200000e0000 */
[----:B--2---:R-:W2:Y:S01]  /*34ea0*/  LD.E R26, desc[UR16][R2.64+0x8] ;  /* 0x00000810021a7980 */ /* 0x004ea2000c101900 */
[----:B------:R-:W-:-:S02]  /*34eb0*/  R2UR UR26, R4 ;  /* 0x00000000041a72ca */ /* 0x000fc400000e0000 */
[C---:B------:R-:W-:Y:S01]  /*34ec0*/  R2UR UR27, R5.reuse ;  /* 0x00000000051b72ca */ /* 0x040fe200000e0000 */
[----:B---3--:R-:W2:Y:S01]  /*34ed0*/  LD.E R27, desc[UR56][R2.64+0xc] ;  /* 0x00000c38021b7980 */ /* 0x008ea2000c101900 */
[C---:B------:R-:W-:Y:S02]  /*34ee0*/  R2UR UR24, R4.reuse ;  /* 0x00000000041872ca */ /* 0x040fe400000e0000 */
[C---:B------:R-:W-:Y:S01]  /*34ef0*/  R2UR UR25, R5.reuse ;  /* 0x00000000051972ca */ /* 0x040fe200000e0000 */
[----:B----4-:R-:W2:Y:S01]  /*34f00*/  LD.E R28, desc[UR54][R2.64+0x10] ;  /* 0x00001036021c7980 */ /* 0x010ea2000c101900 */
[C---:B------:R-:W-:Y:S02]  /*34f10*/  R2UR UR22, R4.reuse ;  /* 0x00000000041672ca */ /* 0x040fe400000e0000 */
[----:B------:R-:W-:Y:S01]  /*34f20*/  R2UR UR23, R5 ;  /* 0x00000000051772ca */ /* 0x000fe200000e0000 */
[----:B------:R-:W2:Y:S01]  /*34f30*/  LD.E R29, desc[UR14][R2.64+0x14] ;  /* 0x0000140e021d7980 */ /* 0x000ea2000c101900 */
[----:B------:R-:W-:-:S02]  /*34f40*/  R2UR UR20, R4 ;  /* 0x00000000041472ca */ /* 0x000fc400000e0000 */
[C---:B------:R-:W-:Y:S01]  /*34f50*/  R2UR UR21, R5.reuse ;  /* 0x00000000051572ca */ /* 0x040fe200000e0000 */
[----:B------:R-:W2:Y:S01]  /*34f60*/  LD.E R30, desc[UR12][R2.64+0x18] ;  /* 0x0000180c021e7980 */ /* 0x000ea2000c101900 */
[C---:B------:R-:W-:Y:S02]  /*34f70*/  R2UR UR18, R4.reuse ;  /* 0x00000000041272ca */ /* 0x040fe400000e0000 */
[C---:B------:R-:W-:Y:S01]  /*34f80*/  R2UR UR19, R5.reuse ;  /* 0x00000000051372ca */ /* 0x040fe200000e0000 */
[----:B------:R-:W2:Y:S01]  /*34f90*/  LD.E R31, desc[UR10][R2.64+0x1c] ;  /* 0x00001c0a021f7980 */ /* 0x000ea2000c101900 */
        /* <DEDUP_REMOVED lines=303> */
[----:B------:R-:W-:Y:S02]  /*36290*/  R2UR UR10, R4 ;  /* 0x00000000040a72ca */ /* 0x000fe400000e0000 */
[----:B------:R-:W-:Y:S01]  /*362a0*/  R2UR UR11, R5 ;  /* 0x00000000050b72ca */ /* 0x000fe200000e0000 */
        /* <DEDUP_REMOVED lines=19> */
[----:B------:R-:W-:-:S02]  /*363e0*/  VIADD R152, R6, 0x80 ;  /* 0x0000008006987836 */ /* 0x000fc40000000000 */
[----:B------:R-:W-:-:S03]  /*363f0*/  IMAD.MOV.U32 R153, RZ, RZ, R7 ;  /* 0x000000ffff997224 */ /* 0x000fc600078e0007 */
[----:B------:R-:W-:Y:S02]  /*36400*/  R2UR UR6, R152 ;  /* 0x00000000980672ca */ /* 0x000fe400000e0000 */
[----:B------:R-:W-:Y:S02]  /*36410*/  R2UR UR7, R153 ;  /* 0x00000000990772ca */ /* 0x000fe400000e0000 */
[----:B------:R-:W-:Y:S02]  /*36420*/  F2FP.BF16.F32.PACK_AB R152, R19, R20 ;  /* 0x000000141398723e */ /* 0x000fe400000010ff */
[----:B------:R-:W-:Y:S02]  /*36430*/  F2FP.BF16.F32.PACK_AB R154, R15, R18 ;  /* 0x000000120f9a723e */ /* 0x000fe400000010ff */
[----:B------:R-:W-:Y:S02]  /*36440*/  F2FP.BF16.F32.PACK_AB R153, R13, R14 ;  /* 0x0000000e0d99723e */ /* 0x000fe400000010ff */
[----:B------:R-:W-:-:S02]  /*36450*/  F2FP.BF16.F32.PACK_AB R155, R12, R11 ;  /* 0x0000000b0c9b723e */ /* 0x000fc400000010ff */
        /* <DEDUP_REMOVED lines=24> */
[----:B--2---:R-:W-:-:S06]  /*365e0*/  WARPGROUP.ARRIVE ;  /* 0x00000000000079c5 */ /* 0x004fcc0000000000 */
[----:B------:R-:W-:Y:S01]  /*365f0*/  HGMMA.64x256x16.F32.BF16 R24, R152, gdesc[UR4].tnspB, R24, gsb0 ;  /* 0x43e0000498187df0 */ /* 0x000fe20008001818 */
        /* <DEDUP_REMOVED lines=2698> */
[----:B------:R4:W-:Y:S04]  /*40ea0*/  ST.E desc[UR18][R2.64+0x1b4], R133 ;  /* 0x0001b48502007985 */ /* 0x0009e8000c101912 */
        /* <DEDUP_REMOVED lines=17> */
[----:B------:R-:W-:Y:S01]  /*40fc0*/  R2UR UR19, R5 ;  /* 0x00000000051372ca */ /* 0x000fe200000e0000 */
[----:B------:R4:W-:Y:S04]  /*40fd0*/  ST.E desc[UR6][R2.64+0x1d0], R140 ;  /* 0x0001d08c02007985 */ /* 0x0009e8000c101906 */
[----:B------:R4:W-:Y:S04]  /*40fe0*/  ST.E desc[UR8][R2.64+0x1d4], R141 ;  /* 0x0001d48d02007985 */ /* 0x0009e8000c101908 */
[----:B------:R4:W-:Y:S04]  /*40ff0*/  ST.E desc[UR10][R2.64+0x1d8], R142 ;  /* 0x0001d88e02007985 */ /* 0x0009e8000c10190a */
[----:B------:R4:W-:Y:S04]  /*41000*/  ST.E desc[UR12][R2.64+0x1dc], R143 ;  /* 0x0001dc8f02007985 */ /* 0x0009e8000c10190c */
[----:B------:R4:W-:Y:S04]  /*41010*/  ST.E desc[UR14][R2.64+0x1e0], R144 ;  /* 0x0001e09002007985 */ /* 0x0009e8000c10190e */
[----:B------:R4:W-:Y:S04]  /*41020*/  ST.E desc[UR16][R2.64+0x1e4], R145 ;  /* 0x0001e49102007985 */ /* 0x0009e8000c101910 */
[----:B------:R-:W-:Y:S04]  /*41030*/  ST.E desc[UR20][R2.64+0x1ec], R147 ;  /* 0x0001ec9302007985 */ /* 0x000fe8000c101914 */
[----:B------:R-:W-:Y:S01]  /*41040*/  ST.E desc[UR22][R2.64+0x1f0], R148 ;  /* 0x0001f09402007985 */ /* 0x000fe2000c101916 */
[----:B------:R-:W-:-:S03]  /*41050*/  R2UR UR22, R4 ;  /* 0x00000000041672ca */ /* 0x000fc600000e0000 */
[----:B------:R-:W-:Y:S01]  /*41060*/  ST.E desc[UR24][R2.64+0x1f4], R149 ;  /* 0x0001f49502007985 */ /* 0x000fe2000c101918 */
[----:B------:R-:W-:-:S03]  /*41070*/  R2UR UR23, R5 ;  /* 0x00000000051772ca */ /* 0x000fc600000e0000 */
[----:B------:R-:W-:Y:S01]  /*41080*/  ST.E desc[UR26][R2.64+0x1f8], R150 ;  /* 0x0001f89602007985 */ /* 0x000fe2000c10191a */
[----:B------:R-:W-:-:S03]  /*41090*/  R2UR UR20, R4 ;  /* 0x00000000041472ca */ /* 0x000fc600000e0000 */
[----:B------:R-:W-:Y:S01]  /*410a0*/  ST.E desc[UR28][R2.64+0x1fc], R151 ;  /* 0x0001fc9702007985 */ /* 0x000fe2000c10191c */
[C---:B------:R-:W-:Y:S02]  /*410b0*/  R2UR UR21, R5.reuse ;  /* 0x00000000051572ca */ /* 0x040fe400000e0000 */
[C---:B------:R-:W-:Y:S01]  /*410c0*/  R2UR UR16, R4.reuse ;  /* 0x00000000041072ca */ /* 0x040fe200000e0000 */
[----:B------:R4:W-:Y:S01]  /*410d0*/  ST.E desc[UR18][R2.64+0x1e8], R146 ;  /* 0x0001e89202007985 */ /* 0x0009e2000c101912 */
        /* <DEDUP_REMOVED lines=8> */
[----:B------:R-:W-:Y:S01]  /*41160*/  R2UR UR11, R5 ;  /* 0x00000000050b72ca */ /* 0x000fe200000e0000 */
[----:B------:R-:W-:Y:S01]  /*41170*/  ST.E desc[UR22][R8.64], R195 ;  /* 0x000000c308007985 */ /* 0x000fe2000c101916 */
[----:B------:R-:W-:-:S02]  /*41180*/  R2UR UR8, R4 ;  /* 0x00000000040872ca */ /* 0x000fc400000e0000 */
        /* <DEDUP_REMOVED lines=349> */
[----:B------:R-:W-:Y:S01]  /*42760*/  VIADD R6, R6, 0x280 ;  /* 0x0000028006067836 */ /* 0x000fe20000000000 */
[----:B------:R-:W-:-:S02]  /*42770*/  R2UR UR7, R7 ;  /* 0x00000000070772ca */ /* 0x000fc400000e0000 */
[----:B------:R-:W-:Y:S02]  /*42780*/  F2FP.BF16.F32.PACK_AB R184, R187, R188 ;  /* 0x000000bcbbb8723e */ /* 0x000fe400000010ff */
[----:B------:R-:W-:Y:S02]  /*42790*/  R2UR UR6, R6 ;  /* 0x00000000060672ca */ /* 0x000fe400000e0000 */
[----:B------:R-:W-:Y:S02]  /*427a0*/  F2FP.BF16.F32.PACK_AB R186, R185, R186 ;  /* 0x000000bab9ba723e */ /* 0x000fe400000010ff */
[----:B------:R-:W-:Y:S02]  /*427b0*/  F2FP.BF16.F32.PACK_AB R185, R160, R161 ;  /* 0x000000a1a0b9723e */ /* 0x000fe400000010ff */
[----:B------:R-:W-:Y:S02]  /*427c0*/  F2FP.BF16.F32.PACK_AB R187, R158, R159 ;  /* 0x0000009f9ebb723e */ /* 0x000fe400000010ff */
        /* <DEDUP_REMOVED lines=27> */
[C---:B------:R-:W-:Y:S01]  /*42980*/  R2UR UR7, R5.reuse ;  /* 0x00000000050772ca */ /* 0x040fe200000e0000 */
[----:B------:R-:W-:Y:S02]  /*42990*/  WARPGROUP.DEPBAR.LE gsb0, 0x0 ;  /* 0x00008000000079c5 */ /* 0x000fe40000010000 */
[----:B------:R-:W-:Y:S01]  /*429a0*/  ST.E desc[UR4][R2.64], R24 ;  /* 0x0000001802007985 */ /* 0x000fe2000c101904 */
[----:B------:R-:W-:Y:S02]  /*429b0*/  R2UR UR4, R4 ;  /* 0x00000000040472ca */ /* 0x000fe400000e0000 */
[----:B------:R-:W-:-:S07]  /*429c0*/  R2UR UR5, R5 ;  /* 0x00000000050572ca */ /* 0x000fce00000e0000 */
[----:B------:R0:W-:Y:S01]  /*429d0*/  ST.E desc[UR6][R2.64+0x4], R25 ;  /* 0x0000041902007985 */ /* 0x0001e2000c101906 */
[C---:B------:R-:W-:Y:S02]  /*429e0*/  R2UR UR6, R4.reuse ;  /* 0x00000000040672ca */ /* 0x040fe400000e0000 */
[C---:B------:R-:W-:Y:S01]  /*429f0*/  R2UR UR7, R5.reuse ;  /* 0x00000000050772ca */ /* 0x040fe200000e0000 */
[----:B------:R-:W-:Y:S01]  /*42a00*/  ST.E desc[UR8][R2.64+0x8], R26 ;  /* 0x0000081a02007985 */ /* 0x000fe2000c101908 */
[C---:B------:R-:W-:Y:S02]  /*42a10*/  R2UR UR8, R4.reuse ;  /* 0x00000000040872ca */ /* 0x040fe400000e0000 */
[C---:B------:R-:W-:Y:S01]  /*42a20*/  R2UR UR9, R5.reuse ;  /* 0x00000000050972ca */ /* 0x040fe200000e0000 */
[----:B------:R1:W-:Y:S01]  /*42a30*/  ST.E desc[UR10][R2.64+0xc], R27 ;  /* 0x00000c1b02007985 */ /* 0x0003e2000c10190a */
[C---:B------:R-:W-:Y:S02]  /*42a40*/  R2UR UR10, R4.reuse ;  /* 0x00000000040a72ca */ /* 0x040fe400000e0000 */
[----:B------:R-:W-:Y:S01]  /*42a50*/  R2UR UR11, R5 ;  /* 0x00000000050b72ca */ /* 0x000fe200000e0000 */
[----:B------:R-:W-:Y:S01]  /*42a60*/  ST.E desc[UR12][R2.64+0x10], R28 ;  /* 0x0000101c02007985 */ /* 0x000fe2000c10190c */
[----:B------:R-:W-:-:S02]  /*42a70*/  R2UR UR12, R4 ;  /* 0x00000000040c72ca */ /* 0x000fc400000e0000 */
[C---:B------:R-:W-:Y:S01]  /*42a80*/  R2UR UR13, R5.reuse ;  /* 0x00000000050d72ca */ /* 0x040fe200000e0000 */
[----:B------:R2:W-:Y:S01]  /*42a90*/  ST.E desc[UR14][R2.64+0x14], R29 ;  /* 0x0000141d02007985 */ /* 0x0005e2000c10190e */
[C---:B------:R-:W-:Y:S02]  /*42aa0*/  R2UR UR14, R4.reuse ;  /* 0x00000000040e72ca */ /* 0x040fe400000e0000 */
[C---:B------:R-:W-:Y:S01]  /*42ab0*/  R2UR UR15, R5.reuse ;  /* 0x00000000050f72ca */ /* 0x040fe200000e0000 */
[----:B------:R-:W-:Y:S01]  /*42ac0*/  ST.E desc[UR16][R2.64+0x18], R30 ;  /* 0x0000181e02007985 */ /* 0x000fe2000c101910 */
[C---:B------:R-:W-:Y:S02]  /*42ad0*/  R2UR UR16, R4.reuse ;  /* 0x00000000041072ca */ /* 0x040fe400000e0000 */
[----:B------:R-:W-:Y:S01]  /*42ae0*/  R2UR UR17, R5 ;  /* 0x00000000051172ca */ /* 0x000fe200000e0000 */
[----:B------:R3:W-:Y:S01]  /*42af0*/  ST.E desc[UR18][R2.64+0x1c], R31 ;  /* 0x00001c1f02007985 */ /* 0x0007e2000c101912 */
[----:B------:R-:W-:-:S02]  /*42b00*/  R2UR UR18, R4 ;  /* 0x00000000041272ca */ /* 0x000fc400000e0000 */
[C---:B------:R-:W-:Y:S01]  /*42b10*/  R2UR UR19, R5.reuse ;  /* 0x00000000051372ca */ /* 0x040fe200000e0000 */
[----:B------:R-:W-:Y:S01]  /*42b20*/  ST.E desc[UR20][R2.64+0x20], R32 ;  /* 0x0000202002007985 */ /* 0x000fe2000c101914 */
[C---:B------:R-:W-:Y:S02]  /*42b30*/  R2UR UR20, R4.reuse ;  /* 0x00000000041472ca */ /* 0x040fe400000e0000 */
[C---:B------:R-:W-:Y:S01]  /*42b40*/  R2UR UR21, R5.reuse ;  /* 0x00000000051572ca */ /* 0x040fe200000e0000 */
[----:B------:R-:W-:Y:S01]  /*42b50*/  ST.E desc[UR22][R2.64+0x24], R33 ;  /* 0x0000242102007985 */ /* 0x000fe2000c101916 */
[C---:B------:R-:W-:Y:S02]  /*42b60*/  R2UR UR22, R4.reuse ;  /* 0x00000000041672ca */ /* 0x040fe400000e0000 */
[----:B------:R-:W-:Y:S01]  /*42b70*/  R2UR UR23, R5 ;  /* 0x00000000051772ca */ /* 0x000fe200000e0000 */
[----:B------:R-:W-:Y:S01]  /*42b80*/  ST.E desc[UR4][R2.64+0x28], R34 ;  /* 0x0000282202007985 */ /* 0x000fe2000c101904 */
        /* <DEDUP_REMOVED lines=351> */
[----:B------:R-:W-:-:S03]  /*44180*/  R2UR UR4, R4 ;  /* 0x00000000040472ca */ /* 0x000fc600000e0000 */
[----:B------:R4:W-:Y:S01]  /*44190*/  ST.E desc[UR6][R8.64], R195 ;  /* 0x000000c308007985 */ /* 0x0009e2000c101906 */
[----:B------:R-:W-:-:S03]  /*441a0*/  R2UR UR5, R5 ;  /* 0x00000000050572ca */ /* 0x000fc600000e0000 */
[----:B------:R-:W4:Y:S01]  /*441b0*/  LD.E R7, desc[UR8][R2.64] ;  /* 0x0000000802077980 */ /* 0x000f22000c101900 */
[C---:B------:R-:W-:Y:S02]  /*441c0*/  R2UR UR6, R4.reuse ;  /* 0x00000000040672ca */ /* 0x040fe400000e0000 */
[C---:B------:R-:W-:Y:S01]  /*441d0*/  R2UR UR7, R5.reuse ;  /* 0x00000000050772ca */ /* 0x040fe200000e0000 */
[----:B------:R-:W4:Y:S01]  /*441e0*/  LD.E R11, desc[UR10][R2.64+0x4] ;  /* 0x0000040a020b7980 */ /* 0x000f22000c101900 */
[C---:B------:R-:W-:Y:S02]  /*441f0*/  R2UR UR8, R4.reuse ;  /* 0x00000000040872ca */ /* 0x040fe400000e0000 */
[C---:B------:R-:W-:Y:S01]  /*44200*/  R2UR UR9, R5.reuse ;  /* 0x00000000050972ca */ /* 0x040fe200000e0000 */
[----:B------:R-:W4:Y:S01]  /*44210*/  LD.E R13, desc[UR12][R2.64+0x8] ;  /* 0x0000080c020d7980 */ /* 0x000f22000c101900 */
[C---:B------:R-:W-:Y:S02]  /*44220*/  R2UR UR10, R4.reuse ;  /* 0x00000000040a72ca */ /* 0x040fe400000e0000 */
[----:B------:R-:W-:Y:S01]  /*44230*/  R2UR UR11, R5 ;  /* 0x00000000050b72ca */ /* 0x000fe200000e0000 */
[----:B------:R-:W4:Y:S01]  /*44240*/  LD.E R15, desc[UR14][R2.64+0xc] ;  /* 0x00000c0e020f7980 */ /* 0x000f22000c101900 */
[----:B------:R-:W-:-:S02]  /*44250*/  R2UR UR12, R4 ;  /* 0x00000000040c72ca */ /* 0x000fc400000e0000 */
[C---:B------:R-:W-:Y:S01]  /*44260*/  R2UR UR13, R5.reuse ;  /* 0x00000000050d72ca */ /* 0x040fe200000e0000 */
[----:B------:R-:W4:Y:S01]  /*44270*/  LD.E R19, desc[UR16][R2.64+0x10] ;  /* 0x0000101002137980 */ /* 0x000f22000c101900 */
[C---:B------:R-:W-:Y:S02]  /*44280*/  R2UR UR14, R4.reuse ;  /* 0x00000000040e72ca */ /* 0x040fe400000e0000 */
[C---:B------:R-:W-:Y:S01]  /*44290*/  R2UR UR15, R5.reuse ;  /* 0x00000000050f72ca */ /* 0x040fe200000e0000 */
[----:B------:R-:W4:Y:S01]  /*442a0*/  LD.E R21, desc[UR18][R2.64+0x14] ;  /* 0x0000141202157980 */ /* 0x000f22000c101900 */
[C---:B------:R-:W-:Y:S02]  /*442b0*/  R2UR UR16, R4.reuse ;  /* 0x00000000041072ca */ /* 0x040fe400000e0000 */
[----:B------:R-:W-:Y:S01]  /*442c0*/  R2UR UR17, R5 ;  /* 0x00000000051172ca */ /* 0x000fe200000e0000 */
[----:B0-----:R-:W4:Y:S01]  /*442d0*/  LD.E R25, desc[UR20][R2.64+0x18] ;  /* 0x0000181402197980 */ /* 0x001f22000c101900 */
[----:B------:R-:W-:-:S02]  /*442e0*/  R2UR UR18, R4 ;  /* 0x00000000041272ca */ /* 0x000fc400000e0000 */
[C---:B------:R-:W-:Y:S01]  /*442f0*/  R2UR UR19, R5.reuse ;  /* 0x00000000051372ca */ /* 0x040fe200000e0000 */
[----:B-1----:R-:W4:Y:S01]  /*44300*/  LD.E R27, desc[UR22][R2.64+0x1c] ;  /* 0x00001c16021b7980 */ /* 0x002f22000c101900 */
[C---:B------:R-:W-:Y:S02]  /*44310*/  R2UR UR20, R4.reuse ;  /* 0x00000000041472ca */ /* 0x040fe400000e0000 */
[C---:B------:R-:W-:Y:S01]  /*44320*/  R2UR UR21, R5.reuse ;  /* 0x00000000051572ca */ /* 0x040fe200000e0000 */
[----:B--2---:R-:W2:Y:S01]  /*44330*/  LD.E R29, desc[UR24][R2.64+0x20] ;  /* 0x00002018021d7980 */ /* 0x004ea2000c101900 */
[C---:B------:R-:W-:Y:S02]  /*44340*/  R2UR UR22, R4.reuse ;  /* 0x00000000041672ca */ /* 0x040fe400000e0000 */
[----:B------:R-:W-:Y:S01]  /*44350*/  R2UR UR23, R5 ;  /* 0x00000000051772ca */ /* 0x000fe200000e0000 */
[----:B---3--:R-:W3:Y:S01]  /*44360*/  LD.E R31, desc[UR26][R2.64+0x24] ;  /* 0x0000241a021f7980 */ /* 0x008ee2000c101900 */
[----:B------:R-:W-:-:S02]  /*44370*/  R2UR UR24, R4 ;  /* 0x00000000041872ca */ /* 0x000fc400000e0000 */
[C---:B------:R-:W-:Y:S01]  /*44380*/  R2UR UR25, R5.reuse ;  /* 0x00000000051972ca */ /* 0x040fe200000e0000 */
[----:B----4-:R-:W4:Y:S01]  /*44390*/  LD.E R9, desc[UR28][R2.64+0x28] ;  /* 0x0000281c02097980 */ /* 0x010f22000c101900 */
        /* <DEDUP_REMOVED lines=375> */
[----:B--2---:R-:W-:Y:S01]  /*45b10*/  ST.E desc[UR20][R2.64+0x20], R29 ;  /* 0x0000201d02007985 */ /* 0x004fe2000c101914 */
[C---:B------:R-:W-:Y:S02]  /*45b20*/  R2UR UR20, R4.reuse ;  /* 0x00000000041472ca */ /* 0x040fe400000e0000 */
[C---:B------:R-:W-:Y:S01]  /*45b30*/  R2UR UR21, R5.reuse ;  /* 0x00000000051572ca */ /* 0x040fe200000e0000 */
[----:B---3--:R-:W-:Y:S01]  /*45b40*/  ST.E desc[UR22][R2.64+0x24], R31 ;  /* 0x0000241f02007985 */ /* 0x008fe2000c101916 */
[C---:B------:R-:W-:Y:S02]  /*45b50*/  R2UR UR22, R4.reuse ;  /* 0x00000000041672ca */ /* 0x040fe400000e0000 */
[----:B------:R-:W-:Y:S01]  /*45b60*/  R2UR UR23, R5 ;  /* 0x00000000051772ca */ /* 0x000fe200000e0000 */
[----:B----4-:R-:W-:Y:S01]  /*45b70*/  ST.E desc[UR24][R2.64+0x28], R9 ;  /* 0x0000280902007985 */ /* 0x010fe2000c101918 */
        /* <DEDUP_REMOVED lines=331> */
[----:B0-----:R-:W2:Y:S01]  /*47030*/  LDL.64 R8, [R0+0x40] ;  /* 0x0000400000087983 */ /* 0x001ea20000100a00 */
[----:B------:R-:W-:-:S02]  /*47040*/  R2UR UR4, R4 ;  /* 0x00000000040472ca */ /* 0x000fc400000e0000 */
[----:B------:R-:W-:Y:S01]  /*47050*/  R2UR UR5, R5 ;  /* 0x00000000050572ca */ /* 0x000fe200000e0000 */
[----:B------:R-:W3:-:S12]  /*47060*/  LDL.64 R6, [R0] ;  /* 0x0000000000067983 */ /* 0x000ed80000100a00 */
[----:B--2---:R-:W2:Y:S01]  /*47070*/  LD.E R11, desc[UR4][R8.64] ;  /* 0x00000004080b7980 */ /* 0x004ea2000c101900 */
[----:B------:R-:W-:Y:S02]  /*47080*/  R2UR UR4, R4 ;  /* 0x00000000040472ca */ /* 0x000fe400000e0000 */
[----:B------:R-:W-:Y:S01]  /*47090*/  R2UR UR5, R5 ;  /* 0x00000000050572ca */ /* 0x000fe200000e0000 */
[----:B------:R-:W-:-:S12]  /*470a0*/  BSSY B2, `(.L_x_2494) ;  /* 0x0000006000027945 */ /* 0x000fd80003800000 */
[----:B---3--:R1:W5:Y:S01]  /*470b0*/  LD.E R6, desc[UR4][R6.64] ;  /* 0x0000000406067980 */ /* 0x008362000c101900 */
[----:B--2---:R-:W-:-:S04]  /*470c0*/  LOP3.LUT R11, R11, 0x1, RZ, 0xfc, !PT ;  /* 0x000000010b0b7812 */ /* 0x004fc800078efcff */
[----:B------:R-:W-:-:S13]  /*470d0*/  ISETP.NE.AND P0, PT, R11, 0x3, PT ;  /* 0x000000030b00780c */ /* 0x000fda0003f05270 */
[----:B-1----:R-:W-:Y:S05]  /*470e0*/  @!P0 BRA `(.L_x_2495) ;  /* 0x0000000000048947 */ /* 0x002fea0003800000 */
[----:B------:R-:W-:Y:S01]  /*470f0*/  BPT.TRAP 0x1 ;  /* 0x000000040000795c */ /* 0x000fe20000300000 */
.L_x_2495:
[----:B------:R-:W-:Y:S05]  /*47100*/  BSYNC B2 ;  /* 0x0000000000027941 */ /* 0x000fea0003800000 */
.L_x_2494:
[C---:B------:R-:W-:Y:S02]  /*47110*/  R2UR UR6, R4.reuse ;  /* 0x00000000040672ca */ /* 0x040fe400000e0000 */
[C---:B------:R-:W-:Y:S02]  /*47120*/  R2UR UR7, R5.reuse ;  /* 0x00000000050772ca */ /* 0x040fe400000e0000 */
[----:B------:R-:W-:Y:S02]  /*47130*/  R2UR UR4, R4 ;  /* 0x00000000040472ca */ /* 0x000fe400000e0000 */
[----:B------:R-:W-:-:S09]  /*47140*/  R2UR UR5, R5 ;  /* 0x00000000050572ca */ /* 0x000fd200000e0000 */
[----:B------:R-:W2:Y:S04]  /*47150*/  LD.E.64 R2, desc[UR6][R8.64+0x20] ;  /* 0x0000200608027980 */ /* 0x000ea8000c101b00 */
[----:B------:R-:W3:Y:S01]  /*47160*/  LD.E R0, desc[UR4][R8.64+0xc] ;  /* 0x00000c0408007980 */ /* 0x000ee2000c101900 */
[----:B------:R-:W-:Y:S01]  /*47170*/  IMAD.MOV.U32 R213, RZ, RZ, 0x0 ;  /* 0x00000000ffd57424 */ /* 0x000fe200078e00ff */
[----:B--2---:R-:W-:-:S05]  /*47180*/  MOV R3, R2 ;  /* 0x0000000200037202 */ /* 0x004fca0000000f00 */
[----:B-----5:R-:W-:-:S05]  /*47190*/  IMAD R3, R6, 0x8, R3 ;  /* 0x0000000806037824 */ /* 0x020fca00078e0203 */
[----:B---3--:R-:W-:-:S04]  /*471a0*/  PRMT R0, R0, 0x654, R3 ;  /* 0x0000065400007816 */ /* 0x008fc80000000003 */
[----:B------:R0:W-:Y:S02]  /*471b0*/  SYNCS.ARRIVE.TRANS64.RED.A1T0 RZ, [R0+URZ], RZ ;  /* 0x000000ff00ff79a7 */ /* 0x0001e4000810043f */
[----:B0-----:R-:W-:Y:S05]  /*471c0*/  RET.REL.NODEC R212 `(_ZN7cutlass13device_kernelIN5flash11enable_sm90INS1_16FlashAttnFwdSm90INS1_25CollectiveMainloopFwdSm90ILi2EN4cute5tupleIJNS5_1CILi1EEES8_S8_EEENS6_IJNS7_ILi128EEENS7_ILi96EEENS7_ILi64EEEEEELi256ENS_10bfloat16_tEfNS_4arch4Sm90ELb0ELb1ELb1ELb0ELb1ELb0ELb1ELb1ELb0ELb1ELb0ELb0EEENS1_21CollectiveEpilogueFwdINS6_IJSA_NS7_ILi256EEESB_EEES9_SE_SG_Li256ELb0ELb1ELb0ELb0EEENS1_30DynamicPersistentTileSchedulerILi256ELi128ELb0ELb1ELb1EEEEEEEEEvNT_6ParamsE) ;  /* 0xfffffb8cd48c7950 */ /* 0x001fea0003c3ffff */
.L_x_2470:
[----:B0-----:R0:W1:Y:S02]  /*471d0*/  SYNCS.PHASECHK.TRANS64.TRYWAIT P0, [R2+URZ], R3 ;  /* 0x00000003020075a7 */ /* 0x001064000800017f */
[----:B-1----:R-:W-:Y:S05]  /*471e0*/  @!P0 NANOSLEEP.SYNCS 0x989680 ;  /* 0x009896800000895d */ /* 0x002fea0003900000 */
[----:B------:R-:W1:Y:S02]  /*471f0*/  @!P0 SYNCS.PHASECHK.TRANS64 P0, [R2+URZ], R3 ;  /* 0x00000003020085a7 */ /* 0x000e64000800007f */
[----:B-1----:R-:W-:Y:S05]  /*47200*/  @!P0 BRA `(.L_x_2470) ;  /* 0xfffffffc00f08947 */ /* 0x002fea000383ffff */
[----:B------:R-:W-:Y:S05]  /*47210*/  BRA `(.L_x_2469) ;  /* 0xfffffe4400e07947 */ /* 0x000fea000383ffff */
.L_x_2477:
[----:B0-----:R0:W1:Y:S02]  /*47220*/  SYNCS.PHASECHK.TRANS64.TRYWAIT P0, [R8+URZ], R9 ;  /* 0x00000009080075a7 */ /* 0x001064000800017f */
[----:B-1----:R-:W-:Y:S05]  /*47230*/  @!P0 NANOSLEEP.SYNCS 0x989680 ;  /* 0x009896800000895d */ /* 0x002fea0003900000 */
[----:B------:R-:W1:Y:S02]  /*47240*/  @!P0 SYNCS.PHASECHK.TRANS64 P0, [R8+URZ], R9 ;  /* 0x00000009080085a7 */ /* 0x000e64000800007f */
[----:B-1----:R-:W-:Y:S05]  /*47250*/  @!P0 BRA `(.L_x_2477) ;  /* 0xfffffffc00f08947 */ /* 0x002fea000383ffff */
[----:B------:R-:W-:Y:S05]  /*47260*/  BRA `(.L_x_2476) ;  /* 0xfffffe4c00b47947 */ /* 0x000fea000383ffff */
.L_x_2496:
        /* <DEDUP_REMOVED lines=9> */
.L_x_6455:


//--------------------- .text._ZN7cutlass13device_kernelIN5flash11enable_sm90INS1_16FlashAttnFwdSm90INS1_25CollectiveMainloopFwdSm90ILi2EN4cute5tupleIJNS5_1CILi1EEES8_S8_EEENS6_IJNS7_ILi128EEENS7_ILi96EEENS7_ILi64EEEEEELi256ENS_10bfloat16_tEfNS_4arch4Sm90ELb0ELb1ELb1ELb1ELb1ELb0ELb0ELb1ELb0ELb1ELb0ELb0EEENS1_21CollectiveEpilogueFwdINS6_IJSA_NS7_ILi256EEESB_EEES9_SE_SG_Li256ELb1ELb1ELb0ELb0EEENS1_36VarlenDynamicPersistentTileSchedulerILi128ELi96ELi256ELi128ELb0ELb1ELb1ELb1ELb0ELb1EEEEEEEEEvNT_6ParamsE --------------------------
	.section	.text._ZN7cutlass13device_kernelIN5flash11enable_sm90INS1_16FlashAttnFwdSm90INS1_25CollectiveMainloopFwdSm90ILi2EN4cute5tupleIJNS5_1CILi1EEES8_S8_EEENS6_IJNS7_ILi128EEENS7_ILi96EEENS7_ILi64EEEEEELi256ENS_10bfloat16_tEfNS_4arch4Sm90ELb0ELb1ELb1ELb1ELb1ELb0ELb0ELb1ELb0ELb1ELb0ELb0EEENS1_21CollectiveEpilogueFwdINS6_IJSA_NS7_ILi256EEESB_EEES9_SE_SG_Li256ELb1ELb1ELb0ELb0EEENS1_36VarlenDynamicPersistentTileSchedulerILi128ELi96ELi256ELi128ELb0ELb1ELb1ELb1ELb0ELb1EEEEEEEEEvNT_6ParamsE,"ax",@progbits
	.align	128
.text._ZN7cutlass13device_kernelIN5flash11enable_sm90INS1_16FlashAttnFwdSm90INS1_25CollectiveMainloopFwdSm90ILi2EN4cute5tupleIJNS5_1CILi1EEES8_S8_EEENS6_IJNS7_ILi128EEENS7_ILi96EEENS7_ILi64EEEEEELi256ENS_10bfloat16_tEfNS_4arch4Sm90ELb0ELb1ELb1ELb1ELb1ELb0ELb0ELb1ELb0ELb1ELb0ELb0EEENS1_21CollectiveEpilogueFwdINS6_IJSA_NS7_ILi256EEESB_EEES9_SE_SG_Li256ELb1ELb1ELb0ELb0EEENS1_36VarlenDynamicPersistentTileSchedulerILi128ELi96ELi256ELi128ELb0ELb1ELb1ELb1ELb0ELb1EEEEEEEEEvNT_6ParamsE:
        .type           _ZN7cutlass13device_kernelIN5flash11enable_sm90INS1_16FlashAttnFwdSm90INS1_25CollectiveMainloopFwdSm90ILi2EN4cute5tupleIJNS5_1CILi1EEES8_S8_EEENS6_IJNS7_ILi128EEENS7_ILi96EEENS7_ILi64EEEEEELi256ENS_10bfloat16_tEfNS_4arch4Sm90ELb0ELb1ELb1ELb1ELb1ELb0ELb0ELb1ELb0ELb1ELb0ELb0EEENS1_21CollectiveEpilogueFwdINS6_IJSA_NS7_ILi256EEESB_EEES9_SE_SG_Li256ELb1ELb1ELb0ELb0EEENS1_36VarlenDynamicPersistentTileSchedulerILi128ELi96ELi256ELi128ELb0ELb1ELb1ELb1ELb0ELb1EEEEEEEEEvNT_6ParamsE,@function
        .size           _ZN7cutlass13device_kernelIN5flash11enable_sm90INS1_16FlashAttnFwdSm90INS1_25CollectiveMainloopFwdSm90ILi2EN4cute5tupleIJNS5_1CILi1EEES8_S8_EEENS6_IJNS7_ILi128EEENS7_ILi96EEENS7_ILi64EEEEEELi256ENS_10bfloat16_tEfNS_4arch4Sm90ELb0ELb1ELb1ELb1ELb1ELb0ELb0ELb1ELb0ELb1ELb0ELb0EEENS1_21CollectiveEpilogueFwdINS6_IJSA_NS7_ILi256EEESB_EEES9_SE_SG_Li256ELb1ELb1ELb0ELb0EEENS1_36VarlenDynamicPersistentTileSchedulerILi128ELi96ELi256ELi128ELb0ELb1ELb1ELb1ELb0ELb1EEEEEEEEEvNT_6ParamsE,(.L_x_6457 - _ZN7cutlass13device_kernelIN5flash11enable_sm90INS1_16FlashAttnFwdSm90INS1_25CollectiveMainloopFwdSm90ILi2EN4cute5tupleIJNS5_1CILi1EEES8_S8_EEENS6_IJNS7_ILi128EEENS7_ILi96EEENS7_ILi64EEEEEELi256ENS_10bfloat16_tEfNS_4arch4Sm90ELb0ELb1ELb1ELb1ELb1ELb0ELb0ELb1ELb0ELb1ELb0ELb0EEENS1_21CollectiveEpilogueFwdINS6_IJSA_NS7_ILi256EEESB_EEES9_SE_SG_Li256ELb1ELb1ELb0ELb0EEENS1_36VarlenDynamicPersistentTileSchedulerILi128ELi96ELi256ELi128ELb0ELb1ELb1ELb1ELb0ELb1EEEEEEEEEvNT_6ParamsE)
        .other          _ZN7cutlass13device_kernelIN5flash11enable_sm90INS1_16FlashAttnFwdSm90INS1_25CollectiveMainloopFwdSm90ILi2EN4cute5tupleIJNS5_1CILi1EEES8_S8_EEENS6_IJNS7_ILi128EEENS7_ILi96EEENS7_ILi64EEEEEELi256ENS_10bfloat16_tEfNS_4arch4Sm90ELb0ELb1ELb1ELb1ELb1ELb0ELb0ELb1ELb0ELb1ELb0ELb0EEENS1_21CollectiveEpilogueFwdINS6_IJSA_NS7_ILi256EEESB_EEES9_SE_SG_Li256ELb1ELb1ELb0ELb0EEENS1_36VarlenDynamicPersistentTileSchedulerILi128ELi96ELi256ELi128ELb0ELb1ELb1ELb1ELb0ELb1EEEEEEEEEvNT_6ParamsE,@"STO_CUDA_ENTRY STV_DEFAULT"
_ZN7cutlass13device_kernelIN5flash11enable_sm90INS1_16FlashAttnFwdSm90INS1_25CollectiveMainloopFwdSm90ILi2EN4cute5tupleIJNS5_1CILi1EEES8_S8_EEENS6_IJNS7_ILi128EEENS7_ILi96EEENS7_ILi64EEEEEELi256ENS_10bfloat16_tEfNS_4arch4Sm90ELb0ELb1ELb1ELb1ELb1ELb0ELb0ELb1ELb0ELb1ELb0ELb0EEENS1_21CollectiveEpilogueFwdINS6_IJSA_NS7_ILi256EEESB_EEES9_SE_SG_Li256ELb1ELb1ELb0ELb0EEENS1_36VarlenDynamicPersistentTileSchedulerILi128ELi96ELi256ELi128ELb0ELb1ELb1ELb1ELb0ELb1EEEEEEEEEvNT_6ParamsE:
        /* <DEDUP_REMOVED lines=45> */
.L_x_2497:
        /* <DEDUP_REMOVED lines=22> */
.L_x_2498:
        /* <DEDUP_REMOVED lines=18> */
.L_x_2499:
        /* <DEDUP_REMOVED lines=22> */
.L_x_2500:
        /* <DEDUP_REMOVED lines=23> */
.L_x_2501:
        /* <DEDUP_REMOVED lines=8> */
.L_x_2503:
[----:B------:R-:W-:-:S08]  /*08a0*/  NOP ;  /* 0x0000000000007918 */ /* 0x000fd00000000000 */
[----:B------:R-:W0:Y:S02]  /*08b0*/  USETMAXREG.TRY_ALLOC.CTAPOOL UP0, 0xe8 ;  /* 0x000000e8000079c8 */ /* 0x000e240008000600 */
[----:B0-----:R-:W-:-:S13]  /*08c0*/  PLOP3.LUT P0, PT, PT, PT, UP0, 0x80, 0x0 ;  /* 0x000000000000781c */ /* 0x001fda0003f0f008 */
[----:B------:R-:W-:Y:S05]  /*08d0*/  @!P0 BRA `(.L_x_2503) ;  /* 0xfffffffc00f08947 */ /* 0x000fea000383ffff */
[----:B------:R-:W-:Y:S01]  /*08e0*/  SHF.R.U32.HI R2, RZ, 0x7, R0 ;  /* 0x00000007ff027819 */ /* 0x000fe20000011600 */
[----:B------:R-:W0:Y:S08]  /*08f0*/  S2UR UR5, SR_CgaCtaId ;  /* 0x00000000000579c3 */ /* 0x000e300000008800 */
[----:B------:R-:W-:Y:S06]  /*0900*/  BAR.ARV 0x8, 0x180 ;  /* 0x0206000000007b1d */ /* 0x000fec0000002000 */
[----:B------:R-:W-:Y:S01]  /*0910*/  ISETP.NE.AND P0, PT, R2, 0x1, PT ;  /* 0x000000010200780c */ /* 0x000fe20003f05270 */
[----:B------:R-:W-:-:S12]  /*0920*/  UMOV UR4, 0x400 ;  /* 0x0000040000047882 */ /* 0x000fd80000000000 */
[----:B------:R-:W-:Y:S06]  /*0930*/  @!P0 BAR.ARV 0x9, 0x100 ;  /* 0x0244000000008b1d */ /* 0x000fec0000002000 */
[----:B0-----:R-:W-:Y:S02]  /*0940*/  ULEA UR4, UR5, UR4, 0x18 ;  /* 0x0000000405047291 */ /* 0x001fe4000f8ec03f */
[----:B------:R-:W-:Y:S07]  /*0950*/  BAR.SYNC.DEFER_BLOCKING 0x5, 0x180 ;  /* 0x0146000000007b1d */ /* 0x000fee0000010000 */
[----:B------:R-:W0:Y:S01]  /*0960*/  LDS.128 R4, [UR4+0x228d0] ;  /* 0x0228d004ff047984 */ /* 0x000e220008000c00 */
[----:B------:R-:W-:Y:S01]  /*0970*/  ULDC UR4, c[0x0][0xc3c] ;  /* 0x00030f0000047ab9 */ /* 0x000fe20000000800 */
[----:B------:R-:W-:Y:S06]  /*0980*/  BAR.ARV 0x4, 0x180 ;  /* 0x0106000000007b1d */ /* 0x000fec0000002000 */
[----:B0-----:R-:W-:-:S13]  /*0990*/  ISETP.GE.AND P0, PT, R7, UR4, PT ;  /* 0x0000000407007c0c */ /* 0x001fda000bf06270 */
[----:B------:R-:W-:Y:S05]  /*09a0*/  @P0 EXIT ;  /* 0x000000000000094d */ /* 0x000fea0003800000 */
[----:B------:R-:W-:Y:S01]  /*09b0*/  VIADD R214, R0, 0xffffff80 ;  /* 0xffffff8000d67836 */ /* 0x000fe20000000000 */
[----:B------:R-:W-:Y:S01]  /*09c0*/  R2UR UR7, R6 ;  /* 0x00000000060772ca */ /* 0x000fe200000e0000 */
[----:B------:R-:W-:Y:S01]  /*09d0*/  ULOP3.LUT UR40, UR39, 0x1, URZ, 0xfc, !UPT ;  /* 0x0000000127287892 */ /* 0x000fe2000f8efc3f */
[----:B------:R-:W-:Y:S01]  /*09e0*/  R2UR UR5, R5 ;  /* 0x00000000050572ca */ /* 0x000fe200000e0000 */
[----:B------:R-:W-:Y:S01]  /*09f0*/  UMOV UR36, URZ ;  /* 0x0000003f00247c82 */ /* 0x000fe20008000000 */
[----:B------:R-:W-:Y:S01]  /*0a00*/  SHF.R.S32.HI R3, RZ, 0x1f, R214 ;  /* 0x0000001fff037819 */ /* 0x000fe200000114d6 */
[----:B------:R-:W-:Y:S01]  /*0a10*/  UMOV UR37, URZ ;  /* 0x0000003f00257c82 */ /* 0x000fe20008000000 */
[----:B------:R-:W-:Y:S01]  /*0a20*/  R2UR UR6, R7 ;  /* 0x00000000070672ca */ /* 0x000fe200000e0000 */
[----:B------:R-:W-:Y:S01]  /*0a30*/  UMOV UR38, URZ ;  /* 0x0000003f00267c82 */ /* 0x000fe20008000000 */
[CC--:B------:R-:W-:Y:S02]  /*0a40*/  LEA.HI R0, R3.reuse, R214.reuse, RZ, 0x7 ;  /* 0x000000d603007211 */ /* 0x0c0fe400078f38ff */
[----:B------:R-:W-:-:S02]  /*0a50*/  LEA.HI R4, R3, R214, RZ, 0x5 ;  /* 0x000000d603047211 */ /* 0x000fc400078f28ff */
[----:B------:R-:W-:Y:S02]  /*0a60*/  LOP3.LUT R205, R0, 0xffffff80, RZ, 0xc0, !PT ;  /* 0xffffff8000cd7812 */ /* 0x000fe400078ec0ff */
[CC--:B------:R-:W-:Y:S01]  /*0a70*/  LEA.HI R2, R3.reuse, R214.reuse, RZ, 0x4 ;  /* 0x000000d603027211 */ /* 0x0c0fe200078f20ff */
[----:B------:R-:W-:Y:S01]  /*0a80*/  IMAD.SHL.U32 R4, R4, 0x20, RZ ;  /* 0x0000002004047824 */ /* 0x000fe200078e00ff */
[-C--:B------:R-:W-:Y:S01]  /*0a90*/  LEA.HI R11, R3, R214.reuse, RZ, 0x2 ;  /* 0x000000d6030b7211 */ /* 0x080fe200078f10ff */
[----:B------:R-:W-:Y:S01]  /*0aa0*/  IMAD.IADD R205, R214, 0x1, -R205 ;  /* 0x00000001d6cd7824 */ /* 0x000fe200078e0acd */
[----:B------:R-:W-:Y:S02]  /*0ab0*/  LOP3.LUT R5, R2, 0x3fffff0, RZ, 0xc0, !PT ;  /* 0x03fffff002057812 */ /* 0x000fe400078ec0ff */
[----:B------:R-:W-:Y:S02]  /*0ac0*/  LOP3.LUT R11, R11, 0xfffffffc, RZ, 0xc0, !PT ;  /* 0xfffffffc0b0b7812 */ /* 0x000fe400078ec0ff */
[----:B------:R-:W-:Y:S01]  /*0ad0*/  SHF.R.S32.HI R6, RZ, 0x1f, R205 ;  /* 0x0000001fff067819 */ /* 0x000fe200000114cd */
[C---:B------:R-:W-:Y:S01]  /*0ae0*/  IMAD.IADD R5, R214.reuse, 0x1, -R5 ;  /* 0x00000001d6057824 */ /* 0x040fe200078e0a05 */
[----:B------:R-:W-:Y:S01]  /*0af0*/  LEA.HI R3, R3, R214, RZ, 0x3 ;  /* 0x000000d603037211 */ /* 0x000fe200078f18ff */
[----:B------:R-:W-:Y:S01]  /*0b00*/  IMAD.IADD R11, R214, 0x1, -R11 ;  /* 0x00000001d60b7824 */ /* 0x000fe200078e0a0b */
[----:B------:R-:W-:-:S02]  /*0b10*/  LEA.HI R8, R6, R205, RZ, 0x2 ;  /* 0x000000cd06087211 */ /* 0x000fc400078f10ff */
[----:B------:R-:W-:Y:S02]  /*0b20*/  SHF.R.S32.HI R207, RZ, 0x7, R0 ;  /* 0x00000007ffcf7819 */ /* 0x000fe40000011400 */
[--C-:B------:R-:W-:Y:S02]  /*0b30*/  SHF.R.S32.HI R9, RZ, 0x2, R8.reuse ;  /* 0x00000002ff097819 */ /* 0x100fe40000011408 */
[----:B------:R-:W-:Y:S02]  /*0b40*/  SHF.R.S32.HI R10, RZ, 0x1f, R8 ;  /* 0x0000001fff0a7819 */ /* 0x000fe40000011408 */
[----:B------:R-:W-:Y:S02]  /*0b50*/  LOP3.LUT R4, R4, 0xfffffc00, RZ, 0xc0, !PT ;  /* 0xfffffc0004047812 */ /* 0x000fe400078ec0ff */
[----:B------:R-:W-:Y:S02]  /*0b60*/  LEA.HI R10, R10, R9, RZ, 0x3 ;  /* 0x000000090a0a7211 */ /* 0x000fe400078f18ff */
[----:B------:R-:W-:Y:S01]  /*0b70*/  LOP3.LUT R203, R3, 0xfffffff8, RZ, 0xc0, !PT ;  /* 0xfffffff803cb7812 */ /* 0x000fe200078ec0ff */
[----:B------:R-:W-:Y:S01]  /*0b80*/  IMAD R5, R5, 0x40, R4 ;  /* 0x0000004005057824 */ /* 0x000fe200078e0204 */
[----:B------:R-:W-:-:S02]  /*0b90*/  SHF.R.S32.HI R7, RZ, 0x4, R2 ;  /* 0x00000004ff077819 */ /* 0x000fc40000011402 */
[----:B------:R-:W-:Y:S01]  /*0ba0*/  LOP3.LUT R10, R10, 0xfffffff8, RZ, 0xc0, !PT ;  /* 0xfffffff80a0a7812 */ /* 0x000fe200078ec0ff */
[----:B------:R-:W-:Y:S01]  /*0bb0*/  IMAD.IADD R203, R214, 0x1, -R203 ;  /* 0x00000001d6cb7824 */ /* 0x000fe200078e0acb */
[----:B------:R-:W-:Y:S02]  /*0bc0*/  LEA.HI R6, R6, R205, RZ, 0x5 ;  /* 0x000000cd06067211 */ /* 0x000fe400078f28ff */
[----:B------:R-:W-:Y:S01]  /*0bd0*/  LEA.HI R0, R0, R207, RZ, 0x1 ;  /* 0x000000cf00007211 */ /* 0x000fe200078f08ff */
[----:B------:R-:W-:Y:S01]  /*0be0*/  IMAD.IADD R9, R9, 0x1, -R10 ;  /* 0x0000000109097824 */ /* 0x000fe200078e0a0a */
[----:B------:R-:W-:Y:S01]  /*0bf0*/  LEA.HI R2, R2, R7, RZ, 0x1 ;  /* 0x0000000702027211 */ /* 0x000fe200078f08ff */
[----:B------:R-:W-:Y:S01]  /*0c00*/  IMAD.SHL.U32 R22, R203, 0x8, RZ ;  /* 0x00000008cb167824 */ /* 0x000fe200078e00ff */
[----:B------:R-:W-:Y:S02]  /*0c10*/  SHF.R.S32.HI R6, RZ, 0x5, R6 ;  /* 0x00000005ff067819 */ /* 0x000fe40000011406 */
[----:B------:R-:W-:Y:S01]  /*0c20*/  LEA.HI R4, R11, R11, RZ, 0x1 ;  /* 0x0000000b0b047211 */ /* 0x000fe200078f08ff */
[----:B------:R-:W-:Y:S01]  /*0c30*/  VIADD R201, R22, 0x40 ;  /* 0x0000004016c97836 */ /* 0x000fe20000000000 */
[----:B------:R-:W-:Y:S01]  /*0c40*/  LOP3.LUT R0, R0, 0x3fffffe, RZ, 0xc0, !PT ;  /* 0x03fffffe00007812 */ /* 0x000fe200078ec0ff */
[----:B------:R-:W-:Y:S01]  /*0c50*/  IMAD R9, R6, 0x10, R9 ;  /* 0x0000001006097824 */ /* 0x000fe200078e0209 */
[----:B------:R-:W-:Y:S01]  /*0c60*/  LOP3.LUT R2, R2, 0x1ffffffe, RZ, 0xc0, !PT ;  /* 0x1ffffffe02027812 */ /* 0x000fe200078ec0ff */
[----:B------:R-:W-:Y:S01]  /*0c70*/  VIADD R200, R22, 0x80 ;  /* 0x0000008016c87836 */ /* 0x000fe20000000000 */
[----:B------:R-:W-:Y:S01]  /*0c80*/  LOP3.LUT R4, R4, 0x1ffffffe, RZ, 0xc0, !PT ;  /* 0x1ffffffe04047812 */ /* 0x000fe200078ec0ff */
[----:B------:R-:W-:Y:S01]  /*0c90*/  IMAD.IADD R0, R207, 0x1, -R0 ;  /* 0x00000001cf007824 */ /* 0x000fe200078e0a00 */
[----:B------:R-:W-:Y:S01]  /*0ca0*/  LOP3.LUT R8, R8, 0x7ffffffc, RZ, 0xc0, !PT ;  /* 0x7ffffffc08087812 */ /* 0x000fe200078ec0ff */
[----:B------:R-:W-:Y:S01]  /*0cb0*/  VIADD R202, R22, 0xc0 ;  /* 0x000000c016ca7836 */ /* 0x000fe20000000000 */
[----:B------:R-:W-:Y:S01]  /*0cc0*/  SHF.R.S32.HI R204, RZ, 0x3, R3 ;  /* 0x00000003ffcc7819 */ /* 0x000fe20000011403 */
[----:B------:R-:W-:Y:S01]  /*0cd0*/  IMAD.IADD R2, R7, 0x1, -R2 ;  /* 0x0000000107027824 */ /* 0x000fe200078e0a02 */
[----:B------:R-:W-:Y:S01]  /*0ce0*/  SHF.R.S32.HI R213, RZ, 0x1f, R22 ;  /* 0x0000001fffd57819 */ /* 0x000fe20000011416 */
[----:B------:R-:W-:Y:S01]  /*0cf0*/  IMAD.IADD R23, R11, 0x1, -R4 ;  /* 0x000000010b177824 */ /* 0x000fe200078e0a04 */
[----:B------:R-:W-:Y:S01]  /*0d00*/  SHF.R.S32.HI R212, RZ, 0x1f, R201 ;  /* 0x0000001fffd47819 */ /* 0x000fe200000114c9 */
[----:B------:R-:W-:Y:S01]  /*0d10*/  IMAD R208, R0, 0x40, R9 ;  /* 0x0000004000d07824 */ /* 0x000fe200078e0209 */
[----:B------:R-:W-:Y:S01]  /*0d20*/  SHF.R.S32.HI R211, RZ, 0x1f, R200 ;  /* 0x0000001fffd37819 */ /* 0x000fe200000114c8 */
[----:B------:R-:W-:Y:S01]  /*0d30*/  IMAD R209, R2, 0x8, R5 ;  /* 0x0000000802d17824 */ /* 0x000fe200078e0205 */
[----:B------:R-:W-:Y:S01]  /*0d40*/  SHF.R.S32.HI R210, RZ, 0x1f, R202 ;  /* 0x0000001fffd27819 */ /* 0x000fe200000114ca */
[----:B------:R-:W-:-:S02]  /*0d50*/  IMAD.IADD R19, R205, 0x1, -R8 ;  /* 0x00000001cd137824 */ /* 0x000fc400078e0a08 */
[----:B------:R-:W-:-:S07]  /*0d60*/  IMAD R23, R23, 0x8, R208 ;  /* 0x0000000817177824 */ /* 0x000fce00078e02d0 */
.L_x_2611:
[----:B------:R-:W-:Y:S01]  /*0d70*/  ULDC.64 UR8, c[0x0][0xa28] ;  /* 0x00028a0000087ab9 */ /* 0x000fe20000000a00 */
[----:B0-----:R-:W-:Y:S01]  /*0d80*/  IMAD.MOV.U32 R7, RZ, RZ, RZ ;  /* 0x000000ffff077224 */ /* 0x001fe200078e00ff */
[----:B------:R-:W-:Y:S01]  /*0d90*/  UISETP.NE.U32.AND UP0, UPT, UR8, URZ, UPT ;  /* 0x0000003f0800728c */ /* 0x000fe2000bf05070 */
[----:B------:R-:W-:-:S03]  /*0da0*/  ULDC UR4, c[0x0][0x424] ;  /* 0x0001090000047ab9 */ /* 0x000fc60000000800 */
[----:B------:R-:W-:-:S03]  /*0db0*/  UISETP.NE.AND.EX UP0, UPT, UR9, URZ, UPT, UP0 ;  /* 0x0000003f0900728c */ /* 0x000fc6000bf05300 */
[----:B------:R-:W-:Y:S02]  /*0dc0*/  ULDC.64 UR8, c[0x0][0xa18] ;  /* 0x0002860000087ab9 */ /* 0x000fe40000000a00 */
[----:B------:R-:W-:Y:S01]  /*0dd0*/  UISETP.NE.U32.AND UP1, UPT, UR8, URZ, UPT ;  /* 0x0000003f0800728c */ /* 0x000fe2000bf25070 */
[----:B------:R-:W-:-:S03]  /*0de0*/  PLOP3.LUT P0, PT, PT, PT, UP0, 0x80, 0x0 ;  /* 0x000000000000781c */ /* 0x000fc60003f0f008 */
[----:B------:R-:W-:-:S03]  /*0df0*/  UISETP.NE.AND.EX UP1, UPT, UR9, URZ, UPT, UP1 ;  /* 0x0000003f0900728c */ /* 0x000fc6000bf25310 */
[----:B------:R-:W-:Y:S02]  /*0e00*/  @UP0 ULDC.64 UR8, c[0x0][0xa28] ;  /* 0x00028a0000080ab9 */ /* 0x000fe40000000a00 */
[----:B------:R-:W-:Y:S01]  /*0e10*/  @UP0 UIMAD.WIDE UR8, UR6, 0x4, UR8 ;  /* 0x00000004060808a5 */ /* 0x000fe2000f8e0208 */
[----:B------:R-:W-:-:S05]  /*0e20*/  PLOP3.LUT P2, PT, PT, PT, UP1, 0x80, 0x0 ;  /* 0x000000000000781c */ /* 0x000fca0003f4f018 */
[----:B------:R-:W-:Y:S01]  /*0e30*/  @UP1 ULDC.64 UR10, c[0x0][0xa18] ;  /* 0x00028600000a1ab9 */ /* 0x000fe20000000a00 */
[----:B------:R-:W-:Y:S02]  /*0e40*/  IMAD.U32 R2, RZ, RZ, UR8 ;  /* 0x00000008ff027e24 */ /* 0x000fe4000f8e00ff */
[----:B--2---:R-:W-:Y:S01]  /*0e50*/  IMAD.U32 R3, RZ, RZ, UR9 ;  /* 0x00000009ff037e24 */ /* 0x004fe2000f8e00ff */
[----:B------:R-:W-:-:S04]  /*0e60*/  @UP1 UIMAD.WIDE UR8, UR6, 0x4, UR10 ;  /* 0x00000004060818a5 */ /* 0x000fc8000f8e020a */
[----:B------:R0:W5:Y:S02]  /*0e70*/  @P0 LDG.E R7, desc[UR46][R2.64] ;  /* 0x0000002e02070981 */ /* 0x000164000c1e1900 */
[----:B------:R-:W-:Y:S02]  /*0e80*/  IMAD.U32 R4, RZ, RZ, UR8 ;  /* 0x00000008ff047e24 */ /* 0x000fe4000f8e00ff */
[----:B------:R-:W-:Y:S01]  /*0e90*/  IMAD.U32 R5, RZ, RZ, UR9 ;  /* 0x00000009ff057e24 */ /* 0x000fe2000f8e00ff */
[----:B------:R-:W-:-:S04]  /*0ea0*/  ULDC.64 UR8, c[0x0][0x418] ;  /* 0x0001060000087ab9 */ /* 0x000fc80000000a00 */
[----:B----4-:R0:W5:Y:S01]  /*0eb0*/  @P2 LDG.E R17, desc[UR46][R4.64] ;  /* 0x0000002e04112981 */ /* 0x010162000c1e1900 */
[----:B------:R-:W-:Y:S01]  /*0ec0*/  UISETP.NE.U32.AND UP0, UPT, UR8, URZ, UPT ;  /* 0x0000003f0800728c */ /* 0x000fe2000bf05070 */
[----:B------:R-:W-:-:S03]  /*0ed0*/  UMOV UR41, UR7 ;  /* 0x0000000700297c82 */ /* 0x000fc60008000000 */
[----:B------:R-:W-:-:S03]  /*0ee0*/  UISETP.NE.AND.EX UP0, UPT, UR9, URZ, UPT, UP0 ;  /* 0x0000003f0900728c */ /* 0x000fc6000bf05300 */
[----:B------:R-:W-:Y:S01]  /*0ef0*/  ULDC.64 UR8, c[0x0][0xa20] ;  /* 0x0002880000087ab9 */ /* 0x000fe20000000a00 */
[----:B------:R-:W-:Y:S01]  /*0f00*/  USEL UR4, UR4, 0x1, UP0 ;  /* 0x0000000104047887 */ /* 0x000fe20008000000 */
[----:B------:R-:W-:Y:S01]  /*0f10*/  ISETP.NE.U32.AND P1, PT, RZ, UR8, PT ;  /* 0x00000008ff007c0c */ /* 0x000fe2000bf25070 */
[----:B------:R-:W-:Y:S02]  /*0f20*/  ULDC UR8, c[0x0][0x2f0] ;  /* 0x0000bc0000087ab9 */ /* 0x000fe40000000800 */
[----:B------:R-:W-:Y:S01]  /*0f30*/  UIMAD UR4, UR4, UR8, URZ ;  /* 0x00000008040472a4 */ /* 0x000fe2000f8e023f */
[----:B------:R-:W-:Y:S01]  /*0f40*/  ISETP.NE.AND.EX P1, PT, RZ, UR9, PT, P1 ;  /* 0x00000009ff007c0c */ /* 0x000fe2000bf25310 */
[----:B01-3--:R-:W-:-:S12]  /*0f50*/  @P2 BRA `(.L_x_2504) ;  /* 0x0000000000302947 */ /* 0x00bfd80003800000 */
[----:B------:R-:W-:Y:S01]  /*0f60*/  ULDC.64 UR8, c[0x0][0xa00] ;  /* 0x0002800000087ab9 */ /* 0x000fe20000000a00 */
[----:B-----5:R-:W0:Y:S01]  /*0f70*/  LDC R17, c[0x0][0x288] ;  /* 0x0000a200ff117b82 */ /* 0x020e220000000800 */
[----:B------:R-:W-:-:S04]  /*0f80*/  ISETP.NE.U32.AND P0, PT, RZ, UR8, PT ;  /* 0x00000008ff007c0c */ /* 0x000fc8000bf05070 */
[----:B------:R-:W-:-:S13]  /*0f90*/  ISETP.NE.AND.EX P0, PT, RZ, UR9, PT, P0 ;  /* 0x00000009ff007c0c */ /* 0x000fda000bf05300 */
[----:B------:R-:W-:Y:S05]  /*0fa0*/  @!P0 BRA `(.L_x_2504) ;  /* 0x00000000001c8947 */ /* 0x000fea0003800000 */
[----:B------:R-:W-:Y:S02]  /*0fb0*/  ULDC.64 UR8, c[0x0][0xa00] ;  /* 0x0002800000087ab9 */ /* 0x000fe40000000a00 */
[----:B------:R-:W-:-:S06]  /*0fc0*/  UIMAD.WIDE UR8, UR6, 0x4, UR8 ;  /* 0x00000004060878a5 */ /* 0x000fcc000f8e0208 */
[----:B------:R-:W-:Y:S02]  /*0fd0*/  IMAD.U32 R2, RZ, RZ, UR8 ;  /* 0x00000008ff027e24 */ /* 0x000fe4000f8e00ff */
[----:B------:R-:W-:-:S05]  /*0fe0*/  IMAD.U32 R3, RZ, RZ, UR9 ;  /* 0x00000009ff037e24 */ /* 0x000fca000f8e00ff */
[----:B0-----:R-:W2:Y:S04]  /*0ff0*/  LDG.E R17, desc[UR46][R2.64] ;  /* 0x0000002e02117981 */ /* 0x001ea8000c1e1900 */
[----:B------:R-:W2:Y:S02]  /*1000*/  LDG.E R0, desc[UR46][R2.64+0x4] ;  /* 0x0000042e02007981 */ /* 0x000ea4000c1e1900 */
[----:B--2---:R-:W-:-:S07]  /*1010*/  IMAD.IADD R17, R0, 0x1, -R17 ;  /* 0x0000000100117824 */ /* 0x004fce00078e0a11 */
.L_x_2504:
[----:B------:R-:W-:Y:S01]  /*1020*/  IMAD.U32 R18, RZ, RZ, UR4 ;  /* 0x00000004ff127e24 */ /* 0x000fe2000f8e00ff */
[----:B------:R-:W-:Y:S01]  /*1030*/  UMOV UR42, UR6 ;  /* 0x00000006002a7c82 */ /* 0x000fe20008000000 */
[----:B------:R-:W-:Y:S05]  /*1040*/  @!P1 BRA `(.L_x_2505) ;  /* 0x0000000000189947 */ /* 0x000fea0003800000 */
[----:B------:R-:W-:Y:S02]  /*1050*/  ULDC.64 UR8, c[0x0][0xa20] ;  /* 0x0002880000087ab9 */ /* 0x000fe40000000a00 */
[----:B------:R-:W-:-:S06]  /*1060*/  UIMAD.WIDE UR6, UR6, 0x4, UR8 ;  /* 0x00000004060678a5 */ /* 0x000fcc000f8e0208 */
[----:B------:R-:W-:Y:S02]  /*1070*/  IMAD.U32 R2, RZ, RZ, UR6 ;  /* 0x00000006ff027e24 */ /* 0x000fe4000f8e00ff */
[----:B------:R-:W-:-:S05]  /*1080*/  IMAD.U32 R3, RZ, RZ, UR7 ;  /* 0x00000007ff037e24 */ /* 0x000fca000f8e00ff */
[----:B------:R1:W5:Y:S01]  /*1090*/  LDG.E R18, desc[UR46][R2.64] ;  /* 0x0000002e02127981 */ /* 0x000362000c1e1900 */
[----:B------:R-:W-:Y:S05]  /*10a0*/  BRA `(.L_x_2506) ;  /* 0x00000000002c7947 */ /* 0x000fea0003800000 */
.L_x_2505:
[----:B------:R-:W-:Y:S02]  /*10b0*/  ULDC.64 UR8, c[0x0][0xa08] ;  /* 0x0002820000087ab9 */ /* 0x000fe40000000a00 */
[----:B------:R-:W-:-:S04]  /*10c0*/  ISETP.NE.U32.AND P0, PT, RZ, UR8, PT ;  /* 0x00000008ff007c0c */ /* 0x000fc8000bf05070 */
[----:B------:R-:W-:-:S13]  /*10d0*/  ISETP.NE.AND.EX P0, PT, RZ, UR9, PT, P0 ;  /* 0x00000009ff007c0c */ /* 0x000fda000bf05300 */
[----:B------:R-:W-:Y:S05]  /*10e0*/  @!P0 BRA `(.L_x_2506) ;  /* 0x00000000001c8947 */ /* 0x000fea0003800000 */
[----:B------:R-:W-:Y:S02]  /*10f0*/  ULDC.64 UR8, c[0x0][0xa08] ;  /* 0x0002820000087ab9 */ /* 0x000fe40000000a00 */
[----:B------:R-:W-:-:S06]  /*1100*/  UIMAD.WIDE UR6, UR6, 0x4, UR8 ;  /* 0x00000004060678a5 */ /* 0x000fcc000f8e0208 */
[----:B------:R-:W-:Y:S02]  /*1110*/  IMAD.U32 R2, RZ, RZ, UR6 ;  /* 0x00000006ff027e24 */ /* 0x000fe4000f8e00ff */
[----:B------:R-:W-:-:S05]  /*1120*/  IMAD.U32 R3, RZ, RZ, UR7 ;  /* 0x00000007ff037e24 */ /* 0x000fca000f8e00ff */
[----:B------:R-:W2:Y:S04]  /*1130*/  LDG.E R18, desc[UR46][R2.64] ;  /* 0x0000002e02127981 */ /* 0x000ea8000c1e1900 */
[----:B------:R-:W2:Y:S02]  /*1140*/  LDG.E R5, desc[UR46][R2.64+0x4] ;  /* 0x0000042e02057981 */ /* 0x000ea4000c1e1900 */
[----:B--2---:R-:W-:-:S07]  /*1150*/  IMAD.IADD R18, R5, 0x1, -R18 ;  /* 0x0000000105127824 */ /* 0x004fce00078e0a12 */
.L_x_2506:
[----:B------:R-:W2:Y:S01]  /*1160*/  LDC R206, c[0x0][0x448] ;  /* 0x00011200ffce7b82 */ /* 0x000ea20000000800 */
[----:B------:R-:W-:Y:S01]  /*1170*/  USHF.L.U32 UR43, UR5, 0x7, URZ ;  /* 0x00000007052b7899 */ /* 0x000fe2000800063f */
[----:B-----5:R-:W-:Y:S01]  /*1180*/  IMAD.IADD R18, R18, 0x1, -R7 ;  /* 0x0000000112127824 */ /* 0x020fe200078e0a07 */
[----:B------:R-:W-:Y:S02]  /*1190*/  LOP3.LUT R16, R16, 0xffefffff, RZ, 0xc0, !PT ;  /* 0xffefffff10107812 */ /* 0x000fe400078ec0ff */
[----:B------:R-:W-:Y:S02]  /*11a0*/  UIADD3 UR4, UR43, 0x7f, URZ ;  /* 0x0000007f2b047890 */ /* 0x000fe4000fffe03f */
[----:B01----:R-:W-:Y:S01]  /*11b0*/  IADD3 R3, R18, 0x1, -R17 ;  /* 0x0000000112037810 */ /* 0x003fe20007ffe811 */
[----:B------:R-:W0:Y:S03]  /*11c0*/  LDC.64 R8, c[0x0][0x9e0] ;  /* 0x00027800ff087b82 */ /* 0x000e260000000a00 */
[----:B------:R-:W-:Y:S01]  /*11d0*/  IMAD.U32 R0, RZ, RZ, UR4 ;  /* 0x00000004ff007e24 */ /* 0x000fe2000f8e00ff */
[----:B--2---:R-:W-:-:S02]  /*11e0*/  ISETP.NE.AND P2, PT, R206, 0x1, PT ;  /* 0x00000001ce00780c */ /* 0x004fc40003f45270 */
[----:B0-----:R-:W-:-:S11]  /*11f0*/  ISETP.GE.AND P1, PT, R9, 0x1, PT ;  /* 0x000000010900780c */ /* 0x001fd60003f26270 */
[----:B------:R-:W0:Y:S01]  /*1200*/  @P2 LDC R2, c[0x0][0x44c] ;  /* 0x00011300ff022b82 */ /* 0x000e220000000800 */
[----:B------:R-:W-:-:S04]  /*1210*/  @P2 LOP3.LUT R16, R16, 0x100000, RZ, 0xfc, !PT ;  /* 0x0010000010102812 */ /* 0x000fc800078efcff */
[----:B------:R-:W-:-:S03]  /*1220*/  LOP3.LUT R16, R16, 0xfff7ffff, RZ, 0xc0, !PT ;  /* 0xfff7ffff10107812 */ /* 0x000fc600078ec0ff */
[----:B------:R-:W1:Y:S01]  /*1230*/  @P2 LDC R5, c[0x0][0x450] ;  /* 0x00011400ff052b82 */ /* 0x000e620000000800 */
[----:B------:R-:W-:Y:S01]  /*1240*/  @P1 LOP3.LUT R16, R16, 0x80000, RZ, 0xfc, !PT ;  /* 0x0008000010101812 */ /* 0x000fe200078efcff */
[----:B0-----:R-:W-:-:S05]  /*1250*/  @P2 IMAD.HI.U32 R2, R2, UR4, RZ ;  /* 0x0000000402022c27 */ /* 0x001fca000f8e00ff */
[----:B-1----:R-:W-:-:S05]  /*1260*/  @P2 SHF.R.U32.HI R0, RZ, R5, R2 ;  /* 0x00000005ff002219 */ /* 0x002fca0000011602 */
        /* <DEDUP_REMOVED lines=13> */
.L_x_2508:
[----:B------:R-:W-:-:S13]  /*1340*/  ISETP.NE.AND P0, PT, R9, 0x1, PT ;  /* 0x000000010900780c */ /* 0x000fda0003f05270 */
[----:B------:R-:W0:Y:S02]  /*1350*/  @P0 LDC.64 R4, c[0x0][0x9e8] ;  /* 0x00027a00ff040b82 */ /* 0x000e240000000a00 */
[----:B0-----:R-:W-:-:S05]  /*1360*/  @P0 IMAD.HI.U32 R4, R2, R4, RZ ;  /* 0x0000000402040227 */ /* 0x001fca00078e00ff */
[----:B------:R-:W-:-:S07]  /*1370*/  @P0 SHF.R.U32.HI R2, RZ, R5, R4 ;  /* 0x00000005ff020219 */ /* 0x000fce0000011604 */
.L_x_2509:
[----:B------:R-:W-:-:S05]  /*1380*/  IMAD R3, R2, R9, R9 ;  /* 0x0000000902037224 */ /* 0x000fca00078e0209 */
[----:B------:R-:W-:-:S07]  /*1390*/  VIMNMX R0, R0, R3, PT ;  /* 0x0000000300007248 */ /* 0x000fce0003fe0100 */
.L_x_2507:
[----:B------:R-:W0:Y:S01]  /*13a0*/  @P2 LDC R4, c[0x0][0x44c] ;  /* 0x00011300ff042b82 */ /* 0x000e220000000800 */
[----:B------:R-:W-:Y:S01]  /*13b0*/  IMAD.U32 R3, RZ, RZ, UR43 ;  /* 0x0000002bff037e24 */ /* 0x000fe2000f8e00ff */
[----:B------:R-:W-:Y:S01]  /*13c0*/  ULDC UR4, c[0x0][0x9dc] ;  /* 0x0002770000047ab9 */ /* 0x000fe20000000800 */
[----:B------:R-:W-:Y:S02]  /*13d0*/  VIADD R2, R0, 0x5f ;  /* 0x0000005f00027836 */ /* 0x000fe40000000000 */
[----:B------:R-:W-:Y:S02]  /*13e0*/  VIADD R0, R18, 0x5f ;  /* 0x0000005f12007836 */ /* 0x000fe40000000000 */
[----:B------:R-:W-:Y:S01]  /*13f0*/  IMAD.HI R2, R2, 0x2aaaaaab, RZ ;  /* 0x2aaaaaab02027827 */ /* 0x000fe200078e02ff */
[----:B------:R-:W1:Y:S03]  /*1400*/  @P2 LDC R5, c[0x0][0x450] ;  /* 0x00011400ff052b82 */ /* 0x000e660000000800 */
[----:B------:R-:W-:-:S04]  /*1410*/  IMAD.HI R0, R0, 0x2aaaaaab, RZ ;  /* 0x2aaaaaab00007827 */ /* 0x000fc800078e02ff */
[----:B0-----:R-:W-:-:S05]  /*1420*/  @P2 IMAD.HI.U32 R4, R4, UR43, RZ ;  /* 0x0000002b04042c27 */ /* 0x001fca000f8e00ff */
[----:B-1----:R-:W-:Y:S02]  /*1430*/  @P2 SHF.R.U32.HI R3, RZ, R5, R4 ;  /* 0x00000005ff032219 */ /* 0x002fe40000011604 */
[----:B------:R-:W-:Y:S02]  /*1440*/  SHF.R.U32.HI R5, RZ, 0x1f, R2 ;  /* 0x0000001fff057819 */ /* 0x000fe40000011602 */
[----:B------:R-:W-:Y:S02]  /*1450*/  IADD3 R4, R3, R18, -R17 ;  /* 0x0000001203047210 */ /* 0x000fe40007ffe811 */
        /* <DEDUP_REMOVED lines=16> */
.L_x_2511:
[----:B------:R-:W-:-:S13]  /*1560*/  ISETP.NE.AND P0, PT, R9, 0x1, PT ;  /* 0x000000010900780c */ /* 0x000fda0003f05270 */
[----:B------:R-:W0:Y:S02]  /*1570*/  @P0 LDC.64 R2, c[0x0][0x9e8] ;  /* 0x00027a00ff020b82 */ /* 0x000e240000000a00 */
[----:B0-----:R-:W-:-:S05]  /*1580*/  @P0 IMAD.HI.U32 R0, R4, R2, RZ ;  /* 0x0000000204000227 */ /* 0x001fca00078e00ff */
[----:B------:R-:W-:-:S07]  /*1590*/  @P0 SHF.R.U32.HI R4, RZ, R3, R0 ;  /* 0x00000003ff040219 */ /* 0x000fce0000011600 */
.L_x_2512:
[----:B------:R-:W-:-:S05]  /*15a0*/  IMAD R4, R4, R9, RZ ;  /* 0x0000000904047224 */ /* 0x000fca00078e02ff */
[----:B------:R-:W-:-:S13]  /*15b0*/  R2UR UR5, R4 ;  /* 0x00000000040572ca */ /* 0x000fda00000e0000 */
[----:B------:R-:W-:-:S04]  /*15c0*/  UISETP.LT.AND UP0, UPT, UR4, UR5, UPT ;  /* 0x000000050400728c */ /* 0x000fc8000bf01270 */
[----:B------:R-:W-:-:S12]  /*15d0*/  USEL UR4, UR4, UR5, !UP0 ;  /* 0x0000000504047287 */ /* 0x000fd8000c000000 */
.L_x_2510:
[----:B------:R-:W-:Y:S01]  /*15e0*/  UIMAD.WIDE UR4, UR4, 0x2aaaaaab, URZ ;  /* 0x2aaaaaab040478a5 */ /* 0x000fe2000f8e023f */
[----:B------:R-:W-:Y:S02]  /*15f0*/  PLOP3.LUT P0, PT, PT, PT, PT, 0x80, 0x0 ;  /* 0x000000000000781c */ /* 0x000fe40003f0f070 */
[----:B------:R-:W-:Y:S01]  /*1600*/  CS2R R2, SRZ ;  /* 0x0000000000027805 */ /* 0x000fe2000001ff00 */
[----:B------:R-:W-:Y:S01]  /*1610*/  IMAD.MOV.U32 R0, RZ, RZ, RZ ;  /* 0x000000ffff007224 */ /* 0x000fe200078e00ff */
[----:B------:R-:W-:Y:S01]  /*1620*/  USHF.R.U32.HI UR4, URZ, 0x1f, UR5 ;  /* 0x0000001f3f047899 */ /* 0x000fe20008011605 */
[----:B------:R-:W-:Y:S01]  /*1630*/  IMAD.MOV.U32 R150, RZ, RZ, RZ ;  /* 0x000000ffff967224 */ /* 0x000fe200078e00ff */
        /* <DEDUP_REMOVED lines=99> */
.L_x_2514:
        /* <DEDUP_REMOVED lines=13> */
.L_x_2704:
[----:B------:R-:W-:Y:S01]  /*1d40*/  IMAD.U32 R0, RZ, RZ, UR40 ;  /* 0x00000028ff007e24 */ /* 0x000fe2000f8e00ff */
[----:B------:R-:W-:Y:S05]  /*1d50*/  WARPSYNC.ALL ;  /* 0x0000000000007948 */ /* 0x000fea0003800000 */
[----:B------:R1:W-:Y:S01]  /*1d60*/  BAR.SYNC.DEFER_BLOCKING R7, 0x100 ;  /* 0x000400070000751d */ /* 0x0003e20000010000 */
[----:B------:R-:W-:-:S13]  /*1d70*/  ISETP.NE.AND P0, PT, R0, 0x3, PT ;  /* 0x000000030000780c */ /* 0x000fda0003f05270 */
[----:B-1----:R-:W-:Y:S05]  /*1d80*/  @!P0 BRA `(.L_x_2516) ;  /* 0x0000000000048947 */ /* 0x002fea0003800000 */
[----:B------:R-:W-:Y:S01]  /*1d90*/  BPT.TRAP 0x1 ;  /* 0x000000040000795c */ /* 0x000fe20000300000 */
.L_x_2516:
[----:B------:R-:W-:Y:S01]  /*1da0*/  R2UR UR24, R6 ;  /* 0x00000000061872ca */ /* 0x000fe200000e0000 */
[----:B------:R-:W-:-:S05]  /*1db0*/  IMAD.U32 R8, RZ, RZ, UR37 ;  /* 0x00000025ff087e24 */ /* 0x000fca000f8e00ff */
[----:B------:R-:W-:-:S07]  /*1dc0*/  SHF.L.U32 R8, R8, 0x1f, RZ ;  /* 0x0000001f08087819 */ /* 0x000fce00000006ff */
[----:B------:R-:W-:-:S09]  /*1dd0*/  ULEA UR24, UR38, UR24, 0x3 ;  /* 0x0000001826187291 */ /* 0x000fd2000f8e183f */
[----:B------:R1:W2:Y:S01]  /*1de0*/  SYNCS.PHASECHK.TRANS64.TRYWAIT P1, [UR24+0x22830], R8 ;  /* 0x02283008ff0075a7 */ /* 0x0002a20008020158 */
[----:B------:R-:W-:Y:S05]  /*1df0*/  @!P0 BRA `(.L_x_2517) ;  /* 0x0000000000048947 */ /* 0x000fea0003800000 */
[----:B------:R-:W-:Y:S01]  /*1e00*/  BPT.TRAP 0x1 ;  /* 0x000000040000795c */ /* 0x000fe20000300000 */
.L_x_2517:
[----:B--2---:R-:W-:Y:S05]  /*1e10*/  @P1 BRA `(.L_x_2518) ;  /* 0x0000000000081947 */ /* 0x004fea0003800000 */
[----:B------:R-:W2:Y:S02]  /*1e20*/  SYNCS.PHASECHK.TRANS64.TRYWAIT P1, [UR24+0x22830], R8 ;  /* 0x02283008ff0075a7 */ /* 0x000ea40008020158 */
[----:B--2---:R-:W-:Y:S05]  /*1e30*/  @!P1 BRA `(.L_x_2519) ;  /* 0x0000015000c89947 */ /* 0x004fea0003800000 */
.L_x_2518:
[----:B------:R-:W-:Y:S01]  /*1e40*/  R2UR UR4, R6 ;  /* 0x00000000060472ca */ /* 0x000fe200000e0000 */
[----:B------:R-:W-:Y:S01]  /*1e50*/  ULOP3.LUT UR20, UR45, 0x10000, URZ, 0xfc, !UPT ;  /* 0x000100002d147892 */ /* 0x000fe2000f8efc3f */
[----:B------:R-:W-:Y:S01]  /*1e60*/  WARPGROUP.ARRIVE ;  /* 0x00000000000079c5 */ /* 0x000fe20000000000 */
[----:B------:R-:W-:Y:S01]  /*1e70*/  UMOV UR21, 0x40000040 ;  /* 0x4000004000157882 */ /* 0x000fe20000000000 */
[----:B------:R-:W-:Y:S01]  /*1e80*/  UMOV UR23, 0x40000040 ;  /* 0x4000004000177882 */ /* 0x000fe20000000000 */
[----:B------:R-:W-:-:S03]  /*1e90*/  UIADD3 UR8, UR20, 0x2, URZ ;  /* 0x0000000214087890 */ /* 0x000fc6000fffe03f */
[----:B------:R-:W2:Y:S01]  /*1ea0*/  S2R R0, SR_TID.X ;  /* 0x0000000000007919 */ /* 0x000ea20000002100 */
        /* <DEDUP_REMOVED lines=32> */
.L_x_2520:
[----:B------:R-:W-:Y:S01]  /*20b0*/  ISETP.NE.AND P2, PT, R206, 0x1, PT ;  /* 0x00000001ce00780c */ /* 0x000fe20003f45270 */
[----:B------:R-:W2:Y:S01]  /*20c0*/  S2UR UR6, SR_CgaCtaId ;  /* 0x00000000000679c3 */ /* 0x000ea20000008800 */
[----:B------:R-:W-:Y:S01]  /*20d0*/  VIADD R11, R23, UR43 ;  /* 0x0000002b170b7c36 */ /* 0x000fe20008000000 */
[----:B------:R-:W-:Y:S01]  /*20e0*/  ULDC UR7, c[0x0][0x9d8] ;  /* 0x0002760000077ab9 */ /* 0x000fe20000000800 */
[----:B------:R-:W-:Y:S01]  /*20f0*/  UIADD3 UR5, UR24, 0x22840, URZ ;  /* 0x0002284018057890 */ /* 0x000fe2000fffe03f */
[----:B------:R-:W-:Y:S01]  /*2100*/  FMUL.FTZ R33, R33, UR7 ;  /* 0x0000000721217c20 */ /* 0x000fe20008410000 */
[----:B------:R-:W-:Y:S01]  /*2110*/  FMUL.FTZ R9, R31, UR7 ;  /* 0x000000071f097c20 */ /* 0x000fe20008410000 */
[----:B------:R-:W-:Y:S01]  /*2120*/  FMUL.FTZ R5, R67, UR7 ;  /* 0x0000000743057c20 */ /* 0x000fe20008410000 */
[----:B------:R-:W-:Y:S01]  /*2130*/  FMUL.FTZ R32, R32, UR7 ;  /* 0x0000000720207c20 */ /* 0x000fe20008410000 */
[----:B------:R3:W4:Y:S01]  /*2140*/  MUFU.TANH R31, R33 ;  /* 0x00000021001f7308 */ /* 0x0007220000002400 */
[----:B------:R-:W-:Y:S01]  /*2150*/  FMUL.FTZ R0, R27, UR7 ;  /* 0x000000071b007c20 */ /* 0x000fe20008410000 */
[----:B------:R-:W-:Y:S01]  /*2160*/  FMUL.FTZ R14, R24, UR7 ;  /* 0x00000007180e7c20 */ /* 0x000fe20008410000 */
[----:B------:R-:W-:Y:S01]  /*2170*/  FMUL.FTZ R4, R26, UR7 ;  /* 0x000000071a047c20 */ /* 0x000fe20008410000 */
[----:B------:R-:W5:Y:S01]  /*2180*/  @P2 LDC R12, c[0x0][0x44c] ;  /* 0x00011300ff0c2b82 */ /* 0x000f620000000800 */
[----:B------:R-:W-:Y:S01]  /*2190*/  FMUL.FTZ R2, R30, UR7 ;  /* 0x000000071e027c20 */ /* 0x000fe20008410000 */
[----:B------:R-:W-:Y:S01]  /*21a0*/  FMUL.FTZ R25, R25, UR7 ;  /* 0x0000000719197c20 */ /* 0x000fe20008410000 */
[----:B------:R-:W-:Y:S01]  /*21b0*/  FMUL.FTZ R28, R28, UR7 ;  /* 0x000000071c1c7c20 */ /* 0x000fe20008410000 */
[----:B------:R0:W1:Y:S01]  /*21c0*/  MUFU.TANH R27, R32 ;  /* 0x00000020001b7308 */ /* 0x0000620000002400 */
[----:B---3--:R-:W-:-:S02]  /*21d0*/  IMAD.MOV.U32 R33, RZ, RZ, R11 ;  /* 0x000000ffff217224 */ /* 0x008fc400078e000b */
[----:B------:R-:W-:Y:S01]  /*21e0*/  FMUL.FTZ R29, R29, UR7 ;  /* 0x000000071d1d7c20 */ /* 0x000fe20008410000 */
[----:B------:R-:W-:Y:S01]  /*21f0*/  FMUL.FTZ R24, R34, UR7 ;  /* 0x0000000722187c20 */ /* 0x000fe20008410000 */
[----:B------:R-:W3:Y:S01]  /*2200*/  @P2 LDC R13, c[0x0][0x450] ;  /* 0x00011400ff0d2b82 */ /* 0x000ee20000000800 */
[----:B------:R-:W-:Y:S01]  /*2210*/  FMUL.FTZ R26, R35, UR7 ;  /* 0x00000007231a7c20 */ /* 0x000fe20008410000 */
[----:B------:R-:W-:Y:S01]  /*2220*/  FMUL.FTZ R36, R36, UR7 ;  /* 0x0000000724247c20 */ /* 0x000fe20008410000 */
[----:B------:R-:W-:Y:S01]  /*2230*/  FMUL.FTZ R37, R37, UR7 ;  /* 0x0000000725257c20 */ /* 0x000fe20008410000 */
[----:B--2---:R-:W-:Y:S01]  /*2240*/  UPRMT UR5, UR6, 0x654, UR5 ;  /* 0x0000065406057896 */ /* 0x004fe20008000005 */
[----:B------:R-:W-:Y:S01]  /*2250*/  FMUL.FTZ R30, R38, UR7 ;  /* 0x00000007261e7c20 */ /* 0x000fe20008410000 */
        /* <DEDUP_REMOVED lines=12> */
[----:B------:R-:W-:Y:S01]  /*2320*/  FMUL.FTZ R50, R50, UR7 ;  /* 0x0000000732327c20 */ /* 0x000fe20008410000 */
[----:B------:R-:W-:Y:S01]  /*2330*/  FMUL.FTZ R51, R51, UR7 ;  /* 0x0000000733337c20 */ /* 0x000fe20008410000 */
[----:B------:R-:W-:Y:S01]  /*2340*/  FMUL.FTZ R52, R52, UR7 ;  /* 0x0000000734347c20 */ /* 0x000fe20008410000 */
[----:B------:R-:W-:Y:S01]  /*2350*/  FMUL.FTZ R53, R53, UR7 ;  /* 0x0000000735357c20 */ /* 0x000fe20008410000 */
[----:B------:R-:W-:Y:S01]  /*2360*/  FMUL.FTZ R54, R54, UR7 ;  /* 0x0000000736367c20 */ /* 0x000fe20008410000 */
[----:B------:R-:W-:Y:S01]  /*2370*/  FMUL.FTZ R55, R55, UR7 ;  /* 0x0000000737377c20 */ /* 0x000fe20008410000 */
[----:B---3--:R-:W-:Y:S01]  /*2380*/  @P2 SHF.R.U32.HI R33, RZ, R13, R12 ;  /* 0x0000000dff212219 */ /* 0x008fe2000001160c */
[----:B------:R-:W-:Y:S02]  /*2390*/  IMAD R13, R176, -0x60, R18 ;  /* 0xffffffa0b00d7824 */ /* 0x000fe400078e0212 */
[----:B------:R-:W-:Y:S01]  /*23a0*/  FMUL.FTZ R56, R56, UR7 ;  /* 0x0000000738387c20 */ /* 0x000fe20008410000 */
[----:B------:R-:W-:Y:S01]  /*23b0*/  FMUL.FTZ R57, R57, UR7 ;  /* 0x0000000739397c20 */ /* 0x000fe20008410000 */
[----:B------:R-:W-:Y:S01]  /*23c0*/  FMUL.FTZ R58, R58, UR7 ;  /* 0x000000073a3a7c20 */ /* 0x000fe20008410000 */
[----:B------:R-:W0:Y:S01]  /*23d0*/  SHFL.IDX PT, R67, R33, RZ, 0x1c1f ;  /* 0x001c1fff21437589 */ /* 0x000e2200000e0000 */
        /* <DEDUP_REMOVED lines=14> */
[----:B------:R2:W3:Y:S01]  /*24c0*/  MUFU.TANH R21, R28 ;  /* 0x0000001c00157308 */ /* 0x0004e20000002400 */
[----:B------:R-:W-:Y:S01]  /*24d0*/  ULDC UR15, c[0x0][0x9dc] ;  /* 0x00027700000f7ab9 */ /* 0x000fe20000000800 */
[----:B------:R-:W-:Y:S01]  /*24e0*/  SYNCS.ARRIVE.TRANS64.RED.A1T0 RZ, [UR5], RZ ;  /* 0x000000ffffff79a7 */ /* 0x000fe20008100405 */
[----:B------:R-:W-:Y:S01]  /*24f0*/  ULOP3.LUT UR5, URZ, UR15, URZ, 0x33, !UPT ;  /* 0x0000000f3f057292 */ /* 0x000fe2000f8e333f */
[----:B------:R-:W-:Y:S01]  /*2500*/  IMAD.MOV.U32 R15, RZ, RZ, -0x60 ;  /* 0xffffffa0ff0f7424 */ /* 0x000fe200078e00ff */
[----:B------:R-:W-:-:S03]  /*2510*/  ULDC UR11, c[0x0][0x9e0] ;  /* 0x00027800000b7ab9 */ /* 0x000fc60000000800 */
[----:B------:R-:W1:Y:S01]  /*2520*/  MUFU.TANH R14, R14 ;  /* 0x0000000e000e7308 */ /* 0x000e620000002400 */
[----:B--2---:R-:W-:Y:S02]  /*2530*/  IMAD R28, R19, -0x2, R20 ;  /* 0xfffffffe131c7824 */ /* 0x004fe400078e0214 */
[----:B------:R-:W-:Y:S02]  /*2540*/  VIADD R20, R13, 0x60 ;  /* 0x000000600d147836 */ /* 0x000fe40000000000 */
[----:B------:R-:W-:Y:S02]  /*2550*/  IMAD.IADD R28, R28, 0x1, -R17 ;  /* 0x000000011c1c7824 */ /* 0x000fe400078e0a11 */
[----:B------:R-:W-:Y:S01]  /*2560*/  IMAD R38, R19, -0x2, R20 ;  /* 0xfffffffe13267824 */ /* 0x000fe200078e0214 */
[----:B------:R-:W2:Y:S01]  /*2570*/  MUFU.TANH R25, R25 ;  /* 0x0000001900197308 */ /* 0x000ea20000002400 */
[----:B------:R-:W-:Y:S02]  /*2580*/  VIADD R39, R28, UR11 ;  /* 0x0000000b1c277c36 */ /* 0x000fe40008000000 */
[----:B------:R-:W-:-:S02]  /*2590*/  IMAD R70, R176, R15, 0x60 ;  /* 0x00000060b0467424 */ /* 0x000fc400078e020f */
[----:B------:R-:W-:Y:S01]  /*25a0*/  VIADD R66, R28, UR5 ;  /* 0x000000051c427c36 */ /* 0x000fe20008000000 */
[----:B0-----:R-:W-:Y:S01]  /*25b0*/  VIADDMNMX R34, R67, R39, R38, PT ;  /* 0x0000002743227246 */ /* 0x001fe20003800126 */
[----:B------:R-:W-:Y:S01]  /*25c0*/  IMAD R72, R19, -0x2, R70 ;  /* 0xfffffffe13487824 */ /* 0x000fe200078e0246 */
[----:B------:R-:W0:Y:S01]  /*25d0*/  MUFU.TANH R4, R4 ;  /* 0x0000000400047308 */ /* 0x000e220000002400 */
        /* <DEDUP_REMOVED lines=43> */
[----:B-1234-:R-:W-:Y:S05]  /*2890*/  @!P1 BRA `(.L_x_2521) ;  /* 0x00000000005c9947 */ /* 0x01efea0003800000 */
[----:B------:R-:W-:Y:S01]  /*28a0*/  IADD3 R13, -R17, R18, R67 ;  /* 0x00000012110d7210 */ /* 0x000fe20007ffe143 */
        /* <DEDUP_REMOVED lines=12> */
.L_x_2523:
[----:B------:R-:W-:Y:S02]  /*2970*/  ULDC UR5, c[0x0][0x9e4] ;  /* 0x0002790000057ab9 */ /* 0x000fe40000000800 */
[----:B------:R-:W-:-:S05]  /*2980*/  IMAD.U32 R15, RZ, RZ, UR5 ;  /* 0x00000005ff0f7e24 */ /* 0x000fca000f8e00ff */
[----:B------:R-:W-:-:S13]  /*2990*/  ISETP.NE.AND P1, PT, R15, 0x1, PT ;  /* 0x000000010f00780c */ /* 0x000fda0003f25270 */
[----:B------:R-:W1:Y:S02]  /*29a0*/  @P1 LDC.64 R74, c[0x0][0x9e8] ;  /* 0x00027a00ff4a1b82 */ /* 0x000e640000000a00 */
[----:B-1----:R-:W-:-:S05]  /*29b0*/  @P1 IMAD.HI.U32 R20, R13, R74, RZ ;  /* 0x0000004a0d141227 */ /* 0x002fca00078e00ff */
[----:B------:R-:W-:-:S07]  /*29c0*/  @P1 SHF.R.U32.HI R13, RZ, R75, R20 ;  /* 0x0000004bff0d1219 */ /* 0x000fce0000011614 */
.L_x_2524:
[----:B------:R-:W-:Y:S05]  /*29d0*/  BSYNC B0 ;  /* 0x0000000000007941 */ /* 0x000fea0003800000 */
.L_x_2522:
[----:B------:R-:W-:-:S05]  /*29e0*/  IMAD R13, R13, R15, R72 ;  /* 0x0000000f0d0d7224 */ /* 0x000fca00078e0248 */
[----:B------:R-:W-:Y:S02]  /*29f0*/  VIADDMNMX R34, R13, R15, R34, PT ;  /* 0x0000000f0d227246 */ /* 0x000fe40003800122 */
[----:B------:R-:W-:-:S07]  /*2a00*/  VIMNMX R35, R35, R13, !PT ;  /* 0x0000000d23237248 */ /* 0x000fce0007fe0100 */
.L_x_2521:
[C---:B------:R-:W-:Y:S01]  /*2a10*/  ISETP.GE.AND P6, PT, R70.reuse, 0x9, PT ;  /* 0x000000094600780c */ /* 0x040fe20003fc6270 */
[----:B------:R-:W1:Y:S01]  /*2a20*/  SHFL.IDX PT, R33, R33, 0x1, 0x1c1f ;  /* 0x003c1f0021217f89 */ /* 0x000e6200000e0000 */
        /* <DEDUP_REMOVED lines=11> */
[----:B0-----:R-:W-:Y:S02]  /*2ae0*/  FSEL R73, R29, -INF , !P2 ;  /* 0xff8000001d497808 */ /* 0x001fe40005000000 */
        /* <DEDUP_REMOVED lines=100> */
[----:B-1----:R-:W-:-:S03]  /*3130*/  IMAD.IADD R35, R66, 0x1, R33 ;  /* 0x0000000142237824 */ /* 0x002fc600078e0221 */
[----:B------:R-:W-:Y:S02]  /*3140*/  ISETP.LT.OR P5, PT, R34, 0x5a, P5 ;  /* 0x0000005a2200780c */ /* 0x000fe40002fa1670 */
[----:B------:R-:W-:Y:S02]  /*3150*/  VIADDMNMX R34, R33, R39, R38, PT ;  /* 0x0000002721227246 */ /* 0x000fe40003800126 */
[----:B------:R-:W-:Y:S02]  /*3160*/  FSEL R14, R69, -INF , !P5 ;  /* 0xff800000450e7808 */ /* 0x000fe40006800000 */
[----:B------:R-:W-:-:S13]  /*3170*/  LOP3.LUT P5, RZ, R16, 0x80000, RZ, 0xc0, !PT ;  /* 0x0008000010ff7812 */ /* 0x000fda00078ac0ff */
[----:B------:R-:W-:Y:S05]  /*3180*/  @!P5 BRA `(.L_x_2525) ;  /* 0x00000000005cd947 */ /* 0x000fea0003800000 */
        /* <DEDUP_REMOVED lines=13> */
.L_x_2527:
[----:B------:R-:W-:Y:S02]  /*3260*/  ULDC UR5, c[0x0][0x9e4] ;  /* 0x0002790000057ab9 */ /* 0x000fe40000000800 */
[----:B------:R-:W-:-:S05]  /*3270*/  IMAD.U32 R37, RZ, RZ, UR5 ;  /* 0x00000005ff257e24 */ /* 0x000fca000f8e00ff */
[----:B------:R-:W-:-:S13]  /*3280*/  ISETP.NE.AND P5, PT, R37, 0x1, PT ;  /* 0x000000012500780c */ /* 0x000fda0003fa5270 */
[----:B------:R-:W0:Y:S02]  /*3290*/  @P5 LDC.64 R38, c[0x0][0x9e8] ;  /* 0x00027a00ff265b82 */ /* 0x000e240000000a00 */
[----:B0-----:R-:W-:-:S05]  /*32a0*/  @P5 IMAD.HI.U32 R36, R33, R38, RZ ;  /* 0x0000002621245227 */ /* 0x001fca00078e00ff */
[----:B------:R-:W-:-:S07]  /*32b0*/  @P5 SHF.R.U32.HI R33, RZ, R39, R36 ;  /* 0x00000027ff215219 */ /* 0x000fce0000011624 */
.L_x_2528:
[----:B------:R-:W-:Y:S05]  /*32c0*/  BSYNC B0 ;  /* 0x0000000000007941 */ /* 0x000fea0003800000 */
.L_x_2526:
[----:B------:R-:W-:-:S05]  /*32d0*/  IMAD R33, R33, R37, R72 ;  /* 0x0000002521217224 */ /* 0x000fca00078e0248 */
[----:B------:R-:W-:Y:S02]  /*32e0*/  VIADDMNMX R34, R33, R37, R34, PT ;  /* 0x0000002521227246 */ /* 0x000fe40003800122 */
[----:B------:R-:W-:-:S07]  /*32f0*/  VIMNMX R35, R35, R33, !PT ;  /* 0x0000002123237248 */ /* 0x000fce0007fe0100 */
.L_x_2525:
        /* <DEDUP_REMOVED lines=21> */
[C---:B------:R-:W-:Y:S02]  /*3450*/  ISETP.GT.AND P3, PT, R35.reuse, 0x58, !P3 ;  /* 0x000000582300780c */ /* 0x040fe40005f64270 */
[----:B------:R-:W-:Y:S02]  /*3460*/  ISETP.GT.AND P1, PT, R35, 0x11, !P1 ;  /* 0x000000112300780c */ /* 0x000fe40004f24270 */
[C---:B------:R-:W-:Y:S02]  /*3470*/  ISETP.LT.OR P2, PT, R34.reuse, 0x52, P2 ;  /* 0x000000522200780c */ /* 0x040fe40001741670 */
        /* <DEDUP_REMOVED lines=16> */
[----:B------:R-:W-:Y:S02]  /*3580*/  ISETP.NE.AND P6, PT, R40, RZ, PT ;  /* 0x000000ff2800720c */ /* 0x000fe40003fc5270 */
        /* <DEDUP_REMOVED lines=8> */
[----:B------:R-:W-:Y:S02]  /*3610*/  ISETP.NE.AND P5, PT, R41, RZ, PT ;  /* 0x000000ff2900720c */ /* 0x000fe40003fa5270 */
[----:B------:R-:W-:Y:S02]  /*3620*/  FMNMX.FTZ R4, R83, R4, !PT ;  /* 0x0000000453047209 */ /* 0x000fe40007810000 */
[----:B------:R-:W-:Y:S02]  /*3630*/  FSEL R41, R43, -INF , !P1 ;  /* 0xff8000002b297808 */ /* 0x000fe40004800000 */
[----:B------:R-:W-:Y:S02]  /*3640*/  ISETP.NE.AND P1, PT, R88, RZ, PT ;  /* 0x000000ff5800720c */ /* 0x000fe40003f25270 */
[----:B------:R-:W-:Y:S02]  /*3650*/  FMNMX.FTZ R4, R85, R4, !PT ;  /* 0x0000000455047209 */ /* 0x000fe40007810000 */
[----:B------:R-:W-:-:S02]  /*3660*/  ISETP.GT.AND P1, PT, R35, 0x28, !P1 ;  /* 0x000000282300780c */ /* 0x000fc40004f24270 */
[----:B------:R-:W-:Y:S02]  /*3670*/  FMNMX.FTZ R4, R87, R4, !PT ;  /* 0x0000000457047209 */ /* 0x000fe40007810000 */
[----:B------:R-:W-:Y:S02]  /*3680*/  ISETP.LT.OR P1, PT, R34, 0x29, P1 ;  /* 0x000000292200780c */ /* 0x000fe40000f21670 */
[----:B------:R-:W-:Y:S02]  /*3690*/  FMNMX.FTZ R4, R89, R4, !PT ;  /* 0x0000000459047209 */ /* 0x000fe40007810000 */
[----:B------:R-:W-:Y:S02]  /*36a0*/  FSEL R42, R46, -INF , !P1 ;  /* 0xff8000002e2a7808 */ /* 0x000fe40004800000 */
[----:B------:R-:W-:Y:S02]  /*36b0*/  ISETP.NE.AND P1, PT, R44, RZ, PT ;  /* 0x000000ff2c00720c */ /* 0x000fe40003f25270 */
[----:B------:R-:W-:-:S02]  /*36c0*/  FMNMX.FTZ R4, R91, R4, !PT ;  /* 0x000000045b047209 */ /* 0x000fc40007810000 */
[----:B------:R-:W-:Y:S02]  /*36d0*/  ISETP.GT.AND P1, PT, R35, 0x29, !P1 ;  /* 0x000000292300780c */ /* 0x000fe40004f24270 */
[----:B------:R-:W-:Y:S02]  /*36e0*/  FMNMX.FTZ R4, R93, R4, !PT ;  /* 0x000000045d047209 */ /* 0x000fe40007810000 */
[----:B------:R-:W-:Y:S02]  /*36f0*/  ISETP.LT.OR P1, PT, R34, 0x2a, P1 ;  /* 0x0000002a2200780c */ /* 0x000fe40000f21670 */
[----:B------:R-:W-:Y:S02]  /*3700*/  FMNMX.FTZ R4, R31, R4, !PT ;  /* 0x000000041f047209 */ /* 0x000fe40007810000 */
[----:B------:R-:W-:Y:S02]  /*3710*/  FSEL R43, R47, -INF , !P1 ;  /* 0xff8000002f2b7808 */ /* 0x000fe40004800000 */
[----:B------:R-:W-:-:S02]  /*3720*/  FMNMX.FTZ R47, R29, R4, !PT ;  /* 0x000000041d2f7209 */ /* 0x000fc40007810000 */
[----:B------:R-:W-:Y:S02]  /*3730*/  ISETP.NE.AND P1, PT, R45, RZ, PT ;  /* 0x000000ff2d00720c */ /* 0x000fe40003f25270 */
[----:B------:R-:W-:Y:S02]  /*3740*/  FMNMX.FTZ R4, R28, R47, !PT ;  /* 0x0000002f1c047209 */ /* 0x000fe40007810000 */
[----:B------:R-:W-:Y:S02]  /*3750*/  ISETP.GT.AND P1, PT, R35, 0x30, !P1 ;  /* 0x000000302300780c */ /* 0x000fe40004f24270 */
[----:B------:R-:W-:Y:S02]  /*3760*/  FMNMX.FTZ R4, R27, R4, !PT ;  /* 0x000000041b047209 */ /* 0x000fe40007810000 */
[----:B------:R-:W-:Y:S02]  /*3770*/  ISETP.LT.OR P1, PT, R34, 0x31, P1 ;  /* 0x000000312200780c */ /* 0x000fe40000f21670 */
[----:B------:R-:W-:-:S02]  /*3780*/  FMNMX.FTZ R4, R25, R4, !PT ;  /* 0x0000000419047209 */ /* 0x000fc40007810000 */
[----:B------:R-:W-:Y:S02]  /*3790*/  FSEL R44, R50, -INF , !P1 ;  /* 0xff800000322c7808 */ /* 0x000fe40004800000 */
[----:B------:R-:W-:Y:S02]  /*37a0*/  FMNMX.FTZ R47, R21, R4, !PT ;  /* 0x00000004152f7209 */ /* 0x000fe40007810000 */
[----:B------:R-:W-:Y:S02]  /*37b0*/  ISETP.NE.AND P1, PT, R48, RZ, PT ;  /* 0x000000ff3000720c */ /* 0x000fe40003f25270 */
[----:B------:R-:W-:Y:S02]  /*37c0*/  FMNMX.FTZ R4, R20, R47, !PT ;  /* 0x0000002f14047209 */ /* 0x000fe40007810000 */
[----:B------:R-:W-:Y:S02]  /*37d0*/  ISETP.GT.AND P1, PT, R35, 0x31, !P1 ;  /* 0x000000312300780c */ /* 0x000fe40004f24270 */
[----:B------:R-:W-:-:S02]  /*37e0*/  FMNMX.FTZ R4, R15, R4, !PT ;  /* 0x000000040f047209 */ /* 0x000fc40007810000 */
[----:B------:R-:W-:Y:S02]  /*37f0*/  ISETP.LT.OR P1, PT, R34, 0x32, P1 ;  /* 0x000000322200780c */ /* 0x000fe40000f21670 */
[----:B------:R-:W-:Y:S02]  /*3800*/  FMNMX.FTZ R47, R13, R4, !PT ;  /* 0x000000040d2f7209 */ /* 0x000fe40007810000 */
[----:B------:R-:W-:Y:S02]  /*3810*/  FSEL R45, R51, -INF , !P1 ;  /* 0xff800000332d7808 */ /* 0x000fe40004800000 */
[----:B------:R-:W-:Y:S02]  /*3820*/  FMNMX.FTZ R48, R14, R47, !PT ;  /* 0x0000002f0e307209 */ /* 0x000fe40007810000 */
[----:B------:R-:W-:Y:S02]  /*3830*/  ISETP.NE.AND P1, PT, R49, RZ, PT ;  /* 0x000000ff3100720c */ /* 0x000fe40003f25270 */
[----:B------:R-:W-:Y:S01]  /*3840*/  FMNMX.FTZ R49, R26, R33, !PT ;  /* 0x000000211a317209 */ /* 0x000fe20007810000 */
[----:B------:R-:W0:Y:S01]  /*3850*/  SHFL.BFLY PT, R47, R48, 0x2, 0x1f ;  /* 0x0c401f00302f7f89 */ /* 0x000e2200000e0000 */
[----:B------:R-:W-:-:S02]  /*3860*/  ISETP.GT.AND P1, PT, R35, 0x38, !P1 ;  /* 0x000000382300780c */ /* 0x000fc40004f24270 */
[----:B------:R-:W-:Y:S02]  /*3870*/  FSEL R11, R11, -INF , !P3 ;  /* 0xff8000000b0b7808 */ /* 0x000fe40005800000 */
[----:B------:R-:W-:-:S04]  /*3880*/  ISETP.LT.OR P1, PT, R34, 0x39, P1 ;  /* 0x000000392200780c */ /* 0x000fc80000f21670 */
[----:B------:R-:W-:Y:S02]  /*3890*/  FSEL R46, R54, -INF , !P1 ;  /* 0xff800000362e7808 */ /* 0x000fe40004800000 */
[----:B------:R-:W-:-:S04]  /*38a0*/  ISETP.NE.AND P1, PT, R52, RZ, PT ;  /* 0x000000ff3400720c */ /* 0x000fc80003f25270 */
[----:B------:R-:W-:-:S04]  /*38b0*/  ISETP.GT.AND P1, PT, R35, 0x39, !P1 ;  /* 0x000000392300780c */ /* 0x000fc80004f24270 */
[----:B------:R-:W-:-:S04]  /*38c0*/  ISETP.LT.OR P1, PT, R34, 0x3a, P1 ;  /* 0x0000003a2200780c */ /* 0x000fc80000f21670 */
[----:B------:R-:W-:Y:S02]  /*38d0*/  FSEL R24, R55, -INF , !P1 ;  /* 0xff80000037187808 */ /* 0x000fe40004800000 */
[----:B0-----:R-:W-:Y:S02]  /*38e0*/  FMNMX.FTZ R50, R48, R47, !PT ;  /* 0x0000002f30327209 */ /* 0x001fe40007810000 */
[----:B------:R-:W-:Y:S02]  /*38f0*/  FMNMX.FTZ R48, R36, R49, !PT ;  /* 0x0000003124307209 */ /* 0x000fe40007810000 */
[----:B------:R-:W-:Y:S01]  /*3900*/  ISETP.NE.AND P1, PT, R90, RZ, PT ;  /* 0x000000ff5a00720c */ /* 0x000fe20003f25270 */
[----:B------:R-:W0:Y:S01]  /*3910*/  SHFL.BFLY PT, R47, R50, 0x1, 0x1f ;  /* 0x0c201f00322f7f89 */ /* 0x000e2200000e0000 */
[----:B------:R-:W-:Y:S02]  /*3920*/  FMNMX.FTZ R49, R37, R48, !PT ;  /* 0x0000003025317209 */ /* 0x000fe40007810000 */
[----:B------:R-:W-:-:S02]  /*3930*/  ISETP.GT.AND P1, PT, R35, 0x40, !P1 ;  /* 0x000000402300780c */ /* 0x000fc40004f24270 */
[----:B------:R-:W-:Y:S02]  /*3940*/  FMNMX.FTZ R48, R38, R49, !PT ;  /* 0x0000003126307209 */ /* 0x000fe40007810000 */
[----:B------:R-:W-:Y:S02]  /*3950*/  ISETP.LT.OR P1, PT, R34, 0x41, P1 ;  /* 0x000000412200780c */ /* 0x000fe40000f21670 */
[----:B------:R-:W-:Y:S02]  /*3960*/  FMNMX.FTZ R49, R39, R48, !PT ;  /* 0x0000003027317209 */ /* 0x000fe40007810000 */
[----:B------:R-:W-:Y:S02]  /*3970*/  FSEL R9, R58, -INF , !P1 ;  /* 0xff8000003a097808 */ /* 0x000fe40004800000 */
        /* <DEDUP_REMOVED lines=9> */
[----:B0-----:R-:W-:Y:S02]  /*3a10*/  FMNMX.FTZ R4, R50, R47, !PT ;  /* 0x0000002f32047209 */ /* 0x001fe40007810000 */
[----:B------:R-:W-:Y:S02]  /*3a20*/  FMNMX.FTZ R49, R43, R48, !PT ;  /* 0x000000302b317209 */ /* 0x000fe40007810000 */
[----:B------:R-:W-:Y:S01]  /*3a30*/  ISETP.LT.OR P1, PT, R34, 0x49, P1 ;  /* 0x000000492200780c */ /* 0x000fe20000f21670 */
[----:B------:R-:W-:Y:S01]  /*3a40*/  FMUL.FTZ R47, R4, UR14 ;  /* 0x0000000e042f7c20 */ /* 0x000fe20008410000 */
[----:B------:R-:W-:Y:S02]  /*3a50*/  FMNMX.FTZ R48, R44, R49, !PT ;  /* 0x000000312c307209 */ /* 0x000fe40007810000 */
[----:B------:R-:W-:-:S02]  /*3a60*/  FSEL R0, R62, -INF , !P1 ;  /* 0xff8000003e007808 */ /* 0x000fc40004800000 */
[----:B------:R-:W-:Y:S02]  /*3a70*/  FMNMX.FTZ R49, R45, R48, !PT ;  /* 0x000000302d317209 */ /* 0x000fe40007810000 */
[----:B------:R-:W-:Y:S02]  /*3a80*/  FSETP.NEU.FTZ.AND P1, PT, R4, -INF , PT ;  /* 0xff8000000400780b */ /* 0x000fe40003f3d000 */
[----:B------:R-:W-:Y:S02]  /*3a90*/  ISETP.NE.AND P5, PT, R56, RZ, PT ;  /* 0x000000ff3800720c */ /* 0x000fe40003fa5270 */
[----:B------:R-:W-:Y:S02]  /*3aa0*/  FMNMX.FTZ R49, R46, R49, !PT ;  /* 0x000000312e317209 */ /* 0x000fe40007810000 */
[----:B------:R-:W-:Y:S02]  /*3ab0*/  FSEL R52, R47, RZ, P1 ;  /* 0x000000ff2f347208 */ /* 0x000fe40000800000 */
[----:B------:R-:W-:-:S02]  /*3ac0*/  ISETP.GT.AND P1, PT, R35, 0x49, !P5 ;  /* 0x000000492300780c */ /* 0x000fc40006f24270 */
[----:B------:R-:W-:Y:S01]  /*3ad0*/  FMNMX.FTZ R48, R24, R49, !PT ;  /* 0x0000003118307209 */ /* 0x000fe20007810000 */
[--C-:B------:R-:W-:Y:S01]  /*3ae0*/  FFMA.FTZ R29, R29, UR14, -R52.reuse ;  /* 0x0000000e1d1d7c23 */ /* 0x100fe20008010834 */
[----:B------:R-:W-:Y:S01]  /*3af0*/  ISETP.LT.OR P1, PT, R34, 0x4a, P1 ;  /* 0x0000004a2200780c */ /* 0x000fe20000f21670 */
[--C-:B------:R-:W-:Y:S01]  /*3b00*/  FFMA.FTZ R51, R53, UR14, -R52.reuse ;  /* 0x0000000e35337c23 */ /* 0x100fe20008010834 */
[----:B------:R-:W-:Y:S01]  /*3b10*/  ISETP.NE.AND P6, PT, R57, RZ, PT ;  /* 0x000000ff3900720c */ /* 0x000fe20003fc5270 */
[--C-:B------:R-:W-:Y:S01]  /*3b20*/  FFMA.FTZ R50, R67, UR14, -R52.reuse ;  /* 0x0000000e43327c23 */ /* 0x100fe20008010834 */
[----:B------:R-:W-:Y:S01]  /*3b30*/  FMNMX.FTZ R49, R9, R48, !PT ;  /* 0x0000003009317209 */ /* 0x000fe20007810000 */
[----:B------:R-:W-:Y:S01]  /*3b40*/  MUFU.EX2 R166, R29 ;  /* 0x0000001d00a67308 */ /* 0x000fe20000000800 */
[----:B------:R-:W-:Y:S01]  /*3b50*/  FSEL R47, R63, -INF , !P1 ;  /* 0xff8000003f2f7808 */ /* 0x000fe20004800000 */
[--C-:B------:R-:W-:Y:S01]  /*3b60*/  FFMA.FTZ R53, R71, UR14, -R52.reuse ;  /* 0x0000000e47357c23 */ /* 0x100fe20008010834 */
[----:B------:R-:W-:Y:S01]  /*3b70*/  ISETP.GT.AND P1, PT, R35, 0x50, !P6 ;  /* 0x000000502300780c */ /* 0x000fe20007724270 */
[--C-:B------:R-:W-:Y:S01]  /*3b80*/  FFMA.FTZ R54, R73, UR14, -R52.reuse ;  /* 0x0000000e49367c23 */ /* 0x100fe20008010834 */
[----:B------:R-:W-:Y:S01]  /*3b90*/  FMNMX.FTZ R49, R2, R49, !PT ;  /* 0x0000003102317209 */ /* 0x000fe20007810000 */
[--C-:B------:R-:W-:Y:S01]  /*3ba0*/  FFMA.FTZ R55, R75, UR14, -R52.reuse ;  /* 0x0000000e4b377c23 */ /* 0x100fe20008010834 */
[----:B------:R-:W-:Y:S01]  /*3bb0*/  ISETP.LT.OR P1, PT, R34, 0x51, P1 ;  /* 0x000000512200780c */ /* 0x000fe20000f21670 */
[----:B------:R-:W-:Y:S01]  /*3bc0*/  MUFU.EX2 R51, R51 ;  /* 0x0000003300337308 */ /* 0x000fe20000000800 */
[----:B------:R-:W-:Y:S01]  /*3bd0*/  FMNMX.FTZ R48, R0, R49, !PT ;  /* 0x0000003100307209 */ /* 0x000fe20007810000 */
[--C-:B------:R-:W-:Y:S01]  /*3be0*/  FFMA.FTZ R56, R77, UR14, -R52.reuse ;  /* 0x0000000e4d387c23 */ /* 0x100fe20008010834 */
[----:B------:R-:W-:Y:S01]  /*3bf0*/  ISETP.NE.AND P5, PT, R60, RZ, PT ;  /* 0x000000ff3c00720c */ /* 0x000fe20003fa5270 */
[--C-:B------:R-:W-:Y:S01]  /*3c00*/  FFMA.FTZ R57, R79, UR14, -R52.reuse ;  /* 0x0000000e4f397c23 */ /* 0x100fe20008010834 */
[----:B------:R-:W-:Y:S01]  /*3c10*/  FSEL R10, R10, -INF , !P1 ;  /* 0xff8000000a0a7808 */ /* 0x000fe20004800000 */
[--C-:B------:R-:W-:Y:S01]  /*3c20*/  FFMA.FTZ R21, R21, UR14, -R52.reuse ;  /* 0x0000000e15157c23 */ /* 0x100fe20008010834 */
[----:B------:R-:W-:Y:S01]  /*3c30*/  FMNMX.FTZ R49, R47, R48, !PT ;  /* 0x000000302f317209 */ /* 0x000fe20007810000 */
[----:B------:R-:W0:Y:S01]  /*3c40*/  MUFU.EX2 R50, R50 ;  /* 0x0000003200327308 */ /* 0x000e220000000800 */
[----:B------:R-:W-:Y:S01]  /*3c50*/  ISETP.GT.AND P4, PT, R35, 0x59, !P5 ;  /* 0x000000592300780c */ /* 0x000fe20006f84270 */
[--C-:B------:R-:W-:Y:S01]  /*3c60*/  FFMA.FTZ R58, R81, UR14, -R52.reuse ;  /* 0x0000000e513a7c23 */ /* 0x100fe20008010834 */
[----:B------:R-:W-:Y:S01]  /*3c70*/  FSEL R35, R5, -INF , !P2 ;  /* 0xff80000005237808 */ /* 0x000fe20005000000 */
[--C-:B------:R-:W-:Y:S01]  /*3c80*/  FFMA.FTZ R59, R83, UR14, -R52.reuse ;  /* 0x0000000e533b7c23 */ /* 0x100fe20008010834 */
[----:B------:R-:W-:Y:S01]  /*3c90*/  FMNMX.FTZ R48, R10, R49, !PT ;  /* 0x000000310a307209 */ /* 0x000fe20007810000 */
[--C-:B------:R-:W-:Y:S01]  /*3ca0*/  FFMA.FTZ R60, R85, UR14, -R52.reuse ;  /* 0x0000000e553c7c23 */ /* 0x100fe20008010834 */
[----:B------:R-:W-:Y:S01]  /*3cb0*/  ISETP.LT.OR P4, PT, R34, 0x5a, P4 ;  /* 0x0000005a2200780c */ /* 0x000fe20002781670 */
[----:B------:R-:W-:Y:S01]  /*3cc0*/  MUFU.EX2 R53, R53 ;  /* 0x0000003500357308 */ /* 0x000fe20000000800 */
[----:B------:R-:W-:Y:S01]  /*3cd0*/  FMNMX.FTZ R48, R35, R48, !PT ;  /* 0x0000003023307209 */ /* 0x000fe20007810000 */
[--C-:B------:R-:W-:Y:S01]  /*3ce0*/  FFMA.FTZ R49, R87, UR14, -R52.reuse ;  /* 0x0000000e57317c23 */ /* 0x100fe20008010834 */
[----:B------:R-:W-:Y:S01]  /*3cf0*/  FSEL R12, R12, -INF , !P4 ;  /* 0xff8000000c0c7808 */ /* 0x000fe20006000000 */
[--C-:B------:R-:W-:Y:S01]  /*3d00*/  FFMA.FTZ R61, R91, UR14, -R52.reuse ;  /* 0x0000000e5b3d7c23 */ /* 0x100fe20008010834 */
[----:B------:R-:W-:Y:S01]  /*3d10*/  FMNMX.FTZ R5, R11, R48, !PT ;  /* 0x000000300b057209 */ /* 0x000fe20007810000 */
[--C-:B------:R-:W-:Y:S01]  /*3d20*/  FFMA.FTZ R48, R89, UR14, -R52.reuse ;  /* 0x0000000e59307c23 */ /* 0x100fe20008010834 */
[--C-:B------:R-:W-:Y:S01]  /*3d30*/  FFMA.FTZ R62, R93, UR14, -R52.reuse ;  /* 0x0000000e5d3e7c23 */ /* 0x100fe20008010834 */
[----:B------:R-:W1:Y:S01]  /*3d40*/  MUFU.EX2 R54, R54 ;  /* 0x0000003600367308 */ /* 0x000e620000000800 */
[----:B------:R-:W-:Y:S01]  /*3d50*/  FMNMX.FTZ R5, R12, R5, !PT ;  /* 0x000000050c057209 */ /* 0x000fe20007810000 */
[--C-:B------:R-:W-:Y:S01]  /*3d60*/  FFMA.FTZ R31, R31, UR14, -R52.reuse ;  /* 0x0000000e1f1f7c23 */ /* 0x100fe20008010834 */
[--C-:B------:R-:W-:Y:S01]  /*3d70*/  FFMA.FTZ R28, R28, UR14, -R52.reuse ;  /* 0x0000000e1c1c7c23 */ /* 0x100fe20008010834 */
[--C-:B------:R-:W-:Y:S01]  /*3d80*/  FFMA.FTZ R27, R27, UR14, -R52.reuse ;  /* 0x0000000e1b1b7c23 */ /* 0x100fe20008010834 */
[--C-:B------:R-:W-:Y:S01]  /*3d90*/  FFMA.FTZ R25, R25, UR14, -R52.reuse ;  /* 0x0000000e19197c23 */ /* 0x100fe20008010834 */
[----:B------:R-:W2:Y:S01]  /*3da0*/  SHFL.BFLY PT, R34, R5, 0x2, 0x1f ;  /* 0x0c401f0005227f89 */ /* 0x000ea200000e0000 */
[--C-:B------:R-:W-:Y:S01]  /*3db0*/  FFMA.FTZ R20, R20, UR14, -R52.reuse ;  /* 0x0000000e14147c23 */ /* 0x100fe20008010834 */
[----:B------:R-:W-:Y:S01]  /*3dc0*/  MUFU.EX2 R55, R55 ;  /* 0x0000003700377308 */ /* 0x000fe20000000800 */
[--C-:B------:R-:W-:Y:S01]  /*3dd0*/  FFMA.FTZ R15, R15, UR14, -R52.reuse ;  /* 0x0000000e0f0f7c23 */ /* 0x100fe20008010834 */
[--C-:B------:R-:W-:Y:S01]  /*3de0*/  FFMA.FTZ R13, R13, UR14, -R52.reuse ;  /* 0x0000000e0d0d7c23 */ /* 0x100fe20008010834 */
[----:B------:R-:W-:Y:S01]  /*3df0*/  FFMA.FTZ R14, R14, UR14, -R52 ;  /* 0x0000000e0e0e7c23 */ /* 0x000fe20008010834 */
[----:B0-----:R-:W-:-:S04]  /*3e00*/  F2FP.BF16.F32.PACK_AB R152, R50, R51 ;  /* 0x000000333298723e */ /* 0x001fc800000010ff */
[----:B------:R-:W0:Y:S01]  /*3e10*/  MUFU.EX2 R56, R56 ;  /* 0x0000003800387308 */ /* 0x000e220000000800 */
[----:B-1----:R-:W-:-:S07]  /*3e20*/  F2FP.BF16.F32.PACK_AB R154, R54, R53 ;  /* 0x00000035369a723e */ /* 0x002fce00000010ff */
[----:B------:R-:W-:Y:S01]  /*3e30*/  MUFU.EX2 R57, R57 ;  /* 0x0000003900397308 */ /* 0x000fe20000000800 */
[----:B--2---:R-:W-:-:S07]  /*3e40*/  FMNMX.FTZ R34, R5, R34, !PT ;  /* 0x0000002205227209 */ /* 0x004fce0007810000 */
[----:B------:R-:W-:Y:S01]  /*3e50*/  MUFU.EX2 R170, R21 ;  /* 0x0000001500aa7308 */ /* 0x000fe20000000800 */
[----:B0-----:R-:W-:Y:S01]  /*3e60*/  F2FP.BF16.F32.PACK_AB R156, R56, R55 ;  /* 0x00000037389c723e */ /* 0x001fe200000010ff */
[----:B------:R-:W0:Y:S06]  /*3e70*/  SHFL.BFLY PT, R5, R34, 0x1, 0x1f ;  /* 0x0c201f0022057f89 */ /* 0x000e2c00000e0000 */
[----:B------:R-:W1:Y:S08]  /*3e80*/  MUFU.EX2 R58, R58 ;  /* 0x0000003a003a7308 */ /* 0x000e700000000800 */
[----:B------:R-:W-:Y:S08]  /*3e90*/  MUFU.EX2 R59, R59 ;  /* 0x0000003b003b7308 */ /* 0x000ff00000000800 */
[----:B------:R-:W2:Y:S01]  /*3ea0*/  MUFU.EX2 R60, R60 ;  /* 0x0000003c003c7308 */ /* 0x000ea20000000800 */
[----:B-1----:R-:W-:-:S02]  /*3eb0*/  F2FP.BF16.F32.PACK_AB R158, R58, R57 ;  /* 0x000000393a9e723e */ /* 0x002fc400000010ff */
[----:B0-----:R-:W-:-:S04]  /*3ec0*/  FMNMX.FTZ R5, R34, R5, !PT ;  /* 0x0000000522057209 */ /* 0x001fc80007810000 */
[C---:B------:R-:W-:Y:S01]  /*3ed0*/  FSETP.NEU.FTZ.AND P1, PT, R5.reuse, -INF , PT ;  /* 0xff8000000500780b */ /* 0x040fe20003f3d000 */
[----:B------:R-:W-:Y:S01]  /*3ee0*/  FMUL.FTZ R29, R5, UR14 ;  /* 0x0000000e051d7c20 */ /* 0x000fe20008410000 */
[----:B------:R-:W-:Y:S04]  /*3ef0*/  MUFU.EX2 R49, R49 ;  /* 0x0000003100317308 */ /* 0x000fe80000000800 */
[----:B------:R-:W-:-:S04]  /*3f00*/  FSEL R29, R29, RZ, P1 ;  /* 0x000000ff1d1d7208 */ /* 0x000fc80000800000 */
        /* <DEDUP_REMOVED lines=22> */
[--C-:B------:R-:W-:Y:S01]  /*4070*/  FFMA.FTZ R47, R47, UR14, -R29.reuse ;  /* 0x0000000e2f2f7c23 */ /* 0x100fe2000801081d */
[--C-:B------:R-:W-:Y:S01]  /*4080*/  FFMA.FTZ R10, R10, UR14, -R29.reuse ;  /* 0x0000000e0a0a7c23 */ /* 0x100fe2000801081d */
[----:B------:R3:W-:Y:S01]  /*4090*/  MUFU.EX2 R159, R32 ;  /* 0x00000020009f7308 */ /* 0x0007e20000000800 */
[--C-:B------:R-:W-:Y:S01]  /*40a0*/  FFMA.FTZ R35, R35, UR14, -R29.reuse ;  /* 0x0000000e23237c23 */ /* 0x100fe2000801081d */
[--C-:B------:R-:W-:Y:S01]  /*40b0*/  FFMA.FTZ R11, R11, UR14, -R29.reuse ;  /* 0x0000000e0b0b7c23 */ /* 0x100fe2000801081d */
[----:B------:R-:W-:Y:S01]  /*40c0*/  FFMA.FTZ R12, R12, UR14, -R29 ;  /* 0x0000000e0c0c7c23 */ /* 0x000fe2000801081d */
[----:B--2---:R-:W-:-:S02]  /*40d0*/  F2FP.BF16.F32.PACK_AB R160, R60, R59 ;  /* 0x0000003b3ca0723e */ /* 0x004fc400000010ff */
[----:B0-----:R-:W-:Y:S02]  /*40e0*/  F2FP.BF16.F32.PACK_AB R162, R48, R49 ;  /* 0x0000003130a2723e */ /* 0x001fe400000010ff */
[----:B------:R-:W0:Y:S01]  /*40f0*/  MUFU.EX2 R36, R36 ;  /* 0x0000002400247308 */ /* 0x000e220000000800 */
[----:B---3--:R-:W-:Y:S01]  /*4100*/  FADD.FTZ R32, R51, R50 ;  /* 0x0000003233207221 */ /* 0x008fe20000010000 */
[----:B-1----:R-:W-:-:S03]  /*4110*/  F2FP.BF16.F32.PACK_AB R153, R33, R26 ;  /* 0x0000001a2199723e */ /* 0x002fc600000010ff */
[----:B------:R-:W-:-:S03]  /*4120*/  FADD.FTZ R21, R53, R32 ;  /* 0x0000002035157221 */ /* 0x000fc60000010000 */
[----:B------:R-:W1:Y:S01]  /*4130*/  MUFU.EX2 R37, R37 ;  /* 0x0000002500257308 */ /* 0x000e620000000800 */
[----:B------:R-:W-:Y:S01]  /*4140*/  FADD.FTZ R32, R54, R21 ;  /* 0x0000001536207221 */ /* 0x000fe20000010000 */
[----:B------:R-:W-:-:S03]  /*4150*/  FADD.FTZ R21, R26, R33 ;  /* 0x000000211a157221 */ /* 0x000fc60000010000 */
[----:B------:R-:W-:-:S03]  /*4160*/  FADD.FTZ R63, R55, R32 ;  /* 0x00000020373f7221 */ /* 0x000fc60000010000 */
[----:B------:R-:W2:Y:S01]  /*4170*/  MUFU.EX2 R38, R38 ;  /* 0x0000002600267308 */ /* 0x000ea20000000800 */
[----:B------:R-:W-:Y:S01]  /*4180*/  FADD.FTZ R34, R56, R63 ;  /* 0x0000003f38227221 */ /* 0x000fe20000010000 */
[----:B0-----:R-:W-:-:S03]  /*4190*/  FADD.FTZ R32, R36, R21 ;  /* 0x0000001524207221 */ /* 0x001fc60000010000 */
[----:B------:R-:W-:-:S03]  /*41a0*/  FADD.FTZ R63, R57, R34 ;  /* 0x00000022393f7221 */ /* 0x000fc60000010000 */
[----:B------:R-:W0:Y:S01]  /*41b0*/  MUFU.EX2 R39, R39 ;  /* 0x0000002700277308 */ /* 0x000e220000000800 */
[C---:B-1----:R-:W-:Y:S01]  /*41c0*/  FADD.FTZ R21, R37.reuse, R32 ;  /* 0x0000002025157221 */ /* 0x042fe20000010000 */
[----:B------:R-:W-:Y:S01]  /*41d0*/  FADD.FTZ R34, R58, R63 ;  /* 0x0000003f3a227221 */ /* 0x000fe20000010000 */
[----:B------:R-:W-:-:S03]  /*41e0*/  F2FP.BF16.F32.PACK_AB R155, R37, R36 ;  /* 0x00000024259b723e */ /* 0x000fc600000010ff */
[----:B------:R-:W-:Y:S02]  /*41f0*/  FADD.FTZ R63, R59, R34 ;  /* 0x000000223b3f7221 */ /* 0x000fe40000010000 */
[----:B------:R-:W1:Y:S01]  /*4200*/  MUFU.EX2 R30, R30 ;  /* 0x0000001e001e7308 */ /* 0x000e620000000800 */
[----:B--2---:R-:W-:Y:S01]  /*4210*/  FADD.FTZ R32, R38, R21 ;  /* 0x0000001526207221 */ /* 0x004fe20000010000 */
[----:B------:R-:W-:-:S04]  /*4220*/  FADD.FTZ R34, R60, R63 ;  /* 0x0000003f3c227221 */ /* 0x000fc80000010000 */
[----:B------:R-:W-:Y:S02]  /*4230*/  FADD.FTZ R63, R49, R34 ;  /* 0x00000022313f7221 */ /* 0x000fe40000010000 */
[----:B------:R-:W2:Y:S01]  /*4240*/  MUFU.EX2 R40, R40 ;  /* 0x0000002800287308 */ /* 0x000ea20000000800 */
[C---:B0-----:R-:W-:Y:S01]  /*4250*/  FADD.FTZ R21, R39.reuse, R32 ;  /* 0x0000002027157221 */ /* 0x041fe20000010000 */
[----:B------:R-:W-:Y:S01]  /*4260*/  FADD.FTZ R34, R48, R63 ;  /* 0x0000003f30227221 */ /* 0x000fe20000010000 */
[----:B------:R-:W-:-:S05]  /*4270*/  F2FP.BF16.F32.PACK_AB R157, R39, R38 ;  /* 0x00000026279d723e */ /* 0x000fca00000010ff */
[----:B------:R-:W0:Y:S01]  /*4280*/  MUFU.EX2 R61, R61 ;  /* 0x0000003d003d7308 */ /* 0x000e220000000800 */
[----:B-1----:R-:W-:-:S04]  /*4290*/  FADD.FTZ R32, R30, R21 ;  /* 0x000000151e207221 */ /* 0x002fc80000010000 */
[C---:B------:R-:W-:Y:S01]  /*42a0*/  FADD.FTZ R21, R159.reuse, R32 ;  /* 0x000000209f157221 */ /* 0x040fe20000010000 */
[----:B------:R-:W-:Y:S02]  /*42b0*/  F2FP.BF16.F32.PACK_AB R159, R159, R30 ;  /* 0x0000001e9f9f723e */ /* 0x000fe400000010ff */
[----:B------:R-:W1:Y:S01]  /*42c0*/  MUFU.EX2 R41, R41 ;  /* 0x0000002900297308 */ /* 0x000e620000000800 */
[----:B--2---:R-:W-:-:S07]  /*42d0*/  FADD.FTZ R32, R40, R21 ;  /* 0x0000001528207221 */ /* 0x004fce0000010000 */
[----:B------:R-:W2:Y:S01]  /*42e0*/  MUFU.EX2 R62, R62 ;  /* 0x0000003e003e7308 */ /* 0x000ea20000000800 */
[----:B0-----:R-:W-:-:S07]  /*42f0*/  FADD.FTZ R63, R61, R34 ;  /* 0x000000223d3f7221 */ /* 0x001fce0000010000 */
[----:B------:R-:W-:Y:S01]  /*4300*/  MUFU.EX2 R42, R42 ;  /* 0x0000002a002a7308 */ /* 0x000fe20000000800 */
[C---:B-1----:R-:W-:Y:S01]  /*4310*/  FADD.FTZ R21, R41.reuse, R32 ;  /* 0x0000002029157221 */ /* 0x042fe20000010000 */
[----:B------:R-:W-:-:S06]  /*4320*/  F2FP.BF16.F32.PACK_AB R161, R41, R40 ;  /* 0x0000002829a1723e */ /* 0x000fcc00000010ff */
[----:B------:R-:W0:Y:S01]  /*4330*/  MUFU.EX2 R31, R31 ;  /* 0x0000001f001f7308 */ /* 0x000e220000000800 */
[C---:B--2---:R-:W-:Y:S01]  /*4340*/  FADD.FTZ R32, R62.reuse, R63 ;  /* 0x0000003f3e207221 */ /* 0x044fe20000010000 */
[----:B------:R-:W-:-:S06]  /*4350*/  F2FP.BF16.F32.PACK_AB R164, R62, R61 ;  /* 0x0000003d3ea4723e */ /* 0x000fcc00000010ff */
[----:B------:R-:W1:Y:S08]  /*4360*/  MUFU.EX2 R43, R43 ;  /* 0x0000002b002b7308 */ /* 0x000e700000000800 */
[----:B------:R-:W-:Y:S01]  /*4370*/  MUFU.EX2 R44, R44 ;  /* 0x0000002c002c7308 */ /* 0x000fe20000000800 */
[----:B0-----:R-:W-:-:S04]  /*4380*/  FADD.FTZ R63, R31, R32 ;  /* 0x000000201f3f7221 */ /* 0x001fc80000010000 */
[C---:B------:R-:W-:Y:S01]  /*4390*/  FADD.FTZ R63, R166.reuse, R63 ;  /* 0x0000003fa63f7221 */ /* 0x040fe20000010000 */
[----:B------:R-:W-:Y:S02]  /*43a0*/  F2FP.BF16.F32.PACK_AB R166, R166, R31 ;  /* 0x0000001fa6a6723e */ /* 0x000fe400000010ff */
[----:B------:R-:W0:Y:S01]  /*43b0*/  MUFU.EX2 R28, R28 ;  /* 0x0000001c001c7308 */ /* 0x000e220000000800 */
[----:B-1----:R-:W-:-:S07]  /*43c0*/  F2FP.BF16.F32.PACK_AB R163, R43, R42 ;  /* 0x0000002a2ba3723e */ /* 0x002fce00000010ff */
[----:B------:R-:W1:Y:S08]  /*43d0*/  MUFU.EX2 R45, R45 ;  /* 0x0000002d002d7308 */ /* 0x000e700000000800 */
[----:B------:R-:W2:Y:S01]  /*43e0*/  MUFU.EX2 R27, R27 ;  /* 0x0000001b001b7308 */ /* 0x000ea20000000800 */
[----:B0-----:R-:W-:-:S07]  /*43f0*/  FADD.FTZ R32, R28, R63 ;  /* 0x0000003f1c207221 */ /* 0x001fce0000010000 */
[----:B------:R-:W-:Y:S01]  /*4400*/  MUFU.EX2 R167, R24 ;  /* 0x0000001800a77308 */ /* 0x000fe20000000800 */
[----:B-1----:R-:W-:-:S07]  /*4410*/  F2FP.BF16.F32.PACK_AB R165, R45, R44 ;  /* 0x0000002c2da5723e */ /* 0x002fce00000010ff */
[----:B------:R-:W0:Y:S01]  /*4420*/  MUFU.EX2 R46, R46 ;  /* 0x0000002e002e7308 */ /* 0x000e220000000800 */
[C---:B--2---:R-:W-:Y:S01]  /*4430*/  FADD.FTZ R32, R27.reuse, R32 ;  /* 0x000000201b207221 */ /* 0x044fe20000010000 */
[----:B------:R-:W-:-:S06]  /*4440*/  F2FP.BF16.F32.PACK_AB R168, R27, R28 ;  /* 0x0000001c1ba8723e */ /* 0x000fcc00000010ff */
[----:B------:R1:W-:Y:S08]  /*4450*/  MUFU.EX2 R24, R2 ;  /* 0x0000000200187308 */ /* 0x0003f00000000800 */
[----:B------:R-:W2:Y:S01]  /*4460*/  MUFU.EX2 R25, R25 ;  /* 0x0000001900197308 */ /* 0x000ea20000000800 */
[----:B-1----:R-:W-:-:S04]  /*4470*/  FADD.FTZ R2, R42, R21 ;  /* 0x000000152a027221 */ /* 0x002fc80000010000 */
[----:B------:R-:W-:-:S03]  /*4480*/  FADD.FTZ R21, R43, R2 ;  /* 0x000000022b157221 */ /* 0x000fc60000010000 */
[----:B------:R-:W1:Y:S01]  /*4490*/  MUFU.EX2 R9, R9 ;  /* 0x0000000900097308 */ /* 0x000e620000000800 */
[----:B------:R-:W-:-:S04]  /*44a0*/  FADD.FTZ R2, R44, R21 ;  /* 0x000000152c027221 */ /* 0x000fc80000010000 */
[----:B------:R-:W-:-:S03]  /*44b0*/  FADD.FTZ R21, R45, R2 ;  /* 0x000000022d157221 */ /* 0x000fc60000010000 */
[----:B------:R-:W3:Y:S01]  /*44c0*/  MUFU.EX2 R20, R20 ;  /* 0x0000001400147308 */ /* 0x000ee20000000800 */
[----:B0-----:R-:W-:Y:S01]  /*44d0*/  FADD.FTZ R2, R46, R21 ;  /* 0x000000152e027221 */ /* 0x001fe20000010000 */
[----:B--2---:R-:W-:-:S03]  /*44e0*/  FADD.FTZ R21, R25, R32 ;  /* 0x0000002019157221 */ /* 0x004fc60000010000 */
[----:B------:R-:W-:Y:S01]  /*44f0*/  FADD.FTZ R2, R167, R2 ;  /* 0x00000002a7027221 */ /* 0x000fe20000010000 */
[C---:B------:R-:W-:Y:S01]  /*4500*/  FADD.FTZ R29, R170.reuse, R21 ;  /* 0x00000015aa1d7221 */ /* 0x040fe20000010000 */
[----:B------:R-:W-:Y:S01]  /*4510*/  F2FP.BF16.F32.PACK_AB R170, R170, R25 ;  /* 0x00000019aaaa723e */ /* 0x000fe200000010ff */
[----:B------:R-:W0:Y:S01]  /*4520*/  MUFU.EX2 R15, R15 ;  /* 0x0000000f000f7308 */ /* 0x000e220000000800 */
[----:B-1----:R-:W-:Y:S01]  /*4530*/  FADD.FTZ R21, R9, R2 ;  /* 0x0000000209157221 */ /* 0x002fe20000010000 */
[----:B------:R-:W-:Y:S02]  /*4540*/  F2FP.BF16.F32.PACK_AB R167, R167, R46 ;  /* 0x0000002ea7a7723e */ /* 0x000fe400000010ff */
[C---:B------:R-:W-:Y:S01]  /*4550*/  F2FP.BF16.F32.PACK_AB R169, R24.reuse, R9 ;  /* 0x0000000918a9723e */ /* 0x040fe200000010ff */
[----:B------:R-:W-:-:S03]  /*4560*/  FADD.FTZ R21, R24, R21 ;  /* 0x0000001518157221 */ /* 0x000fc60000010000 */
[----:B------:R-:W1:Y:S01]  /*4570*/  MUFU.EX2 R0, R0 ;  /* 0x0000000000007308 */ /* 0x000e620000000800 */
[----:B---3--:R-:W-:-:S07]  /*4580*/  FADD.FTZ R2, R20, R29 ;  /* 0x0000001d14027221 */ /* 0x008fce0000010000 */
        /* <DEDUP_REMOVED lines=16> */
[C---:B0-----:R-:W-:Y:S01]  /*4690*/  FADD.FTZ R14, R35.reuse, R14 ;  /* 0x0000000e230e7221 */ /* 0x041fe20000010000 */
[----:B------:R-:W-:-:S03]  /*46a0*/  F2FP.BF16.F32.PACK_AB R173, R35, R10 ;  /* 0x0000000a23ad723e */ /* 0x000fc600000010ff */
[----:B-1----:R-:W-:-:S04]  /*46b0*/  FADD.FTZ R13, R11, R14 ;  /* 0x0000000e0b0d7221 */ /* 0x002fc80000010000 */
[C---:B--2---:R-:W-:Y:S01]  /*46c0*/  FADD.FTZ R0, R12.reuse, R13 ;  /* 0x0000000d0c007221 */ /* 0x044fe20000010000 */
[----:B------:R-:W-:Y:S01]  /*46d0*/  F2FP.BF16.F32.PACK_AB R175, R12, R11 ;  /* 0x0000000b0caf723e */ /* 0x000fe200000010ff */
[----:B------:R-:W-:Y:S06]  /*46e0*/  @!P0 BRA `(.L_x_2529) ;  /* 0x0000000000048947 */ /* 0x000fec0003800000 */
[----:B------:R-:W-:Y:S01]  /*46f0*/  BPT.TRAP 0x1 ;  /* 0x000000040000795c */ /* 0x000fe20000300000 */
.L_x_2529:
[----:B------:R0:W1:Y:S01]  /*4700*/  SYNCS.PHASECHK.TRANS64.TRYWAIT P1, [UR24+0x22850], R8 ;  /* 0x02285008ff0075a7 */ /* 0x0000620008020158 */
[----:B------:R-:W-:Y:S05]  /*4710*/  @!P0 BRA `(.L_x_2530) ;  /* 0x0000000000048947 */ /* 0x000fea0003800000 */
[----:B------:R-:W-:Y:S01]  /*4720*/  BPT.TRAP 0x1 ;  /* 0x000000040000795c */ /* 0x000fe20000300000 */
.L_x_2530:
[----:B-1----:R-:W-:Y:S05]  /*4730*/  @P1 BRA `(.L_x_2531) ;  /* 0x0000000000081947 */ /* 0x002fea0003800000 */
[----:B------:R-:W1:Y:S02]  /*4740*/  SYNCS.PHASECHK.TRANS64.TRYWAIT P1, [UR24+0x22850], R8 ;  /* 0x02285008ff0075a7 */ /* 0x000e640008020158 */
[----:B-1----:R-:W-:Y:S05]  /*4750*/  @!P1 BRA `(.L_x_2532) ;  /* 0x0000012800989947 */ /* 0x002fea0003800000 */
.L_x_2531:
        /* <DEDUP_REMOVED lines=44> */
.L_x_2533:
[----:B------:R-:W-:Y:S01]  /*4a20*/  ISETP.NE.AND P2, PT, R206, 0x1, PT ;  /* 0x00000001ce00780c */ /* 0x000fe20003f45270 */
[----:B------:R-:W2:Y:S01]  /*4a30*/  S2UR UR6, SR_CgaCtaId ;  /* 0x00000000000679c3 */ /* 0x000ea20000008800 */
[----:B------:R-:W-:Y:S01]  /*4a40*/  UIADD3 UR24, UR24, 0x22860, URZ ;  /* 0x0002286018187890 */ /* 0x000fe2000fffe03f */
[----:B------:R-:W-:-:S10]  /*4a50*/  LOP3.LUT P1, RZ, R16, 0x80000, RZ, 0xc0, !PT ;  /* 0x0008000010ff7812 */ /* 0x000fd4000782c0ff */
[----:B------:R-:W3:Y:S08]  /*4a60*/  @P2 LDC R6, c[0x0][0x44c] ;  /* 0x00011300ff062b82 */ /* 0x000ef00000000800 */
[----:B01----:R-:W0:Y:S01]  /*4a70*/  @P2 LDC R8, c[0x0][0x450] ;  /* 0x00011400ff082b82 */ /* 0x003e220000000800 */
[----:B--2---:R-:W-:-:S09]  /*4a80*/  UPRMT UR24, UR6, 0x654, UR24 ;  /* 0x0000065406187896 */ /* 0x004fd20008000018 */
[----:B------:R-:W-:Y:S01]  /*4a90*/  SYNCS.ARRIVE.TRANS64.RED.A1T0 RZ, [UR24], RZ ;  /* 0x000000ffffff79a7 */ /* 0x000fe20008100418 */
[----:B---3--:R-:W-:-:S04]  /*4aa0*/  @P2 IMAD.HI.U32 R7, R6, UR43, RZ ;  /* 0x0000002b06072c27 */ /* 0x008fc8000f8e00ff */
[----:B------:R-:W-:Y:S01]  /*4ab0*/  IMAD.U32 R6, RZ, RZ, UR43 ;  /* 0x0000002bff067e24 */ /* 0x000fe2000f8e00ff */
[----:B0-----:R-:W-:-:S04]  /*4ac0*/  @P2 SHF.R.U32.HI R6, RZ, R8, R7 ;  /* 0x00000008ff062219 */ /* 0x001fc80000011607 */
[----:B------:R-:W-:-:S05]  /*4ad0*/  IADD3 R6, R6, R18, -R17 ;  /* 0x0000001206067210 */ /* 0x000fca0007ffe811 */
[----:B------:R-:W-:-:S05]  /*4ae0*/  VIADD R7, R6, UR11 ;  /* 0x0000000b06077c36 */ /* 0x000fca0008000000 */
[----:B------:R-:W-:Y:S01]  /*4af0*/  R2UR UR10, R7 ;  /* 0x00000000070a72ca */ /* 0x000fe200000e0000 */
[----:B------:R-:W-:Y:S01]  /*4b00*/  VIADD R7, R176, 0xfffffffe ;  /* 0xfffffffeb0077836 */ /* 0x000fe20000000000 */
[----:B------:R-:W-:-:S13]  /*4b10*/  @!P1 BRA `(.L_x_2534) ;  /* 0x0000000000549947 */ /* 0x000fda0003800000 */
[C---:B------:R-:W-:Y:S01]  /*4b20*/  ISETP.GT.AND P1, PT, R6.reuse, RZ, PT ;  /* 0x000000ff0600720c */ /* 0x040fe20003f24270 */
[----:B------:R-:W-:-:S05]  /*4b30*/  VIADD R8, R6, 0xffffffff ;  /* 0xffffffff06087836 */ /* 0x000fca0000000000 */
        /* <DEDUP_REMOVED lines=11> */
.L_x_2535:
[----:B------:R-:W-:Y:S02]  /*4bf0*/  ULDC UR18, c[0x0][0x9e4] ;  /* 0x0002790000127ab9 */ /* 0x000fe40000000800 */
[----:B------:R-:W-:-:S11]  /*4c00*/  UISETP.NE.AND UP0, UPT, UR18, 0x1, UPT ;  /* 0x000000011200788c */ /* 0x000fd6000bf05270 */
[----:B------:R-:W-:Y:S02]  /*4c10*/  @UP0 ULDC.64 UR22, c[0x0][0x9e8] ;  /* 0x00027a0000160ab9 */ /* 0x000fe40000000a00 */
[----:B------:R-:W-:-:S04]  /*4c20*/  UIMAD.WIDE.U32 UR6, UR11, UR22, URZ ;  /* 0x000000160b0672a5 */ /* 0x000fc8000f8e003f */
[----:B------:R-:W-:-:S12]  /*4c30*/  @UP0 USHF.R.U32.HI UR11, URZ, UR23, UR7 ;  /* 0x000000173f0b0299 */ /* 0x000fd80008011607 */
.L_x_2536:
[----:B------:R-:W-:-:S04]  /*4c40*/  UIMAD UR11, UR11, UR18, UR18 ;  /* 0x000000120b0b72a4 */ /* 0x000fc8000f8e0212 */
[----:B------:R-:W-:-:S04]  /*4c50*/  UISETP.LT.AND UP0, UPT, UR10, UR11, UPT ;  /* 0x0000000b0a00728c */ /* 0x000fc8000bf01270 */
[----:B------:R-:W-:-:S12]  /*4c60*/  USEL UR10, UR10, UR11, UP0 ;  /* 0x0000000b0a0a7287 */ /* 0x000fd80008000000 */
.L_x_2534:
        /* <DEDUP_REMOVED lines=13> */
[----:B------:R-:W-:-:S05]  /*4d40*/  ULDC UR28, c[0x0][0x9e0] ;  /* 0x00027800001c7ab9 */ /* 0x000fca0000000800 */
.L_x_2556:
[----:B------:R-:W-:-:S04]  /*4d50*/  UIADD3 UR38, UR38, 0x1, URZ ;  /* 0x0000000126267890 */ /* 0x000fc8000fffe03f */
[----:B------:R-:W-:-:S04]  /*4d60*/  UISETP.NE.AND UP0, UPT, UR38, 0x2, UPT ;  /* 0x000000022600788c */ /* 0x000fc8000bf05270 */
[----:B------:R-:W-:Y:S02]  /*4d70*/  USEL UR7, URZ, 0x1, UP0 ;  /* 0x000000013f077887 */ /* 0x000fe40008000000 */
[----:B------:R-:W-:Y:S02]  /*4d80*/  USEL UR38, UR38, URZ, UP0 ;  /* 0x0000003f26267287 */ /* 0x000fe40008000000 */
[----:B------:R-:W-:Y:S01]  /*4d90*/  ULOP3.LUT UR37, UR37, UR7, URZ, 0x3c, !UPT ;  /* 0x0000000725257292 */ /* 0x000fe2000f8e3c3f */
[----:B0-----:R-:W-:Y:S11]  /*4da0*/  @!P0 BRA `(.L_x_2538) ;  /* 0x0000000000048947 */ /* 0x001ff60003800000 */
[----:B------:R-:W-:Y:S01]  /*4db0*/  BPT.TRAP 0x1 ;  /* 0x000000040000795c */ /* 0x000fe20000300000 */
.L_x_2538:
        /* <DEDUP_REMOVED lines=9> */
.L_x_2539:
[----:B-1----:R-:W-:Y:S05]  /*4e50*/  @P1 BRA `(.L_x_2540) ;  /* 0x0000000000081947 */ /* 0x002fea0003800000 */
[----:B------:R-:W1:Y:S02]  /*4e60*/  SYNCS.PHASECHK.TRANS64.TRYWAIT P1, [UR24+0x22830], R6 ;  /* 0x02283006ff0075a7 */ /* 0x000e640008020158 */
[----:B-1----:R-:W-:Y:S05]  /*4e70*/  @!P1 BRA `(.L_x_2541) ;  /* 0x0000012000e89947 */ /* 0x002fea0003800000 */
.L_x_2540:
        /* <DEDUP_REMOVED lines=12> */
[----:B-1----:R-:W-:Y:S01]  /*4f40*/  IADD3 R3, -R215, 0xb, RZ ;  /* 0x0000000bd7037810 */ /* 0x002fe20007ffe1ff */
        /* <DEDUP_REMOVED lines=13> */
.L_x_2542:
[----:B------:R-:W-:Y:S01]  /*5020*/  ISETP.NE.AND P2, PT, R206, 0x1, PT ;  /* 0x00000001ce00780c */ /* 0x000fe20003f45270 */
        /* <DEDUP_REMOVED lines=11> */
[----:B------:R-:W-:Y:S01]  /*50e0*/  FMUL.FTZ R158, R164, UR26 ;  /* 0x0000001aa49e7c20 */ /* 0x000fe20008410000 */
[----:B------:R-:W2:Y:S01]  /*50f0*/  @P2 LDC R4, c[0x0][0x44c] ;  /* 0x00011300ff042b82 */ /* 0x000ea20000000800 */
[----:B------:R-:W-:Y:S01]  /*5100*/  FMUL.FTZ R178, R184, UR26 ;  /* 0x0000001ab8b27c20 */ /* 0x000fe20008410000 */
[----:B------:R-:W-:Y:S01]  /*5110*/  FMUL.FTZ R164, R174, UR26 ;  /* 0x0000001aaea47c20 */ /* 0x000fe20008410000 */
[----:B------:R-:W-:Y:S01]  /*5120*/  FMUL.FTZ R184, R195, UR26 ;  /* 0x0000001ac3b87c20 */ /* 0x000fe20008410000 */
[----:B------:R-:W-:Y:S01]  /*5130*/  FMUL.FTZ R11, R154, UR26 ;  /* 0x0000001a9a0b7c20 */ /* 0x000fe20008410000 */
[----:B------:R-:W-:Y:S01]  /*5140*/  FMUL.FTZ R20, R156, UR26 ;  /* 0x0000001a9c147c20 */ /* 0x000fe20008410000 */
[----:B------:R-:W-:Y:S01]  /*5150*/  FMUL.FTZ R174, R180, UR26 ;  /* 0x0000001ab4ae7c20 */ /* 0x000fe20008410000 */
[----:B------:R-:W-:Y:S01]  /*5160*/  UIADD3 UR10, UR24, 0x22840, URZ ;  /* 0x00022840180a7890 */ /* 0x000fe2000fffe03f */
[----:B------:R-:W3:Y:S01]  /*5170*/  @P2 LDC R5, c[0x0][0x450] ;  /* 0x00011400ff052b82 */ /* 0x000ee20000000800 */
        /* <DEDUP_REMOVED lines=15> */
[----:B--2---:R-:W-:-:S04]  /*5270*/  @P2 IMAD.HI.U32 R4, R191, R4, RZ ;  /* 0x00000004bf042227 */ /* 0x004fc800078e00ff */
        /* <DEDUP_REMOVED lines=8> */
[----:B------:R-:W-:Y:S01]  /*5300*/  UPRMT UR10, UR7, 0x654, UR10 ;  /* 0x00000654070a7896 */ /* 0x000fe2000800000a */
        /* <DEDUP_REMOVED lines=15> */
[----:B------:R-:W-:Y:S01]  /*5400*/  UMOV UR15, UR25 ;  /* 0x00000019000f7c82 */ /* 0x000fe20008000000 */
[----:B------:R-:W-:Y:S01]  /*5410*/  SYNCS.ARRIVE.TRANS64.RED.A1T0 RZ, [UR10], RZ ;  /* 0x000000ffffff79a7 */ /* 0x000fe2000810040a */
[----:B------:R-:W-:Y:S02]  /*5420*/  ULOP3.LUT UR10, URZ, UR15, URZ, 0x33, !UPT ;  /* 0x0000000f3f0a7292 */ /* 0x000fe4000f8e333f */
[----:B------:R-:W-:Y:S02]  /*5430*/  IADD3 R4, -R17, R4, R18 ;  /* 0x0000000411047210 */ /* 0x000fe40007ffe112 */
[----:B------:R-:W4:Y:S03]  /*5440*/  MUFU.TANH R13, R13 ;  /* 0x0000000d000d7308 */ /* 0x000f260000002400 */
[----:B------:R-:W-:-:S02]  /*5450*/  VIADD R198, R4, UR28 ;  /* 0x0000001c04c67c36 */ /* 0x000fc40008000000 */
[----:B------:R-:W-:Y:S02]  /*5460*/  VIADD R197, R4, UR10 ;  /* 0x0000000a04c57c36 */ /* 0x000fe40008000000 */
[----:B--2---:R-:W-:Y:S01]  /*5470*/  IMAD.IADD R196, R198, 0x1, R195 ;  /* 0x00000001c6c47824 */ /* 0x004fe200078e02c3 */
[----:B------:R-:W2:Y:S01]  /*5480*/  MUFU.TANH R11, R11 ;  /* 0x0000000b000b7308 */ /* 0x000ea20000002400 */
        /* <DEDUP_REMOVED lines=46> */
[----:B--234-:R-:W-:Y:S05]  /*5770*/  @!P1 BRA `(.L_x_2543) ;  /* 0x0000000000589947 */ /* 0x01cfea0003800000 */
[----:B------:R-:W-:Y:S01]  /*5780*/  IADD3 R195, -R17, R18, R195 ;  /* 0x0000001211c37210 */ /* 0x000fe20007ffe1c3 */
[----:B------:R-:W-:Y:S03]  /*5790*/  BSSY B0, `(.L_x_2544) ;  /* 0x0000010000007945 */ /* 0x000fe60003800000 */
[----:B------:R-:W-:-:S13]  /*57a0*/  ISETP.GT.AND P1, PT, R195, -0x1, PT ;  /* 0xffffffffc300780c */ /* 0x000fda0003f24270 */
[----:B------:R-:W-:Y:S05]  /*57b0*/  @P1 BRA `(.L_x_2545) ;  /* 0x0000000000201947 */ /* 0x000fea0003800000 */
[----:B------:R-:W-:Y:S01]  /*57c0*/  IMAD.U32 R199, RZ, RZ, UR27 ;  /* 0x0000001bffc77e24 */ /* 0x000fe2000f8e00ff */
[----:B------:R-:W-:-:S04]  /*57d0*/  LOP3.LUT R195, RZ, R195, RZ, 0x33, !PT ;  /* 0x000000c3ffc37212 */ /* 0x000fc800078e33ff */
[----:B------:R-:W-:-:S13]  /*57e0*/  ISETP.NE.AND P1, PT, R199, 0x1, PT ;  /* 0x00000001c700780c */ /* 0x000fda0003f25270 */
[----:B------:R-:W2:Y:S02]  /*57f0*/  @P1 LDC.64 R4, c[0x0][0x9e8] ;  /* 0x00027a00ff041b82 */ /* 0x000ea40000000a00 */
[----:B--2---:R-:W-:-:S05]  /*5800*/  @P1 IMAD.HI.U32 R4, R195, R4, RZ ;  /* 0x00000004c3041227 */ /* 0x004fca00078e00ff */
[----:B------:R-:W-:-:S04]  /*5810*/  @P1 SHF.R.U32.HI R195, RZ, R5, R4 ;  /* 0x00000005ffc31219 */ /* 0x000fc80000011604 */
[----:B------:R-:W-:Y:S01]  /*5820*/  LOP3.LUT R195, RZ, R195, RZ, 0x33, !PT ;  /* 0x000000c3ffc37212 */ /* 0x000fe200078e33ff */
[----:B------:R-:W-:Y:S06]  /*5830*/  BRA `(.L_x_2546) ;  /* 0x0000000000147947 */ /* 0x000fec0003800000 */
.L_x_2545:
[----:B------:R-:W-:-:S05]  /*5840*/  IMAD.U32 R199, RZ, RZ, UR27 ;  /* 0x0000001bffc77e24 */ /* 0x000fca000f8e00ff */
[----:B------:R-:W-:-:S13]  /*5850*/  ISETP.NE.AND P1, PT, R199, 0x1, PT ;  /* 0x00000001c700780c */ /* 0x000fda0003f25270 */
[----:B------:R-:W2:Y:S02]  /*5860*/  @P1 LDC.64 R4, c[0x0][0x9e8] ;  /* 0x00027a00ff041b82 */ /* 0x000ea40000000a00 */
[----:B--2---:R-:W-:-:S05]  /*5870*/  @P1 IMAD.HI.U32 R4, R195, R4, RZ ;  /* 0x00000004c3041227 */ /* 0x004fca00078e00ff */
[----:B------:R-:W-:-:S07]  /*5880*/  @P1 SHF.R.U32.HI R195, RZ, R5, R4 ;  /* 0x00000005ffc31219 */ /* 0x000fce0000011604 */
.L_x_2546:
[----:B------:R-:W-:Y:S05]  /*5890*/  BSYNC B0 ;  /* 0x0000000000007941 */ /* 0x000fea0003800000 */
.L_x_2544:
[----:B------:R-:W-:-:S04]  /*58a0*/  IMAD R4, R19, -0x2, R190 ;  /* 0xfffffffe13047824 */ /* 0x000fc800078e02be */
[----:B------:R-:W-:-:S05]  /*58b0*/  IMAD R195, R195, R199, R4 ;  /* 0x000000c7c3c37224 */ /* 0x000fca00078e0204 */
[----:B------:R-:W-:Y:S02]  /*58c0*/  VIADDMNMX R196, R195, R199, R196, PT ;  /* 0x000000c7c3c47246 */ /* 0x000fe400038001c4 */
[----:B------:R-:W-:-:S07]  /*58d0*/  VIMNMX R194, R194, R195, !PT ;  /* 0x000000c3c2c27248 */ /* 0x000fce0007fe0100 */
.L_x_2543:
[----:B------:R-:W-:Y:S01]  /*58e0*/  ISETP.GE.AND P2, PT, R190, 0x1, PT ;  /* 0x00000001be00780c */ /* 0x000fe20003f46270 */
[----:B------:R-:W2:Y:S01]  /*58f0*/  SHFL.IDX PT, R191, R191, 0x1, 0x1c1f ;  /* 0x003c1f00bfbf7f89 */ /* 0x000ea200000e0000 */
        /* <DEDUP_REMOVED lines=12> */
[--C-:B--2---:R-:W-:Y:S01]  /*59c0*/  IMAD.IADD R198, R198, 0x1, R191.reuse ;  /* 0x00000001c6c67824 */ /* 0x104fe200078e02bf */
        /* <DEDUP_REMOVED lines=124> */
[----:B------:R-:W-:Y:S01]  /*6190*/  IADD3 R191, -R17, R18, R191 ;  /* 0x0000001211bf7210 */ /* 0x000fe20007ffe1bf */
        /* <DEDUP_REMOVED lines=11> */
.L_x_2549:
[----:B------:R-:W-:-:S05]  /*6250*/  IMAD.U32 R10, RZ, RZ, UR27 ;  /* 0x0000001bff0a7e24 */ /* 0x000fca000f8e00ff */
[----:B------:R-:W-:-:S13]  /*6260*/  ISETP.NE.AND P6, PT, R10, 0x1, PT ;  /* 0x000000010a00780c */ /* 0x000fda0003fc5270 */
[----:B------:R-:W0:Y:S02]  /*6270*/  @P6 LDC.64 R4, c[0x0][0x9e8] ;  /* 0x00027a00ff046b82 */ /* 0x000e240000000a00 */
[----:B0-----:R-:W-:-:S05]  /*6280*/  @P6 IMAD.HI.U32 R4, R191, R4, RZ ;  /* 0x00000004bf046227 */ /* 0x001fca00078e00ff */
[----:B------:R-:W-:-:S07]  /*6290*/  @P6 SHF.R.U32.HI R191, RZ, R5, R4 ;  /* 0x00000005ffbf6219 */ /* 0x000fce0000011604 */
.L_x_2550:
[----:B------:R-:W-:Y:S05]  /*62a0*/  BSYNC B0 ;  /* 0x0000000000007941 */ /* 0x000fea0003800000 */
.L_x_2548:
[----:B------:R-:W-:-:S04]  /*62b0*/  IMAD R190, R19, -0x2, R190 ;  /* 0xfffffffe13be7824 */ /* 0x000fc800078e02be */
[----:B------:R-:W-:-:S05]  /*62c0*/  IMAD R191, R191, R10, R190 ;  /* 0x0000000abfbf7224 */ /* 0x000fca00078e02be */
[----:B------:R-:W-:Y:S02]  /*62d0*/  VIADDMNMX R198, R191, R10, R198, PT ;  /* 0x0000000abfc67246 */ /* 0x000fe400038001c6 */
[----:B------:R-:W-:-:S07]  /*62e0*/  VIMNMX R197, R197, R191, !PT ;  /* 0x000000bfc5c57248 */ /* 0x000fce0007fe0100 */
.L_x_2547:
        /* <DEDUP_REMOVED lines=132> */
[----:B------:R-:W-:Y:S01]  /*6b30*/  MUFU.EX2 R190, R190 ;  /* 0x000000be00be7308 */ /* 0x000fe20000000800 */
[----:B------:R-:W-:Y:S01]  /*6b40*/  FMNMX.FTZ R20, R152, R5, !PT ;  /* 0x0000000598147209 */ /* 0x000fe20007810000 */
[----:B------:R-:W-:-:S03]  /*6b50*/  FFMA.FTZ R158, R158, UR14, -R11 ;  /* 0x0000000e9e9e7c23 */ /* 0x000fc6000801080b */
[----:B------:R-:W-:-:S03]  /*6b60*/  FMNMX.FTZ R5, R153, R20, !PT ;  /* 0x0000001499057209 */ /* 0x000fc60007810000 */
[----:B------:R0:W-:Y:S01]  /*6b70*/  MUFU.EX2 R20, R195 ;  /* 0x000000c300147308 */ /* 0x0001e20000000800 */
[----:B------:R-:W-:-:S04]  /*6b80*/  FMNMX.FTZ R194, R156, R5, !PT ;  /* 0x000000059cc27209 */ /* 0x000fc80007810000 */
[----:B------:R-:W-:Y:S01]  /*6b90*/  FMNMX.FTZ R5, R157, R194, !PT ;  /* 0x000000c29d057209 */ /* 0x000fe20007810000 */
[--C-:B------:R-:W-:Y:S01]  /*6ba0*/  FFMA.FTZ R194, R155, UR14, -R11.reuse ;  /* 0x0000000e9bc27c23 */ /* 0x100fe2000801080b */
[--C-:B------:R-:W-:Y:S01]  /*6bb0*/  FFMA.FTZ R155, R159, UR14, -R11.reuse ;  /* 0x0000000e9f9b7c23 */ /* 0x100fe2000801080b */
[----:B------:R-:W-:Y:S01]  /*6bc0*/  MUFU.EX2 R191, R191 ;  /* 0x000000bf00bf7308 */ /* 0x000fe20000000800 */
[----:B------:R-:W-:Y:S01]  /*6bd0*/  FMNMX.FTZ R154, R160, R5, !PT ;  /* 0x00000005a09a7209 */ /* 0x000fe20007810000 */
[--C-:B------:R-:W-:Y:S01]  /*6be0*/  FFMA.FTZ R159, R162, UR14, -R11.reuse ;  /* 0x0000000ea29f7c23 */ /* 0x100fe2000801080b */
[----:B0-----:R-:W-:Y:S01]  /*6bf0*/  FSEL R195, R4, RZ, P1 ;  /* 0x000000ff04c37208 */ /* 0x001fe20000800000 */
[--C-:B------:R-:W-:Y:S01]  /*6c00*/  FFMA.FTZ R162, R163, UR14, -R11.reuse ;  /* 0x0000000ea3a27c23 */ /* 0x100fe2000801080b */
[----:B------:R-:W-:Y:S01]  /*6c10*/  FMNMX.FTZ R5, R161, R154, !PT ;  /* 0x0000009aa1057209 */ /* 0x000fe20007810000 */
[--C-:B------:R-:W-:Y:S01]  /*6c20*/  FFMA.FTZ R163, R166, UR14, -R11.reuse ;  /* 0x0000000ea6a37c23 */ /* 0x100fe2000801080b */
[--C-:B------:R-:W-:Y:S01]  /*6c30*/  FFMA.FTZ R166, R167, UR14, -R11.reuse ;  /* 0x0000000ea7a67c23 */ /* 0x100fe2000801080b */
[----:B------:R-:W-:Y:S01]  /*6c40*/  FADD.FTZ R195, -R195, R8 ;  /* 0x00000008c3c37221 */ /* 0x000fe20000010100 */
[----:B------:R-:W-:Y:S01]  /*6c50*/  FMNMX.FTZ R154, R164, R5, !PT ;  /* 0x00000005a49a7209 */ /* 0x000fe20007810000 */
[----:B------:R-:W-:Y:S01]  /*6c60*/  MUFU.EX2 R13, R13 ;  /* 0x0000000d000d7308 */ /* 0x000fe20000000800 */
        /* <DEDUP_REMOVED lines=15> */
[----:B------:R-:W2:Y:S01]  /*6d60*/  MUFU.EX2 R21, R21 ;  /* 0x0000001500157308 */ /* 0x000ea20000000800 */
[--C-:B------:R-:W-:Y:S01]  /*6d70*/  FFMA.FTZ R186, R188, UR14, -R11.reuse ;  /* 0x0000000ebcba7c23 */ /* 0x100fe2000801080b */
[--C-:B------:R-:W-:Y:S01]  /*6d80*/  FFMA.FTZ R188, R192, UR14, -R11.reuse ;  /* 0x0000000ec0bc7c23 */ /* 0x100fe2000801080b */
[----:B------:R-:W-:Y:S01]  /*6d90*/  FMNMX.FTZ R5, R173, R154, !PT ;  /* 0x0000009aad057209 */ /* 0x000fe20007810000 */
[----:B------:R-:W-:-:S03]  /*6da0*/  FFMA.FTZ R11, R193, UR14, -R11 ;  /* 0x0000000ec10b7c23 */ /* 0x000fc6000801080b */
[----:B------:R-:W-:Y:S01]  /*6db0*/  FMNMX.FTZ R154, R176, R5, !PT ;  /* 0x00000005b09a7209 */ /* 0x000fe20007810000 */
[----:B------:R-:W3:Y:S01]  /*6dc0*/  MUFU.EX2 R194, R194 ;  /* 0x000000c200c27308 */ /* 0x000ee20000000800 */
[----:B0-----:R-:W-:Y:S01]  /*6dd0*/  FFMA.FTZ R195, R8, R2, R191 ;  /* 0x0000000208c37223 */ /* 0x001fe200000100bf */
[----:B------:R-:W-:Y:S01]  /*6de0*/  FMUL.FTZ R24, R24, R8 ;  /* 0x0000000818187220 */ /* 0x000fe20000410000 */
[----:B------:R-:W-:Y:S01]  /*6df0*/  FMNMX.FTZ R5, R177, R154, !PT ;  /* 0x0000009ab1057209 */ /* 0x000fe20007810000 */
[-C--:B------:R-:W-:Y:S01]  /*6e00*/  FMUL.FTZ R25, R25, R8.reuse ;  /* 0x0000000819197220 */ /* 0x080fe20000410000 */
[----:B------:R-:W-:Y:S01]  /*6e10*/  FADD.FTZ R2, R190, R195 ;  /* 0x000000c3be027221 */ /* 0x000fe20000010000 */
[-C--:B------:R-:W-:Y:S01]  /*6e20*/  FMUL.FTZ R28, R28, R8.reuse ;  /* 0x000000081c1c7220 */ /* 0x080fe20000410000 */
[----:B------:R-:W-:Y:S01]  /*6e30*/  FMNMX.FTZ R154, R180, R5, !PT ;  /* 0x00000005b49a7209 */ /* 0x000fe20007810000 */
[----:B------:R-:W0:Y:S01]  /*6e40*/  MUFU.EX2 R158, R158 ;  /* 0x0000009e009e7308 */ /* 0x000e220000000800 */
[----:B------:R-:W-:Y:S01]  /*6e50*/  FADD.FTZ R195, R13, R2 ;  /* 0x000000020dc37221 */ /* 0x000fe20000010000 */
[----:B------:R-:W-:Y:S01]  /*6e60*/  FMUL.FTZ R29, R29, R8 ;  /* 0x000000081d1d7220 */ /* 0x000fe20000410000 */
[----:B------:R-:W-:Y:S01]  /*6e70*/  FMNMX.FTZ R154, R181, R154, !PT ;  /* 0x0000009ab59a7209 */ /* 0x000fe20007810000 */
[-C--:B------:R-:W-:Y:S01]  /*6e80*/  FMUL.FTZ R32, R32, R8.reuse ;  /* 0x0000000820207220 */ /* 0x080fe20000410000 */
[----:B------:R-:W-:Y:S01]  /*6e90*/  FADD.FTZ R2, R20, R195 ;  /* 0x000000c314027221 */ /* 0x000fe20000010000 */
[----:B------:R-:W-:Y:S01]  /*6ea0*/  FMUL.FTZ R33, R33, R8 ;  /* 0x0000000821217220 */ /* 0x000fe20000410000 */
[----:B------:R-:W-:Y:S01]  /*6eb0*/  FMNMX.FTZ R5, R185, R154, !PT ;  /* 0x0000009ab9057209 */ /* 0x000fe20007810000 */
[----:B------:R-:W4:Y:S01]  /*6ec0*/  MUFU.EX2 R155, R155 ;  /* 0x0000009b009b7308 */ /* 0x000f220000000800 */
[----:B--2---:R-:W-:Y:S01]  /*6ed0*/  FADD.FTZ R195, R21, R2 ;  /* 0x0000000215c37221 */ /* 0x004fe20000010000 */
[-C--:B------:R-:W-:Y:S01]  /*6ee0*/  FMUL.FTZ R36, R36, R8.reuse ;  /* 0x0000000824247220 */ /* 0x080fe20000410000 */
[----:B------:R-:W-:Y:S01]  /*6ef0*/  FMNMX.FTZ R154, R184, R5, !PT ;  /* 0x00000005b89a7209 */ /* 0x000fe20007810000 */
[-C--:B------:R-:W-:Y:S01]  /*6f00*/  FMUL.FTZ R37, R37, R8.reuse ;  /* 0x0000000825257220 */ /* 0x080fe20000410000 */
[----:B---3--:R-:W-:Y:S01]  /*6f10*/  FADD.FTZ R195, R194, R195 ;  /* 0x000000c3c2c37221 */ /* 0x008fe20000010000 */
[----:B------:R-:W-:Y:S01]  /*6f20*/  FMUL.FTZ R40, R40, R8 ;  /* 0x0000000828287220 */ /* 0x000fe20000410000 */
[----:B------:R-:W-:Y:S01]  /*6f30*/  FMNMX.FTZ R154, R187, R154, !PT ;  /* 0x0000009abb9a7209 */ /* 0x000fe20007810000 */
[----:B------:R-:W2:Y:S01]  /*6f40*/  MUFU.EX2 R159, R159 ;  /* 0x0000009f009f7308 */ /* 0x000ea20000000800 */
[----:B0-----:R-:W-:Y:S01]  /*6f50*/  FADD.FTZ R2, R158, R195 ;  /* 0x000000c39e027221 */ /* 0x001fe20000010000 */
[----:B------:R-:W-:Y:S01]  /*6f60*/  FMUL.FTZ R41, R41, R8 ;  /* 0x0000000829297220 */ /* 0x000fe20000410000 */
[----:B------:R-:W-:Y:S01]  /*6f70*/  FMNMX.FTZ R154, R189, R154, !PT ;  /* 0x0000009abd9a7209 */ /* 0x000fe20007810000 */
[-C--:B------:R-:W-:Y:S01]  /*6f80*/  FMUL.FTZ R44, R44, R8.reuse ;  /* 0x000000082c2c7220 */ /* 0x080fe20000410000 */
[-C--:B------:R-:W-:Y:S01]  /*6f90*/  FMUL.FTZ R45, R45, R8.reuse ;  /* 0x000000082d2d7220 */ /* 0x080fe20000410000 */
[-C--:B------:R-:W-:Y:S01]  /*6fa0*/  FMUL.FTZ R48, R48, R8.reuse ;  /* 0x0000000830307220 */ /* 0x080fe20000410000 */
[----:B------:R-:W-:Y:S01]  /*6fb0*/  FMUL.FTZ R49, R49, R8 ;  /* 0x0000000831317220 */ /* 0x000fe20000410000 */
[----:B------:R-:W0:Y:S01]  /*6fc0*/  SHFL.BFLY PT, R5, R154, 0x2, 0x1f ;  /* 0x0c401f009a057f89 */ /* 0x000e2200000e0000 */
[----:B------:R-:W3:Y:S01]  /*6fd0*/  MUFU.EX2 R162, R162 ;  /* 0x000000a200a27308 */ /* 0x000ee20000000800 */
[C---:B----4-:R-:W-:Y:S01]  /*6fe0*/  FADD.FTZ R2, R155.reuse, R2 ;  /* 0x000000029b027221 */ /* 0x050fe20000010000 */
[----:B------:R-:W-:Y:S01]  /*6ff0*/  F2FP.BF16.F32.PACK_AB R158, R155, R158 ;  /* 0x0000009e9b9e723e */ /* 0x000fe200000010ff */
        /* <DEDUP_REMOVED lines=20> */
[----:B0-----:R-:W-:Y:S01]  /*7140*/  FMNMX.FTZ R5, R154, R5, !PT ;  /* 0x000000059a057209 */ /* 0x001fe20007810000 */
[----:B------:R-:W0:Y:S01]  /*7150*/  MUFU.EX2 R167, R167 ;  /* 0x000000a700a77308 */ /* 0x000e220000000800 */
[-C--:B------:R-:W-:Y:S01]  /*7160*/  FMUL.FTZ R88, R88, R8.reuse ;  /* 0x0000000858587220 */ /* 0x080fe20000410000 */
[-C--:B------:R-:W-:Y:S01]  /*7170*/  FMUL.FTZ R89, R89, R8.reuse ;  /* 0x0000000859597220 */ /* 0x080fe20000410000 */
[-C--:B------:R-:W-:Y:S01]  /*7180*/  FMUL.FTZ R92, R92, R8.reuse ;  /* 0x000000085c5c7220 */ /* 0x080fe20000410000 */
[----:B------:R-:W1:Y:S01]  /*7190*/  SHFL.BFLY PT, R154, R5, 0x1, 0x1f ;  /* 0x0c201f00059a7f89 */ /* 0x000e6200000e0000 */
        /* <DEDUP_REMOVED lines=22> */
[----:B------:R-:W-:Y:S01]  /*7300*/  FMUL.FTZ R132, R132, R8 ;  /* 0x0000000884847220 */ /* 0x000fe20000410000 */
[----:B-1----:R-:W-:Y:S01]  /*7310*/  FMNMX.FTZ R5, R5, R154, !PT ;  /* 0x0000009a05057209 */ /* 0x002fe20007810000 */
[-C--:B------:R-:W-:Y:S01]  /*7320*/  FMUL.FTZ R133, R133, R8.reuse ;  /* 0x0000000885857220 */ /* 0x080fe20000410000 */
[-C--:B------:R-:W-:Y:S01]  /*7330*/  FMUL.FTZ R136, R136, R8.reuse ;  /* 0x0000000888887220 */ /* 0x080fe20000410000 */
[-C--:B------:R-:W-:Y:S01]  /*7340*/  FMUL.FTZ R137, R137, R8.reuse ;  /* 0x0000000889897220 */ /* 0x080fe20000410000 */
[C---:B------:R-:W-:Y:S01]  /*7350*/  FSETP.NEU.FTZ.AND P1, PT, R5.reuse, -INF , PT ;  /* 0xff8000000500780b */ /* 0x040fe20003f3d000 */
[----:B------:R-:W-:Y:S01]  /*7360*/  FMUL.FTZ R154, R5, UR14 ;  /* 0x0000000e059a7c20 */ /* 0x000fe20008410000 */
[----:B------:R-:W-:Y:S01]  /*7370*/  MUFU.EX2 R175, R175 ;  /* 0x000000af00af7308 */ /* 0x000fe20000000800 */
[-C--:B------:R-:W-:Y:S01]  /*7380*/  FMUL.FTZ R140, R140, R8.reuse ;  /* 0x000000088c8c7220 */ /* 0x080fe20000410000 */
[-C--:B------:R-:W-:Y:S01]  /*7390*/  FMUL.FTZ R141, R141, R8.reuse ;  /* 0x000000088d8d7220 */ /* 0x080fe20000410000 */
[-C--:B------:R-:W-:Y:S01]  /*73a0*/  FMUL.FTZ R144, R144, R8.reuse ;  /* 0x0000000890907220 */ /* 0x080fe20000410000 */
[----:B------:R-:W-:Y:S01]  /*73b0*/  FSEL R154, R154, RZ, P1 ;  /* 0x000000ff9a9a7208 */ /* 0x000fe20000800000 */
[-C--:B------:R-:W-:Y:S01]  /*73c0*/  FMUL.FTZ R145, R145, R8.reuse ;  /* 0x0000000891917220 */ /* 0x080fe20000410000 */
[-C--:B------:R-:W-:Y:S01]  /*73d0*/  FMUL.FTZ R148, R148, R8.reuse ;  /* 0x0000000894947220 */ /* 0x080fe20000410000 */
[----:B------:R-:W-:Y:S01]  /*73e0*/  FMUL.FTZ R149, R149, R8 ;  /* 0x0000000895957220 */ /* 0x000fe20000410000 */
[----:B------:R-:W1:Y:S01]  /*73f0*/  MUFU.EX2 R178, R178 ;  /* 0x000000b200b27308 */ /* 0x000e620000000800 */
[--C-:B------:R-:W-:Y:S01]  /*7400*/  FFMA.FTZ R195, R153, UR14, -R154.reuse ;  /* 0x0000000e99c37c23 */ /* 0x100fe2000801089a */
[----:B------:R-:W-:Y:S01]  /*7410*/  FFMA.FTZ R193, R10, UR14, -R154 ;  /* 0x0000000e0ac17c23 */ /* 0x000fe2000801089a */
[----:B--2---:R-:W-:Y:S01]  /*7420*/  FADD.FTZ R153, R159, R2 ;  /* 0x000000029f997221 */ /* 0x004fe20000010000 */
[--C-:B------:R-:W-:Y:S01]  /*7430*/  FFMA.FTZ R10, R12, UR14, -R154.reuse ;  /* 0x0000000e0c0a7c23 */ /* 0x100fe2000801089a */
[--C-:B------:R-:W-:Y:S01]  /*7440*/  FFMA.FTZ R12, R14, UR14, -R154.reuse ;  /* 0x0000000e0e0c7c23 */ /* 0x100fe2000801089a */
[--C-:B------:R-:W-:Y:S01]  /*7450*/  FFMA.FTZ R14, R152, UR14, -R154.reuse ;  /* 0x0000000e980e7c23 */ /* 0x100fe2000801089a */
[----:B---3--:R-:W-:Y:S01]  /*7460*/  FADD.FTZ R152, R162, R153 ;  /* 0x00000099a2987221 */ /* 0x008fe20000010000 */
[----:B------:R-:W-:Y:S01]  /*7470*/  FFMA.FTZ R196, R165, UR14, -R154 ;  /* 0x0000000ea5c47c23 */ /* 0x000fe2000801089a */
[----:B------:R-:W2:Y:S01]  /*7480*/  MUFU.EX2 R179, R179 ;  /* 0x000000b300b37308 */ /* 0x000ea20000000800 */
[----:B------:R-:W-:Y:S01]  /*7490*/  FSEL R2, R5, RZ, P1 ;  /* 0x000000ff05027208 */ /* 0x000fe20000800000 */
[----:B----4-:R-:W-:Y:S01]  /*74a0*/  FADD.FTZ R153, R163, R152 ;  /* 0x00000098a3997221 */ /* 0x010fe20000010000 */
[--C-:B------:R-:W-:Y:S01]  /*74b0*/  FFMA.FTZ R15, R15, UR14, -R154.reuse ;  /* 0x0000000e0f0f7c23 */ /* 0x100fe2000801089a */
[--C-:B------:R-:W-:Y:S01]  /*74c0*/  FFMA.FTZ R192, R156, UR14, -R154.reuse ;  /* 0x0000000e9cc07c23 */ /* 0x100fe2000801089a */
[--C-:B------:R-:W-:Y:S01]  /*74d0*/  FFMA.FTZ R160, R160, UR14, -R154.reuse ;  /* 0x0000000ea0a07c23 */ /* 0x100fe2000801089a */
[----:B-----5:R-:W-:Y:S01]  /*74e0*/  FADD.FTZ R152, R166, R153 ;  /* 0x00000099a6987221 */ /* 0x020fe20000010000 */
[----:B------:R-:W-:Y:S01]  /*74f0*/  FADD.FTZ R2, -R2, R9 ;  /* 0x0000000902027221 */ /* 0x000fe20000010100 */
[----:B------:R-:W3:Y:S01]  /*7500*/  MUFU.EX2 R182, R182 ;  /* 0x000000b600b67308 */ /* 0x000ee20000000800 */
[----:B------:R-:W-:Y:S01]  /*7510*/  FFMA.FTZ R9, R157, UR14, -R154 ;  /* 0x0000000e9d097c23 */ /* 0x000fe2000801089a */
[----:B0-----:R-:W-:Y:S01]  /*7520*/  FADD.FTZ R153, R167, R152 ;  /* 0x00000098a7997221 */ /* 0x001fe20000010000 */
[--C-:B------:R-:W-:Y:S01]  /*7530*/  FFMA.FTZ R198, R161, UR14, -R154.reuse ;  /* 0x0000000ea1c67c23 */ /* 0x100fe2000801089a */
[--C-:B------:R-:W-:Y:S01]  /*7540*/  FFMA.FTZ R197, R164, UR14, -R154.reuse ;  /* 0x0000000ea4c57c23 */ /* 0x100fe2000801089a */
[--C-:B------:R-:W-:Y:S01]  /*7550*/  FFMA.FTZ R169, R169, UR14, -R154.reuse ;  /* 0x0000000ea9a97c23 */ /* 0x100fe2000801089a */
[----:B------:R-:W-:Y:S01]  /*7560*/  FADD.FTZ R152, R170, R153 ;  /* 0x00000099aa987221 */ /* 0x000fe20000010000 */
[----:B------:R-:W-:Y:S01]  /*7570*/  FFMA.FTZ R153, R168, UR14, -R154 ;  /* 0x0000000ea8997c23 */ /* 0x000fe2000801089a */
[----:B------:R-:W-:Y:S01]  /*7580*/  MUFU.EX2 R183, R183 ;  /* 0x000000b700b77308 */ /* 0x000fe20000000800 */
[----:B-1----:R-:W-:Y:S01]  /*7590*/  F2FP.BF16.F32.PACK_AB R168, R178, R175 ;  /* 0x000000afb2a8723e */ /* 0x002fe200000010ff */
[----:B------:R-:W-:Y:S01]  /*75a0*/  FADD.FTZ R165, R171, R152 ;  /* 0x00000098aba57221 */ /* 0x000fe20000010000 */
[--C-:B------:R-:W-:Y:S01]  /*75b0*/  FFMA.FTZ R157, R172, UR14, -R154.reuse ;  /* 0x0000000eac9d7c23 */ /* 0x100fe2000801089a */
[--C-:B------:R-:W-:Y:S01]  /*75c0*/  FFMA.FTZ R173, R173, UR14, -R154.reuse ;  /* 0x0000000eadad7c23 */ /* 0x100fe2000801089a */
[--C-:B------:R-:W-:Y:S01]  /*75d0*/  FFMA.FTZ R176, R176, UR14, -R154.reuse ;  /* 0x0000000eb0b07c23 */ /* 0x100fe2000801089a */
[----:B------:R-:W-:Y:S01]  /*75e0*/  FADD.FTZ R152, R174, R165 ;  /* 0x000000a5ae987221 */ /* 0x000fe20000010000 */
[--C-:B------:R-:W-:Y:S01]  /*75f0*/  FFMA.FTZ R177, R177, UR14, -R154.reuse ;  /* 0x0000000eb1b17c23 */ /* 0x100fe2000801089a */
[----:B------:R-:W0:Y:S01]  /*7600*/  MUFU.EX2 R186, R186 ;  /* 0x000000ba00ba7308 */ /* 0x000e220000000800 */
[----:B------:R-:W-:Y:S01]  /*7610*/  FFMA.FTZ R165, R180, UR14, -R154 ;  /* 0x0000000eb4a57c23 */ /* 0x000fe2000801089a */
[----:B------:R-:W-:Y:S01]  /*7620*/  FADD.FTZ R199, R175, R152 ;  /* 0x00000098afc77221 */ /* 0x000fe20000010000 */
[--C-:B------:R-:W-:Y:S01]  /*7630*/  FFMA.FTZ R181, R181, UR14, -R154.reuse ;  /* 0x0000000eb5b57c23 */ /* 0x100fe2000801089a */
[--C-:B------:R-:W-:Y:S01]  /*7640*/  FFMA.FTZ R185, R185, UR14, -R154.reuse ;  /* 0x0000000eb9b97c23 */ /* 0x100fe2000801089a */
[--C-:B------:R-:W-:Y:S01]  /*7650*/  FFMA.FTZ R184, R184, UR14, -R154.reuse ;  /* 0x0000000eb8b87c23 */ /* 0x100fe2000801089a */
[----:B------:R-:W-:Y:S01]  /*7660*/  FADD.FTZ R152, R178, R199 ;  /* 0x000000c7b2987221 */ /* 0x000fe20000010000 */
[----:B------:R-:W-:Y:S01]  /*7670*/  FMUL.FTZ R178, R2, UR14 ;  /* 0x0000000e02b27c20 */ /* 0x000fe20008410000 */
[----:B------:R-:W1:Y:S01]  /*7680*/  MUFU.EX2 R188, R188 ;  /* 0x000000bc00bc7308 */ /* 0x000e620000000800 */
[----:B------:R-:W-:Y:S01]  /*7690*/  FFMA.FTZ R187, R187, UR14, -R154 ;  /* 0x0000000ebbbb7c23 */ /* 0x000fe2000801089a */
[----:B--2---:R-:W-:Y:S01]  /*76a0*/  FADD.FTZ R199, R179, R152 ;  /* 0x00000098b3c77221 */ /* 0x004fe20000010000 */
[----:B------:R-:W-:Y:S01]  /*76b0*/  FFMA.FTZ R189, R189, UR14, -R154 ;  /* 0x0000000ebdbd7c23 */ /* 0x000fe2000801089a */
[----:B------:R-:W-:-:S02]  /*76c0*/  F2FP.BF16.F32.PACK_AB R154, R20, R13 ;  /* 0x0000000d149a723e */ /* 0x000fc400000010ff */
[----:B---3--:R-:W-:Y:S01]  /*76d0*/  FADD.FTZ R20, R182, R199 ;  /* 0x000000c7b6147221 */ /* 0x008fe20000010000 */
[----:B------:R-:W-:Y:S01]  /*76e0*/  F2FP.BF16.F32.PACK_AB R156, R194, R21 ;  /* 0x00000015c29c723e */ /* 0x000fe200000010ff */
[----:B------:R-:W-:Y:S01]  /*76f0*/  MUFU.EX2 R193, R193 ;  /* 0x000000c100c17308 */ /* 0x000fe20000000800 */
[----:B0-----:R-:W-:Y:S01]  /*7700*/  F2FP.BF16.F32.PACK_AB R172, R186, R183 ;  /* 0x000000b7baac723e */ /* 0x001fe200000010ff */
[----:B------:R-:W-:Y:S01]  /*7710*/  FADD.FTZ R21, R183, R20 ;  /* 0x00000014b7157221 */ /* 0x000fe20000010000 */
[----:B------:R-:W-:Y:S02]  /*7720*/  F2FP.BF16.F32.PACK_AB R164, R170, R167 ;  /* 0x000000a7aaa4723e */ /* 0x000fe400000010ff */
[----:B------:R-:W-:Y:S01]  /*7730*/  F2FP.BF16.F32.PACK_AB R170, R182, R179 ;  /* 0x000000b3b6aa723e */ /* 0x000fe200000010ff */
[----:B------:R-:W-:Y:S01]  /*7740*/  FADD.FTZ R21, R186, R21 ;  /* 0x00000015ba157221 */ /* 0x000fe20000010000 */
[----:B------:R-:W-:Y:S01]  /*7750*/  F2FP.BF16.F32.PACK_AB R152, R190, R191 ;  /* 0x000000bfbe98723e */ /* 0x000fe200000010ff */
[----:B------:R-:W0:Y:S02]  /*7760*/  MUFU.EX2 R178, R178 ;  /* 0x000000b200b27308 */ /* 0x000e240000000800 */
[----:B-1----:R-:W-:-:S06]  /*7770*/  FADD.FTZ R2, R188, R21 ;  /* 0x00000015bc027221 */ /* 0x002fcc0000010000 */
[----:B------:R-:W1:Y:S08]  /*7780*/  MUFU.EX2 R10, R10 ;  /* 0x0000000a000a7308 */ /* 0x000e700000000800 */
        /* <DEDUP_REMOVED lines=56> */
[----:B------:R0:W3:Y:S01]  /*7b10*/  MUFU.EX2 R161, R160 ;  /* 0x000000a000a17308 */ /* 0x0000e20000000800 */
        /* <DEDUP_REMOVED lines=8> */
[----:B0-----:R-:W-:Y:S01]  /*7ba0*/  F2FP.BF16.F32.PACK_AB R160, R162, R159 ;  /* 0x0000009fa2a0723e */ /* 0x001fe200000010ff */
[-C--:B------:R-:W-:Y:S01]  /*7bb0*/  FMUL.FTZ R122, R122, R178.reuse ;  /* 0x000000b27a7a7220 */ /* 0x080fe20000410000 */
[----:B------:R-:W-:Y:S01]  /*7bc0*/  F2FP.BF16.F32.PACK_AB R162, R166, R163 ;  /* 0x000000a3a6a2723e */ /* 0x000fe200000010ff */
[-C--:B------:R-:W-:Y:S01]  /*7bd0*/  FMUL.FTZ R123, R123, R178.reuse ;  /* 0x000000b27b7b7220 */ /* 0x080fe20000410000 */
[----:B------:R-:W-:Y:S01]  /*7be0*/  F2FP.BF16.F32.PACK_AB R166, R174, R171 ;  /* 0x000000abaea6723e */ /* 0x000fe200000010ff */
[----:B------:R-:W-:Y:S01]  /*7bf0*/  FMUL.FTZ R126, R126, R178 ;  /* 0x000000b27e7e7220 */ /* 0x000fe20000410000 */
[----:B------:R-:W-:Y:S01]  /*7c00*/  F2FP.BF16.F32.PACK_AB R174, R11, R188 ;  /* 0x000000bc0bae723e */ /* 0x000fe200000010ff */
[----:B------:R-:W-:Y:S01]  /*7c10*/  MUFU.EX2 R13, R197 ;  /* 0x000000c5000d7308 */ /* 0x000fe20000000800 */
[----:B-1----:R-:W-:Y:S01]  /*7c20*/  FADD.FTZ R188, R192, R21 ;  /* 0x00000015c0bc7221 */ /* 0x002fe20000010000 */
[----:B--2---:R-:W-:Y:S01]  /*7c30*/  F2FP.BF16.F32.PACK_AB R159, R9, R192 ;  /* 0x000000c0099f723e */ /* 0x004fe200000010ff */
[-C--:B------:R-:W-:Y:S01]  /*7c40*/  FMUL.FTZ R127, R127, R178.reuse ;  /* 0x000000b27f7f7220 */ /* 0x080fe20000410000 */
[-C--:B------:R-:W-:Y:S01]  /*7c50*/  FMUL.FTZ R130, R130, R178.reuse ;  /* 0x000000b282827220 */ /* 0x080fe20000410000 */
[----:B------:R-:W-:Y:S01]  /*7c60*/  FADD.FTZ R188, R9, R188 ;  /* 0x000000bc09bc7221 */ /* 0x000fe20000010000 */
[-C--:B------:R-:W-:Y:S01]  /*7c70*/  FMUL.FTZ R131, R131, R178.reuse ;  /* 0x000000b283837220 */ /* 0x080fe20000410000 */
[-C--:B------:R-:W-:Y:S01]  /*7c80*/  FMUL.FTZ R134, R134, R178.reuse ;  /* 0x000000b286867220 */ /* 0x080fe20000410000 */
[----:B------:R-:W0:Y:S01]  /*7c90*/  MUFU.EX2 R20, R196 ;  /* 0x000000c400147308 */ /* 0x000e220000000800 */
[----:B---3--:R-:W-:Y:S01]  /*7ca0*/  FADD.FTZ R21, R161, R188 ;  /* 0x000000bca1157221 */ /* 0x008fe20000010000 */
[----:B----4-:R-:W-:Y:S01]  /*7cb0*/  F2FP.BF16.F32.PACK_AB R161, R180, R161 ;  /* 0x000000a1b4a1723e */ /* 0x010fe200000010ff */
        /* <DEDUP_REMOVED lines=9> */
[----:B------:R-:W-:-:S04]  /*7d50*/  FMUL.FTZ R151, R151, R178 ;  /* 0x000000b297977220 */ /* 0x000fc80000410000 */
[----:B------:R-:W3:Y:S01]  /*7d60*/  MUFU.EX2 R182, R169 ;  /* 0x000000a900b67308 */ /* 0x000ee20000000800 */
[----:B-1----:R-:W-:Y:S02]  /*7d70*/  F2FP.BF16.F32.PACK_AB R153, R10, R193 ;  /* 0x000000c10a99723e */ /* 0x002fe400000010ff */
[----:B0-----:R-:W-:-:S05]  /*7d80*/  F2FP.BF16.F32.PACK_AB R163, R20, R13 ;  /* 0x0000000d14a3723e */ /* 0x001fca00000010ff */
[----:B------:R0:W-:Y:S08]  /*7d90*/  MUFU.EX2 R169, R176 ;  /* 0x000000b000a97308 */ /* 0x0001f00000000800 */
[----:B------:R1:W4:Y:S01]  /*7da0*/  MUFU.EX2 R167, R157 ;  /* 0x0000009d00a77308 */ /* 0x0003220000000800 */
[----:B0-----:R-:W-:-:S04]  /*7db0*/  FADD.FTZ R176, R180, R21 ;  /* 0x00000015b4b07221 */ /* 0x001fc80000010000 */
[----:B------:R-:W-:-:S03]  /*7dc0*/  FADD.FTZ R21, R13, R176 ;  /* 0x000000b00d157221 */ /* 0x000fc60000010000 */
[----:B------:R-:W0:Y:S01]  /*7dd0*/  MUFU.EX2 R0, R173 ;  /* 0x000000ad00007308 */ /* 0x000e220000000800 */
[----:B------:R-:W-:Y:S01]  /*7de0*/  FADD.FTZ R188, R20, R21 ;  /* 0x0000001514bc7221 */ /* 0x000fe20000010000 */
[----:B-1----:R-:W-:-:S03]  /*7df0*/  F2FP.BF16.F32.PACK_AB R157, R195, R14 ;  /* 0x0000000ec39d723e */ /* 0x002fc600000010ff */
[----:B--2---:R-:W-:-:S03]  /*7e00*/  FADD.FTZ R21, R11, R188 ;  /* 0x000000bc0b157221 */ /* 0x004fc60000010000 */
[----:B------:R-:W1:Y:S01]  /*7e10*/  MUFU.EX2 R186, R177 ;  /* 0x000000b100ba7308 */ /* 0x000e620000000800 */
[----:B---3--:R-:W-:-:S04]  /*7e20*/  FADD.FTZ R188, R182, R21 ;  /* 0x00000015b6bc7221 */ /* 0x008fc80000010000 */
[----:B----4-:R-:W-:-:S03]  /*7e30*/  FADD.FTZ R21, R167, R188 ;  /* 0x000000bca7157221 */ /* 0x010fc60000010000 */
[----:B------:R2:W3:Y:S01]  /*7e40*/  MUFU.EX2 R171, R165 ;  /* 0x000000a500ab7308 */ /* 0x0004e20000000800 */
[C---:B0-----:R-:W-:Y:S01]  /*7e50*/  FADD.FTZ R188, R0.reuse, R21 ;  /* 0x0000001500bc7221 */ /* 0x041fe20000010000 */
[----:B------:R-:W-:-:S03]  /*7e60*/  F2FP.BF16.F32.PACK_AB R167, R0, R167 ;  /* 0x000000a700a7723e */ /* 0x000fc600000010ff */
[----:B------:R-:W-:-:S03]  /*7e70*/  FADD.FTZ R21, R169, R188 ;  /* 0x000000bca9157221 */ /* 0x000fc60000010000 */
[----:B------:R-:W0:Y:S01]  /*7e80*/  MUFU.EX2 R176, R181 ;  /* 0x000000b500b07308 */ /* 0x000e220000000800 */
[----:B-1----:R-:W-:Y:S01]  /*7e90*/  FADD.FTZ R188, R186, R21 ;  /* 0x00000015babc7221 */ /* 0x002fe20000010000 */
[----:B--2---:R-:W-:Y:S02]  /*7ea0*/  F2FP.BF16.F32.PACK_AB R165, R182, R11 ;  /* 0x0000000bb6a5723e */ /* 0x004fe400000010ff */
[----:B------:R-:W-:-:S04]  /*7eb0*/  F2FP.BF16.F32.PACK_AB R169, R186, R169 ;  /* 0x000000a9baa9723e */ /* 0x000fc800000010ff */
        /* <DEDUP_REMOVED lines=8> */
[C---:B--2---:R-:W-:Y:S01]  /*7f40*/  FADD.FTZ R8, R184.reuse, R15 ;  /* 0x0000000fb8087221 */ /* 0x044fe20000010000 */
[----:B------:R-:W-:-:S03]  /*7f50*/  F2FP.BF16.F32.PACK_AB R173, R184, R173 ;  /* 0x000000adb8ad723e */ /* 0x000fc600000010ff */
[----:B0-----:R-:W-:-:S04]  /*7f60*/  FADD.FTZ R9, R175, R8 ;  /* 0x00000008af097221 */ /* 0x001fc80000010000 */
[C---:B-1----:R-:W-:Y:S01]  /*7f70*/  FADD.FTZ R0, R188.reuse, R9 ;  /* 0x00000009bc007221 */ /* 0x042fe20000010000 */
[----:B------:R-:W-:Y:S01]  /*7f80*/  F2FP.BF16.F32.PACK_AB R175, R188, R175 ;  /* 0x000000afbcaf723e */ /* 0x000fe200000010ff */
[----:B------:R-:W-:Y:S06]  /*7f90*/  @!P0 BRA `(.L_x_2551) ;  /* 0x0000000000048947 */ /* 0x000fec0003800000 */
[----:B------:R-:W-:Y:S01]  /*7fa0*/  BPT.TRAP 0x1 ;  /* 0x000000040000795c */ /* 0x000fe20000300000 */
.L_x_2551:
[----:B------:R0:W1:Y:S01]  /*7fb0*/  SYNCS.PHASECHK.TRANS64.TRYWAIT P1, [UR24+0x22850], R6 ;  /* 0x02285006ff0075a7 */ /* 0x0000620008020158 */
[----:B------:R-:W-:Y:S05]  /*7fc0*/  @!P0 BRA `(.L_x_2552) ;  /* 0x0000000000048947 */ /* 0x000fea0003800000 */
[----:B------:R-:W-:Y:S01]  /*7fd0*/  BPT.TRAP 0x1 ;  /* 0x000000040000795c */ /* 0x000fe20000300000 */
.L_x_2552:
[----:B------:R-:W-:Y:S01]  /*7fe0*/  VIADD R8, R215, 0x8 ;  /* 0x00000008d7087836 */ /* 0x000fe20000000000 */
[----:B-1----:R-:W-:Y:S06]  /*7ff0*/  @P1 BRA `(.L_x_2553) ;  /* 0x0000000000081947 */ /* 0x002fec0003800000 */
[----:B------:R-:W1:Y:S02]  /*8000*/  SYNCS.PHASECHK.TRANS64.TRYWAIT P1, [UR24+0x22850], R6 ;  /* 0x02285006ff0075a7 */ /* 0x000e640008020158 */
[----:B-1----:R-:W-:Y:S05]  /*8010*/  @!P1 BRA `(.L_x_2554) ;  /* 0x000000f000989947 */ /* 0x002fea0003800000 */
.L_x_2553:
        /* <DEDUP_REMOVED lines=39> */
.L_x_2555:
        /* <DEDUP_REMOVED lines=8> */
.L_x_2537:
        /* <DEDUP_REMOVED lines=25> */
.L_x_2558:
[----:B------:R-:W-:Y:S02]  /*84a0*/  ULDC UR15, c[0x0][0x9e4] ;  /* 0x00027900000f7ab9 */ /* 0x000fe40000000800 */
[----:B------:R-:W-:-:S11]  /*84b0*/  UISETP.NE.AND UP0, UPT, UR15, 0x1, UPT ;  /* 0x000000010f00788c */ /* 0x000fd6000bf05270 */
[----:B------:R-:W-:Y:S02]  /*84c0*/  @UP0 ULDC.64 UR18, c[0x0][0x9e8] ;  /* 0x00027a0000120ab9 */ /* 0x000fe40000000a00 */
[----:B------:R-:W-:-:S04]  /*84d0*/  UIMAD.WIDE.U32 UR6, UR10, UR18, URZ ;  /* 0x000000120a0672a5 */ /* 0x000fc8000f8e003f */
[----:B------:R-:W-:-:S12]  /*84e0*/  @UP0 USHF.R.U32.HI UR10, URZ, UR19, UR7 ;  /* 0x000000133f0a0299 */ /* 0x000fd80008011607 */
.L_x_2559:
[----:B------:R-:W-:-:S04]  /*84f0*/  UIMAD UR10, UR10, UR15, URZ ;  /* 0x0000000f0a0a72a4 */ /* 0x000fc8000f8e023f */
[----:B------:R-:W-:-:S04]  /*8500*/  UISETP.LT.AND UP0, UPT, UR11, UR10, UPT ;  /* 0x0000000a0b00728c */ /* 0x000fc8000bf01270 */
[----:B------:R-:W-:-:S12]  /*8510*/  USEL UR11, UR11, UR10, !UP0 ;  /* 0x0000000a0b0b7287 */ /* 0x000fd8000c000000 */
.L_x_2557:
        /* <DEDUP_REMOVED lines=11> */
[----:B------:R-:W-:-:S06]  /*85d0*/  ULDC UR25, c[0x0][0x988] ;  /* 0x0002620000197ab9 */ /* 0x000fcc0000000800 */
.L_x_2571:
        /* <DEDUP_REMOVED lines=9> */
.L_x_2561:
        /* <DEDUP_REMOVED lines=9> */
.L_x_2562:
[----:B-1----:R-:W-:Y:S05]  /*8700*/  @P2 BRA `(.L_x_2563) ;  /* 0x0000000000082947 */ /* 0x002fea0003800000 */
[----:B------:R-:W1:Y:S02]  /*8710*/  SYNCS.PHASECHK.TRANS64.TRYWAIT P2, [UR27+0x22830], R6 ;  /* 0x02283006ff0075a7 */ /* 0x000e64000804015b */
[----:B-1----:R-:W-:Y:S05]  /*8720*/  @!P2 BRA `(.L_x_2564) ;  /* 0x000000e800eca947 */ /* 0x002fea0003800000 */
.L_x_2563:
        /* <DEDUP_REMOVED lines=26> */
.L_x_2565:
        /* <DEDUP_REMOVED lines=101> */
[----:B------:R-:W5:Y:S08]  /*8f20*/  MUFU.TANH R15, R15 ;  /* 0x0000000f000f7308 */ /* 0x000f700000002400 */
[----:B------:R-:W0:Y:S08]  /*8f30*/  MUFU.TANH R20, R20 ;  /* 0x0000001400147308 */ /* 0x000e300000002400 */
[----:B------:R-:W1:Y:S01]  /*8f40*/  MUFU.TANH R153, R153 ;  /* 0x0000009900997308 */ /* 0x000e620000002400 */
[----:B----4-:R-:W-:Y:S01]  /*8f50*/  FMNMX.FTZ R192, R4, R185, !PT ;  /* 0x000000b904c07209 */ /* 0x010fe20007810000 */
[----:B------:R-:W-:-:S06]  /*8f60*/  FMUL.FTZ R185, R190, UR28 ;  /* 0x0000001cbeb97c20 */ /* 0x000fcc0008410000 */
[----:B------:R-:W4:Y:S01]  /*8f70*/  MUFU.TANH R154, R154 ;  /* 0x0000009a009a7308 */ /* 0x000f220000002400 */
[----:B------:R-:W-:Y:S01]  /*8f80*/  FMUL.FTZ R190, R199, UR28 ;  /* 0x0000001cc7be7c20 */ /* 0x000fe20008410000 */
[----:B------:R-:W2:Y:S06]  /*8f90*/  SHFL.BFLY PT, R193, R192, 0x1, 0x1f ;  /* 0x0c201f00c0c17f89 */ /* 0x000eac00000e0000 */
[----:B------:R-:W4:Y:S08]  /*8fa0*/  MUFU.TANH R156, R156 ;  /* 0x0000009c009c7308 */ /* 0x000f300000002400 */
[----:B------:R-:W4:Y:S08]  /*8fb0*/  MUFU.TANH R158, R158 ;  /* 0x0000009e009e7308 */ /* 0x000f300000002400 */
[----:B------:R-:W4:Y:S01]  /*8fc0*/  MUFU.TANH R160, R160 ;  /* 0x000000a000a07308 */ /* 0x000f220000002400 */
[----:B--2---:R-:W-:-:S02]  /*8fd0*/  FMNMX.FTZ R4, R192, R193, !PT ;  /* 0x000000c1c0047209 */ /* 0x004fc40007810000 */
[----:B------:R-:W-:-:S03]  /*8fe0*/  FMNMX.FTZ R193, R10, R8, !PT ;  /* 0x000000080ac17209 */ /* 0x000fc60007810000 */
[----:B------:R-:W-:Y:S01]  /*8ff0*/  FMUL.FTZ R191, R4, UR14 ;  /* 0x0000000e04bf7c20 */ /* 0x000fe20008410000 */
[----:B---3--:R-:W-:Y:S01]  /*9000*/  FMNMX.FTZ R192, R12, R193, !PT ;  /* 0x000000c10cc07209 */ /* 0x008fe20007810000 */
[----:B------:R-:W2:Y:S01]  /*9010*/  MUFU.TANH R162, R162 ;  /* 0x000000a200a27308 */ /* 0x000ea20000002400 */
[----:B------:R-:W-:Y:S01]  /*9020*/  FADD.FTZ R9, -R4, R9 ;  /* 0x0000000904097221 */ /* 0x000fe20000010100 */
[--C-:B------:R-:W-:Y:S01]  /*9030*/  FFMA.FTZ R196, R5, UR14, -R191.reuse ;  /* 0x0000000e05c47c23 */ /* 0x100fe200080108bf */
[----:B-----5:R-:W-:Y:S01]  /*9040*/  FMNMX.FTZ R5, R15, R192, !PT ;  /* 0x000000c00f057209 */ /* 0x020fe20007810000 */
[--C-:B------:R-:W-:Y:S01]  /*9050*/  FFMA.FTZ R198, R14, UR14, -R191.reuse ;  /* 0x0000000e0ec67c23 */ /* 0x100fe200080108bf */
[----:B------:R-:W-:Y:S01]  /*9060*/  FMUL.FTZ R9, R9, UR14 ;  /* 0x0000000e09097c20 */ /* 0x000fe20008410000 */
[--C-:B------:R-:W-:Y:S01]  /*9070*/  FFMA.FTZ R195, R13, UR14, -R191.reuse ;  /* 0x0000000e0dc37c23 */ /* 0x100fe200080108bf */
[----:B0-----:R-:W-:Y:S01]  /*9080*/  FMNMX.FTZ R192, R20, R5, !PT ;  /* 0x0000000514c07209 */ /* 0x001fe20007810000 */
[----:B------:R-:W0:Y:S01]  /*9090*/  MUFU.TANH R164, R164 ;  /* 0x000000a400a47308 */ /* 0x000e220000002400 */
[--C-:B------:R-:W-:Y:S01]  /*90a0*/  FFMA.FTZ R13, R163, UR14, -R191.reuse ;  /* 0x0000000ea30d7c23 */ /* 0x100fe200080108bf */
[--C-:B------:R-:W-:Y:S01]  /*90b0*/  FFMA.FTZ R163, R165, UR14, -R191.reuse ;  /* 0x0000000ea5a37c23 */ /* 0x100fe200080108bf */
[----:B-1----:R-:W-:Y:S01]  /*90c0*/  FMNMX.FTZ R5, R153, R192, !PT ;  /* 0x000000c099057209 */ /* 0x002fe20007810000 */
[--C-:B------:R-:W-:Y:S01]  /*90d0*/  FFMA.FTZ R192, R21, UR14, -R191.reuse ;  /* 0x0000000e15c07c23 */ /* 0x100fe200080108bf */
[--C-:B------:R-:W-:Y:S01]  /*90e0*/  FFMA.FTZ R21, R155, UR14, -R191.reuse ;  /* 0x0000000e9b157c23 */ /* 0x100fe200080108bf */
[--C-:B------:R-:W-:Y:S01]  /*90f0*/  FFMA.FTZ R165, R167, UR14, -R191.reuse ;  /* 0x0000000ea7a57c23 */ /* 0x100fe200080108bf */
[----:B----4-:R-:W-:Y:S01]  /*9100*/  FMNMX.FTZ R5, R154, R5, !PT ;  /* 0x000000059a057209 */ /* 0x010fe20007810000 */
[----:B------:R-:W1:Y:S01]  /*9110*/  MUFU.TANH R175, R175 ;  /* 0x000000af00af7308 */ /* 0x000e620000002400 */
        /* <DEDUP_REMOVED lines=18> */
[----:B0-----:R-:W-:Y:S01]  /*9240*/  FMNMX.FTZ R14, R164, R5, !PT ;  /* 0x00000005a40e7209 */ /* 0x001fe20007810000 */
[--C-:B------:R-:W-:Y:S01]  /*9250*/  FFMA.FTZ R174, R180, UR14, -R191.reuse ;  /* 0x0000000eb4ae7c23 */ /* 0x100fe200080108bf */
[----:B------:R-:W-:-:S02]  /*9260*/  FFMA.FTZ R161, R161, UR14, -R191 ;  /* 0x0000000ea1a17c23 */ /* 0x000fc400080108bf */
[----:B-1----:R-:W-:Y:S01]  /*9270*/  FMNMX.FTZ R5, R175, R14, !PT ;  /* 0x0000000eaf057209 */ /* 0x002fe20007810000 */
[----:B------:R-:W0:Y:S03]  /*9280*/  MUFU.TANH R181, R181 ;  /* 0x000000b500b57308 */ /* 0x000e260000002400 */
[----:B---3--:R-:W-:-:S05]  /*9290*/  FMNMX.FTZ R14, R178, R5, !PT ;  /* 0x00000005b20e7209 */ /* 0x008fca0007810000 */
[----:B------:R-:W1:Y:S01]  /*92a0*/  MUFU.TANH R182, R182 ;  /* 0x000000b600b67308 */ /* 0x000e620000002400 */
[----:B--2---:R-:W-:-:S07]  /*92b0*/  FMNMX.FTZ R14, R179, R14, !PT ;  /* 0x0000000eb30e7209 */ /* 0x004fce0007810000 */
[----:B------:R-:W2:Y:S01]  /*92c0*/  MUFU.TANH R183, R183 ;  /* 0x000000b700b77308 */ /* 0x000ea20000002400 */
[----:B0-----:R-:W-:-:S07]  /*92d0*/  FMNMX.FTZ R5, R181, R14, !PT ;  /* 0x0000000eb5057209 */ /* 0x001fce0007810000 */
[----:B------:R-:W0:Y:S01]  /*92e0*/  MUFU.TANH R184, R184 ;  /* 0x000000b800b87308 */ /* 0x000e220000002400 */
[----:B-1----:R-:W-:-:S07]  /*92f0*/  FMNMX.FTZ R14, R182, R5, !PT ;  /* 0x00000005b60e7209 */ /* 0x002fce0007810000 */
[----:B------:R-:W1:Y:S01]  /*9300*/  MUFU.TANH R185, R185 ;  /* 0x000000b900b97308 */ /* 0x000e620000002400 */
[----:B--2---:R-:W-:Y:S01]  /*9310*/  FMNMX.FTZ R5, R183, R14, !PT ;  /* 0x0000000eb7057209 */ /* 0x004fe20007810000 */
[----:B------:R-:W-:-:S06]  /*9320*/  FFMA.FTZ R14, R159, UR14, -R191 ;  /* 0x0000000e9f0e7c23 */ /* 0x000fcc00080108bf */
[----:B------:R-:W2:Y:S08]  /*9330*/  MUFU.TANH R186, R186 ;  /* 0x000000ba00ba7308 */ /* 0x000eb00000002400 */
[----:B------:R-:W3:Y:S08]  /*9340*/  MUFU.TANH R187, R187 ;  /* 0x000000bb00bb7308 */ /* 0x000ef00000002400 */
[----:B------:R4:W-:Y:S08]  /*9350*/  MUFU.EX2 R193, R196 ;  /* 0x000000c400c17308 */ /* 0x0009f00000000800 */
[----:B------:R-:W5:Y:S01]  /*9360*/  MUFU.TANH R188, R188 ;  /* 0x000000bc00bc7308 */ /* 0x000f620000002400 */
[----:B----4-:R-:W-:Y:S01]  /*9370*/  FFMA.FTZ R196, R152, UR14, -R191 ;  /* 0x0000000e98c47c23 */ /* 0x010fe200080108bf */
[----:B0-----:R-:W-:-:S04]  /*9380*/  FMNMX.FTZ R152, R184, R5, !PT ;  /* 0x00000005b8987209 */ /* 0x001fc80007810000 */
[----:B-1----:R-:W-:Y:S02]  /*9390*/  FMNMX.FTZ R5, R185, R152, !PT ;  /* 0x00000098b9057209 */ /* 0x002fe40007810000 */
[----:B------:R-:W0:Y:S02]  /*93a0*/  MUFU.TANH R189, R189 ;  /* 0x000000bd00bd7308 */ /* 0x000e240000002400 */
[----:B--2---:R-:W-:-:S04]  /*93b0*/  FMNMX.FTZ R152, R186, R5, !PT ;  /* 0x00000005ba987209 */ /* 0x004fc80007810000 */
[----:B---3--:R-:W-:Y:S02]  /*93c0*/  FMNMX.FTZ R5, R187, R152, !PT ;  /* 0x00000098bb057209 */ /* 0x008fe40007810000 */
[----:B------:R-:W1:Y:S02]  /*93d0*/  MUFU.TANH R190, R190 ;  /* 0x000000be00be7308 */ /* 0x000e640000002400 */
[----:B-----5:R-:W-:-:S06]  /*93e0*/  FMNMX.FTZ R152, R188, R5, !PT ;  /* 0x00000005bc987209 */ /* 0x020fcc0007810000 */
        /* <DEDUP_REMOVED lines=75> */
[----:B------:R-:W-:Y:S01]  /*98a0*/  FFMA.FTZ R175, R179, UR14, -R199 ;  /* 0x0000000eb3af7c23 */ /* 0x000fe200080108c7 */
[----:B------:R-:W-:Y:S01]  /*98b0*/  FFMA.FTZ R153, R9, R2, R193 ;  /* 0x0000000209997223 */ /* 0x000fe200000100c1 */
[--C-:B------:R-:W-:Y:S01]  /*98c0*/  FFMA.FTZ R159, R156, UR14, -R199.reuse ;  /* 0x0000000e9c9f7c23 */ /* 0x100fe200080108c7 */
[----:B------:R-:W-:Y:S01]  /*98d0*/  FFMA.FTZ R216, R158, UR14, -R199 ;  /* 0x0000000e9ed87c23 */ /* 0x000fe200080108c7 */
[----:B------:R-:W1:Y:S01]  /*98e0*/  MUFU.EX2 R155, R155 ;  /* 0x0000009b009b7308 */ /* 0x000e620000000800 */
[----:B0-----:R-:W-:Y:S01]  /*98f0*/  FADD.FTZ R2, R194, R153 ;  /* 0x00000099c2027221 */ /* 0x001fe20000010000 */
[--C-:B------:R-:W-:Y:S01]  /*9900*/  FFMA.FTZ R20, R160, UR14, -R199.reuse ;  /* 0x0000000ea0147c23 */ /* 0x100fe200080108c7 */
[--C-:B------:R-:W-:Y:S01]  /*9910*/  FFMA.FTZ R181, R181, UR14, -R199.reuse ;  /* 0x0000000eb5b57c23 */ /* 0x100fe200080108c7 */
[--C-:B------:R-:W-:Y:S01]  /*9920*/  FFMA.FTZ R191, R162, UR14, -R199.reuse ;  /* 0x0000000ea2bf7c23 */ /* 0x100fe200080108c7 */
[----:B---3--:R-:W-:Y:S01]  /*9930*/  FADD.FTZ R153, R195, R2 ;  /* 0x00000002c3997221 */ /* 0x008fe20000010000 */
[--C-:B------:R-:W-:Y:S01]  /*9940*/  FFMA.FTZ R12, R178, UR14, -R199.reuse ;  /* 0x0000000eb20c7c23 */ /* 0x100fe200080108c7 */
[----:B------:R-:W-:Y:S01]  /*9950*/  FFMA.FTZ R2, R183, UR14, -R199 ;  /* 0x0000000eb7027c23 */ /* 0x000fe200080108c7 */
[----:B------:R-:W0:Y:S01]  /*9960*/  MUFU.EX2 R10, R10 ;  /* 0x0000000a000a7308 */ /* 0x000e220000000800 */
[----:B--2---:R-:W-:Y:S01]  /*9970*/  FADD.FTZ R153, R198, R153 ;  /* 0x00000099c6997221 */ /* 0x004fe20000010000 */
[--C-:B------:R-:W-:Y:S01]  /*9980*/  FFMA.FTZ R184, R184, UR14, -R199.reuse ;  /* 0x0000000eb8b87c23 */ /* 0x100fe200080108c7 */
[--C-:B------:R-:W-:Y:S01]  /*9990*/  FFMA.FTZ R178, R185, UR14, -R199.reuse ;  /* 0x0000000eb9b27c23 */ /* 0x100fe200080108c7 */
[----:B------:R-:W-:Y:S01]  /*99a0*/  FFMA.FTZ R186, R186, UR14, -R199 ;  /* 0x0000000ebaba7c23 */ /* 0x000fe200080108c7 */
[----:B----4-:R-:W-:Y:S01]  /*99b0*/  FADD.FTZ R153, R192, R153 ;  /* 0x00000099c0997221 */ /* 0x010fe20000010000 */
[--C-:B------:R-:W-:Y:S01]  /*99c0*/  FFMA.FTZ R187, R187, UR14, -R199.reuse ;  /* 0x0000000ebbbb7c23 */ /* 0x100fe200080108c7 */
[----:B------:R-:W-:Y:S01]  /*99d0*/  FFMA.FTZ R188, R188, UR14, -R199 ;  /* 0x0000000ebcbc7c23 */ /* 0x000fe200080108c7 */
[----:B------:R-:W2:Y:S01]  /*99e0*/  MUFU.EX2 R177, R177 ;  /* 0x000000b100b17308 */ /* 0x000ea20000000800 */
[----:B-1----:R-:W-:Y:S01]  /*99f0*/  FFMA.FTZ R179, R8, R0, R155 ;  /* 0x0000000008b37223 */ /* 0x002fe2000001009b */
[--C-:B------:R-:W-:Y:S01]  /*9a00*/  FFMA.FTZ R189, R189, UR14, -R199.reuse ;  /* 0x0000000ebdbd7c23 */ /* 0x100fe200080108c7 */
[----:B------:R-:W-:Y:S01]  /*9a10*/  FFMA.FTZ R190, R190, UR14, -R199 ;  /* 0x0000000ebebe7c23 */ /* 0x000fe200080108c7 */
[-C--:B------:R-:W-:Y:S01]  /*9a20*/  FMUL.FTZ R117, R117, R9.reuse ;  /* 0x0000000975757220 */ /* 0x080fe20000410000 */
[-C--:B------:R-:W-:Y:S01]  /*9a30*/  FMUL.FTZ R120, R120, R9.reuse ;  /* 0x0000000978787220 */ /* 0x080fe20000410000 */
[-C--:B------:R-:W-:Y:S01]  /*9a40*/  FMUL.FTZ R121, R121, R9.reuse ;  /* 0x0000000979797220 */ /* 0x080fe20000410000 */
[-C--:B------:R-:W-:Y:S01]  /*9a50*/  FMUL.FTZ R124, R124, R9.reuse ;  /* 0x000000097c7c7220 */ /* 0x080fe20000410000 */
[----:B------:R-:W1:Y:S01]  /*9a60*/  MUFU.EX2 R218, R218 ;  /* 0x000000da00da7308 */ /* 0x000e620000000800 */
[----:B0-----:R-:W-:Y:S01]  /*9a70*/  FADD.FTZ R152, R10, R179 ;  /* 0x000000b30a987221 */ /* 0x001fe20000010000 */
[----:B------:R-:W-:Y:S01]  /*9a80*/  FFMA.FTZ R179, R182, UR14, -R199 ;  /* 0x0000000eb6b37c23 */ /* 0x000fe200080108c7 */
        /* <DEDUP_REMOVED lines=16> */
[----:B------:R-:W-:Y:S01]  /*9b90*/  FMUL.FTZ R149, R149, R9 ;  /* 0x0000000995957220 */ /* 0x000fe20000410000 */
        /* <DEDUP_REMOVED lines=37> */
[----:B0-----:R-:W-:Y:S01]  /*9df0*/  FADD.FTZ R181, R157, R152 ;  /* 0x000000989db57221 */ /* 0x001fe20000010000 */
[----:B------:R-:W-:Y:S01]  /*9e00*/  FADD.FTZ R152, R196, R153 ;  /* 0x00000099c4987221 */ /* 0x000fe20000010000 */
[----:B--2---:R-:W-:Y:S01]  /*9e10*/  F2FP.BF16.F32.PACK_AB R157, R180, R157 ;  /* 0x0000009db49d723e */ /* 0x004fe200000010ff */
[-C--:B------:R-:W-:Y:S01]  /*9e20*/  FMUL.FTZ R90, R90, R8.reuse ;  /* 0x000000085a5a7220 */ /* 0x080fe20000410000 */
[----:B------:R-:W-:Y:S01]  /*9e30*/  FADD.FTZ R154, R180, R181 ;  /* 0x000000b5b49a7221 */ /* 0x000fe20000010000 */
[----:B------:R-:W-:Y:S01]  /*9e40*/  FADD.FTZ R152, R21, R152 ;  /* 0x0000009815987221 */ /* 0x000fe20000010000 */
[-C--:B------:R-:W-:Y:S01]  /*9e50*/  FMUL.FTZ R91, R91, R8.reuse ;  /* 0x000000085b5b7220 */ /* 0x080fe20000410000 */
[----:B------:R-:W0:Y:S01]  /*9e60*/  MUFU.EX2 R13, R13 ;  /* 0x0000000d000d7308 */ /* 0x000e220000000800 */
[----:B-1----:R-:W-:Y:S01]  /*9e70*/  FADD.FTZ R153, R159, R154 ;  /* 0x0000009a9f997221 */ /* 0x002fe20000010000 */
[----:B------:R-:W-:Y:S01]  /*9e80*/  FADD.FTZ R183, R197, R152 ;  /* 0x00000098c5b77221 */ /* 0x000fe20000010000 */
[----:B------:R-:W-:Y:S01]  /*9e90*/  F2FP.BF16.F32.PACK_AB R152, R194, R193 ;  /* 0x000000c1c298723e */ /* 0x000fe200000010ff */
[-C--:B------:R-:W-:Y:S01]  /*9ea0*/  FMUL.FTZ R94, R94, R8.reuse ;  /* 0x000000085e5e7220 */ /* 0x080fe20000410000 */
[----:B---3--:R-:W-:Y:S01]  /*9eb0*/  FADD.FTZ R153, R216, R153 ;  /* 0x00000099d8997221 */ /* 0x008fe20000010000 */
[----:B------:R-:W-:Y:S01]  /*9ec0*/  FADD.FTZ R154, R14, R183 ;  /* 0x000000b70e9a7221 */ /* 0x000fe20000010000 */
[----:B------:R-:W-:Y:S01]  /*9ed0*/  F2FP.BF16.F32.PACK_AB R159, R216, R159 ;  /* 0x0000009fd89f723e */ /* 0x000fe200000010ff */
[----:B------:R-:W1:Y:S01]  /*9ee0*/  MUFU.EX2 R15, R15 ;  /* 0x0000000f000f7308 */ /* 0x000e620000000800 */
[----:B----4-:R-:W-:Y:S01]  /*9ef0*/  FADD.FTZ R156, R20, R153 ;  /* 0x00000099149c7221 */ /* 0x010fe20000010000 */
[----:B------:R-:W-:Y:S01]  /*9f00*/  FADD.FTZ R158, R161, R154 ;  /* 0x0000009aa19e7221 */ /* 0x000fe20000010000 */
[----:B------:R-:W-:Y:S01]  /*9f10*/  F2FP.BF16.F32.PACK_AB R153, R10, R155 ;  /* 0x0000009b0a99723e */ /* 0x000fe200000010ff */
[-C--:B------:R-:W-:Y:S01]  /*9f20*/  FMUL.FTZ R95, R95, R8.reuse ;  /* 0x000000085f5f7220 */ /* 0x080fe20000410000 */
[----:B-----5:R-:W-:Y:S01]  /*9f30*/  FADD.FTZ R156, R191, R156 ;  /* 0x0000009cbf9c7221 */ /* 0x020fe20000010000 */
[----:B------:R-:W-:Y:S01]  /*9f40*/  F2FP.BF16.F32.PACK_AB R155, R218, R177 ;  /* 0x000000b1da9b723e */ /* 0x000fe200000010ff */
        /* <DEDUP_REMOVED lines=10> */
[----:B-1----:R-:W-:Y:S01]  /*9ff0*/  FADD.FTZ R183, R15, R156 ;  /* 0x0000009c0fb77221 */ /* 0x002fe20000010000 */
[----:B------:R-:W-:Y:S01]  /*a000*/  F2FP.BF16.F32.PACK_AB R156, R196, R192 ;  /* 0x000000c0c49c723e */ /* 0x000fe200000010ff */
        /* <DEDUP_REMOVED lines=32> */
[----:B------:R-:W-:-:S05]  /*a210*/  FMUL.FTZ R151, R151, R8 ;  /* 0x0000000897977220 */ /* 0x000fca0000410000 */
[----:B------:R-:W2:Y:S01]  /*a220*/  MUFU.EX2 R166, R166 ;  /* 0x000000a600a67308 */ /* 0x000ea20000000800 */
[C---:B0-----:R-:W-:Y:S01]  /*a230*/  FADD.FTZ R21, R165.reuse, R10 ;  /* 0x0000000aa5157221 */ /* 0x041fe20000010000 */
[----:B------:R-:W-:-:S06]  /*a240*/  F2FP.BF16.F32.PACK_AB R164, R165, R11 ;  /* 0x0000000ba5a4723e */ /* 0x000fcc00000010ff */
[----:B------:R-:W0:Y:S01]  /*a250*/  MUFU.EX2 R167, R167 ;  /* 0x000000a700a77308 */ /* 0x000e220000000800 */
[----:B-1----:R-:W-:Y:S01]  /*a260*/  FADD.FTZ R183, R175, R160 ;  /* 0x000000a0afb77221 */ /* 0x002fe20000010000 */
[----:B------:R-:W-:Y:S02]  /*a270*/  F2FP.BF16.F32.PACK_AB R160, R161, R14 ;  /* 0x0000000ea1a0723e */ /* 0x000fe400000010ff */
[----:B------:R-:W-:Y:S01]  /*a280*/  F2FP.BF16.F32.PACK_AB R165, R175, R12 ;  /* 0x0000000cafa5723e */ /* 0x000fe200000010ff */
[----:B------:R-:W-:Y:S01]  /*a290*/  FADD.FTZ R14, R0, R183 ;  /* 0x000000b7000e7221 */ /* 0x000fe20000010000 */
[----:B------:R-:W-:Y:S02]  /*a2a0*/  F2FP.BF16.F32.PACK_AB R161, R191, R20 ;  /* 0x00000014bfa1723e */ /* 0x000fe400000010ff */
        /* <DEDUP_REMOVED lines=48> */
.L_x_2566:
[----:B------:R0:W1:Y:S01]  /*a5b0*/  SYNCS.PHASECHK.TRANS64.TRYWAIT P2, [UR27+0x22850], R6 ;  /* 0x02285006ff0075a7 */ /* 0x000062000804015b */
[----:B------:R-:W-:Y:S05]  /*a5c0*/  @!P0 BRA `(.L_x_2567) ;  /* 0x0000000000048947 */ /* 0x000fea0003800000 */
[----:B------:R-:W-:Y:S01]  /*a5d0*/  BPT.TRAP 0x1 ;  /* 0x000000040000795c */ /* 0x000fe20000300000 */
.L_x_2567:
[----:B------:R-:W-:Y:S01]  /*a5e0*/  VIADD R8, R217, 0x8 ;  /* 0x00000008d9087836 */ /* 0x000fe20000000000 */
[----:B-1----:R-:W-:Y:S06]  /*a5f0*/  @P2 BRA `(.L_x_2568) ;  /* 0x0000000000082947 */ /* 0x002fec0003800000 */
[----:B------:R-:W1:Y:S02]  /*a600*/  SYNCS.PHASECHK.TRANS64.TRYWAIT P2, [UR27+0x22850], R6 ;  /* 0x02285006ff0075a7 */ /* 0x000e64000804015b */
[----:B-1----:R-:W-:Y:S05]  /*a610*/  @!P2 BRA `(.L_x_2569) ;  /* 0x000000cc0048a947 */ /* 0x002fea0003800000 */
.L_x_2568:
        /* <DEDUP_REMOVED lines=39> */
.L_x_2570:
[----:B------:R-:W-:Y:S01]  /*a890*/  UIADD3 UR27, UR27, 0x22860, URZ ;  /* 0x000228601b1b7890 */ /* 0x000fe2000fffe03f */
[----:B------:R-:W-:Y:S02]  /*a8a0*/  IMAD.MOV.U32 R8, RZ, RZ, R5 ;  /* 0x000000ffff087224 */ /* 0x000fe400078e0005 */
[----:B-1----:R-:W-:Y:S01]  /*a8b0*/  IMAD.MOV.U32 R9, RZ, RZ, R4 ;  /* 0x000000ffff097224 */ /* 0x002fe200078e0004 */
[----:B------:R-:W-:-:S09]  /*a8c0*/  UPRMT UR27, UR26, 0x654, UR27 ;  /* 0x000006541a1b7896 */ /* 0x000fd2000800001b */
[----:B------:R-:W-:Y:S01]  /*a8d0*/  SYNCS.ARRIVE.TRANS64.RED.A1T0 RZ, [UR27], RZ ;  /* 0x000000ffffff79a7 */ /* 0x000fe2000810041b */
[----:B------:R-:W-:Y:S05]  /*a8e0*/  @P1 BRA `(.L_x_2571) ;  /* 0xffffffdc003c1947 */ /* 0x000fea000383ffff */
.L_x_2560:
        /* <DEDUP_REMOVED lines=9> */
.L_x_2591:
[----:B------:R-:W-:-:S04]  /*a980*/  UIADD3 UR38, UR38, 0x1, URZ ;  /* 0x0000000126267890 */ /* 0x000fc8000fffe03f */
[----:B------:R-:W-:-:S04]  /*a990*/  UISETP.NE.AND UP0, UPT, UR38, 0x2, UPT ;  /* 0x000000022600788c */ /* 0x000fc8000bf05270 */
[----:B------:R-:W-:Y:S02]  /*a9a0*/  USEL UR6, URZ, 0x1, UP0 ;  /* 0x000000013f067887 */ /* 0x000fe40008000000 */
[----:B------:R-:W-:Y:S02]  /*a9b0*/  USEL UR38, UR38, URZ, UP0 ;  /* 0x0000003f26267287 */ /* 0x000fe40008000000 */
[----:B------:R-:W-:Y:S01]  /*a9c0*/  ULOP3.LUT UR37, UR37, UR6, URZ, 0x3c, !UPT ;  /* 0x0000000625257292 */ /* 0x000fe2000f8e3c3f */
[----:B------:R-:W-:Y:S11]  /*a9d0*/  @!P0 BRA `(.L_x_2573) ;  /* 0x0000000000048947 */ /* 0x000ff60003800000 */
[----:B------:R-:W-:Y:S01]  /*a9e0*/  BPT.TRAP 0x1 ;  /* 0x000000040000795c */ /* 0x000fe20000300000 */
.L_x_2573:
[----:B------:R-:W1:Y:S01]  /*a9f0*/  S2UR UR24, SR_CgaCtaId ;  /* 0x00000000001879c3 */ /* 0x000e620000008800 */
[----:B------:R-:W-:Y:S01]  /*aa00*/  UMOV UR6, 0x400 ;  /* 0x0000040000067882 */ /* 0x000fe20000000000 */
[----:B0-----:R-:W-:-:S05]  /*aa10*/  IMAD.U32 R6, RZ, RZ, UR37 ;  /* 0x00000025ff067e24 */ /* 0x001fca000f8e00ff */
[----:B------:R-:W-:Y:S01]  /*aa20*/  SHF.L.U32 R6, R6, 0x1f, RZ ;  /* 0x0000001f06067819 */ /* 0x000fe200000006ff */
[----:B-1----:R-:W-:-:S04]  /*aa30*/  ULEA UR6, UR24, UR6, 0x18 ;  /* 0x0000000618067291 */ /* 0x002fc8000f8ec03f */
[----:B------:R-:W-:-:S09]  /*aa40*/  ULEA UR25, UR38, UR6, 0x3 ;  /* 0x0000000626197291 */ /* 0x000fd2000f8e183f */
[----:B------:R0:W1:Y:S01]  /*aa50*/  SYNCS.PHASECHK.TRANS64.TRYWAIT P1, [UR25+0x22830], R6 ;  /* 0x02283006ff0075a7 */ /* 0x0000620008020159 */
[----:B------:R-:W-:Y:S05]  /*aa60*/  @!P0 BRA `(.L_x_2574) ;  /* 0x0000000000048947 */ /* 0x000fea0003800000 */
[----:B------:R-:W-:Y:S01]  /*aa70*/  BPT.TRAP 0x1 ;  /* 0x000000040000795c */ /* 0x000fe20000300000 */
.L_x_2574:
[----:B-1----:R-:W-:Y:S05]  /*aa80*/  @P1 BRA `(.L_x_2575) ;  /* 0x0000000000081947 */ /* 0x002fea0003800000 */
[----:B------:R-:W1:Y:S02]  /*aa90*/  SYNCS.PHASECHK.TRANS64.TRYWAIT P1, [UR25+0x22830], R6 ;  /* 0x02283006ff0075a7 */ /* 0x000e640008020159 */
[----:B-1----:R-:W-:Y:S05]  /*aaa0*/  @!P1 BRA `(.L_x_2576) ;  /* 0x000000c8003c9947 */ /* 0x002fea0003800000 */
.L_x_2575:
        /* <DEDUP_REMOVED lines=26> */
.L_x_2577:
        /* <DEDUP_REMOVED lines=64> */
[----:B------:R-:W-:Y:S02]  /*b050*/  IADD3 R4, -R17, R4, R18 ;  /* 0x0000000411047210 */ /* 0x000fe40007ffe112 */
[----:B------:R-:W4:Y:S03]  /*b060*/  MUFU.TANH R13, R13 ;  /* 0x0000000d000d7308 */ /* 0x000f260000002400 */
[C---:B------:R-:W-:Y:S02]  /*b070*/  VIADD R198, R4.reuse, UR30 ;  /* 0x0000001e04c67c36 */ /* 0x040fe40008000000 */
        /* <DEDUP_REMOVED lines=62> */
.L_x_2580:
[----:B------:R-:W-:-:S05]  /*b460*/  IMAD.U32 R199, RZ, RZ, UR27 ;  /* 0x0000001bffc77e24 */ /* 0x000fca000f8e00ff */
[----:B------:R-:W-:-:S13]  /*b470*/  ISETP.NE.AND P1, PT, R199, 0x1, PT ;  /* 0x00000001c700780c */ /* 0x000fda0003f25270 */
[----:B------:R-:W2:Y:S02]  /*b480*/  @P1 LDC.64 R4, c[0x0][0x9e8] ;  /* 0x00027a00ff041b82 */ /* 0x000ea40000000a00 */
[----:B--2---:R-:W-:-:S05]  /*b490*/  @P1 IMAD.HI.U32 R4, R195, R4, RZ ;  /* 0x00000004c3041227 */ /* 0x004fca00078e00ff */
[----:B------:R-:W-:-:S07]  /*b4a0*/  @P1 SHF.R.U32.HI R195, RZ, R5, R4 ;  /* 0x00000005ffc31219 */ /* 0x000fce0000011604 */
.L_x_2581:
[----:B------:R-:W-:Y:S05]  /*b4b0*/  BSYNC B0 ;  /* 0x0000000000007941 */ /* 0x000fea0003800000 */
.L_x_2579:
[----:B------:R-:W-:-:S04]  /*b4c0*/  IMAD R4, R19, -0x2, R188 ;  /* 0xfffffffe13047824 */ /* 0x000fc800078e02bc */
[----:B------:R-:W-:-:S05]  /*b4d0*/  IMAD R195, R195, R199, R4 ;  /* 0x000000c7c3c37224 */ /* 0x000fca00078e0204 */
[----:B------:R-:W-:Y:S02]  /*b4e0*/  VIADDMNMX R196, R195, R199, R196, PT ;  /* 0x000000c7c3c47246 */ /* 0x000fe400038001c4 */
[----:B------:R-:W-:-:S07]  /*b4f0*/  VIMNMX R194, R194, R195, !PT ;  /* 0x000000c3c2c27248 */ /* 0x000fce0007fe0100 */
.L_x_2578:
        /* <DEDUP_REMOVED lines=151> */
.L_x_2584:
[----:B------:R-:W-:-:S05]  /*be70*/  IMAD.U32 R10, RZ, RZ, UR27 ;  /* 0x0000001bff0a7e24 */ /* 0x000fca000f8e00ff */
[----:B------:R-:W-:-:S13]  /*be80*/  ISETP.NE.AND P6, PT, R10, 0x1, PT ;  /* 0x000000010a00780c */ /* 0x000fda0003fc5270 */
[----:B------:R-:W0:Y:S02]  /*be90*/  @P6 LDC.64 R4, c[0x0][0x9e8] ;  /* 0x00027a00ff046b82 */ /* 0x000e240000000a00 */
[----:B0-----:R-:W-:-:S05]  /*bea0*/  @P6 IMAD.HI.U32 R4, R199, R4, RZ ;  /* 0x00000004c7046227 */ /* 0x001fca00078e00ff */
[----:B------:R-:W-:-:S07]  /*beb0*/  @P6 SHF.R.U32.HI R199, RZ, R5, R4 ;  /* 0x00000005ffc76219 */ /* 0x000fce0000011604 */
.L_x_2585:
[----:B------:R-:W-:Y:S05]  /*bec0*/  BSYNC B0 ;  /* 0x0000000000007941 */ /* 0x000fea0003800000 */
.L_x_2583:
[----:B------:R-:W-:-:S04]  /*bed0*/  IMAD R188, R19, -0x2, R188 ;  /* 0xfffffffe13bc7824 */ /* 0x000fc800078e02bc */
[----:B------:R-:W-:-:S05]  /*bee0*/  IMAD R199, R199, R10, R188 ;  /* 0x0000000ac7c77224 */ /* 0x000fca00078e02bc */
[----:B------:R-:W-:Y:S02]  /*bef0*/  VIADDMNMX R198, R199, R10, R198, PT ;  /* 0x0000000ac7c67246 */ /* 0x000fe400038001c6 */
[----:B------:R-:W-:-:S07]  /*bf00*/  VIMNMX R197, R197, R199, !PT ;  /* 0x000000c7c5c57248 */ /* 0x000fce0007fe0100 */
.L_x_2582:
        /* <DEDUP_REMOVED lines=136> */
[----:B------:R-:W-:Y:S01]  /*c790*/  MUFU.EX2 R11, R11 ;  /* 0x0000000b000b7308 */ /* 0x000fe20000000800 */
[----:B------:R-:W-:-:S04]  /*c7a0*/  FMNMX.FTZ R194, R156, R5, !PT ;  /* 0x000000059cc27209 */ /* 0x000fc80007810000 */
[----:B------:R-:W-:Y:S01]  /*c7b0*/  FMNMX.FTZ R5, R157, R194, !PT ;  /* 0x000000c29d057209 */ /* 0x000fe20007810000 */
[--C-:B------:R-:W-:Y:S01]  /*c7c0*/  FFMA.FTZ R194, R155, UR14, -R188.reuse ;  /* 0x0000000e9bc27c23 */ /* 0x100fe200080108bc */
[--C-:B------:R-:W-:Y:S01]  /*c7d0*/  FFMA.FTZ R155, R159, UR14, -R188.reuse ;  /* 0x0000000e9f9b7c23 */ /* 0x100fe200080108bc */
[--C-:B------:R-:W-:Y:S01]  /*c7e0*/  FFMA.FTZ R159, R162, UR14, -R188.reuse ;  /* 0x0000000ea29f7c23 */ /* 0x100fe200080108bc */
        /* <DEDUP_REMOVED lines=17> */
[----:B------:R-:W-:Y:S01]  /*c900*/  FFMA.FTZ R186, R189, UR14, -R188 ;  /* 0x0000000ebdba7c23 */ /* 0x000fe200080108bc */
[----:B------:R-:W-:Y:S01]  /*c910*/  FSEL R189, R4, RZ, P1 ;  /* 0x000000ff04bd7208 */ /* 0x000fe20000800000 */
[----:B------:R-:W-:Y:S01]  /*c920*/  MUFU.EX2 R13, R13 ;  /* 0x0000000d000d7308 */ /* 0x000fe20000000800 */
[----:B------:R-:W-:-:S03]  /*c930*/  FMNMX.FTZ R5, R169, R154, !PT ;  /* 0x0000009aa9057209 */ /* 0x000fc60007810000 */
[----:B------:R-:W-:Y:S01]  /*c940*/  FADD.FTZ R8, -R189, R8 ;  /* 0x00000008bd087221 */ /* 0x000fe20000010100 */
[----:B------:R-:W-:-:S03]  /*c950*/  FMNMX.FTZ R154, R172, R5, !PT ;  /* 0x00000005ac9a7209 */ /* 0x000fc60007810000 */
[----:B------:R-:W-:Y:S01]  /*c960*/  FMUL.FTZ R8, R8, UR14 ;  /* 0x0000000e08087c20 */ /* 0x000fe20008410000 */
[----:B------:R-:W-:Y:S01]  /*c970*/  FMNMX.FTZ R5, R173, R154, !PT ;  /* 0x0000009aad057209 */ /* 0x000fe20007810000 */
[----:B------:R0:W-:Y:S03]  /*c980*/  MUFU.EX2 R20, R195 ;  /* 0x000000c300147308 */ /* 0x0001e60000000800 */
[----:B------:R-:W-:-:S04]  /*c990*/  FMNMX.FTZ R154, R176, R5, !PT ;  /* 0x00000005b09a7209 */ /* 0x000fc80007810000 */
[----:B------:R-:W-:Y:S01]  /*c9a0*/  FMNMX.FTZ R5, R177, R154, !PT ;  /* 0x0000009ab1057209 */ /* 0x000fe20007810000 */
[----:B------:R-:W2:Y:S01]  /*c9b0*/  MUFU.EX2 R8, R8 ;  /* 0x0000000800087308 */ /* 0x000ea20000000800 */
[--C-:B0-----:R-:W-:Y:S01]  /*c9c0*/  FFMA.FTZ R195, R191, UR14, -R188.reuse ;  /* 0x0000000ebfc37c23 */ /* 0x101fe200080108bc */
[----:B------:R-:W-:Y:S01]  /*c9d0*/  FFMA.FTZ R188, R193, UR14, -R188 ;  /* 0x0000000ec1bc7c23 */ /* 0x000fe200080108bc */
[----:B------:R-:W-:-:S04]  /*c9e0*/  FMNMX.FTZ R154, R180, R5, !PT ;  /* 0x00000005b49a7209 */ /* 0x000fc80007810000 */
[----:B------:R-:W-:Y:S01]  /*c9f0*/  FMNMX.FTZ R154, R181, R154, !PT ;  /* 0x0000009ab59a7209 */ /* 0x000fe20007810000 */
[----:B------:R-:W0:Y:S03]  /*ca00*/  MUFU.EX2 R21, R21 ;  /* 0x0000001500157308 */ /* 0x000e260000000800 */
[----:B------:R-:W-:-:S04]  /*ca10*/  FMNMX.FTZ R5, R185, R154, !PT ;  /* 0x0000009ab9057209 */ /* 0x000fc80007810000 */
[----:B------:R-:W-:Y:S01]  /*ca20*/  FMNMX.FTZ R154, R184, R5, !PT ;  /* 0x00000005b89a7209 */ /* 0x000fe20007810000 */
[----:B------:R-:W3:Y:S01]  /*ca30*/  MUFU.EX2 R194, R194 ;  /* 0x000000c200c27308 */ /* 0x000ee20000000800 */
[----:B--2---:R-:W-:Y:S01]  /*ca40*/  FFMA.FTZ R193, R8, R2, R11 ;  /* 0x0000000208c17223 */ /* 0x004fe2000001000b */
[----:B------:R-:W-:Y:S01]  /*ca50*/  FMUL.FTZ R24, R24, R8 ;  /* 0x0000000818187220 */ /* 0x000fe20000410000 */
[----:B------:R-:W-:Y:S01]  /*ca60*/  FMNMX.FTZ R5, R187, R154, !PT ;  /* 0x0000009abb057209 */ /* 0x000fe20007810000 */
[-C--:B------:R-:W-:Y:S01]  /*ca70*/  FMUL.FTZ R25, R25, R8.reuse ;  /* 0x0000000819197220 */ /* 0x080fe20000410000 */
[----:B------:R-:W-:Y:S01]  /*ca80*/  FADD.FTZ R2, R192, R193 ;  /* 0x000000c1c0027221 */ /* 0x000fe20000010000 */
[-C--:B------:R-:W-:Y:S01]  /*ca90*/  FMUL.FTZ R28, R28, R8.reuse ;  /* 0x000000081c1c7220 */ /* 0x080fe20000410000 */
[----:B------:R-:W-:Y:S01]  /*caa0*/  FMNMX.FTZ R5, R190, R5, !PT ;  /* 0x00000005be057209 */ /* 0x000fe20007810000 */
[----:B------:R-:W2:Y:S01]  /*cab0*/  MUFU.EX2 R158, R158 ;  /* 0x0000009e009e7308 */ /* 0x000ea20000000800 */
[----:B------:R-:W-:Y:S01]  /*cac0*/  FADD.FTZ R193, R13, R2 ;  /* 0x000000020dc17221 */ /* 0x000fe20000010000 */
[-C--:B------:R-:W-:Y:S01]  /*cad0*/  FMUL.FTZ R29, R29, R8.reuse ;  /* 0x000000081d1d7220 */ /* 0x080fe20000410000 */
[-C--:B------:R-:W-:Y:S01]  /*cae0*/  FMUL.FTZ R32, R32, R8.reuse ;  /* 0x0000000820207220 */ /* 0x080fe20000410000 */
[----:B------:R-:W4:Y:S01]  /*caf0*/  SHFL.BFLY PT, R154, R5, 0x2, 0x1f ;  /* 0x0c401f00059a7f89 */ /* 0x000f2200000e0000 */
[----:B------:R-:W-:Y:S01]  /*cb00*/  FADD.FTZ R2, R20, R193 ;  /* 0x000000c114027221 */ /* 0x000fe20000010000 */
[-C--:B------:R-:W-:Y:S01]  /*cb10*/  FMUL.FTZ R33, R33, R8.reuse ;  /* 0x0000000821217220 */ /* 0x080fe20000410000 */
[-C--:B------:R-:W-:Y:S01]  /*cb20*/  FMUL.FTZ R36, R36, R8.reuse ;  /* 0x0000000824247220 */ /* 0x080fe20000410000 */
[----:B------:R-:W5:Y:S01]  /*cb30*/  MUFU.EX2 R155, R155 ;  /* 0x0000009b009b7308 */ /* 0x000f620000000800 */
[----:B0-----:R-:W-:Y:S01]  /*cb40*/  FADD.FTZ R193, R21, R2 ;  /* 0x0000000215c17221 */ /* 0x001fe20000010000 */
[-C--:B------:R-:W-:Y:S01]  /*cb50*/  FMUL.FTZ R37, R37, R8.reuse ;  /* 0x0000000825257220 */ /* 0x080fe20000410000 */
[-C--:B------:R-:W-:Y:S01]  /*cb60*/  FMUL.FTZ R40, R40, R8.reuse ;  /* 0x0000000828287220 */ /* 0x080fe20000410000 */
[-C--:B------:R-:W-:Y:S01]  /*cb70*/  FMUL.FTZ R41, R41, R8.reuse ;  /* 0x0000000829297220 */ /* 0x080fe20000410000 */
[----:B---3--:R-:W-:Y:S01]  /*cb80*/  FADD.FTZ R193, R194, R193 ;  /* 0x000000c1c2c17221 */ /* 0x008fe20000010000 */
        /* <DEDUP_REMOVED lines=11> */
[----:B-----5:R-:W-:Y:S01]  /*cc40*/  FADD.FTZ R2, R155, R2 ;  /* 0x000000029b027221 */ /* 0x020fe20000010000 */
[-C--:B------:R-:W-:Y:S01]  /*cc50*/  FMUL.FTZ R60, R60, R8.reuse ;  /* 0x000000083c3c7220 */ /* 0x080fe20000410000 */
[----:B------:R-:W-:Y:S01]  /*cc60*/  FMUL.FTZ R61, R61, R8 ;  /* 0x000000083d3d7220 */ /* 0x000fe20000410000 */
[----:B----4-:R-:W-:Y:S01]  /*cc70*/  FMNMX.FTZ R154, R5, R154, !PT ;  /* 0x0000009a059a7209 */ /* 0x010fe20007810000 */
[-C--:B------:R-:W-:Y:S01]  /*cc80*/  FMUL.FTZ R64, R64, R8.reuse ;  /* 0x0000000840407220 */ /* 0x080fe20000410000 */
[-C--:B------:R-:W-:Y:S01]  /*cc90*/  FMUL.FTZ R65, R65, R8.reuse ;  /* 0x0000000841417220 */ /* 0x080fe20000410000 */
[-C--:B------:R-:W-:Y:S01]  /*cca0*/  FMUL.FTZ R68, R68, R8.reuse ;  /* 0x0000000844447220 */ /* 0x080fe20000410000 */
[----:B------:R-:W3:Y:S01]  /*ccb0*/  MUFU.EX2 R163, R163 ;  /* 0x000000a300a37308 */ /* 0x000ee20000000800 */
[----:B------:R-:W4:Y:S01]  /*ccc0*/  SHFL.BFLY PT, R5, R154, 0x1, 0x1f ;  /* 0x0c201f009a057f89 */ /* 0x000f2200000e0000 */
        /* <DEDUP_REMOVED lines=23> */
[----:B----4-:R-:W-:Y:S01]  /*ce40*/  FMNMX.FTZ R5, R154, R5, !PT ;  /* 0x000000059a057209 */ /* 0x010fe20007810000 */
[-C--:B------:R-:W-:Y:S01]  /*ce50*/  FMUL.FTZ R109, R109, R8.reuse ;  /* 0x000000086d6d7220 */ /* 0x080fe20000410000 */
[----:B------:R-:W-:Y:S01]  /*ce60*/  F2FP.BF16.F32.PACK_AB R154, R20, R13 ;  /* 0x0000000d149a723e */ /* 0x000fe200000010ff */
[-C--:B------:R-:W-:Y:S01]  /*ce70*/  FMUL.FTZ R112, R112, R8.reuse ;  /* 0x0000000870707220 */ /* 0x080fe20000410000 */
[C---:B------:R-:W-:Y:S01]  /*ce80*/  FSETP.NEU.FTZ.AND P1, PT, R5.reuse, -INF , PT ;  /* 0xff8000000500780b */ /* 0x040fe20003f3d000 */
[----:B------:R-:W-:Y:S01]  /*ce90*/  FMUL.FTZ R197, R5, UR14 ;  /* 0x0000000e05c57c20 */ /* 0x000fe20008410000 */
[-C--:B------:R-:W-:Y:S01]  /*cea0*/  FMUL.FTZ R113, R113, R8.reuse ;  /* 0x0000000871717220 */ /* 0x080fe20000410000 */
[----:B------:R-:W4:Y:S01]  /*ceb0*/  MUFU.EX2 R171, R171 ;  /* 0x000000ab00ab7308 */ /* 0x000f220000000800 */
[-C--:B------:R-:W-:Y:S01]  /*cec0*/  FMUL.FTZ R116, R116, R8.reuse ;  /* 0x0000000874747220 */ /* 0x080fe20000410000 */
[-C--:B------:R-:W-:Y:S01]  /*ced0*/  FMUL.FTZ R117, R117, R8.reuse ;  /* 0x0000000875757220 */ /* 0x080fe20000410000 */
[----:B------:R-:W-:Y:S01]  /*cee0*/  FSEL R197, R197, RZ, P1 ;  /* 0x000000ffc5c57208 */ /* 0x000fe20000800000 */
[-C--:B------:R-:W-:Y:S01]  /*cef0*/  FMUL.FTZ R120, R120, R8.reuse ;  /* 0x0000000878787220 */ /* 0x080fe20000410000 */
[-C--:B------:R-:W-:Y:S01]  /*cf00*/  FMUL.FTZ R121, R121, R8.reuse ;  /* 0x0000000879797220 */ /* 0x080fe20000410000 */
[-C--:B------:R-:W-:Y:S01]  /*cf10*/  FMUL.FTZ R124, R124, R8.reuse ;  /* 0x000000087c7c7220 */ /* 0x080fe20000410000 */
[-C--:B------:R-:W-:Y:S01]  /*cf20*/  FMUL.FTZ R125, R125, R8.reuse ;  /* 0x000000087d7d7220 */ /* 0x080fe20000410000 */
[--C-:B------:R-:W-:Y:S01]  /*cf30*/  FFMA.FTZ R193, R153, UR14, -R197.reuse ;  /* 0x0000000e99c17c23 */ /* 0x100fe200080108c5 */
[--C-:B------:R-:W-:Y:S01]  /*cf40*/  FFMA.FTZ R191, R10, UR14, -R197.reuse ;  /* 0x0000000e0abf7c23 */ /* 0x100fe200080108c5 */
[----:B0-----:R-:W-:Y:S01]  /*cf50*/  FADD.FTZ R153, R159, R2 ;  /* 0x000000029f997221 */ /* 0x001fe20000010000 */
[--C-:B------:R-:W-:Y:S01]  /*cf60*/  FFMA.FTZ R10, R12, UR14, -R197.reuse ;  /* 0x0000000e0c0a7c23 */ /* 0x100fe200080108c5 */
[--C-:B------:R-:W-:Y:S01]  /*cf70*/  FFMA.FTZ R12, R14, UR14, -R197.reuse ;  /* 0x0000000e0e0c7c23 */ /* 0x100fe200080108c5 */
[----:B------:R-:W-:Y:S01]  /*cf80*/  FFMA.FTZ R14, R152, UR14, -R197 ;  /* 0x0000000e980e7c23 */ /* 0x000fe200080108c5 */
[----:B--2---:R-:W-:Y:S01]  /*cf90*/  FADD.FTZ R152, R162, R153 ;  /* 0x00000099a2987221 */ /* 0x004fe20000010000 */
[----:B------:R-:W-:Y:S01]  /*cfa0*/  FSEL R2, R5, RZ, P1 ;  /* 0x000000ff05027208 */ /* 0x000fe20000800000 */
[----:B------:R-:W0:Y:S01]  /*cfb0*/  MUFU.EX2 R174, R174 ;  /* 0x000000ae00ae7308 */ /* 0x000e220000000800 */
[--C-:B------:R-:W-:Y:S01]  /*cfc0*/  FFMA.FTZ R196, R157, UR14, -R197.reuse ;  /* 0x0000000e9dc47c23 */ /* 0x100fe200080108c5 */
[----:B---3--:R-:W-:Y:S01]  /*cfd0*/  FADD.FTZ R153, R163, R152 ;  /* 0x00000098a3997221 */ /* 0x008fe20000010000 */
[----:B------:R-:W-:Y:S01]  /*cfe0*/  FFMA.FTZ R15, R15, UR14, -R197 ;  /* 0x0000000e0f0f7c23 */ /* 0x000fe200080108c5 */
[----:B------:R-:W-:Y:S01]  /*cff0*/  FADD.FTZ R2, -R2, R9 ;  /* 0x0000000902027221 */ /* 0x000fe20000010100 */
[----:B------:R-:W-:Y:S01]  /*d000*/  FFMA.FTZ R160, R160, UR14, -R197 ;  /* 0x0000000ea0a07c23 */ /* 0x000fe200080108c5 */
[----:B-----5:R-:W-:Y:S01]  /*d010*/  FADD.FTZ R152, R166, R153 ;  /* 0x00000099a6987221 */ /* 0x020fe20000010000 */
[--C-:B------:R-:W-:Y:S01]  /*d020*/  FFMA.FTZ R199, R161, UR14, -R197.reuse ;  /* 0x0000000ea1c77c23 */ /* 0x100fe200080108c5 */
[----:B------:R-:W2:Y:S01]  /*d030*/  MUFU.EX2 R175, R175 ;  /* 0x000000af00af7308 */ /* 0x000ea20000000800 */
[--C-:B------:R-:W-:Y:S01]  /*d040*/  FFMA.FTZ R198, R164, UR14, -R197.reuse ;  /* 0x0000000ea4c67c23 */ /* 0x100fe200080108c5 */
[----:B-1----:R-:W-:Y:S01]  /*d050*/  FADD.FTZ R9, R167, R152 ;  /* 0x00000098a7097221 */ /* 0x002fe20000010000 */
[--C-:B------:R-:W-:Y:S01]  /*d060*/  FFMA.FTZ R165, R165, UR14, -R197.reuse ;  /* 0x0000000ea5a57c23 */ /* 0x100fe200080108c5 */
[--C-:B------:R-:W-:Y:S01]  /*d070*/  FFMA.FTZ R169, R169, UR14, -R197.reuse ;  /* 0x0000000ea9a97c23 */ /* 0x100fe200080108c5 */
[----:B------:R-:W-:Y:S01]  /*d080*/  FFMA.FTZ R153, R172, UR14, -R197 ;  /* 0x0000000eac997c23 */ /* 0x000fe200080108c5 */
[----:B------:R-:W-:Y:S01]  /*d090*/  FADD.FTZ R152, R170, R9 ;  /* 0x00000009aa987221 */ /* 0x000fe20000010000 */
[--C-:B------:R-:W-:Y:S01]  /*d0a0*/  FFMA.FTZ R9, R168, UR14, -R197.reuse ;  /* 0x0000000ea8097c23 */ /* 0x100fe200080108c5 */
[----:B------:R-:W1:Y:S01]  /*d0b0*/  MUFU.EX2 R178, R178 ;  /* 0x000000b200b27308 */ /* 0x000e620000000800 */
[--C-:B------:R-:W-:Y:S01]  /*d0c0*/  FFMA.FTZ R173, R173, UR14, -R197.reuse ;  /* 0x0000000eadad7c23 */ /* 0x100fe200080108c5 */
[----:B----4-:R-:W-:Y:S01]  /*d0d0*/  FADD.FTZ R157, R171, R152 ;  /* 0x00000098ab9d7221 */ /* 0x010fe20000010000 */
[--C-:B------:R-:W-:Y:S01]  /*d0e0*/  FFMA.FTZ R176, R176, UR14, -R197.reuse ;  /* 0x0000000eb0b07c23 */ /* 0x100fe200080108c5 */
[--C-:B------:R-:W-:Y:S01]  /*d0f0*/  FFMA.FTZ R177, R177, UR14, -R197.reuse ;  /* 0x0000000eb1b17c23 */ /* 0x100fe200080108c5 */
[----:B------:R-:W-:Y:S01]  /*d100*/  FFMA.FTZ R181, R181, UR14, -R197 ;  /* 0x0000000eb5b57c23 */ /* 0x000fe200080108c5 */
[----:B0-----:R-:W-:Y:S01]  /*d110*/  FADD.FTZ R152, R174, R157 ;  /* 0x0000009dae987221 */ /* 0x001fe20000010000 */
[--C-:B------:R-:W-:Y:S01]  /*d120*/  FFMA.FTZ R157, R180, UR14, -R197.reuse ;  /* 0x0000000eb49d7c23 */ /* 0x100fe200080108c5 */
[----:B------:R-:W0:Y:S01]  /*d130*/  MUFU.EX2 R179, R179 ;  /* 0x000000b300b37308 */ /* 0x000e220000000800 */
[--C-:B------:R-:W-:Y:S01]  /*d140*/  FFMA.FTZ R185, R185, UR14, -R197.reuse ;  /* 0x0000000eb9b97c23 */ /* 0x100fe200080108c5 */
[----:B--2---:R-:W-:Y:S01]  /*d150*/  FADD.FTZ R215, R175, R152 ;  /* 0x00000098afd77221 */ /* 0x004fe20000010000 */
[--C-:B------:R-:W-:Y:S01]  /*d160*/  FFMA.FTZ R184, R184, UR14, -R197.reuse ;  /* 0x0000000eb8b87c23 */ /* 0x100fe200080108c5 */
[--C-:B------:R-:W-:Y:S01]  /*d170*/  FFMA.FTZ R187, R187, UR14, -R197.reuse ;  /* 0x0000000ebbbb7c23 */ /* 0x100fe200080108c5 */
[----:B------:R-:W-:Y:S01]  /*d180*/  FFMA.FTZ R190, R190, UR14, -R197 ;  /* 0x0000000ebebe7c23 */ /* 0x000fe200080108c5 */
[----:B------:R-:W-:Y:S01]  /*d190*/  F2FP.BF16.F32.PACK_AB R164, R170, R167 ;  /* 0x000000a7aaa4723e */ /* 0x000fe200000010ff */
[-C--:B------:R-:W-:Y:S01]  /*d1a0*/  FMUL.FTZ R128, R128, R8.reuse ;  /* 0x0000000880807220 */ /* 0x080fe20000410000 */
[----:B------:R-:W-:Y:S01]  /*d1b0*/  MUFU.EX2 R182, R182 ;  /* 0x000000b600b67308 */ /* 0x000fe20000000800 */
[C---:B-1----:R-:W-:Y:S01]  /*d1c0*/  FADD.FTZ R152, R178.reuse, R215 ;  /* 0x000000d7b2987221 */ /* 0x042fe20000010000 */
[----:B------:R-:W-:Y:S01]  /*d1d0*/  F2FP.BF16.F32.PACK_AB R168, R178, R175 ;  /* 0x000000afb2a8723e */ /* 0x000fe200000010ff */
[----:B------:R-:W-:Y:S01]  /*d1e0*/  FMUL.FTZ R178, R2, UR14 ;  /* 0x0000000e02b27c20 */ /* 0x000fe20008410000 */
        /* <DEDUP_REMOVED lines=11> */
[----:B------:R-:W-:Y:S01]  /*d2a0*/  FMUL.FTZ R149, R149, R8 ;  /* 0x0000000895957220 */ /* 0x000fe20000410000 */
[----:B------:R-:W1:Y:S01]  /*d2b0*/  MUFU.EX2 R186, R186 ;  /* 0x000000ba00ba7308 */ /* 0x000e620000000800 */
[----:B------:R-:W-:-:S07]  /*d2c0*/  F2FP.BF16.F32.PACK_AB R158, R155, R158 ;  /* 0x0000009e9b9e723e */ /* 0x000fce00000010ff */
[----:B------:R2:W3:Y:S08]  /*d2d0*/  MUFU.EX2 R189, R195 ;  /* 0x000000c300bd7308 */ /* 0x0004f00000000800 */
[----:B------:R-:W4:Y:S01]  /*d2e0*/  MUFU.EX2 R188, R188 ;  /* 0x000000bc00bc7308 */ /* 0x000f220000000800 */
[----:B--2---:R-:W-:Y:S01]  /*d2f0*/  FFMA.FTZ R195, R156, UR14, -R197 ;  /* 0x0000000e9cc37c23 */ /* 0x004fe200080108c5 */
[----:B0-----:R-:W-:Y:S01]  /*d300*/  FADD.FTZ R197, R179, R152 ;  /* 0x00000098b3c57221 */ /* 0x001fe20000010000 */
[----:B-1----:R-:W-:-:S02]  /*d310*/  F2FP.BF16.F32.PACK_AB R172, R186, R183 ;  /* 0x000000b7baac723e */ /* 0x002fc400000010ff */
[----:B------:R-:W-:Y:S01]  /*d320*/  F2FP.BF16.F32.PACK_AB R152, R192, R11 ;  /* 0x0000000bc098723e */ /* 0x000fe200000010ff */
[----:B------:R-:W-:Y:S01]  /*d330*/  FADD.FTZ R20, R182, R197 ;  /* 0x000000c5b6147221 */ /* 0x000fe20000010000 */
[----:B------:R-:W-:Y:S01]  /*d340*/  F2FP.BF16.F32.PACK_AB R156, R194, R21 ;  /* 0x00000015c29c723e */ /* 0x000fe200000010ff */
[----:B------:R-:W-:Y:S02]  /*d350*/  MUFU.EX2 R191, R191 ;  /* 0x000000bf00bf7308 */ /* 0x000fe40000000800 */
[----:B------:R-:W-:-:S04]  /*d360*/  FADD.FTZ R13, R183, R20 ;  /* 0x00000014b70d7221 */ /* 0x000fc80000010000 */
[----:B------:R-:W-:Y:S02]  /*d370*/  FADD.FTZ R170, R186, R13 ;  /* 0x0000000dbaaa7221 */ /* 0x000fe40000010000 */
[----:B------:R-:W0:Y:S02]  /*d380*/  MUFU.EX2 R178, R178 ;  /* 0x000000b200b27308 */ /* 0x000e240000000800 */
[----:B---3--:R-:W-:Y:S01]  /*d390*/  FADD.FTZ R13, R189, R170 ;  /* 0x000000aabd0d7221 */ /* 0x008fe20000010000 */
[----:B------:R-:W-:-:S03]  /*d3a0*/  F2FP.BF16.F32.PACK_AB R170, R182, R179 ;  /* 0x000000b3b6aa723e */ /* 0x000fc600000010ff */
[----:B----4-:R-:W-:Y:S02]  /*d3b0*/  FADD.FTZ R2, R188, R13 ;  /* 0x0000000dbc027221 */ /* 0x010fe40000010000 */
        /* <DEDUP_REMOVED lines=49> */
[----:B------:R2:W3:Y:S01]  /*d6d0*/  MUFU.EX2 R161, R160 ;  /* 0x000000a000a17308 */ /* 0x0004e20000000800 */
        /* <DEDUP_REMOVED lines=8> */
[----:B--2---:R-:W-:Y:S01]  /*d760*/  F2FP.BF16.F32.PACK_AB R160, R162, R159 ;  /* 0x0000009fa2a0723e */ /* 0x004fe200000010ff */
[-C--:B------:R-:W-:Y:S01]  /*d770*/  FMUL.FTZ R107, R107, R178.reuse ;  /* 0x000000b26b6b7220 */ /* 0x080fe20000410000 */
[----:B------:R-:W-:Y:S01]  /*d780*/  F2FP.BF16.F32.PACK_AB R162, R166, R163 ;  /* 0x000000a3a6a2723e */ /* 0x000fe200000010ff */
[-C--:B------:R-:W-:Y:S01]  /*d790*/  FMUL.FTZ R110, R110, R178.reuse ;  /* 0x000000b26e6e7220 */ /* 0x080fe20000410000 */
[----:B------:R-:W-:Y:S01]  /*d7a0*/  F2FP.BF16.F32.PACK_AB R166, R174, R171 ;  /* 0x000000abaea6723e */ /* 0x000fe200000010ff */
[-C--:B------:R-:W-:Y:S01]  /*d7b0*/  FMUL.FTZ R111, R111, R178.reuse ;  /* 0x000000b26f6f7220 */ /* 0x080fe20000410000 */
[----:B------:R-:W-:Y:S01]  /*d7c0*/  F2FP.BF16.F32.PACK_AB R174, R188, R189 ;  /* 0x000000bdbcae723e */ /* 0x000fe200000010ff */
[----:B------:R-:W-:Y:S01]  /*d7d0*/  MUFU.EX2 R11, R198 ;  /* 0x000000c6000b7308 */ /* 0x000fe20000000800 */
[C---:B-1----:R-:W-:Y:S01]  /*d7e0*/  FADD.FTZ R188, R196.reuse, R13 ;  /* 0x0000000dc4bc7221 */ /* 0x042fe20000010000 */
[----:B------:R-:W-:Y:S01]  /*d7f0*/  F2FP.BF16.F32.PACK_AB R159, R196, R195 ;  /* 0x000000c3c49f723e */ /* 0x000fe200000010ff */
[-C--:B------:R-:W-:Y:S01]  /*d800*/  FMUL.FTZ R114, R114, R178.reuse ;  /* 0x000000b272727220 */ /* 0x080fe20000410000 */
[-C--:B------:R-:W-:Y:S01]  /*d810*/  FMUL.FTZ R115, R115, R178.reuse ;  /* 0x000000b273737220 */ /* 0x080fe20000410000 */
[----:B---3--:R-:W-:Y:S01]  /*d820*/  FADD.FTZ R13, R161, R188 ;  /* 0x000000bca10d7221 */ /* 0x008fe20000010000 */
[-C--:B------:R-:W-:Y:S01]  /*d830*/  FMUL.FTZ R118, R118, R178.reuse ;  /* 0x000000b276767220 */ /* 0x080fe20000410000 */
[-C--:B------:R-:W-:Y:S01]  /*d840*/  FMUL.FTZ R119, R119, R178.reuse ;  /* 0x000000b277777220 */ /* 0x080fe20000410000 */
[----:B------:R-:W1:Y:S01]  /*d850*/  MUFU.EX2 R20, R165 ;  /* 0x000000a500147308 */ /* 0x000e620000000800 */
[----:B0-----:R-:W-:Y:S01]  /*d860*/  F2FP.BF16.F32.PACK_AB R161, R180, R161 ;  /* 0x000000a1b4a1723e */ /* 0x001fe200000010ff */
        /* <DEDUP_REMOVED lines=18> */
[----:B------:R-:W-:-:S04]  /*d990*/  FMUL.FTZ R151, R151, R178 ;  /* 0x000000b297977220 */ /* 0x000fc80000410000 */
[----:B------:R1:W-:Y:S08]  /*d9a0*/  MUFU.EX2 R169, R176 ;  /* 0x000000b000a97308 */ /* 0x0003f00000000800 */
[----:B------:R2:W3:Y:S01]  /*d9b0*/  MUFU.EX2 R167, R153 ;  /* 0x0000009900a77308 */ /* 0x0004e20000000800 */
[----:B-1----:R-:W-:Y:S01]  /*d9c0*/  FADD.FTZ R176, R180, R13 ;  /* 0x0000000db4b07221 */ /* 0x002fe20000010000 */
[----:B0-----:R-:W-:-:S03]  /*d9d0*/  F2FP.BF16.F32.PACK_AB R165, R182, R9 ;  /* 0x00000009b6a5723e */ /* 0x001fc600000010ff */
[----:B------:R-:W-:-:S03]  /*d9e0*/  FADD.FTZ R13, R11, R176 ;  /* 0x000000b00b0d7221 */ /* 0x000fc60000010000 */
[----:B------:R-:W0:Y:S01]  /*d9f0*/  MUFU.EX2 R0, R173 ;  /* 0x000000ad00007308 */ /* 0x000e220000000800 */
[----:B------:R-:W-:Y:S01]  /*da00*/  FADD.FTZ R188, R20, R13 ;  /* 0x0000000d14bc7221 */ /* 0x000fe20000010000 */
[----:B--2---:R-:W-:-:S03]  /*da10*/  F2FP.BF16.F32.PACK_AB R153, R10, R191 ;  /* 0x000000bf0a99723e */ /* 0x004fc600000010ff */
[----:B------:R-:W-:-:S03]  /*da20*/  FADD.FTZ R13, R9, R188 ;  /* 0x000000bc090d7221 */ /* 0x000fc60000010000 */
[----:B------:R-:W1:Y:S01]  /*da30*/  MUFU.EX2 R186, R177 ;  /* 0x000000b100ba7308 */ /* 0x000e620000000800 */
[----:B------:R-:W-:-:S04]  /*da40*/  FADD.FTZ R188, R182, R13 ;  /* 0x0000000db6bc7221 */ /* 0x000fc80000010000 */
[----:B---3--:R-:W-:-:S03]  /*da50*/  FADD.FTZ R13, R167, R188 ;  /* 0x000000bca70d7221 */ /* 0x008fc60000010000 */
[----:B------:R2:W3:Y:S01]  /*da60*/  MUFU.EX2 R171, R157 ;  /* 0x0000009d00ab7308 */ /* 0x0004e20000000800 */
[C---:B0-----:R-:W-:Y:S01]  /*da70*/  FADD.FTZ R188, R0.reuse, R13 ;  /* 0x0000000d00bc7221 */ /* 0x041fe20000010000 */
[----:B------:R-:W-:-:S03]  /*da80*/  F2FP.BF16.F32.PACK_AB R167, R0, R167 ;  /* 0x000000a700a7723e */ /* 0x000fc600000010ff */
[----:B------:R-:W-:-:S03]  /*da90*/  FADD.FTZ R13, R169, R188 ;  /* 0x000000bca90d7221 */ /* 0x000fc60000010000 */
[----:B------:R-:W0:Y:S01]  /*daa0*/  MUFU.EX2 R176, R181 ;  /* 0x000000b500b07308 */ /* 0x000e220000000800 */
[C---:B-1----:R-:W-:Y:S01]  /*dab0*/  FADD.FTZ R188, R186.reuse, R13 ;  /* 0x0000000dbabc7221 */ /* 0x042fe20000010000 */
        /* <DEDUP_REMOVED lines=17> */
.L_x_2586:
[----:B------:R0:W1:Y:S01]  /*dbd0*/  SYNCS.PHASECHK.TRANS64.TRYWAIT P1, [UR25+0x22850], R6 ;  /* 0x02285006ff0075a7 */ /* 0x0000620008020159 */
[----:B------:R-:W-:Y:S05]  /*dbe0*/  @!P0 BRA `(.L_x_2587) ;  /* 0x0000000000048947 */ /* 0x000fea0003800000 */
[----:B------:R-:W-:Y:S01]  /*dbf0*/  BPT.TRAP 0x1 ;  /* 0x000000040000795c */ /* 0x000fe20000300000 */
.L_x_2587:
[----:B------:R-:W-:Y:S01]  /*dc00*/  VIADD R8, R216, 0x8 ;  /* 0x00000008d8087836 */ /* 0x000fe20000000000 */
[----:B-1----:R-:W-:Y:S06]  /*dc10*/  @P1 BRA `(.L_x_2588) ;  /* 0x0000000000081947 */ /* 0x002fec0003800000 */
[----:B------:R-:W1:Y:S02]  /*dc20*/  SYNCS.PHASECHK.TRANS64.TRYWAIT P1, [UR25+0x22850], R6 ;  /* 0x02285006ff0075a7 */ /* 0x000e640008020159 */
[----:B-1----:R-:W-:Y:S05]  /*dc30*/  @!P1 BRA `(.L_x_2589) ;  /* 0x0000009400f09947 */ /* 0x002fea0003800000 */
.L_x_2588:
        /* <DEDUP_REMOVED lines=39> */
.L_x_2590:
        /* <DEDUP_REMOVED lines=8> */
.L_x_2572:
[----:B------:R-:W1:Y:S01]  /*df30*/  SHFL.BFLY PT, R7, R2, 0x2, 0x1f ;  /* 0x0c401f0002077f89 */ /* 0x000e6200000e0000 */
[----:B------:R-:W-:Y:S01]  /*df40*/  IMAD.MOV.U32 R8, RZ, RZ, RZ ;  /* 0x000000ffff087224 */ /* 0x000fe200078e00ff */
[----:B------:R-:W-:Y:S01]  /*df50*/  UIADD3 UR38, UR38, 0x1, URZ ;  /* 0x0000000126267890 */ /* 0x000fe2000fffe03f */
[----:B------:R-:W-:Y:S01]  /*df60*/  IMAD.U32 R13, RZ, RZ, UR14 ;  /* 0x0000000eff0d7e24 */ /* 0x000fe2000f8e00ff */
[----:B------:R-:W2:Y:S01]  /*df70*/  SHFL.BFLY PT, R9, R0, 0x2, 0x1f ;  /* 0x0c401f0000097f89 */ /* 0x000ea200000e0000 */
[----:B------:R3:W-:Y:S06]  /*df80*/  BAR.ARV R3, 0x100 ;  /* 0x000400030000751d */ /* 0x0007ec0000002000 */
[----:B------:R-:W-:-:S02]  /*df90*/  UISETP.NE.AND UP0, UPT, UR38, 0x2, UPT ;  /* 0x000000022600788c */ /* 0x000fc4000bf05270 */
[----:B------:R-:W-:Y:S06]  /*dfa0*/  BAR.ARV 0x8, 0x180 ;  /* 0x0206000000007b1d */ /* 0x000fec0000002000 */
[----:B---3--:R-:W-:Y:S01]  /*dfb0*/  IMAD.MOV.U32 R3, RZ, RZ, -0x800000 ;  /* 0xff800000ff037424 */ /* 0x008fe200078e00ff */
[----:B------:R-:W-:Y:S01]  /*dfc0*/  USEL UR4, URZ, 0x1, UP0 ;  /* 0x000000013f047887 */ /* 0x000fe20008000000 */
[----:B-1----:R-:W-:Y:S01]  /*dfd0*/  FADD.FTZ R7, R7, R2 ;  /* 0x0000000207077221 */ /* 0x002fe20000010000 */
[----:B------:R-:W-:Y:S01]  /*dfe0*/  IMAD.MOV.U32 R2, RZ, RZ, -0x800000 ;  /* 0xff800000ff027424 */ /* 0x000fe200078e00ff */
[----:B------:R-:W-:Y:S01]  /*dff0*/  PLOP3.LUT P0, PT, PT, PT, PT, 0x8, 0x0 ;  /* 0x000000000000781c */ /* 0x000fe20003f0e170 */
[----:B------:R-:W-:Y:S01]  /*e000*/  UIADD3 UR36, UR36, 0x1, URZ ;  /* 0x0000000124247890 */ /* 0x000fe2000fffe03f */
[----:B--2---:R-:W-:Y:S01]  /*e010*/  FADD.FTZ R9, R9, R0 ;  /* 0x0000000009097221 */ /* 0x004fe20000010000 */
[----:B0-----:R-:W0:Y:S01]  /*e020*/  SHFL.BFLY PT, R6, R7, 0x1, 0x1f ;  /* 0x0c201f0007067f89 */ /* 0x001e2200000e0000 */
[----:B------:R-:W-:Y:S01]  /*e030*/  IMAD.MOV.U32 R0, RZ, RZ, RZ ;  /* 0x000000ffff007224 */ /* 0x000fe200078e00ff */
[----:B------:R-:W-:-:S02]  /*e040*/  USEL UR38, UR38, URZ, UP0 ;  /* 0x0000003f26267287 */ /* 0x000fc40008000000 */
[----:B------:R-:W-:Y:S01]  /*e050*/  ULOP3.LUT UR37, UR37, UR4, URZ, 0x3c, !UPT ;  /* 0x0000000425257292 */ /* 0x000fe2000f8e3c3f */
[----:B0-----:R-:W-:Y:S01]  /*e060*/  FADD.FTZ R10, R7, R6 ;  /* 0x00000006070a7221 */ /* 0x001fe20000010000 */
[----:B------:R-:W-:Y:S01]  /*e070*/  IMAD.U32 R7, RZ, RZ, UR14 ;  /* 0x0000000eff077e24 */ /* 0x000fe2000f8e00ff */
[----:B------:R-:W0:Y:S03]  /*e080*/  SHFL.BFLY PT, R6, R9, 0x1, 0x1f ;  /* 0x0c201f0009067f89 */ /* 0x000e2600000e0000 */
[----:B------:R-:W-:-:S13]  /*e090*/  FSETP.NE.FTZ.AND P1, PT, R10, RZ, PT ;  /* 0x000000ff0a00720b */ /* 0x000fda0003f35000 */
[----:B------:R-:W1:Y:S01]  /*e0a0*/  @P1 MUFU.RCP R8, R10 ;  /* 0x0000000a00081308 */ /* 0x000e620000001000 */
[----:B------:R-:W-:Y:S01]  /*e0b0*/  @P1 FMUL.FTZ R7, R7, 0.69314718246459960938 ;  /* 0x3f31721807071820 */ /* 0x000fe20000410000 */
[----:B0-----:R-:W-:-:S06]  /*e0c0*/  FADD.FTZ R12, R9, R6 ;  /* 0x00000006090c7221 */ /* 0x001fcc0000010000 */
        /* <DEDUP_REMOVED lines=10> */
[----:B------:R-:W-:-:S04]  /*e170*/  FMUL.FTZ R40, R40, R8 ;  /* 0x0000000828287220 */ /* 0x000fc80000410000 */
[----:B------:R-:W-:Y:S01]  /*e180*/  @P2 MUFU.RCP R0, R12 ;  /* 0x0000000c00002308 */ /* 0x000fe20000001000 */
        /* <DEDUP_REMOVED lines=56> */
[----:B------:R-:W-:Y:S01]  /*e510*/  @P2 FMUL.FTZ R13, R13, 0.69314718246459960938 ;  /* 0x3f3172180d0d2820 */ /* 0x000fe20000410000 */
[----:B0-----:R-:W-:Y:S01]  /*e520*/  @P1 FMUL.FTZ R6, R6, 0.69314718246459960938 ;  /* 0x3f31721806061820 */ /* 0x001fe20000410000 */
        /* <DEDUP_REMOVED lines=67> */
.L_x_2513:
[----:B------:R-:W0:Y:S01]  /*e960*/  S2R R4, SR_CgaCtaId ;  /* 0x0000000000047919 */ /* 0x000e220000008800 */
[----:B------:R-:W-:Y:S01]  /*e970*/  MOV R17, 0x400 ;  /* 0x0000040000117802 */ /* 0x000fe20000000f00 */
[----:B------:R-:W-:Y:S01]  /*e980*/  BSSY B0, `(.L_x_2592) ;  /* 0x00002d5000007945 */ /* 0x000fe20003800000 */
[----:B------:R-:W-:Y:S02]  /*e990*/  BAR.SYNC.DEFER_BLOCKING 0x5, 0x180 ;  /* 0x0146000000007b1d */ /* 0x000fe40000010000 */
[----:B0-----:R-:W-:-:S05]  /*e9a0*/  LEA R17, R4, R17, 0x18 ;  /* 0x0000001104117211 */ /* 0x001fca00078ec0ff */
[----:B------:R-:W0:Y:S02]  /*e9b0*/  LDS.128 R4, [R17+0x228d0] ;  /* 0x0228d00011047984 */ /* 0x000e240000000c00 */
[----:B0-----:R-:W-:Y:S02]  /*e9c0*/  R2UR UR5, R5 ;  /* 0x00000000050572ca */ /* 0x001fe400000e0000 */
[----:B------:R-:W-:Y:S02]  /*e9d0*/  R2UR UR7, R6 ;  /* 0x00000000060772ca */ /* 0x000fe400000e0000 */
        /* <DEDUP_REMOVED lines=8> */
[----:B------:R-:W-:Y:S02]  /*ea60*/  F2FP.BF16.F32.PACK_AB R26, R29, R28 ;  /* 0x0000001c1d1a723e */ /* 0x000fe400000010ff */
[----:B------:R-:W-:Y:S01]  /*ea70*/  F2FP.BF16.F32.PACK_AB R32, R33, R32 ;  /* 0x000000202120723e */ /* 0x000fe200000010ff */
[----:B------:R-:W-:Y:S01]  /*ea80*/  UISETP.NE.AND.EX UP0, UPT, UR9, URZ, UPT, UP0 ;  /* 0x0000003f0900728c */ /* 0x000fe2000bf05300 */
[----:B------:R-:W-:Y:S02]  /*ea90*/  F2FP.BF16.F32.PACK_AB R27, R157, R27 ;  /* 0x0000001b9d1b723e */ /* 0x000fe400000010ff */
[----:B------:R-:W-:Y:S01]  /*eaa0*/  F2FP.BF16.F32.PACK_AB R33, R156, R34 ;  /* 0x000000229c21723e */ /* 0x000fe200000010ff */
[----:B------:R-:W-:Y:S01]  /*eab0*/  ULDC.64 UR8, c[0x0][0xc00] ;  /* 0x0003000000087ab9 */ /* 0x000fe20000000a00 */
[----:B------:R-:W-:Y:S01]  /*eac0*/  F2FP.BF16.F32.PACK_AB R40, R41, R40 ;  /* 0x000000282928723e */ /* 0x000fe200000010ff */
[----:B------:R-:W-:Y:S01]  /*ead0*/  UIMAD.WIDE UR8, UR42, 0x4, UR8 ;  /* 0x000000042a0878a5 */ /* 0x000fe2000f8e0208 */
        /* <DEDUP_REMOVED lines=9> */
[----:B------:R-:W-:Y:S02]  /*eb70*/  MOV R170, R17 ;  /* 0x0000001100aa7202 */ /* 0x000fe40000000f00 */
[----:B0-----:R-:W-:Y:S02]  /*eb80*/  MOV R171, R4 ;  /* 0x0000000400ab7202 */ /* 0x001fe40000000f00 */
[----:B------:R-:W-:Y:S02]  /*eb90*/  F2FP.BF16.F32.PACK_AB R51, R11, R51 ;  /* 0x000000330b33723e */ /* 0x000fe400000010ff */
[----:B------:R-:W-:Y:S01]  /*eba0*/  F2FP.BF16.F32.PACK_AB R57, R10, R58 ;  /* 0x0000003a0a39723e */ /* 0x000fe200000010ff */
[----:B------:R-:W-:Y:S01]  /*ebb0*/  IMAD.WIDE R110, R209, 0x2, R170 ;  /* 0x00000002d16e7825 */ /* 0x000fe200078e02aa */
[----:B------:R-:W-:-:S02]  /*ebc0*/  F2FP.BF16.F32.PACK_AB R64, R65, R64 ;  /* 0x000000404140723e */ /* 0x000fc400000010ff */
[----:B------:R-:W-:Y:S02]  /*ebd0*/  F2FP.BF16.F32.PACK_AB R58, R61, R60 ;  /* 0x0000003c3d3a723e */ /* 0x000fe400000010ff */
[C---:B------:R-:W-:Y:S02]  /*ebe0*/  IADD3 R151, P1, R110.reuse, 0x20, RZ ;  /* 0x000000206e977810 */ /* 0x040fe40007f3e0ff */
[C---:B------:R-:W-:Y:S02]  /*ebf0*/  LOP3.LUT R5, R110.reuse, 0x380, RZ, 0xc0, !PT ;  /* 0x000003806e057812 */ /* 0x040fe400078ec0ff */
        /* <DEDUP_REMOVED lines=13> */
[----:B------:R-:W-:Y:S01]  /*ecd0*/  SHF.R.U64 R5, R5, 0x3, RZ ;  /* 0x0000000305057819 */ /* 0x000fe200000012ff */
[--C-:B------:R-:W-:Y:S01]  /*ece0*/  IMAD.X R55, RZ, RZ, R111.reuse, P2 ;  /* 0x000000ffff377224 */ /* 0x100fe200010e066f */
[C---:B------:R-:W-:Y:S01]  /*ecf0*/  IADD3 R187, P0, R110.reuse, 0x8020, RZ ;  /* 0x000080206ebb7810 */ /* 0x040fe20007f1e0ff */
[----:B------:R-:W-:Y:S01]  /*ed00*/  IMAD.X R87, RZ, RZ, R111, P1 ;  /* 0x000000ffff577224 */ /* 0x000fe200008e066f */
[----:B------:R-:W-:-:S02]  /*ed10*/  IADD3 R189, P4, R110, 0x8040, RZ ;  /* 0x000080406ebd7810 */ /* 0x000fc40007f9e0ff */
        /* <DEDUP_REMOVED lines=10> */
[----:B------:R-:W-:Y:S01]  /*edc0*/  LOP3.LUT R110, R5, R110, RZ, 0x3c, !PT ;  /* 0x0000006e056e7212 */ /* 0x000fe200078e3cff */
[--C-:B------:R-:W-:Y:S01]  /*edd0*/  IMAD.X R5, RZ, RZ, R111.reuse, P2 ;  /* 0x000000ffff057224 */ /* 0x100fe200010e066f */
[----:B------:R-:W-:Y:S01]  /*ede0*/  LOP3.LUT R12, R151, 0x380, RZ, 0xc0, !PT ;  /* 0x00000380970c7812 */ /* 0x000fe200078ec0ff */
[----:B------:R-:W-:Y:S01]  /*edf0*/  IMAD.X R7, RZ, RZ, R111, P1 ;  /* 0x000000ffff077224 */ /* 0x000fe200008e066f */
[----:B------:R-:W-:-:S02]  /*ee00*/  LOP3.LUT R14, R173, 0x380, RZ, 0xc0, !PT ;  /* 0x00000380ad0e7812 */ /* 0x000fc400078ec0ff */
[----:B------:R-:W-:Y:S02]  /*ee10*/  LOP3.LUT R20, R175, 0x380, RZ, 0xc0, !PT ;  /* 0x00000380af147812 */ /* 0x000fe400078ec0ff */
[----:B------:R-:W-:Y:S02]  /*ee20*/  LOP3.LUT R30, R177, 0x380, RZ, 0xc0, !PT ;  /* 0x00000380b11e7812 */ /* 0x000fe400078ec0ff */
[----:B------:R-:W-:Y:S01]  /*ee30*/  MOV R110, R110 ;  /* 0x0000006e006e7202 */ /* 0x000fe20000000f00 */
[----:B------:R-:W-:Y:S01]  /*ee40*/  BAR.SYNC.DEFER_BLOCKING 0x1, 0x100 ;  /* 0x0044000000007b1d */ /* 0x000fe20000010000 */
[----:B------:R-:W-:Y:S02]  /*ee50*/  LOP3.LUT R106, R4, 0x380, RZ, 0xc0, !PT ;  /* 0x00000380046a7812 */ /* 0x000fe400078ec0ff */
[----:B------:R-:W-:Y:S02]  /*ee60*/  SHF.R.U64 R12, R12, 0x3, RZ ;  /* 0x000000030c0c7819 */ /* 0x000fe400000012ff */
[----:B------:R-:W-:-:S02]  /*ee70*/  LOP3.LUT R38, R179, 0x380, RZ, 0xc0, !PT ;  /* 0x00000380b3267812 */ /* 0x000fc400078ec0ff */
[----:B------:R-:W-:Y:S02]  /*ee80*/  LOP3.LUT R111, R18, 0x380, RZ, 0xc0, !PT ;  /* 0x00000380126f7812 */ /* 0x000fe400078ec0ff */
[----:B------:R-:W-:Y:S02]  /*ee90*/  SHF.R.U64 R14, R14, 0x3, RZ ;  /* 0x000000030e0e7819 */ /* 0x000fe400000012ff */
[----:B------:R-:W-:Y:S02]  /*eea0*/  LOP3.LUT R46, R181, 0x380, RZ, 0xc0, !PT ;  /* 0x00000380b52e7812 */ /* 0x000fe400078ec0ff */
[----:B------:R-:W-:Y:S02]  /*eeb0*/  SHF.R.U64 R20, R20, 0x3, RZ ;  /* 0x0000000314147819 */ /* 0x000fe400000012ff */
[----:B------:R-:W-:Y:S02]  /*eec0*/  LOP3.LUT R54, R183, 0x380, RZ, 0xc0, !PT ;  /* 0x00000380b7367812 */ /* 0x000fe400078ec0ff */
[----:B------:R-:W-:-:S02]  /*eed0*/  LOP3.LUT R90, R187, 0x380, RZ, 0xc0, !PT ;  /* 0x00000380bb5a7812 */ /* 0x000fc400078ec0ff */
[----:B------:R-:W-:Y:S02]  /*eee0*/  SHF.R.U64 R30, R30, 0x3, RZ ;  /* 0x000000031e1e7819 */ /* 0x000fe400000012ff */
[----:B------:R-:W-:Y:S02]  /*eef0*/  LOP3.LUT R86, R185, 0x380, RZ, 0xc0, !PT ;  /* 0x00000380b9567812 */ /* 0x000fe400078ec0ff */
[----:B------:R-:W-:Y:S01]  /*ef00*/  LOP3.LUT R98, R191, 0x380, RZ, 0xc0, !PT ;  /* 0x00000380bf627812 */ /* 0x000fe200078ec0ff */
[----:B------:R0:W-:Y:S01]  /*ef10*/  STSM.16.M88.4 [R110], R24 ;  /* 0x000000186e007844 */ /* 0x0001e20000000200 */
[----:B------:R-:W-:Y:S02]  /*ef20*/  SHF.R.U64 R29, R106, 0x3, RZ ;  /* 0x000000036a1d7819 */ /* 0x000fe400000012ff */
[----:B------:R-:W-:Y:S02]  /*ef30*/  LOP3.LUT R12, R12, R151, RZ, 0x3c, !PT ;  /* 0x000000970c0c7212 */ /* 0x000fe400078e3cff */
[----:B------:R-:W-:-:S02]  /*ef40*/  SHF.R.U64 R38, R38, 0x3, RZ ;  /* 0x0000000326267819 */ /* 0x000fc400000012ff */
[----:B------:R-:W-:Y:S02]  /*ef50*/  SHF.R.U64 R111, R111, 0x3, RZ ;  /* 0x000000036f6f7819 */ /* 0x000fe400000012ff */
[----:B------:R-:W-:Y:S02]  /*ef60*/  LOP3.LUT R14, R14, R173, RZ, 0x3c, !PT ;  /* 0x000000ad0e0e7212 */ /* 0x000fe400078e3cff */
[----:B------:R-:W-:Y:S02]  /*ef70*/  SHF.R.U64 R46, R46, 0x3, RZ ;  /* 0x000000032e2e7819 */ /* 0x000fe400000012ff */
[----:B------:R-:W-:Y:S02]  /*ef80*/  LOP3.LUT R94, R189, 0x380, RZ, 0xc0, !PT ;  /* 0x00000380bd5e7812 */ /* 0x000fe400078ec0ff */
[----:B------:R-:W-:Y:S02]  /*ef90*/  LOP3.LUT R20, R20, R175, RZ, 0x3c, !PT ;  /* 0x000000af14147212 */ /* 0x000fe400078e3cff */
[----:B------:R-:W-:-:S02]  /*efa0*/  SHF.R.U64 R54, R54, 0x3, RZ ;  /* 0x0000000336367819 */ /* 0x000fc400000012ff */
[----:B------:R-:W-:Y:S02]  /*efb0*/  SHF.R.U64 R90, R90, 0x3, RZ ;  /* 0x000000035a5a7819 */ /* 0x000fe400000012ff */
[----:B------:R-:W-:Y:S02]  /*efc0*/  LOP3.LUT R30, R30, R177, RZ, 0x3c, !PT ;  /* 0x000000b11e1e7212 */ /* 0x000fe400078e3cff */
[----:B------:R-:W-:Y:S02]  /*efd0*/  SHF.R.U64 R86, R86, 0x3, RZ ;  /* 0x0000000356567819 */ /* 0x000fe400000012ff */
[----:B------:R-:W-:Y:S02]  /*efe0*/  LOP3.LUT R102, R193, 0x380, RZ, 0xc0, !PT ;  /* 0x00000380c1667812 */ /* 0x000fe400078ec0ff */
[----:B------:R-:W-:Y:S02]  /*eff0*/  SHF.R.U64 R98, R98, 0x3, RZ ;  /* 0x0000000362627819 */ /* 0x000fe400000012ff */
[----:B------:R-:W-:-:S02]  /*f000*/  LOP3.LUT R106, R29, R4, RZ, 0x3c, !PT ;  /* 0x000000041d6a7212 */ /* 0x000fc400078e3cff */
[----:B------:R-:W-:Y:S02]  /*f010*/  LOP3.LUT R38, R38, R179, RZ, 0x3c, !PT ;  /* 0x000000b326267212 */ /* 0x000fe400078e3cff */
[----:B------:R-:W-:Y:S02]  /*f020*/  LOP3.LUT R4, R111, R18, RZ, 0x3c, !PT ;  /* 0x000000126f047212 */ /* 0x000fe400078e3cff */
[----:B------:R-:W-:Y:S02]  /*f030*/  MOV R28, R12 ;  /* 0x0000000c001c7202 */ /* 0x000fe40000000f00 */
[----:B------:R-:W-:Y:S02]  /*f040*/  LOP3.LUT R46, R46, R181, RZ, 0x3c, !PT ;  /* 0x000000b52e2e7212 */ /* 0x000fe400078e3cff */
[----:B------:R-:W-:Y:S01]  /*f050*/  SHF.R.U64 R94, R94, 0x3, RZ ;  /* 0x000000035e5e7819 */ /* 0x000fe200000012ff */
[----:B------:R0:W-:Y:S01]  /*f060*/  STSM.16.M88.4 [R28], R32 ;  /* 0x000000201c007844 */ /* 0x0001e20000000200 */
[----:B------:R-:W-:-:S02]  /*f070*/  MOV R18, R14 ;  /* 0x0000000e00127202 */ /* 0x000fc40000000f00 */
[----:B------:R-:W-:Y:S02]  /*f080*/  LOP3.LUT R54, R54, R183, RZ, 0x3c, !PT ;  /* 0x000000b736367212 */ /* 0x000fe400078e3cff */
[----:B------:R-:W-:Y:S01]  /*f090*/  LOP3.LUT R90, R90, R187, RZ, 0x3c, !PT ;  /* 0x000000bb5a5a7212 */ /* 0x000fe200078e3cff */
[----:B------:R0:W-:Y:S01]  /*f0a0*/  STSM.16.M88.4 [R18], R40 ;  /* 0x0000002812007844 */ /* 0x0001e20000000200 */
[----:B------:R-:W-:Y:S02]  /*f0b0*/  LOP3.LUT R151, R6, 0x380, RZ, 0xc0, !PT ;  /* 0x0000038006977812 */ /* 0x000fe400078ec0ff */
[----:B------:R-:W-:Y:S02]  /*f0c0*/  MOV R20, R20 ;  /* 0x0000001400147202 */ /* 0x000fe40000000f00 */
[----:B------:R-:W-:Y:S02]  /*f0d0*/  LOP3.LUT R86, R86, R185, RZ, 0x3c, !PT ;  /* 0x000000b956567212 */ /* 0x000fe400078e3cff */
[----:B------:R-:W-:Y:S01]  /*f0e0*/  SHF.R.U64 R102, R102, 0x3, RZ ;  /* 0x0000000366667819 */ /* 0x000fe200000012ff */
[----:B------:R0:W-:Y:S01]  /*f0f0*/  STSM.16.M88.4 [R20], R48 ;  /* 0x0000003014007844 */ /* 0x0001e20000000200 */
[----:B------:R-:W-:-:S02]  /*f100*/  LOP3.LUT R98, R98, R191, RZ, 0x3c, !PT ;  /* 0x000000bf62627212 */ /* 0x000fc400078e3cff */
[----:B------:R-:W-:Y:S02]  /*f110*/  MOV R30, R30 ;  /* 0x0000001e001e7202 */ /* 0x000fe40000000f00 */
        /* <DEDUP_REMOVED lines=10> */
[----:B------:R-:W-:Y:S02]  /*f1c0*/  LOP3.LUT R94, R94, R189, RZ, 0x3c, !PT ;  /* 0x000000bd5e5e7212 */ /* 0x000fe400078e3cff */
[----:B------:R-:W-:Y:S02]  /*f1d0*/  MOV R46, R46 ;  /* 0x0000002e002e7202 */ /* 0x000fe40000000f00 */
[----:B------:R-:W-:-:S02]  /*f1e0*/  F2FP.BF16.F32.PACK_AB R74, R77, R76 ;  /* 0x0000004c4d4a723e */ /* 0x000fc400000010ff */
[----:B------:R-:W-:Y:S02]  /*f1f0*/  F2FP.BF16.F32.PACK_AB R75, R75, R78 ;  /* 0x0000004e4b4b723e */ /* 0x000fe400000010ff */
[----:B------:R-:W-:Y:S02]  /*f200*/  F2FP.BF16.F32.PACK_AB R88, R89, R88 ;  /* 0x000000585958723e */ /* 0x000fe400000010ff */
[----:B------:R-:W-:Y:S01]  /*f210*/  F2FP.BF16.F32.PACK_AB R96, R97, R96 ;  /* 0x000000606160723e */ /* 0x000fe200000010ff */
[----:B------:R0:W-:Y:S01]  /*f220*/  STSM.16.M88.4 [R46], R72 ;  /* 0x000000482e007844 */ /* 0x0001e20000000200 */
[----:B------:R-:W-:Y:S02]  /*f230*/  F2FP.BF16.F32.PACK_AB R81, R83, R82 ;  /* 0x000000525351723e */ /* 0x000fe400000010ff */
[----:B------:R-:W-:Y:S02]  /*f240*/  F2FP.BF16.F32.PACK_AB R104, R105, R104 ;  /* 0x000000686968723e */ /* 0x000fe400000010ff */
[----:B------:R-:W-:-:S02]  /*f250*/  F2FP.BF16.F32.PACK_AB R112, R113, R112 ;  /* 0x000000707170723e */ /* 0x000fc400000010ff */
[----:B------:R-:W-:Y:S02]  /*f260*/  F2FP.BF16.F32.PACK_AB R120, R121, R120 ;  /* 0x000000787978723e */ /* 0x000fe400000010ff */
[----:B------:R-:W-:Y:S02]  /*f270*/  F2FP.BF16.F32.PACK_AB R128, R129, R128 ;  /* 0x000000808180723e */ /* 0x000fe400000010ff */
[----:B------:R-:W-:Y:S02]  /*f280*/  F2FP.BF16.F32.PACK_AB R136, R137, R136 ;  /* 0x000000888988723e */ /* 0x000fe400000010ff */
[----:B------:R-:W-:Y:S01]  /*f290*/  F2FP.BF16.F32.PACK_AB R144, R145, R144 ;  /* 0x000000909190723e */ /* 0x000fe200000010ff */
[----:B------:R-:W-:Y:S01]  /*f2a0*/  ULDC UR10, c[0x0][0xa88] ;  /* 0x0002a200000a7ab9 */ /* 0x000fe20000000800 */
[----:B------:R-:W-:Y:S01]  /*f2b0*/  SHF.R.U64 R151, R151, 0x3, RZ ;  /* 0x0000000397977819 */ /* 0x000fe200000012ff */
[----:B------:R-:W-:Y:S01]  /*f2c0*/  UMOV UR4, URZ ;  /* 0x0000003f00047c82 */ /* 0x000fe20008000000 */
[----:B------:R-:W-:Y:S01]  /*f2d0*/  MOV R54, R54 ;  /* 0x0000003600367202 */ /* 0x000fe20000000f00 */
[----:B------:R-:W1:Y:S01]  /*f2e0*/  LDC R77, c[0x0][0xbe8] ;  /* 0x0002fa00ff4d7b82 */ /* 0x000e620000000800 */
[----:B------:R-:W-:-:S02]  /*f2f0*/  MOV R15, R90 ;  /* 0x0000005a000f7202 */ /* 0x000fc40000000f00 */
[----:B------:R-:W-:Y:S02]  /*f300*/  F2FP.BF16.F32.PACK_AB R82, R85, R84 ;  /* 0x000000545552723e */ /* 0x000fe400000010ff */
[----:B------:R-:W-:Y:S02]  /*f310*/  F2FP.BF16.F32.PACK_AB R83, R70, R62 ;  /* 0x0000003e4653723e */ /* 0x000fe400000010ff */
[----:B------:R-:W-:Y:S02]  /*f320*/  LOP3.LUT R102, R102, R193, RZ, 0x3c, !PT ;  /* 0x000000c166667212 */ /* 0x000fe400078e3cff */
[----:B------:R-:W-:Y:S01]  /*f330*/  MOV R86, R86 ;  /* 0x0000005600567202 */ /* 0x000fe20000000f00 */
[----:B------:R0:W-:Y:S01]  /*f340*/  STSM.16.M88.4 [R54], R80 ;  /* 0x0000005036007844 */ /* 0x0001e20000000200 */
[----:B------:R-:W-:Y:S02]  /*f350*/  MOV R14, R98 ;  /* 0x00000062000e7202 */ /* 0x000fe40000000f00 */
[----:B------:R-:W-:-:S02]  /*f360*/  F2FP.BF16.F32.PACK_AB R89, R159, R79 ;  /* 0x0000004f9f59723e */ /* 0x000fc400000010ff */
[----:B------:R-:W-:Y:S02]  /*f370*/  F2FP.BF16.F32.PACK_AB R90, R93, R92 ;  /* 0x0000005c5d5a723e */ /* 0x000fe400000010ff */
[----:B------:R-:W-:Y:S02]  /*f380*/  F2FP.BF16.F32.PACK_AB R91, R161, R160 ;  /* 0x000000a0a15b723e */ /* 0x000fe400000010ff */
[----:B------:R-:W-:Y:S02]  /*f390*/  MOV R13, R106 ;  /* 0x0000006a000d7202 */ /* 0x000fe40000000f00 */
[----:B------:R-:W-:Y:S01]  /*f3a0*/  F2FP.BF16.F32.PACK_AB R97, R163, R162 ;  /* 0x000000a2a361723e */ /* 0x000fe200000010ff */
[----:B------:R0:W-:Y:S01]  /*f3b0*/  STSM.16.M88.4 [R86], R88 ;  /* 0x0000005856007844 */ /* 0x0001e20000000200 */
[----:B------:R-:W-:Y:S02]  /*f3c0*/  F2FP.BF16.F32.PACK_AB R98, R101, R100 ;  /* 0x000000646562723e */ /* 0x000fe400000010ff */
[----:B------:R-:W-:-:S02]  /*f3d0*/  F2FP.BF16.F32.PACK_AB R99, R165, R164 ;  /* 0x000000a4a563723e */ /* 0x000fc400000010ff */
[----:B------:R-:W-:Y:S02]  /*f3e0*/  MOV R94, R94 ;  /* 0x0000005e005e7202 */ /* 0x000fe40000000f00 */
[----:B------:R-:W-:Y:S01]  /*f3f0*/  F2FP.BF16.F32.PACK_AB R105, R167, R166 ;  /* 0x000000a6a769723e */ /* 0x000fe200000010ff */
[----:B------:R0:W-:Y:S01]  /*f400*/  STSM.16.M88.4 [R15], R96 ;  /* 0x000000600f007844 */ /* 0x0001e20000000200 */
[----:B------:R-:W-:Y:S02]  /*f410*/  F2FP.BF16.F32.PACK_AB R106, R109, R108 ;  /* 0x0000006c6d6a723e */ /* 0x000fe400000010ff */
[----:B------:R-:W-:Y:S02]  /*f420*/  F2FP.BF16.F32.PACK_AB R107, R169, R168 ;  /* 0x000000a8a96b723e */ /* 0x000fe400000010ff */
[----:B------:R-:W-:Y:S02]  /*f430*/  F2FP.BF16.F32.PACK_AB R113, R115, R114 ;  /* 0x000000727371723e */ /* 0x000fe400000010ff */
[----:B------:R-:W-:Y:S01]  /*f440*/  LOP3.LUT R6, R151, R6, RZ, 0x3c, !PT ;  /* 0x0000000697067212 */ /* 0x000fe200078e3cff */
[----:B------:R0:W-:Y:S01]  /*f450*/  STSM.16.M88.4 [R94], R104 ;  /* 0x000000685e007844 */ /* 0x0001e20000000200 */
[----:B------:R-:W-:-:S02]  /*f460*/  F2FP.BF16.F32.PACK_AB R114, R117, R116 ;  /* 0x000000747572723e */ /* 0x000fc400000010ff */
[----:B------:R-:W-:Y:S02]  /*f470*/  F2FP.BF16.F32.PACK_AB R115, R119, R118 ;  /* 0x000000767773723e */ /* 0x000fe400000010ff */
[----:B------:R-:W-:Y:S02]  /*f480*/  F2FP.BF16.F32.PACK_AB R121, R123, R122 ;  /* 0x0000007a7b79723e */ /* 0x000fe400000010ff */
[----:B------:R-:W-:Y:S01]  /*f490*/  MOV R102, R102 ;  /* 0x0000006600667202 */ /* 0x000fe20000000f00 */
[----:B------:R0:W-:Y:S01]  /*f4a0*/  STSM.16.M88.4 [R14], R112 ;  /* 0x000000700e007844 */ /* 0x0001e20000000200 */
[----:B------:R-:W-:Y:S02]  /*f4b0*/  F2FP.BF16.F32.PACK_AB R122, R125, R124 ;  /* 0x0000007c7d7a723e */ /* 0x000fe400000010ff */
[----:B------:R-:W-:Y:S02]  /*f4c0*/  F2FP.BF16.F32.PACK_AB R123, R127, R126 ;  /* 0x0000007e7f7b723e */ /* 0x000fe400000010ff */
[----:B------:R-:W-:-:S02]  /*f4d0*/  F2FP.BF16.F32.PACK_AB R129, R131, R130 ;  /* 0x000000828381723e */ /* 0x000fc400000010ff */
[----:B------:R-:W-:Y:S01]  /*f4e0*/  F2FP.BF16.F32.PACK_AB R130, R133, R132 ;  /* 0x000000848582723e */ /* 0x000fe200000010ff */
[----:B------:R0:W-:Y:S01]  /*f4f0*/  STSM.16.M88.4 [R102], R120 ;  /* 0x0000007866007844 */ /* 0x0001e20000000200 */
[----:B------:R-:W-:Y:S02]  /*f500*/  F2FP.BF16.F32.PACK_AB R131, R135, R134 ;  /* 0x000000868783723e */ /* 0x000fe400000010ff */
[----:B------:R-:W-:Y:S02]  /*f510*/  F2FP.BF16.F32.PACK_AB R137, R139, R138 ;  /* 0x0000008a8b89723e */ /* 0x000fe400000010ff */
[----:B------:R-:W-:Y:S01]  /*f520*/  MOV R12, R4 ;  /* 0x00000004000c7202 */ /* 0x000fe20000000f00 */
[----:B------:R0:W-:Y:S01]  /*f530*/  STSM.16.M88.4 [R13], R128 ;  /* 0x000000800d007844 */ /* 0x0001e20000000200 */
[----:B------:R-:W-:Y:S01]  /*f540*/  F2FP.BF16.F32.PACK_AB R138, R141, R140 ;  /* 0x0000008c8d8a723e */ /* 0x000fe200000010ff */
[----:B------:R-:W-:Y:S01]  /*f550*/  IMAD.U32 R4, RZ, RZ, UR8 ;  /* 0x00000008ff047e24 */ /* 0x000fe2000f8e00ff */
[----:B------:R-:W-:Y:S01]  /*f560*/  F2FP.BF16.F32.PACK_AB R139, R143, R142 ;  /* 0x0000008e8f8b723e */ /* 0x000fe200000010ff */
[----:B------:R-:W-:Y:S01]  /*f570*/  IMAD.U32 R5, RZ, RZ, UR9 ;  /* 0x00000009ff057e24 */ /* 0x000fe2000f8e00ff */
[----:B------:R-:W-:Y:S01]  /*f580*/  F2FP.BF16.F32.PACK_AB R145, R147, R146 ;  /* 0x000000929391723e */ /* 0x000fe200000010ff */
[----:B------:R-:W-:Y:S01]  /*f590*/  ULDC.64 UR8, c[0x0][0xc08] ;  /* 0x0003020000087ab9 */ /* 0x000fe20000000a00 */
[----:B------:R-:W-:Y:S01]  /*f5a0*/  MOV R6, R6 ;  /* 0x0000000600067202 */ /* 0x000fe20000000f00 */
[----:B------:R0:W-:Y:S01]  /*f5b0*/  STSM.16.M88.4 [R12], R136 ;  /* 0x000000880c007844 */ /* 0x0001e20000000200 */
[----:B------:R-:W-:-:S02]  /*f5c0*/  F2FP.BF16.F32.PACK_AB R146, R149, R148 ;  /* 0x000000949592723e */ /* 0x000fc400000010ff */
[----:B------:R-:W-:Y:S02]  /*f5d0*/  F2FP.BF16.F32.PACK_AB R147, R0, R150 ;  /* 0x000000960093723e */ /* 0x000fe400000010ff */
[----:B------:R-:W-:-:S03]  /*f5e0*/  PLOP3.LUT P0, PT, PT, PT, UP0, 0x80, 0x0 ;  /* 0x000000000000781c */ /* 0x000fc60003f0f008 */
[----:B------:R0:W-:Y:S01]  /*f5f0*/  STSM.16.M88.4 [R6], R144 ;  /* 0x0000009006007844 */ /* 0x0001e20000000200 */
[----:B------:R-:W-:Y:S09]  /*f600*/  BAR.SYNC.DEFER_BLOCKING 0x1, 0x100 ;  /* 0x0044000000007b1d */ /* 0x000ff20000010000 */
[----:B------:R-:W2:Y:S01]  /*f610*/  @P0 LDG.E R0, desc[UR46][R4.64] ;  /* 0x0000002e04000981 */ /* 0x000ea2000c1e1900 */
[----:B------:R-:W-:Y:S01]  /*f620*/  UISETP.NE.U32.AND UP1, UPT, UR8, URZ, UPT ;  /* 0x0000003f0800728c */ /* 0x000fe2000bf25070 */
[----:B-1----:R-:W-:-:S03]  /*f630*/  ISETP.NE.AND P1, PT, R77, 0x1, PT ;  /* 0x000000014d00780c */ /* 0x002fc60003f25270 */
[----:B------:R-:W-:-:S06]  /*f640*/  UISETP.NE.AND.EX UP1, UPT, UR9, URZ, UPT, UP1 ;  /* 0x0000003f0900728c */ /* 0x000fcc000bf25310 */
[----:B------:R-:W-:-:S04]  /*f650*/  PLOP3.LUT P2, PT, PT, PT, UP1, 0x80, 0x0 ;  /* 0x000000000000781c */ /* 0x000fc80003f4f018 */
[----:B------:R-:W1:Y:S01]  /*f660*/  @P1 LDC R7, c[0x0][0xbec] ;  /* 0x0002fb00ff071b82 */ /* 0x000e620000000800 */
[----:B------:R-:W-:Y:S02]  /*f670*/  @UP1 ULDC.64 UR8, c[0x0][0xc08] ;  /* 0x0003020000081ab9 */ /* 0x000fe40000000a00 */
[----:B------:R-:W-:-:S05]  /*f680*/  @UP1 UIMAD.WIDE UR8, UR42, 0x4, UR8 ;  /* 0x000000042a0818a5 */ /* 0x000fca000f8e0208 */
[----:B------:R-:W3:Y:S01]  /*f690*/  @P1 LDC R8, c[0x0][0xbf0] ;  /* 0x0002fc00ff081b82 */ /* 0x000ee20000000800 */
[----:B------:R-:W-:Y:S02]  /*f6a0*/  IMAD.U32 R10, RZ, RZ, UR8 ;  /* 0x00000008ff0a7e24 */ /* 0x000fe4000f8e00ff */
[----:B------:R-:W-:Y:S01]  /*f6b0*/  IMAD.U32 R11, RZ, RZ, UR9 ;  /* 0x00000009ff0b7e24 */ /* 0x000fe2000f8e00ff */
[----:B--2---:R-:W-:Y:S01]  /*f6c0*/  @P0 R2UR UR4, R0 ;  /* 0x00000000000402ca */ /* 0x004fe200000e0000 */
[----:B------:R-:W-:-:S06]  /*f6d0*/  IMAD.U32 R0, RZ, RZ, UR10 ;  /* 0x0000000aff007e24 */ /* 0x000fcc000f8e00ff */
[----:B------:R0:W5:Y:S01]  /*f6e0*/  @P2 LDG.E R0, desc[UR46][R10.64] ;  /* 0x0000002e0a002981 */ /* 0x000162000c1e1900 */
[----:B-1-3--:R-:W-:Y:S07]  /*f6f0*/  @P2 BRA `(.L_x_2594) ;  /* 0x0000000000102947 */ /* 0x00afee0003800000 */
[----:B------:R-:W-:Y:S05]  /*f700*/  @!P0 BRA `(.L_x_2594) ;  /* 0x00000000000c8947 */ /* 0x000fea0003800000 */
[----:B------:R-:W2:Y:S04]  /*f710*/  LDG.E R9, desc[UR46][R4.64] ;  /* 0x0000002e04097981 */ /* 0x000ea8000c1e1900 */
[----:B-----5:R-:W2:Y:S02]  /*f720*/  LDG.E R0, desc[UR46][R4.64+0x4] ;  /* 0x0000042e04007981 */ /* 0x020ea4000c1e1900 */
[----:B--2---:R-:W-:-:S07]  /*f730*/  IMAD.IADD R0, R0, 0x1, -R9 ;  /* 0x0000000100007824 */ /* 0x004fce00078e0a09 */
.L_x_2594:
[----:B------:R-:W-:Y:S01]  /*f740*/  USHF.R.S32.HI UR9, URZ, 0x1f, UR4 ;  /* 0x0000001f3f097899 */ /* 0x000fe20008011404 */
[----:B0-----:R-:W-:Y:S01]  /*f750*/  VIADD R10, R23, UR43 ;  /* 0x0000002b170a7c36 */ /* 0x001fe20008000000 */
[----:B------:R-:W-:Y:S01]  /*f760*/  USHF.R.S32.HI UR16, URZ, 0x1f, UR41 ;  /* 0x0000001f3f107899 */ /* 0x000fe20008011429 */
[----:B------:R-:W-:Y:S01]  /*f770*/  VIADD R14, R208, UR43 ;  /* 0x0000002bd00e7c36 */ /* 0x000fe20008000000 */
[----:B------:R-:W-:Y:S01]  /*f780*/  ULDC.64 UR14, c[0x0][0xb90] ;  /* 0x0002e400000e7ab9 */ /* 0x000fe20000000a00 */
[----:B------:R-:W-:Y:S01]  /*f790*/  UMOV UR8, UR4 ;  /* 0x0000000400087c82 */ /* 0x000fe20008000000 */
[----:B------:R-:W-:Y:S01]  /*f7a0*/  UIMAD UR12, UR16, UR14, URZ ;  /* 0x0000000e100c72a4 */ /* 0x000fe2000f8e023f */
[----:B------:R-:W-:Y:S01]  /*f7b0*/  @P1 IMAD.HI.U32 R5, R10, R7, RZ ;  /* 0x000000070a051227 */ /* 0x000fe200078e00ff */
[----:B------:R-:W-:Y:S01]  /*f7c0*/  UIMAD.WIDE.U32 UR10, UR41, UR14, UR8 ;  /* 0x0000000e290a72a5 */ /* 0x000fe2000f8e0008 */
[----:B------:R-:W0:Y:S01]  /*f7d0*/  @P1 LDC R79, c[0x0][0xbf0] ;  /* 0x0002fc00ff4f1b82 */ /* 0x000e220000000800 */
[----:B------:R-:W-:Y:S01]  /*f7e0*/  USHF.R.S32.HI UR8, URZ, 0x1f, UR42 ;  /* 0x0000001f3f087899 */ /* 0x000fe2000801142a */
[----:B------:R-:W-:Y:S01]  /*f7f0*/  IMAD.MOV.U32 R4, RZ, RZ, R10 ;  /* 0x000000ffff047224 */ /* 0x000fe200078e000a */
[----:B------:R-:W-:Y:S01]  /*f800*/  UIMAD UR12, UR41, UR15, UR12 ;  /* 0x0000000f290c72a4 */ /* 0x000fe2000f8e020c */
[----:B------:R-:W-:Y:S01]  /*f810*/  @P1 SHF.R.U32.HI R4, RZ, R8, R5 ;  /* 0x00000008ff041219 */ /* 0x000fe20000011605 */
[----:B------:R-:W-:Y:S01]  /*f820*/  USEL UR18, UR8, URZ, !UP0 ;  /* 0x0000003f08127287 */ /* 0x000fe2000c000000 */
[----:B------:R-:W-:Y:S01]  /*f830*/  IMAD R5, R204, 0x40, R22 ;  /* 0x00000040cc057824 */ /* 0x000fe200078e0216 */
[----:B------:R-:W-:Y:S01]  /*f840*/  ULDC.64 UR14, c[0x0][0xb98] ;  /* 0x0002e600000e7ab9 */ /* 0x000fe20000000a00 */
[----:B------:R-:W-:Y:S01]  /*f850*/  USEL UR17, UR42, URZ, !UP0 ;  /* 0x0000003f2a117287 */ /* 0x000fe2000c000000 */
[----:B------:R-:W-:Y:S01]  /*f860*/  IMAD.MOV R6, RZ, RZ, -R4 ;  /* 0x000000ffff067224 */ /* 0x000fe200078e0a04 */
[----:B------:R-:W-:Y:S01]  /*f870*/  UIMAD UR8, UR18, UR14, URZ ;  /* 0x0000000e120872a4 */ /* 0x000fe2000f8e023f */
[----:B------:R-:W-:Y:S01]  /*f880*/  IMAD.WIDE R170, R5, 0x2, R170 ;  /* 0x0000000205aa7825 */ /* 0x000fe200078e02aa */
[----:B------:R-:W-:Y:S01]  /*f890*/  UIADD3 UR11, UR11, UR12, URZ ;  /* 0x0000000c0b0b7290 */ /* 0x000fe2000fffe03f */
[----:B------:R-:W-:Y:S01]  /*f8a0*/  SHF.R.S32.HI R5, RZ, 0x1f, R4 ;  /* 0x0000001fff057819 */ /* 0x000fe20000011404 */
[----:B------:R-:W-:Y:S01]  /*f8b0*/  UIMAD UR8, UR17, UR15, UR8 ;  /* 0x0000000f110872a4 */ /* 0x000fe2000f8e0208 */
[----:B------:R-:W-:Y:S01]  /*f8c0*/  IMAD R7, R77, R6, R10 ;  /* 0x000000064d077224 */ /* 0x000fe200078e020a */
[----:B------:R-:W-:Y:S01]  /*f8d0*/  UIMAD.WIDE.U32 UR10, UR17, UR14, UR10 ;  /* 0x0000000e110a72a5 */ /* 0x000fe2000f8e000a */
[----:B------:R-:W-:Y:S01]  /*f8e0*/  IADD3 R29, P2, R170, 0x5000, RZ ;  /* 0x00005000aa1d7810 */ /* 0x000fe20007f5e0ff */
[----:B-----5:R-:W-:Y:S01]  /*f8f0*/  IMAD R81, R0, R77, RZ ;  /* 0x0000004d00517224 */ /* 0x020fe200078e02ff */
[----:B------:R-:W-:Y:S01]  /*f900*/  IADD3 R53, P3, R170, 0x4000, RZ ;  /* 0x00004000aa357810 */ /* 0x000fe20007f7e0ff */
[----:B------:R-:W-:Y:S01]  /*f910*/  IMAD.U32 R8, RZ, RZ, UR8 ;  /* 0x00000008ff087e24 */ /* 0x000fe2000f8e00ff */
[----:B------:R-:W-:Y:S01]  /*f920*/  SHF.R.S32.HI R6, RZ, 0x1f, R7 ;  /* 0x0000001fff067819 */ /* 0x000fe20000011407 */
[----:B------:R-:W-:Y:S01]  /*f930*/  ULDC.64 UR12, c[0x0][0xaa0] ;  /* 0x0002a800000c7ab9 */ /* 0x000fe20000000a00 */
[----:B------:R-:W-:-:S02]  /*f940*/  IADD3 R4, P0, R4, UR10, RZ ;  /* 0x0000000a04047c10 */ /* 0x000fc4000ff1e0ff */
[----:B------:R-:W-:Y:S02]  /*f950*/  LOP3.LUT R28, R29, 0x380, RZ, 0xc0, !PT ;  /* 0x000003801d1c7812 */ /* 0x000fe400078ec0ff */
[----:B------:R-:W-:Y:S01]  /*f960*/  IADD3.X R5, R5, UR11, R8, P0, !PT ;  /* 0x0000000b05057c10 */ /* 0x000fe200087fe408 */
[----:B------:R-:W-:Y:S01]  /*f970*/  ULDC.64 UR10, c[0x0][0xb88] ;  /* 0x0002e200000a7ab9 */ /* 0x000fe20000000a00 */
[----:B------:R-:W-:Y:S01]  /*f980*/  SHF.R.U64 R28, R28, 0x3, RZ ;  /* 0x000000031c1c7819 */ /* 0x000fe200000012ff */
[----:B------:R-:W-:Y:S01]  /*f990*/  IMAD R6, R6, UR10, RZ ;  /* 0x0000000a06067c24 */ /* 0x000fe2000f8e02ff */
[----:B------:R-:W-:Y:S01]  /*f9a0*/  LOP3.LUT R52, R53, 0x380, RZ, 0xc0, !PT ;  /* 0x0000038035347812 */ /* 0x000fe200078ec0ff */
[C---:B------:R-:W-:Y:S01]  /*f9b0*/  IMAD.WIDE.U32 R4, R7.reuse, UR10, R4 ;  /* 0x0000000a07047c25 */ /* 0x040fe2000f8e0004 */
[----:B------:R-:W-:Y:S02]  /*f9c0*/  LOP3.LUT R28, R28, R29, RZ, 0x3c, !PT ;  /* 0x0000001d1c1c7212 */ /* 0x000fe400078e3cff */
[----:B------:R-:W-:Y:S01]  /*f9d0*/  SHF.R.U64 R52, R52, 0x3, RZ ;  /* 0x0000000334347819 */ /* 0x000fe200000012ff */
[----:B------:R-:W-:Y:S01]  /*f9e0*/  IMAD R11, R7, UR11, R6 ;  /* 0x0000000b070b7c24 */ /* 0x000fe2000f8e0206 */
[----:B------:R-:W-:Y:S01]  /*f9f0*/  ULDC.64 UR10, c[0x0][0xb50] ;  /* 0x0002d400000a7ab9 */ /* 0x000fe20000000a00 */
[----:B------:R-:W-:Y:S01]  /*fa00*/  IMAD.X R29, RZ, RZ, R171, P2 ;  /* 0x000000ffff1d7224 */ /* 0x000fe200010e06ab */
[----:B------:R-:W-:Y:S01]  /*fa10*/  LEA R6, P0, R4, UR10, 0x2 ;  /* 0x0000000a04067c11 */ /* 0x000fe2000f8010ff */
[----:B------:R-:W-:Y:S01]  /*fa20*/  IMAD.IADD R5, R5, 0x1, R11 ;  /* 0x0000000105057824 */ /* 0x000fe200078e020b */
[----:B------:R-:W-:-:S02]  /*fa30*/  IADD3 R45, P2, R170, 0xb000, RZ ;  /* 0x0000b000aa2d7810 */ /* 0x000fc40007f5e0ff */
[----:B------:R-:W-:Y:S01]  /*fa40*/  LOP3.LUT R52, R52, R53, RZ, 0x3c, !PT ;  /* 0x0000003534347212 */ /* 0x000fe200078e3cff */
[----:B------:R-:W-:Y:S01]  /*fa50*/  SHFL.IDX PT, R20, R6, RZ, 0x1c1f ;  /* 0x001c1fff06147589 */ /* 0x000fe200000e0000 */
[----:B------:R-:W-:Y:S01]  /*fa60*/  LEA.HI.X R10, R4, UR11, R5, 0x2, P0 ;  /* 0x0000000b040a7c11 */ /* 0x000fe200080f1405 */
[----:B------:R-:W-:Y:S01]  /*fa70*/  VIADD R4, R14, 0x8 ;  /* 0x000000080e047836 */ /* 0x000fe20000000000 */
[----:B------:R-:W-:Y:S01]  /*fa80*/  IADD3 R25, P0, R170, 0x3000, RZ ;  /* 0x00003000aa197810 */ /* 0x000fe20007f1e0ff */
[----:B------:R-:W-:Y:S01]  /*fa90*/  SHFL.IDX PT, R42, R6, 0x1, 0x1c1f ;  /* 0x003c1f00062a7f89 */ /* 0x000fe200000e0000 */
[----:B------:R-:W-:Y:S01]  /*faa0*/  LOP3.LUT R44, R45, 0x380, RZ, 0xc0, !PT ;  /* 0x000003802d2c7812 */ /* 0x000fe200078ec0ff */
[----:B------:R-:W-:Y:S01]  /*fab0*/  IMAD.X R53, RZ, RZ, R171, P3 ;  /* 0x000000ffff357224 */ /* 0x000fe200018e06ab */
[----:B------:R-:W-:Y:S01]  /*fac0*/  LOP3.LUT R24, R25, 0x380, RZ, 0xc0, !PT ;  /* 0x0000038019187812 */ /* 0x000fe200078ec0ff */
[----:B------:R-:W1:Y:S01]  /*fad0*/  SHFL.IDX PT, R21, R10, RZ, 0x1c1f ;  /* 0x001c1fff0a157589 */ /* 0x000e6200000e0000 */
[----:B------:R-:W-:-:S02]  /*fae0*/  SHF.R.U64 R44, R44, 0x3, RZ ;  /* 0x000000032c2c7819 */ /* 0x000fc400000012ff */
[----:B------:R-:W-:Y:S01]  /*faf0*/  SHF.R.U64 R24, R24, 0x3, RZ ;  /* 0x0000000318187819 */ /* 0x000fe200000012ff */
[----:B------:R-:W2:Y:S01]  /*fb00*/  SHFL.IDX PT, R43, R10, 0x1, 0x1c1f ;  /* 0x003c1f000a2b7f89 */ /* 0x000ea200000e0000 */
[----:B------:R-:W-:Y:S01]  /*fb10*/  LOP3.LUT R44, R44, R45, RZ, 0x3c, !PT ;  /* 0x0000002d2c2c7212 */ /* 0x000fe200078e3cff */
[--C-:B------:R-:W-:Y:S01]  /*fb20*/  IMAD.X R45, RZ, RZ, R171.reuse, P2 ;  /* 0x000000ffff2d7224 */ /* 0x100fe200010e06ab */
[----:B------:R-:W-:Y:S01]  /*fb30*/  LOP3.LUT R24, R24, R25, RZ, 0x3c, !PT ;  /* 0x0000001918187212 */ /* 0x000fe200078e3cff */
[----:B------:R-:W-:Y:S01]  /*fb40*/  IMAD.X R25, RZ, RZ, R171, P0 ;  /* 0x000000ffff197224 */ /* 0x000fe200000e06ab */
[C---:B------:R-:W-:Y:S02]  /*fb50*/  IADD3 R57, P0, R170.reuse, 0x9000, RZ ;  /* 0x00009000aa397810 */ /* 0x040fe40007f1e0ff */
[----:B------:R-:W-:Y:S02]  /*fb60*/  IADD3 R41, P3, R170, 0xa000, RZ ;  /* 0x0000a000aa297810 */ /* 0x000fe40007f7e0ff */
[----:B------:R-:W-:-:S02]  /*fb70*/  LOP3.LUT R56, R57, 0x380, RZ, 0xc0, !PT ;  /* 0x0000038039387812 */ /* 0x000fc400078ec0ff */
[----:B------:R-:W-:Y:S02]  /*fb80*/  IADD3 R9, P5, R170, 0x1000, RZ ;  /* 0x00001000aa097810 */ /* 0x000fe40007fbe0ff */
[----:B------:R-:W-:Y:S02]  /*fb90*/  SHF.R.U64 R56, R56, 0x3, RZ ;  /* 0x0000000338387819 */ /* 0x000fe400000012ff */
[----:B------:R-:W-:Y:S02]  /*fba0*/  IADD3 R13, P4, R170, 0x2000, RZ ;  /* 0x00002000aa0d7810 */ /* 0x000fe40007f9e0ff */
[----:B------:R-:W-:Y:S01]  /*fbb0*/  LOP3.LUT R56, R56, R57, RZ, 0x3c, !PT ;  /* 0x0000003938387212 */ /* 0x000fe200078e3cff */
[----:B------:R-:W-:Y:S01]  /*fbc0*/  IMAD.X R57, RZ, RZ, R171, P0 ;  /* 0x000000ffff397224 */ /* 0x000fe200000e06ab */
[----:B------:R-:W-:Y:S02]  /*fbd0*/  LOP3.LUT P0, RZ, R205, 0x3, RZ, 0xc0, !PT ;  /* 0x00000003cdff7812 */ /* 0x000fe4000780c0ff */
[----:B------:R-:W-:-:S02]  /*fbe0*/  LOP3.LUT R40, R41, 0x380, RZ, 0xc0, !PT ;  /* 0x0000038029287812 */ /* 0x000fc400078ec0ff */
[-C--:B------:R-:W-:Y:S02]  /*fbf0*/  ISETP.GE.OR P2, PT, R14, R81.reuse, P0 ;  /* 0x000000510e00720c */ /* 0x080fe40000746670 */
[----:B------:R-:W-:Y:S02]  /*fc00*/  ISETP.GE.OR P0, PT, R4, R81, P0 ;  /* 0x000000510400720c */ /* 0x000fe40000706670 */
[----:B------:R-:W-:Y:S02]  /*fc10*/  LOP3.LUT R8, R9, 0x380, RZ, 0xc0, !PT ;  /* 0x0000038009087812 */ /* 0x000fe400078ec0ff */
[----:B------:R-:W-:Y:S02]  /*fc20*/  LOP3.LUT R12, R13, 0x380, RZ, 0xc0, !PT ;  /* 0x000003800d0c7812 */ /* 0x000fe400078ec0ff */
[----:B------:R-:W-:Y:S02]  /*fc30*/  SHF.R.U64 R40, R40, 0x3, RZ ;  /* 0x0000000328287819 */ /* 0x000fe400000012ff */
[----:B------:R-:W-:-:S02]  /*fc40*/  SHF.R.U64 R8, R8, 0x3, RZ ;  /* 0x0000000308087819 */ /* 0x000fc400000012ff */
[----:B------:R-:W-:Y:S01]  /*fc50*/  SHF.R.U64 R12, R12, 0x3, RZ ;  /* 0x000000030c0c7819 */ /* 0x000fe200000012ff */
[----:B-1----:R-:W-:Y:S01]  /*fc60*/  @!P2 ST.E desc[UR46][R20.64], R2 ;  /* 0x000000021400a985 */ /* 0x002fe2000c10192e */
[----:B------:R-:W-:Y:S01]  /*fc70*/  LOP3.LUT R40, R40, R41, RZ, 0x3c, !PT ;  /* 0x0000002928287212 */ /* 0x000fe200078e3cff */
[--C-:B------:R-:W-:Y:S01]  /*fc80*/  IMAD.X R41, RZ, RZ, R171.reuse, P3 ;  /* 0x000000ffff297224 */ /* 0x100fe200018e06ab */
[----:B------:R-:W-:Y:S01]  /*fc90*/  IADD3 R5, P3, R170, 0xf000, RZ ;  /* 0x0000f000aa057810 */ /* 0x000fe20007f7e0ff */
[----:B--2---:R1:W-:Y:S01]  /*fca0*/  @!P0 ST.E desc[UR46][R42.64], R3 ;  /* 0x000000032a008985 */ /* 0x0043e2000c10192e */
[----:B------:R-:W-:Y:S01]  /*fcb0*/  LOP3.LUT R8, R8, R9, RZ, 0x3c, !PT ;  /* 0x0000000908087212 */ /* 0x000fe200078e3cff */
[--C-:B------:R-:W-:Y:S01]  /*fcc0*/  IMAD.X R9, RZ, RZ, R171.reuse, P5 ;  /* 0x000000ffff097224 */ /* 0x100fe200028e06ab */
[----:B------:R-:W-:Y:S01]  /*fcd0*/  LOP3.LUT R12, R12, R13, RZ, 0x3c, !PT ;  /* 0x0000000d0c0c7212 */ /* 0x000fe200078e3cff */
[--C-:B------:R-:W-:Y:S01]  /*fce0*/  IMAD.X R13, RZ, RZ, R171.reuse, P4 ;  /* 0x000000ffff0d7224 */ /* 0x100fe200020e06ab */
[C---:B------:R-:W-:Y:S01]  /*fcf0*/  IADD3 R33, P6, R170.reuse, 0x6000, RZ ;  /* 0x00006000aa217810 */ /* 0x040fe20007fde0ff */
[----:B------:R-:W-:Y:S01]  /*fd00*/  UIMAD UR10, UR9, UR12, URZ ;  /* 0x0000000c090a72a4 */ /* 0x000fe2000f8e023f */
[C---:B------:R-:W-:Y:S01]  /*fd10*/  IADD3 R37, P5, R170.reuse, 0x7000, RZ ;  /* 0x00007000aa257810 */ /* 0x040fe20007fbe0ff */
[----:B------:R-:W-:Y:S01]  /*fd20*/  IMAD.X R49, RZ, RZ, R171, P3 ;  /* 0x000000ffff317224 */ /* 0x000fe200018e06ab */
[----:B------:R-:W-:Y:S01]  /*fd30*/  IADD3 R65, P4, R170, 0x8000, RZ ;  /* 0x00008000aa417810 */ /* 0x000fe20007f9e0ff */
[----:B------:R-:W5:Y:S01]  /*fd40*/  LD.E.128 R8, desc[UR46][R8.64] ;  /* 0x0000002e08087980 */ /* 0x000f62000c101d00 */
[----:B------:R-:W-:Y:S01]  /*fd50*/  LOP3.LUT R0, R5, 0x380, RZ, 0xc0, !PT ;  /* 0x0000038005007812 */ /* 0x000fe200078ec0ff */
[----:B-1----:R-:W1:Y:S01]  /*fd60*/  @P1 LDC R3, c[0x0][0xbec] ;  /* 0x0002fb00ff031b82 */ /* 0x002e620000000800 */
[----:B------:R-:W-:Y:S01]  /*fd70*/  LOP3.LUT R32, R33, 0x380, RZ, 0xc0, !PT ;  /* 0x0000038021207812 */ /* 0x000fe200078ec0ff */
[----:B------:R-:W5:Y:S01]  /*fd80*/  LD.E.128 R12, desc[UR46][R12.64] ;  /* 0x0000002e0c0c7980 */ /* 0x000f62000c101d00 */
[----:B------:R-:W-:-:S02]  /*fd90*/  LOP3.LUT R36, R37, 0x380, RZ, 0xc0, !PT ;  /* 0x0000038025247812 */ /* 0x000fc400078ec0ff */
[----:B------:R-:W-:Y:S01]  /*fda0*/  LOP3.LUT R64, R65, 0x380, RZ, 0xc0, !PT ;  /* 0x0000038041407812 */ /* 0x000fe200078ec0ff */
[----:B------:R-:W5:Y:S01]  /*fdb0*/  LD.E.128 R24, desc[UR46][R24.64] ;  /* 0x0000002e18187980 */ /* 0x000f62000c101d00 */
[----:B------:R-:W-:Y:S01]  /*fdc0*/  SHF.R.U64 R0, R0, 0x3, RZ ;  /* 0x0000000300007819 */ /* 0x000fe200000012ff */
[----:B------:R-:W-:Y:S01]  /*fdd0*/  UIMAD.WIDE.U32 UR8, UR4, UR12, URZ ;  /* 0x0000000c040872a5 */ /* 0x000fe2000f8e003f */
[----:B------:R-:W-:Y:S01]  /*fde0*/  SHF.R.U64 R32, R32, 0x3, RZ ;  /* 0x0000000320207819 */ /* 0x000fe200000012ff */
[----:B------:R-:W-:Y:S01]  /*fdf0*/  UIMAD UR10, UR4, UR13, UR10 ;  /* 0x0000000d040a72a4 */ /* 0x000fe2000f8e020a */
[----:B------:R-:W-:Y:S01]  /*fe00*/  SHF.R.U64 R36, R36, 0x3, RZ ;  /* 0x0000000324247819 */ /* 0x000fe200000012ff */
[----:B------:R-:W5:Y:S01]  /*fe10*/  LD.E.128 R52, desc[UR46][R52.64] ;  /* 0x0000002e34347980 */ /* 0x000f62000c101d00 */
[----:B------:R-:W-:Y:S01]  /*fe20*/  SHF.R.U64 R64, R64, 0x3, RZ ;  /* 0x0000000340407819 */ /* 0x000fe200000012ff */
[----:B------:R-:W-:Y:S01]  /*fe30*/  ULDC.64 UR12, c[0x0][0xae8] ;  /* 0x0002ba00000c7ab9 */ /* 0x000fe20000000a00 */
[----:B------:R-:W-:Y:S01]  /*fe40*/  LOP3.LUT R48, R0, R5, RZ, 0x3c, !PT ;  /* 0x0000000500307212 */ /* 0x000fe200078e3cff */
[----:B------:R-:W-:Y:S01]  /*fe50*/  IMAD R0, R203, 0x20, R204 ;  /* 0x00000020cb007824 */ /* 0x000fe200078e02cc */
[----:B------:R-:W-:Y:S01]  /*fe60*/  UIADD3 UR9, UR9, UR10, URZ ;  /* 0x0000000a09097290 */ /* 0x000fe2000fffe03f */
[----:B------:R-:W-:Y:S01]  /*fe70*/  LOP3.LUT R32, R32, R33, RZ, 0x3c, !PT ;  /* 0x0000002120207212 */ /* 0x000fe200078e3cff */
[----:B------:R-:W-:Y:S01]  /*fe80*/  UIMAD UR4, UR16, UR12, URZ ;  /* 0x0000000c100472a4 */ /* 0x000fe2000f8e023f */
[----:B------:R-:W-:Y:S01]  /*fe90*/  LOP3.LUT R36, R36, R37, RZ, 0x3c, !PT ;  /* 0x0000002524247212 */ /* 0x000fe200078e3cff */
[--C-:B------:R-:W-:Y:S01]  /*fea0*/  IMAD.X R33, RZ, RZ, R171.reuse, P6 ;  /* 0x000000ffff217224 */ /* 0x100fe200030e06ab */
[----:B------:R-:W-:Y:S01]  /*feb0*/  LOP3.LUT R64, R64, R65, RZ, 0x3c, !PT ;  /* 0x0000004140407212 */ /* 0x000fe200078e3cff */
[--C-:B------:R-:W-:Y:S01]  /*fec0*/  IMAD.X R37, RZ, RZ, R171.reuse, P5 ;  /* 0x000000ffff257224 */ /* 0x100fe200028e06ab */
[C---:B------:R-:W-:Y:S01]  /*fed0*/  IADD3 R73, P6, R170.reuse, 0xc000, RZ ;  /* 0x0000c000aa497810 */ /* 0x040fe20007fde0ff */
[----:B------:R-:W-:Y:S01]  /*fee0*/  IMAD.X R65, RZ, RZ, R171, P4 ;  /* 0x000000ffff417224 */ /* 0x000fe200020e06ab */
[----:B------:R-:W-:Y:S01]  /*fef0*/  IADD3 R69, P5, R170, 0xd000, RZ ;  /* 0x0000d000aa457810 */ /* 0x000fe20007fbe0ff */
[----:B------:R-:W-:Y:S01]  /*ff00*/  VIADD R20, R0, UR43 ;  /* 0x0000002b00147c36 */ /* 0x000fe20008000000 */
[----:B------:R-:W-:Y:S01]  /*ff10*/  IADD3 R61, P4, R170, 0xe000, RZ ;  /* 0x0000e000aa3d7810 */ /* 0x000fe20007f9e0ff */
[----:B------:R-:W-:Y:S01]  /*ff20*/  UIMAD UR4, UR41, UR13, UR4 ;  /* 0x0000000d290472a4 */ /* 0x000fe2000f8e0204 */
[----:B------:R-:W-:Y:S01]  /*ff30*/  LOP3.LUT R72, R73, 0x380, RZ, 0xc0, !PT ;  /* 0x0000038049487812 */ /* 0x000fe200078ec0ff */
[----:B------:R-:W-:Y:S01]  /*ff40*/  UIMAD.WIDE.U32 UR8, UR41, UR12, UR8 ;  /* 0x0000000c290872a5 */ /* 0x000fe2000f8e0008 */
[----:B-1----:R-:W-:Y:S01]  /*ff50*/  @P1 IMAD.HI.U32 R0, R20, R3, RZ ;  /* 0x0000000314001227 */ /* 0x002fe200078e00ff */
[----:B------:R-:W-:Y:S01]  /*ff60*/  ULDC.64 UR10, c[0x0][0xaf0] ;  /* 0x0002bc00000a7ab9 */ /* 0x000fe20000000a00 */
[----:B------:R-:W-:Y:S01]  /*ff70*/  LOP3.LUT R68, R69, 0x380, RZ, 0xc0, !PT ;  /* 0x0000038045447812 */ /* 0x000fe200078ec0ff */
[----:B------:R-:W-:Y:S01]  /*ff80*/  UIADD3 UR9, UR9, UR4, URZ ;  /* 0x0000000409097290 */ /* 0x000fe2000fffe03f */
[----:B------:R-:W-:Y:S01]  /*ff90*/  LOP3.LUT R60, R61, 0x380, RZ, 0xc0, !PT ;  /* 0x000003803d3c7812 */ /* 0x000fe200078ec0ff */
[----:B------:R-:W-:Y:S01]  /*ffa0*/  UIMAD UR4, UR18, UR10, URZ ;  /* 0x0000000a120472a4 */ /* 0x000fe2000f8e023f */
[----:B------:R-:W-:Y:S01]  /*ffb0*/  LOP3.LUT R7, R170, 0x380, RZ, 0xc0, !PT ;  /* 0x00000380aa077812 */ /* 0x000fe200078ec0ff */
[----:B------:R-:W-:Y:S01]  /*ffc0*/  IMAD.MOV.U32 R21, RZ, RZ, R20 ;  /* 0x000000ffff157224 */ /* 0x000fe200078e0014 */
[----:B------:R-:W-:Y:S01]  /*ffd0*/  SHF.R.U64 R72, R72, 0x3, RZ ;  /* 0x0000000348487819 */ /* 0x000fe200000012ff */
[----:B------:R-:W-:Y:S01]  /*ffe0*/  UIMAD UR4, UR17, UR11, UR4 ;  /* 0x0000000b110472a4 */ /* 0x000fe2000f8e0204 */
[----:B------:R-:W-:Y:S01]  /*fff0*/  SHF.R.U64 R68, R68, 0x3, RZ ;  /* 0x0000000344447819 */ /* 0x000fe200000012ff */
[----:B------:R-:W-:Y:S01]  /*10000*/  UIMAD.WIDE.U32 UR8, UR17, UR10, UR8 ;  /* 0x0000000a110872a5 */ /* 0x000fe2000f8e0008 */
[----:B------:R-:W-:Y:S01]  /*10010*/  SHF.R.U64 R60, R60, 0x3, RZ ;  /* 0x000000033c3c7819 */ /* 0x000fe200000012ff */
[----:B------:R-:W5:Y:S01]  /*10020*/  LD.E.128 R28, desc[UR46][R28.64] ;  /* 0x0000002e1c1c7980 */ /* 0x000f62000c101d00 */
[----:B0-----:R-:W-:-:S02]  /*10030*/  @P1 SHF.R.U32.HI R21, RZ, R79, R0 ;  /* 0x0000004fff151219 */ /* 0x001fc40000011600 */
[----:B------:R-:W-:Y:S01]  /*10040*/  SHF.R.U64 R7, R7, 0x3, RZ ;  /* 0x0000000307077819 */ /* 0x000fe200000012ff */
[----:B------:R-:W-:Y:S01]  /*10050*/  UIADD3 UR4, UR9, UR4, URZ ;  /* 0x0000000409047290 */ /* 0x000fe2000fffe03f */
[----:B------:R-:W-:Y:S01]  /*10060*/  LOP3.LUT R72, R72, R73, RZ, 0x3c, !PT ;  /* 0x0000004948487212 */ /* 0x000fe200078e3cff */
[--C-:B------:R-:W-:Y:S01]  /*10070*/  IMAD.X R73, RZ, RZ, R171.reuse, P6 ;  /* 0x000000ffff497224 */ /* 0x100fe200030e06ab */
[----:B------:R-:W-:Y:S01]  /*10080*/  LOP3.LUT R68, R68, R69, RZ, 0x3c, !PT ;  /* 0x0000004544447212 */ /* 0x000fe200078e3cff */
[--C-:B------:R-:W-:Y:S01]  /*10090*/  IMAD.X R69, RZ, RZ, R171.reuse, P5 ;  /* 0x000000ffff457224 */ /* 0x100fe200028e06ab */
[----:B------:R-:W-:Y:S01]  /*100a0*/  LOP3.LUT R60, R60, R61, RZ, 0x3c, !PT ;  /* 0x0000003d3c3c7212 */ /* 0x000fe200078e3cff */
[----:B------:R-:W-:Y:S01]  /*100b0*/  IMAD.X R61, RZ, RZ, R171, P4 ;  /* 0x000000ffff3d7224 */ /* 0x000fe200020e06ab */
[--C-:B------:R-:W-:Y:S01]  /*100c0*/  SHF.R.S32.HI R0, RZ, 0x1f, R21.reuse ;  /* 0x0000001fff007819 */ /* 0x100fe20000011415 */
[----:B------:R-:W-:Y:S01]  /*100d0*/  IMAD.MOV R18, RZ, RZ, -R21 ;  /* 0x000000ffff127224 */ /* 0x000fe200078e0a15 */
[----:B------:R-:W-:Y:S01]  /*100e0*/  LOP3.LUT R170, R7, R170, RZ, 0x3c, !PT ;  /* 0x000000aa07aa7212 */ /* 0x000fe200078e3cff */
[----:B------:R-:W-:Y:S01]  /*100f0*/  ULDC.64 UR10, c[0x0][0xae0] ;  /* 0x0002b800000a7ab9 */ /* 0x000fe20000000a00 */
[----:B------:R-:W-:Y:S01]  /*10100*/  IMAD.U32 R3, RZ, RZ, UR9 ;  /* 0x00000009ff037e24 */ /* 0x000fe2000f8e00ff */
[----:B------:R-:W5:Y:S01]  /*10110*/  LD.E.128 R32, desc[UR46][R32.64] ;  /* 0x0000002e20207980 */ /* 0x000f62000c101d00 */
[----:B------:R-:W-:-:S02]  /*10120*/  IMAD R0, R0, UR10, RZ ;  /* 0x0000000a00007c24 */ /* 0x000fc4000f8e02ff */
[----:B------:R-:W-:Y:S01]  /*10130*/  IMAD R77, R77, R18, R20 ;  /* 0x000000124d4d7224 */ /* 0x000fe200078e0214 */
[----:B------:R0:W5:Y:S01]  /*10140*/  LD.E.128 R4, desc[UR46][R170.64] ;  /* 0x0000002eaa047980 */ /* 0x000162000c101d00 */
[----:B------:R-:W-:Y:S01]  /*10150*/  IMAD.U32 R2, RZ, RZ, UR8 ;  /* 0x00000008ff027e24 */ /* 0x000fe2000f8e00ff */
[----:B------:R-:W-:Y:S01]  /*10160*/  ULDC.64 UR8, c[0x0][0xad8] ;  /* 0x0002b60000087ab9 */ /* 0x000fe20000000a00 */
[----:B------:R-:W-:Y:S01]  /*10170*/  IMAD.U32 R3, RZ, RZ, UR4 ;  /* 0x00000004ff037e24 */ /* 0x000fe2000f8e00ff */
[----:B------:R-:W5:Y:S01]  /*10180*/  LD.E.128 R36, desc[UR46][R36.64] ;  /* 0x0000002e24247980 */ /* 0x000f62000c101d00 */
[----:B------:R-:W-:-:S03]  /*10190*/  IMAD R79, R21, UR11, R0 ;  /* 0x0000000b154f7c24 */ /* 0x000fc6000f8e0200 */
[----:B------:R-:W5:Y:S01]  /*101a0*/  LD.E.128 R64, desc[UR46][R64.64] ;  /* 0x0000002e40407980 */ /* 0x000f62000c101d00 */
[----:B------:R-:W-:-:S03]  /*101b0*/  SHF.R.S32.HI R0, RZ, 0x1f, R77 ;  /* 0x0000001fff007819 */ /* 0x000fc6000001144d */
[----:B------:R-:W5:Y:S04]  /*101c0*/  LD.E.128 R56, desc[UR46][R56.64] ;  /* 0x0000002e38387980 */ /* 0x000f68000c101d00 */
[----:B------:R-:W5:Y:S04]  /*101d0*/  LD.E.128 R40, desc[UR46][R40.64] ;  /* 0x0000002e28287980 */ /* 0x000f68000c101d00 */
[----:B------:R-:W5:Y:S04]  /*101e0*/  LD.E.128 R44, desc[UR46][R44.64] ;  /* 0x0000002e2c2c7980 */ /* 0x000f68000c101d00 */
[----:B------:R-:W5:Y:S04]  /*101f0*/  LD.E.128 R72, desc[UR46][R72.64] ;  /* 0x0000002e48487980 */ /* 0x000f68000c101d00 */
[----:B------:R-:W5:Y:S04]  /*10200*/  LD.E.128 R68, desc[UR46][R68.64] ;  /* 0x0000002e44447980 */ /* 0x000f68000c101d00 */
[----:B------:R-:W5:Y:S04]  /*10210*/  LD.E.128 R60, desc[UR46][R60.64] ;  /* 0x0000002e3c3c7980 */ /* 0x000f68000c101d00 */
[----:B------:R-:W5:Y:S01]  /*10220*/  LD.E.128 R48, desc[UR46][R48.64] ;  /* 0x0000002e30307980 */ /* 0x000f62000c101d00 */
[----:B------:R-:W-:Y:S01]  /*10230*/  IMAD.WIDE.U32 R2, R21, UR10, R2 ;  /* 0x0000000a15027c25 */ /* 0x000fe2000f8e0002 */
        /* <DEDUP_REMOVED lines=8> */
[----:B------:R-:W-:Y:S02]  /*102c0*/  VIADD R82, R204, UR43 ;  /* 0x0000002bcc527c36 */ /* 0x000fe40008000000 */
[C---:B------:R-:W-:Y:S02]  /*102d0*/  IMAD R21, R77.reuse, UR9, R18 ;  /* 0x000000094d157c24 */ /* 0x040fe4000f8e0212 */
[----:B------:R-:W-:Y:S01]  /*102e0*/  IMAD.WIDE.U32 R2, R77, UR8, R2 ;  /* 0x000000084d027c25 */ /* 0x000fe2000f8e0002 */
[----:B------:R-:W-:Y:S01]  /*102f0*/  ISETP.GE.AND P2, PT, R82, R81, PT ;  /* 0x000000515200720c */ /* 0x000fe20003f46270 */
[----:B------:R-:W-:Y:S02]  /*10300*/  ULDC.64 UR8, c[0x0][0xa80] ;  /* 0x0002a00000087ab9 */ /* 0x000fe40000000a00 */
[----:B------:R-:W-:Y:S01]  /*10310*/  VIADD R17, R17, 0x22820 ;  /* 0x0002282011117836 */ /* 0x000fe20000000000 */
[----:B------:R-:W-:Y:S01]  /*10320*/  LEA R18, P3, R2, UR8, 0x1 ;  /* 0x0000000802127c11 */ /* 0x000fe2000f8608ff */
[----:B------:R-:W-:-:S02]  /*10330*/  IMAD.IADD R3, R3, 0x1, R21 ;  /* 0x0000000103037824 */ /* 0x000fc400078e0215 */
[----:B------:R-:W-:Y:S01]  /*10340*/  VIADD R0, R82, 0x20 ;  /* 0x0000002052007836 */ /* 0x000fe20000000000 */
[----:B------:R-:W-:Y:S02]  /*10350*/  PRMT R17, RZ, 0x654, R17 ;  /* 0x00000654ff117816 */ /* 0x000fe40000000011 */
[----:B------:R-:W-:Y:S02]  /*10360*/  LEA.HI.X R80, R2, UR9, R3, 0x1, P3 ;  /* 0x0000000902507c11 */ /* 0x000fe400098f0c03 */
[-C--:B------:R-:W-:Y:S01]  /*10370*/  ISETP.GE.AND P1, PT, R0, R81.reuse, PT ;  /* 0x000000510000720c */ /* 0x080fe20003f26270 */
[----:B------:R-:W-:Y:S01]  /*10380*/  VIADD R0, R82, 0x40 ;  /* 0x0000004052007836 */ /* 0x000fe20000000000 */
[----:B-1----:R1:W-:Y:S01]  /*10390*/  SYNCS.ARRIVE.TRANS64.RED.A1T0 RZ, [R17+URZ], RZ ;  /* 0x000000ff11ff79a7 */ /* 0x0023e2000810043f */
[----:B------:R0:W2:Y:S01]  /*103a0*/  SHFL.IDX PT, R79, R18, RZ, 0x181f ;  /* 0x00181fff124f7589 */ /* 0x0000a200000e0000 */
[----:B------:R-:W-:Y:S02]  /*103b0*/  BSSY B1, `(.L_x_2595) ;  /* 0x0000015000017945 */ /* 0x000fe40003800000 */
[----:B------:R-:W-:Y:S01]  /*103c0*/  ISETP.GE.AND P0, PT, R0, R81, PT ;  /* 0x000000510000720c */ /* 0x000fe20003f06270 */
[----:B-1----:R0:W1:Y:S01]  /*103d0*/  SHFL.IDX PT, R17, R80, RZ, 0x181f ;  /* 0x00181fff50117589 */ /* 0x00206200000e0000 */
[----:B------:R-:W-:Y:S11]  /*103e0*/  @P2 BRA `(.L_x_2596) ;  /* 0x0000000000442947 */ /* 0x000ff60003800000 */
[----:B------:R-:W-:Y:S02]  /*103f0*/  ULDC UR4, c[0x0][0xac8] ;  /* 0x0002b20000047ab9 */ /* 0x000fe40000000800 */
[----:B------:R-:W-:Y:S02]  /*10400*/  ISETP.GE.AND P5, PT, R22, UR4, PT ;  /* 0x0000000416007c0c */ /* 0x000fe4000bfa6270 */
[----:B------:R-:W-:Y:S02]  /*10410*/  ISETP.GE.AND P4, PT, R201, UR4, PT ;  /* 0x00000004c9007c0c */ /* 0x000fe4000bf86270 */
[----:B------:R-:W-:Y:S02]  /*10420*/  ISETP.GE.AND P3, PT, R200, UR4, PT ;  /* 0x00000004c8007c0c */ /* 0x000fe4000bf66270 */
[----:B------:R-:W-:-:S07]  /*10430*/  ISETP.GE.AND P2, PT, R202, UR4, PT ;  /* 0x00000004ca007c0c */ /* 0x000fce000bf46270 */
[----:B--2---:R-:W-:-:S04]  /*10440*/  @!P5 LEA R2, P6, R22, R79, 0x1 ;  /* 0x0000004f1602d211 */ /* 0x004fc800078c08ff */
        /* <DEDUP_REMOVED lines=11> */
.L_x_2596:
[----:B------:R-:W-:Y:S05]  /*10500*/  BSYNC B1 ;  /* 0x0000000000017941 */ /* 0x000fea0003800000 */
.L_x_2595:
[----:B-1----:R1:W4:Y:S01]  /*10510*/  SHFL.IDX PT, R17, R80, 0x1, 0x181f ;  /* 0x00381f0050117f89 */ /* 0x00232200000e0000 */
        /* <DEDUP_REMOVED lines=20> */
.L_x_2598:
[----:B------:R-:W-:Y:S05]  /*10660*/  BSYNC B1 ;  /* 0x0000000000017941 */ /* 0x000fea0003800000 */
.L_x_2597:
[----:B---3-5:R3:W0:Y:S01]  /*10670*/  SHFL.IDX PT, R9, R80, 0x2, 0x181f ;  /* 0x00581f0050097f89 */ /* 0x02862200000e0000 */
        /* <DEDUP_REMOVED lines=20> */
.L_x_2600:
[----:B------:R-:W-:Y:S05]  /*107c0*/  BSYNC B1 ;  /* 0x0000000000017941 */ /* 0x000fea0003800000 */
.L_x_2599:
[----:B------:R-:W-:Y:S01]  /*107d0*/  VIADD R0, R82, 0x60 ;  /* 0x0000006052007836 */ /* 0x000fe20000000000 */
[----:B0-----:R0:W0:Y:S04]  /*107e0*/  SHFL.IDX PT, R9, R80, 0x3, 0x181f ;  /* 0x00781f0050097f89 */ /* 0x00102800000e0000 */
[----:B------:R-:W-:Y:S01]  /*107f0*/  ISETP.GE.AND P0, PT, R0, R81, PT ;  /* 0x000000510000720c */ /* 0x000fe20003f06270 */
[----:B------:R0:W0:-:S12]  /*10800*/  SHFL.IDX PT, R11, R18, 0x3, 0x181f ;  /* 0x00781f00120b7f89 */ /* 0x00001800000e0000 */
        /* <DEDUP_REMOVED lines=20> */
.L_x_2593:
        /* <DEDUP_REMOVED lines=11> */
[----:B------:R-:W-:Y:S01]  /*10a00*/  UISETP.NE.U32.AND UP1, UPT, UR8, URZ, UPT ;  /* 0x0000003f0800728c */ /* 0x000fe2000bf25070 */
[----:B------:R-:W-:Y:S02]  /*10a10*/  IMAD.U32 R0, RZ, RZ, UR4 ;  /* 0x00000004ff007e24 */ /* 0x000fe4000f8e00ff */
[----:B------:R-:W2:Y:S01]  /*10a20*/  @P2 LDG.E R6, desc[UR46][R2.64] ;  /* 0x0000002e02062981 */ /* 0x000ea2000c1e1900 */
[----:B------:R-:W-:-:S06]  /*10a30*/  UISETP.NE.AND.EX UP1, UPT, UR9, URZ, UPT, UP1 ;  /* 0x0000003f0900728c */ /* 0x000fcc000bf25310 */
        /* <DEDUP_REMOVED lines=11> */
[----:B--2---:R-:W-:Y:S01]  /*10af0*/  @P2 R2UR UR4, R6 ;  /* 0x00000000060422ca */ /* 0x004fe200000e0000 */
[----:B01----:R-:W-:-:S14]  /*10b00*/  @P3 BRA `(.L_x_2602) ;  /* 0x0000000000103947 */ /* 0x003fdc0003800000 */
[----:B------:R-:W-:Y:S05]  /*10b10*/  @!P2 BRA `(.L_x_2602) ;  /* 0x00000000000ca947 */ /* 0x000fea0003800000 */
[----:B------:R-:W2:Y:S04]  /*10b20*/  LDG.E R5, desc[UR46][R2.64] ;  /* 0x0000002e02057981 */ /* 0x000ea8000c1e1900 */
[----:B-----5:R-:W2:Y:S02]  /*10b30*/  LDG.E R0, desc[UR46][R2.64+0x4] ;  /* 0x0000042e02007981 */ /* 0x020ea4000c1e1900 */
[----:B--2---:R-:W-:-:S07]  /*10b40*/  IMAD.IADD R0, R0, 0x1, -R5 ;  /* 0x0000000100007824 */ /* 0x004fce00078e0a05 */
.L_x_2602:
[----:B------:R-:W-:Y:S01]  /*10b50*/  USHF.R.S32.HI UR8, URZ, 0x1f, UR42 ;  /* 0x0000001f3f087899 */ /* 0x000fe2000801142a */
[----:B------:R-:W-:Y:S01]  /*10b60*/  BSSY B1, `(.L_x_2603) ;  /* 0x000002e000017945 */ /* 0x000fe20003800000 */
[----:B------:R-:W-:Y:S02]  /*10b70*/  USHF.R.S32.HI UR11, URZ, 0x1f, UR4 ;  /* 0x0000001f3f0b7899 */ /* 0x000fe40008011404 */
[----:B------:R-:W-:Y:S02]  /*10b80*/  USEL UR13, UR42, URZ, !UP0 ;  /* 0x0000003f2a0d7287 */ /* 0x000fe4000c000000 */
[----:B------:R-:W-:Y:S01]  /*10b90*/  USEL UR14, UR8, URZ, !UP0 ;  /* 0x0000003f080e7287 */ /* 0x000fe2000c000000 */
[----:B------:R-:W-:Y:S11]  /*10ba0*/  @P1 BRA `(.L_x_2604) ;  /* 0x0000000000a41947 */ /* 0x000ff60003800000 */
[----:B------:R-:W0:Y:S01]  /*10bb0*/  S2R R4, SR_TID.X ;  /* 0x0000000000047919 */ /* 0x000e220000002100 */
[----:B------:R-:W1:Y:S01]  /*10bc0*/  LDC R7, c[0x0][0xbe8] ;  /* 0x0002fa00ff077b82 */ /* 0x000e620000000800 */
[----:B------:R-:W-:Y:S02]  /*10bd0*/  IMAD.U32 R3, RZ, RZ, UR43 ;  /* 0x0000002bff037e24 */ /* 0x000fe4000f8e00ff */
[----:B-1---5:R-:W-:-:S03]  /*10be0*/  IMAD R2, R0, R7, RZ ;  /* 0x0000000700027224 */ /* 0x022fc600078e02ff */
[----:B0-----:R-:W-:-:S04]  /*10bf0*/  IADD3 R4, R3, -0x80, R4 ;  /* 0xffffff8003047810 */ /* 0x001fc80007ffe004 */
[----:B------:R-:W-:-:S13]  /*10c00*/  ISETP.GE.AND P1, PT, R4, R2, PT ;  /* 0x000000020400720c */ /* 0x000fda0003f26270 */
[----:B------:R-:W-:Y:S05]  /*10c10*/  @P1 BRA `(.L_x_2604) ;  /* 0x0000000000881947 */ /* 0x000fea0003800000 */
[----:B------:R-:W-:Y:S01]  /*10c20*/  ISETP.NE.AND P1, PT, R7, 0x1, PT ;  /* 0x000000010700780c */ /* 0x000fe20003f25270 */
[----:B------:R-:W-:Y:S01]  /*10c30*/  ULDC.64 UR16, c[0x0][0xb90] ;  /* 0x0002e40000107ab9 */ /* 0x000fe20000000a00 */
[----:B------:R-:W-:Y:S01]  /*10c40*/  UMOV UR8, UR4 ;  /* 0x0000000400087c82 */ /* 0x000fe20008000000 */
[----:B------:R-:W-:Y:S01]  /*10c50*/  UIMAD UR10, UR12, UR16, URZ ;  /* 0x000000100c0a72a4 */ /* 0x000fe2000f8e023f */
[----:B------:R-:W-:Y:S01]  /*10c60*/  IMAD.MOV.U32 R2, RZ, RZ, R4 ;  /* 0x000000ffff027224 */ /* 0x000fe200078e0004 */
[----:B------:R-:W-:Y:S02]  /*10c70*/  UMOV UR9, UR11 ;  /* 0x0000000b00097c82 */ /* 0x000fe40008000000 */
[----:B------:R-:W-:Y:S02]  /*10c80*/  UIMAD.WIDE.U32 UR8, UR41, UR16, UR8 ;  /* 0x00000010290872a5 */ /* 0x000fe4000f8e0008 */
[----:B------:R-:W-:-:S03]  /*10c90*/  UIMAD UR10, UR41, UR17, UR10 ;  /* 0x00000011290a72a4 */ /* 0x000fc6000f8e020a */
[----:B------:R-:W-:Y:S01]  /*10ca0*/  ULDC.64 UR16, c[0x0][0xb98] ;  /* 0x0002e60000107ab9 */ /* 0x000fe20000000a00 */
[----:B------:R-:W0:Y:S01]  /*10cb0*/  @P1 LDC R3, c[0x0][0xbec] ;  /* 0x0002fb00ff031b82 */ /* 0x000e220000000800 */
[----:B------:R-:W-:Y:S02]  /*10cc0*/  UIADD3 UR9, UR9, UR10, URZ ;  /* 0x0000000a09097290 */ /* 0x000fe4000fffe03f */
[----:B------:R-:W-:Y:S02]  /*10cd0*/  UIMAD UR10, UR14, UR16, URZ ;  /* 0x000000100e0a72a4 */ /* 0x000fe4000f8e023f */
[----:B------:R-:W-:Y:S02]  /*10ce0*/  UIMAD.WIDE.U32 UR8, UR13, UR16, UR8 ;  /* 0x000000100d0872a5 */ /* 0x000fe4000f8e0008 */
[----:B------:R-:W-:Y:S01]  /*10cf0*/  UIMAD UR10, UR13, UR17, UR10 ;  /* 0x000000110d0a72a4 */ /* 0x000fe2000f8e020a */
[----:B------:R-:W1:Y:S02]  /*10d00*/  @P1 LDC R6, c[0x0][0xbf0] ;  /* 0x0002fc00ff061b82 */ /* 0x000e640000000800 */
[----:B------:R-:W-:Y:S01]  /*10d10*/  ULDC.64 UR16, c[0x0][0xb88] ;  /* 0x0002e20000107ab9 */ /* 0x000fe20000000a00 */
[----:B0-----:R-:W-:-:S05]  /*10d20*/  @P1 IMAD.HI.U32 R3, R4, R3, RZ ;  /* 0x0000000304031227 */ /* 0x001fca00078e00ff */
[----:B-1----:R-:W-:Y:S01]  /*10d30*/  @P1 SHF.R.U32.HI R2, RZ, R6, R3 ;  /* 0x00000006ff021219 */ /* 0x002fe20000011603 */
[----:B------:R-:W-:-:S03]  /*10d40*/  IMAD.U32 R6, RZ, RZ, UR10 ;  /* 0x0000000aff067e24 */ /* 0x000fc6000f8e00ff */
[--C-:B------:R-:W-:Y:S01]  /*10d50*/  SHF.R.S32.HI R3, RZ, 0x1f, R2.reuse ;  /* 0x0000001fff037819 */ /* 0x100fe20000011402 */
[----:B------:R-:W-:Y:S01]  /*10d60*/  IMAD.MOV R5, RZ, RZ, -R2 ;  /* 0x000000ffff057224 */ /* 0x000fe200078e0a02 */
[----:B------:R-:W-:-:S03]  /*10d70*/  IADD3 R2, P1, R2, UR8, RZ ;  /* 0x0000000802027c10 */ /* 0x000fc6000ff3e0ff */
[----:B------:R-:W-:Y:S01]  /*10d80*/  IMAD R5, R7, R5, R4 ;  /* 0x0000000507057224 */ /* 0x000fe200078e0204 */
[----:B------:R-:W-:Y:S01]  /*10d90*/  IADD3.X R3, R3, UR9, R6, P1, !PT ;  /* 0x0000000903037c10 */ /* 0x000fe20008ffe406 */
[----:B------:R-:W-:-:S03]  /*10da0*/  ULDC.64 UR8, c[0x0][0xb50] ;  /* 0x0002d40000087ab9 */ /* 0x000fc60000000a00 */
[----:B------:R-:W-:Y:S01]  /*10db0*/  SHF.R.S32.HI R4, RZ, 0x1f, R5 ;  /* 0x0000001fff047819 */ /* 0x000fe20000011405 */
[----:B------:R-:W-:-:S04]  /*10dc0*/  IMAD.WIDE.U32 R2, R5, UR16, R2 ;  /* 0x0000001005027c25 */ /* 0x000fc8000f8e0002 */
[----:B------:R-:W-:-:S04]  /*10dd0*/  IMAD R4, R4, UR16, RZ ;  /* 0x0000001004047c24 */ /* 0x000fc8000f8e02ff */
[----:B------:R-:W-:Y:S01]  /*10de0*/  IMAD R7, R5, UR17, R4 ;  /* 0x0000001105077c24 */ /* 0x000fe2000f8e0204 */
[----:B------:R-:W-:-:S03]  /*10df0*/  LEA R4, P1, R2, UR8, 0x2 ;  /* 0x0000000802047c11 */ /* 0x000fc6000f8210ff */
[----:B------:R-:W-:-:S05]  /*10e00*/  IMAD.IADD R3, R3, 0x1, R7 ;  /* 0x0000000103037824 */ /* 0x000fca00078e0207 */
[----:B------:R-:W-:Y:S01]  /*10e10*/  LEA.HI.X R5, R2, UR9, R3, 0x2, P1 ;  /* 0x0000000902057c11 */ /* 0x000fe200088f1403 */
[----:B------:R-:W-:-:S05]  /*10e20*/  IMAD.MOV.U32 R3, RZ, RZ, -0x800000 ;  /* 0xff800000ff037424 */ /* 0x000fca00078e00ff */
[----:B------:R0:W-:Y:S02]  /*10e30*/  STG.E desc[UR46][R4.64], R3 ;  /* 0x0000000304007986 */ /* 0x0001e4000c10192e */
.L_x_2604:
[----:B------:R-:W-:Y:S05]  /*10e40*/  BSYNC B1 ;  /* 0x0000000000017941 */ /* 0x000fea0003800000 */
.L_x_2603:
[----:B0-----:R-:W0:Y:S01]  /*10e50*/  @P0 LDC R3, c[0x0][0xbf0] ;  /* 0x0002fc00ff030b82 */ /* 0x001e220000000800 */
[----:B------:R-:W-:Y:S01]  /*10e60*/  ULDC.64 UR16, c[0x0][0xaa0] ;  /* 0x0002a80000107ab9 */ /* 0x000fe20000000a00 */
[----:B------:R-:W-:Y:S01]  /*10e70*/  IMAD R2, R203, 0x20, R204 ;  /* 0x00000020cb027824 */ /* 0x000fe200078e02cc */
[----:B------:R-:W-:Y:S01]  /*10e80*/  UIMAD UR10, UR11, UR16, URZ ;  /* 0x000000100b0a72a4 */ /* 0x000fe2000f8e023f */
[----:B------:R-:W-:Y:S01]  /*10e90*/  BSSY B1, `(.L_x_2605) ;  /* 0x0000041000017945 */ /* 0x000fe20003800000 */
[----:B------:R-:W-:Y:S01]  /*10ea0*/  UIMAD.WIDE.U32 UR8, UR4, UR16, URZ ;  /* 0x00000010040872a5 */ /* 0x000fe2000f8e003f */
[----:B------:R-:W-:Y:S01]  /*10eb0*/  VIADD R6, R2, UR43 ;  /* 0x0000002b02067c36 */ /* 0x000fe20008000000 */
[----:B------:R-:W-:-:S03]  /*10ec0*/  UIMAD UR10, UR4, UR17, UR10 ;  /* 0x00000011040a72a4 */ /* 0x000fc6000f8e020a */
[----:B------:R-:W-:Y:S01]  /*10ed0*/  ULDC.64 UR16, c[0x0][0xae8] ;  /* 0x0002ba0000107ab9 */ /* 0x000fe20000000a00 */
[----:B------:R-:W-:Y:S01]  /*10ee0*/  UIADD3 UR9, UR9, UR10, URZ ;  /* 0x0000000a09097290 */ /* 0x000fe2000fffe03f */
[----:B------:R-:W-:Y:S01]  /*10ef0*/  @P0 IMAD.HI.U32 R2, R6, R9, RZ ;  /* 0x0000000906020227 */ /* 0x000fe200078e00ff */
[----:B------:R-:W-:Y:S02]  /*10f00*/  UIMAD UR4, UR12, UR16, URZ ;  /* 0x000000100c0472a4 */ /* 0x000fe4000f8e023f */
[----:B------:R-:W-:Y:S01]  /*10f10*/  UIMAD.WIDE.U32 UR8, UR41, UR16, UR8 ;  /* 0x00000010290872a5 */ /* 0x000fe2000f8e0008 */
[----:B------:R-:W-:Y:S01]  /*10f20*/  IMAD.MOV.U32 R5, RZ, RZ, R6 ;  /* 0x000000ffff057224 */ /* 0x000fe200078e0006 */
[----:B------:R-:W-:Y:S01]  /*10f30*/  UIMAD UR4, UR41, UR17, UR4 ;  /* 0x00000011290472a4 */ /* 0x000fe2000f8e0204 */
[----:B------:R-:W-:-:S03]  /*10f40*/  ULDC.64 UR10, c[0x0][0xaf0] ;  /* 0x0002bc00000a7ab9 */ /* 0x000fc60000000a00 */
[----:B------:R-:W-:Y:S02]  /*10f50*/  UIADD3 UR9, UR9, UR4, URZ ;  /* 0x0000000409097290 */ /* 0x000fe4000fffe03f */
[----:B------:R-:W-:Y:S01]  /*10f60*/  UIMAD UR4, UR14, UR10, URZ ;  /* 0x0000000a0e0472a4 */ /* 0x000fe2000f8e023f */
[----:B0-----:R-:W-:Y:S01]  /*10f70*/  @P0 SHF.R.U32.HI R5, RZ, R3, R2 ;  /* 0x00000003ff050219 */ /* 0x001fe20000011602 */
        /* <DEDUP_REMOVED lines=8> */
[----:B------:R-:W-:Y:S02]  /*11000*/  IMAD R7, R11, R7, R6 ;  /* 0x000000070b077224 */ /* 0x000fe400078e0206 */
[----:B------:R-:W-:Y:S01]  /*11010*/  IMAD.U32 R2, RZ, RZ, UR8 ;  /* 0x00000008ff027e24 */ /* 0x000fe2000f8e00ff */
[----:B------:R-:W-:Y:S01]  /*11020*/  ULDC.64 UR8, c[0x0][0xad8] ;  /* 0x0002b60000087ab9 */ /* 0x000fe20000000a00 */
[----:B------:R-:W-:Y:S02]  /*11030*/  IMAD.U32 R3, RZ, RZ, UR4 ;  /* 0x00000004ff037e24 */ /* 0x000fe4000f8e00ff */
[C---:B------:R-:W-:Y:S01]  /*11040*/  IMAD R9, R5.reuse, UR11, R4 ;  /* 0x0000000b05097c24 */ /* 0x040fe2000f8e0204 */
[----:B------:R-:W-:Y:S01]  /*11050*/  SHF.R.S32.HI R4, RZ, 0x1f, R7 ;  /* 0x0000001fff047819 */ /* 0x000fe20000011407 */
[----:B------:R-:W-:-:S04]  /*11060*/  IMAD.WIDE.U32 R2, R5, UR10, R2 ;  /* 0x0000000a05027c25 */ /* 0x000fc8000f8e0002 */
[----:B------:R-:W-:Y:S02]  /*11070*/  IMAD.IADD R3, R3, 0x1, R9 ;  /* 0x0000000103037824 */ /* 0x000fe400078e0209 */
[----:B------:R-:W-:Y:S02]  /*11080*/  IMAD R4, R4, UR8, RZ ;  /* 0x0000000804047c24 */ /* 0x000fe4000f8e02ff */
[----:B------:R-:W-:Y:S02]  /*11090*/  VIADD R6, R204, UR43 ;  /* 0x0000002bcc067c36 */ /* 0x000fe40008000000 */
        /* <DEDUP_REMOVED lines=32> */
.L_x_2606:
[----:B------:R-:W-:Y:S05]  /*112a0*/  BSYNC B1 ;  /* 0x0000000000017941 */ /* 0x000fea0003800000 */
.L_x_2605:
        /* <DEDUP_REMOVED lines=21> */
.L_x_2608:
[----:B------:R-:W-:Y:S05]  /*11400*/  BSYNC B1 ;  /* 0x0000000000017941 */ /* 0x000fea0003800000 */
.L_x_2607:
        /* <DEDUP_REMOVED lines=21> */
.L_x_2610:
[----:B------:R-:W-:Y:S05]  /*11560*/  BSYNC B1 ;  /* 0x0000000000017941 */ /* 0x000fea0003800000 */
.L_x_2609:
[----:B------:R-:W-:Y:S01]  /*11570*/  VIADD R0, R6, 0x60 ;  /* 0x0000006006007836 */ /* 0x000fe20000000000 */
[----:B0-23--:R-:W0:Y:S04]  /*11580*/  SHFL.IDX PT, R5, R5, 0x3, 0x181f ;  /* 0x00781f0005057f89 */ /* 0x00de2800000e0000 */
        /* <DEDUP_REMOVED lines=20> */
.L_x_2601:
[----:B------:R-:W-:Y:S05]  /*116d0*/  BSYNC B0 ;  /* 0x0000000000007941 */ /* 0x000fea0003800000 */
.L_x_2592:
[----:B------:R-:W-:Y:S02]  /*116e0*/  ULDC UR4, c[0x0][0xc3c] ;  /* 0x00030f0000047ab9 */ /* 0x000fe40000000800 */
[----:B------:R-:W-:-:S06]  /*116f0*/  UISETP.GE.AND UP0, UPT, UR6, UR4, UPT ;  /* 0x000000040600728c */ /* 0x000fcc000bf06270 */
[----:B------:R-:W-:-:S13]  /*11700*/  PLOP3.LUT P0, PT, PT, PT, UP0, 0x80, 0x0 ;  /* 0x000000000000781c */ /* 0x000fda0003f0f008 */
[----:B------:R-:W-:Y:S05]  /*11710*/  @!P0 BRA `(.L_x_2611) ;  /* 0xfffffef400948947 */ /* 0x000fea000383ffff */
[----:B------:R-:W-:Y:S05]  /*11720*/  EXIT ;  /* 0x000000000000794d */ /* 0x000fea0003800000 */
.L_x_2502:
[----:B------:R-:W-:-:S08]  /*11730*/  NOP ;  /* 0x0000000000007918 */ /* 0x000fd00000000000 */
[----:B------:R-:W0:-:S00]  /*11740*/  USETMAXREG.DEALLOC.CTAPOOL 0x28 ;  /* 0x00000028000079c8 */ /* 0x000e0000080e0500 */
        /* <DEDUP_REMOVED lines=14> */
.L_x_2612:
        /* <DEDUP_REMOVED lines=36> */
[----:B------:R-:W-:Y:S01]  /*11a70*/  IMAD.MOV.U32 R6, RZ, RZ, R3 ;  /* 0x000000ffff067224 */ /* 0x000fe200078e0003 */
[----:B------:R-:W-:Y:S01]  /*11a80*/  UMOV UR4, URZ ;  /* 0x0000003f00047c82 */ /* 0x000fe20008000000 */
[----:B------:R-:W-:-:S05]  /*11a90*/  ULDC UR5, c[0x0][0xc38] ;  /* 0x00030e0000057ab9 */ /* 0x000fca0000000800 */
.L_x_2618:
        /* <DEDUP_REMOVED lines=12> */
.L_x_2617:
[----:B------:R-:W-:Y:S05]  /*11b60*/  BSYNC B0 ;  /* 0x0000000000007941 */ /* 0x000fea0003800000 */
.L_x_2616:
        /* <DEDUP_REMOVED lines=20> */
.L_x_2614:
[----:B------:R-:W-:-:S04]  /*11cb0*/  IMAD.IADD R13, R6, 0x1, -R3 ;  /* 0x00000001060d7824 */ /* 0x000fc800078e0a03 */
[----:B------:R-:W-:-:S05]  /*11cc0*/  IMAD R2, R8, UR5, R13 ;  /* 0x0000000508027c24 */ /* 0x000fca000f8e020d */
[----:B------:R-:W-:Y:S02]  /*11cd0*/  ISETP.GT.AND P0, PT, R2, UR6, PT ;  /* 0x0000000602007c0c */ /* 0x000fe4000bf04270 */
[----:B------:R-:W0:Y:S11]  /*11ce0*/  LDC.64 R2, c[0x0][0xc90] ;  /* 0x00032400ff027b82 */ /* 0x000e360000000a00 */
[----:B------:R-:W-:-:S04]  /*11cf0*/  VOTE.ANY R9, PT, !P0 ;  /* 0x0000000000097806 */ /* 0x000fc800040e0100 */
[----:B------:R-:W1:Y:S02]  /*11d00*/  POPC R15, R9 ;  /* 0x00000009000f7309 */ /* 0x000e640000000000 */
[----:B-1----:R-:W-:-:S04]  /*11d10*/  VIADD R27, R15, UR4 ;  /* 0x000000040f1b7c36 */ /* 0x002fc80008000000 */
[----:B0-----:R-:W-:-:S05]  /*11d20*/  IMAD.WIDE R2, R27, 0x4, R2 ;  /* 0x000000041b027825 */ /* 0x001fca00078e0202 */
[----:B------:R-:W2:Y:S01]  /*11d30*/  LDG.E R7, desc[UR46][R2.64] ;  /* 0x0000002e02077981 */ /* 0x000ea2000c1e1900 */
[----:B------:R-:W-:-:S03]  /*11d40*/  ISETP.NE.AND P0, PT, R9, RZ, PT ;  /* 0x000000ff0900720c */ /* 0x000fc60003f05270 */
[----:B------:R-:W2:Y:S02]  /*11d50*/  SHFL.IDX PT, R4, R4, R15, 0x1f ;  /* 0x00001f0f04047589 */ /* 0x000ea400000e0000 */
[----:B--2---:R-:W-:-:S05]  /*11d60*/  IMAD R6, R4, R7, RZ ;  /* 0x0000000704067224 */ /* 0x004fca00078e02ff */
[----:B------:R-:W-:-:S04]  /*11d70*/  IABS R12, R6 ;  /* 0x00000006000c7213 */ /* 0x000fc80000000000 */
[----:B------:R-:W0:Y:S08]  /*11d80*/  I2F.RP R10, R12 ;  /* 0x0000000c000a7306 */ /* 0x000e300000209400 */
[----:B0-----:R-:W0:Y:S02]  /*11d90*/  MUFU.RCP R10, R10 ;  /* 0x0000000a000a7308 */ /* 0x001e240000001000 */
[----:B0-----:R-:W-:-:S06]  /*11da0*/  VIADD R11, R10, 0xffffffe ;  /* 0x0ffffffe0a0b7836 */ /* 0x001fcc0000000000 */
[----:B------:R0:W1:Y:S01]  /*11db0*/  F2I.FTZ.U32.TRUNC.NTZ R3, R11 ;  /* 0x0000000b00037305 */ /* 0x000062000021f000 */
[----:B------:R-:W-:Y:S05]  /*11dc0*/  @!P0 BRA `(.L_x_2619) ;  /* 0x0000000000088947 */ /* 0x000fea0003800000 */
[----:B------:R-:W-:-:S05]  /*11dd0*/  VIADD R9, R15, 0xffffffff ;  /* 0xffffffff0f097836 */ /* 0x000fca0000000000 */
[----:B------:R2:W3:Y:S02]  /*11de0*/  SHFL.IDX PT, R24, R8, R9, 0x1f ;  /* 0x00001f0908187589 */ /* 0x0004e400000e0000 */
.L_x_2619:
[----:B---3--:R-:W-:Y:S01]  /*11df0*/  IMAD R24, R24, UR5, R13 ;  /* 0x0000000518187c24 */ /* 0x008fe2000f8e020d */
[----:B------:R-:W-:Y:S01]  /*11e00*/  IABS R2, R6 ;  /* 0x0000000600027213 */ /* 0x000fe20000000000 */
[----:B-12---:R-:W-:-:S03]  /*11e10*/  IMAD.MOV R9, RZ, RZ, -R3 ;  /* 0x000000ffff097224 */ /* 0x006fc600078e0a03 */
[----:B0-----:R-:W-:Y:S01]  /*11e20*/  IADD3 R11, -R24, UR6, RZ ;  /* 0x00000006180b7c10 */ /* 0x001fe2000fffe1ff */
        /* <DEDUP_REMOVED lines=19> */
[----:B------:R-:W-:Y:S02]  /*11f60*/  IMAD R13, R7, R2, RZ ;  /* 0x00000002070d7224 */ /* 0x000fe400078e02ff */
[----:B------:R-:W-:Y:S02]  /*11f70*/  IMAD.MOV R9, RZ, RZ, -R2 ;  /* 0x000000ffff097224 */ /* 0x000fe400078e0a02 */
[----:B------:R-:W-:Y:S02]  /*11f80*/  IMAD.MOV R8, RZ, RZ, -R13 ;  /* 0x000000ffff087224 */ /* 0x000fe400078e0a0d */
[----:B------:R-:W-:-:S03]  /*11f90*/  IMAD R6, R6, R9, R11 ;  /* 0x0000000906067224 */ /* 0x000fc600078e020b */
[----:B------:R-:W-:Y:S02]  /*11fa0*/  VIADDMNMX R15, R8, UR5, R7, PT ;  /* 0x00000005080f7c46 */ /* 0x000fe4000b800107 */
[----:B------:R-:W-:Y:S02]  /*11fb0*/  IABS R11, R6 ;  /* 0x00000006000b7213 */ /* 0x000fe40000000000 */
[-C--:B------:R-:W-:Y:S01]  /*11fc0*/  IABS R8, R15.reuse ;  /* 0x0000000f00087213 */ /* 0x080fe20000000000 */
[----:B------:R-:W-:Y:S01]  /*11fd0*/  IMAD.MOV R26, RZ, RZ, -R15 ;  /* 0x000000ffff1a7224 */ /* 0x000fe200078e0a0f */
[----:B------:R-:W-:Y:S02]  /*11fe0*/  IABS R10, R15 ;  /* 0x0000000f000a7213 */ /* 0x000fe40000000000 */
[----:B------:R-:W0:Y:S08]  /*11ff0*/  I2F.RP R7, R8 ;  /* 0x0000000800077306 */ /* 0x000e300000209400 */
[----:B0-----:R-:W0:Y:S02]  /*12000*/  MUFU.RCP R7, R7 ;  /* 0x0000000700077308 */ /* 0x001e240000001000 */
[----:B0-----:R-:W-:-:S06]  /*12010*/  VIADD R3, R7, 0xffffffe ;  /* 0x0ffffffe07037836 */ /* 0x001fcc0000000000 */
[----:B------:R-:W0:Y:S02]  /*12020*/  F2I.FTZ.U32.TRUNC.NTZ R3, R3 ;  /* 0x0000000300037305 */ /* 0x000e24000021f000 */
[----:B0-----:R-:W-:-:S04]  /*12030*/  IMAD.MOV R2, RZ, RZ, -R3 ;  /* 0x000000ffff027224 */ /* 0x001fc800078e0a03 */
[----:B------:R-:W-:Y:S02]  /*12040*/  IMAD.MOV.U32 R9, RZ, RZ, R2 ;  /* 0x000000ffff097224 */ /* 0x000fe400078e0002 */
[----:B------:R-:W-:Y:S02]  /*12050*/  IMAD.MOV.U32 R2, RZ, RZ, RZ ;  /* 0x000000ffff027224 */ /* 0x000fe400078e00ff */
[----:B------:R-:W-:-:S04]  /*12060*/  IMAD R9, R9, R8, RZ ;  /* 0x0000000809097224 */ /* 0x000fc800078e02ff */
[----:B------:R-:W-:-:S04]  /*12070*/  IMAD.HI.U32 R2, R3, R9, R2 ;  /* 0x0000000903027227 */ /* 0x000fc800078e0002 */
[----:B------:R-:W-:Y:S02]  /*12080*/  IMAD.MOV R3, RZ, RZ, -R10 ;  /* 0x000000ffff037224 */ /* 0x000fe400078e0a0a */
        /* <DEDUP_REMOVED lines=8> */
[----:B------:R-:W-:Y:S01]  /*12110*/  ISETP.GE.AND P2, PT, R3, RZ, PT ;  /* 0x000000ff0300720c */ /* 0x000fe20003f46270 */
[----:B------:R-:W-:-:S06]  /*12120*/  IMAD.IADD R3, R6, 0x1, R13 ;  /* 0x0000000106037824 */ /* 0x000fcc00078e020d */
[----:B------:R-:W-:-:S06]  /*12130*/  @P0 VIADD R2, R2, 0x1 ;  /* 0x0000000102020836 */ /* 0x000fcc0000000000 */
[----:B------:R-:W-:Y:S01]  /*12140*/  @!P2 IMAD.MOV R2, RZ, RZ, -R2 ;  /* 0x000000ffff02a224 */ /* 0x000fe200078e0a02 */
[----:B------:R-:W-:-:S04]  /*12150*/  @!P1 LOP3.LUT R2, RZ, R15, RZ, 0x33, !PT ;  /* 0x0000000fff029212 */ /* 0x000fc800078e33ff */
[----:B------:R-:W-:Y:S01]  /*12160*/  LOP3.LUT R25, RZ, R2, RZ, 0x33, !PT ;  /* 0x00000002ff197212 */ /* 0x000fe200078e33ff */
[----:B------:R-:W-:-:S04]  /*12170*/  IMAD R26, R2, R26, R3 ;  /* 0x0000001a021a7224 */ /* 0x000fc800078e0203 */
[----:B------:R-:W-:Y:S01]  /*12180*/  IMAD.IADD R25, R4, 0x1, R25 ;  /* 0x0000000104197824 */ /* 0x000fe200078e0219 */
[----:B------:R-:W-:Y:S06]  /*12190*/  BRA `(.L_x_2620) ;  /* 0x0000000000147947 */ /* 0x000fec0003800000 */
.L_x_2615:
[----:B------:R-:W-:Y:S01]  /*121a0*/  ULDC UR4, c[0x0][0xc3c] ;  /* 0x00030f0000047ab9 */ /* 0x000fe20000000800 */
[----:B------:R-:W-:Y:S02]  /*121b0*/  IMAD.MOV.U32 R25, RZ, RZ, RZ ;  /* 0x000000ffff197224 */ /* 0x000fe400078e00ff */
[----:B------:R-:W-:Y:S02]  /*121c0*/  IMAD.U32 R24, RZ, RZ, UR6 ;  /* 0x00000006ff187e24 */ /* 0x000fe4000f8e00ff */
[----:B------:R-:W-:Y:S02]  /*121d0*/  IMAD.MOV.U32 R26, RZ, RZ, RZ ;  /* 0x000000ffff1a7224 */ /* 0x000fe400078e00ff */
[----:B------:R-:W-:-:S07]  /*121e0*/  IMAD.U32 R27, RZ, RZ, UR4 ;  /* 0x00000004ff1b7e24 */ /* 0x000fce000f8e00ff */
.L_x_2620:
[----:B------:R-:W-:-:S13]  /*121f0*/  ISETP.NE.AND P0, PT, R5, RZ, PT ;  /* 0x000000ff0500720c */ /* 0x000fda0003f05270 */
[----:B------:R-:W0:Y:S01]  /*12200*/  @!P0 S2R R3, SR_CgaCtaId ;  /* 0x0000000000038919 */ /* 0x000e220000008800 */
[----:B------:R-:W-:-:S04]  /*12210*/  @!P0 MOV R2, 0x400 ;  /* 0x0000040000028802 */ /* 0x000fc80000000f00 */
[----:B0-----:R-:W-:-:S05]  /*12220*/  @!P0 LEA R2, R3, R2, 0x18 ;  /* 0x0000000203028211 */ /* 0x001fca00078ec0ff */
[----:B------:R1:W-:Y:S01]  /*12230*/  @!P0 STS.128 [R2+0x228d0], R24 ;  /* 0x0228d01802008388 */ /* 0x0003e20000000c00 */
[----:B------:R-:W-:Y:S06]  /*12240*/  BAR.ARV 0x5, 0x180 ;  /* 0x0146000000007b1d */ /* 0x000fec0000002000 */
.L_x_2613:
[----:B------:R2:W-:Y:S01]  /*12250*/  STL [R1+0x10], RZ ;  /* 0x000010ff01007387 */ /* 0x0005e20000100800 */
[----:B------:R-:W-:Y:S01]  /*12260*/  ULDC UR4, c[0x0][0xc3c] ;  /* 0x00030f0000047ab9 */ /* 0x000fe20000000800 */
[----:B------:R-:W-:Y:S01]  /*12270*/  IMAD.MOV.U32 R22, RZ, RZ, 0x1 ;  /* 0x00000001ff167424 */ /* 0x000fe200078e00ff */
[----:B0-----:R-:W-:Y:S01]  /*12280*/  ISETP.GE.AND P0, PT, R27, UR4, PT ;  /* 0x000000041b007c0c */ /* 0x001fe2000bf06270 */
[----:B------:R-:W-:-:S12]  /*12290*/  IMAD.MOV.U32 R18, RZ, RZ, RZ ;  /* 0x000000ffff127224 */ /* 0x000fd800078e00ff */
[----:B--2---:R-:W-:Y:S05]  /*122a0*/  @P0 BRA `(.L_x_2621) ;  /* 0x0000004800b00947 */ /* 0x004fea0003800000 */
[----:B------:R-:W0:Y:S01]  /*122b0*/  S2UR UR5, SR_CgaCtaId ;  /* 0x00000000000579c3 */ /* 0x000e220000008800 */
[----:B------:R2:W-:Y:S01]  /*122c0*/  STL [R1+0x10], RZ ;  /* 0x000010ff01007387 */ /* 0x0005e20000100800 */
[C---:B-1----:R-:W-:Y:S01]  /*122d0*/  IMAD.SHL.U32 R2, R0.reuse, 0x8, RZ ;  /* 0x0000000800027824 */ /* 0x042fe200078e00ff */
[----:B------:R-:W-:Y:S01]  /*122e0*/  UMOV UR4, 0x400 ;  /* 0x0000040000047882 */ /* 0x000fe20000000000 */
[----:B------:R-:W-:Y:S01]  /*122f0*/  LOP3.LUT R4, R0, 0x7f, RZ, 0xc0, !PT ;  /* 0x0000007f00047812 */ /* 0x000fe200078ec0ff */
[----:B------:R-:W-:Y:S01]  /*12300*/  BSSY B8, `(.L_x_2621) ;  /* 0x00004a6000087945 */ /* 0x000fe20003800000 */
[----:B------:R-:W-:Y:S01]  /*12310*/  IMAD.MOV.U32 R22, RZ, RZ, 0x1 ;  /* 0x00000001ff167424 */ /* 0x000fe200078e00ff */
[----:B------:R-:W-:Y:S01]  /*12320*/  LOP3.LUT R3, R2, 0x1f8, RZ, 0xc0, !PT ;  /* 0x000001f802037812 */ /* 0x000fe200078ec0ff */
[----:B------:R-:W-:Y:S01]  /*12330*/  IMAD.MOV.U32 R18, RZ, RZ, RZ ;  /* 0x000000ffff127224 */ /* 0x000fe200078e00ff */
[----:B------:R-:W-:Y:S01]  /*12340*/  SHF.R.U32.HI R5, RZ, 0x3, R4 ;  /* 0x00000003ff057819 */ /* 0x000fe20000011604 */
[----:B------:R-:W-:Y:S01]  /*12350*/  ULOP3.LUT UR36, UR39, 0x2, URZ, 0xfc, !UPT ;  /* 0x0000000227247892 */ /* 0x000fe2000f8efc3f */
[----:B------:R-:W-:Y:S01]  /*12360*/  LOP3.LUT R3, R3, 0x38, R0, 0x78, !PT ;  /* 0x0000003803037812 */ /* 0x000fe200078e7800 */
[----:B------:R-:W-:Y:S01]  /*12370*/  IMAD.SHL.U32 R0, R0, 0x10, RZ ;  /* 0x0000001000007824 */ /* 0x000fe200078e00ff */
[----:B------:R-:W-:Y:S01]  /*12380*/  LOP3.LUT R4, R2, 0x38, RZ, 0xc0, !PT ;  /* 0x0000003802047812 */ /* 0x000fe200078ec0ff */
[----:B------:R-:W-:Y:S01]  /*12390*/  ULDC UR37, c[0x0][0xc] ;  /* 0x0000030000257ab9 */ /* 0x000fe20000000800 */
[----:B------:R-:W-:-:S02]  /*123a0*/  LOP3.LUT R28, R3, 0x200, R2, 0xf8, !PT ;  /* 0x00000200031c7812 */ /* 0x000fc400078ef802 */
[----:B------:R-:W-:Y:S02]  /*123b0*/  LOP3.LUT R0, R5, 0x70, R0, 0xf8, !PT ;  /* 0x0000007005007812 */ /* 0x000fe400078ef800 */
[C---:B------:R-:W-:Y:S02]  /*123c0*/  LOP3.LUT R3, R4.reuse, 0x40, RZ, 0xfc, !PT ;  /* 0x0000004004037812 */ /* 0x040fe400078efcff */
[C---:B------:R-:W-:Y:S02]  /*123d0*/  LOP3.LUT R2, R4.reuse, 0x80, RZ, 0xfc, !PT ;  /* 0x0000008004027812 */ /* 0x040fe400078efcff */
[----:B------:R-:W-:Y:S01]  /*123e0*/  LOP3.LUT R0, R4, 0xc0, RZ, 0xfc, !PT ;  /* 0x000000c004007812 */ /* 0x000fe200078efcff */
[----:B0-----:R-:W-:-:S06]  /*123f0*/  ULEA UR4, UR5, UR4, 0x18 ;  /* 0x0000000405047291 */ /* 0x001fcc000f8ec03f */
[----:B------:R-:W-:-:S04]  /*12400*/  IMAD.U32 R17, RZ, RZ, UR4 ;  /* 0x00000004ff117e24 */ /* 0x000fc8000f8e00ff */
[----:B--2---:R-:W-:-:S07]  /*12410*/  IMAD R37, R28, 0x2, R17 ;  /* 0x000000021c257824 */ /* 0x004fce00078e0211 */
.L_x_2690:
[----:B------:R-:W-:Y:S05]  /*12420*/  YIELD ;  /* 0x0000000000007946 */ /* 0x000fea0003800000 */
[----:B------:R-:W-:Y:S01]  /*12430*/  ULDC.64 UR4, c[0x0][0xa28] ;  /* 0x00028a0000047ab9 */ /* 0x000fe20000000a00 */
[----:B------:R-:W-:Y:S01]  /*12440*/  IMAD.MOV.U32 R29, RZ, RZ, RZ ;  /* 0x000000ffff1d7224 */ /* 0x000fe200078e00ff */
[----:B------:R-:W-:-:S04]  /*12450*/  ISETP.NE.U32.AND P0, PT, RZ, UR4, PT ;  /* 0x00000004ff007c0c */ /* 0x000fc8000bf05070 */
[----:B------:R-:W-:Y:S01]  /*12460*/  ISETP.NE.AND.EX P0, PT, RZ, UR5, PT, P0 ;  /* 0x00000005ff007c0c */ /* 0x000fe2000bf05300 */
[----:B------:R-:W-:-:S12]  /*12470*/  ULDC.64 UR4, c[0x0][0xa18] ;  /* 0x0002860000047ab9 */ /* 0x000fd80000000a00 */
[----:B------:R-:W0:Y:S02]  /*12480*/  @P0 LDC.64 R2, c[0x0][0xa28] ;  /* 0x00028a00ff020b82 */ /* 0x000e240000000a00 */
[----:B0-----:R-:W-:-:S05]  /*12490*/  @P0 IMAD.WIDE R2, R27, 0x4, R2 ;  /* 0x000000041b020825 */ /* 0x001fca00078e0202 */
[----:B------:R0:W5:Y:S01]  /*124a0*/  @P0 LDG.E R29, desc[UR46][R2.64] ;  /* 0x0000002e021d0981 */ /* 0x000162000c1e1900 */
[----:B------:R-:W-:Y:S01]  /*124b0*/  ISETP.NE.U32.AND P0, PT, RZ, UR4, PT ;  /* 0x00000004ff007c0c */ /* 0x000fe2000bf05070 */
[----:B------:R-:W-:Y:S01]  /*124c0*/  IMAD.MOV.U32 R0, RZ, RZ, RZ ;  /* 0x000000ffff007224 */ /* 0x000fe200078e00ff */
[----:B------:R-:W-:Y:S02]  /*124d0*/  LOP3.LUT R16, R16, 0xfffffdff, RZ, 0xc0, !PT ;  /* 0xfffffdff10107812 */ /* 0x000fe400078ec0ff */
[----:B------:R-:W-:Y:S01]  /*124e0*/  ISETP.NE.AND.EX P1, PT, RZ, UR5, PT, P0 ;  /* 0x00000005ff007c0c */ /* 0x000fe2000bf25300 */
[----:B------:R-:W-:Y:S02]  /*124f0*/  ULDC.64 UR4, c[0x0][0xa00] ;  /* 0x0002800000047ab9 */ /* 0x000fe40000000a00 */
[----:B------:R-:W-:Y:S01]  /*12500*/  ISETP.NE.U32.AND P0, PT, RZ, UR4, PT ;  /* 0x00000004ff007c0c */ /* 0x000fe2000bf05070 */
[----:B0-----:R-:W0:Y:S03]  /*12510*/  LDC.64 R2, c[0x0][0xa00] ;  /* 0x00028000ff027b82 */ /* 0x001e260000000a00 */
[----:B------:R-:W-:Y:S01]  /*12520*/  ISETP.NE.AND.EX P2, PT, RZ, UR5, PT, P0 ;  /* 0x00000005ff007c0c */ /* 0x000fe2000bf45300 */
[----:B------:R-:W-:-:S05]  /*12530*/  ULDC.64 UR4, c[0x0][0x418] ;  /* 0x0001060000047ab9 */ /* 0x000fca0000000a00 */
[----:B-1----:R-:W1:Y:S07]  /*12540*/  @P1 LDC.64 R4, c[0x0][0xa18] ;  /* 0x00028600ff041b82 */ /* 0x002e6e0000000a00 */
[----:B------:R-:W-:Y:S01]  /*12550*/  @P2 LOP3.LUT R16, R16, 0x200, RZ, 0xfc, !PT ;  /* 0x0000020010102812 */ /* 0x000fe200078efcff */
[----:B0-----:R-:W-:-:S05]  /*12560*/  IMAD.WIDE R2, R27, 0x4, R2 ;  /* 0x000000041b027825 */ /* 0x001fca00078e0202 */
[----:B--2---:R-:W2:Y:S01]  /*12570*/  @P2 LDG.E R0, desc[UR46][R2.64] ;  /* 0x0000002e02002981 */ /* 0x004ea2000c1e1900 */
[----:B-1----:R-:W-:-:S05]  /*12580*/  @P1 IMAD.WIDE R4, R27, 0x4, R4 ;  /* 0x000000041b041825 */ /* 0x002fca00078e0204 */
[----:B------:R0:W5:Y:S01]  /*12590*/  @P1 LDG.E R36, desc[UR46][R4.64] ;  /* 0x0000002e04241981 */ /* 0x000162000c1e1900 */
[----:B------:R-:W-:-:S03]  /*125a0*/  UISETP.NE.U32.AND UP0, UPT, UR4, URZ, UPT ;  /* 0x0000003f0400728c */ /* 0x000fc6000bf05070 */
[----:B------:R-:W-:Y:S01]  /*125b0*/  ULDC UR4, c[0x0][0x424] ;  /* 0x0001090000047ab9 */ /* 0x000fe20000000800 */
[----:B------:R-:W-:-:S03]  /*125c0*/  UISETP.NE.AND.EX UP0, UPT, UR5, URZ, UPT, UP0 ;  /* 0x0000003f0500728c */ /* 0x000fc6000bf05300 */
[----:B------:R-:W-:Y:S01]  /*125d0*/  ULDC UR5, c[0x0][0x2f0] ;  /* 0x0000bc0000057ab9 */ /* 0x000fe20000000800 */
[----:B------:R-:W-:-:S04]  /*125e0*/  USEL UR4, UR4, 0x1, UP0 ;  /* 0x0000000104047887 */ /* 0x000fc80008000000 */
[----:B------:R-:W-:Y:S01]  /*125f0*/  UIMAD UR4, UR4, UR5, URZ ;  /* 0x00000005040472a4 */ /* 0x000fe2000f8e023f */
[----:B--2---:R1:W-:Y:S05]  /*12600*/  STL [R1], R0 ;  /* 0x0000000001007387 */ /* 0x0043ea0000100800 */
[----:B-1----:R-:W-:Y:S01]  /*12610*/  IMAD.U32 R0, RZ, RZ, UR4 ;  /* 0x00000004ff007e24 */ /* 0x002fe2000f8e00ff */
[----:B0--34-:R-:W-:Y:S06]  /*12620*/  @P1 BRA `(.L_x_2622) ;  /* 0x0000000000181947 */ /* 0x019fec0003800000 */
[----:B------:R-:W-:Y:S02]  /*12630*/  ULDC UR4, c[0x0][0x288] ;  /* 0x0000a20000047ab9 */ /* 0x000fe40000000800 */
[----:B-----5:R-:W-:Y:S01]  /*12640*/  IMAD.U32 R36, RZ, RZ, UR4 ;  /* 0x00000004ff247e24 */ /* 0x020fe2000f8e00ff */
[----:B------:R-:W-:Y:S06]  /*12650*/  @!P2 BRA `(.L_x_2622) ;  /* 0x00000000000ca947 */ /* 0x000fec0003800000 */
[----:B------:R-:W2:Y:S04]  /*12660*/  LDG.E R5, desc[UR46][R2.64] ;  /* 0x0000002e02057981 */ /* 0x000ea8000c1e1900 */
[----:B------:R-:W2:Y:S02]  /*12670*/  LDG.E R36, desc[UR46][R2.64+0x4] ;  /* 0x0000042e02247981 */ /* 0x000ea4000c1e1900 */
[----:B--2---:R-:W-:-:S07]  /*12680*/  IMAD.IADD R36, R36, 0x1, -R5 ;  /* 0x0000000124247824 */ /* 0x004fce00078e0a05 */
.L_x_2622:
[----:B------:R-:W-:Y:S02]  /*12690*/  ULDC.64 UR4, c[0x0][0xa20] ;  /* 0x0002880000047ab9 */ /* 0x000fe40000000a00 */
[----:B------:R-:W-:-:S04]  /*126a0*/  ISETP.NE.U32.AND P0, PT, RZ, UR4, PT ;  /* 0x00000004ff007c0c */ /* 0x000fc8000bf05070 */
[----:B------:R-:W-:-:S13]  /*126b0*/  ISETP.NE.AND.EX P0, PT, RZ, UR5, PT, P0 ;  /* 0x00000005ff007c0c */ /* 0x000fda000bf05300 */
[----:B------:R-:W-:Y:S05]  /*126c0*/  @!P0 BRA `(.L_x_2623) ;  /* 0x0000000000108947 */ /* 0x000fea0003800000 */
[----:B------:R-:W0:Y:S02]  /*126d0*/  LDC.64 R2, c[0x0][0xa20] ;  /* 0x00028800ff027b82 */ /* 0x000e240000000a00 */
[----:B0-----:R-:W-:-:S05]  /*126e0*/  IMAD.WIDE R2, R27, 0x4, R2 ;  /* 0x000000041b027825 */ /* 0x001fca00078e0202 */
[----:B------:R0:W5:Y:S01]  /*126f0*/  LDG.E R0, desc[UR46][R2.64] ;  /* 0x0000002e02007981 */ /* 0x000162000c1e1900 */
[----:B------:R-:W-:Y:S05]  /*12700*/  BRA `(.L_x_2624) ;  /* 0x0000000000247947 */ /* 0x000fea0003800000 */
.L_x_2623:
[----:B------:R-:W-:Y:S02]  /*12710*/  ULDC.64 UR4, c[0x0][0xa08] ;  /* 0x0002820000047ab9 */ /* 0x000fe40000000a00 */
[----:B------:R-:W-:-:S04]  /*12720*/  ISETP.NE.U32.AND P0, PT, RZ, UR4, PT ;  /* 0x00000004ff007c0c */ /* 0x000fc8000bf05070 */
[----:B------:R-:W-:-:S13]  /*12730*/  ISETP.NE.AND.EX P0, PT, RZ, UR5, PT, P0 ;  /* 0x00000005ff007c0c */ /* 0x000fda000bf05300 */
[----:B------:R-:W-:Y:S05]  /*12740*/  @!P0 BRA `(.L_x_2624) ;  /* 0x0000000000148947 */ /* 0x000fea0003800000 */
[----:B------:R-:W0:Y:S02]  /*12750*/  LDC.64 R2, c[0x0][0xa08] ;  /* 0x00028200ff027b82 */ /* 0x000e240000000a00 */
[----:B0-----:R-:W-:-:S05]  /*12760*/  IMAD.WIDE R2, R27, 0x4, R2 ;  /* 0x000000041b027825 */ /* 0x001fca00078e0202 */
[----:B------:R-:W2:Y:S04]  /*12770*/  LDG.E R0, desc[UR46][R2.64] ;  /* 0x0000002e02007981 */ /* 0x000ea8000c1e1900 */
[----:B------:R-:W2:Y:S02]  /*12780*/  LDG.E R5, desc[UR46][R2.64+0x4] ;  /* 0x0000042e02057981 */ /* 0x000ea4000c1e1900 */
[----:B--2---:R-:W-:-:S07]  /*12790*/  IMAD.IADD R0, R5, 0x1, -R0 ;  /* 0x0000000105007824 */ /* 0x004fce00078e0a00 */
.L_x_2624:
[----:B0-----:R-:W0:Y:S01]  /*127a0*/  LDC R2, c[0x0][0x448] ;  /* 0x00011200ff027b82 */ /* 0x001e220000000800 */
[----:B------:R-:W-:Y:S01]  /*127b0*/  IMAD.SHL.U32 R34, R25, 0x80, RZ ;  /* 0x0000008019227824 */ /* 0x000fe200078e00ff */
[----:B------:R-:W-:Y:S01]  /*127c0*/  LOP3.LUT R16, R16, 0xfffffeff, RZ, 0xc0, !PT ;  /* 0xfffffeff10107812 */ /* 0x000fe200078ec0ff */
[----:B-----5:R-:W-:Y:S02]  /*127d0*/  IMAD.IADD R19, R0, 0x1, -R29 ;  /* 0x0000000100137824 */ /* 0x020fe400078e0a1d */
[----:B------:R-:W-:Y:S01]  /*127e0*/  VIADD R4, R34, 0x7f ;  /* 0x0000007f22047836 */ /* 0x000fe20000000000 */
[----:B0-----:R-:W-:Y:S02]  /*127f0*/  ISETP.NE.AND P2, PT, R2, 0x1, PT ;  /* 0x000000010200780c */ /* 0x001fe40003f45270 */
[----:B------:R-:W0:Y:S11]  /*12800*/  LDC.64 R2, c[0x0][0x9e0] ;  /* 0x00027800ff027b82 */ /* 0x000e360000000a00 */
[----:B------:R-:W1:Y:S01]  /*12810*/  @P2 LDC R5, c[0x0][0x44c] ;  /* 0x00011300ff052b82 */ /* 0x000e620000000800 */
[----:B------:R-:W-:-:S07]  /*12820*/  @P2 LOP3.LUT R16, R16, 0x100, RZ, 0xfc, !PT ;  /* 0x0000010010102812 */ /* 0x000fce00078efcff */
[----:B------:R-:W2:Y:S01]  /*12830*/  @P2 LDC R6, c[0x0][0x450] ;  /* 0x00011400ff062b82 */ /* 0x000ea20000000800 */
[----:B0-----:R-:W-:Y:S01]  /*12840*/  ISETP.GE.AND P1, PT, R3, 0x1, PT ;  /* 0x000000010300780c */ /* 0x001fe20003f26270 */
[----:B-1----:R-:W-:-:S05]  /*12850*/  @P2 IMAD.HI.U32 R5, R4, R5, RZ ;  /* 0x0000000504052227 */ /* 0x002fca00078e00ff */
[----:B--2---:R-:W-:Y:S02]  /*12860*/  @P2 SHF.R.U32.HI R4, RZ, R6, R5 ;  /* 0x00000006ff042219 */ /* 0x004fe40000011605 */
[----:B------:R-:W-:-:S05]  /*12870*/  IADD3 R5, R19, 0x1, -R36 ;  /* 0x0000000113057810 */ /* 0x000fca0007ffe824 */
[----:B------:R-:W-:-:S04]  /*12880*/  IMAD.IADD R7, R5, 0x1, R4 ;  /* 0x0000000105077824 */ /* 0x000fc800078e0204 */
[----:B------:R-:W-:Y:S01]  /*12890*/  IMAD.IADD R2, R7, 0x1, R2 ;  /* 0x0000000107027824 */ /* 0x000fe200078e0202 */
[----:B------:R-:W-:Y:S06]  /*128a0*/  @!P1 BRA `(.L_x_2625) ;  /* 0x0000000000489947 */ /* 0x000fec0003800000 */
[C---:B------:R-:W-:Y:S01]  /*128b0*/  ISETP.GT.AND P0, PT, R7.reuse, RZ, PT ;  /* 0x000000ff0700720c */ /* 0x040fe20003f04270 */
[----:B------:R-:W-:Y:S01]  /*128c0*/  BSSY B0, `(.L_x_2626) ;  /* 0x000000e000007945 */ /* 0x000fe20003800000 */
[----:B------:R-:W-:-:S11]  /*128d0*/  VIADD R0, R7, 0xffffffff ;  /* 0xffffffff07007836 */ /* 0x000fd60000000000 */
        /* <DEDUP_REMOVED lines=8> */
.L_x_2627:
[----:B------:R-:W-:-:S13]  /*12960*/  ISETP.NE.AND P0, PT, R3, 0x1, PT ;  /* 0x000000010300780c */ /* 0x000fda0003f05270 */
[----:B------:R-:W0:Y:S02]  /*12970*/  @P0 LDC.64 R4, c[0x0][0x9e8] ;  /* 0x00027a00ff040b82 */ /* 0x000e240000000a00 */
[----:B0-----:R-:W-:-:S05]  /*12980*/  @P0 IMAD.HI.U32 R4, R0, R4, RZ ;  /* 0x0000000400040227 */ /* 0x001fca00078e00ff */
[----:B------:R-:W-:-:S07]  /*12990*/  @P0 SHF.R.U32.HI R0, RZ, R5, R4 ;  /* 0x00000005ff000219 */ /* 0x000fce0000011604 */
.L_x_2628:
[----:B------:R-:W-:Y:S05]  /*129a0*/  BSYNC B0 ;  /* 0x0000000000007941 */ /* 0x000fea0003800000 */
.L_x_2626:
[----:B------:R-:W-:-:S05]  /*129b0*/  IMAD R5, R0, R3, R3 ;  /* 0x0000000300057224 */ /* 0x000fca00078e0203 */
[----:B------:R-:W-:-:S07]  /*129c0*/  VIMNMX R2, R2, R5, PT ;  /* 0x0000000502027248 */ /* 0x000fce0003fe0100 */
.L_x_2625:
[----:B------:R-:W0:Y:S01]  /*129d0*/  @P2 LDC R5, c[0x0][0x44c] ;  /* 0x00011300ff052b82 */ /* 0x000e220000000800 */
[----:B------:R-:W-:Y:S01]  /*129e0*/  VIADD R2, R2, 0x5f ;  /* 0x0000005f02027836 */ /* 0x000fe20000000000 */
[----:B------:R-:W-:Y:S01]  /*129f0*/  ULDC UR4, c[0x0][0x9dc] ;  /* 0x0002770000047ab9 */ /* 0x000fe20000000800 */
[----:B------:R-:W-:-:S05]  /*12a00*/  IMAD.MOV.U32 R0, RZ, RZ, R34 ;  /* 0x000000ffff007224 */ /* 0x000fca00078e0022 */
[----:B------:R-:W1:Y:S01]  /*12a10*/  @P2 LDC R7, c[0x0][0x450] ;  /* 0x00011400ff072b82 */ /* 0x000e620000000800 */
[----:B0-----:R-:W-:-:S05]  /*12a20*/  @P2 IMAD.HI.U32 R4, R34, R5, RZ ;  /* 0x0000000522042227 */ /* 0x001fca00078e00ff */
[----:B-1----:R-:W-:Y:S01]  /*12a30*/  @P2 SHF.R.U32.HI R0, RZ, R7, R4 ;  /* 0x00000007ff002219 */ /* 0x002fe20000011604 */
[----:B------:R-:W-:-:S04]  /*12a40*/  IMAD.HI R4, R2, 0x2aaaaaab, RZ ;  /* 0x2aaaaaab02047827 */ /* 0x000fc800078e02ff */
[----:B------:R-:W-:Y:S01]  /*12a50*/  VIADD R2, R19, 0x5f ;  /* 0x0000005f13027836 */ /* 0x000fe20000000000 */
[----:B------:R-:W-:-:S03]  /*12a60*/  SHF.R.U32.HI R5, RZ, 0x1f, R4 ;  /* 0x0000001fff057819 */ /* 0x000fc60000011604 */
[----:B------:R-:W-:Y:S01]  /*12a70*/  IMAD.HI R2, R2, 0x2aaaaaab, RZ ;  /* 0x2aaaaaab02027827 */ /* 0x000fe200078e02ff */
[----:B------:R-:W-:-:S04]  /*12a80*/  LEA.HI.SX32 R4, R4, R5, 0x1c ;  /* 0x0000000504047211 */ /* 0x000fc800078fe2ff */
[----:B------:R-:W-:-:S04]  /*12a90*/  SHF.R.U32.HI R5, RZ, 0x1f, R2 ;  /* 0x0000001fff057819 */ /* 0x000fc80000011602 */
[----:B------:R-:W-:Y:S02]  /*12aa0*/  LEA.HI.SX32 R5, R2, R5, 0x1c ;  /* 0x0000000502057211 */ /* 0x000fe400078fe2ff */
[----:B------:R-:W-:Y:S02]  /*12ab0*/  IADD3 R2, R0, R19, -R36 ;  /* 0x0000001300027210 */ /* 0x000fe40007ffe824 */
[----:B------:R-:W-:-:S03]  /*12ac0*/  VIMNMX R30, R5, R4, PT ;  /* 0x00000004051e7248 */ /* 0x000fc60003fe0100 */
[----:B------:R-:W-:Y:S02]  /*12ad0*/  VIADD R0, R2, -UR4 ;  /* 0x8000000402007c36 */ /* 0x000fe40008000000 */
[----:B------:R0:W-:Y:S01]  /*12ae0*/  STL [R1+0x4], R30 ;  /* 0x0000041e01007387 */ /* 0x0001e20000100800 */
[----:B------:R-:W-:Y:S05]  /*12af0*/  @!P1 BRA `(.L_x_2629) ;  /* 0x0000000000449947 */ /* 0x000fea0003800000 */
[----:B------:R-:W-:Y:S01]  /*12b00*/  ISETP.GT.AND P0, PT, R2, -0x1, PT ;  /* 0xffffffff0200780c */ /* 0x000fe20003f04270 */
[----:B------:R-:W-:-:S12]  /*12b10*/  BSSY B0, `(.L_x_2630) ;  /* 0x000000d000007945 */ /* 0x000fd80003800000 */
[----:B------:R-:W-:Y:S05]  /*12b20*/  @P0 BRA `(.L_x_2631) ;  /* 0x00000000001c0947 */ /* 0x000fea0003800000 */
[----:B------:R-:W-:Y:S02]  /*12b30*/  ISETP.NE.AND P0, PT, R3, 0x1, PT ;  /* 0x000000010300780c */ /* 0x000fe40003f05270 */
[----:B------:R-:W-:-:S11]  /*12b40*/  LOP3.LUT R7, RZ, R2, RZ, 0x33, !PT ;  /* 0x00000002ff077212 */ /* 0x000fd600078e33ff */
[----:B------:R-:W1:Y:S02]  /*12b50*/  @P0 LDC.64 R4, c[0x0][0x9e8] ;  /* 0x00027a00ff040b82 */ /* 0x000e640000000a00 */
[----:B-1----:R-:W-:-:S05]  /*12b60*/  @P0 IMAD.HI.U32 R4, R7, R4, RZ ;  /* 0x0000000407040227 */ /* 0x002fca00078e00ff */
[----:B------:R-:W-:-:S04]  /*12b70*/  @P0 SHF.R.U32.HI R7, RZ, R5, R4 ;  /* 0x00000005ff070219 */ /* 0x000fc80000011604 */
[----:B------:R-:W-:Y:S01]  /*12b80*/  LOP3.LUT R2, RZ, R7, RZ, 0x33, !PT ;  /* 0x00000007ff027212 */ /* 0x000fe200078e33ff */
[----:B------:R-:W-:Y:S06]  /*12b90*/  BRA `(.L_x_2632) ;  /* 0x0000000000107947 */ /* 0x000fec0003800000 */
.L_x_2631:
[----:B------:R-:W-:-:S13]  /*12ba0*/  ISETP.NE.AND P0, PT, R3, 0x1, PT ;  /* 0x000000010300780c */ /* 0x000fda0003f05270 */
[----:B------:R-:W1:Y:S02]  /*12bb0*/  @P0 LDC.64 R4, c[0x0][0x9e8] ;  /* 0x00027a00ff040b82 */ /* 0x000e640000000a00 */
[----:B-1----:R-:W-:-:S05]  /*12bc0*/  @P0 IMAD.HI.U32 R4, R2, R4, RZ ;  /* 0x0000000402040227 */ /* 0x002fca00078e00ff */
[----:B------:R-:W-:-:S07]  /*12bd0*/  @P0 SHF.R.U32.HI R2, RZ, R5, R4 ;  /* 0x00000005ff020219 */ /* 0x000fce0000011604 */
.L_x_2632:
[----:B------:R-:W-:Y:S05]  /*12be0*/  BSYNC B0 ;  /* 0x0000000000007941 */ /* 0x000fea0003800000 */
.L_x_2630:
[----:B------:R-:W-:-:S05]  /*12bf0*/  IMAD R3, R2, R3, RZ ;  /* 0x0000000302037224 */ /* 0x000fca00078e02ff */
[----:B------:R-:W-:-:S07]  /*12c00*/  VIMNMX R0, R0, R3, !PT ;  /* 0x0000000300007248 */ /* 0x000fce0007fe0100 */
.L_x_2629:
[----:B------:R-:W-:Y:S01]  /*12c10*/  IMAD.HI R0, R0, 0x2aaaaaab, RZ ;  /* 0x2aaaaaab00007827 */ /* 0x000fe200078e02ff */
[----:B------:R-:W-:Y:S04]  /*12c20*/  BSSY B7, `(.L_x_2633) ;  /* 0x0000352000077945 */ /* 0x000fe80003800000 */
[----:B------:R-:W-:-:S04]  /*12c30*/  SHF.R.U32.HI R3, RZ, 0x1f, R0 ;  /* 0x0000001fff037819 */ /* 0x000fc80000011600 */
[----:B------:R-:W-:-:S04]  /*12c40*/  LEA.HI.SX32 R3, R0, R3, 0x1c ;  /* 0x0000000300037211 */ /* 0x000fc800078fe2ff */
[----:B------:R-:W-:-:S04]  /*12c50*/  VIMNMX R31, RZ, R3, !PT ;  /* 0x00000003ff1f7248 */ /* 0x000fc80007fe0100 */
[----:B------:R-:W-:-:S13]  /*12c60*/  ISETP.GT.AND P0, PT, R30, R31, PT ;  /* 0x0000001f1e00720c */ /* 0x000fda0003f04270 */
        /* <DEDUP_REMOVED lines=18> */
.L_x_2634:
        /* <DEDUP_REMOVED lines=8> */
[----:B------:R-:W-:Y:S02]  /*12e10*/  IMAD.U32 R4, RZ, RZ, UR6 ;  /* 0x00000006ff047e24 */ /* 0x000fe4000f8e00ff */
[----:B------:R-:W1:Y:S01]  /*12e20*/  LDC.64 R2, c[0x4][R2] ;  /* 0x0100000002027b82 */ /* 0x000e620000000a00 */
        /* <DEDUP_REMOVED lines=10> */
.L_x_2637:
[----:B------:R-:W-:Y:S05]  /*12ed0*/  BSYNC B6 ;  /* 0x0000000000067941 */ /* 0x000fea0003800000 */
.L_x_2636:
        /* <DEDUP_REMOVED lines=17> */
[----:B-1----:R-:W-:-:S07]  /*12ff0*/  IMAD.MOV.U32 R13, RZ, RZ, RZ ;  /* 0x000000ffff0d7224 */ /* 0x002fce00078e00ff */
[----:B------:R-:W-:-:S07]  /*13000*/  LEPC R20, `(.L_x_2640) ;  /* 0x000000001014794e */ /* 0x000fce0000000000 */
[----:B0-2---:R-:W-:Y:S05]  /*13010*/  CALL.ABS.NOINC R2 ;  /* 0x0000000002007343 */ /* 0x005fea0003c00000 */
.L_x_2640:
        /* <DEDUP_REMOVED lines=15> */
.L_x_2639:
[----:B------:R-:W-:Y:S05]  /*13110*/  BSYNC B6 ;  /* 0x0000000000067941 */ /* 0x000fea0003800000 */
.L_x_2638:
[----:B------:R-:W1:Y:S01]  /*13120*/  S2R R32, SR_TID.X ;  /* 0x0000000000207919 */ /* 0x000e620000002100 */
[----:B------:R-:W-:Y:S01]  /*13130*/  ULDC.64 UR4, c[0x0][0x9f8] ;  /* 0x00027e0000047ab9 */ /* 0x000fe20000000a00 */
[----:B------:R-:W-:Y:S01]  /*13140*/  IMAD.MOV.U32 R25, RZ, RZ, R27 ;  /* 0x000000ffff197224 */ /* 0x000fe200078e001b */
[----:B------:R-:W-:Y:S01]  /*13150*/  ISETP.NE.U32.AND P0, PT, RZ, UR4, PT ;  /* 0x00000004ff007c0c */ /* 0x000fe2000bf05070 */
[----:B------:R-:W-:Y:S01]  /*13160*/  ULDC UR4, c[0x0][0x320] ;  /* 0x0000c80000047ab9 */ /* 0x000fe20000000800 */
[----:B------:R-:W2:Y:S02]  /*13170*/  LDC R10, c[0x0][0x430] ;  /* 0x00010c00ff0a7b82 */ /* 0x000ea40000000800 */
[----:B------:R-:W-:-:S13]  /*13180*/  ISETP.NE.AND.EX P0, PT, RZ, UR5, PT, P0 ;  /* 0x00000005ff007c0c */ /* 0x000fda000bf05300 */
[----:B------:R-:W3:Y:S01]  /*13190*/  @P0 LDC.64 R2, c[0x0][0x9f8] ;  /* 0x00027e00ff020b82 */ /* 0x000ee20000000a00 */
[----:B-1----:R-:W-:-:S05]  /*131a0*/  IMAD.SHL.U32 R32, R32, 0x8, RZ ;  /* 0x0000000820207824 */ /* 0x002fca00078e00ff */
[----:B------:R-:W-:-:S04]  /*131b0*/  LOP3.LUT R32, R32, 0x38, RZ, 0xc0, !PT ;  /* 0x0000003820207812 */ /* 0x000fc800078ec0ff */
[----:B------:R-:W-:Y:S02]  /*131c0*/  LOP3.LUT R23, R32, 0x40, RZ, 0xfc, !PT ;  /* 0x0000004020177812 */ /* 0x000fe400078efcff */
[----:B------:R-:W-:Y:S01]  /*131d0*/  LOP3.LUT R16, R16, 0xffffffef, RZ, 0xc0, !PT ;  /* 0xffffffef10107812 */ /* 0x000fe200078ec0ff */
[----:B---3--:R-:W-:Y:S01]  /*131e0*/  @P0 IMAD.WIDE R2, R27, 0x4, R2 ;  /* 0x000000041b020825 */ /* 0x008fe200078e0202 */
[----:B------:R-:W-:Y:S02]  /*131f0*/  ISETP.GE.AND P3, PT, R23, UR4, PT ;  /* 0x0000000417007c0c */ /* 0x000fe4000bf66270 */
[C---:B------:R-:W-:Y:S02]  /*13200*/  LOP3.LUT R21, R32.reuse, 0x80, RZ, 0xfc, !PT ;  /* 0x0000008020157812 */ /* 0x040fe400078efcff */
[C---:B------:R-:W-:Y:S01]  /*13210*/  ISETP.GE.AND P2, PT, R32.reuse, UR4, PT ;  /* 0x0000000420007c0c */ /* 0x040fe2000bf46270 */
[----:B------:R1:W5:Y:S01]  /*13220*/  @P0 LDG.E R25, desc[UR46][R2.64] ;  /* 0x0000002e02190981 */ /* 0x000362000c1e1900 */
[----:B------:R-:W-:Y:S01]  /*13230*/  ISETP.GE.AND P1, PT, R21, UR4, PT ;  /* 0x0000000415007c0c */ /* 0x000fe2000bf26270 */
[----:B------:R-:W-:Y:S01]  /*13240*/  UMOV UR5, 0xffffffff ;  /* 0xffffffff00057882 */ /* 0x000fe20000000000 */
[----:B------:R-:W-:Y:S01]  /*13250*/  LOP3.LUT R20, R32, 0xc0, RZ, 0xfc, !PT ;  /* 0x000000c020147812 */ /* 0x000fe200078efcff */
[----:B------:R-:W-:-:S03]  /*13260*/  VIADD R0, R30, 0xffffffff ;  /* 0xffffffff1e007836 */ /* 0x000fc60000000000 */
[----:B------:R-:W-:Y:S02]  /*13270*/  ISETP.GE.AND P0, PT, R20, UR4, PT ;  /* 0x0000000414007c0c */ /* 0x000fe4000bf06270 */
[----:B------:R-:W-:-:S04]  /*13280*/  @P3 LOP3.LUT R16, R16, 0x10, RZ, 0xfc, !PT ;  /* 0x0000001010103812 */ /* 0x000fc800078efcff */
[----:B------:R-:W-:-:S04]  /*13290*/  LOP3.LUT R16, R16, 0xfffffffe, RZ, 0xc0, !PT ;  /* 0xfffffffe10107812 */ /* 0x000fc800078ec0ff */
[----:B------:R-:W-:-:S04]  /*132a0*/  LOP3.LUT R16, R16, 0xfffffff7, RZ, 0xc0, !PT ;  /* 0xfffffff710107812 */ /* 0x000fc800078ec0ff */
[----:B------:R-:W-:-:S04]  /*132b0*/  @P1 LOP3.LUT R16, R16, 0x8, RZ, 0xfc, !PT ;  /* 0x0000000810101812 */ /* 0x000fc800078efcff */
[----:B------:R-:W-:-:S04]  /*132c0*/  @P2 LOP3.LUT R16, R16, 0x1, RZ, 0xfc, !PT ;  /* 0x0000000110102812 */ /* 0x000fc800078efcff */
[----:B------:R-:W-:-:S04]  /*132d0*/  LOP3.LUT R16, R16, 0xfffffffb, RZ, 0xc0, !PT ;  /* 0xfffffffb10107812 */ /* 0x000fc800078ec0ff */
[----:B------:R-:W-:Y:S01]  /*132e0*/  @P0 LOP3.LUT R16, R16, 0x4, RZ, 0xfc, !PT ;  /* 0x0000000410100812 */ /* 0x000fe200078efcff */
[----:B-12---:R-:W-:Y:S06]  /*132f0*/  BRA.DIV UR5, `(.L_x_2641) ;  /* 0x0000004205587947 */ /* 0x006fec000b800000 */
.L_x_2707:
[----:B------:R-:W1:Y:S01]  /*13300*/  S2R R2, SR_TID.X ;  /* 0x0000000000027919 */ /* 0x000e620000002100 */
[----:B------:R-:W-:Y:S01]  /*13310*/  ISETP.NE.AND P1, PT, R10, 0x1, PT ;  /* 0x000000010a00780c */ /* 0x000fe20003f25270 */
[----:B------:R-:W-:Y:S01]  /*13320*/  IMAD.MOV.U32 R33, RZ, RZ, RZ ;  /* 0x000000ffff217224 */ /* 0x000fe200078e00ff */
[----:B0----5:R-:W-:Y:S01]  /*13330*/  SHF.R.S32.HI R30, RZ, 0x1f, R25 ;  /* 0x0000001fff1e7819 */ /* 0x021fe20000011419 */
[----:B------:R-:W0:Y:S01]  /*13340*/  S2R R9, SR_TID.X ;  /* 0x0000000000097919 */ /* 0x000e220000002100 */
[----:B------:R-:W-:-:S09]  /*13350*/  LOP3.LUT R16, R16, 0xffffff7f, RZ, 0xc0, !PT ;  /* 0xffffff7f10107812 */ /* 0x000fd200078ec0ff */
[----:B------:R-:W2:Y:S01]  /*13360*/  @P1 LDC R6, c[0x0][0x434] ;  /* 0x00010d00ff061b82 */ /* 0x000ea20000000800 */
[----:B------:R-:W-:-:S07]  /*13370*/  @P1 LOP3.LUT R16, R16, 0x80, RZ, 0xfc, !PT ;  /* 0x0000008010101812 */ /* 0x000fce00078efcff */
[----:B------:R-:W3:Y:S01]  /*13380*/  @P1 LDC R4, c[0x0][0x438] ;  /* 0x00010e00ff041b82 */ /* 0x000ee20000000800 */
[----:B-1----:R-:W-:Y:S01]  /*13390*/  LOP3.LUT R2, R2, 0x7f, RZ, 0xc0, !PT ;  /* 0x0000007f02027812 */ /* 0x002fe200078ec0ff */
[----:B0-----:R-:W-:-:S03]  /*133a0*/  IMAD.SHL.U32 R9, R9, 0x10, RZ ;  /* 0x0000001009097824 */ /* 0x001fc600078e00ff */
[----:B------:R-:W-:-:S04]  /*133b0*/  SHF.R.U32.HI R2, RZ, 0x3, R2 ;  /* 0x00000003ff027819 */ /* 0x000fc80000011602 */
[----:B------:R-:W-:-:S05]  /*133c0*/  LOP3.LUT R9, R2, 0x70, R9, 0xf8, !PT ;  /* 0x0000007002097812 */ /* 0x000fca00078ef809 */
[----:B------:R-:W-:-:S04]  /*133d0*/  IMAD R2, R0, 0x60, R9 ;  /* 0x0000006000027824 */ /* 0x000fc800078e0209 */
[C---:B------:R-:W-:Y:S01]  /*133e0*/  IMAD.IADD R35, R2.reuse, 0x1, R29 ;  /* 0x0000000102237824 */ /* 0x040fe200078e021d */
[----:B------:R-:W-:-:S03]  /*133f0*/  ISETP.GE.AND P0, PT, R2, R19, PT ;  /* 0x000000130200720c */ /* 0x000fc60003f06270 */
[----:B--2---:R-:W-:Y:S01]  /*13400*/  @P1 IMAD.HI.U32 R5, R35, R6, RZ ;  /* 0x0000000623051227 */ /* 0x004fe200078e00ff */
[----:B------:R-:W-:-:S03]  /*13410*/  ISETP.GT.U32.OR P0, PT, R9, 0x5f, P0 ;  /* 0x0000005f0900780c */ /* 0x000fc60000704470 */
[----:B------:R-:W-:Y:S01]  /*13420*/  IMAD.MOV.U32 R6, RZ, RZ, R35 ;  /* 0x000000ffff067224 */ /* 0x000fe200078e0023 */
[----:B---3--:R-:W-:-:S09]  /*13430*/  @P1 SHF.R.U32.HI R6, RZ, R4, R5 ;  /* 0x00000004ff061219 */ /* 0x008fd20000011605 */
[----:B------:R-:W0:Y:S01]  /*13440*/  @!P0 LDC.64 R2, c[0x0][0x428] ;  /* 0x00010a00ff028b82 */ /* 0x000e220000000a00 */
[----:B------:R-:W-:-:S07]  /*13450*/  @!P0 SHF.R.S32.HI R7, RZ, 0x1f, R6 ;  /* 0x0000001fff078819 */ /* 0x000fce0000011406 */
[----:B------:R-:W1:Y:S01]  /*13460*/  @!P0 LDC.64 R4, c[0x0][0x418] ;  /* 0x00010600ff048b82 */ /* 0x000e620000000a00 */
[----:B0-----:R-:W-:-:S04]  /*13470*/  @!P0 IMAD R8, R30, R2, RZ ;  /* 0x000000021e088224 */ /* 0x001fc800078e02ff */
[C---:B------:R-:W-:Y:S02]  /*13480*/  @!P0 IMAD R8, R25.reuse, R3, R8 ;  /* 0x0000000319088224 */ /* 0x040fe400078e0208 */
[----:B------:R-:W-:-:S04]  /*13490*/  @!P0 IMAD.WIDE.U32 R2, R25, R2, R6 ;  /* 0x0000000219028225 */ /* 0x000fc800078e0006 */
[----:B------:R-:W-:Y:S01]  /*134a0*/  @!P0 IMAD.IADD R8, R3, 0x1, R8 ;  /* 0x0000000103088824 */ /* 0x000fe200078e0208 */
[----:B-1----:R-:W-:-:S04]  /*134b0*/  @!P0 LEA R4, P1, R2, R4, 0x2 ;  /* 0x0000000402048211 */ /* 0x002fc800078210ff */
[----:B------:R-:W-:Y:S01]  /*134c0*/  @!P0 LEA.HI.X R5, R2, R5, R8, 0x2, P1 ;  /* 0x0000000502058211 */ /* 0x000fe200008f1408 */
[----:B------:R-:W-:Y:S02]  /*134d0*/  IMAD.MOV R2, RZ, RZ, -R6 ;  /* 0x000000ffff027224 */ /* 0x000fe400078e0a06 */
[----:B------:R-:W-:Y:S02]  /*134e0*/  IMAD.U32 R3, RZ, RZ, UR36 ;  /* 0x00000024ff037e24 */ /* 0x000fe4000f8e00ff */
[----:B------:R-:W-:Y:S01]  /*134f0*/  IMAD R35, R10, R2, R35 ;  /* 0x000000020a237224 */ /* 0x000fe200078e0223 */
[----:B------:R-:W-:Y:S01]  /*13500*/  SEL R2, RZ, 0x1, P2 ;  /* 0x00000001ff027807 */ /* 0x000fe20001000000 */
[----:B------:R0:W5:Y:S01]  /*13510*/  @!P0 LDG.E R33, desc[UR46][R4.64] ;  /* 0x0000002e04218981 */ /* 0x000162000c1e1900 */
[----:B------:R-:W-:Y:S02]  /*13520*/  ISETP.NE.AND P0, PT, R3, 0x3, PT ;  /* 0x000000030300780c */ /* 0x000fe40003f05270 */
[----:B------:R-:W-:Y:S01]  /*13530*/  ISETP.GT.U32.AND P1, PT, R9, 0x5f, PT ;  /* 0x0000005f0900780c */ /* 0x000fe20003f24070 */
[----:B------:R0:W-:Y:S01]  /*13540*/  STL [R1+0x14], R2 ;  /* 0x0000140201007387 */ /* 0x0001e20000100800 */
[----:B------:R-:W-:-:S02]  /*13550*/  LOP3.LUT R16, R16, 0xffffffbf, RZ, 0xc0, !PT ;  /* 0xffffffbf10107812 */ /* 0x000fc400078ec0ff */
[----:B------:R-:W-:-:S07]  /*13560*/  SHF.R.S32.HI R23, RZ, 0x1f, R26 ;  /* 0x0000001fff177819 */ /* 0x000fce000001141a */
[----:B------:R-:W-:-:S04]  /*13570*/  @P0 LOP3.LUT R16, R16, 0x40, RZ, 0xfc, !PT ;  /* 0x0000004010100812 */ /* 0x000fc800078efcff */
[----:B------:R-:W-:-:S04]  /*13580*/  LOP3.LUT R16, R16, 0xffffffdf, RZ, 0xc0, !PT ;  /* 0xffffffdf10107812 */ /* 0x000fc800078ec0ff */
[----:B------:R-:W-:Y:S01]  /*13590*/  @P1 LOP3.LUT R16, R16, 0x20, RZ, 0xfc, !PT ;  /* 0x0000002010101812 */ /* 0x000fe200078efcff */
[----:B0-----:R-:W-:Y:S06]  /*135a0*/  @!P0 BRA `(.L_x_2642) ;  /* 0x0000000000048947 */ /* 0x001fec0003800000 */
[----:B------:R-:W-:Y:S01]  /*135b0*/  BPT.TRAP 0x1 ;  /* 0x000000040000795c */ /* 0x000fe20000300000 */
.L_x_2642:
[----:B------:R-:W-:Y:S01]  /*135c0*/  IMAD R32, R0, -0x60, R19 ;  /* 0xffffffa000207824 */ /* 0x000fe200078e0213 */
[----:B------:R-:W-:Y:S01]  /*135d0*/  SHF.L.U32 R0, R22, 0x1f, RZ ;  /* 0x0000001f16007819 */ /* 0x000fe200000006ff */
[----:B------:R-:W-:Y:S01]  /*135e0*/  IMAD R19, R18, 0x8, R17 ;  /* 0x0000000812137824 */ /* 0x000fe200078e0211 */
[----:B------:R-:W-:Y:S03]  /*135f0*/  BSSY B0, `(.L_x_2643) ;  /* 0x0000003000007945 */ /* 0x000fe60003800000 */
[----:B------:R-:W0:Y:S02]  /*13600*/  SYNCS.PHASECHK.TRANS64.TRYWAIT P0, [R19+URZ+0x22840], R0 ;  /* 0x02284000130075a7 */ /* 0x000e24000800017f */
[----:B0-----:R-:W-:Y:S05]  /*13610*/  @!P0 BRA `(.L_x_2644) ;  /* 0x0000003c00c48947 */ /* 0x001fea0003800000 */
.L_x_2708:
[----:B------:R-:W-:Y:S05]  /*13620*/  BSYNC B0 ;  /* 0x0000000000007941 */ /* 0x000fea0003800000 */
.L_x_2643:
[----:B0-----:R-:W-:Y:S01]  /*13630*/  SHF.R.S32.HI R0, RZ, 0x1f, R35 ;  /* 0x0000001fff007819 */ /* 0x001fe20000011423 */
[----:B------:R-:W-:Y:S01]  /*13640*/  ULDC.64 UR4, c[0x0][0x300] ;  /* 0x0000c00000047ab9 */ /* 0x000fe20000000a00 */
[----:B-----5:R-:W-:Y:S01]  /*13650*/  SHF.R.S32.HI R4, RZ, 0x1f, R33 ;  /* 0x0000001fff047819 */ /* 0x020fe20000011421 */
[----:B------:R-:W-:Y:S01]  /*13660*/  IMAD.WIDE.U32 R2, R35, UR4, RZ ;  /* 0x0000000423027c25 */ /* 0x000fe2000f8e00ff */
[----:B------:R-:W0:Y:S01]  /*13670*/  S2R R7, SR_TID.X ;  /* 0x0000000000077919 */ /* 0x000e220000002100 */
[----:B------:R-:W-:Y:S01]  /*13680*/  LOP3.LUT R16, R16, 0xfffffffd, RZ, 0xc0, !PT ;  /* 0xfffffffd10107812 */ /* 0x000fe200078ec0ff */
[----:B------:R1:W-:Y:S04]  /*13690*/  STL [R1+0x8], R0 ;  /* 0x0000080001007387 */ /* 0x0003e80000100800 */
[----:B------:R2:W-:Y:S01]  /*136a0*/  STL [R1+0xc], R4 ;  /* 0x00000c0401007387 */ /* 0x0005e20000100800 */
[----:B-1----:R-:W-:-:S04]  /*136b0*/  IMAD R0, R0, UR4, RZ ;  /* 0x0000000400007c24 */ /* 0x002fc8000f8e02ff */
[----:B------:R-:W-:Y:S01]  /*136c0*/  IMAD R0, R35, UR5, R0 ;  /* 0x0000000523007c24 */ /* 0x000fe2000f8e0200 */
[----:B------:R-:W-:-:S03]  /*136d0*/  ULDC.64 UR4, c[0x0][0x310] ;  /* 0x0000c40000047ab9 */ /* 0x000fc60000000a00 */
[----:B------:R-:W-:Y:S02]  /*136e0*/  IMAD.IADD R3, R3, 0x1, R0 ;  /* 0x0000000103037824 */ /* 0x000fe400078e0200 */
[----:B------:R-:W-:Y:S02]  /*136f0*/  IMAD R0, R4, UR4, RZ ;  /* 0x0000000404007c24 */ /* 0x000fe4000f8e02ff */
[----:B--2---:R-:W1:Y:S01]  /*13700*/  S2R R4, SR_TID.X ;  /* 0x0000000000047919 */ /* 0x004e620000002100 */
[----:B------:R-:W-:-:S04]  /*13710*/  IMAD.WIDE.U32 R2, R33, UR4, R2 ;  /* 0x0000000421027c25 */ /* 0x000fc8000f8e0002 */
[----:B------:R-:W-:Y:S01]  /*13720*/  IMAD R0, R33, UR5, R0 ;  /* 0x0000000521007c24 */ /* 0x000fe2000f8e0200 */
[----:B------:R-:W-:Y:S01]  /*13730*/  ULDC.64 UR4, c[0x0][0x308] ;  /* 0x0000c20000047ab9 */ /* 0x000fe20000000a00 */
[----:B0-----:R-:W-:Y:S02]  /*13740*/  IMAD.SHL.U32 R7, R7, 0x8, RZ ;  /* 0x0000000807077824 */ /* 0x001fe400078e00ff */
[----:B------:R-:W-:Y:S02]  /*13750*/  IMAD.IADD R3, R3, 0x1, R0 ;  /* 0x0000000103037824 */ /* 0x000fe400078e0200 */
[----:B------:R-:W-:Y:S01]  /*13760*/  IMAD R0, R23, UR4, RZ ;  /* 0x0000000417007c24 */ /* 0x000fe2000f8e02ff */
[----:B------:R-:W-:Y:S01]  /*13770*/  LOP3.LUT R7, R7, 0x38, RZ, 0xc0, !PT ;  /* 0x0000003807077812 */ /* 0x000fe200078ec0ff */
[----:B------:R-:W-:-:S04]  /*13780*/  IMAD.WIDE.U32 R2, R26, UR4, R2 ;  /* 0x000000041a027c25 */ /* 0x000fc8000f8e0002 */
[----:B------:R-:W-:Y:S01]  /*13790*/  IMAD R0, R26, UR5, R0 ;  /* 0x000000051a007c24 */ /* 0x000fe2000f8e0200 */
[----:B------:R-:W-:Y:S01]  /*137a0*/  ULDC.64 UR4, c[0x0][0x2e8] ;  /* 0x0000ba0000047ab9 */ /* 0x000fe20000000a00 */
[----:B-1----:R-:W-:-:S04]  /*137b0*/  LOP3.LUT R4, R4, 0x7f, RZ, 0xc0, !PT ;  /* 0x0000007f04047812 */ /* 0x002fc800078ec0ff */
[----:B------:R-:W-:Y:S01]  /*137c0*/  SHF.R.U32.HI R5, RZ, 0x3, R4 ;  /* 0x00000003ff057819 */ /* 0x000fe20000011604 */
[----:B------:R-:W-:Y:S01]  /*137d0*/  IMAD.IADD R4, R3, 0x1, R0 ;  /* 0x0000000103047824 */ /* 0x000fe200078e0200 */
[----:B------:R-:W-:Y:S01]  /*137e0*/  LEA R0, P0, R2, UR4, 0x1 ;  /* 0x0000000402007c11 */ /* 0x000fe2000f8008ff */
[----:B------:R-:W-:Y:S02]  /*137f0*/  ULDC UR4, c[0x0][0x2f4] ;  /* 0x0000bd0000047ab9 */ /* 0x000fe40000000800 */
[----:B------:R-:W-:Y:S01]  /*13800*/  ISETP.GE.AND P2, PT, R7, UR4, PT ;  /* 0x0000000407007c0c */ /* 0x000fe2000bf46270 */
[----:B------:R-:W-:Y:S01]  /*13810*/  IMAD.IADD R32, R32, 0x1, -R5 ;  /* 0x0000000120207824 */ /* 0x000fe200078e0a05 */
[----:B------:R-:W-:Y:S01]  /*13820*/  LEA.HI.X R4, R2, UR5, R4, 0x1, P0 ;  /* 0x0000000502047c11 */ /* 0x000fe200080f0c04 */
[----:B------:R-:W-:Y:S01]  /*13830*/  UMOV UR5, 0xffffffff ;  /* 0xffffffff00057882 */ /* 0x000fe20000000000 */
[----:B------:R-:W-:Y:S02]  /*13840*/  IMAD R5, R18, 0x1800, R28 ;  /* 0x0000180012057824 */ /* 0x000fe400078e021c */
[----:B------:R-:W-:-:S07]  /*13850*/  ISETP.GE.AND P0, PT, R32, 0x1, PT ;  /* 0x000000012000780c */ /* 0x000fce0003f06270 */
        /* <DEDUP_REMOVED lines=54> */
.L_x_2722:
        /* <DEDUP_REMOVED lines=10> */
.L_x_2646:
        /* <DEDUP_REMOVED lines=11> */
.L_x_2647:
        /* <DEDUP_REMOVED lines=23> */
.L_x_2649:
[----:B------:R-:W-:Y:S05]  /*13e80*/  BSYNC B6 ;  /* 0x0000000000067941 */ /* 0x000fea0003800000 */
.L_x_2648:
[----:B0-----:R-:W2:Y:S01]  /*13e90*/  LDL.LU R2, [R1] ;  /* 0x0000000001027983 */ /* 0x001ea20000300800 */
[----:B------:R-:W0:Y:S01]  /*13ea0*/  LDC R21, c[0x0][0x448] ;  /* 0x00011200ff157b82 */ /* 0x000e220000000800 */
[----:B------:R-:W-:Y:S01]  /*13eb0*/  ULDC.64 UR4, c[0x0][0x298] ;  /* 0x0000a60000047ab9 */ /* 0x000fe20000000a00 */
[----:B------:R-:W-:Y:S01]  /*13ec0*/  LOP3.LUT P6, RZ, R16, 0x200, RZ, 0xc0, !PT ;  /* 0x0000020010ff7812 */ /* 0x000fe200078cc0ff */
[----:B------:R-:W3:Y:S01]  /*13ed0*/  S2R R20, SR_TID.X ;  /* 0x0000000000147919 */ /* 0x000ee20000002100 */
[----:B------:R-:W-:Y:S01]  /*13ee0*/  SHF.R.S32.HI R4, RZ, 0x1f, R27 ;  /* 0x0000001fff047819 */ /* 0x000fe2000001141b */
[----:B------:R-:W4:Y:S03]  /*13ef0*/  S2R R7, SR_TID.X ;  /* 0x0000000000077919 */ /* 0x000f260000002100 */
[----:B------:R-:W-:Y:S02]  /*13f00*/  SEL R4, R4, RZ, !P6 ;  /* 0x000000ff04047207 */ /* 0x000fe40007000000 */
[----:B---3--:R-:W-:Y:S01]  /*13f10*/  LOP3.LUT R20, R20, 0x7f, RZ, 0xc0, !PT ;  /* 0x0000007f14147812 */ /* 0x008fe200078ec0ff */
[----:B----4-:R-:W-:-:S05]  /*13f20*/  IMAD.SHL.U32 R7, R7, 0x8, RZ ;  /* 0x0000000807077824 */ /* 0x010fca00078e00ff */
[----:B------:R-:W-:Y:S02]  /*13f30*/  LOP3.LUT R7, R7, 0x38, RZ, 0xc0, !PT ;  /* 0x0000003807077812 */ /* 0x000fe400078ec0ff */
[----:B--2---:R-:W-:-:S05]  /*13f40*/  SHF.R.S32.HI R0, RZ, 0x1f, R2 ;  /* 0x0000001fff007819 */ /* 0x004fca0000011402 */
[----:B------:R-:W-:-:S04]  /*13f50*/  IMAD R0, R0, UR4, RZ ;  /* 0x0000000400007c24 */ /* 0x000fc8000f8e02ff */
        /* <DEDUP_REMOVED lines=9> */
[----:B------:R-:W-:Y:S01]  /*13ff0*/  IMAD.IADD R3, R3, 0x1, R0 ;  /* 0x0000000103037824 */ /* 0x000fe200078e0200 */
[----:B------:R-:W-:Y:S02]  /*14000*/  SEL R0, R27, RZ, !P6 ;  /* 0x000000ff1b007207 */ /* 0x000fe40007000000 */
[----:B0-----:R-:W-:Y:S02]  /*14010*/  ISETP.NE.AND P6, PT, R21, 0x1, PT ;  /* 0x000000011500780c */ /* 0x001fe40003fc5270 */
[----:B------:R-:W-:Y:S01]  /*14020*/  SHF.R.U32.HI R21, RZ, 0x3, R20 ;  /* 0x00000003ff157819 */ /* 0x000fe20000011614 */
[C---:B------:R-:W-:Y:S01]  /*14030*/  IMAD.WIDE.U32 R2, R0.reuse, UR4, R2 ;  /* 0x0000000400027c25 */ /* 0x040fe2000f8e0002 */
[----:B------:R-:W0:Y:S03]  /*14040*/  S2R R20, SR_TID.X ;  /* 0x0000000000147919 */ /* 0x000e260000002100 */
[----:B------:R-:W-:Y:S01]  /*14050*/  IMAD R4, R0, UR5, R4 ;  /* 0x0000000500047c24 */ /* 0x000fe2000f8e0204 */
[----:B------:R-:W-:-:S03]  /*14060*/  ULDC.64 UR4, c[0x0][0x2d0] ;  /* 0x0000b40000047ab9 */ /* 0x000fc60000000a00 */
[----:B------:R-:W-:Y:S02]  /*14070*/  IMAD.IADD R3, R3, 0x1, R4 ;  /* 0x0000000103037824 */ /* 0x000fe400078e0204 */
[----:B------:R-:W2:Y:S08]  /*14080*/  @P6 LDC R6, c[0x0][0x44c] ;  /* 0x00011300ff066b82 */ /* 0x000eb00000000800 */
[----:B------:R-:W3:Y:S01]  /*14090*/  @P6 LDC R5, c[0x0][0x450] ;  /* 0x00011400ff056b82 */ /* 0x000ee20000000800 */
[----:B0-----:R-:W-:-:S05]  /*140a0*/  IMAD.SHL.U32 R20, R20, 0x10, RZ ;  /* 0x0000001014147824 */ /* 0x001fca00078e00ff */
[----:B------:R-:W-:-:S05]  /*140b0*/  LOP3.LUT R20, R21, 0x70, R20, 0xf8, !PT ;  /* 0x0000007015147812 */ /* 0x000fca00078ef814 */
[----:B------:R-:W-:Y:S02]  /*140c0*/  IMAD.IADD R0, R20, 0x1, R34 ;  /* 0x0000000114007824 */ /* 0x000fe400078e0222 */
[----:B------:R-:W0:Y:S02]  /*140d0*/  S2R R20, SR_TID.X ;  /* 0x0000000000147919 */ /* 0x000e240000002100 */
[----:B--2---:R-:W-:-:S04]  /*140e0*/  @P6 IMAD.HI.U32 R6, R0, R6, RZ ;  /* 0x0000000600066227 */ /* 0x004fc800078e00ff */
[----:B------:R-:W-:Y:S01]  /*140f0*/  IMAD.MOV.U32 R4, RZ, RZ, R0 ;  /* 0x000000ffff047224 */ /* 0x000fe200078e0000 */
[----:B---3--:R-:W-:Y:S02]  /*14100*/  @P6 SHF.R.U32.HI R4, RZ, R5, R6 ;  /* 0x00000005ff046219 */ /* 0x008fe40000011606 */
[----:B------:R-:W2:Y:S03]  /*14110*/  LDC R6, c[0x0][0x448] ;  /* 0x00011200ff067b82 */ /* 0x000ea60000000800 */
[----:B------:R-:W-:Y:S02]  /*14120*/  IMAD.MOV R5, RZ, RZ, -R4 ;  /* 0x000000ffff057224 */ /* 0x000fe400078e0a04 */
[----:B------:R-:W-:Y:S01]  /*14130*/  IMAD.WIDE.U32 R2, R4, UR4, R2 ;  /* 0x0000000404027c25 */ /* 0x000fe2000f8e0002 */
[----:B0-----:R-:W-:-:S03]  /*14140*/  LOP3.LUT R20, R20, 0x7f, RZ, 0xc0, !PT ;  /* 0x0000007f14147812 */ /* 0x001fc600078ec0ff */
[----:B--2---:R-:W-:Y:S01]  /*14150*/  IMAD R0, R6, R5, R0 ;  /* 0x0000000506007224 */ /* 0x004fe200078e0200 */
[----:B------:R-:W-:Y:S02]  /*14160*/  SHF.R.S32.HI R5, RZ, 0x1f, R4 ;  /* 0x0000001fff057819 */ /* 0x000fe40000011404 */
[----:B------:R-:W-:-:S03]  /*14170*/  SHF.R.U32.HI R8, RZ, 0x3, R20 ;  /* 0x00000003ff087819 */ /* 0x000fc60000011614 */
        /* <DEDUP_REMOVED lines=14> */
[----:B------:R-:W-:-:S03]  /*14260*/  UMOV UR5, 0xffffffff ;  /* 0xffffffff00057882 */ /* 0x000fc60000000000 */
[----:B------:R-:W-:Y:S07]  /*14270*/  BRA.DIV UR5, `(.L_x_2650) ;  /* 0x0000003a05c07947 */ /* 0x000fee000b800000 */
[----:B------:R-:W0:Y:S01]  /*14280*/  SHFL.IDX PT, R3, R0, RZ, 0x181f ;  /* 0x00181fff00037589 */ /* 0x000e2200000e0000 */
[----:B------:R-:W-:Y:S02]  /*14290*/  IMAD R36, R36, R6, RZ ;  /* 0x0000000624247224 */ /* 0x000fe400078e02ff */
        /* <DEDUP_REMOVED lines=72> */
.L_x_2739:
[----:B------:R-:W-:-:S05]  /*14720*/  VIADD R34, R34, 0x70 ;  /* 0x0000007022227836 */ /* 0x000fca0000000000 */
[----:B------:R-:W-:-:S13]  /*14730*/  ISETP.GE.AND P0, PT, R34, R36, PT ;  /* 0x000000242200720c */ /* 0x000fda0003f06270 */
[----:B0-2---:R-:W-:-:S05]  /*14740*/  @!P0 LEA R2, P2, R7, R0, 0x1 ;  /* 0x0000000007028211 */ /* 0x005fca00078408ff */
[----:B------:R-:W-:-:S05]  /*14750*/  @!P0 IMAD.X R3, RZ, RZ, R4, P2 ;  /* 0x000000ffff038224 */ /* 0x000fca00010e0604 */
[----:B------:R-:W-:Y:S01]  /*14760*/  @!PT LDS RZ, [RZ] ;  /* 0x00000000fffff984 */ /* 0x000fe20000000800 */
[----:B------:R-:W-:Y:S01]  /*14770*/  @!PT LDS RZ, [RZ] ;  /* 0x00000000fffff984 */ /* 0x000fe20000000800 */
[----:B------:R-:W-:Y:S01]  /*14780*/  @!PT LDS RZ, [RZ] ;  /* 0x00000000fffff984 */ /* 0x000fe20000000800 */
[----:B------:R0:W-:Y:S01]  /*14790*/  @!P0 LDGSTS.E.BYPASS.LTC128B.128 [R37+0x1bc00], desc[UR46][R2.64], !P1 ;  /* 0x1bc0000002258fae */ /* 0x0001e2000c901d6e */
[----:B------:R-:W-:Y:S01]  /*147a0*/  PLOP3.LUT P0, PT, PT, PT, PT, 0x80, 0x0 ;  /* 0x000000000000781c */ /* 0x000fe20003f0f070 */
[----:B------:R-:W-:-:S12]  /*147b0*/  NOP ;  /* 0x0000000000007918 */ /* 0x000fd80000000000 */
.L_x_2651:
        /* <DEDUP_REMOVED lines=18> */
.L_x_2740:
[----:B------:R-:W-:Y:S05]  /*148e0*/  BSYNC B0 ;  /* 0x0000000000007941 */ /* 0x000fea0003800000 */
.L_x_2652:
[----:B------:R-:W-:-:S05]  /*148f0*/  IMAD.U32 R2, RZ, RZ, UR36 ;  /* 0x00000024ff027e24 */ /* 0x000fca000f8e00ff */
[----:B------:R-:W-:-:S13]  /*14900*/  ISETP.NE.AND P0, PT, R2, 0x3, PT ;  /* 0x000000030200780c */ /* 0x000fda0003f05270 */
[----:B------:R-:W-:Y:S05]  /*14910*/  @!P0 BRA `(.L_x_2654) ;  /* 0x0000000000048947 */ /* 0x000fea0003800000 */
[----:B------:R-:W-:Y:S01]  /*14920*/  BPT.TRAP 0x1 ;  /* 0x000000040000795c */ /* 0x000fe20000300000 */
.L_x_2654:
[----:B0-----:R-:W-:Y:S01]  /*14930*/  SHF.L.U32 R0, R22, 0x1f, RZ ;  /* 0x0000001f16007819 */ /* 0x001fe200000006ff */
[----:B------:R-:W-:Y:S03]  /*14940*/  BSSY B0, `(.L_x_2655) ;  /* 0x0000003000007945 */ /* 0x000fe60003800000 */
[----:B------:R-:W0:Y:S02]  /*14950*/  SYNCS.PHASECHK.TRANS64.TRYWAIT P0, [R19+URZ+0x22860], R0 ;  /* 0x02286000130075a7 */ /* 0x000e24000800017f */
[----:B0-----:R-:W-:Y:S05]  /*14960*/  @!P0 BRA `(.L_x_2656) ;  /* 0x0000003c00bc8947 */ /* 0x001fea0003800000 */
.L_x_2741:
[----:B------:R-:W-:Y:S05]  /*14970*/  BSYNC B0 ;  /* 0x0000000000007941 */ /* 0x000fea0003800000 */
.L_x_2655:
[----:B------:R-:W0:Y:S01]  /*14980*/  LDL.LU R2, [R1+0x8] ;  /* 0x0000080001027983 */ /* 0x000e220000300800 */
[----:B------:R-:W-:-:S03]  /*14990*/  ULDC.64 UR4, c[0x0][0x328] ;  /* 0x0000ca0000047ab9 */ /* 0x000fc60000000a00 */
[----:B------:R-:W2:Y:S04]  /*149a0*/  LDL.LU R6, [R1+0xc] ;  /* 0x00000c0001067983 */ /* 0x000ea80000300800 */
[----:B------:R-:W3:Y:S01]  /*149b0*/  LDL.LU R4, [R1+0x14] ;  /* 0x0000140001047983 */ /* 0x000ee20000300800 */
[C---:B------:R-:W-:Y:S02]  /*149c0*/  LOP3.LUT P3, RZ, R16.reuse, 0x10, RZ, 0xc0, !PT ;  /* 0x0000001010ff7812 */ /* 0x040fe4000786c0ff */
[C---:B------:R-:W-:Y:S02]  /*149d0*/  LOP3.LUT P2, RZ, R16.reuse, 0x8, RZ, 0xc0, !PT ;  /* 0x0000000810ff7812 */ /* 0x040fe4000784c0ff */
[C---:B------:R-:W-:Y:S02]  /*149e0*/  LOP3.LUT P1, RZ, R16.reuse, 0x4, RZ, 0xc0, !PT ;  /* 0x0000000410ff7812 */ /* 0x040fe4000782c0ff */
[----:B------:R-:W-:-:S02]  /*149f0*/  LOP3.LUT P4, RZ, R16, 0x1, RZ, 0xc0, !PT ;  /* 0x0000000110ff7812 */ /* 0x000fc4000788c0ff */
[----:B------:R-:W-:Y:S01]  /*14a00*/  SEL R7, RZ, 0x8, P1 ;  /* 0x00000008ff077807 */ /* 0x000fe20000800000 */
[----:B0-----:R-:W-:Y:S02]  /*14a10*/  IMAD R0, R2, UR4, RZ ;  /* 0x0000000402007c24 */ /* 0x001fe4000f8e02ff */
[----:B------:R-:W-:-:S04]  /*14a20*/  IMAD.WIDE.U32 R2, R35, UR4, RZ ;  /* 0x0000000423027c25 */ /* 0x000fc8000f8e00ff */
[----:B------:R-:W-:Y:S01]  /*14a30*/  IMAD R5, R35, UR5, R0 ;  /* 0x0000000523057c24 */ /* 0x000fe2000f8e0200 */
[----:B------:R-:W-:Y:S02]  /*14a40*/  ULDC.64 UR4, c[0x0][0x338] ;  /* 0x0000ce0000047ab9 */ /* 0x000fe40000000a00 */
[----:B--2---:R-:W-:Y:S02]  /*14a50*/  IMAD R0, R6, UR4, RZ ;  /* 0x0000000406007c24 */ /* 0x004fe4000f8e02ff */
[----:B------:R-:W-:Y:S02]  /*14a60*/  IMAD.IADD R3, R3, 0x1, R5 ;  /* 0x0000000103037824 */ /* 0x000fe400078e0205 */
[C---:B------:R-:W-:Y:S01]  /*14a70*/  IMAD R5, R33.reuse, UR5, R0 ;  /* 0x0000000521057c24 */ /* 0x040fe2000f8e0200 */
[----:B------:R-:W-:Y:S01]  /*14a80*/  SEL R0, RZ, 0x2, P3 ;  /* 0x00000002ff007807 */ /* 0x000fe20001800000 */
[----:B------:R-:W-:Y:S01]  /*14a90*/  IMAD.WIDE.U32 R2, R33, UR4, R2 ;  /* 0x0000000421027c25 */ /* 0x000fe2000f8e0002 */
[----:B------:R-:W-:-:S03]  /*14aa0*/  ULDC.64 UR4, c[0x0][0x330] ;  /* 0x0000cc0000047ab9 */ /* 0x000fc60000000a00 */
        /* <DEDUP_REMOVED lines=8> */
[----:B------:R-:W-:Y:S02]  /*14b30*/  LEA.HI.X R6, R2, UR5, R3, 0x1, P0 ;  /* 0x0000000502067c11 */ /* 0x000fe400080f0c03 */
[----:B------:R-:W-:-:S04]  /*14b40*/  SEL R3, RZ, 0x4, P2 ;  /* 0x00000004ff037807 */ /* 0x000fc80001000000 */
[----:B---3--:R-:W-:Y:S01]  /*14b50*/  IADD3 R0, R3, R0, R4 ;  /* 0x0000000003007210 */ /* 0x008fe20007ffe004 */
[----:B------:R-:W-:-:S04]  /*14b60*/  IMAD R4, R18, 0x6000, R28 ;  /* 0x0000600012047824 */ /* 0x000fc800078e021c */
[----:B------:R-:W-:Y:S01]  /*14b70*/  IMAD.IADD R7, R0, 0x1, R7 ;  /* 0x0000000100077824 */ /* 0x000fe200078e0207 */
[----:B------:R-:W-:Y:S06]  /*14b80*/  BRA.DIV UR4, `(.L_x_2657) ;  /* 0x0000003e04487947 */ /* 0x000fec000b800000 */
[----:B------:R-:W0:Y:S01]  /*14b90*/  S2R R2, SR_TID.X ;  /* 0x0000000000027919 */ /* 0x000e220000002100 */
[----:B------:R-:W-:Y:S01]  /*14ba0*/  IMAD R4, R4, 0x2, R17 ;  /* 0x0000000204047824 */ /* 0x000fe200078e0211 */
[C---:B------:R-:W-:Y:S01]  /*14bb0*/  LOP3.LUT P2, RZ, R7.reuse, 0x2, RZ, 0xc0, !PT ;  /* 0x0000000207ff7812 */ /* 0x040fe2000784c0ff */
[----:B------:R-:W2:Y:S01]  /*14bc0*/  SHFL.IDX PT, R14, R5, RZ, 0x181f ;  /* 0x00181fff050e7589 */ /* 0x000ea200000e0000 */
[----:B------:R-:W-:-:S03]  /*14bd0*/  LOP3.LUT P1, RZ, R7, 0x4, RZ, 0xc0, !PT ;  /* 0x0000000407ff7812 */ /* 0x000fc6000782c0ff */
[----:B------:R-:W3:Y:S01]  /*14be0*/  SHFL.IDX PT, R3, R6, RZ, 0x181f ;  /* 0x00181fff06037589 */ /* 0x000ee200000e0000 */
        /* <DEDUP_REMOVED lines=43> */
[C---:B------:R-:W-:Y:S01]  /*14ea0*/  ISETP.LT.OR P3, PT, R32.reuse, 0x31, P4 ;  /* 0x000000312000780c */ /* 0x040fe20002761670 */
[----:B------:R-:W0:Y:S04]  /*14eb0*/  SHFL.IDX PT, R3, R6, 0x4, 0x181f ;  /* 0x00981f0006037f89 */ /* 0x000e2800000e0000 */
[----:B------:R-:W2:Y:S08]  /*14ec0*/  SHFL.IDX PT, R6, R6, 0x5, 0x181f ;  /* 0x00b81f0006067f89 */ /* 0x000eb000000e0000 */
        /* <DEDUP_REMOVED lines=8> */
[----:B------:R3:W4:Y:S02]  /*14f50*/  SHFL.IDX PT, R14, R5, 0x5, 0x181f ;  /* 0x00b81f00050e7f89 */ /* 0x00072400000e0000 */
        /* <DEDUP_REMOVED lines=9> */
.L_x_2755:
[----:B0--3--:R-:W-:Y:S02]  /*14ff0*/  IADD3 R2, P3, R14, R0, RZ ;  /* 0x000000000e027210 */ /* 0x009fe40007f7e0ff */
        /* <DEDUP_REMOVED lines=14> */
.L_x_2658:
        /* <DEDUP_REMOVED lines=11> */
.L_x_2659:
[----:B------:R-:W2:Y:S01]  /*15190*/  LDL.LU R2, [R1+0x4] ;  /* 0x0000040001027983 */ /* 0x000ea20000300800 */
[----:B------:R0:W-:Y:S01]  /*151a0*/  SYNCS.ARRIVE.TRANS64.A1T0 RZ, [R19+URZ+0x22850], RZ ;  /* 0x022850ff13ff79a7 */ /* 0x0001e2000810003f */
[----:B------:R-:W-:Y:S01]  /*151b0*/  BSSY B0, `(.L_x_2660) ;  /* 0x00000e1000007945 */ /* 0x000fe20003800000 */
[----:B--2---:R-:W-:-:S05]  /*151c0*/  VIADD R10, R2, 0xfffffffe ;  /* 0xfffffffe020a7836 */ /* 0x004fca0000000000 */
[----:B------:R-:W-:-:S13]  /*151d0*/  ISETP.GE.AND P0, PT, R10, R31, PT ;  /* 0x0000001f0a00720c */ /* 0x000fda0003f06270 */
[----:B0-----:R-:W-:Y:S05]  /*151e0*/  @!P0 BRA `(.L_x_2661) ;  /* 0x0000000c00748947 */ /* 0x001fea0003800000 */
.L_x_2674:
[----:B0-----:R-:W0:Y:S01]  /*151f0*/  S2R R2, SR_TID.X ;  /* 0x0000000000027919 */ /* 0x001e220000002100 */
[----:B--2---:R-:W2:Y:S01]  /*15200*/  LDC R3, c[0x0][0x430] ;  /* 0x00010c00ff037b82 */ /* 0x004ea20000000800 */
[----:B------:R-:W-:Y:S02]  /*15210*/  IMAD R8, R10, 0x60, R29 ;  /* 0x000000600a087824 */ /* 0x000fe400078e021d */
[----:B------:R-:W-:Y:S01]  /*15220*/  VIADD R18, R18, 0x1 ;  /* 0x0000000112127836 */ /* 0x000fe20000000000 */
[----:B--2---:R-:W-:Y:S02]  /*15230*/  ISETP.NE.AND P0, PT, R3, 0x1, PT ;  /* 0x000000010300780c */ /* 0x004fe40003f05270 */
[----:B0-----:R-:W-:-:S04]  /*15240*/  LOP3.LUT R2, R2, 0x7f, RZ, 0xc0, !PT ;  /* 0x0000007f02027812 */ /* 0x001fc800078ec0ff */
[----:B------:R-:W-:Y:S02]  /*15250*/  SHF.R.U32.HI R4, RZ, 0x3, R2 ;  /* 0x00000003ff047819 */ /* 0x000fe40000011602 */
[----:B------:R-:W0:Y:S05]  /*15260*/  S2R R2, SR_TID.X ;  /* 0x0000000000027919 */ /* 0x000e2a0000002100 */
[----:B------:R-:W2:Y:S08]  /*15270*/  @P0 LDC R3, c[0x0][0x434] ;  /* 0x00010d00ff030b82 */ /* 0x000eb00000000800 */
[----:B---3--:R-:W3:Y:S01]  /*15280*/  @P0 LDC R7, c[0x0][0x438] ;  /* 0x00010e00ff070b82 */ /* 0x008ee20000000800 */
[----:B0-----:R-:W-:-:S05]  /*15290*/  IMAD.SHL.U32 R2, R2, 0x10, RZ ;  /* 0x0000001002027824 */ /* 0x001fca00078e00ff */
[----:B------:R-:W-:-:S04]  /*152a0*/  LOP3.LUT R2, R4, 0x70, R2, 0xf8, !PT ;  /* 0x0000007004027812 */ /* 0x000fc800078ef802 */
[C---:B------:R-:W-:Y:S01]  /*152b0*/  ISETP.GT.U32.AND P1, PT, R2.reuse, 0x5f, PT ;  /* 0x0000005f0200780c */ /* 0x040fe20003f24070 */
[----:B------:R-:W-:-:S04]  /*152c0*/  IMAD.IADD R8, R2, 0x1, R8 ;  /* 0x0000000102087824 */ /* 0x000fc800078e0208 */
[----:B--2---:R-:W-:-:S04]  /*152d0*/  @P0 IMAD.HI.U32 R2, R8, R3, RZ ;  /* 0x0000000308020227 */ /* 0x004fc800078e00ff */
[----:B------:R-:W-:Y:S01]  /*152e0*/  IMAD.MOV.U32 R9, RZ, RZ, R8 ;  /* 0x000000ffff097224 */ /* 0x000fe200078e0008 */
[----:B---3--:R-:W-:-:S03]  /*152f0*/  @P0 SHF.R.U32.HI R9, RZ, R7, R2 ;  /* 0x00000007ff090219 */ /* 0x008fc60000011602 */
[----:B------:R-:W0:Y:S01]  /*15300*/  @!P1 LDC.64 R4, c[0x0][0x428] ;  /* 0x00010a00ff049b82 */ /* 0x000e220000000a00 */
[----:B------:R-:W-:-:S07]  /*15310*/  @!P1 SHF.R.S32.HI R3, RZ, 0x1f, R9 ;  /* 0x0000001fff039819 */ /* 0x000fce0000011409 */
[----:B------:R-:W2:Y:S01]  /*15320*/  @!P1 LDC.64 R6, c[0x0][0x418] ;  /* 0x00010600ff069b82 */ /* 0x000ea20000000a00 */
[----:B0-----:R-:W-:-:S04]  /*15330*/  @!P1 IMAD R2, R30, R4, RZ ;  /* 0x000000041e029224 */ /* 0x001fc800078e02ff */
[----:B------:R-:W-:Y:S02]  /*15340*/  @!P1 IMAD R5, R25, R5, R2 ;  /* 0x0000000519059224 */ /* 0x000fe400078e0202 */
[----:B------:R-:W-:-:S04]  /*15350*/  @!P1 IMAD.MOV.U32 R2, RZ, RZ, R9 ;  /* 0x000000ffff029224 */ /* 0x000fc800078e0009 */
[----:B------:R-:W-:-:S04]  /*15360*/  @!P1 IMAD.WIDE.U32 R2, R25, R4, R2 ;  /* 0x0000000419029225 */ /* 0x000fc800078e0002 */
[----:B------:R-:W-:Y:S01]  /*15370*/  @!P1 IMAD.IADD R5, R5, 0x1, R3 ;  /* 0x0000000105059824 */ /* 0x000fe200078e0203 */
[C---:B--2---:R-:W-:Y:S01]  /*15380*/  @!P1 LEA R6, P0, R2.reuse, R6, 0x2 ;  /* 0x0000000602069211 */ /* 0x044fe200078010ff */
[----:B------:R-:W-:Y:S02]  /*15390*/  IMAD.MOV.U32 R4, RZ, RZ, RZ ;  /* 0x000000ffff047224 */ /* 0x000fe400078e00ff */
[----:B------:R-:W-:Y:S01]  /*153a0*/  IMAD.U32 R11, RZ, RZ, UR36 ;  /* 0x00000024ff0b7e24 */ /* 0x000fe2000f8e00ff */
        /* <DEDUP_REMOVED lines=13> */
[----:B------:R-:W-:Y:S01]  /*15480*/  ISETP.GT.AND P2, PT, R2, R31, PT ;  /* 0x0000001f0200720c */ /* 0x000fe20003f44270 */
[----:B0-----:R-:W-:-:S12]  /*15490*/  @!P1 BRA `(.L_x_2662) ;  /* 0x0000000000049947 */ /* 0x001fd80003800000 */
[----:B------:R-:W-:Y:S01]  /*154a0*/  BPT.TRAP 0x1 ;  /* 0x000000040000795c */ /* 0x000fe20000300000 */
.L_x_2662:
[----:B------:R-:W-:Y:S01]  /*154b0*/  IMAD R6, R18, 0x8, R17 ;  /* 0x0000000812067824 */ /* 0x000fe200078e0211 */
[----:B------:R-:W-:Y:S01]  /*154c0*/  SHF.L.U32 R21, R22, 0x1f, RZ ;  /* 0x0000001f16157819 */ /* 0x000fe200000006ff */
[----:B------:R-:W-:Y:S01]  /*154d0*/  BSSY B1, `(.L_x_2663) ;  /* 0x0000004000017945 */ /* 0x000fe20003800000 */
[----:B-1----:R-:W-:Y:S02]  /*154e0*/  SHF.R.S32.HI R19, RZ, 0x1f, R5 ;  /* 0x0000001fff137819 */ /* 0x002fe40000011405 */
[----:B------:R-:W0:Y:S02]  /*154f0*/  SYNCS.PHASECHK.TRANS64.TRYWAIT P0, [R6+URZ+0x22840], R21 ;  /* 0x02284015060075a7 */ /* 0x000e24000800017f */
[----:B0-----:R-:W-:Y:S05]  /*15500*/  @!P0 BRA `(.L_x_2664) ;  /* 0x0000003c00288947 */ /* 0x001fea0003800000 */
.L_x_2756:
[----:B------:R-:W-:Y:S05]  /*15510*/  BSYNC B1 ;  /* 0x0000000000017941 */ /* 0x000fea0003800000 */
.L_x_2663:
        /* <DEDUP_REMOVED lines=52> */
.L_x_2770:
        /* <DEDUP_REMOVED lines=8> */
.L_x_2666:
[----:B------:R-:W-:Y:S02]  /*158e0*/  PLOP3.LUT P1, PT, P1, P0, PT, 0xa2, 0x0 ;  /* 0x000000000000781c */ /* 0x000fe40000f21472 */
[----:B------:R-:W-:-:S08]  /*158f0*/  @P0 R2UR P1, UR4, R6 ;  /* 0x00000000060402ca */ /* 0x000fd00000020000 */
[----:B------:R-:W-:-:S05]  /*15900*/  @P0 PLOP3.LUT P0, PT, P1, PT, PT, 0x80, 0x0 ;  /* 0x000000000000081c */ /* 0x000fca0000f0f070 */
[----:B------:R-:W-:Y:S01]  /*15910*/  @!P1 SYNCS.ARRIVE.TRANS64.RED.A0T1 RZ, [UR4+0x22830], RZ ;  /* 0x022830ffffff99a7 */ /* 0x000fe20008200404 */
[----:B------:R-:W-:Y:S07]  /*15920*/  @!P1 ARRIVES.LDGSTSBAR.64.TRANSCNT [UR4+0x22830] ;  /* 0x02283000ff0099b0 */ /* 0x000fee0008000a84 */
[----:B------:R-:W-:Y:S05]  /*15930*/  @P0 BRA.U.ANY `(.L_x_2666) ;  /* 0xfffffffd00e80947 */ /* 0x000fea000393ffff */
[----:B------:R-:W-:Y:S01]  /*15940*/  NOP ;  /* 0x0000000000007918 */ /* 0x000fe20000000000 */
[----:B--2---:R-:W-:-:S05]  /*15950*/  IMAD.U32 R2, RZ, RZ, UR36 ;  /* 0x00000024ff027e24 */ /* 0x004fca000f8e00ff */
[----:B------:R-:W-:-:S13]  /*15960*/  ISETP.NE.AND P3, PT, R2, 0x3, PT ;  /* 0x000000030200780c */ /* 0x000fda0003f65270 */
[----:B------:R-:W-:Y:S05]  /*15970*/  @!P3 BRA `(.L_x_2667) ;  /* 0x000000000004b947 */ /* 0x000fea0003800000 */
[----:B------:R-:W-:Y:S01]  /*15980*/  BPT.TRAP 0x1 ;  /* 0x000000040000795c */ /* 0x000fe20000300000 */
.L_x_2667:
[----:B------:R2:W-:Y:S01]  /*15990*/  SYNCS.ARRIVE.TRANS64.A1T0 RZ, [R6+URZ+0x22830], RZ ;  /* 0x022830ff06ff79a7 */ /* 0x0005e2000810003f */
[----:B------:R-:W-:Y:S05]  /*159a0*/  @!P3 BRA `(.L_x_2668) ;  /* 0x000000000004b947 */ /* 0x000fea0003800000 */
[----:B------:R-:W-:Y:S01]  /*159b0*/  BPT.TRAP 0x1 ;  /* 0x000000040000795c */ /* 0x000fe20000300000 */
.L_x_2668:
[----:B------:R-:W3:Y:S01]  /*159c0*/  SYNCS.PHASECHK.TRANS64.TRYWAIT P0, [R6+URZ+0x22860], R21 ;  /* 0x02286015060075a7 */ /* 0x000ee2000800017f */
[----:B------:R-:W-:Y:S04]  /*159d0*/  BSSY B1, `(.L_x_2669) ;  /* 0x0000002000017945 */ /* 0x000fe80003800000 */
[----:B---3--:R-:W-:Y:S05]  /*159e0*/  @!P0 BRA `(.L_x_2670) ;  /* 0x0000003c00a88947 */ /* 0x008fea0003800000 */
.L_x_2771:
[----:B------:R-:W-:Y:S05]  /*159f0*/  BSYNC B1 ;  /* 0x0000000000017941 */ /* 0x000fea0003800000 */
.L_x_2669:
[----:B------:R-:W-:Y:S01]  /*15a00*/  ULDC.64 UR4, c[0x0][0x328] ;  /* 0x0000ca0000047ab9 */ /* 0x000fe20000000a00 */
[C---:B------:R-:W-:Y:S01]  /*15a10*/  LOP3.LUT P5, RZ, R16.reuse, 0x1, RZ, 0xc0, !PT ;  /* 0x0000000110ff7812 */ /* 0x040fe200078ac0ff */
[----:B------:R-:W-:Y:S01]  /*15a20*/  IMAD R2, R19, UR4, RZ ;  /* 0x0000000413027c24 */ /* 0x000fe2000f8e02ff */
[----:B------:R-:W-:Y:S01]  /*15a30*/  LOP3.LUT P4, RZ, R16, 0x10, RZ, 0xc0, !PT ;  /* 0x0000001010ff7812 */ /* 0x000fe2000788c0ff */
[----:B------:R-:W-:Y:S01]  /*15a40*/  IMAD R8, R18, 0x6000, R28 ;  /* 0x0000600012087824 */ /* 0x000fe200078e021c */
[C---:B------:R-:W-:Y:S01]  /*15a50*/  LOP3.LUT P3, RZ, R16.reuse, 0x8, RZ, 0xc0, !PT ;  /* 0x0000000810ff7812 */ /* 0x040fe2000786c0ff */
[C---:B-1----:R-:W-:Y:S01]  /*15a60*/  IMAD R7, R5.reuse, UR5, R2 ;  /* 0x0000000505077c24 */ /* 0x042fe2000f8e0202 */
[----:B------:R-:W-:Y:S01]  /*15a70*/  LOP3.LUT P1, RZ, R16, 0x4, RZ, 0xc0, !PT ;  /* 0x0000000410ff7812 */ /* 0x000fe2000782c0ff */
        /* <DEDUP_REMOVED lines=17> */
[----:B------:R-:W1:Y:S01]  /*15b90*/  SHFL.IDX PT, R14, R7, RZ, 0x181f ;  /* 0x00181fff070e7589 */ /* 0x000e6200000e0000 */
[----:B------:R-:W-:-:S03]  /*15ba0*/  IMAD R8, R8, 0x2, R17 ;  /* 0x0000000208087824 */ /* 0x000fc600078e0211 */
[----:B------:R-:W4:Y:S04]  /*15bb0*/  SHFL.IDX PT, R3, R9, RZ, 0x181f ;  /* 0x00181fff09037589 */ /* 0x000f2800000e0000 */
[----:B------:R-:W-:Y:S04]  /*15bc0*/  SHFL.IDX PT, R5, R9, 0x1, 0x181f ;  /* 0x00381f0009057f89 */ /* 0x000fe800000e0000 */
[----:B------:R-:W-:Y:S01]  /*15bd0*/  SHFL.IDX PT, R19, R9, 0x2, 0x181f ;  /* 0x00581f0009137f89 */ /* 0x000fe200000e0000 */
[----:B-1----:R-:W-:-:S03]  /*15be0*/  IADD3 R2, P0, R14, R0, RZ ;  /* 0x000000000e027210 */ /* 0x002fc60007f1e0ff */
[----:B------:R-:W1:Y:S02]  /*15bf0*/  SHFL.IDX PT, R14, R7, 0x1, 0x181f ;  /* 0x00381f00070e7f89 */ /* 0x000e6400000e0000 */
[----:B----4-:R-:W-:-:S05]  /*15c00*/  IMAD.X R3, RZ, RZ, R3, P0 ;  /* 0x000000ffff037224 */ /* 0x010fca00000e0603 */
[----:B------:R-:W-:Y:S04]  /*15c10*/  LDGSTS.E.BYPASS.LTC128B.128 [R8+0x400], desc[UR46][R2.64], !P5 ;  /* 0x0040000002087fae */ /* 0x000fe8000e901d6e */
[----:B------:R-:W-:Y:S04]  /*15c20*/  LDGSTS.E.BYPASS.LTC128B.128 [R8+0x3400], desc[UR46][R2.64+0x80], !P4 ;  /* 0x0340008002087fae */ /* 0x000fe8000e101d6e */
[----:B------:R-:W-:Y:S04]  /*15c30*/  LDGSTS.E.BYPASS.LTC128B.128 [R8+0x6400], desc[UR46][R2.64+0x100], !P3 ;  /* 0x0640010002087fae */ /* 0x000fe8000d901d6e */
[----:B------:R4:W-:Y:S01]  /*15c40*/  LDGSTS.E.BYPASS.LTC128B.128 [R8+0x9400], desc[UR46][R2.64+0x180], !P1 ;  /* 0x0940018002087fae */ /* 0x0009e2000c901d6e */
[----:B-1----:R-:W-:-:S03]  /*15c50*/  IADD3 R4, P0, R14, R0, RZ ;  /* 0x000000000e047210 */ /* 0x002fc60007f1e0ff */
[----:B------:R-:W4:Y:S02]  /*15c60*/  SHFL.IDX PT, R14, R7, 0x2, 0x181f ;  /* 0x00581f00070e7f89 */ /* 0x000f2400000e0000 */
[----:B------:R-:W-:-:S05]  /*15c70*/  IMAD.X R5, RZ, RZ, R5, P0 ;  /* 0x000000ffff057224 */ /* 0x000fca00000e0605 */
[----:B------:R-:W-:Y:S04]  /*15c80*/  LDGSTS.E.BYPASS.LTC128B.128 [R8+0xc00], desc[UR46][R4.64], !P5 ;  /* 0x00c0000004087fae */ /* 0x000fe8000e901d6e */
[----:B------:R-:W-:Y:S04]  /*15c90*/  LDGSTS.E.BYPASS.LTC128B.128 [R8+0x3c00], desc[UR46][R4.64+0x80], !P4 ;  /* 0x03c0008004087fae */ /* 0x000fe8000e101d6e */
[----:B------:R-:W-:Y:S04]  /*15ca0*/  LDGSTS.E.BYPASS.LTC128B.128 [R8+0x6c00], desc[UR46][R4.64+0x100], !P3 ;  /* 0x06c0010004087fae */ /* 0x000fe8000d901d6e */
[----:B------:R1:W-:Y:S01]  /*15cb0*/  LDGSTS.E.BYPASS.LTC128B.128 [R8+0x9c00], desc[UR46][R4.64+0x180], !P1 ;  /* 0x09c0018004087fae */ /* 0x0003e2000c901d6e */
[----:B----4-:R-:W-:-:S03]  /*15cc0*/  IADD3 R2, P0, R14, R0, RZ ;  /* 0x000000000e027210 */ /* 0x010fc60007f1e0ff */
[----:B------:R-:W4:Y:S02]  /*15cd0*/  SHFL.IDX PT, R14, R7, 0x3, 0x181f ;  /* 0x00781f00070e7f89 */ /* 0x000f2400000e0000 */
[----:B------:R-:W-:Y:S02]  /*15ce0*/  IMAD.X R3, RZ, RZ, R19, P0 ;  /* 0x000000ffff037224 */ /* 0x000fe400000e0613 */
[----:B------:R-:W-:Y:S04]  /*15cf0*/  SHFL.IDX PT, R19, R9, 0x4, 0x181f ;  /* 0x00981f0009137f89 */ /* 0x000fe800000e0000 */
[----:B-1----:R-:W1:Y:S04]  /*15d00*/  SHFL.IDX PT, R5, R9, 0x3, 0x181f ;  /* 0x00781f0009057f89 */ /* 0x002e6800000e0000 */
[----:B------:R-:W-:Y:S04]  /*15d10*/  LDGSTS.E.BYPASS.LTC128B.128 [R8+0x1400], desc[UR46][R2.64], !P5 ;  /* 0x0140000002087fae */ /* 0x000fe8000e901d6e */
[----:B------:R-:W-:Y:S04]  /*15d20*/  LDGSTS.E.BYPASS.LTC128B.128 [R8+0x4400], desc[UR46][R2.64+0x80], !P4 ;  /* 0x0440008002087fae */ /* 0x000fe8000e101d6e */
[----:B------:R-:W-:Y:S01]  /*15d30*/  LDGSTS.E.BYPASS.LTC128B.128 [R8+0x7400], desc[UR46][R2.64+0x100], !P3 ;  /* 0x0740010002087fae */ /* 0x000fe2000d901d6e */
[----:B----4-:R-:W-:-:S03]  /*15d40*/  IADD3 R4, P0, R14, R0, RZ ;  /* 0x000000000e047210 */ /* 0x010fc60007f1e0ff */
[----:B------:R4:W-:Y:S04]  /*15d50*/  LDGSTS.E.BYPASS.LTC128B.128 [R8+0xa400], desc[UR46][R2.64+0x180], !P1 ;  /* 0x0a40018002087fae */ /* 0x0009e8000c901d6e */
[----:B------:R-:W4:Y:S01]  /*15d60*/  SHFL.IDX PT, R14, R7, 0x4, 0x181f ;  /* 0x00981f00070e7f89 */ /* 0x000f2200000e0000 */
[----:B-1----:R-:W-:-:S03]  /*15d70*/  IMAD.X R5, RZ, RZ, R5, P0 ;  /* 0x000000ffff057224 */ /* 0x002fc600000e0605 */
[----:B------:R-:W1:Y:S04]  /*15d80*/  SHFL.IDX PT, R9, R9, 0x5, 0x181f ;  /* 0x00b81f0009097f89 */ /* 0x000e6800000e0000 */
[----:B------:R0:W-:Y:S04]  /*15d90*/  LDGSTS.E.BYPASS.LTC128B.128 [R8+0x1c00], desc[UR46][R4.64], !P5 ;  /* 0x01c0000004087fae */ /* 0x0001e8000e901d6e */
[----:B------:R0:W-:Y:S04]  /*15da0*/  LDGSTS.E.BYPASS.LTC128B.128 [R8+0x4c00], desc[UR46][R4.64+0x80], !P4 ;  /* 0x04c0008004087fae */ /* 0x0001e8000e101d6e */
[----:B------:R0:W-:Y:S04]  /*15db0*/  LDGSTS.E.BYPASS.LTC128B.128 [R8+0x7c00], desc[UR46][R4.64+0x100], !P3 ;  /* 0x07c0010004087fae */ /* 0x0001e8000d901d6e */
[----:B------:R0:W-:Y:S01]  /*15dc0*/  LDGSTS.E.BYPASS.LTC128B.128 [R8+0xac00], desc[UR46][R4.64+0x180], !P1 ;  /* 0x0ac0018004087fae */ /* 0x0001e2000c901d6e */
[----:B----4-:R-:W-:-:S03]  /*15dd0*/  IADD3 R2, P0, R14, R0, RZ ;  /* 0x000000000e027210 */ /* 0x010fc60007f1e0ff */
[----:B------:R0:W4:Y:S02]  /*15de0*/  SHFL.IDX PT, R14, R7, 0x5, 0x181f ;  /* 0x00b81f00070e7f89 */ /* 0x00012400000e0000 */
[----:B------:R-:W-:-:S05]  /*15df0*/  IMAD.X R3, RZ, RZ, R19, P0 ;  /* 0x000000ffff037224 */ /* 0x000fca00000e0613 */
[----:B------:R0:W-:Y:S04]  /*15e00*/  LDGSTS.E.BYPASS.LTC128B.128 [R8+0x2400], desc[UR46][R2.64], !P5 ;  /* 0x0240000002087fae */ /* 0x0001e8000e901d6e */
[----:B------:R0:W-:Y:S04]  /*15e10*/  LDGSTS.E.BYPASS.LTC128B.128 [R8+0x5400], desc[UR46][R2.64+0x80], !P4 ;  /* 0x0540008002087fae */ /* 0x0001e8000e101d6e */
[----:B------:R0:W-:Y:S04]  /*15e20*/  LDGSTS.E.BYPASS.LTC128B.128 [R8+0x8400], desc[UR46][R2.64+0x100], !P3 ;  /* 0x0840010002087fae */ /* 0x0001e8000d901d6e */
[----:B-1----:R0:W-:Y:S02]  /*15e30*/  LDGSTS.E.BYPASS.LTC128B.128 [R8+0xb400], desc[UR46][R2.64+0x180], !P1 ;  /* 0x0b40018002087fae */ /* 0x0021e4000c901d6e */
.L_x_2785:
        /* <DEDUP_REMOVED lines=11> */
.L_x_2672:
        /* <DEDUP_REMOVED lines=11> */
.L_x_2673:
[----:B------:R0:W-:Y:S01]  /*15fa0*/  SYNCS.ARRIVE.TRANS64.A1T0 RZ, [R6+URZ+0x22850], RZ ;  /* 0x022850ff06ff79a7 */ /* 0x0001e2000810003f */
[----:B------:R-:W-:Y:S05]  /*15fb0*/  @P2 BRA `(.L_x_2674) ;  /* 0xfffffff0008c2947 */ /* 0x000fea000383ffff */
.L_x_2661:
[----:B------:R-:W-:Y:S05]  /*15fc0*/  BSYNC B0 ;  /* 0x0000000000007941 */ /* 0x000fea0003800000 */
.L_x_2660:
[----:B------:R-:W4:Y:S01]  /*15fd0*/  S2R R2, SR_TID.X ;  /* 0x0000000000027919 */ /* 0x000f220000002100 */
[----:B------:R-:W-:Y:S01]  /*15fe0*/  VIADD R18, R18, 0x1 ;  /* 0x0000000112127836 */ /* 0x000fe20000000000 */
[----:B------:R-:W-:Y:S04]  /*15ff0*/  BSSY B0, `(.L_x_2675) ;  /* 0x0000012000007945 */ /* 0x000fe80003800000 */
[----:B------:R-:W-:-:S04]  /*16000*/  ISETP.NE.AND P0, PT, R18, 0x2, PT ;  /* 0x000000021200780c */ /* 0x000fc80003f05270 */
[----:B------:R-:W-:Y:S02]  /*16010*/  SEL R5, RZ, 0x1, P0 ;  /* 0x00000001ff057807 */ /* 0x000fe40000000000 */
[----:B----4-:R-:W-:-:S04]  /*16020*/  LOP3.LUT R2, R2, 0x7f, RZ, 0xc0, !PT ;  /* 0x0000007f02027812 */ /* 0x010fc800078ec0ff */
[----:B------:R-:W-:-:S13]  /*16030*/  ISETP.NE.AND P1, PT, R2, RZ, PT ;  /* 0x000000ff0200720c */ /* 0x000fda0003f25270 */
[----:B------:R-:W-:Y:S05]  /*16040*/  @P1 BRA `(.L_x_2676) ;  /* 0x0000000000301947 */ /* 0x000fea0003800000 */
[----:B------:R-:W4:Y:S01]  /*16050*/  S2R R7, SR_LANEID ;  /* 0x0000000000077919 */ /* 0x000f220000000000 */
[----:B------:R-:W-:Y:S01]  /*16060*/  VOTEU.ANY UR4, UPT, PT ;  /* 0x0000000000047886 */ /* 0x000fe200038e0100 */
[----:B------:R-:W5:Y:S01]  /*16070*/  LDC.64 R2, c[0x0][0xc60] ;  /* 0x00031800ff027b82 */ /* 0x000f620000000a00 */
[----:B------:R-:W4:Y:S02]  /*16080*/  FLO.U32 R0, UR4 ;  /* 0x0000000400007d00 */ /* 0x000f2400080e0000 */
[----:B----4-:R-:W-:-:S06]  /*16090*/  ISETP.EQ.U32.AND P1, PT, R0, R7, PT ;  /* 0x000000070000720c */ /* 0x010fcc0003f22070 */
[----:B------:R-:W5:Y:S07]  /*160a0*/  POPC R7, UR4 ;  /* 0x0000000400077d09 */ /* 0x000f6e0008000000 */
[----:B-----5:R-:W4:Y:S01]  /*160b0*/  @P1 ATOMG.E.ADD.STRONG.GPU PT, R3, desc[UR46][R2.64], R7 ;  /* 0x00000007020319a8 */ /* 0x020f2200081ee1ee */
[----:B------:R-:W5:Y:S02]  /*160c0*/  S2R R4, SR_LTMASK ;  /* 0x0000000000047919 */ /* 0x000f640000003900 */
[----:B-----5:R-:W-:-:S04]  /*160d0*/  LOP3.LUT R4, R4, UR4, RZ, 0xc0, !PT ;  /* 0x0000000404047c12 */ /* 0x020fc8000f8ec0ff */
[----:B------:R-:W5:Y:S01]  /*160e0*/  POPC R9, R4 ;  /* 0x0000000400097309 */ /* 0x000f620000000000 */
[----:B----4-:R-:W5:Y:S02]  /*160f0*/  SHFL.IDX PT, R0, R3, R0, 0x1f ;  /* 0x00001f0003007589 */ /* 0x010f6400000e0000 */
[----:B-----5:R-:W-:-:S07]  /*16100*/  IADD3 R24, R0, UR37, R9 ;  /* 0x0000002500187c10 */ /* 0x020fce000fffe009 */
.L_x_2676:
[----:B------:R-:W-:Y:S05]  /*16110*/  BSYNC B0 ;  /* 0x0000000000007941 */ /* 0x000fea0003800000 */
.L_x_2675:
[----:B------:R-:W-:Y:S02]  /*16120*/  SEL R18, R18, RZ, P0 ;  /* 0x000000ff12127207 */ /* 0x000fe40000000000 */
[----:B------:R-:W-:-:S07]  /*16130*/  LOP3.LUT R22, R22, R5, RZ, 0x3c, !PT ;  /* 0x0000000516167212 */ /* 0x000fce00078e3cff */
.L_x_2635:
[----:B------:R-:W-:Y:S05]  /*16140*/  BSYNC B7 ;  /* 0x0000000000077941 */ /* 0x000fea0003800000 */
.L_x_2633:
[----:B------:R-:W-:-:S13]  /*16150*/  LOP3.LUT P0, RZ, R16, 0x400, RZ, 0xc0, !PT ;  /* 0x0000040010ff7812 */ /* 0x000fda000780c0ff */
[----:B------:R-:W-:Y:S05]  /*16160*/  @!P0 BRA `(.L_x_2677) ;  /* 0x0000000000248947 */ /* 0x000fea0003800000 */
[----:B------:R-:W-:Y:S05]  /*16170*/  WARPSYNC.ALL ;  /* 0x0000000000007948 */ /* 0x000fea0003800000 */
[----:B------:R-:W4:Y:S08]  /*16180*/  S2UR UR5, SR_CgaCtaId ;  /* 0x00000000000579c3 */ /* 0x000f300000008800 */
[----:B------:R-:W-:Y:S06]  /*16190*/  BAR.SYNC.DEFER_BLOCKING 0x5, 0x180 ;  /* 0x0146000000007b1d */ /* 0x000fec0000010000 */
[----:B------:R-:W-:-:S02]  /*161a0*/  UMOV UR4, 0x400 ;  /* 0x0000040000047882 */ /* 0x000fc40000000000 */
[----:B----4-:R-:W-:-:S06]  /*161b0*/  ULEA UR4, UR5, UR4, 0x18 ;  /* 0x0000000405047291 */ /* 0x010fcc000f8ec03f */
[----:B------:R-:W-:-:S05]  /*161c0*/  IMAD.U32 R17, RZ, RZ, UR4 ;  /* 0x00000004ff117e24 */ /* 0x000fca000f8e00ff */
[----:B------:R4:W0:Y:S01]  /*161d0*/  LDS.128 R24, [R17+0x228d0] ;  /* 0x0228d00011187984 */ /* 0x0008220000000c00 */
[----:B------:R-:W-:Y:S06]  /*161e0*/  BAR.ARV 0x4, 0x180 ;  /* 0x0106000000007b1d */ /* 0x000fec0000002000 */
[----:B------:R-:W-:Y:S05]  /*161f0*/  BRA `(.L_x_2678) ;  /* 0x0000000800cc7947 */ /* 0x000fea0003800000 */
.L_x_2677:
[----:B------:R-:W4:Y:S01]  /*16200*/  S2R R8, SR_TID.X ;  /* 0x0000000000087919 */ /* 0x000f220000002100 */
[----:B------:R-:W-:Y:S01]  /*16210*/  UMOV UR4, 0xffffffff ;  /* 0xffffffff00047882 */ /* 0x000fe20000000000 */
[----:B----4-:R-:W-:-:S04]  /*16220*/  LOP3.LUT R8, R8, 0x1f, RZ, 0xc0, !PT ;  /* 0x0000001f08087812 */ /* 0x010fc800078ec0ff */
[----:B------:R-:W-:Y:S01]  /*16230*/  ISETP.NE.AND P0, PT, R8, 0x1f, PT ;  /* 0x0000001f0800780c */ /* 0x000fe20003f05270 */
[----:B------:R-:W-:-:S12]  /*16240*/  BRA.DIV UR4, `(.L_x_2679) ;  /* 0x0000003e046c7947 */ /* 0x000fd8000b800000 */
[----:B------:R-:W-:Y:S01]  /*16250*/  IMAD.IADD R5, R27, 0x1, R8 ;  /* 0x000000011b057824 */ /* 0x000fe200078e0208 */
[----:B------:R-:W-:-:S04]  /*16260*/  ULDC UR4, c[0x0][0xc3c] ;  /* 0x00030f0000047ab9 */ /* 0x000fc80000000800 */
[----:B------:R-:W-:-:S13]  /*16270*/  ISETP.GE.OR P1, PT, R5, UR4, !P0 ;  /* 0x0000000405007c0c */ /* 0x000fda000c726670 */
[----:B------:R-:W4:Y:S02]  /*16280*/  @!P1 LDC.64 R2, c[0x0][0xc80] ;  /* 0x00032000ff029b82 */ /* 0x000f240000000a00 */
[----:B----4-:R-:W-:-:S06]  /*16290*/  @!P1 IMAD.WIDE R2, R5, 0x4, R2 ;  /* 0x0000000405029825 */ /* 0x010fcc00078e0202 */
[----:B------:R-:W4:Y:S01]  /*162a0*/  @!P1 LDG.E R2, desc[UR46][R2.64] ;  /* 0x0000002e02029981 */ /* 0x000f22000c1e1900 */
[----:B------:R-:W-:Y:S01]  /*162b0*/  IMAD.MOV.U32 R5, RZ, RZ, RZ ;  /* 0x000000ffff057224 */ /* 0x000fe200078e00ff */
[C---:B------:R-:W-:Y:S02]  /*162c0*/  ISETP.GE.U32.AND P2, PT, R8.reuse, 0x2, PT ;  /* 0x000000020800780c */ /* 0x040fe40003f46070 */
[C---:B------:R-:W-:Y:S01]  /*162d0*/  ISETP.GE.U32.AND P3, PT, R8.reuse, 0x4, PT ;  /* 0x000000040800780c */ /* 0x040fe20003f66070 */
[----:B------:R-:W-:Y:S01]  /*162e0*/  SHFL.IDX PT, R0, R24, RZ, 0x1f ;  /* 0x00001fff18007589 */ /* 0x000fe200000e0000 */
[C---:B------:R-:W-:Y:S02]  /*162f0*/  ISETP.GE.U32.AND P4, PT, R8.reuse, 0x8, PT ;  /* 0x000000080800780c */ /* 0x040fe40003f86070 */
[C---:B------:R-:W-:Y:S01]  /*16300*/  ISETP.GE.U32.AND P5, PT, R8.reuse, 0x10, PT ;  /* 0x000000100800780c */ /* 0x040fe20003fa6070 */
[----:B------:R-:W-:Y:S01]  /*16310*/  SHFL.IDX PT, R4, R24, 0x1, 0x1f ;  /* 0x00201f0018047f89 */ /* 0x000fe200000e0000 */
[----:B----4-:R-:W-:Y:S01]  /*16320*/  @!P1 IMAD.MOV.U32 R5, RZ, RZ, R2 ;  /* 0x000000ffff059224 */ /* 0x010fe200078e0002 */
[----:B------:R-:W-:-:S04]  /*16330*/  ISETP.NE.AND P1, PT, R8, RZ, PT ;  /* 0x000000ff0800720c */ /* 0x000fc80003f25270 */
[----:B------:R-:W0:Y:S02]  /*16340*/  SHFL.UP PT, R14, R5, 0x1, RZ ;  /* 0x04200000050e7989 */ /* 0x000e2400000e00ff */
[----:B0-23--:R-:W-:-:S05]  /*16350*/  SEL R6, R14, RZ, P1 ;  /* 0x000000ff0e067207 */ /* 0x00dfca0000800000 */
        /* <DEDUP_REMOVED lines=13> */
[----:B------:R0:W2:Y:S02]  /*16430*/  SHFL.IDX PT, R14, R6, 0x1f, 0x1f ;  /* 0x03e01f00060e7f89 */ /* 0x0000a400000e0000 */
.L_x_2795:
[----:B------:R-:W-:Y:S02]  /*16440*/  ULDC UR4, c[0x0][0xc38] ;  /* 0x00030e0000047ab9 */ /* 0x000fe40000000800 */
[----:B------:R-:W-:-:S04]  /*16450*/  IMAD.U32 R7, RZ, RZ, UR4 ;  /* 0x00000004ff077e24 */ /* 0x000fc8000f8e00ff */
[----:B--2---:R-:W-:-:S04]  /*16460*/  IMAD R14, R14, R7, RZ ;  /* 0x000000070e0e7224 */ /* 0x004fc800078e02ff */
[----:B------:R-:W-:-:S05]  /*16470*/  IMAD.IADD R9, R4, 0x1, R14 ;  /* 0x0000000104097824 */ /* 0x000fca00078e020e */
[----:B------:R-:W-:-:S13]  /*16480*/  ISETP.GT.AND P6, PT, R9, R0, PT ;  /* 0x000000000900720c */ /* 0x000fda0003fc4270 */
[----:B------:R-:W-:Y:S05]  /*16490*/  @P6 BRA `(.L_x_2680) ;  /* 0x00000000009c6947 */ /* 0x000fea0003800000 */
.L_x_2685:
[----:B------:R-:W2:Y:S01]  /*164a0*/  LDC R2, c[0x0][0xc3c] ;  /* 0x00030f00ff027b82 */ /* 0x000ea20000000800 */
[----:B------:R-:W-:-:S05]  /*164b0*/  VIADD R27, R27, 0x1f ;  /* 0x0000001f1b1b7836 */ /* 0x000fca0000000000 */
[----:B--2---:R-:W-:-:S13]  /*164c0*/  ISETP.GE.AND P6, PT, R27, R2, PT ;  /* 0x000000021b00720c */ /* 0x004fda0003fc6270 */
[----:B------:R-:W-:Y:S05]  /*164d0*/  @P6 BRA `(.L_x_2681) ;  /* 0x0000000400d06947 */ /* 0x000fea0003800000 */
[----:B------:R-:W2:Y:S01]  /*164e0*/  S2R R3, SR_TID.X ;  /* 0x0000000000037919 */ /* 0x000ea20000002100 */
[----:B------:R-:W-:Y:S01]  /*164f0*/  BSSY B0, `(.L_x_2682) ;  /* 0x0000009000007945 */ /* 0x000fe20003800000 */
[----:B------:R-:W-:Y:S01]  /*16500*/  IMAD.MOV.U32 R5, RZ, RZ, RZ ;  /* 0x000000ffff057224 */ /* 0x000fe200078e00ff */
[----:B--2---:R-:W-:-:S05]  /*16510*/  LOP3.LUT R3, R3, 0x1f, RZ, 0xc0, !PT ;  /* 0x0000001f03037812 */ /* 0x004fca00078ec0ff */
[----:B------:R-:W-:-:S05]  /*16520*/  IMAD.IADD R7, R27, 0x1, R3 ;  /* 0x000000011b077824 */ /* 0x000fca00078e0203 */
[----:B------:R-:W-:-:S13]  /*16530*/  ISETP.GE.OR P6, PT, R7, R2, !P0 ;  /* 0x000000020700720c */ /* 0x000fda00047c6670 */
[----:B------:R-:W-:Y:S05]  /*16540*/  @P6 BRA `(.L_x_2683) ;  /* 0x00000000000c6947 */ /* 0x000fea0003800000 */
[----:B------:R-:W2:Y:S02]  /*16550*/  LDC.64 R2, c[0x0][0xc80] ;  /* 0x00032000ff027b82 */ /* 0x000ea40000000a00 */
[----:B--2---:R-:W-:-:S05]  /*16560*/  IMAD.WIDE R2, R7, 0x4, R2 ;  /* 0x0000000407027825 */ /* 0x004fca00078e0202 */
[----:B------:R2:W5:Y:S02]  /*16570*/  LDG.E R5, desc[UR46][R2.64] ;  /* 0x0000002e02057981 */ /* 0x000564000c1e1900 */
.L_x_2683:
[----:B------:R-:W-:Y:S05]  /*16580*/  BSYNC B0 ;  /* 0x0000000000007941 */ /* 0x000fea0003800000 */
.L_x_2682:
[----:B------:R-:W-:-:S03]  /*16590*/  UMOV UR4, 0xffffffff ;  /* 0xffffffff00047882 */ /* 0x000fc60000000000 */
[----:B------:R-:W-:Y:S05]  /*165a0*/  BRA.DIV UR4, `(.L_x_2684) ;  /* 0x0000003e04b87947 */ /* 0x000fea000b800000 */
[----:B-----5:R-:W3:Y:S02]  /*165b0*/  SHFL.UP PT, R14, R5, 0x1, RZ ;  /* 0x04200000050e7989 */ /* 0x020ee400000e00ff */
[----:B---3--:R-:W-:-:S05]  /*165c0*/  SEL R14, R14, RZ, P1 ;  /* 0x000000ff0e0e7207 */ /* 0x008fca0000800000 */
[----:B------:R-:W-:-:S05]  /*165d0*/  IMAD.IADD R13, R5, 0x1, R14 ;  /* 0x00000001050d7824 */ /* 0x000fca00078e020e */
[----:B------:R-:W2:Y:S02]  /*165e0*/  SHFL.UP PT, R14, R13, 0x2, RZ ;  /* 0x044000000d0e7989 */ /* 0x000ea400000e00ff */
[----:B--2---:R-:W-:-:S05]  /*165f0*/  SEL R2, R14, RZ, P2 ;  /* 0x000000ff0e027207 */ /* 0x004fca0001000000 */
        /* <DEDUP_REMOVED lines=9> */
[----:B0-----:R-:W-:-:S05]  /*16690*/  IMAD.IADD R6, R4, 0x1, R7 ;  /* 0x0000000104067824 */ /* 0x001fca00078e0207 */
[----:B------:R0:W2:Y:S02]  /*166a0*/  SHFL.IDX PT, R14, R6, 0x1f, 0x1f ;  /* 0x03e01f00060e7f89 */ /* 0x0000a400000e0000 */
.L_x_2803:
[----:B------:R-:W-:Y:S02]  /*166b0*/  ULDC UR4, c[0x0][0xc38] ;  /* 0x00030e0000047ab9 */ /* 0x000fe40000000800 */
[----:B------:R-:W-:-:S04]  /*166c0*/  IMAD.U32 R7, RZ, RZ, UR4 ;  /* 0x00000004ff077e24 */ /* 0x000fc8000f8e00ff */
[----:B--2---:R-:W-:-:S04]  /*166d0*/  IMAD R14, R14, R7, RZ ;  /* 0x000000070e0e7224 */ /* 0x004fc800078e02ff */
[----:B------:R-:W-:-:S05]  /*166e0*/  IMAD.IADD R9, R14, 0x1, R9 ;  /* 0x000000010e097824 */ /* 0x000fca00078e0209 */
[----:B------:R-:W-:-:S13]  /*166f0*/  ISETP.GT.AND P6, PT, R9, R0, PT ;  /* 0x000000000900720c */ /* 0x000fda0003fc4270 */
[----:B------:R-:W-:Y:S05]  /*16700*/  @!P6 BRA `(.L_x_2685) ;  /* 0xfffffffc0064e947 */ /* 0x000fea000383ffff */
.L_x_2680:
[----:B------:R-:W-:Y:S01]  /*16710*/  IMAD.IADD R24, R9, 0x1, -R14 ;  /* 0x0000000109187824 */ /* 0x000fe200078e0a0e */
[----:B------:R-:W-:-:S03]  /*16720*/  UMOV UR4, 0xffffffff ;  /* 0xffffffff00047882 */ /* 0x000fc60000000000 */
[----:B------:R-:W-:-:S05]  /*16730*/  IMAD R3, R6, R7, R24 ;  /* 0x0000000706037224 */ /* 0x000fca00078e0218 */
[----:B------:R-:W-:Y:S01]  /*16740*/  ISETP.GT.AND P6, PT, R3, R0, PT ;  /* 0x000000000300720c */ /* 0x000fe20003fc4270 */
[----:B------:R-:W-:-:S12]  /*16750*/  BRA.DIV UR4, `(.L_x_2686) ;  /* 0x0000004204087947 */ /* 0x000fd8000b800000 */
[----:B------:R-:W-:-:S04]  /*16760*/  VOTE.ANY R2, PT, !P6 ;  /* 0x0000000000027806 */ /* 0x000fc800070e0100 */
[----:B------:R-:W2:Y:S02]  /*16770*/  POPC R4, R2 ;  /* 0x0000000200047309 */ /* 0x000ea40000000000 */
[----:B--2---:R2:W3:Y:S02]  /*16780*/  SHFL.IDX PT, R5, R5, R4, 0x1f ;  /* 0x00001f0405057589 */ /* 0x0044e400000e0000 */
.L_x_2807:
[----:B------:R-:W-:Y:S01]  /*16790*/  ISETP.NE.AND P0, PT, R2, RZ, PT ;  /* 0x000000ff0200720c */ /* 0x000fe20003f05270 */
[----:B------:R-:W-:-:S12]  /*167a0*/  IMAD.MOV.U32 R14, RZ, RZ, RZ ;  /* 0x000000ffff0e7224 */ /* 0x000fd800078e00ff */
[----:B------:R-:W-:Y:S05]  /*167b0*/  @!P0 BRA `(.L_x_2687) ;  /* 0x0000000000108947 */ /* 0x000fea0003800000 */
[----:B------:R-:W-:Y:S01]  /*167c0*/  UMOV UR4, 0xffffffff ;  /* 0xffffffff00047882 */ /* 0x000fe20000000000 */
[----:B------:R-:W-:Y:S02]  /*167d0*/  VIADD R12, R4, 0xffffffff ;  /* 0xffffffff040c7836 */ /* 0x000fe40000000000 */
[----:B------:R-:W-:Y:S05]  /*167e0*/  BRA.DIV UR4, `(.L_x_2688) ;  /* 0x00000042042c7947 */ /* 0x000fea000b800000 */
[----:B------:R4:W0:Y:S02]  /*167f0*/  SHFL.IDX PT, R14, R6, R12, 0x1f ;  /* 0x00001f0c060e7589 */ /* 0x00082400000e0000 */
.L_x_2687:
[----:B------:R-:W5:Y:S01]  /*16800*/  LDC.64 R2, c[0x0][0xc90] ;  /* 0x00032400ff027b82 */ /* 0x000f620000000a00 */
[----:B------:R-:W-:-:S04]  /*16810*/  IMAD.IADD R27, R4, 0x1, R27 ;  /* 0x00000001041b7824 */ /* 0x000fc800078e021b */
[----:B-----5:R-:W-:-:S05]  /*16820*/  IMAD.WIDE R2, R27, 0x4, R2 ;  /* 0x000000041b027825 */ /* 0x020fca00078e0202 */
[----:B0---4-:R0:W2:Y:S01]  /*16830*/  LDG.E R6, desc[UR46][R2.64] ;  /* 0x0000002e02067981 */ /* 0x0110a2000c1e1900 */
[----:B------:R-:W-:Y:S02]  /*16840*/  IMAD R24, R14, R7, R24 ;  /* 0x000000070e187224 */ /* 0x000fe400078e0218 */
[----:B0-----:R-:W-:Y:S02]  /*16850*/  IMAD.MOV.U32 R2, RZ, RZ, RZ ;  /* 0x000000ffff027224 */ /* 0x001fe400078e00ff */
[----:B--23--:R-:W-:-:S05]  /*16860*/  IMAD R4, R5, R6, RZ ;  /* 0x0000000605047224 */ /* 0x00cfca00078e02ff */
[----:B------:R-:W-:-:S04]  /*16870*/  IABS R8, R4 ;  /* 0x0000000400087213 */ /* 0x000fc80000000000 */
[----:B------:R-:W0:Y:S08]  /*16880*/  I2F.RP R10, R8 ;  /* 0x00000008000a7306 */ /* 0x000e300000209400 */
[----:B0-----:R-:W0:Y:S02]  /*16890*/  MUFU.RCP R10, R10 ;  /* 0x0000000a000a7308 */ /* 0x001e240000001000 */
[----:B0-----:R-:W-:-:S06]  /*168a0*/  VIADD R11, R10, 0xffffffe ;  /* 0x0ffffffe0a0b7836 */ /* 0x001fcc0000000000 */
[----:B------:R-:W0:Y:S02]  /*168b0*/  F2I.FTZ.U32.TRUNC.NTZ R3, R11 ;  /* 0x0000000b00037305 */ /* 0x000e24000021f000 */
[----:B0-----:R-:W-:-:S04]  /*168c0*/  IMAD.MOV R9, RZ, RZ, -R3 ;  /* 0x000000ffff097224 */ /* 0x001fc800078e0a03 */
[----:B------:R-:W-:-:S04]  /*168d0*/  IMAD R9, R9, R8, RZ ;  /* 0x0000000809097224 */ /* 0x000fc800078e02ff */
[----:B------:R-:W-:-:S04]  /*168e0*/  IMAD.HI.U32 R2, R3, R9, R2 ;  /* 0x0000000903027227 */ /* 0x000fc800078e0002 */
[----:B------:R-:W-:Y:S01]  /*168f0*/  IMAD.IADD R9, R0, 0x1, -R24 ;  /* 0x0000000100097824 */ /* 0x000fe200078e0a18 */
[----:B------:R-:W-:-:S04]  /*16900*/  IABS R0, R4 ;  /* 0x0000000400007213 */ /* 0x000fc80000000000 */
[----:B------:R-:W-:Y:S01]  /*16910*/  IABS R3, R9 ;  /* 0x0000000900037213 */ /* 0x000fe20000000000 */
[----:B------:R-:W-:-:S04]  /*16920*/  IMAD.MOV R0, RZ, RZ, -R0 ;  /* 0x000000ffff007224 */ /* 0x000fc800078e0a00 */
        /* <DEDUP_REMOVED lines=12> */
[----:B------:R-:W-:Y:S02]  /*169f0*/  IMAD R0, R6, R2, RZ ;  /* 0x0000000206007224 */ /* 0x000fe400078e02ff */
[----:B------:R-:W-:Y:S02]  /*16a00*/  IMAD.MOV R2, RZ, RZ, -R2 ;  /* 0x000000ffff027224 */ /* 0x000fe400078e0a02 */
[----:B------:R-:W-:Y:S02]  /*16a10*/  IMAD.MOV R3, RZ, RZ, -R0 ;  /* 0x000000ffff037224 */ /* 0x000fe400078e0a00 */
[----:B------:R-:W-:-:S03]  /*16a20*/  IMAD R9, R4, R2, R9 ;  /* 0x0000000204097224 */ /* 0x000fc600078e0209 */
[----:B------:R-:W-:-:S04]  /*16a30*/  VIADDMNMX R6, R3, R7, R6, PT ;  /* 0x0000000703067246 */ /* 0x000fc80003800106 */
[-C--:B------:R-:W-:Y:S02]  /*16a40*/  IABS R7, R6.reuse ;  /* 0x0000000600077213 */ /* 0x080fe40000000000 */
[----:B------:R-:W-:Y:S02]  /*16a50*/  IABS R4, R6 ;  /* 0x0000000600047213 */ /* 0x000fe40000000000 */
[----:B------:R-:W0:Y:S03]  /*16a60*/  I2F.RP R8, R7 ;  /* 0x0000000700087306 */ /* 0x000e260000209400 */
[----:B------:R-:W-:-:S05]  /*16a70*/  IMAD.MOV R4, RZ, RZ, -R4 ;  /* 0x000000ffff047224 */ /* 0x000fca00078e0a04 */
[----:B0-----:R-:W0:Y:S02]  /*16a80*/  MUFU.RCP R8, R8 ;  /* 0x0000000800087308 */ /* 0x001e240000001000 */
[----:B0-----:R-:W-:-:S06]  /*16a90*/  VIADD R3, R8, 0xffffffe ;  /* 0x0ffffffe08037836 */ /* 0x001fcc0000000000 */
[----:B------:R-:W0:Y:S02]  /*16aa0*/  F2I.FTZ.U32.TRUNC.NTZ R3, R3 ;  /* 0x0000000300037305 */ /* 0x000e24000021f000 */
[----:B0-----:R-:W-:-:S04]  /*16ab0*/  IMAD.MOV R2, RZ, RZ, -R3 ;  /* 0x000000ffff027224 */ /* 0x001fc800078e0a03 */
[----:B------:R-:W-:Y:S02]  /*16ac0*/  IMAD R11, R2, R7, RZ ;  /* 0x00000007020b7224 */ /* 0x000fe400078e02ff */
[----:B------:R-:W-:-:S04]  /*16ad0*/  IMAD.MOV.U32 R2, RZ, RZ, RZ ;  /* 0x000000ffff027224 */ /* 0x000fc800078e00ff */
[----:B------:R-:W-:Y:S01]  /*16ae0*/  IMAD.HI.U32 R2, R3, R11, R2 ;  /* 0x0000000b03027227 */ /* 0x000fe200078e0002 */
[----:B------:R-:W-:Y:S02]  /*16af0*/  IABS R11, R9 ;  /* 0x00000009000b7213 */ /* 0x000fe40000000000 */
[C---:B------:R-:W-:Y:S01]  /*16b00*/  LOP3.LUT R3, R9.reuse, R6, RZ, 0x3c, !PT ;  /* 0x0000000609037212 */ /* 0x040fe200078e3cff */
[----:B------:R-:W-:Y:S02]  /*16b10*/  IMAD.IADD R9, R9, 0x1, R0 ;  /* 0x0000000109097824 */ /* 0x000fe400078e0200 */
[----:B------:R-:W-:Y:S01]  /*16b20*/  IMAD.HI.U32 R2, R2, R11, RZ ;  /* 0x0000000b02027227 */ /* 0x000fe200078e00ff */
[----:B------:R-:W-:-:S03]  /*16b30*/  ISETP.GE.AND P2, PT, R3, RZ, PT ;  /* 0x000000ff0300720c */ /* 0x000fc60003f46270 */
[----:B------:R-:W-:-:S05]  /*16b40*/  IMAD R4, R2, R4, R11 ;  /* 0x0000000402047224 */ /* 0x000fca00078e020b */
[----:B------:R-:W-:-:S13]  /*16b50*/  ISETP.GT.U32.AND P1, PT, R7, R4, PT ;  /* 0x000000040700720c */ /* 0x000fda0003f24070 */
[----:B------:R-:W-:Y:S02]  /*16b60*/  @!P1 IMAD.IADD R4, R4, 0x1, -R7 ;  /* 0x0000000104049824 */ /* 0x000fe400078e0a07 */
[----:B------:R-:W-:Y:S01]  /*16b70*/  @!P1 VIADD R2, R2, 0x1 ;  /* 0x0000000102029836 */ /* 0x000fe20000000000 */
[----:B------:R-:W-:Y:S02]  /*16b80*/  ISETP.NE.AND P1, PT, R6, RZ, PT ;  /* 0x000000ff0600720c */ /* 0x000fe40003f25270 */
[----:B------:R-:W-:-:S13]  /*16b90*/  ISETP.GE.U32.AND P0, PT, R4, R7, PT ;  /* 0x000000070400720c */ /* 0x000fda0003f06070 */
[----:B------:R-:W-:-:S04]  /*16ba0*/  @P0 VIADD R2, R2, 0x1 ;  /* 0x0000000102020836 */ /* 0x000fc80000000000 */
[----:B------:R-:W-:Y:S01]  /*16bb0*/  @!P2 IMAD.MOV R2, RZ, RZ, -R2 ;  /* 0x000000ffff02a224 */ /* 0x000fe200078e0a02 */
[----:B------:R-:W-:Y:S01]  /*16bc0*/  @!P1 LOP3.LUT R2, RZ, R6, RZ, 0x33, !PT ;  /* 0x00000006ff029212 */ /* 0x000fe200078e33ff */
[----:B------:R-:W-:-:S04]  /*16bd0*/  IMAD.MOV R6, RZ, RZ, -R6 ;  /* 0x000000ffff067224 */ /* 0x000fc800078e0a06 */
[----:B------:R-:W-:Y:S01]  /*16be0*/  IMAD R26, R2, R6, R9 ;  /* 0x00000006021a7224 */ /* 0x000fe200078e0209 */
[----:B------:R-:W-:-:S05]  /*16bf0*/  LOP3.LUT R2, RZ, R2, RZ, 0x33, !PT ;  /* 0x00000002ff027212 */ /* 0x000fca00078e33ff */
[----:B------:R-:W-:Y:S01]  /*16c00*/  IMAD.IADD R25, R5, 0x1, R2 ;  /* 0x0000000105197824 */ /* 0x000fe200078e0202 */
[----:B------:R-:W-:Y:S06]  /*16c10*/  BRA `(.L_x_2689) ;  /* 0x00000000001c7947 */ /* 0x000fec0003800000 */
.L_x_2681:
[----:B------:R-:W-:Y:S01]  /*16c20*/  UMOV UR4, URZ ;  /* 0x0000003f00047c82 */ /* 0x000fe20008000000 */
[----:B------:R-:W-:Y:S01]  /*16c30*/  UMOV UR5, URZ ;  /* 0x0000003f00057c82 */ /* 0x000fe20008000000 */
[----:B------:R-:W-:Y:S01]  /*16c40*/  ULDC UR6, c[0x0][0xc3c] ;  /* 0x00030f0000067ab9 */ /* 0x000fe20000000800 */
[----:B------:R-:W-:Y:S02]  /*16c50*/  IMAD.MOV.U32 R24, RZ, RZ, R0 ;  /* 0x000000ffff187224 */ /* 0x000fe400078e0000 */
[----:B------:R-:W-:Y:S02]  /*16c60*/  IMAD.U32 R25, RZ, RZ, UR4 ;  /* 0x00000004ff197e24 */ /* 0x000fe4000f8e00ff */
[----:B------:R-:W-:Y:S02]  /*16c70*/  IMAD.U32 R26, RZ, RZ, UR5 ;  /* 0x00000005ff1a7e24 */ /* 0x000fe4000f8e00ff */
[----:B------:R-:W-:-:S07]  /*16c80*/  IMAD.U32 R27, RZ, RZ, UR6 ;  /* 0x00000006ff1b7e24 */ /* 0x000fce000f8e00ff */
.L_x_2689:
[----:B------:R-:W2:Y:S01]  /*16c90*/  S2R R0, SR_TID.X ;  /* 0x0000000000007919 */ /* 0x000ea20000002100 */
[----:B------:R-:W-:Y:S05]  /*16ca0*/  WARPSYNC.ALL ;  /* 0x0000000000007948 */ /* 0x000fea0003800000 */
[----:B------:R-:W-:Y:S01]  /*16cb0*/  BAR.SYNC.DEFER_BLOCKING 0x4, 0x180 ;  /* 0x0106000000007b1d */ /* 0x000fe20000010000 */
[----:B--2---:R-:W-:-:S04]  /*16cc0*/  LOP3.LUT R0, R0, 0x1f, RZ, 0xc0, !PT ;  /* 0x0000001f00007812 */ /* 0x004fc800078ec0ff */
[----:B------:R-:W-:-:S13]  /*16cd0*/  ISETP.NE.AND P0, PT, R0, RZ, PT ;  /* 0x000000ff0000720c */ /* 0x000fda0003f05270 */
[----:B------:R-:W2:Y:S01]  /*16ce0*/  @!P0 S2R R3, SR_CgaCtaId ;  /* 0x0000000000038919 */ /* 0x000ea20000008800 */
[----:B------:R-:W-:-:S04]  /*16cf0*/  @!P0 MOV R0, 0x400 ;  /* 0x0000040000008802 */ /* 0x000fc80000000f00 */
[----:B--2---:R-:W-:-:S05]  /*16d00*/  @!P0 LEA R17, R3, R0, 0x18 ;  /* 0x0000000003118211 */ /* 0x004fca00078ec0ff */
[----:B------:R2:W-:Y:S01]  /*16d10*/  @!P0 STS.128 [R17+0x228d0], R24 ;  /* 0x0228d01811008388 */ /* 0x0005e20000000c00 */
[----:B------:R-:W-:Y:S06]  /*16d20*/  BAR.ARV 0x5, 0x180 ;  /* 0x0146000000007b1d */ /* 0x000fec0000002000 */
.L_x_2678:
[----:B------:R-:W-:Y:S02]  /*16d30*/  ULDC UR4, c[0x0][0xc3c] ;  /* 0x00030f0000047ab9 */ /* 0x000fe40000000800 */
[----:B0-----:R-:W-:-:S13]  /*16d40*/  ISETP.GE.AND P0, PT, R27, UR4, PT ;  /* 0x000000041b007c0c */ /* 0x001fda000bf06270 */
[----:B------:R-:W-:Y:S05]  /*16d50*/  @!P0 BRA `(.L_x_2690) ;  /* 0xffffffb400b08947 */ /* 0x000fea000383ffff */
[----:B------:R-:W-:Y:S05]  /*16d60*/  BSYNC B8 ;  /* 0x0000000000087941 */ /* 0x000fea0003800000 */
.L_x_2621:
[----:B------:R-:W5:Y:S01]  /*16d70*/  LDL.LU R0, [R1+0x10] ;  /* 0x0000100001007983 */ /* 0x000f620000300800 */
[----:B------:R-:W-:Y:S01]  /*16d80*/  BSSY B0, `(.L_x_2691) ;  /* 0x000000b000007945 */ /* 0x000fe20003800000 */
[----:B------:R-:W0:Y:S01]  /*16d90*/  S2R R5, SR_CgaCtaId ;  /* 0x0000000000057919 */ /* 0x000e220000008800 */
[----:B-----5:R-:W-:-:S05]  /*16da0*/  VIADD R0, R0, 0x1 ;  /* 0x0000000100007836 */ /* 0x020fca0000000000 */
[----:B-1----:R-:W-:-:S04]  /*16db0*/  LEA.HI R2, R0, R0, RZ, 0x1 ;  /* 0x0000000000027211 */ /* 0x002fc800078f08ff */
[----:B------:R-:W-:Y:S02]  /*16dc0*/  LOP3.LUT R3, R2, 0xfffffffe, RZ, 0xc0, !PT ;  /* 0xfffffffe02037812 */ /* 0x000fe400078ec0ff */
[----:B------:R-:W-:-:S03]  /*16dd0*/  MOV R2, 0x400 ;  /* 0x0000040000027802 */ /* 0x000fc60000000f00 */
[----:B------:R-:W-:Y:S01]  /*16de0*/  IMAD.IADD R0, R0, 0x1, -R3 ;  /* 0x0000000100007824 */ /* 0x000fe200078e0a03 */
[----:B0-----:R-:W-:-:S04]  /*16df0*/  LEA R7, R5, R2, 0x18 ;  /* 0x0000000205077211 */ /* 0x001fc800078ec0ff */
[----:B------:R-:W-:-:S04]  /*16e00*/  SHF.L.U32 R0, R0, 0x1f, RZ ;  /* 0x0000001f00007819 */ /* 0x000fc800000006ff */
[----:B------:R-:W0:Y:S02]  /*16e10*/  SYNCS.PHASECHK.TRANS64.TRYWAIT P0, [R7+URZ+0x22820], R0 ;  /* 0x02282000070075a7 */ /* 0x000e24000800017f */
[----:B0-----:R-:W-:Y:S05]  /*16e20*/  @!P0 BRA `(.L_x_2692) ;  /* 0x0000003800c08947 */ /* 0x001fea0003800000 */
.L_x_2810:
[----:B------:R-:W-:Y:S05]  /*16e30*/  BSYNC B0 ;  /* 0x0000000000007941 */ /* 0x000fea0003800000 */
.L_x_2691:
[----:B------:R-:W-:-:S03]  /*16e40*/  UMOV UR4, 0xffffffff ;  /* 0xffffffff00047882 */ /* 0x000fc60000000000 */
[----:B------:R-:W-:Y:S05]  /*16e50*/  BRA.DIV UR4, `(.L_x_2693) ;  /* 0x0000003a04c87947 */ /* 0x000fea000b800000 */
[----:B0-----:R-:W0:Y:S02]  /*16e60*/  S2R R0, SR_TID.X ;  /* 0x0000000000007919 */ /* 0x001e240000002100 */
[----:B0-----:R-:W-:-:S04]  /*16e70*/  SHF.R.U32.HI R0, RZ, 0x5, R0 ;  /* 0x00000005ff007819 */ /* 0x001fc80000011600 */
[----:B------:R-:W-:-:S05]  /*16e80*/  LOP3.LUT R0, R0, 0x3, RZ, 0xc0, !PT ;  /* 0x0000000300007812 */ /* 0x000fca00078ec0ff */
[----:B------:R0:W1:Y:S02]  /*16e90*/  SHFL.IDX PT, R14, R0, RZ, 0x1f ;  /* 0x00001fff000e7589 */ /* 0x00006400000e0000 */
.L_x_2813:
[----:B-1----:R-:W-:Y:S01]  /*16ea0*/  ISETP.NE.AND P0, PT, R14, RZ, PT ;  /* 0x000000ff0e00720c */ /* 0x002fe20003f05270 */
[----:B------:R-:W-:-:S12]  /*16eb0*/  BSSY B0, `(.L_x_2694) ;  /* 0x0000024000007945 */ /* 0x000fd80003800000 */
[----:B------:R-:W-:Y:S05]  /*16ec0*/  @P0 BRA `(.L_x_2695) ;  /* 0x0000000000880947 */ /* 0x000fea0003800000 */
[----:B------:R-:W-:-:S03]  /*16ed0*/  UMOV UR4, 0xffffffff ;  /* 0xffffffff00047882 */ /* 0x000fc60000000000 */
[----:B------:R-:W-:Y:S05]  /*16ee0*/  BRA.DIV UR4, `(.L_x_2696) ;  /* 0x0000003a04d87947 */ /* 0x000fea000b800000 */
[----:B------:R-:W-:-:S13]  /*16ef0*/  ELECT P6, URZ, PT ;  /* 0x00000000003f782f */ /* 0x000fda00038c0000 */
.L_x_2816:
[----:B------:R-:W-:Y:S05]  /*16f00*/  @!P6 BRA `(.L_x_2695) ;  /* 0x000000000078e947 */ /* 0x000fea0003800000 */
[----:B------:R-:W-:-:S06]  /*16f10*/  ULOP3.LUT UR4, UR39, 0x2, URZ, 0xfc, !UPT ;  /* 0x0000000227047892 */ /* 0x000fcc000f8efc3f */
[----:B0-----:R-:W-:-:S05]  /*16f20*/  IMAD.U32 R0, RZ, RZ, UR4 ;  /* 0x00000004ff007e24 */ /* 0x001fca000f8e00ff */
[----:B------:R-:W-:-:S13]  /*16f30*/  ISETP.NE.AND P0, PT, R0, 0x3, PT ;  /* 0x000000030000780c */ /* 0x000fda0003f05270 */
[----:B------:R-:W-:Y:S05]  /*16f40*/  @!P0 BRA `(.L_x_2697) ;  /* 0x0000000000048947 */ /* 0x000fea0003800000 */
[----:B------:R-:W-:Y:S01]  /*16f50*/  BPT.TRAP 0x1 ;  /* 0x000000040000795c */ /* 0x000fe20000300000 */
.L_x_2697:
[----:B------:R-:W-:Y:S01]  /*16f60*/  IMAD R5, R18, 0x8, R7 ;  /* 0x0000000812057824 */ /* 0x000fe200078e0207 */
[----:B------:R-:W-:Y:S01]  /*16f70*/  SHF.L.U32 R0, R22, 0x1f, RZ ;  /* 0x0000001f16007819 */ /* 0x000fe200000006ff */
[----:B------:R-:W-:-:S03]  /*16f80*/  VIADD R18, R18, 0x1 ;  /* 0x0000000112127836 */ /* 0x000fc60000000000 */
[----:B------:R-:W0:Y:S02]  /*16f90*/  SYNCS.PHASECHK.TRANS64.TRYWAIT P1, [R5+URZ+0x22840], R0 ;  /* 0x02284000050075a7 */ /* 0x000e24000802017f */
[----:B------:R-:W-:-:S04]  /*16fa0*/  ISETP.NE.AND P2, PT, R18, 0x2, PT ;  /* 0x000000021200780c */ /* 0x000fc80003f45270 */
[----:B------:R-:W-:Y:S01]  /*16fb0*/  SEL R3, RZ, 0x1, P2 ;  /* 0x00000001ff037807 */ /* 0x000fe20001000000 */
[----:B0-----:R-:W-:Y:S08]  /*16fc0*/  @!P1 BRA `(.L_x_2698) ;  /* 0x0000003800c09947 */ /* 0x001ff00003800000 */
.L_x_2817:
[----:B------:R-:W-:Y:S02]  /*16fd0*/  SEL R18, R18, RZ, P2 ;  /* 0x000000ff12127207 */ /* 0x000fe40001000000 */
[----:B------:R-:W-:Y:S01]  /*16fe0*/  LOP3.LUT R2, R22, R3, RZ, 0x3c, !PT ;  /* 0x0000000316027212 */ /* 0x000fe200078e3cff */
[----:B------:R-:W-:Y:S06]  /*16ff0*/  @!P0 BRA `(.L_x_2699) ;  /* 0x0000000000048947 */ /* 0x000fec0003800000 */
[----:B------:R-:W-:Y:S01]  /*17000*/  BPT.TRAP 0x1 ;  /* 0x000000040000795c */ /* 0x000fe20000300000 */
.L_x_2699:
[----:B------:R-:W-:Y:S01]  /*17010*/  IMAD R3, R18, 0x8, R7 ;  /* 0x0000000812037824 */ /* 0x000fe200078e0207 */
[----:B------:R-:W-:-:S04]  /*17020*/  SHF.L.U32 R2, R2, 0x1f, RZ ;  /* 0x0000001f02027819 */ /* 0x000fc800000006ff */
[----:B------:R-:W1:Y:S02]  /*17030*/  SYNCS.PHASECHK.TRANS64.TRYWAIT P1, [R3+URZ+0x22840], R2 ;  /* 0x02284002030075a7 */ /* 0x000e64000802017f */
[----:B-1----:R-:W-:Y:S05]  /*17040*/  @!P1 BRA `(.L_x_2700) ;  /* 0x0000003800b49947 */ /* 0x002fea0003800000 */
.L_x_2818:
[----:B------:R-:W-:Y:S05]  /*17050*/  @!P0 BRA `(.L_x_2701) ;  /* 0x0000000000048947 */ /* 0x000fea0003800000 */
[----:B------:R-:W-:Y:S01]  /*17060*/  BPT.TRAP 0x1 ;  /* 0x000000040000795c */ /* 0x000fe20000300000 */
.L_x_2701:
[----:B------:R-:W5:Y:S02]  /*17070*/  SYNCS.PHASECHK.TRANS64.TRYWAIT P1, [R5+URZ+0x22860], R0 ;  /* 0x02286000050075a7 */ /* 0x000f64000802017f */
[----:B-----5:R-:W-:Y:S05]  /*17080*/  @!P1 BRA `(.L_x_2702) ;  /* 0x0000003800b89947 */ /* 0x020fea0003800000 */
.L_x_2819:
[----:B------:R-:W-:Y:S05]  /*17090*/  @!P0 BRA `(.L_x_2703) ;  /* 0x0000000000048947 */ /* 0x000fea0003800000 */
[----:B------:R-:W-:Y:S01]  /*170a0*/  BPT.TRAP 0x1 ;  /* 0x000000040000795c */ /* 0x000fe20000300000 */
.L_x_2703:
[----:B------:R0:W0:Y:S02]  /*170b0*/  SYNCS.PHASECHK.TRANS64.TRYWAIT P0, [R3+URZ+0x22860], R2 ;  /* 0x02286002030075a7 */ /* 0x000024000800017f */
[----:B0-----:R-:W-:Y:S05]  /*170c0*/  @!P0 NANOSLEEP.SYNCS 0x989680 ;  /* 0x009896800000895d */ /* 0x001fea0003900000 */
[----:B------:R-:W0:Y:S02]  /*170d0*/  @!P0 SYNCS.PHASECHK.TRANS64 P0, [R3+URZ+0x22860], R2 ;  /* 0x02286002030085a7 */ /* 0x000e24000800007f */
[----:B0-----:R-:W-:Y:S05]  /*170e0*/  @!P0 BRA `(.L_x_2703) ;  /* 0xfffffffc00f08947 */ /* 0x001fea000383ffff */
.L_x_2695:
[----:B------:R-:W-:Y:S05]  /*170f0*/  BSYNC B0 ;  /* 0x0000000000007941 */ /* 0x000fea0003800000 */
.L_x_2694:
[----:B------:R-:W-:Y:S05]  /*17100*/  EXIT ;  /* 0x000000000000794d */ /* 0x000fea0003800000 */
.L_x_2515:
[----:B0-----:R0:W1:Y:S02]  /*17110*/  SYNCS.PHASECHK.TRANS64.TRYWAIT P0, [R6+URZ+0x22800], R3 ;  /* 0x02280003060075a7 */ /* 0x001064000800017f */
[----:B-1----:R-:W-:Y:S05]  /*17120*/  @!P0 NANOSLEEP.SYNCS 0x989680 ;  /* 0x009896800000895d */ /* 0x002fea0003900000 */
[----:B------:R-:W1:Y:S02]  /*17130*/  @!P0 SYNCS.PHASECHK.TRANS64 P0, [R6+URZ+0x22800], R3 ;  /* 0x02280003060085a7 */ /* 0x000e64000800007f */
[----:B-1----:R-:W-:Y:S05]  /*17140*/  @!P0 BRA `(.L_x_2515) ;  /* 0xfffffffc00f08947 */ /* 0x002fea000383ffff */
[----:B------:R-:W-:Y:S05]  /*17150*/  BRA `(.L_x_2704) ;  /* 0xfffffea800f87947 */ /* 0x000fea000383ffff */
.L_x_2519:
[----:B0-----:R-:W-:-:S04]  /*17160*/  IMAD.U32 R3, RZ, RZ, UR24 ;  /* 0x00000018ff037e24 */ /* 0x001fc8000f8e00ff */
[----:B------:R0:W2:Y:S03]  /*17170*/  SYNCS.PHASECHK.TRANS64.TRYWAIT P1, [R3+URZ+0x22830], R8 ;  /* 0x02283008030075a7 */ /* 0x0000a6000802017f */
[----:B--2---:R-:W-:Y:S05]  /*17180*/  @!P1 NANOSLEEP.SYNCS 0x989680 ;  /* 0x009896800000995d */ /* 0x004fea0003900000 */
[----:B------:R-:W2:Y:S02]  /*17190*/  @!P1 SYNCS.PHASECHK.TRANS64 P1, [R3+URZ+0x22830], R8 ;  /* 0x02283008030095a7 */ /* 0x000ea4000802007f */
[----:B--2---:R-:W-:Y:S05]  /*171a0*/  @!P1 BRA `(.L_x_2519) ;  /* 0xfffffffc00ec9947 */ /* 0x004fea000383ffff */
[----:B------:R-:W-:Y:S05]  /*171b0*/  BRA `(.L_x_2518) ;  /* 0xfffffeac00207947 */ /* 0x000fea000383ffff */
.L_x_2532:
[----:B-1----:R-:W-:-:S04]  /*171c0*/  IMAD.U32 R9, RZ, RZ, UR24 ;  /* 0x00000018ff097e24 */ /* 0x002fc8000f8e00ff */
[----:B------:R1:W2:Y:S03]  /*171d0*/  SYNCS.PHASECHK.TRANS64.TRYWAIT P1, [R9+URZ+0x22850], R8 ;  /* 0x02285008090075a7 */ /* 0x0002a6000802017f */
[----:B--2---:R-:W-:Y:S05]  /*171e0*/  @!P1 NANOSLEEP.SYNCS 0x989680 ;  /* 0x009896800000995d */ /* 0x004fea0003900000 */
[----:B------:R-:W2:Y:S02]  /*171f0*/  @!P1 SYNCS.PHASECHK.TRANS64 P1, [R9+URZ+0x22850], R8 ;  /* 0x02285008090095a7 */ /* 0x000ea4000802007f */
[----:B--2---:R-:W-:Y:S05]  /*17200*/  @!P1 BRA `(.L_x_2532) ;  /* 0xfffffffc00ec9947 */ /* 0x004fea000383ffff */
[----:B------:R-:W-:Y:S05]  /*17210*/  BRA `(.L_x_2531) ;  /* 0xfffffed400507947 */ /* 0x000fea000383ffff */
.L_x_2541:
[----:B-1----:R-:W-:-:S04]  /*17220*/  IMAD.U32 R3, RZ, RZ, UR24 ;  /* 0x00000018ff037e24 */ /* 0x002fc8000f8e00ff */
[----:B------:R1:W2:Y:S03]  /*17230*/  SYNCS.PHASECHK.TRANS64.TRYWAIT P1, [R3+URZ+0x22830], R6 ;  /* 0x02283006030075a7 */ /* 0x0002a6000802017f */
[----:B--2---:R-:W-:Y:S05]  /*17240*/  @!P1 NANOSLEEP.SYNCS 0x989680 ;  /* 0x009896800000995d */ /* 0x004fea0003900000 */
[----:B------:R-:W2:Y:S02]  /*17250*/  @!P1 SYNCS.PHASECHK.TRANS64 P1, [R3+URZ+0x22830], R6 ;  /* 0x02283006030095a7 */ /* 0x000ea4000802007f */
[----:B--2---:R-:W-:Y:S05]  /*17260*/  @!P1 BRA `(.L_x_2541) ;  /* 0xfffffffc00ec9947 */ /* 0x004fea000383ffff */
[----:B------:R-:W-:Y:S05]  /*17270*/  BRA `(.L_x_2540) ;  /* 0xfffffedc00007947 */ /* 0x000fea000383ffff */
.L_x_2554:
[----:B-1----:R-:W-:-:S04]  /*17280*/  IMAD.U32 R9, RZ, RZ, UR24 ;  /* 0x00000018ff097e24 */ /* 0x002fc8000f8e00ff */
[----:B------:R1:W2:Y:S03]  /*17290*/  SYNCS.PHASECHK.TRANS64.TRYWAIT P1, [R9+URZ+0x22850], R6 ;  /* 0x02285006090075a7 */ /* 0x0002a6000802017f */
[----:B--2---:R-:W-:Y:S05]  /*172a0*/  @!P1 NANOSLEEP.SYNCS 0x989680 ;  /* 0x009896800000995d */ /* 0x004fea0003900000 */
[----:B------:R-:W2:Y:S02]  /*172b0*/  @!P1 SYNCS.PHASECHK.TRANS64 P1, [R9+URZ+0x22850], R6 ;  /* 0x02285006090095a7 */ /* 0x000ea4000802007f */
[----:B--2---:R-:W-:Y:S05]  /*172c0*/  @!P1 BRA `(.L_x_2554) ;  /* 0xfffffffc00ec9947 */ /* 0x004fea000383ffff */
[----:B------:R-:W-:Y:S05]  /*172d0*/  BRA `(.L_x_2553) ;  /* 0xffffff0c00507947 */ /* 0x000fea000383ffff */
.L_x_2564:
[----:B-1----:R-:W-:-:S04]  /*172e0*/  IMAD.U32 R3, RZ, RZ, UR27 ;  /* 0x0000001bff037e24 */ /* 0x002fc8000f8e00ff */
[----:B------:R1:W2:Y:S03]  /*172f0*/  SYNCS.PHASECHK.TRANS64.TRYWAIT P2, [R3+URZ+0x22830], R6 ;  /* 0x02283006030075a7 */ /* 0x0002a6000804017f */
[----:B--2---:R-:W-:Y:S05]  /*17300*/  @!P2 NANOSLEEP.SYNCS 0x989680 ;  /* 0x009896800000a95d */ /* 0x004fea0003900000 */
[----:B------:R-:W2:Y:S02]  /*17310*/  @!P2 SYNCS.PHASECHK.TRANS64 P2, [R3+URZ+0x22830], R6 ;  /* 0x022830060300a5a7 */ /* 0x000ea4000804007f */
[----:B--2---:R-:W-:Y:S05]  /*17320*/  @!P2 BRA `(.L_x_2564) ;  /* 0xfffffffc00eca947 */ /* 0x004fea000383ffff */
[----:B------:R-:W-:Y:S05]  /*17330*/  BRA `(.L_x_2563) ;  /* 0xffffff1000fc7947 */ /* 0x000fea000383ffff */
.L_x_2569:
[----:B-1----:R-:W-:-:S04]  /*17340*/  IMAD.U32 R9, RZ, RZ, UR27 ;  /* 0x0000001bff097e24 */ /* 0x002fc8000f8e00ff */
[----:B------:R1:W2:Y:S03]  /*17350*/  SYNCS.PHASECHK.TRANS64.TRYWAIT P2, [R9+URZ+0x22850], R6 ;  /* 0x02285006090075a7 */ /* 0x0002a6000804017f */
[----:B--2---:R-:W-:Y:S05]  /*17360*/  @!P2 NANOSLEEP.SYNCS 0x989680 ;  /* 0x009896800000a95d */ /* 0x004fea0003900000 */
[----:B------:R-:W2:Y:S02]  /*17370*/  @!P2 SYNCS.PHASECHK.TRANS64 P2, [R9+URZ+0x22850], R6 ;  /* 0x022850060900a5a7 */ /* 0x000ea4000804007f */
[----:B--2---:R-:W-:Y:S05]  /*17380*/  @!P2 BRA `(.L_x_2569) ;  /* 0xfffffffc00eca947 */ /* 0x004fea000383ffff */
[----:B------:R-:W-:Y:S05]  /*17390*/  BRA `(.L_x_2568) ;  /* 0xffffff3000a07947 */ /* 0x000fea000383ffff */
.L_x_2576:
[----:B-1----:R-:W-:-:S04]  /*173a0*/  IMAD.U32 R3, RZ, RZ, UR25 ;  /* 0x00000019ff037e24 */ /* 0x002fc8000f8e00ff */
[----:B------:R1:W2:Y:S03]  /*173b0*/  SYNCS.PHASECHK.TRANS64.TRYWAIT P1, [R3+URZ+0x22830], R6 ;  /* 0x02283006030075a7 */ /* 0x0002a6000802017f */
[----:B--2---:R-:W-:Y:S05]  /*173c0*/  @!P1 NANOSLEEP.SYNCS 0x989680 ;  /* 0x009896800000995d */ /* 0x004fea0003900000 */
[----:B------:R-:W2:Y:S02]  /*173d0*/  @!P1 SYNCS.PHASECHK.TRANS64 P1, [R3+URZ+0x22830], R6 ;  /* 0x02283006030095a7 */ /* 0x000ea4000802007f */
[----:B--2---:R-:W-:Y:S05]  /*173e0*/  @!P1 BRA `(.L_x_2576) ;  /* 0xfffffffc00ec9947 */ /* 0x004fea000383ffff */
[----:B------:R-:W-:Y:S05]  /*173f0*/  BRA `(.L_x_2575) ;  /* 0xffffff3400ac7947 */ /* 0x000fea000383ffff */
.L_x_2589:
[----:B-1----:R-:W-:-:S04]  /*17400*/  IMAD.U32 R9, RZ, RZ, UR25 ;  /* 0x00000019ff097e24 */ /* 0x002fc8000f8e00ff */
[----:B------:R1:W2:Y:S03]  /*17410*/  SYNCS.PHASECHK.TRANS64.TRYWAIT P1, [R9+URZ+0x22850], R6 ;  /* 0x02285006090075a7 */ /* 0x0002a6000802017f */
[----:B--2---:R-:W-:Y:S05]  /*17420*/  @!P1 NANOSLEEP.SYNCS 0x989680 ;  /* 0x009896800000995d */ /* 0x004fea0003900000 */
[----:B------:R-:W2:Y:S02]  /*17430*/  @!P1 SYNCS.PHASECHK.TRANS64 P1, [R9+URZ+0x22850], R6 ;  /* 0x02285006090095a7 */ /* 0x000ea4000802007f */
[----:B--2---:R-:W-:Y:S05]  /*17440*/  @!P1 BRA `(.L_x_2589) ;  /* 0xfffffffc00ec9947 */ /* 0x004fea000383ffff */
[----:B------:R-:W-:Y:S05]  /*17450*/  BRA `(.L_x_2588) ;  /* 0xffffff6400f87947 */ /* 0x000fea000383ffff */
.L_x_2641:
        /* <DEDUP_REMOVED lines=8> */
[----:B0----5:R-:W-:Y:S05]  /*174e0*/  WARPSYNC.COLLECTIVE R15, `(.L_x_2706) ;  /* 0x000000000f087348 */ /* 0x021fea0003c00000 */
[----:B------:R1:W2:Y:S02]  /*174f0*/  SHFL.IDX P6, R14, R13, R12, R11 ;  /* 0x0000000c0d0e7389 */ /* 0x0002a400000c000b */
[----:B012--5:R-:W-:Y:S01]  /*17500*/  ENDCOLLECTIVE ;  /* 0x000000000000791b */ /* 0x027fe20003800000 */
.L_x_2706:
[----:B------:R-:W-:Y:S05]  /*17510*/  BSYNC B0 ;  /* 0x0000000000007941 */ /* 0x000fea0003800000 */
.L_x_2705:
[----:B------:R-:W-:Y:S05]  /*17520*/  BRA `(.L_x_2707) ;  /* 0xffffffbc00747947 */ /* 0x000fea000383ffff */
.L_x_2644:
[----:B0-----:R0:W1:Y:S02]  /*17530*/  SYNCS.PHASECHK.TRANS64.TRYWAIT P0, [R19+URZ+0x22840], R0 ;  /* 0x02284000130075a7 */ /* 0x001064000800017f */
[----:B-1----:R-:W-:Y:S05]  /*17540*/  @!P0 NANOSLEEP.SYNCS 0x989680 ;  /* 0x009896800000895d */ /* 0x002fea0003900000 */
[----:B------:R-:W1:Y:S02]  /*17550*/  @!P0 SYNCS.PHASECHK.TRANS64 P0, [R19+URZ+0x22840], R0 ;  /* 0x02284000130085a7 */ /* 0x000e64000800007f */
[----:B-1----:R-:W-:Y:S05]  /*17560*/  @!P0 BRA `(.L_x_2644) ;  /* 0xfffffffc00f08947 */ /* 0x002fea000383ffff */
[----:B------:R-:W-:Y:S05]  /*17570*/  BRA `(.L_x_2708) ;  /* 0xffffffc000287947 */ /* 0x000fea000383ffff */
.L_x_2645:
        /* <DEDUP_REMOVED lines=8> */
.L_x_2710:
[----:B------:R-:W-:Y:S05]  /*17600*/  BSYNC B0 ;  /* 0x0000000000007941 */ /* 0x000fea0003800000 */
.L_x_2709:
        /* <DEDUP_REMOVED lines=9> */
.L_x_2711:
[----:B------:R-:W-:Y:S02]  /*176a0*/  IMAD.MOV.U32 R13, RZ, RZ, R4 ;  /* 0x000000ffff0d7224 */ /* 0x000fe400078e0004 */
[----:B------:R-:W-:Y:S02]  /*176b0*/  IMAD.MOV.U32 R12, RZ, RZ, 0x1 ;  /* 0x00000001ff0c7424 */ /* 0x000fe400078e00ff */
[----:B------:R-:W-:-:S07]  /*176c0*/  IMAD.MOV.U32 R3, RZ, RZ, R14 ;  /* 0x000000ffff037224 */ /* 0x000fce00078e000e */
[----:B------:R-:W-:Y:S05]  /*176d0*/  WARPSYNC.COLLECTIVE R15, `(.L_x_2712) ;  /* 0x000000000f087348 */ /* 0x000fea0003c00000 */
[----:B------:R0:W1:Y:S02]  /*176e0*/  SHFL.IDX P6, R14, R13, R12, R11 ;  /* 0x0000000c0d0e7389 */ /* 0x00006400000c000b */
[----:B01----:R-:W-:Y:S01]  /*176f0*/  ENDCOLLECTIVE ;  /* 0x000000000000791b */ /* 0x003fe20003800000 */
.L_x_2712:
        /* <DEDUP_REMOVED lines=15> */
.L_x_2713:
[----:B------:R-:W-:Y:S02]  /*177f0*/  @P0 IMAD R6, R5, 0x2, R17 ;  /* 0x0000000205060824 */ /* 0x000fe400078e0211 */
[----:B------:R-:W-:Y:S02]  /*17800*/  IMAD.MOV.U32 R13, RZ, RZ, R4 ;  /* 0x000000ffff0d7224 */ /* 0x000fe400078e0004 */
[----:B------:R-:W-:Y:S02]  /*17810*/  IMAD.MOV.U32 R12, RZ, RZ, 0x2 ;  /* 0x00000002ff0c7424 */ /* 0x000fe400078e00ff */
[----:B------:R-:W-:-:S07]  /*17820*/  IMAD.MOV.U32 R3, RZ, RZ, R14 ;  /* 0x000000ffff037224 */ /* 0x000fce00078e000e */
[----:B------:R-:W-:Y:S05]  /*17830*/  WARPSYNC.COLLECTIVE R15, `(.L_x_2714) ;  /* 0x000000000f087348 */ /* 0x000fea0003c00000 */
[----:B------:R0:W1:Y:S02]  /*17840*/  SHFL.IDX P6, R14, R13, R12, R11 ;  /* 0x0000000c0d0e7389 */ /* 0x00006400000c000b */
[----:B01----:R-:W-:Y:S01]  /*17850*/  ENDCOLLECTIVE ;  /* 0x000000000000791b */ /* 0x003fe20003800000 */
.L_x_2714:
        /* <DEDUP_REMOVED lines=15> */
.L_x_2715:
[----:B------:R-:W-:Y:S02]  /*17950*/  @P0 IMAD R6, R5, 0x2, R17 ;  /* 0x0000000205060824 */ /* 0x000fe400078e0211 */
[----:B------:R-:W-:Y:S02]  /*17960*/  IMAD.MOV.U32 R13, RZ, RZ, R4 ;  /* 0x000000ffff0d7224 */ /* 0x000fe400078e0004 */
[----:B------:R-:W-:Y:S02]  /*17970*/  IMAD.MOV.U32 R12, RZ, RZ, 0x3 ;  /* 0x00000003ff0c7424 */ /* 0x000fe400078e00ff */
[----:B------:R-:W-:-:S07]  /*17980*/  IMAD.MOV.U32 R3, RZ, RZ, R14 ;  /* 0x000000ffff037224 */ /* 0x000fce00078e000e */
[----:B------:R-:W-:Y:S05]  /*17990*/  WARPSYNC.COLLECTIVE R15, `(.L_x_2716) ;  /* 0x000000000f087348 */ /* 0x000fea0003c00000 */
[----:B------:R0:W1:Y:S02]  /*179a0*/  SHFL.IDX P6, R14, R13, R12, R11 ;  /* 0x0000000c0d0e7389 */ /* 0x00006400000c000b */
[----:B01----:R-:W-:Y:S01]  /*179b0*/  ENDCOLLECTIVE ;  /* 0x000000000000791b */ /* 0x003fe20003800000 */
.L_x_2716:
        /* <DEDUP_REMOVED lines=15> */
.L_x_2717:
[----:B------:R-:W-:Y:S02]  /*17ab0*/  @P0 IMAD R6, R5, 0x2, R17 ;  /* 0x0000000205060824 */ /* 0x000fe400078e0211 */
[----:B------:R-:W-:Y:S02]  /*17ac0*/  IMAD.MOV.U32 R13, RZ, RZ, R4 ;  /* 0x000000ffff0d7224 */ /* 0x000fe400078e0004 */
[----:B------:R-:W-:Y:S02]  /*17ad0*/  IMAD.MOV.U32 R12, RZ, RZ, 0x4 ;  /* 0x00000004ff0c7424 */ /* 0x000fe400078e00ff */
[----:B------:R-:W-:-:S07]  /*17ae0*/  IMAD.MOV.U32 R3, RZ, RZ, R14 ;  /* 0x000000ffff037224 */ /* 0x000fce00078e000e */
[----:B------:R-:W-:Y:S05]  /*17af0*/  WARPSYNC.COLLECTIVE R15, `(.L_x_2718) ;  /* 0x000000000f087348 */ /* 0x000fea0003c00000 */
[----:B------:R0:W1:Y:S02]  /*17b00*/  SHFL.IDX P6, R14, R13, R12, R11 ;  /* 0x0000000c0d0e7389 */ /* 0x00006400000c000b */
[----:B01----:R-:W-:Y:S01]  /*17b10*/  ENDCOLLECTIVE ;  /* 0x000000000000791b */ /* 0x003fe20003800000 */
.L_x_2718:
        /* <DEDUP_REMOVED lines=15> */
.L_x_2719:
[----:B------:R-:W-:Y:S02]  /*17c10*/  @P0 IMAD R6, R5, 0x2, R17 ;  /* 0x0000000205060824 */ /* 0x000fe400078e0211 */
[----:B------:R-:W-:Y:S02]  /*17c20*/  IMAD.MOV.U32 R13, RZ, RZ, R4 ;  /* 0x000000ffff0d7224 */ /* 0x000fe400078e0004 */
[----:B------:R-:W-:Y:S02]  /*17c30*/  IMAD.MOV.U32 R12, RZ, RZ, 0x5 ;  /* 0x00000005ff0c7424 */ /* 0x000fe400078e00ff */
[----:B------:R-:W-:-:S07]  /*17c40*/  IMAD.MOV.U32 R3, RZ, RZ, R14 ;  /* 0x000000ffff037224 */ /* 0x000fce00078e000e */
[----:B------:R-:W-:Y:S05]  /*17c50*/  WARPSYNC.COLLECTIVE R15, `(.L_x_2720) ;  /* 0x000000000f087348 */ /* 0x000fea0003c00000 */
[----:B------:R0:W1:Y:S02]  /*17c60*/  SHFL.IDX P6, R14, R13, R12, R11 ;  /* 0x0000000c0d0e7389 */ /* 0x00006400000c000b */
[----:B01----:R-:W-:Y:S01]  /*17c70*/  ENDCOLLECTIVE ;  /* 0x000000000000791b */ /* 0x003fe20003800000 */
.L_x_2720:
        /* <DEDUP_REMOVED lines=10> */
.L_x_2721:
[----:B------:R-:W-:Y:S01]  /*17d20*/  @!PT LDS RZ, [RZ] ;  /* 0x00000000fffff984 */ /* 0x000fe20000000800 */
[----:B------:R-:W-:Y:S01]  /*17d30*/  @!PT LDS RZ, [RZ] ;  /* 0x00000000fffff984 */ /* 0x000fe20000000800 */
[----:B------:R-:W-:Y:S01]  /*17d40*/  @!PT LDS RZ, [RZ] ;  /* 0x00000000fffff984 */ /* 0x000fe20000000800 */
[----:B------:R0:W-:Y:S01]  /*17d50*/  @P0 LDGSTS.E.BYPASS.LTC128B.128 [R6+0x1e400], desc[UR46][R2.64], !P2 ;  /* 0x1e40000002060fae */ /* 0x0001e2000d101d6e */
[----:B------:R-:W-:Y:S01]  /*17d60*/  IMAD.MOV.U32 R0, RZ, RZ, R14 ;  /* 0x000000ffff007224 */ /* 0x000fe200078e000e */
[----:B------:R-:W-:Y:S06]  /*17d70*/  BRA `(.L_x_2722) ;  /* 0xffffffbc00907947 */ /* 0x000fec000383ffff */
.L_x_2650:
[----:B------:R-:W-:Y:S02]  /*17d80*/  IMAD.MOV.U32 R13, RZ, RZ, R4 ;  /* 0x000000ffff0d7224 */ /* 0x000fe400078e0004 */
[----:B------:R-:W-:Y:S02]  /*17d90*/  IMAD.MOV.U32 R12, RZ, RZ, RZ ;  /* 0x000000ffff0c7224 */ /* 0x000fe400078e00ff */
[----:B------:R-:W-:Y:S02]  /*17da0*/  IMAD.MOV.U32 R11, RZ, RZ, 0x181f ;  /* 0x0000181fff0b7424 */ /* 0x000fe400078e00ff */
[----:B------:R-:W-:Y:S02]  /*17db0*/  IMAD.MOV.U32 R15, RZ, RZ, -0x1 ;  /* 0xffffffffff0f7424 */ /* 0x000fe400078e00ff */
[----:B------:R-:W-:Y:S02]  /*17dc0*/  IMAD R36, R36, R6, RZ ;  /* 0x0000000624247224 */ /* 0x000fe400078e02ff */
[----:B------:R-:W-:-:S07]  /*17dd0*/  IMAD.IADD R34, R8, 0x1, R34 ;  /* 0x0000000108227824 */ /* 0x000fce00078e0222 */
[----:B-1----:R-:W-:Y:S05]  /*17de0*/  WARPSYNC.COLLECTIVE R15, `(.L_x_2723) ;  /* 0x000000000f087348 */ /* 0x002fea0003c00000 */
[----:B------:R0:W2:Y:S02]  /*17df0*/  SHFL.IDX P6, R14, R13, R12, R11 ;  /* 0x0000000c0d0e7389 */ /* 0x0000a400000c000b */
[----:B012---:R-:W-:Y:S01]  /*17e00*/  ENDCOLLECTIVE ;  /* 0x000000000000791b */ /* 0x007fe20003800000 */
.L_x_2723:
[C---:B------:R-:W-:Y:S01]  /*17e10*/  VIADD R5, R34.reuse, 0x10 ;  /* 0x0000001022057836 */ /* 0x040fe20000000000 */
[----:B------:R-:W-:Y:S01]  /*17e20*/  ISETP.GE.AND P0, PT, R34, R36, PT ;  /* 0x000000242200720c */ /* 0x000fe20003f06270 */
[----:B------:R-:W-:Y:S02]  /*17e30*/  IMAD.MOV.U32 R13, RZ, RZ, R0 ;  /* 0x000000ffff0d7224 */ /* 0x000fe400078e0000 */
[----:B------:R-:W-:-:S10]  /*17e40*/  IMAD.MOV.U32 R2, RZ, RZ, R14 ;  /* 0x000000ffff027224 */ /* 0x000fd400078e000e */
[----:B------:R-:W-:Y:S05]  /*17e50*/  WARPSYNC.COLLECTIVE R15, `(.L_x_2724) ;  /* 0x000000000f087348 */ /* 0x000fea0003c00000 */
[----:B------:R0:W1:Y:S02]  /*17e60*/  SHFL.IDX P6, R14, R13, R12, R11 ;  /* 0x0000000c0d0e7389 */ /* 0x00006400000c000b */
[----:B01----:R-:W-:Y:S01]  /*17e70*/  ENDCOLLECTIVE ;  /* 0x000000000000791b */ /* 0x003fe20003800000 */
.L_x_2724:
[----:B------:R-:W-:Y:S02]  /*17e80*/  IMAD.MOV.U32 R13, RZ, RZ, R4 ;  /* 0x000000ffff0d7224 */ /* 0x000fe400078e0004 */
[----:B------:R-:W-:Y:S02]  /*17e90*/  IMAD.MOV.U32 R12, RZ, RZ, 0x1 ;  /* 0x00000001ff0c7424 */ /* 0x000fe400078e00ff */
[----:B------:R-:W-:-:S07]  /*17ea0*/  IMAD.MOV.U32 R3, RZ, RZ, R14 ;  /* 0x000000ffff037224 */ /* 0x000fce00078e000e */
[----:B------:R-:W-:Y:S05]  /*17eb0*/  WARPSYNC.COLLECTIVE R15, `(.L_x_2725) ;  /* 0x000000000f087348 */ /* 0x000fea0003c00000 */
[----:B------:R0:W1:Y:S02]  /*17ec0*/  SHFL.IDX P6, R14, R13, R12, R11 ;  /* 0x0000000c0d0e7389 */ /* 0x00006400000c000b */
[----:B01----:R-:W-:Y:S01]  /*17ed0*/  ENDCOLLECTIVE ;  /* 0x000000000000791b */ /* 0x003fe20003800000 */
.L_x_2725:
        /* <DEDUP_REMOVED lines=15> */
.L_x_2726:
[----:B------:R-:W-:Y:S02]  /*17fd0*/  IMAD.MOV.U32 R13, RZ, RZ, R4 ;  /* 0x000000ffff0d7224 */ /* 0x000fe400078e0004 */
[----:B------:R-:W-:Y:S02]  /*17fe0*/  IMAD.MOV.U32 R12, RZ, RZ, 0x2 ;  /* 0x00000002ff0c7424 */ /* 0x000fe400078e00ff */
[----:B------:R-:W-:-:S07]  /*17ff0*/  IMAD.MOV.U32 R3, RZ, RZ, R14 ;  /* 0x000000ffff037224 */ /* 0x000fce00078e000e */
[----:B------:R-:W-:Y:S05]  /*18000*/  WARPSYNC.COLLECTIVE R15, `(.L_x_2727) ;  /* 0x000000000f087348 */ /* 0x000fea0003c00000 */
[----:B------:R0:W1:Y:S02]  /*18010*/  SHFL.IDX P6, R14, R13, R12, R11 ;  /* 0x0000000c0d0e7389 */ /* 0x00006400000c000b */
[----:B01----:R-:W-:Y:S01]  /*18020*/  ENDCOLLECTIVE ;  /* 0x000000000000791b */ /* 0x003fe20003800000 */
.L_x_2727:
        /* <DEDUP_REMOVED lines=16> */
.L_x_2728:
[----:B------:R-:W-:Y:S02]  /*18130*/  IMAD.MOV.U32 R13, RZ, RZ, R4 ;  /* 0x000000ffff0d7224 */ /* 0x000fe400078e0004 */
[----:B------:R-:W-:Y:S02]  /*18140*/  IMAD.MOV.U32 R12, RZ, RZ, 0x3 ;  /* 0x00000003ff0c7424 */ /* 0x000fe400078e00ff */
[----:B------:R-:W-:-:S07]  /*18150*/  IMAD.MOV.U32 R3, RZ, RZ, R14 ;  /* 0x000000ffff037224 */ /* 0x000fce00078e000e */
[----:B------:R-:W-:Y:S05]  /*18160*/  WARPSYNC.COLLECTIVE R15, `(.L_x_2729) ;  /* 0x000000000f087348 */ /* 0x000fea0003c00000 */
[----:B------:R0:W1:Y:S02]  /*18170*/  SHFL.IDX P6, R14, R13, R12, R11 ;  /* 0x0000000c0d0e7389 */ /* 0x00006400000c000b */
[----:B01----:R-:W-:Y:S01]  /*18180*/  ENDCOLLECTIVE ;  /* 0x000000000000791b */ /* 0x003fe20003800000 */
.L_x_2729:
        /* <DEDUP_REMOVED lines=16> */
.L_x_2730:
[----:B------:R-:W-:Y:S02]  /*18290*/  IMAD.MOV.U32 R13, RZ, RZ, R4 ;  /* 0x000000ffff0d7224 */ /* 0x000fe400078e0004 */
[----:B------:R-:W-:Y:S02]  /*182a0*/  IMAD.MOV.U32 R12, RZ, RZ, 0x4 ;  /* 0x00000004ff0c7424 */ /* 0x000fe400078e00ff */
[----:B------:R-:W-:-:S07]  /*182b0*/  IMAD.MOV.U32 R3, RZ, RZ, R14 ;  /* 0x000000ffff037224 */ /* 0x000fce00078e000e */
[----:B------:R-:W-:Y:S05]  /*182c0*/  WARPSYNC.COLLECTIVE R15, `(.L_x_2731) ;  /* 0x000000000f087348 */ /* 0x000fea0003c00000 */
[----:B------:R0:W1:Y:S02]  /*182d0*/  SHFL.IDX P6, R14, R13, R12, R11 ;  /* 0x0000000c0d0e7389 */ /* 0x00006400000c000b */
[----:B01----:R-:W-:Y:S01]  /*182e0*/  ENDCOLLECTIVE ;  /* 0x000000000000791b */ /* 0x003fe20003800000 */
.L_x_2731:
        /* <DEDUP_REMOVED lines=16> */
.L_x_2732:
[----:B------:R-:W-:Y:S02]  /*183f0*/  IMAD.MOV.U32 R13, RZ, RZ, R4 ;  /* 0x000000ffff0d7224 */ /* 0x000fe400078e0004 */
[----:B------:R-:W-:Y:S02]  /*18400*/  IMAD.MOV.U32 R12, RZ, RZ, 0x5 ;  /* 0x00000005ff0c7424 */ /* 0x000fe400078e00ff */
[----:B------:R-:W-:-:S07]  /*18410*/  IMAD.MOV.U32 R3, RZ, RZ, R14 ;  /* 0x000000ffff037224 */ /* 0x000fce00078e000e */
[----:B------:R-:W-:Y:S05]  /*18420*/  WARPSYNC.COLLECTIVE R15, `(.L_x_2733) ;  /* 0x000000000f087348 */ /* 0x000fea0003c00000 */
[----:B------:R0:W1:Y:S02]  /*18430*/  SHFL.IDX P6, R14, R13, R12, R11 ;  /* 0x0000000c0d0e7389 */ /* 0x00006400000c000b */
[----:B01----:R-:W-:Y:S01]  /*18440*/  ENDCOLLECTIVE ;  /* 0x000000000000791b */ /* 0x003fe20003800000 */
.L_x_2733:
        /* <DEDUP_REMOVED lines=16> */
.L_x_2734:
[----:B------:R-:W-:Y:S02]  /*18550*/  IMAD.MOV.U32 R13, RZ, RZ, R4 ;  /* 0x000000ffff0d7224 */ /* 0x000fe400078e0004 */
[----:B------:R-:W-:Y:S02]  /*18560*/  IMAD.MOV.U32 R12, RZ, RZ, 0x6 ;  /* 0x00000006ff0c7424 */ /* 0x000fe400078e00ff */
[----:B------:R-:W-:-:S07]  /*18570*/  IMAD.MOV.U32 R3, RZ, RZ, R14 ;  /* 0x000000ffff037224 */ /* 0x000fce00078e000e */
[----:B------:R-:W-:Y:S05]  /*18580*/  WARPSYNC.COLLECTIVE R15, `(.L_x_2735) ;  /* 0x000000000f087348 */ /* 0x000fea0003c00000 */
[----:B------:R0:W1:Y:S02]  /*18590*/  SHFL.IDX P6, R14, R13, R12, R11 ;  /* 0x0000000c0d0e7389 */ /* 0x00006400000c000b */
[----:B01----:R-:W-:Y:S01]  /*185a0*/  ENDCOLLECTIVE ;  /* 0x000000000000791b */ /* 0x003fe20003800000 */
.L_x_2735:
        /* <DEDUP_REMOVED lines=16> */
.L_x_2736:
[----:B------:R-:W-:Y:S02]  /*186b0*/  IMAD.MOV.U32 R13, RZ, RZ, R4 ;  /* 0x000000ffff0d7224 */ /* 0x000fe400078e0004 */
[----:B------:R-:W-:Y:S02]  /*186c0*/  IMAD.MOV.U32 R12, RZ, RZ, 0x7 ;  /* 0x00000007ff0c7424 */ /* 0x000fe400078e00ff */
[----:B------:R-:W-:-:S07]  /*186d0*/  IMAD.MOV.U32 R3, RZ, RZ, R14 ;  /* 0x000000ffff037224 */ /* 0x000fce00078e000e */
[----:B------:R-:W-:Y:S05]  /*186e0*/  WARPSYNC.COLLECTIVE R15, `(.L_x_2737) ;  /* 0x000000000f087348 */ /* 0x000fea0003c00000 */
[----:B------:R0:W1:Y:S02]  /*186f0*/  SHFL.IDX P6, R14, R13, R12, R11 ;  /* 0x0000000c0d0e7389 */ /* 0x00006400000c000b */
[----:B01----:R-:W-:Y:S01]  /*18700*/  ENDCOLLECTIVE ;  /* 0x000000000000791b */ /* 0x003fe20003800000 */
.L_x_2737:
        /* <DEDUP_REMOVED lines=10> */
.L_x_2738:
[----:B------:R-:W-:Y:S01]  /*187b0*/  @!PT LDS RZ, [RZ] ;  /* 0x00000000fffff984 */ /* 0x000fe20000000800 */
[----:B------:R-:W-:Y:S01]  /*187c0*/  @!PT LDS RZ, [RZ] ;  /* 0x00000000fffff984 */ /* 0x000fe20000000800 */
[----:B------:R-:W-:Y:S01]  /*187d0*/  @!PT LDS RZ, [RZ] ;  /* 0x00000000fffff984 */ /* 0x000fe20000000800 */
[----:B------:R2:W-:Y:S01]  /*187e0*/  @!P0 LDGSTS.E.BYPASS.LTC128B.128 [R37+0x1b400], desc[UR46][R2.64], !P1 ;  /* 0x1b40000002258fae */ /* 0x0005e2000c901d6e */
[----:B------:R-:W-:Y:S01]  /*187f0*/  IMAD.MOV.U32 R0, RZ, RZ, R14 ;  /* 0x000000ffff007224 */ /* 0x000fe200078e000e */
[----:B------:R-:W-:Y:S06]  /*18800*/  BRA `(.L_x_2739) ;  /* 0xffffffbc00c47947 */ /* 0x000fec000383ffff */
.L_x_2653:
[----:B0-----:R0:W2:Y:S02]  /*18810*/  SYNCS.PHASECHK.TRANS64.TRYWAIT P0, [R17+URZ+0x22820], R0 ;  /* 0x02282000110075a7 */ /* 0x0010a4000800017f */
[----:B--2---:R-:W-:Y:S05]  /*18820*/  @!P0 NANOSLEEP.SYNCS 0x989680 ;  /* 0x009896800000895d */ /* 0x004fea0003900000 */
[----:B------:R-:W2:Y:S02]  /*18830*/  @!P0 SYNCS.PHASECHK.TRANS64 P0, [R17+URZ+0x22820], R0 ;  /* 0x02282000110085a7 */ /* 0x000ea4000800007f */
[----:B--2---:R-:W-:Y:S05]  /*18840*/  @!P0 BRA `(.L_x_2653) ;  /* 0xfffffffc00f08947 */ /* 0x004fea000383ffff */
[----:B------:R-:W-:Y:S05]  /*18850*/  BRA `(.L_x_2740) ;  /* 0xffffffc000207947 */ /* 0x000fea000383ffff */
.L_x_2656:
[----:B0-----:R0:W2:Y:S02]  /*18860*/  SYNCS.PHASECHK.TRANS64.TRYWAIT P0, [R19+URZ+0x22860], R0 ;  /* 0x02286000130075a7 */ /* 0x0010a4000800017f */
[----:B--2---:R-:W-:Y:S05]  /*18870*/  @!P0 NANOSLEEP.SYNCS 0x989680 ;  /* 0x009896800000895d */ /* 0x004fea0003900000 */
[----:B------:R-:W2:Y:S02]  /*18880*/  @!P0 SYNCS.PHASECHK.TRANS64 P0, [R19+URZ+0x22860], R0 ;  /* 0x02286000130085a7 */ /* 0x000ea4000800007f */
[----:B--2---:R-:W-:Y:S05]  /*18890*/  @!P0 BRA `(.L_x_2656) ;  /* 0xfffffffc00f08947 */ /* 0x004fea000383ffff */
[----:B------:R-:W-:Y:S05]  /*188a0*/  BRA `(.L_x_2741) ;  /* 0xffffffc000307947 */ /* 0x000fea000383ffff */
.L_x_2657:
        /* <DEDUP_REMOVED lines=8> */
.L_x_2743:
[----:B------:R-:W-:Y:S05]  /*18930*/  BSYNC B0 ;  /* 0x0000000000007941 */ /* 0x000fea0003800000 */
.L_x_2742:
        /* <DEDUP_REMOVED lines=13> */
.L_x_2744:
        /* <DEDUP_REMOVED lines=9> */
.L_x_2745:
        /* <DEDUP_REMOVED lines=17> */
.L_x_2746:
[----:B------:R-:W-:Y:S02]  /*18bb0*/  IMAD.MOV.U32 R13, RZ, RZ, R6 ;  /* 0x000000ffff0d7224 */ /* 0x000fe400078e0006 */
[----:B------:R-:W-:Y:S01]  /*18bc0*/  IMAD.MOV.U32 R12, RZ, RZ, 0x2 ;  /* 0x00000002ff0c7424 */ /* 0x000fe200078e00ff */
[----:B------:R-:W-:-:S13]  /*18bd0*/  IADD3 R2, P3, R14, R0, RZ ;  /* 0x000000000e027210 */ /* 0x000fda0007f7e0ff */
[----:B------:R-:W-:Y:S05]  /*18be0*/  WARPSYNC.COLLECTIVE R15, `(.L_x_2747) ;  /* 0x000000000f087348 */ /* 0x000fea0003c00000 */
[----:B------:R0:W1:Y:S02]  /*18bf0*/  SHFL.IDX P6, R14, R13, R12, R11 ;  /* 0x0000000c0d0e7389 */ /* 0x00006400000c000b */
[----:B01----:R-:W-:Y:S01]  /*18c00*/  ENDCOLLECTIVE ;  /* 0x000000000000791b */ /* 0x003fe20003800000 */
.L_x_2747:
        /* <DEDUP_REMOVED lines=17> */
.L_x_2748:
[----:B------:R-:W-:Y:S02]  /*18d20*/  IMAD.MOV.U32 R13, RZ, RZ, R6 ;  /* 0x000000ffff0d7224 */ /* 0x000fe400078e0006 */
[----:B------:R-:W-:Y:S01]  /*18d30*/  IMAD.MOV.U32 R12, RZ, RZ, 0x3 ;  /* 0x00000003ff0c7424 */ /* 0x000fe200078e00ff */
[----:B------:R-:W-:-:S13]  /*18d40*/  IADD3 R2, P3, R14, R0, RZ ;  /* 0x000000000e027210 */ /* 0x000fda0007f7e0ff */
[----:B------:R-:W-:Y:S05]  /*18d50*/  WARPSYNC.COLLECTIVE R15, `(.L_x_2749) ;  /* 0x000000000f087348 */ /* 0x000fea0003c00000 */
[----:B------:R0:W1:Y:S02]  /*18d60*/  SHFL.IDX P6, R14, R13, R12, R11 ;  /* 0x0000000c0d0e7389 */ /* 0x00006400000c000b */
[----:B01----:R-:W-:Y:S01]  /*18d70*/  ENDCOLLECTIVE ;  /* 0x000000000000791b */ /* 0x003fe20003800000 */
.L_x_2749:
        /* <DEDUP_REMOVED lines=17> */
.L_x_2750:
[----:B------:R-:W-:Y:S02]  /*18e90*/  IMAD.MOV.U32 R13, RZ, RZ, R6 ;  /* 0x000000ffff0d7224 */ /* 0x000fe400078e0006 */
[----:B------:R-:W-:Y:S01]  /*18ea0*/  IMAD.MOV.U32 R12, RZ, RZ, 0x4 ;  /* 0x00000004ff0c7424 */ /* 0x000fe200078e00ff */
[----:B------:R-:W-:-:S13]  /*18eb0*/  IADD3 R2, P3, R14, R0, RZ ;  /* 0x000000000e027210 */ /* 0x000fda0007f7e0ff */
[----:B------:R-:W-:Y:S05]  /*18ec0*/  WARPSYNC.COLLECTIVE R15, `(.L_x_2751) ;  /* 0x000000000f087348 */ /* 0x000fea0003c00000 */
[----:B------:R0:W1:Y:S02]  /*18ed0*/  SHFL.IDX P6, R14, R13, R12, R11 ;  /* 0x0000000c0d0e7389 */ /* 0x00006400000c000b */
[----:B01----:R-:W-:Y:S01]  /*18ee0*/  ENDCOLLECTIVE ;  /* 0x000000000000791b */ /* 0x003fe20003800000 */
.L_x_2751:
        /* <DEDUP_REMOVED lines=17> */
.L_x_2752:
[----:B------:R-:W-:Y:S02]  /*19000*/  IMAD.MOV.U32 R13, RZ, RZ, R6 ;  /* 0x000000ffff0d7224 */ /* 0x000fe400078e0006 */
[----:B------:R-:W-:Y:S01]  /*19010*/  IMAD.MOV.U32 R12, RZ, RZ, 0x5 ;  /* 0x00000005ff0c7424 */ /* 0x000fe200078e00ff */
[----:B------:R-:W-:-:S13]  /*19020*/  IADD3 R2, P3, R14, R0, RZ ;  /* 0x000000000e027210 */ /* 0x000fda0007f7e0ff */
[----:B------:R-:W-:Y:S05]  /*19030*/  WARPSYNC.COLLECTIVE R15, `(.L_x_2753) ;  /* 0x000000000f087348 */ /* 0x000fea0003c00000 */
[----:B------:R0:W1:Y:S02]  /*19040*/  SHFL.IDX P6, R14, R13, R12, R11 ;  /* 0x0000000c0d0e7389 */ /* 0x00006400000c000b */
[----:B01----:R-:W-:Y:S01]  /*19050*/  ENDCOLLECTIVE ;  /* 0x000000000000791b */ /* 0x003fe20003800000 */
.L_x_2753:
        /* <DEDUP_REMOVED lines=12> */
.L_x_2754:
        /* <DEDUP_REMOVED lines=9> */
.L_x_2664:
[----:B0-----:R0:W1:Y:S02]  /*191b0*/  SYNCS.PHASECHK.TRANS64.TRYWAIT P0, [R6+URZ+0x22840], R21 ;  /* 0x02284015060075a7 */ /* 0x001064000800017f */
[----:B-1----:R-:W-:Y:S05]  /*191c0*/  @!P0 NANOSLEEP.SYNCS 0x989680 ;  /* 0x009896800000895d */ /* 0x002fea0003900000 */
[----:B------:R-:W1:Y:S02]  /*191d0*/  @!P0 SYNCS.PHASECHK.TRANS64 P0, [R6+URZ+0x22840], R21 ;  /* 0x02284015060085a7 */ /* 0x000e64000800007f */
[----:B-1----:R-:W-:Y:S05]  /*191e0*/  @!P0 BRA `(.L_x_2664) ;  /* 0xfffffffc00f08947 */ /* 0x002fea000383ffff */
[----:B------:R-:W-:Y:S05]  /*191f0*/  BRA `(.L_x_2756) ;  /* 0xffffffc000c47947 */ /* 0x000fea000383ffff */
.L_x_2665:
        /* <DEDUP_REMOVED lines=8> */
.L_x_2758:
[----:B------:R-:W-:Y:S05]  /*19280*/  BSYNC B1 ;  /* 0x0000000000017941 */ /* 0x000fea0003800000 */
.L_x_2757:
        /* <DEDUP_REMOVED lines=9> */
.L_x_2759:
[----:B------:R-:W-:Y:S02]  /*19320*/  IMAD.MOV.U32 R13, RZ, RZ, R9 ;  /* 0x000000ffff0d7224 */ /* 0x000fe400078e0009 */
[----:B------:R-:W-:Y:S02]  /*19330*/  IMAD.MOV.U32 R12, RZ, RZ, 0x1 ;  /* 0x00000001ff0c7424 */ /* 0x000fe400078e00ff */
[----:B------:R-:W-:-:S07]  /*19340*/  IMAD.MOV.U32 R2, RZ, RZ, R14 ;  /* 0x000000ffff027224 */ /* 0x000fce00078e000e */
[----:B------:R-:W-:Y:S05]  /*19350*/  WARPSYNC.COLLECTIVE R15, `(.L_x_2760) ;  /* 0x000000000f087348 */ /* 0x000fea0003c00000 */
[----:B------:R0:W1:Y:S02]  /*19360*/  SHFL.IDX P6, R14, R13, R12, R11 ;  /* 0x0000000c0d0e7389 */ /* 0x00006400000c000b */
[----:B01----:R-:W-:Y:S01]  /*19370*/  ENDCOLLECTIVE ;  /* 0x000000000000791b */ /* 0x003fe20003800000 */
.L_x_2760:
        /* <DEDUP_REMOVED lines=11> */
.L_x_2761:
[----:B------:R-:W-:Y:S02]  /*19430*/  IMAD.MOV.U32 R13, RZ, RZ, R9 ;  /* 0x000000ffff0d7224 */ /* 0x000fe400078e0009 */
[----:B------:R-:W-:Y:S02]  /*19440*/  IMAD.MOV.U32 R12, RZ, RZ, 0x2 ;  /* 0x00000002ff0c7424 */ /* 0x000fe400078e00ff */
[----:B------:R-:W-:-:S07]  /*19450*/  IMAD.MOV.U32 R2, RZ, RZ, R14 ;  /* 0x000000ffff027224 */ /* 0x000fce00078e000e */
[----:B------:R-:W-:Y:S05]  /*19460*/  WARPSYNC.COLLECTIVE R15, `(.L_x_2762) ;  /* 0x000000000f087348 */ /* 0x000fea0003c00000 */
[----:B------:R0:W1:Y:S02]  /*19470*/  SHFL.IDX P6, R14, R13, R12, R11 ;  /* 0x0000000c0d0e7389 */ /* 0x00006400000c000b */
[----:B01----:R-:W-:Y:S01]  /*19480*/  ENDCOLLECTIVE ;  /* 0x000000000000791b */ /* 0x003fe20003800000 */
.L_x_2762:
        /* <DEDUP_REMOVED lines=11> */
.L_x_2763:
[----:B------:R-:W-:Y:S02]  /*19540*/  IMAD.MOV.U32 R13, RZ, RZ, R9 ;  /* 0x000000ffff0d7224 */ /* 0x000fe400078e0009 */
[----:B------:R-:W-:Y:S02]  /*19550*/  IMAD.MOV.U32 R12, RZ, RZ, 0x3 ;  /* 0x00000003ff0c7424 */ /* 0x000fe400078e00ff */
[----:B------:R-:W-:-:S07]  /*19560*/  IMAD.MOV.U32 R2, RZ, RZ, R14 ;  /* 0x000000ffff027224 */ /* 0x000fce00078e000e */
[----:B------:R-:W-:Y:S05]  /*19570*/  WARPSYNC.COLLECTIVE R15, `(.L_x_2764) ;  /* 0x000000000f087348 */ /* 0x000fea0003c00000 */
[----:B------:R0:W1:Y:S02]  /*19580*/  SHFL.IDX P6, R14, R13, R12, R11 ;  /* 0x0000000c0d0e7389 */ /* 0x00006400000c000b */
[----:B01----:R-:W-:Y:S01]  /*19590*/  ENDCOLLECTIVE ;  /* 0x000000000000791b */ /* 0x003fe20003800000 */
.L_x_2764:
        /* <DEDUP_REMOVED lines=11> */
.L_x_2765:
[----:B------:R-:W-:Y:S02]  /*19650*/  IMAD.MOV.U32 R13, RZ, RZ, R9 ;  /* 0x000000ffff0d7224 */ /* 0x000fe400078e0009 */
[----:B------:R-:W-:Y:S02]  /*19660*/  IMAD.MOV.U32 R12, RZ, RZ, 0x4 ;  /* 0x00000004ff0c7424 */ /* 0x000fe400078e00ff */
[----:B------:R-:W-:-:S07]  /*19670*/  IMAD.MOV.U32 R2, RZ, RZ, R14 ;  /* 0x000000ffff027224 */ /* 0x000fce00078e000e */
[----:B------:R-:W-:Y:S05]  /*19680*/  WARPSYNC.COLLECTIVE R15, `(.L_x_2766) ;  /* 0x000000000f087348 */ /* 0x000fea0003c00000 */
[----:B------:R0:W1:Y:S02]  /*19690*/  SHFL.IDX P6, R14, R13, R12, R11 ;  /* 0x0000000c0d0e7389 */ /* 0x00006400000c000b */
[----:B01----:R-:W-:Y:S01]  /*196a0*/  ENDCOLLECTIVE ;  /* 0x000000000000791b */ /* 0x003fe20003800000 */
.L_x_2766:
        /* <DEDUP_REMOVED lines=11> */
.L_x_2767:
[----:B------:R-:W-:Y:S02]  /*19760*/  IMAD.MOV.U32 R13, RZ, RZ, R9 ;  /* 0x000000ffff0d7224 */ /* 0x000fe400078e0009 */
[----:B------:R-:W-:Y:S02]  /*19770*/  IMAD.MOV.U32 R12, RZ, RZ, 0x5 ;  /* 0x00000005ff0c7424 */ /* 0x000fe400078e00ff */
[----:B------:R-:W-:-:S07]  /*19780*/  IMAD.MOV.U32 R2, RZ, RZ, R14 ;  /* 0x000000ffff027224 */ /* 0x000fce00078e000e */
[----:B------:R-:W-:Y:S05]  /*19790*/  WARPSYNC.COLLECTIVE R15, `(.L_x_2768) ;  /* 0x000000000f087348 */ /* 0x000fea0003c00000 */
[----:B------:R0:W1:Y:S02]  /*197a0*/  SHFL.IDX P6, R14, R13, R12, R11 ;  /* 0x0000000c0d0e7389 */ /* 0x00006400000c000b */
[----:B01----:R-:W-:Y:S01]  /*197b0*/  ENDCOLLECTIVE ;  /* 0x000000000000791b */ /* 0x003fe20003800000 */
.L_x_2768:
        /* <DEDUP_REMOVED lines=11> */
.L_x_2769:
[----:B------:R-:W-:Y:S01]  /*19870*/  IMAD.MOV.U32 R2, RZ, RZ, R14 ;  /* 0x000000ffff027224 */ /* 0x000fe200078e000e */
[----:B------:R-:W-:Y:S06]  /*19880*/  BRA `(.L_x_2770) ;  /* 0xffffffbc00f47947 */ /* 0x000fec000383ffff */
.L_x_2670:
[----:B---3--:R3:W4:Y:S02]  /*19890*/  SYNCS.PHASECHK.TRANS64.TRYWAIT P0, [R6+URZ+0x22860], R21 ;  /* 0x02286015060075a7 */ /* 0x008724000800017f */
[----:B----4-:R-:W-:Y:S05]  /*198a0*/  @!P0 NANOSLEEP.SYNCS 0x989680 ;  /* 0x009896800000895d */ /* 0x010fea0003900000 */
[----:B------:R-:W4:Y:S02]  /*198b0*/  @!P0 SYNCS.PHASECHK.TRANS64 P0, [R6+URZ+0x22860], R21 ;  /* 0x02286015060085a7 */ /* 0x000f24000800007f */
[----:B----4-:R-:W-:Y:S05]  /*198c0*/  @!P0 BRA `(.L_x_2670) ;  /* 0xfffffffc00f08947 */ /* 0x010fea000383ffff */
[----:B------:R-:W-:Y:S05]  /*198d0*/  BRA `(.L_x_2771) ;  /* 0xffffffc000447947 */ /* 0x000fea000383ffff */
.L_x_2671:
        /* <DEDUP_REMOVED lines=8> */
.L_x_2773:
[----:B------:R-:W-:Y:S05]  /*19960*/  BSYNC B1 ;  /* 0x0000000000017941 */ /* 0x000fea0003800000 */
.L_x_2772:
        /* <DEDUP_REMOVED lines=9> */
.L_x_2774:
[----:B------:R-:W-:Y:S02]  /*19a00*/  IMAD.MOV.U32 R13, RZ, RZ, R9 ;  /* 0x000000ffff0d7224 */ /* 0x000fe400078e0009 */
[----:B------:R-:W-:Y:S01]  /*19a10*/  IMAD.MOV.U32 R12, RZ, RZ, 0x1 ;  /* 0x00000001ff0c7424 */ /* 0x000fe200078e00ff */
[----:B------:R-:W-:-:S13]  /*19a20*/  IADD3 R2, P0, R14, R0, RZ ;  /* 0x000000000e027210 */ /* 0x000fda0007f1e0ff */
[----:B------:R-:W-:Y:S05]  /*19a30*/  WARPSYNC.COLLECTIVE R15, `(.L_x_2775) ;  /* 0x000000000f087348 */ /* 0x000fea0003c00000 */
[----:B------:R0:W1:Y:S02]  /*19a40*/  SHFL.IDX P6, R14, R13, R12, R11 ;  /* 0x0000000c0d0e7389 */ /* 0x00006400000c000b */
[----:B01----:R-:W-:Y:S01]  /*19a50*/  ENDCOLLECTIVE ;  /* 0x000000000000791b */ /* 0x003fe20003800000 */
.L_x_2775:
        /* <DEDUP_REMOVED lines=13> */
.L_x_2776:
[----:B------:R-:W-:Y:S02]  /*19b30*/  IMAD.MOV.U32 R13, RZ, RZ, R9 ;  /* 0x000000ffff0d7224 */ /* 0x000fe400078e0009 */
[----:B------:R-:W-:Y:S01]  /*19b40*/  IMAD.MOV.U32 R12, RZ, RZ, 0x2 ;  /* 0x00000002ff0c7424 */ /* 0x000fe200078e00ff */
[----:B------:R-:W-:-:S13]  /*19b50*/  IADD3 R2, P0, R14, R0, RZ ;  /* 0x000000000e027210 */ /* 0x000fda0007f1e0ff */
[----:B------:R-:W-:Y:S05]  /*19b60*/  WARPSYNC.COLLECTIVE R15, `(.L_x_2777) ;  /* 0x000000000f087348 */ /* 0x000fea0003c00000 */
[----:B------:R0:W1:Y:S02]  /*19b70*/  SHFL.IDX P6, R14, R13, R12, R11 ;  /* 0x0000000c0d0e7389 */ /* 0x00006400000c000b */
[----:B01----:R-:W-:Y:S01]  /*19b80*/  ENDCOLLECTIVE ;  /* 0x000000000000791b */ /* 0x003fe20003800000 */
.L_x_2777:
        /* <DEDUP_REMOVED lines=13> */
.L_x_2778:
[----:B------:R-:W-:Y:S02]  /*19c60*/  IMAD.MOV.U32 R13, RZ, RZ, R9 ;  /* 0x000000ffff0d7224 */ /* 0x000fe400078e0009 */
[----:B------:R-:W-:Y:S01]  /*19c70*/  IMAD.MOV.U32 R12, RZ, RZ, 0x3 ;  /* 0x00000003ff0c7424 */ /* 0x000fe200078e00ff */
[----:B------:R-:W-:-:S13]  /*19c80*/  IADD3 R2, P0, R14, R0, RZ ;  /* 0x000000000e027210 */ /* 0x000fda0007f1e0ff */
[----:B------:R-:W-:Y:S05]  /*19c90*/  WARPSYNC.COLLECTIVE R15, `(.L_x_2779) ;  /* 0x000000000f087348 */ /* 0x000fea0003c00000 */
[----:B------:R0:W1:Y:S02]  /*19ca0*/  SHFL.IDX P6, R14, R13, R12, R11 ;  /* 0x0000000c0d0e7389 */ /* 0x00006400000c000b */
[----:B01----:R-:W-:Y:S01]  /*19cb0*/  ENDCOLLECTIVE ;  /* 0x000000000000791b */ /* 0x003fe20003800000 */
.L_x_2779:
        /* <DEDUP_REMOVED lines=13> */
.L_x_2780:
[----:B------:R-:W-:Y:S02]  /*19d90*/  IMAD.MOV.U32 R13, RZ, RZ, R9 ;  /* 0x000000ffff0d7224 */ /* 0x000fe400078e0009 */
[----:B------:R-:W-:Y:S01]  /*19da0*/  IMAD.MOV.U32 R12, RZ, RZ, 0x4 ;  /* 0x00000004ff0c7424 */ /* 0x000fe200078e00ff */
[----:B------:R-:W-:-:S13]  /*19db0*/  IADD3 R2, P0, R14, R0, RZ ;  /* 0x000000000e027210 */ /* 0x000fda0007f1e0ff */
[----:B------:R-:W-:Y:S05]  /*19dc0*/  WARPSYNC.COLLECTIVE R15, `(.L_x_2781) ;  /* 0x000000000f087348 */ /* 0x000fea0003c00000 */
[----:B------:R0:W1:Y:S02]  /*19dd0*/  SHFL.IDX P6, R14, R13, R12, R11 ;  /* 0x0000000c0d0e7389 */ /* 0x00006400000c000b */
[----:B01----:R-:W-:Y:S01]  /*19de0*/  ENDCOLLECTIVE ;  /* 0x000000000000791b */ /* 0x003fe20003800000 */
.L_x_2781:
        /* <DEDUP_REMOVED lines=13> */
.L_x_2782:
[----:B------:R-:W-:Y:S02]  /*19ec0*/  IMAD.MOV.U32 R13, RZ, RZ, R9 ;  /* 0x000000ffff0d7224 */ /* 0x000fe400078e0009 */
[----:B------:R-:W-:Y:S01]  /*19ed0*/  IMAD.MOV.U32 R12, RZ, RZ, 0x5 ;  /* 0x00000005ff0c7424 */ /* 0x000fe200078e00ff */
[----:B------:R-:W-:-:S13]  /*19ee0*/  IADD3 R2, P0, R14, R0, RZ ;  /* 0x000000000e027210 */ /* 0x000fda0007f1e0ff */
[----:B------:R-:W-:Y:S05]  /*19ef0*/  WARPSYNC.COLLECTIVE R15, `(.L_x_2783) ;  /* 0x000000000f087348 */ /* 0x000fea0003c00000 */
[----:B------:R0:W1:Y:S02]  /*19f00*/  SHFL.IDX P6, R14, R13, R12, R11 ;  /* 0x0000000c0d0e7389 */ /* 0x00006400000c000b */
[----:B01----:R-:W-:Y:S01]  /*19f10*/  ENDCOLLECTIVE ;  /* 0x000000000000791b */ /* 0x003fe20003800000 */
.L_x_2783:
        /* <DEDUP_REMOVED lines=13> */
.L_x_2784:
[----:B------:R-:W-:Y:S05]  /*19ff0*/  BRA `(.L_x_2785) ;  /* 0xffffffbc00907947 */ /* 0x000fea000383ffff */
.L_x_2679:
        /* <DEDUP_REMOVED lines=8> */
.L_x_2787:
[----:B------:R-:W-:Y:S05]  /*1a080*/  BSYNC B0 ;  /* 0x0000000000007941 */ /* 0x000fea0003800000 */
.L_x_2786:
        /* <DEDUP_REMOVED lines=9> */
.L_x_2788:
        /* <DEDUP_REMOVED lines=18> */
.L_x_2789:
[----:B------:R-:W-:Y:S01]  /*1a240*/  IMAD.MOV.U32 R12, RZ, RZ, 0x2 ;  /* 0x00000002ff0c7424 */ /* 0x000fe200078e00ff */
[----:B------:R-:W-:-:S05]  /*1a250*/  SEL R6, R14, RZ, P1 ;  /* 0x000000ff0e067207 */ /* 0x000fca0000800000 */
[----:B------:R-:W-:-:S04]  /*1a260*/  IMAD.IADD R6, R5, 0x1, R6 ;  /* 0x0000000105067824 */ /* 0x000fc800078e0206 */
[----:B------:R-:W-:-:S07]  /*1a270*/  IMAD.MOV.U32 R13, RZ, RZ, R6 ;  /* 0x000000ffff0d7224 */ /* 0x000fce00078e0006 */
[----:B------:R-:W-:Y:S05]  /*1a280*/  WARPSYNC.COLLECTIVE R15, `(.L_x_2790) ;  /* 0x000000000f087348 */ /* 0x000fea0003c00000 */
[----:B------:R0:W1:Y:S02]  /*1a290*/  SHFL.UP P6, R14, R13, R12, R11 ;  /* 0x0400000c0d0e7389 */ /* 0x00006400000c000b */
[----:B01----:R-:W-:Y:S01]  /*1a2a0*/  ENDCOLLECTIVE ;  /* 0x000000000000791b */ /* 0x003fe20003800000 */
.L_x_2790:
[----:B------:R-:W-:Y:S01]  /*1a2b0*/  IMAD.MOV.U32 R12, RZ, RZ, 0x4 ;  /* 0x00000004ff0c7424 */ /* 0x000fe200078e00ff */
[----:B------:R-:W-:-:S05]  /*1a2c0*/  SEL R7, R14, RZ, P2 ;  /* 0x000000ff0e077207 */ /* 0x000fca0001000000 */
[----:B------:R-:W-:-:S04]  /*1a2d0*/  IMAD.IADD R7, R6, 0x1, R7 ;  /* 0x0000000106077824 */ /* 0x000fc800078e0207 */
[----:B------:R-:W-:-:S07]  /*1a2e0*/  IMAD.MOV.U32 R13, RZ, RZ, R7 ;  /* 0x000000ffff0d7224 */ /* 0x000fce00078e0007 */
[----:B------:R-:W-:Y:S05]  /*1a2f0*/  WARPSYNC.COLLECTIVE R15, `(.L_x_2791) ;  /* 0x000000000f087348 */ /* 0x000fea0003c00000 */
[----:B------:R0:W1:Y:S02]  /*1a300*/  SHFL.UP P6, R14, R13, R12, R11 ;  /* 0x0400000c0d0e7389 */ /* 0x00006400000c000b */
[----:B01----:R-:W-:Y:S01]  /*1a310*/  ENDCOLLECTIVE ;  /* 0x000000000000791b */ /* 0x003fe20003800000 */
.L_x_2791:
[----:B------:R-:W-:Y:S01]  /*1a320*/  IMAD.MOV.U32 R12, RZ, RZ, 0x8 ;  /* 0x00000008ff0c7424 */ /* 0x000fe200078e00ff */
[----:B------:R-:W-:-:S05]  /*1a330*/  SEL R2, R14, RZ, P3 ;  /* 0x000000ff0e027207 */ /* 0x000fca0001800000 */
[----:B------:R-:W-:-:S04]  /*1a340*/  IMAD.IADD R2, R7, 0x1, R2 ;  /* 0x0000000107027824 */ /* 0x000fc800078e0202 */
[----:B------:R-:W-:-:S07]  /*1a350*/  IMAD.MOV.U32 R13, RZ, RZ, R2 ;  /* 0x000000ffff0d7224 */ /* 0x000fce00078e0002 */
[----:B------:R-:W-:Y:S05]  /*1a360*/  WARPSYNC.COLLECTIVE R15, `(.L_x_2792) ;  /* 0x000000000f087348 */ /* 0x000fea0003c00000 */
[----:B------:R0:W1:Y:S02]  /*1a370*/  SHFL.UP P6, R14, R13, R12, R11 ;  /* 0x0400000c0d0e7389 */ /* 0x00006400000c000b */
[----:B01----:R-:W-:Y:S01]  /*1a380*/  ENDCOLLECTIVE ;  /* 0x000000000000791b */ /* 0x003fe20003800000 */
.L_x_2792:
[----:B------:R-:W-:Y:S01]  /*1a390*/  IMAD.MOV.U32 R12, RZ, RZ, 0x10 ;  /* 0x00000010ff0c7424 */ /* 0x000fe200078e00ff */
[----:B------:R-:W-:-:S05]  /*1a3a0*/  SEL R3, R14, RZ, P4 ;  /* 0x000000ff0e037207 */ /* 0x000fca0002000000 */
[----:B------:R-:W-:-:S04]  /*1a3b0*/  IMAD.IADD R3, R2, 0x1, R3 ;  /* 0x0000000102037824 */ /* 0x000fc800078e0203 */
[----:B------:R-:W-:-:S07]  /*1a3c0*/  IMAD.MOV.U32 R13, RZ, RZ, R3 ;  /* 0x000000ffff0d7224 */ /* 0x000fce00078e0003 */
[----:B------:R-:W-:Y:S05]  /*1a3d0*/  WARPSYNC.COLLECTIVE R15, `(.L_x_2793) ;  /* 0x000000000f087348 */ /* 0x000fea0003c00000 */
[----:B------:R0:W1:Y:S02]  /*1a3e0*/  SHFL.UP P6, R14, R13, R12, R11 ;  /* 0x0400000c0d0e7389 */ /* 0x00006400000c000b */
[----:B01----:R-:W-:Y:S01]  /*1a3f0*/  ENDCOLLECTIVE ;  /* 0x000000000000791b */ /* 0x003fe20003800000 */
.L_x_2793:
        /* <DEDUP_REMOVED lines=8> */
.L_x_2794:
[----:B------:R-:W-:Y:S05]  /*1a480*/  BRA `(.L_x_2795) ;  /* 0xffffffbc00ec7947 */ /* 0x000fea000383ffff */
.L_x_2684:
[----:B------:R-:W-:Y:S01]  /*1a490*/  BSSY B0, `(.L_x_2796) ;  /* 0x0000008000007945 */ /* 0x000fe20003800000 */
[----:B-----5:R-:W-:Y:S02]  /*1a4a0*/  IMAD.MOV.U32 R13, RZ, RZ, R5 ;  /* 0x000000ffff0d7224 */ /* 0x020fe400078e0005 */
[----:B------:R-:W-:Y:S02]  /*1a4b0*/  IMAD.MOV.U32 R12, RZ, RZ, 0x1 ;  /* 0x00000001ff0c7424 */ /* 0x000fe400078e00ff */
[----:B------:R-:W-:Y:S02]  /*1a4c0*/  IMAD.MOV.U32 R11, RZ, RZ, RZ ;  /* 0x000000ffff0b7224 */ /* 0x000fe400078e00ff */
[----:B------:R-:W-:-:S07]  /*1a4d0*/  IMAD.MOV.U32 R15, RZ, RZ, -0x1 ;  /* 0xffffffffff0f7424 */ /* 0x000fce00078e00ff */
[----:B012---:R-:W-:Y:S05]  /*1a4e0*/  WARPSYNC.COLLECTIVE R15, `(.L_x_2797) ;  /* 0x000000000f087348 */ /* 0x007fea0003c00000 */
[----:B------:R3:W4:Y:S02]  /*1a4f0*/  SHFL.UP P6, R14, R13, R12, R11 ;  /* 0x0400000c0d0e7389 */ /* 0x00072400000c000b */
[----:B01234-:R-:W-:Y:S01]  /*1a500*/  ENDCOLLECTIVE ;  /* 0x000000000000791b */ /* 0x01ffe20003800000 */
.L_x_2797:
[----:B------:R-:W-:Y:S05]  /*1a510*/  BSYNC B0 ;  /* 0x0000000000007941 */ /* 0x000fea0003800000 */
.L_x_2796:
        /* <DEDUP_REMOVED lines=8> */
.L_x_2798:
[----:B------:R-:W-:Y:S01]  /*1a5a0*/  IMAD.MOV.U32 R12, RZ, RZ, 0x4 ;  /* 0x00000004ff0c7424 */ /* 0x000fe200078e00ff */
[----:B------:R-:W-:-:S05]  /*1a5b0*/  SEL R2, R14, RZ, P2 ;  /* 0x000000ff0e027207 */ /* 0x000fca0001000000 */
[----:B------:R-:W-:-:S04]  /*1a5c0*/  IMAD.IADD R2, R13, 0x1, R2 ;  /* 0x000000010d027824 */ /* 0x000fc800078e0202 */
[----:B------:R-:W-:-:S07]  /*1a5d0*/  IMAD.MOV.U32 R13, RZ, RZ, R2 ;  /* 0x000000ffff0d7224 */ /* 0x000fce00078e0002 */
[----:B------:R-:W-:Y:S05]  /*1a5e0*/  WARPSYNC.COLLECTIVE R15, `(.L_x_2799) ;  /* 0x000000000f087348 */ /* 0x000fea0003c00000 */
[----:B------:R0:W1:Y:S02]  /*1a5f0*/  SHFL.UP P6, R14, R13, R12, R11 ;  /* 0x0400000c0d0e7389 */ /* 0x00006400000c000b */
[----:B01----:R-:W-:Y:S01]  /*1a600*/  ENDCOLLECTIVE ;  /* 0x000000000000791b */ /* 0x003fe20003800000 */
.L_x_2799:
[----:B------:R-:W-:Y:S01]  /*1a610*/  IMAD.MOV.U32 R12, RZ, RZ, 0x8 ;  /* 0x00000008ff0c7424 */ /* 0x000fe200078e00ff */
[----:B------:R-:W-:-:S05]  /*1a620*/  SEL R3, R14, RZ, P3 ;  /* 0x000000ff0e037207 */ /* 0x000fca0001800000 */
[----:B------:R-:W-:-:S04]  /*1a630*/  IMAD.IADD R3, R2, 0x1, R3 ;  /* 0x0000000102037824 */ /* 0x000fc800078e0203 */
[----:B------:R-:W-:-:S07]  /*1a640*/  IMAD.MOV.U32 R13, RZ, RZ, R3 ;  /* 0x000000ffff0d7224 */ /* 0x000fce00078e0003 */
[----:B------:R-:W-:Y:S05]  /*1a650*/  WARPSYNC.COLLECTIVE R15, `(.L_x_2800) ;  /* 0x000000000f087348 */ /* 0x000fea0003c00000 */
[----:B------:R0:W1:Y:S02]  /*1a660*/  SHFL.UP P6, R14, R13, R12, R11 ;  /* 0x0400000c0d0e7389 */ /* 0x00006400000c000b */
[----:B01----:R-:W-:Y:S01]  /*1a670*/  ENDCOLLECTIVE ;  /* 0x000000000000791b */ /* 0x003fe20003800000 */
.L_x_2800:
[----:B------:R-:W-:Y:S01]  /*1a680*/  IMAD.MOV.U32 R12, RZ, RZ, 0x10 ;  /* 0x00000010ff0c7424 */ /* 0x000fe200078e00ff */
[----:B------:R-:W-:-:S05]  /*1a690*/  SEL R4, R14, RZ, P4 ;  /* 0x000000ff0e047207 */ /* 0x000fca0002000000 */
[----:B------:R-:W-:-:S04]  /*1a6a0*/  IMAD.IADD R4, R3, 0x1, R4 ;  /* 0x0000000103047824 */ /* 0x000fc800078e0204 */
[----:B------:R-:W-:-:S07]  /*1a6b0*/  IMAD.MOV.U32 R13, RZ, RZ, R4 ;  /* 0x000000ffff0d7224 */ /* 0x000fce00078e0004 */
[----:B------:R-:W-:Y:S05]  /*1a6c0*/  WARPSYNC.COLLECTIVE R15, `(.L_x_2801) ;  /* 0x000000000f087348 */ /* 0x000fea0003c00000 */
[----:B------:R0:W1:Y:S02]  /*1a6d0*/  SHFL.UP P6, R14, R13, R12, R11 ;  /* 0x0400000c0d0e7389 */ /* 0x00006400000c000b */
[----:B01----:R-:W-:Y:S01]  /*1a6e0*/  ENDCOLLECTIVE ;  /* 0x000000000000791b */ /* 0x003fe20003800000 */
.L_x_2801:
        /* <DEDUP_REMOVED lines=8> */
.L_x_2802:
[----:B------:R-:W-:Y:S05]  /*1a770*/  BRA `(.L_x_2803) ;  /* 0xffffffbc00cc7947 */ /* 0x000fea000383ffff */
.L_x_2686:
[----:B------:R-:W-:Y:S01]  /*1a780*/  BSSY B0, `(.L_x_2804) ;  /* 0x0000006000007945 */ /* 0x000fe20003800000 */
[----:B------:R-:W-:Y:S01]  /*1a790*/  PLOP3.LUT P6, PT, P6, PT, PT, 0x8, 0x0 ;  /* 0x000000000000781c */ /* 0x000fe200037ce170 */
[----:B------:R-:W-:-:S12]  /*1a7a0*/  IMAD.MOV.U32 R15, RZ, RZ, -0x1 ;  /* 0xffffffffff0f7424 */ /* 0x000fd800078e00ff */
[----:B01----:R-:W-:Y:S05]  /*1a7b0*/  WARPSYNC.COLLECTIVE R15, `(.L_x_2805) ;  /* 0x000000000f087348 */ /* 0x003fea0003c00000 */
[----:B------:R-:W-:Y:S01]  /*1a7c0*/  VOTE.ANY R14, PT, P6 ;  /* 0x00000000000e7806 */ /* 0x000fe200030e0100 */
[----:B01----:R-:W-:Y:S06]  /*1a7d0*/  ENDCOLLECTIVE ;  /* 0x000000000000791b */ /* 0x003fec0003800000 */
.L_x_2805:
[----:B------:R-:W-:Y:S05]  /*1a7e0*/  BSYNC B0 ;  /* 0x0000000000007941 */ /* 0x000fea0003800000 */
.L_x_2804:
        /* <DEDUP_REMOVED lines=9> */
.L_x_2806:
[----:B------:R-:W-:Y:S01]  /*1a880*/  IMAD.MOV.U32 R5, RZ, RZ, R14 ;  /* 0x000000ffff057224 */ /* 0x000fe200078e000e */
[----:B------:R-:W-:Y:S06]  /*1a890*/  BRA `(.L_x_2807) ;  /* 0xffffffbc00bc7947 */ /* 0x000fec000383ffff */
.L_x_2688:
[----:B------:R-:W-:Y:S01]  /*1a8a0*/  BSSY B0, `(.L_x_2808) ;  /* 0x0000007000007945 */ /* 0x000fe20003800000 */
[----:B------:R-:W-:Y:S02]  /*1a8b0*/  IMAD.MOV.U32 R13, RZ, RZ, R6 ;  /* 0x000000ffff0d7224 */ /* 0x000fe400078e0006 */
[----:B------:R-:W-:Y:S02]  /*1a8c0*/  IMAD.MOV.U32 R11, RZ, RZ, 0x1f ;  /* 0x0000001fff0b7424 */ /* 0x000fe400078e00ff */
[----:B------:R-:W-:-:S07]  /*1a8d0*/  IMAD.MOV.U32 R15, RZ, RZ, -0x1 ;  /* 0xffffffffff0f7424 */ /* 0x000fce00078e00ff */
[----:B0123--:R-:W-:Y:S05]  /*1a8e0*/  WARPSYNC.COLLECTIVE R15, `(.L_x_2809) ;  /* 0x000000000f087348 */ /* 0x00ffea0003c00000 */
[----:B------:R4:W0:Y:S02]  /*1a8f0*/  SHFL.IDX P6, R14, R13, R12, R11 ;  /* 0x0000000c0d0e7389 */ /* 0x00082400000c000b */
[----:B01234-:R-:W-:Y:S01]  /*1a900*/  ENDCOLLECTIVE ;  /* 0x000000000000791b */ /* 0x01ffe20003800000 */
.L_x_2809:
[----:B------:R-:W-:Y:S05]  /*1a910*/  BSYNC B0 ;  /* 0x0000000000007941 */ /* 0x000fea0003800000 */
.L_x_2808:
[----:B------:R-:W-:Y:S05]  /*1a920*/  BRA `(.L_x_2687) ;  /* 0xffffffbc00b47947 */ /* 0x000fea000383ffff */
.L_x_2692:
[----:B0-----:R0:W1:Y:S02]  /*1a930*/  SYNCS.PHASECHK.TRANS64.TRYWAIT P0, [R7+URZ+0x22820], R0 ;  /* 0x02282000070075a7 */ /* 0x001064000800017f */
[----:B-1----:R-:W-:Y:S05]  /*1a940*/  @!P0 NANOSLEEP.SYNCS 0x989680 ;  /* 0x009896800000895d */ /* 0x002fea0003900000 */
[----:B------:R-:W1:Y:S02]  /*1a950*/  @!P0 SYNCS.PHASECHK.TRANS64 P0, [R7+URZ+0x22820], R0 ;  /* 0x02282000070085a7 */ /* 0x000e64000800007f */
[----:B-1----:R-:W-:Y:S05]  /*1a960*/  @!P0 BRA `(.L_x_2692) ;  /* 0xfffffffc00f08947 */ /* 0x002fea000383ffff */
[----:B------:R-:W-:Y:S05]  /*1a970*/  BRA `(.L_x_2810) ;  /* 0xffffffc4002c7947 */ /* 0x000fea000383ffff */
.L_x_2693:
        /* <DEDUP_REMOVED lines=8> */
[----:B0-234-:R-:W-:Y:S05]  /*1aa00*/  WARPSYNC.COLLECTIVE R15, `(.L_x_2812) ;  /* 0x000000000f087348 */ /* 0x01dfea0003c00000 */
[----:B------:R1:W0:Y:S02]  /*1aa10*/  SHFL.IDX P6, R14, R13, R12, R11 ;  /* 0x0000000c0d0e7389 */ /* 0x00022400000c000b */
[----:B01234-:R-:W-:Y:S01]  /*1aa20*/  ENDCOLLECTIVE ;  /* 0x000000000000791b */ /* 0x01ffe20003800000 */
.L_x_2812:
[----:B------:R-:W-:Y:S05]  /*1aa30*/  BSYNC B0 ;  /* 0x0000000000007941 */ /* 0x000fea0003800000 */
.L_x_2811:
[----:B------:R-:W-:Y:S05]  /*1aa40*/  BRA `(.L_x_2813) ;  /* 0xffffffc400147947 */ /* 0x000fea000383ffff */
.L_x_2696:
[----:B------:R-:W-:Y:S01]  /*1aa50*/  BSSY B1, `(.L_x_2814) ;  /* 0x0000006000017945 */ /* 0x000fe20003800000 */
[----:B------:R-:W-:-:S07]  /*1aa60*/  IMAD.MOV.U32 R15, RZ, RZ, -0x1 ;  /* 0xffffffffff0f7424 */ /* 0x000fce00078e00ff */
[----:B0-234-:R-:W-:Y:S05]  /*1aa70*/  WARPSYNC.COLLECTIVE R15, `(.L_x_2815) ;  /* 0x000000000f0c7348 */ /* 0x01dfea0003c00000 */
[----:B------:R-:W-:Y:S02]  /*1aa80*/  ELECT P6, UR62, PT ;  /* 0x00000000003e782f */ /* 0x000fe400038c0000 */
[----:B------:R-:W-:Y:S01]  /*1aa90*/  MOV R14, UR62 ;  /* 0x0000003e000e7c02 */ /* 0x000fe20008000f00 */
[----:B0-234-:R-:W-:Y:S10]  /*1aaa0*/  ENDCOLLECTIVE ;  /* 0x000000000000791b */ /* 0x01dff40003800000 */
.L_x_2815:
[----:B------:R-:W-:Y:S05]  /*1aab0*/  BSYNC B1 ;  /* 0x0000000000017941 */ /* 0x000fea0003800000 */
.L_x_2814:
[----:B------:R-:W-:Y:S05]  /*1aac0*/  BRA `(.L_x_2816) ;  /* 0xffffffc4000c7947 */ /* 0x000fea000383ffff */
.L_x_2698:
[----:B0-----:R0:W1:Y:S02]  /*1aad0*/  SYNCS.PHASECHK.TRANS64.TRYWAIT P1, [R5+URZ+0x22840], R0 ;  /* 0x02284000050075a7 */ /* 0x001064000802017f */
[----:B-1----:R-:W-:Y:S05]  /*1aae0*/  @!P1 NANOSLEEP.SYNCS 0x989680 ;  /* 0x009896800000995d */ /* 0x002fea0003900000 */
[----:B------:R-:W1:Y:S02]  /*1aaf0*/  @!P1 SYNCS.PHASECHK.TRANS64 P1, [R5+URZ+0x22840], R0 ;  /* 0x02284000050095a7 */ /* 0x000e64000802007f */
[----:B-1----:R-:W-:Y:S05]  /*1ab00*/  @!P1 BRA `(.L_x_2698) ;  /* 0xfffffffc00f09947 */ /* 0x002fea000383ffff */
[----:B------:R-:W-:Y:S05]  /*1ab10*/  BRA `(.L_x_2817) ;  /* 0xffffffc4002c7947 */ /* 0x000fea000383ffff */
.L_x_2700:
[----:B-1----:R1:W0:Y:S02]  /*1ab20*/  SYNCS.PHASECHK.TRANS64.TRYWAIT P1, [R3+URZ+0x22840], R2 ;  /* 0x02284002030075a7 */ /* 0x002224000802017f */
[----:B0-----:R-:W-:Y:S05]  /*1ab30*/  @!P1 NANOSLEEP.SYNCS 0x989680 ;  /* 0x009896800000995d */ /* 0x001fea0003900000 */
[----:B------:R-:W0:Y:S02]  /*1ab40*/  @!P1 SYNCS.PHASECHK.TRANS64 P1, [R3+URZ+0x22840], R2 ;  /* 0x02284002030095a7 */ /* 0x000e24000802007f */
[----:B0-----:R-:W-:Y:S05]  /*1ab50*/  @!P1 BRA `(.L_x_2700) ;  /* 0xfffffffc00f09947 */ /* 0x001fea000383ffff */
[----:B------:R-:W-:Y:S05]  /*1ab60*/  BRA `(.L_x_2818) ;  /* 0xffffffc400387947 */ /* 0x000fea000383ffff */
.L_x_2702:
[----:B------:R0:W0:Y:S02]  /*1ab70*/  SYNCS.PHASECHK.TRANS64.TRYWAIT P1, [R5+URZ+0x22860], R0 ;  /* 0x02286000050075a7 */ /* 0x000024000802017f */
[----:B0-----:R-:W-:Y:S05]  /*1ab80*/  @!P1 NANOSLEEP.SYNCS 0x989680 ;  /* 0x009896800000995d */ /* 0x001fea0003900000 */
[----:B------:R-:W0:Y:S02]  /*1ab90*/  @!P1 SYNCS.PHASECHK.TRANS64 P1, [R5+URZ+0x22860], R0 ;  /* 0x02286000050095a7 */ /* 0x000e24000802007f */
[----:B0-----:R-:W-:Y:S05]  /*1aba0*/  @!P1 BRA `(.L_x_2702) ;  /* 0xfffffffc00f09947 */ /* 0x001fea000383ffff */
[----:B------:R-:W-:Y:S05]  /*1abb0*/  BRA `(.L_x_2819) ;  /* 0xffffffc400347947 */ /* 0x000fea000383ffff */
.L_x_2820:
        /* <DEDUP_REMOVED lines=12> */
.L_x_6457:


//--------------------- .text._ZN7cutlass13device_kernelIN5flash11enable_sm90INS1_16FlashAttnFwdSm90INS1_25CollectiveMainloopFwdSm90ILi2EN4cute5tupleIJNS5_1CILi1EEES8_S8_EEENS6_IJNS7_ILi128EEENS7_ILi96EEENS7_ILi64EEEEEELi256ENS_10bfloat16_tEfNS_4arch4Sm90ELb0ELb1ELb1ELb1ELb1ELb1ELb0ELb1ELb0ELb1ELb0ELb0EEENS1_21CollectiveEpilogueFwdINS6_IJSA_NS7_ILi256EEESB_EEES9_SE_SG_Li256ELb1ELb1ELb0ELb0EEENS1_36VarlenDynamicPersistentTileSchedulerILi128ELi96ELi256ELi128ELb0ELb1ELb1ELb1ELb0ELb1EEEEEEEEEvNT_6ParamsE --------------------------
	.section	.text._ZN7cutlass13device_kernelIN5flash11enable_sm90INS1_16FlashAttnFwdSm90INS1_25CollectiveMainloopFwdSm90ILi2EN4cute5tupleIJNS5_1CILi1EEES8_S8_EEENS6_IJNS7_ILi128EEENS7_ILi96EEENS7_ILi64EEEEEELi256ENS_10bfloat16_tEfNS_4arch4Sm90ELb0ELb1ELb1ELb1ELb1ELb1ELb0ELb1ELb0ELb1ELb0ELb0EEENS1_21CollectiveEpilogueFwdINS6_IJSA_NS7_ILi256EEESB_EEES9_SE_SG_Li256ELb1ELb1ELb0ELb0EEENS1_36VarlenDynamicPersistentTileSchedulerILi128ELi96ELi256ELi128ELb0ELb1ELb1ELb1ELb0ELb1EEEEEEEEEvNT_6ParamsE,"ax",@progbits
	.align	128
.text._ZN7cutlass13device_kernelIN5flash11enable_sm90INS1_16FlashAttnFwdSm90INS1_25CollectiveMainloopFwdSm90ILi2EN4cute5tupleIJNS5_1CILi1EEES8_S8_EEENS6_IJNS7_ILi128EEENS7_ILi96EEENS7_ILi64EEEEEELi256ENS_10bfloat16_tEfNS_4arch4Sm90ELb0ELb1ELb1ELb1ELb1ELb1ELb0ELb1ELb0ELb1ELb0ELb0EEENS1_21CollectiveEpilogueFwdINS6_IJSA_NS7_ILi256EEESB_EEES9_SE_SG_Li256ELb1ELb1ELb0ELb0EEENS1_36VarlenDynamicPersistentTileSchedulerILi128ELi96ELi256ELi128ELb0ELb1ELb1ELb1ELb0ELb1EEEEEEEEEvNT_6ParamsE:
        .type           _ZN7cutlass13device_kernelIN5flash11enable_sm90INS1_16FlashAttnFwdSm90INS1_25CollectiveMainloopFwdSm90ILi2EN4cute5tupleIJNS5_1CILi1EEES8_S8_EEENS6_IJNS7_ILi128EEENS7_ILi96EEENS7_ILi64EEEEEELi256ENS_10bfloat16_tEfNS_4arch4Sm90ELb0ELb1ELb1ELb1ELb1ELb1ELb0ELb1ELb0ELb1ELb0ELb0EEENS1_21CollectiveEpilogueFwdINS6_IJSA_NS7_ILi256EEESB_EEES9_SE_SG_Li256ELb1ELb1ELb0ELb0EEENS1_36VarlenDynamicPersistentTileSchedulerILi128ELi96ELi256ELi128ELb0ELb1ELb1ELb1ELb0ELb1EEEEEEEEEvNT_6ParamsE,@function
        .size           _ZN7cutlass13device_kernelIN5flash11enable_sm90INS1_16FlashAttnFwdSm90INS1_25CollectiveMainloopFwdSm90ILi2EN4cute5tupleIJNS5_1CILi1EEES8_S8_EEENS6_IJNS7_ILi128EEENS7_ILi96EEENS7_ILi64EEEEEELi256ENS_10bfloat16_tEfNS_4arch4Sm90ELb0ELb1ELb1ELb1ELb1ELb1ELb0ELb1ELb0ELb1ELb0ELb0EEENS1_21CollectiveEpilogueFwdINS6_IJSA_NS7_ILi256EEESB_EEES9_SE_SG_Li256ELb1ELb1ELb0ELb0EEENS1_36VarlenDynamicPersistentTileSchedulerILi128ELi96ELi256ELi128ELb0ELb1ELb1ELb1ELb0ELb1EEEEEEEEEvNT_6ParamsE,(.L_x_6458 - _ZN7cutlass13device_kernelIN5flash11enable_sm90INS1_16FlashAttnFwdSm90INS1_25CollectiveMainloopFwdSm90ILi2EN4cute5tupleIJNS5_1CILi1EEES8_S8_EEENS6_IJNS7_ILi128EEENS7_ILi96EEENS7_ILi64EEEEEELi256ENS_10bfloat16_tEfNS_4arch4Sm90ELb0ELb1ELb1ELb1ELb1ELb1ELb0ELb1ELb0ELb1ELb0ELb0EEENS1_21CollectiveEpilogueFwdINS6_IJSA_NS7_ILi256EEESB_EEES9_SE_SG_Li256ELb1ELb1ELb0ELb0EEENS1_36VarlenDynamicPersistentTileSchedulerILi128ELi96ELi256ELi128ELb0ELb1ELb1ELb1ELb0ELb1EEEEEEEEEvNT_6ParamsE)
        .other          _ZN7cutlass13device_kernelIN5flash11enable_sm90INS1_16FlashAttnFwdSm90INS1_25CollectiveMainloopFwdSm90ILi2EN4cute5tupleIJNS5_1CILi1EEES8_S8_EEENS6_IJNS7_ILi128EEENS7_ILi96EEENS7_ILi64EEEEEELi256ENS_10bfloat16_tEfNS_4arch4Sm90ELb0ELb1ELb1ELb1ELb1ELb1ELb0ELb1ELb0ELb1ELb0ELb0EEENS1_21CollectiveEpilogueFwdINS6_IJSA_NS7_ILi256EEESB_EEES9_SE_SG_Li256ELb1ELb1ELb0ELb0EEENS1_36VarlenDynamicPersistentTileSchedulerILi128ELi96ELi256ELi128ELb0ELb1ELb1ELb1ELb0ELb1EEEEEEEEEvNT_6ParamsE,@"STO_CUDA_ENTRY STV_DEFAULT"
_ZN7cutlass13device_kernelIN5flash11enable_sm90INS1_16FlashAttnFwdSm90INS1_25CollectiveMainloopFwdSm90ILi2EN4cute5tupleIJNS5_1CILi1EEES8_S8_EEENS6_IJNS7_ILi128EEENS7_ILi96EEENS7_ILi64EEEEEELi256ENS_10bfloat16_tEfNS_4arch4Sm90ELb0ELb1ELb1ELb1ELb1ELb1ELb0ELb1ELb0ELb1ELb0ELb0EEENS1_21CollectiveEpilogueFwdINS6_IJSA_NS7_ILi256EEESB_EEES9_SE_SG_Li256ELb1ELb1ELb0ELb0EEENS1_36VarlenDynamicPersistentTileSchedulerILi128ELi96ELi256ELi128ELb0ELb1ELb1ELb1ELb0ELb1EEEEEEEEEvNT_6ParamsE:
[----:B------:R-:W0:Y:S02]  /*0000*/  LDC R1, c[0x0][0x28] ;  /* 0x00000a00ff017b82 */ /* 0x000e240000000800 */
[----:B0-----:R-:W-:Y:S01]  /*0010*/  VIADD R1, R1, 0xffffffc0 ;  /* 0xffffffc001017836 */ /* 0x001fe20000000000 */
[----:B------:R-:W0:Y:S01]  /*0020*/  S2R R0, SR_TID.X ;  /* 0x0000000000007919 */ /* 0x000e220000002100 */
[----:B------:R-:W-:Y:S01]  /*0030*/  ELECT P0, URZ, PT ;  /* 0x00000000003f782f */ /* 0x000fe20003800000 */
[----:B------:R-:W-:Y:S01]  /*0040*/  BSSY B0, `(.L_x_2821) ;  /* 0x000000e000007945 */ /* 0x000fe20003800000 */
[--C-:B0-----:R-:W-:Y:S02]  /*0050*/  SHF.R.U32.HI R2, RZ, 0x5, R0.reuse ;  /* 0x00000005ff027819 */ /* 0x101fe40000011600 */
[----:B------:R-:W-:-:S03]  /*0060*/  SHF.R.U32.HI R4, RZ, 0x7, R0 ;  /* 0x00000007ff047819 */ /* 0x000fc60000011600 */
        /* <DEDUP_REMOVED lines=11> */
.L_x_2822:
[----:B------:R-:W-:Y:S05]  /*0120*/  BSYNC B0 ;  /* 0x0000000000007941 */ /* 0x000fea0003800000 */
.L_x_2821:
[----:B------:R-:W-:Y:S01]  /*0130*/  VOTEU.ANY UP0, P0 ;  /* 0x00000000003f7886 */ /* 0x000fe20000000100 */
[----:B------:R-:W0:Y:S01]  /*0140*/  SHFL.IDX PT, R4, R4, RZ, 0x1f ;  /* 0x00001fff04047589 */ /* 0x000e2200000e0000 */
[----:B------:R-:W-:Y:S01]  /*0150*/  UMOV UR4, 0x80 ;  /* 0x0000008000047882 */ /* 0x000fe20000000000 */
[----:B------:R-:W-:Y:S01]  /*0160*/  UMOV UR7, 0x100 ;  /* 0x0000010000077882 */ /* 0x000fe20000000000 */
[----:B------:R-:W-:Y:S01]  /*0170*/  VOTEU.ANY UP1, P0 ;  /* 0x00000000003f7886 */ /* 0x000fe20000020100 */
[----:B------:R-:W1:Y:S01]  /*0180*/  @UP0 S2UR UR8, SR_CgaCtaId ;  /* 0x00000000000809c3 */ /* 0x000e620000008800 */
[----:B------:R-:W2:Y:S01]  /*0190*/  SHFL.IDX PT, R3, R2, RZ, 0x1f ;  /* 0x00001fff02037589 */ /* 0x000ea200000e0000 */
[----:B------:R-:W-:Y:S01]  /*01a0*/  @UP0 UMOV UR6, 0x400 ;  /* 0x0000040000060882 */ /* 0x000fe20000000000 */
[----:B------:R-:W-:-:S04]  /*01b0*/  @UP0 UIADD3 UR4, -UR4, 0x100000, URZ ;  /* 0x0010000004040890 */ /* 0x000fc8000fffe13f */
[----:B------:R-:W-:Y:S02]  /*01c0*/  @UP0 USHF.L.U32 UR5, UR4, 0xb, URZ ;  /* 0x0000000b04050899 */ /* 0x000fe4000800063f */
[----:B------:R-:W-:Y:S01]  /*01d0*/  @UP0 USHF.L.U32 UR4, UR4, 0x1, URZ ;  /* 0x0000000104040899 */ /* 0x000fe2000800063f */
[----:B------:R-:W-:Y:S01]  /*01e0*/  VOTEU.ANY UP2, P0 ;  /* 0x00000000003f7886 */ /* 0x000fe20000040100 */
[----:B0-----:R-:W-:Y:S01]  /*01f0*/  R2UR UR9, R4 ;  /* 0x00000000040972ca */ /* 0x001fe200000e0000 */
[----:B-1----:R-:W-:Y:S01]  /*0200*/  @UP0 ULEA UR8, UR8, UR6, 0x18 ;  /* 0x0000000608080291 */ /* 0x002fe2000f8ec03f */
[----:B--2---:R-:W-:Y:S01]  /*0210*/  ISETP.NE.AND P1, PT, R3, RZ, PT ;  /* 0x000000ff0300720c */ /* 0x004fe20003f25270 */
[----:B------:R-:W-:-:S04]  /*0220*/  @UP0 UIADD3 UR6, -UR7, 0x100000, URZ ;  /* 0x0010000007060890 */ /* 0x000fc8000fffe13f */
[----:B------:R-:W-:Y:S02]  /*0230*/  @UP0 USHF.L.U32 UR7, UR6, 0xb, URZ ;  /* 0x0000000b06070899 */ /* 0x000fe4000800063f */
[----:B------:R-:W-:-:S04]  /*0240*/  @UP0 USHF.L.U32 UR6, UR6, 0x1, URZ ;  /* 0x0000000106060899 */ /* 0x000fc8000800063f */
[----:B------:R-:W-:Y:S01]  /*0250*/  UISETP.NE.AND UP0, UPT, UR9, URZ, UPT ;  /* 0x0000003f0900728c */ /* 0x000fe2000bf05270 */
[----:B------:R-:W0:Y:S02]  /*0260*/  FENCE.VIEW.ASYNC.S ;  /* 0x00000000000073c6 */ /* 0x000e240000000000 */
[----:B0-----:R0:W1:Y:S05]  /*0270*/  @UP1 SYNCS.EXCH.64 URZ, [UR8+0x22800], UR4 ;  /* 0x02280004083f15b2 */ /* 0x00106a0008000100 */
[----:B------:R0:W2:Y:S01]  /*0280*/  @UP2 SYNCS.EXCH.64 URZ, [UR8+0x22820], UR6 ;  /* 0x02282006083f25b2 */ /* 0x0000a20008000100 */
        /* <DEDUP_REMOVED lines=17> */
[----:B------:R3:W0:Y:S02]  /*03a0*/  SYNCS.EXCH.64 URZ, [UR8+0x22848], UR6 ;  /* 0x02284806083f75b2 */ /* 0x0006240008000100 */
[----:B---3--:R-:W-:Y:S01]  /*03b0*/  NOP ;  /* 0x0000000000007918 */ /* 0x008fe20000000000 */
.L_x_2823:
[----:B------:R-:W3:Y:S01]  /*03c0*/  SHFL.IDX PT, R3, R2, RZ, 0x1f ;  /* 0x00001fff02037589 */ /* 0x000ee200000e0000 */
[----:B------:R-:W-:Y:S01]  /*03d0*/  NOP ;  /* 0x0000000000007918 */ /* 0x000fe20000000000 */
[----:B---3--:R-:W-:-:S13]  /*03e0*/  ISETP.NE.AND P0, PT, R3, RZ, PT ;  /* 0x000000ff0300720c */ /* 0x008fda0003f05270 */
        /* <DEDUP_REMOVED lines=17> */
[----:B------:R3:W0:Y:S02]  /*0500*/  SYNCS.EXCH.64 URZ, [UR8+0x22868], UR6 ;  /* 0x02286806083f75b2 */ /* 0x0006240008000100 */
[----:B---3--:R-:W-:Y:S01]  /*0510*/  NOP ;  /* 0x0000000000007918 */ /* 0x008fe20000000000 */
.L_x_2824:
[----:B------:R-:W3:Y:S01]  /*0520*/  SHFL.IDX PT, R3, R2, RZ, 0x1f ;  /* 0x00001fff02037589 */ /* 0x000ee200000e0000 */
[----:B------:R-:W-:Y:S01]  /*0530*/  NOP ;  /* 0x0000000000007918 */ /* 0x000fe20000000000 */
[----:B---3--:R-:W-:-:S13]  /*0540*/  ISETP.NE.AND P0, PT, R3, RZ, PT ;  /* 0x000000ff0300720c */ /* 0x008fda0003f05270 */
        /* <DEDUP_REMOVED lines=13> */
[----:B------:R3:W0:Y:S02]  /*0620*/  SYNCS.EXCH.64 URZ, [UR6+0x22888], UR4 ;  /* 0x02288804063f75b2 */ /* 0x0006240008000100 */
[----:B---3--:R-:W-:Y:S01]  /*0630*/  NOP ;  /* 0x0000000000007918 */ /* 0x008fe20000000000 */
.L_x_2825:
        /* <DEDUP_REMOVED lines=22> */
.L_x_2826:
        /* <DEDUP_REMOVED lines=22> */
.L_x_2827:
[----:B------:R-:W-:Y:S01]  /*0900*/  PLOP3.LUT P0, PT, PT, PT, UP0, 0x80, 0x0 ;  /* 0x000000000000781c */ /* 0x000fe20003f0f008 */
[----:B------:R-:W-:Y:S01]  /*0910*/  UMOV UR36, 0x1 ;  /* 0x0000000100247882 */ /* 0x000fe20000000000 */
[----:B------:R-:W-:Y:S01]  /*0920*/  NOP ;  /* 0x0000000000007918 */ /* 0x000fe20000000000 */
[----:B------:R-:W-:Y:S01]  /*0930*/  USEL UR36, UR36, 0x2, !UP0 ;  /* 0x0000000224247887 */ /* 0x000fe2000c000000 */
[----:B------:R-:W-:Y:S01]  /*0940*/  BSSY B9, `(.L_x_2828) ;  /* 0x00020fd000097945 */ /* 0x000fe20003800000 */
[----:B------:R-:W-:Y:S01]  /*0950*/  ULDC.64 UR54, c[0x0][0x208] ;  /* 0x0000820000367ab9 */ /* 0x000fe20000000a00 */
[----:B012-4-:R-:W-:Y:S07]  /*0960*/  BAR.SYNC.DEFER_BLOCKING 0x0 ;  /* 0x0000000000007b1d */ /* 0x017fee0000010000 */
[----:B------:R-:W-:Y:S05]  /*0970*/  @!P0 BRA `(.L_x_2829) ;  /* 0x0000019c00348947 */ /* 0x000fea0003800000 */
.L_x_2830:
        /* <DEDUP_REMOVED lines=8> */
[----:B------:R-:W-:Y:S01]  /*0a00*/  UMOV UR4, 0x400 ;  /* 0x0000040000047882 */ /* 0x000fe20000000000 */
[----:B------:R-:W-:-:S11]  /*0a10*/  LOP3.LUT R22, R22, 0xffdfffff, RZ, 0xc0, !PT ;  /* 0xffdfffff16167812 */ /* 0x000fd600078ec0ff */
[----:B------:R-:W-:Y:S06]  /*0a20*/  @!P0 BAR.ARV 0x9, 0x100 ;  /* 0x0244000000008b1d */ /* 0x000fec0000002000 */
[----:B0-----:R-:W-:Y:S01]  /*0a30*/  ULEA UR4, UR47, UR4, 0x18 ;  /* 0x000000042f047291 */ /* 0x001fe2000f8ec03f */
[----:B------:R-:W-:Y:S01]  /*0a40*/  @P0 LOP3.LUT R22, R22, 0x200000, RZ, 0xfc, !PT ;  /* 0x0020000016160812 */ /* 0x000fe200078efcff */
[----:B------:R-:W-:Y:S04]  /*0a50*/  BAR.SYNC.DEFER_BLOCKING 0x5, 0x180 ;  /* 0x0146000000007b1d */ /* 0x000fe80000010000 */
[----:B------:R-:W-:-:S02]  /*0a60*/  IMAD.U32 R23, RZ, RZ, UR4 ;  /* 0x00000004ff177e24 */ /* 0x000fc4000f8e00ff */
[----:B------:R-:W-:-:S03]  /*0a70*/  ULDC UR4, c[0x0][0xc3c] ;  /* 0x00030f0000047ab9 */ /* 0x000fc60000000800 */
[----:B------:R-:W0:Y:S01]  /*0a80*/  LDS.128 R120, [R23+0x228d0] ;  /* 0x0228d00017787984 */ /* 0x000e220000000c00 */
[----:B------:R-:W-:Y:S06]  /*0a90*/  BAR.ARV 0x4, 0x180 ;  /* 0x0106000000007b1d */ /* 0x000fec0000002000 */
[----:B0-----:R-:W-:-:S13]  /*0aa0*/  ISETP.GE.AND P0, PT, R123, UR4, PT ;  /* 0x000000047b007c0c */ /* 0x001fda000bf06270 */
[----:B------:R-:W-:Y:S05]  /*0ab0*/  @P0 BRA `(.L_x_2831) ;  /* 0x0000020c00940947 */ /* 0x000fea0003800000 */
[----:B------:R-:W-:Y:S01]  /*0ac0*/  VIADD R13, R0, 0xffffff80 ;  /* 0xffffff80000d7836 */ /* 0x000fe20000000000 */
[----:B------:R-:W-:Y:S01]  /*0ad0*/  STL [R1+0x18], RZ ;  /* 0x000018ff01007387 */ /* 0x000fe20000100800 */
[----:B------:R-:W-:Y:S01]  /*0ae0*/  IMAD.MOV.U32 R19, RZ, RZ, RZ ;  /* 0x000000ffff137224 */ /* 0x000fe200078e00ff */
[----:B------:R-:W-:Y:S01]  /*0af0*/  ULOP3.LUT UR51, UR36, 0x1, URZ, 0xfc, !UPT ;  /* 0x0000000124337892 */ /* 0x000fe2000f8efc3f */
[----:B------:R-:W-:Y:S01]  /*0b00*/  IMAD.MOV.U32 R212, RZ, RZ, RZ ;  /* 0x000000ffffd47224 */ /* 0x000fe200078e00ff */
[----:B------:R-:W-:Y:S01]  /*0b10*/  SHF.R.S32.HI R0, RZ, 0x1f, R13 ;  /* 0x0000001fff007819 */ /* 0x000fe2000001140d */
[----:B------:R-:W-:-:S03]  /*0b20*/  IMAD.MOV.U32 R202, RZ, RZ, RZ ;  /* 0x000000ffffca7224 */ /* 0x000fc600078e00ff */
[----:B------:R-:W-:-:S04]  /*0b30*/  LEA.HI R2, R0, R13, RZ, 0x7 ;  /* 0x0000000d00027211 */ /* 0x000fc800078f38ff */
[----:B------:R-:W-:-:S05]  /*0b40*/  LOP3.LUT R3, R2, 0xffffff80, RZ, 0xc0, !PT ;  /* 0xffffff8002037812 */ /* 0x000fca00078ec0ff */
[----:B------:R-:W-:-:S05]  /*0b50*/  IMAD.IADD R206, R13, 0x1, -R3 ;  /* 0x000000010dce7824 */ /* 0x000fca00078e0a03 */
[----:B------:R-:W-:-:S04]  /*0b60*/  SHF.R.S32.HI R5, RZ, 0x1f, R206 ;  /* 0x0000001fff057819 */ /* 0x000fc800000114ce */
[CC--:B------:R-:W-:Y:S02]  /*0b70*/  LEA.HI R7, R5.reuse, R206.reuse, RZ, 0x2 ;  /* 0x000000ce05077211 */ /* 0x0c0fe400078f10ff */
[----:B------:R-:W-:Y:S02]  /*0b80*/  LEA.HI R5, R5, R206, RZ, 0x5 ;  /* 0x000000ce05057211 */ /* 0x000fe400078f28ff */
[--C-:B------:R-:W-:Y:S02]  /*0b90*/  SHF.R.S32.HI R6, RZ, 0x2, R7.reuse ;  /* 0x00000002ff067819 */ /* 0x100fe40000011407 */
[----:B------:R-:W-:Y:S02]  /*0ba0*/  SHF.R.S32.HI R3, RZ, 0x1f, R7 ;  /* 0x0000001fff037819 */ /* 0x000fe40000011407 */
[----:B------:R-:W-:Y:S02]  /*0bb0*/  LOP3.LUT R7, R7, 0x7ffffffc, RZ, 0xc0, !PT ;  /* 0x7ffffffc07077812 */ /* 0x000fe400078ec0ff */
[----:B------:R-:W-:-:S02]  /*0bc0*/  LEA.HI R4, R3, R6, RZ, 0x3 ;  /* 0x0000000603047211 */ /* 0x000fc400078f18ff */
[----:B------:R-:W-:Y:S01]  /*0bd0*/  SHF.R.S32.HI R3, RZ, 0x7, R2 ;  /* 0x00000007ff037819 */ /* 0x000fe20000011402 */
[----:B------:R-:W-:Y:S01]  /*0be0*/  IMAD.IADD R206, R206, 0x1, -R7 ;  /* 0x00000001cece7824 */ /* 0x000fe200078e0a07 */
[----:B------:R-:W-:Y:S02]  /*0bf0*/  LOP3.LUT R9, R4, 0xfffffff8, RZ, 0xc0, !PT ;  /* 0xfffffff804097812 */ /* 0x000fe400078ec0ff */
[----:B------:R-:W-:Y:S02]  /*0c00*/  LEA.HI R4, R2, R3, RZ, 0x1 ;  /* 0x0000000302047211 */ /* 0x000fe400078f08ff */
[-C--:B------:R-:W-:Y:S01]  /*0c10*/  LEA.HI R2, R0, R13.reuse, RZ, 0x4 ;  /* 0x0000000d00027211 */ /* 0x080fe200078f20ff */
[----:B------:R-:W-:Y:S01]  /*0c20*/  IMAD.IADD R10, R6, 0x1, -R9 ;  /* 0x00000001060a7824 */ /* 0x000fe200078e0a09 */
[----:B------:R-:W-:Y:S02]  /*0c30*/  LEA.HI R6, R0, R13, RZ, 0x2 ;  /* 0x0000000d00067211 */ /* 0x000fe400078f10ff */
[----:B------:R-:W-:-:S02]  /*0c40*/  LOP3.LUT R8, R4, 0x3fffffe, RZ, 0xc0, !PT ;  /* 0x03fffffe04087812 */ /* 0x000fc400078ec0ff */
[----:B------:R-:W-:Y:S02]  /*0c50*/  SHF.R.S32.HI R9, RZ, 0x5, R5 ;  /* 0x00000005ff097819 */ /* 0x000fe40000011405 */
[----:B------:R-:W-:Y:S01]  /*0c60*/  SHF.R.S32.HI R5, RZ, 0x4, R2 ;  /* 0x00000004ff057819 */ /* 0x000fe20000011402 */
[----:B------:R-:W-:Y:S01]  /*0c70*/  IMAD.IADD R8, R3, 0x1, -R8 ;  /* 0x0000000103087824 */ /* 0x000fe200078e0a08 */
[----:B------:R-:W-:Y:S01]  /*0c80*/  LOP3.LUT R4, R6, 0xfffffffc, RZ, 0xc0, !PT ;  /* 0xfffffffc06047812 */ /* 0x000fe200078ec0ff */
[----:B------:R-:W-:Y:S01]  /*0c90*/  IMAD R9, R9, 0x10, R10 ;  /* 0x0000001009097824 */ /* 0x000fe200078e020a */
[----:B------:R-:W-:Y:S02]  /*0ca0*/  LEA.HI R3, R2, R5, RZ, 0x1 ;  /* 0x0000000502037211 */ /* 0x000fe400078f08ff */
[----:B------:R-:W-:Y:S01]  /*0cb0*/  LEA.HI R0, R0, R13, RZ, 0x5 ;  /* 0x0000000d00007211 */ /* 0x000fe200078f28ff */
[----:B------:R-:W-:Y:S01]  /*0cc0*/  IMAD.IADD R11, R13, 0x1, -R4 ;  /* 0x000000010d0b7824 */ /* 0x000fe200078e0a04 */
[----:B------:R-:W-:Y:S01]  /*0cd0*/  LOP3.LUT R2, R2, 0x3fffff0, RZ, 0xc0, !PT ;  /* 0x03fffff002027812 */ /* 0x000fe200078ec0ff */
[----:B------:R-:W-:Y:S01]  /*0ce0*/  IMAD R8, R8, 0x40, R9 ;  /* 0x0000004008087824 */ /* 0x000fe200078e0209 */
[----:B------:R-:W-:Y:S01]  /*0cf0*/  LOP3.LUT R4, R3, 0x1ffffffe, RZ, 0xc0, !PT ;  /* 0x1ffffffe03047812 */ /* 0x000fe200078ec0ff */
[----:B------:R-:W-:Y:S01]  /*0d00*/  IMAD.SHL.U32 R16, R11, 0x8, RZ ;  /* 0x000000080b107824 */ /* 0x000fe200078e00ff */
[----:B------:R-:W-:Y:S01]  /*0d10*/  SHF.R.S32.HI R12, RZ, 0x5, R0 ;  /* 0x00000005ff0c7819 */ /* 0x000fe20000011400 */
[----:B------:R-:W-:Y:S01]  /*0d20*/  IMAD.IADD R2, R13, 0x1, -R2 ;  /* 0x000000010d027824 */ /* 0x000fe200078e0a02 */
[----:B------:R-:W-:Y:S01]  /*0d30*/  LEA.HI R3, R11, R11, RZ, 0x1 ;  /* 0x0000000b0b037211 */ /* 0x000fe200078f08ff */
[----:B------:R-:W-:Y:S01]  /*0d40*/  IMAD.IADD R4, R5, 0x1, -R4 ;  /* 0x0000000105047824 */ /* 0x000fe200078e0a04 */
[----:B------:R-:W-:Y:S01]  /*0d50*/  SHF.R.S32.HI R205, RZ, 0x2, R6 ;  /* 0x00000002ffcd7819 */ /* 0x000fe20000011406 */
[----:B------:R-:W-:Y:S01]  /*0d60*/  IMAD R5, R12, 0x10, R2 ;  /* 0x000000100c057824 */ /* 0x000fe200078e0202 */
[----:B------:R-:W-:Y:S01]  /*0d70*/  LOP3.LUT R3, R3, 0x1ffffffe, RZ, 0xc0, !PT ;  /* 0x1ffffffe03037812 */ /* 0x000fe200078ec0ff */
[----:B------:R-:W-:Y:S01]  /*0d80*/  VIADD R18, R16, 0x20 ;  /* 0x0000002010127836 */ /* 0x000fe20000000000 */
[----:B------:R-:W-:Y:S01]  /*0d90*/  SHF.R.S32.HI R6, RZ, 0x1f, R6 ;  /* 0x0000001fff067819 */ /* 0x000fe20000011406 */
[----:B------:R-:W-:Y:S01]  /*0da0*/  IMAD R4, R5, 0x8, R4 ;  /* 0x0000000805047824 */ /* 0x000fe200078e0204 */
[----:B------:R-:W-:Y:S01]  /*0db0*/  SHF.R.S32.HI R17, RZ, 0x1f, R16 ;  /* 0x0000001fff117819 */ /* 0x000fe20000011410 */
[----:B------:R-:W-:Y:S01]  /*0dc0*/  IMAD.IADD R3, R11, 0x1, -R3 ;  /* 0x000000010b037824 */ /* 0x000fe200078e0a03 */
[----:B------:R-:W-:Y:S01]  /*0dd0*/  LEA.HI R6, R6, R205, RZ, 0x3 ;  /* 0x000000cd06067211 */ /* 0x000fe200078f18ff */
[----:B------:R-:W-:Y:S01]  /*0de0*/  VIADD R5, R205, 0x40 ;  /* 0x00000040cd057836 */ /* 0x000fe20000000000 */
[----:B------:R-:W-:Y:S01]  /*0df0*/  SHF.R.S32.HI R207, RZ, 0x1f, R18 ;  /* 0x0000001fffcf7819 */ /* 0x000fe20000011412 */
[----:B------:R-:W-:Y:S01]  /*0e00*/  IMAD R229, R3, 0x8, R8 ;  /* 0x0000000803e57824 */ /* 0x000fe200078e0208 */
[----:B------:R-:W-:Y:S01]  /*0e10*/  LOP3.LUT R6, R6, 0xfffffff8, RZ, 0xc0, !PT ;  /* 0xfffffff806067812 */ /* 0x000fe200078ec0ff */
[----:B------:R-:W-:Y:S01]  /*0e20*/  IMAD.SHL.U32 R0, R5, 0x40, RZ ;  /* 0x0000004005007824 */ /* 0x000fe200078e00ff */
[----:B------:R-:W-:Y:S01]  /*0e30*/  SHF.R.S32.HI R3, RZ, 0x1f, R5 ;  /* 0x0000001fff037819 */ /* 0x000fe20000011405 */
[----:B------:R-:W-:-:S02]  /*0e40*/  IMAD.SHL.U32 R200, R11, 0x4, RZ ;  /* 0x000000040bc87824 */ /* 0x000fc400078e00ff */
[----:B------:R-:W-:Y:S01]  /*0e50*/  IMAD.IADD R6, R205, 0x1, -R6 ;  /* 0x00000001cd067824 */ /* 0x000fe200078e0a06 */
[----:B------:R-:W-:Y:S01]  /*0e60*/  LEA.HI R3, R3, R5, RZ, 0x3 ;  /* 0x0000000503037211 */ /* 0x000fe200078f18ff */
[----:B------:R-:W-:Y:S01]  /*0e70*/  IMAD.MOV.U32 R2, RZ, RZ, RZ ;  /* 0x000000ffff027224 */ /* 0x000fe200078e00ff */
[----:B------:R-:W-:Y:S01]  /*0e80*/  LOP3.LUT R0, R0, 0x1c0, RZ, 0xc0, !PT ;  /* 0x000001c000007812 */ /* 0x000fe200078ec0ff */
[C---:B------:R-:W-:Y:S01]  /*0e90*/  VIADD R209, R16.reuse, 0x80 ;  /* 0x0000008010d17836 */ /* 0x040fe20000000000 */
[----:B------:R-:W-:Y:S01]  /*0ea0*/  STL [R1+0x24], R6 ;  /* 0x0000240601007387 */ /* 0x000fe20000100800 */
[----:B------:R-:W-:Y:S01]  /*0eb0*/  IMAD.SHL.U32 R3, R3, 0x40, RZ ;  /* 0x0000004003037824 */ /* 0x000fe200078e00ff */
[----:B------:R-:W-:Y:S01]  /*0ec0*/  SHF.R.U32.HI R5, RZ, 0x3, R0 ;  /* 0x00000003ff057819 */ /* 0x000fe20000011600 */
[----:B------:R-:W-:Y:S01]  /*0ed0*/  VIADD R208, R16, 0xa0 ;  /* 0x000000a010d07836 */ /* 0x000fe20000000000 */
[----:B------:R-:W-:Y:S01]  /*0ee0*/  LOP3.LUT R0, R0, 0x38, R16, 0xf8, !PT ;  /* 0x0000003800007812 */ /* 0x000fe200078ef810 */
[C---:B------:R-:W-:Y:S01]  /*0ef0*/  VIADD R211, R16.reuse, 0xc0 ;  /* 0x000000c010d37836 */ /* 0x040fe20000000000 */
[----:B------:R-:W-:Y:S01]  /*0f00*/  LOP3.LUT R3, R3, 0xfffffe00, RZ, 0xc0, !PT ;  /* 0xfffffe0003037812 */ /* 0x000fe200078ec0ff */
[----:B------:R-:W-:-:S02]  /*0f10*/  VIADD R210, R16, 0xe0 ;  /* 0x000000e010d27836 */ /* 0x000fc40000000000 */
[----:B------:R-:W-:Y:S01]  /*0f20*/  VIADD R213, R200, 0x10 ;  /* 0x00000010c8d57836 */ /* 0x000fe20000000000 */
[----:B------:R-:W-:Y:S01]  /*0f30*/  LOP3.LUT R0, R3, R0, R5, 0xf6, !PT ;  /* 0x0000000003007212 */ /* 0x000fe200078ef605 */
[----:B------:R0:W-:Y:S04]  /*0f40*/  STL [R1+0xc], R3 ;  /* 0x00000c0301007387 */ /* 0x0001e80000100800 */
[----:B------:R-:W-:-:S05]  /*0f50*/  IMAD R0, R0, 0x2, R23 ;  /* 0x0000000200007824 */ /* 0x000fca00078e0217 */
[----:B------:R1:W-:Y:S01]  /*0f60*/  STL [R1+0x30], R0 ;  /* 0x0000300001007387 */ /* 0x0003e20000100800 */
[----:B0-----:R-:W-:-:S05]  /*0f70*/  IMAD.SHL.U32 R3, R4, 0x8, RZ ;  /* 0x0000000804037824 */ /* 0x001fca00078e00ff */
[----:B------:R1:W-:Y:S02]  /*0f80*/  STL [R1+0x38], R3 ;  /* 0x0000380301007387 */ /* 0x0003e40000100800 */
.L_x_3051:
[----:B------:R-:W-:Y:S05]  /*0f90*/  YIELD ;  /* 0x0000000000007946 */ /* 0x000fea0003800000 */
[----:B------:R-:W-:Y:S01]  /*0fa0*/  ULDC.64 UR4, c[0x0][0xa28] ;  /* 0x00028a0000047ab9 */ /* 0x000fe20000000a00 */
[----:B01----:R-:W0:Y:S01]  /*0fb0*/  LDC.64 R6, c[0x0][0xa08] ;  /* 0x00028200ff067b82 */ /* 0x003e220000000a00 */
[----:B------:R-:W-:Y:S01]  /*0fc0*/  ISETP.NE.U32.AND P1, PT, RZ, UR4, PT ;  /* 0x00000004ff007c0c */ /* 0x000fe2000bf25070 */
[----:B-1----:R-:W-:Y:S02]  /*0fd0*/  IMAD.MOV.U32 R0, RZ, RZ, RZ ;  /* 0x000000ffff007224 */ /* 0x002fe400078e00ff */
[----:B------:R-:W-:Y:S01]  /*0fe0*/  IMAD.MOV.U32 R32, RZ, RZ, RZ ;  /* 0x000000ffff207224 */ /* 0x000fe200078e00ff */
[----:B------:R-:W-:Y:S01]  /*0ff0*/  ISETP.NE.AND.EX P1, PT, RZ, UR5, PT, P1 ;  /* 0x00000005ff007c0c */ /* 0x000fe2000bf25310 */
[----:B------:R-:W-:-:S02]  /*1000*/  ULDC.64 UR4, c[0x0][0xa18] ;  /* 0x0002860000047ab9 */ /* 0x000fc40000000a00 */
[----:B------:R-:W-:-:S04]  /*1010*/  ISETP.NE.U32.AND P2, PT, RZ, UR4, PT ;  /* 0x00000004ff007c0c */ /* 0x000fc8000bf45070 */
[----:B------:R-:W-:Y:S01]  /*1020*/  ISETP.NE.AND.EX P2, PT, RZ, UR5, PT, P2 ;  /* 0x00000005ff007c0c */ /* 0x000fe2000bf45320 */
[----:B------:R-:W-:Y:S02]  /*1030*/  ULDC.64 UR4, c[0x0][0xa08] ;  /* 0x0002820000047ab9 */ /* 0x000fe40000000a00 */
[----:B------:R-:W-:-:S03]  /*1040*/  ISETP.NE.U32.AND P0, PT, RZ, UR4, PT ;  /* 0x00000004ff007c0c */ /* 0x000fc6000bf05070 */
[----:B------:R-:W1:Y:S01]  /*1050*/  @P1 LDC.64 R4, c[0x0][0xa28] ;  /* 0x00028a00ff041b82 */ /* 0x000e620000000a00 */
[----:B------:R-:W-:Y:S01]  /*1060*/  ISETP.NE.AND.EX P0, PT, RZ, UR5, PT, P0 ;  /* 0x00000005ff007c0c */ /* 0x000fe2000bf05300 */
[----:B0-----:R-:W-:-:S06]  /*1070*/  IMAD.WIDE R10, R123, 0x4, R6 ;  /* 0x000000047b0a7825 */ /* 0x001fcc00078e0206 */
[----:B------:R-:W0:Y:S01]  /*1080*/  @P2 LDC.64 R8, c[0x0][0xa18] ;  /* 0x00028600ff082b82 */ /* 0x000e220000000a00 */
[----:B------:R-:W-:Y:S02]  /*1090*/  ULDC UR4, c[0x0][0x288] ;  /* 0x0000a20000047ab9 */ /* 0x000fe40000000800 */
[----:B------:R-:W-:Y:S01]  /*10a0*/  IMAD.U32 R203, RZ, RZ, UR4 ;  /* 0x00000004ffcb7e24 */ /* 0x000fe2000f8e00ff */
[----:B------:R-:W-:Y:S02]  /*10b0*/  ULDC.64 UR4, c[0x0][0x418] ;  /* 0x0001060000047ab9 */ /* 0x000fe40000000a00 */
[----:B------:R2:W5:Y:S01]  /*10c0*/  @P0 LDG.E R32, desc[UR54][R10.64] ;  /* 0x000000360a200981 */ /* 0x000562000c1e1900 */
[----:B-1----:R-:W-:-:S05]  /*10d0*/  @P1 IMAD.WIDE R4, R123, 0x4, R4 ;  /* 0x000000047b041825 */ /* 0x002fca00078e0204 */
[----:B------:R2:W5:Y:S01]  /*10e0*/  @P1 LDG.E R0, desc[UR54][R4.64] ;  /* 0x0000003604001981 */ /* 0x000562000c1e1900 */
[----:B0-----:R-:W-:-:S05]  /*10f0*/  @P2 IMAD.WIDE R6, R123, 0x4, R8 ;  /* 0x000000047b062825 */ /* 0x001fca00078e0208 */
        /* <DEDUP_REMOVED lines=10> */
[----:B--234-:R-:W-:Y:S06]  /*11a0*/  @P2 BRA `(.L_x_2832) ;  /* 0x0000000000242947 */ /* 0x01cfec0003800000 */
        /* <DEDUP_REMOVED lines=9> */
.L_x_2832:
[----:B------:R-:W-:Y:S01]  /*1240*/  ULDC.64 UR4, c[0x0][0xa20] ;  /* 0x0002880000047ab9 */ /* 0x000fe20000000a00 */
[----:B------:R0:W-:Y:S01]  /*1250*/  STL [R1+0x10], R122 ;  /* 0x0000107a01007387 */ /* 0x0001e20000100800 */
[----:B------:R-:W-:-:S03]  /*1260*/  ISETP.NE.U32.AND P1, PT, RZ, UR4, PT ;  /* 0x00000004ff007c0c */ /* 0x000fc6000bf25070 */
[----:B------:R0:W-:Y:S01]  /*1270*/  STL [R1+0x14], R123 ;  /* 0x0000147b01007387 */ /* 0x0001e20000100800 */
[----:B------:R-:W-:-:S13]  /*1280*/  ISETP.NE.AND.EX P1, PT, RZ, UR5, PT, P1 ;  /* 0x00000005ff007c0c */ /* 0x000fda000bf25310 */
[----:B0-----:R-:W-:Y:S05]  /*1290*/  @!P1 BRA `(.L_x_2833) ;  /* 0x0000000000109947 */ /* 0x001fea0003800000 */
[----:B------:R-:W0:Y:S02]  /*12a0*/  LDC.64 R4, c[0x0][0xa20] ;  /* 0x00028800ff047b82 */ /* 0x000e240000000a00 */
[----:B0-----:R-:W-:-:S05]  /*12b0*/  IMAD.WIDE R4, R123, 0x4, R4 ;  /* 0x000000047b047825 */ /* 0x001fca00078e0204 */
[----:B------:R0:W5:Y:S01]  /*12c0*/  LDG.E R31, desc[UR54][R4.64] ;  /* 0x00000036041f7981 */ /* 0x000162000c1e1900 */
[----:B------:R-:W-:Y:S05]  /*12d0*/  BRA `(.L_x_2834) ;  /* 0x0000000000107947 */ /* 0x000fea0003800000 */
.L_x_2833:
[----:B------:R-:W-:Y:S05]  /*12e0*/  @!P0 BRA `(.L_x_2834) ;  /* 0x00000000000c8947 */ /* 0x000fea0003800000 */
[----:B------:R-:W2:Y:S04]  /*12f0*/  LDG.E R4, desc[UR54][R10.64] ;  /* 0x000000360a047981 */ /* 0x000ea8000c1e1900 */
[----:B------:R-:W2:Y:S02]  /*1300*/  LDG.E R31, desc[UR54][R10.64+0x4] ;  /* 0x000004360a1f7981 */ /* 0x000ea4000c1e1900 */
[----:B--2---:R-:W-:-:S07]  /*1310*/  IMAD.IADD R31, R31, 0x1, -R4 ;  /* 0x000000011f1f7824 */ /* 0x004fce00078e0a04 */
.L_x_2834:
[----:B------:R-:W-:Y:S01]  /*1320*/  ULDC.64 UR4, c[0x0][0xa10] ;  /* 0x0002840000047ab9 */ /* 0x000fe20000000a00 */
[----:B------:R-:W1:Y:S01]  /*1330*/  LDC R9, c[0x0][0x448] ;  /* 0x00011200ff097b82 */ /* 0x000e620000000800 */
[----:B------:R-:W-:-:S04]  /*1340*/  ISETP.NE.U32.AND P0, PT, RZ, UR4, PT ;  /* 0x00000004ff007c0c */ /* 0x000fc8000bf05070 */
[----:B------:R-:W-:Y:S01]  /*1350*/  ISETP.NE.AND.EX P0, PT, RZ, UR5, PT, P0 ;  /* 0x00000005ff007c0c */ /* 0x000fe2000bf05300 */
[----:B------:R-:W-:Y:S02]  /*1360*/  ULDC.64 UR4, c[0x0][0xa30] ;  /* 0x00028c0000047ab9 */ /* 0x000fe40000000a00 */
[----:B------:R-:W-:Y:S01]  /*1370*/  ISETP.NE.U32.AND P1, PT, RZ, UR4, PT ;  /* 0x00000004ff007c0c */ /* 0x000fe2000bf25070 */
[----:B-----5:R-:W-:Y:S01]  /*1380*/  IMAD.MOV.U32 R30, RZ, RZ, R31 ;  /* 0x000000ffff1e7224 */ /* 0x020fe200078e001f */
[----:B------:R-:W2:Y:S02]  /*1390*/  LDC.64 R14, c[0x0][0x9e0] ;  /* 0x00027800ff0e7b82 */ /* 0x000ea40000000a00 */
[----:B------:R-:W-:-:S06]  /*13a0*/  ISETP.NE.AND.EX P1, PT, RZ, UR5, PT, P1 ;  /* 0x00000005ff007c0c */ /* 0x000fcc000bf25310 */
[----:B0-----:R-:W0:Y:S08]  /*13b0*/  @P0 LDC.64 R4, c[0x0][0xa10] ;  /* 0x00028400ff040b82 */ /* 0x001e300000000a00 */
[----:B------:R-:W3:Y:S01]  /*13c0*/  @P1 LDC.64 R6, c[0x0][0xa30] ;  /* 0x00028c00ff061b82 */ /* 0x000ee20000000a00 */
[----:B0-----:R-:W-:-:S05]  /*13d0*/  @P0 IMAD.WIDE R4, R123, 0x4, R4 ;  /* 0x000000047b040825 */ /* 0x001fca00078e0204 */
[----:B------:R-:W4:Y:S04]  /*13e0*/  @P0 LDG.E R3, desc[UR54][R4.64] ;  /* 0x0000003604030981 */ /* 0x000f28000c1e1900 */
[----:B------:R-:W4:Y:S01]  /*13f0*/  @P0 LDG.E R8, desc[UR54][R4.64+0x4] ;  /* 0x0000043604080981 */ /* 0x000f22000c1e1900 */
[----:B---3--:R-:W-:-:S05]  /*1400*/  @P1 IMAD.WIDE R6, R123, 0x4, R6 ;  /* 0x000000047b061825 */ /* 0x008fca00078e0206 */
[----:B------:R0:W5:Y:S01]  /*1410*/  @P1 LDG.E R30, desc[UR54][R6.64] ;  /* 0x00000036061e1981 */ /* 0x000162000c1e1900 */
[----:B-1----:R-:W-:Y:S01]  /*1420*/  ISETP.NE.AND P1, PT, R9, 0x1, PT ;  /* 0x000000010900780c */ /* 0x002fe20003f25270 */
[----:B------:R-:W-:Y:S01]  /*1430*/  IMAD.SHL.U32 R214, R121, 0x80, RZ ;  /* 0x0000008079d67824 */ /* 0x000fe200078e00ff */
[----:B--2---:R-:W-:-:S11]  /*1440*/  ISETP.GE.AND P2, PT, R15, 0x1, PT ;  /* 0x000000010f00780c */ /* 0x004fd60003f46270 */
[----:B------:R-:W1:Y:S08]  /*1450*/  @P1 LDC R10, c[0x0][0x44c] ;  /* 0x00011300ff0a1b82 */ /* 0x000e700000000800 */
[----:B------:R-:W2:Y:S01]  /*1460*/  @P1 LDC R12, c[0x0][0x450] ;  /* 0x00011400ff0c1b82 */ /* 0x000ea20000000800 */
[----:B----4-:R-:W-:Y:S02]  /*1470*/  @P0 IMAD.IADD R24, R8, 0x1, -R3 ;  /* 0x0000000108180824 */ /* 0x010fe400078e0a03 */
[----:B------:R-:W-:-:S02]  /*1480*/  IMAD.IADD R8, R31, 0x1, -R0 ;  /* 0x000000011f087824 */ /* 0x000fc400078e0a00 */
[----:B------:R-:W-:Y:S02]  /*1490*/  VIADD R3, R214, 0x7f ;  /* 0x0000007fd6037836 */ /* 0x000fe40000000000 */
[----:B------:R-:W-:Y:S02]  /*14a0*/  IMAD.IADD R204, R8, 0x1, R24 ;  /* 0x0000000108cc7824 */ /* 0x000fe400078e0218 */
[----:B-1----:R-:W-:-:S04]  /*14b0*/  @P1 IMAD.HI.U32 R5, R3, R10, RZ ;  /* 0x0000000a03051227 */ /* 0x002fc800078e00ff */
[----:B------:R-:W-:Y:S02]  /*14c0*/  VIADD R0, R204, 0x5f ;  /* 0x0000005fcc007836 */ /* 0x000fe40000000000 */
[----:B------:R-:W-:Y:S01]  /*14d0*/  IMAD.MOV.U32 R4, RZ, RZ, R3 ;  /* 0x000000ffff047224 */ /* 0x000fe200078e0003 */
[----:B--2---:R-:W-:Y:S01]  /*14e0*/  @P1 SHF.R.U32.HI R4, RZ, R12, R5 ;  /* 0x0000000cff041219 */ /* 0x004fe20000011605 */
[----:B------:R-:W-:Y:S01]  /*14f0*/  IMAD.HI R0, R0, 0x2aaaaaab, RZ ;  /* 0x2aaaaaab00007827 */ /* 0x000fe200078e02ff */
[----:B------:R-:W-:-:S04]  /*1500*/  IADD3 R5, R204, 0x1, -R203 ;  /* 0x00000001cc057810 */ /* 0x000fc80007ffe8cb */
[----:B------:R-:W-:Y:S01]  /*1510*/  SHF.R.U32.HI R3, RZ, 0x1f, R0 ;  /* 0x0000001fff037819 */ /* 0x000fe20000011600 */
[----:B0-----:R-:W-:-:S03]  /*1520*/  IMAD.IADD R7, R5, 0x1, R4 ;  /* 0x0000000105077824 */ /* 0x001fc600078e0204 */
[----:B------:R-:W-:Y:S01]  /*1530*/  LEA.HI.SX32 R176, R0, R3, 0x1c ;  /* 0x0000000300b07211 */ /* 0x000fe200078fe2ff */
        /* <DEDUP_REMOVED lines=13> */
.L_x_2837:
[----:B------:R-:W-:-:S13]  /*1610*/  ISETP.NE.AND P0, PT, R15, 0x1, PT ;  /* 0x000000010f00780c */ /* 0x000fda0003f05270 */
[----:B------:R-:W0:Y:S02]  /*1620*/  @P0 LDC.64 R4, c[0x0][0x9e8] ;  /* 0x00027a00ff040b82 */ /* 0x000e240000000a00 */
[----:B0-----:R-:W-:-:S05]  /*1630*/  @P0 IMAD.HI.U32 R4, R3, R4, RZ ;  /* 0x0000000403040227 */ /* 0x001fca00078e00ff */
[----:B------:R-:W-:-:S07]  /*1640*/  @P0 SHF.R.U32.HI R3, RZ, R5, R4 ;  /* 0x00000005ff030219 */ /* 0x000fce0000011604 */
.L_x_2838:
[----:B------:R-:W-:Y:S05]  /*1650*/  BSYNC B0 ;  /* 0x0000000000007941 */ /* 0x000fea0003800000 */
.L_x_2836:
[----:B------:R-:W-:-:S05]  /*1660*/  IMAD R3, R3, R15, R15 ;  /* 0x0000000f03037224 */ /* 0x000fca00078e020f */
[----:B------:R-:W-:-:S07]  /*1670*/  VIMNMX R0, R0, R3, PT ;  /* 0x0000000300007248 */ /* 0x000fce0003fe0100 */
.L_x_2835:
[----:B------:R-:W0:Y:S01]  /*1680*/  @P1 LDC R3, c[0x0][0x44c] ;  /* 0x00011300ff031b82 */ /* 0x000e220000000800 */
[----:B------:R-:W-:Y:S01]  /*1690*/  IMAD.MOV.U32 R4, RZ, RZ, R214 ;  /* 0x000000ffff047224 */ /* 0x000fe200078e00d6 */
[----:B------:R-:W-:Y:S01]  /*16a0*/  ULDC UR4, c[0x0][0x9dc] ;  /* 0x0002770000047ab9 */ /* 0x000fe20000000800 */
[----:B------:R-:W-:-:S05]  /*16b0*/  IMAD.IADD R29, R204, 0x1, -R203 ;  /* 0x00000001cc1d7824 */ /* 0x000fca00078e0acb */
[----:B------:R-:W1:Y:S01]  /*16c0*/  @P1 LDC R6, c[0x0][0x450] ;  /* 0x00011400ff061b82 */ /* 0x000e620000000800 */
[----:B0-----:R-:W-:-:S05]  /*16d0*/  @P1 IMAD.HI.U32 R3, R214, R3, RZ ;  /* 0x00000003d6031227 */ /* 0x001fca00078e00ff */
[----:B-1----:R-:W-:-:S05]  /*16e0*/  @P1 SHF.R.U32.HI R4, RZ, R6, R3 ;  /* 0x00000006ff041219 */ /* 0x002fca0000011603 */
[----:B------:R-:W-:-:S04]  /*16f0*/  IMAD.IADD R3, R29, 0x1, R4 ;  /* 0x000000011d037824 */ /* 0x000fc800078e0204 */
[----:B------:R-:W-:Y:S01]  /*1700*/  VIADD R4, R3, -UR4 ;  /* 0x8000000403047c36 */ /* 0x000fe20008000000 */
[----:B------:R-:W-:Y:S06]  /*1710*/  @!P2 BRA `(.L_x_2839) ;  /* 0x000000000044a947 */ /* 0x000fec0003800000 */
[----:B------:R-:W-:Y:S01]  /*1720*/  ISETP.GT.AND P0, PT, R3, -0x1, PT ;  /* 0xffffffff0300780c */ /* 0x000fe20003f04270 */
[----:B------:R-:W-:-:S12]  /*1730*/  BSSY B0, `(.L_x_2840) ;  /* 0x000000d000007945 */ /* 0x000fd80003800000 */
        /* <DEDUP_REMOVED lines=8> */
.L_x_2841:
[----:B------:R-:W-:-:S13]  /*17c0*/  ISETP.NE.AND P0, PT, R15, 0x1, PT ;  /* 0x000000010f00780c */ /* 0x000fda0003f05270 */
[----:B------:R-:W0:Y:S02]  /*17d0*/  @P0 LDC.64 R6, c[0x0][0x9e8] ;  /* 0x00027a00ff060b82 */ /* 0x000e240000000a00 */
[----:B0-----:R-:W-:-:S05]  /*17e0*/  @P0 IMAD.HI.U32 R6, R3, R6, RZ ;  /* 0x0000000603060227 */ /* 0x001fca00078e00ff */
[----:B------:R-:W-:-:S07]  /*17f0*/  @P0 SHF.R.U32.HI R3, RZ, R7, R6 ;  /* 0x00000007ff030219 */ /* 0x000fce0000011606 */
.L_x_2842:
[----:B------:R-:W-:Y:S05]  /*1800*/  BSYNC B0 ;  /* 0x0000000000007941 */ /* 0x000fea0003800000 */
.L_x_2840:
[----:B------:R-:W-:-:S05]  /*1810*/  IMAD R3, R3, R15, RZ ;  /* 0x0000000f03037224 */ /* 0x000fca00078e02ff */
[----:B------:R-:W-:-:S07]  /*1820*/  VIMNMX R4, R4, R3, !PT ;  /* 0x0000000304047248 */ /* 0x000fce0007fe0100 */
.L_x_2839:
[----:B------:R-:W-:Y:S02]  /*1830*/  VIADD R0, R0, 0x5f ;  /* 0x0000005f00007836 */ /* 0x000fe40000000000 */
[----:B------:R-:W-:-:S04]  /*1840*/  IMAD.HI R4, R4, 0x2aaaaaab, RZ ;  /* 0x2aaaaaab04047827 */ /* 0x000fc800078e02ff */
[----:B------:R-:W-:Y:S01]  /*1850*/  IMAD.HI R0, R0, 0x2aaaaaab, RZ ;  /* 0x2aaaaaab00007827 */ /* 0x000fe200078e02ff */
[----:B------:R-:W-:-:S04]  /*1860*/  SHF.R.U32.HI R5, RZ, 0x1f, R4 ;  /* 0x0000001fff057819 */ /* 0x000fc80000011604 */
[----:B------:R-:W-:Y:S02]  /*1870*/  SHF.R.U32.HI R3, RZ, 0x1f, R0 ;  /* 0x0000001fff037819 */ /* 0x000fe40000011600 */
[----:B------:R-:W-:Y:S02]  /*1880*/  LEA.HI.SX32 R5, R4, R5, 0x1c ;  /* 0x0000000504057211 */ /* 0x000fe400078fe2ff */
[----:B------:R-:W-:Y:S02]  /*1890*/  LEA.HI.SX32 R3, R0, R3, 0x1c ;  /* 0x0000000300037211 */ /* 0x000fe400078fe2ff */
[----:B------:R-:W-:Y:S02]  /*18a0*/  VIMNMX R5, RZ, R5, !PT ;  /* 0x00000005ff057248 */ /* 0x000fe40007fe0100 */
[----:B------:R-:W-:-:S03]  /*18b0*/  VIMNMX R3, R176, R3, PT ;  /* 0x00000003b0037248 */ /* 0x000fc60003fe0100 */
[--C-:B------:R-:W-:Y:S02]  /*18c0*/  IMAD R5, R5, 0x60, -R8.reuse ;  /* 0x0000006005057824 */ /* 0x100fe400078e0a08 */
[----:B------:R-:W-:-:S03]  /*18d0*/  IMAD R3, R3, 0x60, -R8 ;  /* 0x0000006003037824 */ /* 0x000fc600078e0a08 */
[----:B------:R-:W-:Y:S02]  /*18e0*/  VIMNMX R5, RZ, R5, !PT ;  /* 0x00000005ff057248 */ /* 0x000fe40007fe0100 */
        /* <DEDUP_REMOVED lines=11> */
[----:B------:R-:W-:Y:S05]  /*19a0*/  @!P1 BRA `(.L_x_2843) ;  /* 0x0000004800749947 */ /* 0x000fea0003800000 */
        /* <DEDUP_REMOVED lines=20> */
.L_x_2845:
[----:B------:R-:W-:Y:S05]  /*1af0*/  BSYNC B6 ;  /* 0x0000000000067941 */ /* 0x000fea0003800000 */
.L_x_2844:
        /* <DEDUP_REMOVED lines=20> */
.L_x_2847:
[----:B------:R-:W-:Y:S05]  /*1c40*/  BSYNC B6 ;  /* 0x0000000000067941 */ /* 0x000fea0003800000 */
.L_x_2846:
[----:B------:R-:W2:Y:S01]  /*1c50*/  LDL R34, [R1+0x24] ;  /* 0x0000240001227983 */ /* 0x000ea20000100800 */
[----:B------:R-:W-:Y:S01]  /*1c60*/  ULDC.64 UR4, c[0x0][0x9f8] ;  /* 0x00027e0000047ab9 */ /* 0x000fe20000000a00 */
[----:B------:R-:W-:Y:S01]  /*1c70*/  IMAD.MOV.U32 R0, RZ, RZ, R123 ;  /* 0x000000ffff007224 */ /* 0x000fe200078e007b */
[----:B------:R-:W-:Y:S01]  /*1c80*/  ISETP.NE.U32.AND P0, PT, RZ, UR4, PT ;  /* 0x00000004ff007c0c */ /* 0x000fe2000bf05070 */
[----:B------:R-:W-:Y:S01]  /*1c90*/  ULDC UR4, c[0x0][0x320] ;  /* 0x0000c80000047ab9 */ /* 0x000fe20000000800 */
[----:B------:R-:W-:Y:S01]  /*1ca0*/  VIADD R4, R16, 0x60 ;  /* 0x0000006010047836 */ /* 0x000fe20000000000 */
[----:B------:R-:W0:Y:S01]  /*1cb0*/  LDC.64 R54, c[0x0][0x3f8] ;  /* 0x0000fe00ff367b82 */ /* 0x000e220000000a00 */
[----:B------:R-:W-:-:S07]  /*1cc0*/  ISETP.NE.AND.EX P0, PT, RZ, UR5, PT, P0 ;  /* 0x00000005ff007c0c */ /* 0x000fce000bf05300 */
[----:B------:R-:W1:Y:S08]  /*1cd0*/  LDC.64 R60, c[0x0][0x408] ;  /* 0x00010200ff3c7b82 */ /* 0x000e700000000a00 */
[----:B------:R-:W3:Y:S01]  /*1ce0*/  @P0 LDC.64 R6, c[0x0][0x9f8] ;  /* 0x00027e00ff060b82 */ /* 0x000ee20000000a00 */
[----:B------:R-:W-:-:S04]  /*1cf0*/  ISETP.GE.AND P1, PT, R18, UR4, PT ;  /* 0x0000000412007c0c */ /* 0x000fc8000bf26270 */
[----:B------:R-:W-:-:S03]  /*1d00*/  SEL R3, RZ, 0xffffffff, P1 ;  /* 0xffffffffff037807 */ /* 0x000fc60000800000 */
[----:B------:R-:W4:Y:S02]  /*1d10*/  LDC R67, c[0x0][0x3f4] ;  /* 0x0000fd00ff437b82 */ /* 0x000f240000000800 */
[----:B------:R-:W-:Y:S02]  /*1d20*/  IMAD.SHL.U32 R8, R3, 0x2, RZ ;  /* 0x0000000203087824 */ /* 0x000fe400078e00ff */
[----:B------:R-:W-:Y:S01]  /*1d30*/  VIADD R3, R16, 0x40 ;  /* 0x0000004010037836 */ /* 0x000fe20000000000 */
[----:B------:R-:W-:Y:S01]  /*1d40*/  ISETP.GE.AND P1, PT, R4, UR4, PT ;  /* 0x0000000404007c0c */ /* 0x000fe2000bf26270 */
[----:B---3--:R-:W-:-:S05]  /*1d50*/  @P0 IMAD.WIDE R6, R123, 0x4, R6 ;  /* 0x000000047b060825 */ /* 0x008fca00078e0206 */
[----:B------:R3:W2:Y:S01]  /*1d60*/  @P0 LDG.E R0, desc[UR54][R6.64] ;  /* 0x0000003606000981 */ /* 0x0006a2000c1e1900 */
[----:B------:R-:W-:Y:S01]  /*1d70*/  ISETP.GE.AND P0, PT, R16, UR4, PT ;  /* 0x0000000410007c0c */ /* 0x000fe2000bf06270 */
[----:B0-----:R-:W-:Y:S01]  /*1d80*/  IMAD.WIDE.U32 R12, R205, R54, R16 ;  /* 0x00000036cd0c7225 */ /* 0x001fe200078e0010 */
[----:B------:R-:W-:Y:S01]  /*1d90*/  SHF.R.S32.HI R11, RZ, 0x1f, R205 ;  /* 0x0000001fff0b7819 */ /* 0x000fe200000114cd */
[----:B------:R-:W0:Y:S01]  /*1da0*/  S2R R36, SR_TID.X ;  /* 0x0000000000247919 */ /* 0x000e220000002100 */
[----:B------:R-:W-:Y:S01]  /*1db0*/  SEL R5, RZ, 0x1, P0 ;  /* 0x00000001ff057807 */ /* 0x000fe20000000000 */
[----:B------:R-:W-:Y:S01]  /*1dc0*/  IMAD.MOV.U32 R66, RZ, RZ, 0x20 ;  /* 0x00000020ff427424 */ /* 0x000fe200078e00ff */
[----:B------:R-:W-:Y:S01]  /*1dd0*/  ISETP.GE.AND P0, PT, R3, UR4, PT ;  /* 0x0000000403007c0c */ /* 0x000fe2000bf06270 */
[C---:B-1----:R-:W-:Y:S01]  /*1de0*/  IMAD R14, R11.reuse, R60, RZ ;  /* 0x0000003c0b0e7224 */ /* 0x042fe200078e02ff */
[----:B------:R-:W-:Y:S01]  /*1df0*/  LOP3.LUT R5, R8, 0x2, R5, 0xe2, !PT ;  /* 0x0000000208057812 */ /* 0x000fe200078ee205 */
[----:B------:R-:W-:Y:S01]  /*1e00*/  IMAD R8, R11, R54, RZ ;  /* 0x000000360b087224 */ /* 0x000fe200078e02ff */
[----:B---3--:R-:W-:Y:S01]  /*1e10*/  SEL R6, RZ, 0x4, P0 ;  /* 0x00000004ff067807 */ /* 0x008fe20000000000 */
[C---:B------:R-:W-:Y:S01]  /*1e20*/  IMAD R59, R205.reuse, R61, R14 ;  /* 0x0000003dcd3b7224 */ /* 0x040fe200078e020e */
[----:B------:R-:W-:Y:S01]  /*1e30*/  SEL R7, RZ, 0x8, P1 ;  /* 0x00000008ff077807 */ /* 0x000fe20000800000 */
[----:B------:R-:W-:Y:S01]  /*1e40*/  IMAD R15, R205, R55, R8 ;  /* 0x00000037cd0f7224 */ /* 0x000fe200078e0208 */
[----:B------:R-:W-:-:S02]  /*1e50*/  ISETP.GE.AND P0, PT, R209, UR4, PT ;  /* 0x00000004d1007c0c */ /* 0x000fc4000bf06270 */
[----:B------:R-:W-:Y:S01]  /*1e60*/  ISETP.GE.AND P1, PT, R208, UR4, PT ;  /* 0x00000004d0007c0c */ /* 0x000fe2000bf26270 */
[----:B------:R-:W-:Y:S01]  /*1e70*/  IMAD.IADD R13, R15, 0x1, R13 ;  /* 0x000000010f0d7824 */ /* 0x000fe200078e020d */
[----:B------:R-:W-:Y:S02]  /*1e80*/  LOP3.LUT R5, R7, R5, R6, 0xfe, !PT ;  /* 0x0000000507057212 */ /* 0x000fe400078efe06 */
[----:B------:R-:W-:Y:S01]  /*1e90*/  SEL R6, RZ, 0x10, P0 ;  /* 0x00000010ff067807 */ /* 0x000fe20000000000 */
[----:B-----5:R-:W-:Y:S01]  /*1ea0*/  IMAD.WIDE.U32 R52, R30, R54, R12 ;  /* 0x000000361e347225 */ /* 0x020fe200078e000c */
[----:B------:R-:W-:Y:S02]  /*1eb0*/  SEL R7, RZ, 0x20, P1 ;  /* 0x00000020ff077807 */ /* 0x000fe40000800000 */
[----:B------:R-:W-:Y:S02]  /*1ec0*/  ISETP.GE.AND P0, PT, R211, UR4, PT ;  /* 0x00000004d3007c0c */ /* 0x000fe4000bf06270 */
[----:B------:R-:W-:Y:S01]  /*1ed0*/  LOP3.LUT R6, R7, R5, R6, 0xfe, !PT ;  /* 0x0000000507067212 */ /* 0x000fe200078efe06 */
[----:B------:R-:W-:Y:S01]  /*1ee0*/  IMAD.IADD R5, R32, 0x1, R31 ;  /* 0x0000000120057824 */ /* 0x000fe200078e021f */
[----:B------:R-:W-:Y:S01]  /*1ef0*/  SEL R7, RZ, 0x40, P0 ;  /* 0x00000040ff077807 */ /* 0x000fe20000000000 */
[----:B------:R-:W3:Y:S01]  /*1f00*/  LDL R32, [R1+0xc] ;  /* 0x00000c0001207983 */ /* 0x000ee20000100800 */
[----:B------:R-:W-:-:S02]  /*1f10*/  ISETP.GE.AND P1, PT, R210, UR4, PT ;  /* 0x00000004d2007c0c */ /* 0x000fc4000bf26270 */
[--C-:B------:R-:W-:Y:S02]  /*1f20*/  SHF.R.S32.HI R201, RZ, 0x1f, R200.reuse ;  /* 0x0000001fffc97819 */ /* 0x100fe400000114c8 */
[----:B------:R-:W-:Y:S01]  /*1f30*/  SEL R10, RZ, 0x7fff80, P1 ;  /* 0x007fff80ff0a7807 */ /* 0x000fe20000800000 */
[----:B0-----:R-:W-:Y:S01]  /*1f40*/  VIADD R36, R36, 0xffffff80 ;  /* 0xffffff8024247836 */ /* 0x001fe20000000000 */
[----:B----4-:R-:W-:Y:S01]  /*1f50*/  ISETP.GE.AND P2, PT, R16, R67, PT ;  /* 0x000000431000720c */ /* 0x010fe20003f46270 */
[C---:B------:R-:W-:Y:S01]  /*1f60*/  IMAD.WIDE.U32 R8, R205.reuse, R54, R200 ;  /* 0x00000036cd087225 */ /* 0x040fe200078e00c8 */
[----:B------:R-:W-:Y:S02]  /*1f70*/  LOP3.LUT R6, R10, R6, R7, 0xfe, !PT ;  /* 0x000000060a067212 */ /* 0x000fe400078efe07 */
[----:B------:R-:W-:Y:S01]  /*1f80*/  SHF.R.S32.HI R35, RZ, 0x1f, R36 ;  /* 0x0000001fff237819 */ /* 0x000fe20000011424 */
[----:B------:R-:W-:Y:S01]  /*1f90*/  IMAD.WIDE.U32 R10, R205, R60, R200 ;  /* 0x0000003ccd0a7225 */ /* 0x000fe200078e00c8 */
[----:B------:R-:W-:-:S02]  /*1fa0*/  SEL R7, R67, RZ, P2 ;  /* 0x000000ff43077207 */ /* 0x000fc40001000000 */
[----:B------:R-:W-:Y:S01]  /*1fb0*/  LEA.HI R35, R35, R36, RZ, 0x2 ;  /* 0x0000002423237211 */ /* 0x000fe200078f10ff */
[----:B------:R-:W-:Y:S01]  /*1fc0*/  IMAD.IADD R21, R9, 0x1, R15 ;  /* 0x0000000109157824 */ /* 0x000fe200078e020f */
[----:B------:R-:W-:Y:S01]  /*1fd0*/  P2R R91, PR, RZ, 0x4 ;  /* 0x00000004ff5b7803 */ /* 0x000fe20000000000 */
[----:B------:R-:W-:Y:S01]  /*1fe0*/  IMAD.MOV.U32 R20, RZ, RZ, R8 ;  /* 0x000000ffff147224 */ /* 0x000fe200078e0008 */
[----:B------:R-:W-:Y:S01]  /*1ff0*/  LOP3.LUT R35, R35, 0xfffffffc, RZ, 0xc0, !PT ;  /* 0xfffffffc23237812 */ /* 0x000fe200078ec0ff */
[----:B------:R-:W-:Y:S01]  /*2000*/  IMAD.IADD R57, R11, 0x1, R59 ;  /* 0x000000010b397824 */ /* 0x000fe200078e023b */
[----:B------:R-:W-:Y:S01]  /*2010*/  SHF.R.S32.HI R11, RZ, 0x1f, R30 ;  /* 0x0000001fff0b7819 */ /* 0x000fe2000001141e */
[----:B------:R-:W-:Y:S01]  /*2020*/  IMAD.WIDE.U32 R8, R205, R60, R16 ;  /* 0x0000003ccd087225 */ /* 0x000fe200078e0010 */
[----:B------:R-:W-:-:S03]  /*2030*/  SHF.R.S32.HI R62, RZ, 0x1f, R122 ;  /* 0x0000001fff3e7819 */ /* 0x000fc6000001147a */
[----:B------:R-:W-:Y:S02]  /*2040*/  IMAD.IADD R35, R36, 0x1, -R35 ;  /* 0x0000000124237824 */ /* 0x000fe400078e0a23 */
[----:B------:R-:W-:Y:S02]  /*2050*/  IMAD.IADD R59, R59, 0x1, R9 ;  /* 0x000000013b3b7824 */ /* 0x000fe400078e0209 */
[----:B------:R-:W-:Y:S02]  /*2060*/  IMAD R64, R35, 0x40, R205 ;  /* 0x0000004023407824 */ /* 0x000fe400078e02cd */
[----:B------:R-:W0:Y:S01]  /*2070*/  S2R R35, SR_TID.X ;  /* 0x0000000000237919 */ /* 0x000e220000002100 */
[----:B------:R-:W-:Y:S02]  /*2080*/  IMAD R9, R11, R54, RZ ;  /* 0x000000360b097224 */ /* 0x000fe400078e02ff */
[----:B------:R-:W-:Y:S02]  /*2090*/  IMAD.IADD R7, R16, 0x1, R7 ;  /* 0x0000000110077824 */ /* 0x000fe400078e0207 */
[----:B------:R-:W-:-:S02]  /*20a0*/  IMAD R33, R30, R55, R9 ;  /* 0x000000371e217224 */ /* 0x000fc400078e0209 */
[-C--:B------:R-:W-:Y:S01]  /*20b0*/  IMAD R9, R11, R60.reuse, RZ ;  /* 0x0000003c0b097224 */ /* 0x080fe200078e02ff */
[----:B------:R-:W-:Y:S01]  /*20c0*/  SHF.R.S32.HI R14, RZ, 0x1f, R7 ;  /* 0x0000001fff0e7819 */ /* 0x000fe20000011407 */
[----:B------:R-:W-:Y:S02]  /*20d0*/  IMAD.MOV.U32 R56, RZ, RZ, R10 ;  /* 0x000000ffff387224 */ /* 0x000fe400078e000a */
[----:B------:R-:W-:Y:S01]  /*20e0*/  IMAD.MOV.U32 R58, RZ, RZ, R8 ;  /* 0x000000ffff3a7224 */ /* 0x000fe200078e0008 */
[----:B------:R-:W-:Y:S01]  /*20f0*/  LEA.HI R14, R14, R7, RZ, 0x3 ;  /* 0x000000070e0e7211 */ /* 0x000fe200078f18ff */
[----:B------:R-:W-:Y:S01]  /*2100*/  IMAD R13, R30, R61, R9 ;  /* 0x0000003d1e0d7224 */ /* 0x000fe200078e0209 */
[----:B------:R-:W-:Y:S01]  /*2110*/  SHF.L.U64.HI R9, R60, 0x6, R61 ;  /* 0x000000063c097819 */ /* 0x000fe2000001023d */
[----:B------:R-:W-:Y:S01]  /*2120*/  IMAD R11, R61, 0x60, RZ ;  /* 0x000000603d0b7824 */ /* 0x000fe200078e02ff */
[----:B------:R-:W-:Y:S01]  /*2130*/  PRMT R88, R6, 0x8880, RZ ;  /* 0x0000888006587816 */ /* 0x000fe200000000ff */
[----:B------:R-:W-:Y:S01]  /*2140*/  IMAD.SHL.U32 R10, R60, 0x40, RZ ;  /* 0x000000403c0a7824 */ /* 0x000fe200078e00ff */
[----:B------:R-:W-:Y:S01]  /*2150*/  SHF.L.U64.HI R7, R54, 0x6, R55 ;  /* 0x0000000636077819 */ /* 0x000fe20000010237 */
[----:B------:R-:W-:-:S04]  /*2160*/  IMAD.WIDE.U32 R56, R30, R60, R56 ;  /* 0x0000003c1e387225 */ /* 0x000fc800078e0038 */
[----:B------:R-:W-:-:S04]  /*2170*/  IMAD.WIDE.U32 R58, R30, R60, R58 ;  /* 0x0000003c1e3a7225 */ /* 0x000fc800078e003a */
[----:B------:R-:W-:-:S04]  /*2180*/  IMAD.WIDE.U32 R60, R60, 0x60, RZ ;  /* 0x000000603c3c7825 */ /* 0x000fc800078e00ff */
[----:B------:R-:W-:Y:S02]  /*2190*/  IMAD R15, R55, 0x60, RZ ;  /* 0x00000060370f7824 */ /* 0x000fe400078e02ff */
[----:B0-----:R-:W-:Y:S02]  /*21a0*/  VIADD R35, R35, 0xffffff80 ;  /* 0xffffff8023237836 */ /* 0x001fe40000000000 */
[----:B------:R-:W-:Y:S01]  /*21b0*/  IMAD.IADD R70, R61, 0x1, R11 ;  /* 0x000000013d467824 */ /* 0x000fe200078e020b */
[----:B------:R-:W-:Y:S01]  /*21c0*/  PRMT R88, R88, 0x7710, RZ ;  /* 0x0000771058587816 */ /* 0x000fe200000000ff */
[----:B------:R-:W-:Y:S01]  /*21d0*/  IMAD.SHL.U32 R8, R54, 0x40, RZ ;  /* 0x0000004036087824 */ /* 0x000fe200078e00ff */
[----:B------:R-:W-:Y:S01]  /*21e0*/  LOP3.LUT R78, R14, 0xfffffff8, RZ, 0xc0, !PT ;  /* 0xfffffff80e4e7812 */ /* 0x000fe200078ec0ff */
[----:B------:R-:W-:Y:S01]  /*21f0*/  IMAD.WIDE.U32 R20, R30, R54, R20 ;  /* 0x000000361e147225 */ /* 0x000fe200078e0014 */
[----:B------:R-:W-:-:S03]  /*2200*/  LOP3.LUT R82, R88, 0x1, RZ, 0xc0, !PT ;  /* 0x0000000158527812 */ /* 0x000fc600078ec0ff */
[----:B------:R-:W-:Y:S01]  /*2210*/  IMAD.WIDE.U32 R54, R54, 0x60, RZ ;  /* 0x0000006036367825 */ /* 0x000fe200078e00ff */
[C---:B------:R-:W-:Y:S02]  /*2220*/  LOP3.LUT R83, R88.reuse, 0x2, RZ, 0xc0, !PT ;  /* 0x0000000258537812 */ /* 0x040fe400078ec0ff */
[C---:B------:R-:W-:Y:S01]  /*2230*/  LOP3.LUT R84, R88.reuse, 0x4, RZ, 0xc0, !PT ;  /* 0x0000000458547812 */ /* 0x040fe200078ec0ff */
[----:B------:R-:W-:Y:S01]  /*2240*/  IMAD.SHL.U32 R67, R67, 0x2, RZ ;  /* 0x0000000243437824 */ /* 0x000fe200078e00ff */
[C---:B------:R-:W-:Y:S01]  /*2250*/  LOP3.LUT R85, R88.reuse, 0x8, RZ, 0xc0, !PT ;  /* 0x0000000858557812 */ /* 0x040fe200078ec0ff */
[----:B------:R-:W-:Y:S01]  /*2260*/  IMAD.IADD R68, R55, 0x1, R15 ;  /* 0x0000000137447824 */ /* 0x000fe200078e020f */
[C---:B------:R-:W-:Y:S01]  /*2270*/  LOP3.LUT R86, R88.reuse, 0x10, RZ, 0xc0, !PT ;  /* 0x0000001058567812 */ /* 0x040fe200078ec0ff */
[----:B------:R-:W-:Y:S01]  /*2280*/  IMAD.IADD R73, R21, 0x1, R33 ;  /* 0x0000000115497824 */ /* 0x000fe200078e0221 */
[C---:B------:R-:W-:Y:S01]  /*2290*/  LOP3.LUT R87, R88.reuse, 0x20, RZ, 0xc0, !PT ;  /* 0x0000002058577812 */ /* 0x040fe200078ec0ff */
[----:B------:R-:W-:Y:S01]  /*22a0*/  IMAD.IADD R74, R33, 0x1, R53 ;  /* 0x00000001214a7824 */ /* 0x000fe200078e0235 */
[----:B------:R-:W-:Y:S01]  /*22b0*/  SHF.R.S32.HI R77, RZ, 0x3, R14 ;  /* 0x00000003ff4d7819 */ /* 0x000fe2000001140e */
[----:B------:R-:W-:Y:S01]  /*22c0*/  IMAD.IADD R75, R57, 0x1, R13 ;  /* 0x00000001394b7824 */ /* 0x000fe200078e020d */
[----:B------:R-:W-:Y:S01]  /*22d0*/  SHF.R.S32.HI R79, RZ, 0x1f, R78 ;  /* 0x0000001fff4f7819 */ /* 0x000fe2000001144e */
[----:B------:R-:W-:Y:S01]  /*22e0*/  IMAD.IADD R76, R13, 0x1, R59 ;  /* 0x000000010d4c7824 */ /* 0x000fe200078e023b */
[----:B------:R-:W-:Y:S01]  /*22f0*/  LOP3.LUT R88, R88, 0x40, RZ, 0xc0, !PT ;  /* 0x0000004058587812 */ /* 0x000fe200078ec0ff */
[C---:B--2---:R-:W-:Y:S01]  /*2300*/  IMAD.SHL.U32 R31, R34.reuse, 0x40, RZ ;  /* 0x00000040221f7824 */ /* 0x044fe200078e00ff */
[----:B------:R-:W-:-:S02]  /*2310*/  LOP3.LUT P0, RZ, R34, 0x4, RZ, 0xc0, !PT ;  /* 0x0000000422ff7812 */ /* 0x000fc4000780c0ff */
[----:B------:R-:W0:Y:S02]  /*2320*/  S2R R34, SR_TID.X ;  /* 0x0000000000227919 */ /* 0x000e240000002100 */
[----:B------:R-:W-:Y:S02]  /*2330*/  LOP3.LUT R31, R31, 0x1c0, RZ, 0xc0, !PT ;  /* 0x000001c01f1f7812 */ /* 0x000fe400078ec0ff */
[----:B0-----:R-:W-:-:S04]  /*2340*/  SHF.R.U32.HI R34, RZ, 0x7, R34 ;  /* 0x00000007ff227819 */ /* 0x001fc80000011622 */
[C---:B------:R-:W-:Y:S01]  /*2350*/  ISETP.NE.AND P1, PT, R34.reuse, 0x1, PT ;  /* 0x000000012200780c */ /* 0x040fe20003f25270 */
[----:B------:R-:W-:Y:S01]  /*2360*/  VIADD R63, R34, 0x8 ;  /* 0x00000008223f7836 */ /* 0x000fe20000000000 */
[----:B------:R-:W-:-:S04]  /*2370*/  SHF.R.S32.HI R34, RZ, 0x1f, R35 ;  /* 0x0000001fff227819 */ /* 0x000fc80000011423 */
[----:B------:R-:W-:Y:S01]  /*2380*/  LEA.HI R34, R34, R35, RZ, 0x5 ;  /* 0x0000002322227211 */ /* 0x000fe200078f28ff */
[----:B------:R-:W-:-:S04]  /*2390*/  VIADD R35, R205, 0x40 ;  /* 0x00000040cd237836 */ /* 0x000fc80000000000 */
[----:B------:R-:W-:-:S05]  /*23a0*/  IMAD.SHL.U32 R35, R35, 0x40, RZ ;  /* 0x0000004023237824 */ /* 0x000fca00078e00ff */
[----:B------:R-:W-:Y:S01]  /*23b0*/  LOP3.LUT R35, R35, 0x1c0, RZ, 0xc0, !PT ;  /* 0x000001c023237812 */ /* 0x000fe200078ec0ff */
[----:B------:R-:W-:Y:S05]  /*23c0*/  @!P1 WARPSYNC.ALL ;  /* 0x0000000000009948 */ /* 0x000fea0003800000 */
[----:B------:R-:W-:Y:S01]  /*23d0*/  LOP3.LUT R11, R35, 0x38, R14, 0xf8, !PT ;  /* 0x00000038230b7812 */ /* 0x000fe200078ef80e */
[----:B------:R-:W-:Y:S01]  /*23e0*/  VIADD R35, R205, 0x40 ;  /* 0x00000040cd237836 */ /* 0x000fe20000000000 */
[----:B------:R-:W-:Y:S01]  /*23f0*/  SHF.R.U32.HI R65, RZ, 0x3, R31 ;  /* 0x00000003ff417819 */ /* 0x000fe2000001161f */
[----:B------:R-:W-:Y:S01]  /*2400*/  ULDC UR4, c[0x0][0x2f4] ;  /* 0x0000bd0000047ab9 */ /* 0x000fe20000000800 */
[----:B------:R-:W-:Y:S01]  /*2410*/  LOP3.LUT R12, R31, 0x18, R16, 0xf8, !PT ;  /* 0x000000181f0c7812 */ /* 0x000fe200078ef810 */
[----:B------:R-:W-:Y:S01]  /*2420*/  IMAD.SHL.U32 R35, R35, 0x40, RZ ;  /* 0x0000004023237824 */ /* 0x000fe200078e00ff */
[----:B------:R-:W-:-:S02]  /*2430*/  SHF.R.S32.HI R34, RZ, 0x5, R34 ;  /* 0x00000005ff227819 */ /* 0x000fc40000011422 */
[----:B------:R-:W-:Y:S02]  /*2440*/  LOP3.LUT R12, R12, R65, RZ, 0x3c, !PT ;  /* 0x000000410c0c7212 */ /* 0x000fe400078e3cff */
[----:B------:R-:W-:-:S03]  /*2450*/  LOP3.LUT R35, R35, 0x1c0, RZ, 0xc0, !PT ;  /* 0x000001c023237812 */ /* 0x000fc600078ec0ff */
[----:B------:R-:W-:Y:S01]  /*2460*/  IMAD R69, R34, 0x200, R12 ;  /* 0x0000020022457824 */ /* 0x000fe200078e020c */
[----:B------:R-:W-:Y:S02]  /*2470*/  LOP3.LUT R12, R31, 0x38, R14, 0xf8, !PT ;  /* 0x000000381f0c7812 */ /* 0x000fe400078ef80e */
[----:B------:R-:W-:Y:S02]  /*2480*/  SHF.R.U32.HI R35, RZ, 0x3, R35 ;  /* 0x00000003ff237819 */ /* 0x000fe40000011623 */
[----:B------:R-:W-:Y:S02]  /*2490*/  SEL R66, R66, 0xffffffe0, !P0 ;  /* 0xffffffe042427807 */ /* 0x000fe40004000000 */
[----:B------:R-:W-:Y:S02]  /*24a0*/  LOP3.LUT R12, R12, R65, RZ, 0x3c, !PT ;  /* 0x000000410c0c7212 */ /* 0x000fe400078e3cff */
[----:B------:R-:W-:Y:S01]  /*24b0*/  LOP3.LUT R11, R11, R35, RZ, 0x3c, !PT ;  /* 0x000000230b0b7212 */ /* 0x000fe200078e3cff */
[----:B------:R-:W-:Y:S01]  /*24c0*/  @!P1 BAR.SYNC.DEFER_BLOCKING 0x9, 0x100 ;  /* 0x0244000000009b1d */ /* 0x000fe20000010000 */
[----:B------:R-:W-:Y:S01]  /*24d0*/  ISETP.GE.AND P2, PT, R18, UR4, PT ;  /* 0x0000000412007c0c */ /* 0x000fe2000bf46270 */
[----:B------:R-:W-:Y:S01]  /*24e0*/  IMAD.IADD R71, R66, 0x1, R69 ;  /* 0x0000000142477824 */ /* 0x000fe200078e0245 */
[----:B------:R-:W-:Y:S01]  /*24f0*/  ISETP.GE.AND P0, PT, R16, UR4, PT ;  /* 0x0000000410007c0c */ /* 0x000fe2000bf06270 */
[----:B------:R-:W-:Y:S01]  /*2500*/  IMAD R80, R34, 0x200, R12 ;  /* 0x0000020022507824 */ /* 0x000fe200078e020c */
[----:B------:R-:W-:Y:S01]  /*2510*/  P2R R90, PR, RZ, 0x4 ;  /* 0x00000004ff5a7803 */ /* 0x000fe20000000000 */
[----:B---3--:R-:W-:Y:S01]  /*2520*/  IMAD.IADD R81, R32, 0x1, R11 ;  /* 0x0000000120517824 */ /* 0x008fe200078e020b */
[----:B------:R-:W-:-:S09]  /*2530*/  SHF.R.S32.HI R72, RZ, 0x1f, R0 ;  /* 0x0000001fff487819 */ /* 0x000fd20000011400 */
.L_x_2901:
[----:B------:R-:W0:Y:S01]  /*2540*/  LDC R100, c[0x0][0x430] ;  /* 0x00010c00ff647b82 */ /* 0x000e220000000800 */
        /* <DEDUP_REMOVED lines=9> */
[----:B----4-:R-:W0:Y:S08]  /*25e0*/  @!P1 LDC.64 R14, c[0x0][0x428] ;  /* 0x00010a00ff0e9b82 */ /* 0x010e300000000a00 */
[----:B--2---:R-:W2:Y:S08]  /*25f0*/  @!P1 LDC.64 R34, c[0x0][0x418] ;  /* 0x00010600ff229b82 */ /* 0x004eb00000000a00 */
[----:B---3--:R-:W3:Y:S08]  /*2600*/  @P2 LDC R12, c[0x0][0x434] ;  /* 0x00010d00ff0c2b82 */ /* 0x008ef00000000800 */
[----:B------:R-:W4:Y:S01]  /*2610*/  @P2 LDC R13, c[0x0][0x438] ;  /* 0x00010e00ff0d2b82 */ /* 0x000f220000000800 */
[----:B---3--:R-:W-:-:S05]  /*2620*/  @P2 IMAD.HI.U32 R12, R33, R12, RZ ;  /* 0x0000000c210c2227 */ /* 0x008fca00078e00ff */
[----:B----4-:R-:W-:Y:S01]  /*2630*/  @P2 SHF.R.U32.HI R11, RZ, R13, R12 ;  /* 0x0000000dff0b2219 */ /* 0x010fe2000001160c */
[----:B0-----:R-:W-:-:S03]  /*2640*/  @!P1 IMAD R12, R72, R14, RZ ;  /* 0x0000000e480c9224 */ /* 0x001fc600078e02ff */
[--C-:B------:R-:W-:Y:S01]  /*2650*/  @!P1 SHF.R.S32.HI R13, RZ, 0x1f, R11.reuse ;  /* 0x0000001fff0d9819 */ /* 0x100fe2000001140b */
[----:B------:R-:W-:Y:S02]  /*2660*/  @!P1 IMAD R15, R0, R15, R12 ;  /* 0x0000000f000f9224 */ /* 0x000fe400078e020c */
[----:B------:R-:W-:-:S04]  /*2670*/  @!P1 IMAD.MOV.U32 R12, RZ, RZ, R11 ;  /* 0x000000ffff0c9224 */ /* 0x000fc800078e000b */
        /* <DEDUP_REMOVED lines=10> */
[----:B------:R-:W-:Y:S01]  /*2720*/  IMAD R100, R100, R11, R33 ;  /* 0x0000000b64647224 */ /* 0x000fe200078e0221 */
[----:B------:R-:W-:Y:S01]  /*2730*/  BSSY B0, `(.L_x_2848) ;  /* 0x0000315000007945 */ /* 0x000fe20003800000 */
[----:B------:R-:W-:Y:S01]  /*2740*/  IMAD R11, R19, 0x1800, R69 ;  /* 0x00001800130b7824 */ /* 0x000fe200078e0245 */
        /* <DEDUP_REMOVED lines=11> */
[----:B------:R-:W-:Y:S02]  /*2800*/  IMAD R32, R70, R27, RZ ;  /* 0x0000001b46207224 */ /* 0x000fe400078e02ff */
[----:B------:R-:W-:Y:S01]  /*2810*/  IMAD R11, R100, UR5, R11 ;  /* 0x00000005640b7c24 */ /* 0x000fe2000f8e020b */
[----:B------:R-:W-:Y:S01]  /*2820*/  ULDC.64 UR4, c[0x0][0x310] ;  /* 0x0000c40000047ab9 */ /* 0x000fe20000000a00 */
[----:B------:R-:W-:-:S02]  /*2830*/  IMAD R98, R27, -0x60, R24 ;  /* 0xffffffa01b627824 */ /* 0x000fc400078e0218 */
[----:B------:R-:W-:Y:S02]  /*2840*/  IMAD R14, R95, UR4, RZ ;  /* 0x000000045f0e7c24 */ /* 0x000fe4000f8e02ff */
[----:B------:R-:W-:Y:S01]  /*2850*/  IMAD.IADD R13, R13, 0x1, R11 ;  /* 0x000000010d0d7824 */ /* 0x000fe200078e020b */
[----:B------:R-:W-:Y:S01]  /*2860*/  SHF.R.S32.HI R11, RZ, 0x1f, R27 ;  /* 0x0000001fff0b7819 */ /* 0x000fe2000001141b */
[C---:B------:R-:W-:Y:S01]  /*2870*/  IMAD R15, R101.reuse, UR5, R14 ;  /* 0x00000005650f7c24 */ /* 0x040fe2000f8e020e */
[----:B------:R-:W-:Y:S01]  /*2880*/  VIMNMX R98, R98, 0x60, PT ;  /* 0x0000006062627848 */ /* 0x000fe20003fe0100 */
[----:B------:R-:W-:Y:S01]  /*2890*/  IMAD.WIDE.U32 R12, R101, UR4, R12 ;  /* 0x00000004650c7c25 */ /* 0x000fe2000f8e000c */
[----:B------:R-:W-:-:S03]  /*28a0*/  ULDC.64 UR4, c[0x0][0x308] ;  /* 0x0000c20000047ab9 */ /* 0x000fc60000000a00 */
[----:B------:R-:W-:Y:S02]  /*28b0*/  IMAD R14, R68, R27, RZ ;  /* 0x0000001b440e7224 */ /* 0x000fe400078e02ff */
[----:B------:R-:W-:Y:S02]  /*28c0*/  IMAD.IADD R13, R13, 0x1, R15 ;  /* 0x000000010d0d7824 */ /* 0x000fe400078e020f */
[----:B------:R-:W-:Y:S02]  /*28d0*/  IMAD R15, R62, UR4, RZ ;  /* 0x000000043e0f7c24 */ /* 0x000fe4000f8e02ff */
[C---:B------:R-:W-:Y:S02]  /*28e0*/  IMAD R35, R11.reuse, R54, R14 ;  /* 0x000000360b237224 */ /* 0x040fe400078e020e */
[----:B------:R-:W-:Y:S02]  /*28f0*/  IMAD R37, R11, R60, R32 ;  /* 0x0000003c0b257224 */ /* 0x000fe400078e0220 */
[----:B------:R-:W-:-:S02]  /*2900*/  IMAD R11, R122, UR5, R15 ;  /* 0x000000057a0b7c24 */ /* 0x000fc4000f8e020f */
[----:B------:R-:W-:Y:S01]  /*2910*/  IMAD.WIDE.U32 R32, R122, UR4, R12 ;  /* 0x000000047a207c25 */ /* 0x000fe2000f8e000c */
[----:B------:R-:W-:-:S03]  /*2920*/  ULDC.64 UR4, c[0x0][0x2e8] ;  /* 0x0000ba0000047ab9 */ /* 0x000fc60000000a00 */
[----:B------:R-:W-:Y:S01]  /*2930*/  IMAD.IADD R11, R33, 0x1, R11 ;  /* 0x00000001210b7824 */ /* 0x000fe200078e020b */
[----:B------:R-:W-:Y:S01]  /*2940*/  LEA R93, P2, R32, UR4, 0x1 ;  /* 0x00000004205d7c11 */ /* 0x000fe2000f8408ff */
[----:B------:R-:W-:-:S03]  /*2950*/  IMAD.WIDE.U32 R14, R54, R27, RZ ;  /* 0x0000001b360e7225 */ /* 0x000fc600078e00ff */
[----:B------:R-:W-:Y:S01]  /*2960*/  LEA.HI.X R94, R32, UR5, R11, 0x1, P2 ;  /* 0x00000005205e7c11 */ /* 0x000fe200090f0c0b */
        /* <DEDUP_REMOVED lines=32> */
.L_x_2852:
[----:B------:R-:W-:Y:S05]  /*2b70*/  BSYNC B1 ;  /* 0x0000000000017941 */ /* 0x000fea0003800000 */
.L_x_2851:
[----:B------:R-:W-:Y:S01]  /*2b80*/  VIADD R11, R205, 0x40 ;  /* 0x00000040cd0b7836 */ /* 0x000fe20000000000 */
[----:B------:R-:W-:Y:S01]  /*2b90*/  BSSY B1, `(.L_x_2853) ;  /* 0x000001c000017945 */ /* 0x000fe20003800000 */
[----:B------:R-:W-:Y:S02]  /*2ba0*/  CS2R R40, SRZ ;  /* 0x0000000000287805 */ /* 0x000fe4000001ff00 */
[----:B------:R-:W-:Y:S01]  /*2bb0*/  CS2R R36, SRZ ;  /* 0x0000000000247805 */ /* 0x000fe2000001ff00 */
[----:B0----5:R-:W-:Y:S01]  /*2bc0*/  IMAD.MOV.U32 R33, RZ, RZ, R44 ;  /* 0x000000ffff217224 */ /* 0x021fe200078e002c */
        /* <DEDUP_REMOVED lines=24> */
.L_x_2854:
[----:B------:R-:W-:Y:S05]  /*2d50*/  BSYNC B1 ;  /* 0x0000000000017941 */ /* 0x000fea0003800000 */
.L_x_2853:
[----:B------:R-:W-:Y:S01]  /*2d60*/  IMAD.MOV.U32 R11, RZ, RZ, R48 ;  /* 0x000000ffff0b7224 */ /* 0x000fe200078e0030 */
[----:B------:R-:W-:Y:S01]  /*2d70*/  UISETP.NE.AND UP0, UPT, UR51, 0x3, UPT ;  /* 0x000000033300788c */ /* 0x000fe2000bf05270 */
[----:B0-----:R-:W-:Y:S01]  /*2d80*/  IMAD.MOV.U32 R12, RZ, RZ, R49 ;  /* 0x000000ffff0c7224 */ /* 0x001fe200078e0031 */
[----:B------:R-:W-:Y:S01]  /*2d90*/  PRMT R106, R106, 0x5410, R33 ;  /* 0x000054106a6a7816 */ /* 0x000fe20000000021 */
[----:B------:R-:W-:Y:S01]  /*2da0*/  IMAD.MOV.U32 R13, RZ, RZ, R50 ;  /* 0x000000ffff0d7224 */ /* 0x000fe200078e0032 */
[----:B------:R-:W-:Y:S01]  /*2db0*/  PRMT R116, R11, 0x7610, R116 ;  /* 0x000076100b747816 */ /* 0x000fe20000000074 */
[----:B------:R-:W-:Y:S01]  /*2dc0*/  IMAD.MOV.U32 R11, RZ, RZ, R46 ;  /* 0x000000ffff0b7224 */ /* 0x000fe200078e002e */
[----:B------:R-:W-:Y:S01]  /*2dd0*/  PRMT R119, R12, 0x7610, R119 ;  /* 0x000076100c777816 */ /* 0x000fe20000000077 */
[----:B------:R-:W-:Y:S01]  /*2de0*/  IMAD.MOV.U32 R12, RZ, RZ, R47 ;  /* 0x000000ffff0c7224 */ /* 0x000fe200078e002f */
[----:B------:R-:W-:Y:S01]  /*2df0*/  PLOP3.LUT P2, PT, PT, PT, UP0, 0x80, 0x0 ;  /* 0x000000000000781c */ /* 0x000fe20003f4f008 */
        /* <DEDUP_REMOVED lines=24> */
.L_x_2855:
[----:B------:R-:W-:Y:S01]  /*2f80*/  IMAD R89, R19, 0x8, R23 ;  /* 0x0000000813597824 */ /* 0x000fe200078e0217 */
[----:B------:R-:W-:Y:S01]  /*2f90*/  SHF.L.U32 R102, R212, 0x1f, RZ ;  /* 0x0000001fd4667819 */ /* 0x000fe200000006ff */
[----:B------:R-:W-:Y:S03]  /*2fa0*/  BSSY B1, `(.L_x_2856) ;  /* 0x0000003000017945 */ /* 0x000fe60003800000 */
[----:B------:R-:W0:Y:S02]  /*2fb0*/  SYNCS.PHASECHK.TRANS64.TRYWAIT P4, [R89+URZ+0x22890], R102 ;  /* 0x02289066590075a7 */ /* 0x000e24000808017f */
[----:B0-----:R-:W-:Y:S05]  /*2fc0*/  @!P4 BRA `(.L_x_2857) ;  /* 0x000001e80058c947 */ /* 0x001fea0003800000 */
.L_x_3188:
[----:B------:R-:W-:Y:S05]  /*2fd0*/  BSYNC B1 ;  /* 0x0000000000017941 */ /* 0x000fea0003800000 */
.L_x_2856:
[----:B------:R-:W-:-:S03]  /*2fe0*/  UMOV UR4, 0xffffffff ;  /* 0xffffffff00047882 */ /* 0x000fc60000000000 */
[----:B------:R-:W-:Y:S05]  /*2ff0*/  BRA.DIV UR4, `(.L_x_2858) ;  /* 0x000001ea04607947 */ /* 0x000fea000b800000 */
[----:B------:R1:W2:Y:S04]  /*3000*/  SHFL.IDX PT, R33, R94, RZ, 0x1c1f ;  /* 0x001c1fff5e217589 */ /* 0x0002a800000e0000 */
[----:B------:R1:W3:Y:S02]  /*3010*/  SHFL.IDX PT, R35, R93, RZ, 0x1c1f ;  /* 0x001c1fff5d237589 */ /* 0x0002e400000e0000 */
.L_x_3192:
        /* <DEDUP_REMOVED lines=14> */
[----:B------:R-:W-:Y:S02]  /*3100*/  PRMT R114, R107, 0x5432, R114 ;  /* 0x000054326b727816 */ /* 0x000fe40000000072 */
[----:B------:R-:W-:Y:S02]  /*3110*/  SHF.R.U32.HI R117, RZ, 0x10, R51 ;  /* 0x00000010ff757819 */ /* 0x000fe40000011633 */
[----:B------:R-:W-:-:S02]  /*3120*/  PRMT R49, R116, 0x5410, R115 ;  /* 0x0000541074317816 */ /* 0x000fc40000000073 */
[----:B------:R-:W-:Y:S01]  /*3130*/  LOP3.LUT R34, R14, 0xffff0000, RZ, 0xc0, !PT ;  /* 0xffff00000e227812 */ /* 0x000fe200078ec0ff */
[C---:B------:R-:W-:Y:S01]  /*3140*/  IMAD.U32 R14, R13.reuse, 0x10000, RZ ;  /* 0x000100000d0e7824 */ /* 0x040fe200078e00ff */
[----:B------:R-:W-:Y:S02]  /*3150*/  LOP3.LUT R13, R13, 0xffff0000, RZ, 0xc0, !PT ;  /* 0xffff00000d0d7812 */ /* 0x000fe400078ec0ff */
[C---:B------:R-:W-:Y:S01]  /*3160*/  LOP3.LUT R116, R114.reuse, 0xffff0000, RZ, 0xc0, !PT ;  /* 0xffff000072747812 */ /* 0x040fe200078ec0ff */
[----:B------:R-:W-:Y:S01]  /*3170*/  IMAD.U32 R114, R114, 0x10000, RZ ;  /* 0x0001000072727824 */ /* 0x000fe200078e00ff */
[----:B------:R-:W-:Y:S02]  /*3180*/  PRMT R117, R121, 0x5410, R117 ;  /* 0x0000541079757816 */ /* 0x000fe40000000075 */
[----:B------:R-:W-:Y:S01]  /*3190*/  LOP3.LUT R50, R49, 0xffff0000, RZ, 0xc0, !PT ;  /* 0xffff000031327812 */ /* 0x000fe200078ec0ff */
[----:B------:R-:W-:Y:S01]  /*31a0*/  FMUL.FTZ R121, R13, R116 ;  /* 0x000000740d797220 */ /* 0x000fe20000410000 */
[----:B------:R-:W-:Y:S01]  /*31b0*/  PRMT R51, R119, 0x5410, R11 ;  /* 0x0000541077337816 */ /* 0x000fe2000000000b */
[----:B------:R-:W-:Y:S01]  /*31c0*/  IMAD.U32 R119, R117, 0x10000, RZ ;  /* 0x0001000075777824 */ /* 0x000fe200078e00ff */
[----:B------:R-:W-:Y:S01]  /*31d0*/  LOP3.LUT R48, R15, 0xffff0000, RZ, 0xc0, !PT ;  /* 0xffff00000f307812 */ /* 0x000fe200078ec0ff */
[----:B------:R-:W-:Y:S01]  /*31e0*/  FMUL.FTZ R13, R13, R50 ;  /* 0x000000320d0d7220 */ /* 0x000fe20000410000 */
[----:B------:R-:W-:-:S02]  /*31f0*/  IMAD.U32 R11, R12, 0x10000, RZ ;  /* 0x000100000c0b7824 */ /* 0x000fc400078e00ff */
[----:B------:R-:W-:Y:S01]  /*3200*/  FMUL.FTZ R123, R34, R119 ;  /* 0x00000077227b7220 */ /* 0x000fe20000410000 */
[----:B------:R-:W-:Y:S02]  /*3210*/  IMAD.U32 R115, R51, 0x10000, RZ ;  /* 0x0001000033737824 */ /* 0x000fe400078e00ff */
[----:B------:R-:W-:Y:S01]  /*3220*/  FFMA.FTZ R116, R14, R116, R13 ;  /* 0x000000740e747223 */ /* 0x000fe2000001000d */
[----:B------:R-:W-:Y:S01]  /*3230*/  LOP3.LUT R12, R12, 0xffff0000, RZ, 0xc0, !PT ;  /* 0xffff00000c0c7812 */ /* 0x000fe200078ec0ff */
[----:B------:R-:W-:Y:S02]  /*3240*/  IMAD.U32 R49, R49, 0x10000, RZ ;  /* 0x0001000031317824 */ /* 0x000fe400078e00ff */
[-C--:B------:R-:W-:Y:S01]  /*3250*/  FMUL.FTZ R13, R34, R115.reuse ;  /* 0x00000073220d7220 */ /* 0x080fe20000410000 */
[----:B------:R-:W-:Y:S01]  /*3260*/  LOP3.LUT R117, R117, 0xffff0000, RZ, 0xc0, !PT ;  /* 0xffff000075757812 */ /* 0x000fe200078ec0ff */
[----:B------:R-:W-:Y:S01]  /*3270*/  FFMA.FTZ R123, R32, R115, -R123 ;  /* 0x00000073207b7223 */ /* 0x000fe2000001087b */
[----:B------:R-:W-:Y:S01]  /*3280*/  LOP3.LUT R51, R51, 0xffff0000, RZ, 0xc0, !PT ;  /* 0xffff000033337812 */ /* 0x000fe200078ec0ff */
[----:B------:R-:W-:Y:S01]  /*3290*/  FFMA.FTZ R121, R14, R50, -R121 ;  /* 0x000000320e797223 */ /* 0x000fe20000010879 */
[----:B------:R-:W-:Y:S01]  /*32a0*/  FFMA.FTZ R32, R32, R119, R13 ;  /* 0x0000007720207223 */ /* 0x000fe2000001000d */
[----:B------:R-:W-:-:S02]  /*32b0*/  IMAD.U32 R15, R15, 0x10000, RZ ;  /* 0x000100000f0f7824 */ /* 0x000fc400078e00ff */
[----:B------:R-:W-:Y:S01]  /*32c0*/  FMUL.FTZ R34, R48, R117 ;  /* 0x0000007530227220 */ /* 0x000fe20000410000 */
[CC--:B------:R-:W-:Y:S01]  /*32d0*/  FMUL.FTZ R14, R12.reuse, R114.reuse ;  /* 0x000000720c0e7220 */ /* 0x0c0fe20000410000 */
[----:B------:R-:W-:Y:S01]  /*32e0*/  FMUL.FTZ R13, R12, R49 ;  /* 0x000000310c0d7220 */ /* 0x000fe20000410000 */
[-C--:B------:R-:W-:Y:S01]  /*32f0*/  FMUL.FTZ R48, R48, R51.reuse ;  /* 0x0000003330307220 */ /* 0x080fe20000410000 */
[----:B------:R-:W-:Y:S01]  /*3300*/  FFMA.FTZ R34, R15, R51, -R34 ;  /* 0x000000330f227223 */ /* 0x000fe20000010822 */
[C---:B------:R-:W-:Y:S01]  /*3310*/  FFMA.FTZ R14, R11.reuse, R49, -R14 ;  /* 0x000000310b0e7223 */ /* 0x040fe2000001080e */
[----:B------:R-:W-:Y:S01]  /*3320*/  FFMA.FTZ R13, R11, R114, R13 ;  /* 0x000000720b0d7223 */ /* 0x000fe2000001000d */
[----:B------:R-:W-:Y:S01]  /*3330*/  FFMA.FTZ R15, R15, R117, R48 ;  /* 0x000000750f0f7223 */ /* 0x000fe20000010030 */
[----:B------:R-:W-:Y:S02]  /*3340*/  F2FP.BF16.F32.PACK_AB R116, R116, R121 ;  /* 0x000000797474723e */ /* 0x000fe400000010ff */
[----:B------:R-:W-:-:S02]  /*3350*/  F2FP.BF16.F32.PACK_AB R32, R32, R123 ;  /* 0x0000007b2020723e */ /* 0x000fc400000010ff */
[----:B------:R-:W-:Y:S01]  /*3360*/  F2FP.BF16.F32.PACK_AB R12, R13, R14 ;  /* 0x0000000e0d0c723e */ /* 0x000fe200000010ff */
[----:B------:R-:W-:Y:S01]  /*3370*/  IMAD.MOV.U32 R13, RZ, RZ, R116 ;  /* 0x000000ffff0d7224 */ /* 0x000fe200078e0074 */
[----:B------:R-:W-:Y:S01]  /*3380*/  F2FP.BF16.F32.PACK_AB R15, R15, R34 ;  /* 0x000000220f0f723e */ /* 0x000fe200000010ff */
[----:B------:R-:W-:-:S07]  /*3390*/  IMAD.MOV.U32 R14, RZ, RZ, R32 ;  /* 0x000000ffff0e7224 */ /* 0x000fce00078e0020 */
.L_x_2864:
[----:B------:R-:W-:Y:S05]  /*33a0*/  BSYNC B3 ;  /* 0x0000000000037941 */ /* 0x000fea0003800000 */
.L_x_2863:
[----:B0-----:R4:W-:Y:S02]  /*33b0*/  ST.E.128 desc[UR54][R96.64], R12 ;  /* 0x0000000c60007985 */ /* 0x0019e4000c101d36 */
.L_x_2862:
[----:B------:R-:W-:Y:S05]  /*33c0*/  BSYNC B2 ;  /* 0x0000000000027941 */ /* 0x000fea0003800000 */
.L_x_2861:
        /* <DEDUP_REMOVED lines=10> */
[----:B------:R-:W-:Y:S02]  /*3470*/  SHF.R.U64 R48, R44, 0x10, R45 ;  /* 0x000000102c307819 */ /* 0x000fe4000000122d */
        /* <DEDUP_REMOVED lines=8> */
[C---:B------:R-:W-:Y:S01]  /*3500*/  IMAD.U32 R11, R12.reuse, 0x10000, RZ ;  /* 0x000100000c0b7824 */ /* 0x040fe200078e00ff */
        /* <DEDUP_REMOVED lines=11> */
[----:B------:R-:W-:-:S02]  /*35c0*/  IMAD.U32 R49, R49, 0x10000, RZ ;  /* 0x0001000031317824 */ /* 0x000fc400078e00ff */
[----:B------:R-:W-:Y:S01]  /*35d0*/  FMUL.FTZ R35, R35, R48 ;  /* 0x0000003023237220 */ /* 0x000fe20000410000 */
[----:B------:R-:W-:Y:S01]  /*35e0*/  LOP3.LUT R47, R47, 0xffff0000, RZ, 0xc0, !PT ;  /* 0xffff00002f2f7812 */ /* 0x000fe200078ec0ff */
[----:B------:R-:W-:Y:S02]  /*35f0*/  IMAD.U32 R45, R45, 0x10000, RZ ;  /* 0x000100002d2d7824 */ /* 0x000fe400078e00ff */
        /* <DEDUP_REMOVED lines=17> */
[----:B------:R-:W-:-:S07]  /*3710*/  F2FP.BF16.F32.PACK_AB R15, R15, R46 ;  /* 0x0000002e0f0f723e */ /* 0x000fce00000010ff */
.L_x_2866:
[----:B------:R-:W-:Y:S05]  /*3720*/  BSYNC B2 ;  /* 0x0000000000027941 */ /* 0x000fea0003800000 */
.L_x_2865:
[----:B0-----:R0:W-:Y:S02]  /*3730*/  ST.E.128 desc[UR54][R32.64], R12 ;  /* 0x0000000c20007985 */ /* 0x0011e4000c101d36 */
.L_x_2860:
[----:B------:R-:W-:Y:S05]  /*3740*/  BSYNC B1 ;  /* 0x0000000000017941 */ /* 0x000fea0003800000 */
.L_x_2859:
[----:B------:R-:W-:-:S03]  /*3750*/  UMOV UR4, 0xffffffff ;  /* 0xffffffff00047882 */ /* 0x000fc60000000000 */
[----:B------:R-:W-:Y:S05]  /*3760*/  BRA.DIV UR4, `(.L_x_2867) ;  /* 0x000001e204d07947 */ /* 0x000fea000b800000 */
[----:B0-2---:R0:W2:Y:S04]  /*3770*/  SHFL.IDX PT, R33, R94, 0x1, 0x1c1f ;  /* 0x003c1f005e217f89 */ /* 0x0050a800000e0000 */
[----:B-1----:R-:W1:Y:S02]  /*3780*/  SHFL.IDX PT, R93, R93, 0x1, 0x1c1f ;  /* 0x003c1f005d5d7f89 */ /* 0x002e6400000e0000 */
.L_x_3196:
[----:B------:R-:W-:Y:S05]  /*3790*/  @P3 BRA `(.L_x_2868) ;  /* 0x0000002000383947 */ /* 0x000fea0003800000 */
[----:B------:R-:W-:Y:S04]  /*37a0*/  BSSY B1, `(.L_x_2869) ;  /* 0x0000037000017945 */ /* 0x000fe80003800000 */
[----:B------:R-:W-:Y:S05]  /*37b0*/  @P0 BRA `(.L_x_2870) ;  /* 0x0000000000d40947 */ /* 0x000fea0003800000 */
[----:B----4-:R4:W0:Y:S01]  /*37c0*/  LDS.128 R12, [R104+0x2000] ;  /* 0x00200000680c7984 */ /* 0x0108220000000c00 */
[C---:B-1----:R-:W-:Y:S01]  /*37d0*/  LEA R34, P1, R16.reuse, R93, 0x1 ;  /* 0x0000005d10227211 */ /* 0x042fe200078208ff */
[----:B------:R-:W-:Y:S03]  /*37e0*/  BSSY B2, `(.L_x_2871) ;  /* 0x0000031000027945 */ /* 0x000fe60003800000 */
[----:B--23--:R-:W-:Y:S02]  /*37f0*/  LEA.HI.X R35, R16, R33, R17, 0x1, P1 ;  /* 0x0000002110237211 */ /* 0x00cfe400008f0c11 */
[----:B------:R-:W-:-:S13]  /*3800*/  ISETP.GE.AND P1, PT, R200, R105, PT ;  /* 0x00000069c800720c */ /* 0x000fda0003f26270 */
[----:B----4-:R-:W-:Y:S05]  /*3810*/  @P1 BRA `(.L_x_2872) ;  /* 0x0000000000b41947 */ /* 0x010fea0003800000 */
[----:B------:R-:W-:Y:S01]  /*3820*/  SHF.R.U64 R42, R42, 0x10, R43 ;  /* 0x000000102a2a7819 */ /* 0x000fe2000000122b */
[----:B0-----:R-:W-:Y:S01]  /*3830*/  IMAD.U32 R32, R14, 0x10000, RZ ;  /* 0x000100000e207824 */ /* 0x001fe200078e00ff */
[----:B------:R-:W-:Y:S02]  /*3840*/  SHF.R.U64 R44, R40, 0x10, R41 ;  /* 0x00000010282c7819 */ /* 0x000fe40000001229 */
[----:B------:R-:W-:Y:S02]  /*3850*/  PRMT R111, R111, 0x5410, R42 ;  /* 0x000054106f6f7816 */ /* 0x000fe4000000002a */
[----:B------:R-:W-:Y:S02]  /*3860*/  SHF.R.U32.HI R43, RZ, 0x10, R43 ;  /* 0x00000010ff2b7819 */ /* 0x000fe4000001162b */
[----:B------:R-:W-:Y:S02]  /*3870*/  PRMT R113, R113, 0x5410, R44 ;  /* 0x0000541071717816 */ /* 0x000fe4000000002c */
[----:B------:R-:W-:-:S02]  /*3880*/  SHF.R.U32.HI R11, RZ, 0x10, R41 ;  /* 0x00000010ff0b7819 */ /* 0x000fc40000011629 */
        /* <DEDUP_REMOVED lines=12> */
[C---:B------:R-:W-:Y:S01]  /*3950*/  IMAD.U32 R11, R12.reuse, 0x10000, RZ ;  /* 0x000100000c0b7824 */ /* 0x040fe200078e00ff */
[----:B------:R-:W-:Y:S01]  /*3960*/  LOP3.LUT R12, R12, 0xffff0000, RZ, 0xc0, !PT ;  /* 0xffff00000c0c7812 */ /* 0x000fe200078ec0ff */
[----:B------:R-:W-:-:S02]  /*3970*/  IMAD.U32 R43, R112, 0x10000, RZ ;  /* 0x00010000702b7824 */ /* 0x000fc400078e00ff */
[----:B------:R-:W-:Y:S01]  /*3980*/  FMUL.FTZ R49, R40, R45 ;  /* 0x0000002d28317220 */ /* 0x000fe20000410000 */
[----:B------:R-:W-:Y:S01]  /*3990*/  FFMA.FTZ R44, R14, R44, R13 ;  /* 0x0000002c0e2c7223 */ /* 0x000fe2000001000d */
[----:B------:R-:W-:Y:S01]  /*39a0*/  LOP3.LUT R110, R110, 0xffff0000, RZ, 0xc0, !PT ;  /* 0xffff00006e6e7812 */ /* 0x000fe200078ec0ff */
[-C--:B------:R-:W-:Y:S01]  /*39b0*/  FMUL.FTZ R13, R40, R43.reuse ;  /* 0x0000002b280d7220 */ /* 0x080fe20000410000 */
[----:B------:R-:W-:Y:S01]  /*39c0*/  LOP3.LUT R112, R112, 0xffff0000, RZ, 0xc0, !PT ;  /* 0xffff000070707812 */ /* 0x000fe200078ec0ff */
[----:B------:R-:W-:Y:S02]  /*39d0*/  IMAD.U32 R113, R113, 0x10000, RZ ;  /* 0x0001000071717824 */ /* 0x000fe400078e00ff */
[----:B------:R-:W-:Y:S01]  /*39e0*/  FFMA.FTZ R47, R14, R42, -R47 ;  /* 0x0000002a0e2f7223 */ /* 0x000fe2000001082f */
[----:B------:R-:W-:Y:S01]  /*39f0*/  FFMA.FTZ R49, R32, R43, -R49 ;  /* 0x0000002b20317223 */ /* 0x000fe20000010831 */
[----:B------:R-:W-:Y:S01]  /*3a00*/  FMUL.FTZ R14, R12, R111 ;  /* 0x0000006f0c0e7220 */ /* 0x000fe20000410000 */
[----:B------:R-:W-:Y:S01]  /*3a10*/  FFMA.FTZ R32, R32, R45, R13 ;  /* 0x0000002d20207223 */ /* 0x000fe2000001000d */
[----:B------:R-:W-:Y:S01]  /*3a20*/  FMUL.FTZ R40, R41, R110 ;  /* 0x0000006e29287220 */ /* 0x000fe20000410000 */
[----:B------:R-:W-:Y:S01]  /*3a30*/  FMUL.FTZ R12, R12, R113 ;  /* 0x000000710c0c7220 */ /* 0x000fe20000410000 */
[----:B------:R-:W-:-:S02]  /*3a40*/  IMAD.U32 R15, R15, 0x10000, RZ ;  /* 0x000100000f0f7824 */ /* 0x000fc400078e00ff */
        /* <DEDUP_REMOVED lines=9> */
[----:B------:R-:W-:-:S07]  /*3ae0*/  F2FP.BF16.F32.PACK_AB R15, R41, R40 ;  /* 0x00000028290f723e */ /* 0x000fce00000010ff */
.L_x_2872:
[----:B------:R-:W-:Y:S05]  /*3af0*/  BSYNC B2 ;  /* 0x0000000000027941 */ /* 0x000fea0003800000 */
.L_x_2871:
[----:B0-----:R0:W-:Y:S02]  /*3b00*/  ST.E.128 desc[UR54][R34.64], R12 ;  /* 0x0000000c22007985 */ /* 0x0011e4000c101d36 */
.L_x_2870:
[----:B------:R-:W-:Y:S05]  /*3b10*/  BSYNC B1 ;  /* 0x0000000000017941 */ /* 0x000fea0003800000 */
.L_x_2869:
[----:B------:R-:W-:-:S13]  /*3b20*/  ISETP.NE.AND P1, PT, R90, RZ, PT ;  /* 0x000000ff5a00720c */ /* 0x000fda0003f25270 */
[----:B------:R-:W-:Y:S05]  /*3b30*/  @P1 BRA `(.L_x_2868) ;  /* 0x0000001c00501947 */ /* 0x000fea0003800000 */
[----:B0---4-:R0:W4:Y:S01]  /*3b40*/  LDS.128 R12, [R103+0x2000] ;  /* 0x00200000670c7984 */ /* 0x0111220000000c00 */
[C---:B-1----:R-:W-:Y:S01]  /*3b50*/  LEA R32, P1, R18.reuse, R93, 0x1 ;  /* 0x0000005d12207211 */ /* 0x042fe200078208ff */
[----:B------:R-:W-:Y:S03]  /*3b60*/  BSSY B1, `(.L_x_2873) ;  /* 0x0000032000017945 */ /* 0x000fe60003800000 */
[----:B--2---:R-:W-:Y:S02]  /*3b70*/  LEA.HI.X R33, R18, R33, R207, 0x1, P1 ;  /* 0x0000002112217211 */ /* 0x004fe400008f0ccf */
        /* <DEDUP_REMOVED lines=8> */
[----:B------:R-:W-:Y:S01]  /*3c00*/  PRMT R108, R108, 0x5410, R11 ;  /* 0x000054106c6c7816 */ /* 0x000fe2000000000b */
[----:B------:R-:W-:Y:S01]  /*3c10*/  IMAD.U32 R11, R12, 0x10000, RZ ;  /* 0x000100000c0b7824 */ /* 0x000fe200078e00ff */
[----:B------:R-:W-:-:S02]  /*3c20*/  PRMT R109, R109, 0x5410, R38 ;  /* 0x000054106d6d7816 */ /* 0x000fc40000000026 */
[----:B---3--:R-:W-:Y:S01]  /*3c30*/  LOP3.LUT R35, R14, 0xffff0000, RZ, 0xc0, !PT ;  /* 0xffff00000e237812 */ /* 0x008fe200078ec0ff */
        /* <DEDUP_REMOVED lines=9> */
[C---:B------:R-:W-:Y:S01]  /*3cd0*/  FMUL.FTZ R41, R13.reuse, R39 ;  /* 0x000000270d297220 */ /* 0x040fe20000410000 */
        /* <DEDUP_REMOVED lines=9> */
[C---:B------:R-:W-:Y:S01]  /*3d70*/  FFMA.FTZ R38, R34.reuse, R38, -R13 ;  /* 0x0000002622267223 */ /* 0x040fe2000001080d */
[----:B------:R-:W-:Y:S01]  /*3d80*/  FFMA.FTZ R35, R34, R40, R35 ;  /* 0x0000002822237223 */ /* 0x000fe20000010023 */
[----:B------:R-:W-:-:S02]  /*3d90*/  IMAD.U32 R15, R15, 0x10000, RZ ;  /* 0x000100000f0f7824 */ /* 0x000fc400078e00ff */
[----:B------:R-:W-:Y:S01]  /*3da0*/  FMUL.FTZ R34, R36, R109 ;  /* 0x0000006d24227220 */ /* 0x000fe20000410000 */
[C---:B------:R-:W-:Y:S01]  /*3db0*/  FMUL.FTZ R14, R12.reuse, R108 ;  /* 0x0000006c0c0e7220 */ /* 0x040fe20000410000 */
[-C--:B------:R-:W-:Y:S01]  /*3dc0*/  FMUL.FTZ R13, R12, R106.reuse ;  /* 0x0000006a0c0d7220 */ /* 0x080fe20000410000 */
        /* <DEDUP_REMOVED lines=11> */
.L_x_2874:
[----:B------:R-:W-:Y:S05]  /*3e80*/  BSYNC B1 ;  /* 0x0000000000017941 */ /* 0x000fea0003800000 */
.L_x_2873:
[----:B----4-:R0:W-:Y:S01]  /*3e90*/  ST.E.128 desc[UR54][R32.64], R12 ;  /* 0x0000000c20007985 */ /* 0x0101e2000c101d36 */
[----:B------:R-:W-:Y:S05]  /*3ea0*/  BRA `(.L_x_2868) ;  /* 0x0000001800747947 */ /* 0x000fea0003800000 */
.L_x_2850:
[----:B------:R-:W-:-:S05]  /*3eb0*/  VIADD R11, R205, 0x40 ;  /* 0x00000040cd0b7836 */ /* 0x000fca0000000000 */
        /* <DEDUP_REMOVED lines=9> */
[----:B------:R-:W1:Y:S01]  /*3f50*/  @!P2 LDC.64 R34, c[0x0][0x3e8] ;  /* 0x0000fa00ff22ab82 */ /* 0x000e620000000a00 */
[----:B------:R-:W-:-:S05]  /*3f60*/  @!P2 IADD3 R15, P3, R52, R14, RZ ;  /* 0x0000000e340fa210 */ /* 0x000fca0007f7e0ff */
[----:B------:R-:W-:Y:S02]  /*3f70*/  @!P2 IMAD.X R32, R96, 0x1, R74, P3 ;  /* 0x000000016020a824 */ /* 0x000fe400018e064a */
[----:B------:R-:W2:Y:S01]  /*3f80*/  @!P2 LDC.64 R48, c[0x0][0x400] ;  /* 0x00010000ff30ab82 */ /* 0x000ea20000000a00 */
[----:B-1----:R-:W-:-:S04]  /*3f90*/  @!P2 LEA R14, P3, R15, R34, 0x1 ;  /* 0x000000220f0ea211 */ /* 0x002fc800078608ff */
[----:B------:R-:W-:Y:S02]  /*3fa0*/  @!P2 LEA.HI.X R15, R15, R35, R32, 0x1, P3 ;  /* 0x000000230f0fa211 */ /* 0x000fe400018f0c20 */
[----:B------:R-:W-:Y:S02]  /*3fb0*/  CS2R R34, SRZ ;  /* 0x0000000000227805 */ /* 0x000fe4000001ff00 */
[----:B------:R-:W-:Y:S02]  /*3fc0*/  @!P2 IADD3 R12, P3, R58, R12, RZ ;  /* 0x0000000c3a0ca210 */ /* 0x000fe40007f7e0ff */
[----:B------:R-:W-:-:S03]  /*3fd0*/  CS2R R32, SRZ ;  /* 0x0000000000207805 */ /* 0x000fc6000001ff00 */
[----:B------:R-:W-:Y:S01]  /*3fe0*/  @!P2 IMAD.X R13, R102, 0x1, R76, P3 ;  /* 0x00000001660da824 */ /* 0x000fe200018e064c */
[C---:B--2---:R-:W-:Y:S02]  /*3ff0*/  @!P2 LEA R48, P3, R12.reuse, R48, 0x1 ;  /* 0x000000300c30a211 */ /* 0x044fe400078608ff */
[----:B------:R-:W-:Y:S02]  /*4000*/  CS2R R38, SRZ ;  /* 0x0000000000267805 */ /* 0x000fe4000001ff00 */
[----:B------:R-:W-:Y:S01]  /*4010*/  CS2R R36, SRZ ;  /* 0x0000000000247805 */ /* 0x000fe2000001ff00 */
[----:B------:R-:W2:Y:S01]  /*4020*/  @!P2 LDG.E.128 R32, desc[UR54][R14.64] ;  /* 0x000000360e20a981 */ /* 0x000ea2000c1e1d00 */
[----:B------:R-:W-:Y:S02]  /*4030*/  @!P2 LEA.HI.X R49, R12, R49, R13, 0x1, P3 ;  /* 0x000000310c31a211 */ /* 0x000fe400018f0c0d */
[----:B------:R-:W1:Y:S03]  /*4040*/  @!P1 LDC.64 R12, c[0x0][0x400] ;  /* 0x00010000ff0c9b82 */ /* 0x000e660000000a00 */
[----:B------:R-:W3:Y:S01]  /*4050*/  @!P2 LDG.E.128 R36, desc[UR54][R48.64] ;  /* 0x000000363024a981 */ /* 0x000ee2000c1e1d00 */
[----:B0-----:R-:W-:-:S02]  /*4060*/  @!P1 LEA R50, P2, R40, R50, 0x1 ;  /* 0x0000003228329211 */ /* 0x001fc400078408ff */
[----:B------:R-:W-:Y:S02]  /*4070*/  CS2R R42, SRZ ;  /* 0x00000000002a7805 */ /* 0x000fe4000001ff00 */
[----:B------:R-:W-:Y:S02]  /*4080*/  @!P1 LEA.HI.X R51, R40, R51, R41, 0x1, P2 ;  /* 0x0000003328339211 */ /* 0x000fe400010f0c29 */
[----:B------:R-:W-:Y:S02]  /*4090*/  CS2R R40, SRZ ;  /* 0x0000000000287805 */ /* 0x000fe4000001ff00 */
[----:B------:R-:W-:-:S04]  /*40a0*/  CS2R R46, SRZ ;  /* 0x00000000002e7805 */ /* 0x000fc8000001ff00 */
[----:B------:R-:W4:Y:S01]  /*40b0*/  @!P1 LDG.E.128 R40, desc[UR54][R50.64] ;  /* 0x0000003632289981 */ /* 0x000f22000c1e1d00 */
[----:B-1----:R-:W-:-:S04]  /*40c0*/  @!P1 LEA R12, P2, R11, R12, 0x1 ;  /* 0x0000000c0b0c9211 */ /* 0x002fc800078408ff */
[----:B------:R-:W-:Y:S02]  /*40d0*/  @!P1 LEA.HI.X R13, R11, R13, R44, 0x1, P2 ;  /* 0x0000000d0b0d9211 */ /* 0x000fe400010f0c2c */
[----:B------:R-:W-:-:S06]  /*40e0*/  CS2R R44, SRZ ;  /* 0x00000000002c7805 */ /* 0x000fcc000001ff00 */
[----:B------:R0:W5:Y:S01]  /*40f0*/  @!P1 LDG.E.128 R44, desc[UR54][R12.64] ;  /* 0x000000360c2c9981 */ /* 0x000162000c1e1d00 */
[----:B------:R-:W-:-:S06]  /*4100*/  UISETP.NE.AND UP0, UPT, UR51, 0x3, UPT ;  /* 0x000000033300788c */ /* 0x000fcc000bf05270 */
[----:B------:R-:W-:Y:S02]  /*4110*/  PLOP3.LUT P2, PT, PT, PT, UP0, 0x80, 0x0 ;  /* 0x000000000000781c */ /* 0x000fe40003f4f008 */
[----:B------:R-:W-:Y:S01]  /*4120*/  ISETP.GE.AND P1, PT, R16, R105, PT ;  /* 0x000000691000720c */ /* 0x000fe20003f26270 */
[----:B--2---:R-:W-:Y:S02]  /*4130*/  IMAD.MOV.U32 R11, RZ, RZ, R34 ;  /* 0x000000ffff0b7224 */ /* 0x004fe400078e0022 */
[----:B------:R-:W-:-:S03]  /*4140*/  IMAD.MOV.U32 R14, RZ, RZ, R35 ;  /* 0x000000ffff0e7224 */ /* 0x000fc600078e0023 */
[----:B------:R-:W-:Y:S01]  /*4150*/  PRMT R103, R103, 0x5410, R11 ;  /* 0x0000541067677816 */ /* 0x000fe2000000000b */
[----:B---3--:R-:W-:Y:S01]  /*4160*/  IMAD.MOV.U32 R11, RZ, RZ, R38 ;  /* 0x000000ffff0b7224 */ /* 0x008fe200078e0026 */
[----:B------:R-:W-:Y:S01]  /*4170*/  PRMT R117, R14, 0x7610, R117 ;  /* 0x000076100e757816 */ /* 0x000fe20000000075 */
[----:B0-----:R-:W-:Y:S02]  /*4180*/  IMAD.MOV.U32 R12, RZ, RZ, R39 ;  /* 0x000000ffff0c7224 */ /* 0x001fe400078e0027 */
[----:B------:R-:W-:Y:S02]  /*4190*/  IMAD.MOV.U32 R13, RZ, RZ, R36 ;  /* 0x000000ffff0d7224 */ /* 0x000fe400078e0024 */
[----:B------:R-:W-:Y:S02]  /*41a0*/  IMAD.MOV.U32 R14, RZ, RZ, R37 ;  /* 0x000000ffff0e7224 */ /* 0x000fe400078e0025 */
[----:B------:R-:W-:Y:S01]  /*41b0*/  IMAD.MOV.U32 R48, RZ, RZ, R33 ;  /* 0x000000ffff307224 */ /* 0x000fe200078e0021 */
[----:B------:R-:W-:-:S02]  /*41c0*/  PRMT R109, R109, 0x5410, R11 ;  /* 0x000054106d6d7816 */ /* 0x000fc4000000000b */
[----:B------:R-:W-:Y:S01]  /*41d0*/  PRMT R126, R12, 0x7610, R126 ;  /* 0x000076100c7e7816 */ /* 0x000fe2000000007e */
[----:B----4-:R-:W-:Y:S01]  /*41e0*/  IMAD.MOV.U32 R11, RZ, RZ, R42 ;  /* 0x000000ffff0b7224 */ /* 0x010fe200078e002a */
        /* <DEDUP_REMOVED lines=12> */
[----:B-----5:R-:W-:Y:S02]  /*42b0*/  IMAD.MOV.U32 R11, RZ, RZ, R46 ;  /* 0x000000ffff0b7224 */ /* 0x020fe400078e002e */
[----:B------:R-:W-:Y:S02]  /*42c0*/  IMAD.MOV.U32 R12, RZ, RZ, R47 ;  /* 0x000000ffff0c7224 */ /* 0x000fe400078e002f */
[----:B------:R-:W-:Y:S02]  /*42d0*/  IMAD.MOV.U32 R13, RZ, RZ, R44 ;  /* 0x000000ffff0d7224 */ /* 0x000fe400078e002c */
[----:B------:R-:W-:Y:S01]  /*42e0*/  IMAD.MOV.U32 R14, RZ, RZ, R45 ;  /* 0x000000ffff0e7224 */ /* 0x000fe200078e002d */
[----:B------:R-:W-:-:S02]  /*42f0*/  PRMT R111, R11, 0x7610, R111 ;  /* 0x000076100b6f7816 */ /* 0x000fc4000000006f */
[----:B------:R-:W-:Y:S02]  /*4300*/  PRMT R112, R12, 0x7610, R112 ;  /* 0x000076100c707816 */ /* 0x000fe40000000070 */
[----:B------:R-:W-:Y:S02]  /*4310*/  PRMT R113, R13, 0x7610, R113 ;  /* 0x000076100d717816 */ /* 0x000fe40000000071 */
[----:B------:R-:W-:Y:S01]  /*4320*/  PRMT R114, R14, 0x7610, R114 ;  /* 0x000076100e727816 */ /* 0x000fe20000000072 */
[----:B------:R-:W-:Y:S06]  /*4330*/  @!P2 BRA `(.L_x_2875) ;  /* 0x000000000004a947 */ /* 0x000fec0003800000 */
[----:B------:R-:W-:Y:S01]  /*4340*/  BPT.TRAP 0x1 ;  /* 0x000000040000795c */ /* 0x000fe20000300000 */
.L_x_2875:
[----:B------:R-:W-:Y:S01]  /*4350*/  IMAD R89, R19, 0x8, R23 ;  /* 0x0000000813597824 */ /* 0x000fe200078e0217 */
[----:B------:R-:W-:Y:S01]  /*4360*/  SHF.L.U32 R102, R212, 0x1f, RZ ;  /* 0x0000001fd4667819 */ /* 0x000fe200000006ff */
[----:B------:R-:W0:Y:S01]  /*4370*/  LDC R106, c[0x0][0x2f4] ;  /* 0x0000bd00ff6a7b82 */ /* 0x000e220000000800 */
[----:B------:R-:W-:Y:S02]  /*4380*/  BSSY B1, `(.L_x_2876) ;  /* 0x0000003000017945 */ /* 0x000fe40003800000 */
[----:B------:R-:W1:Y:S02]  /*4390*/  SYNCS.PHASECHK.TRANS64.TRYWAIT P3, [R89+URZ+0x22890], R102 ;  /* 0x02289066590075a7 */ /* 0x000e64000806017f */
[----:B-1----:R-:W-:Y:S05]  /*43a0*/  @!P3 BRA `(.L_x_2877) ;  /* 0x000001d8000cb947 */ /* 0x002fea0003800000 */
.L_x_3197:
[----:B------:R-:W-:Y:S05]  /*43b0*/  BSYNC B1 ;  /* 0x0000000000017941 */ /* 0x000fea0003800000 */
.L_x_2876:
[----:B------:R-:W-:Y:S01]  /*43c0*/  UMOV UR4, 0xffffffff ;  /* 0xffffffff00047882 */ /* 0x000fe20000000000 */
[----:B0-----:R-:W-:Y:S02]  /*43d0*/  IMAD.IADD R108, R106, 0x1, -R67 ;  /* 0x000000016a6c7824 */ /* 0x001fe400078e0a43 */
[----:B------:R-:W-:Y:S05]  /*43e0*/  BRA.DIV UR4, `(.L_x_2878) ;  /* 0x000001da04107947 */ /* 0x000fea000b800000 */
[----:B------:R0:W2:Y:S04]  /*43f0*/  SHFL.IDX PT, R49, R94, RZ, 0x1c1f ;  /* 0x001c1fff5e317589 */ /* 0x0000a800000e0000 */
[----:B------:R0:W3:Y:S02]  /*4400*/  SHFL.IDX PT, R14, R93, RZ, 0x1c1f ;  /* 0x001c1fff5d0e7589 */ /* 0x0000e400000e0000 */
.L_x_3201:
[----:B------:R-:W-:Y:S01]  /*4410*/  ISETP.GE.OR P3, PT, R205, R98, P0 ;  /* 0x00000062cd00720c */ /* 0x000fe20000766670 */
[----:B------:R-:W-:-:S12]  /*4420*/  BSSY B1, `(.L_x_2879) ;  /* 0x000007b000017945 */ /* 0x000fd80003800000 */
[----:B------:R-:W-:Y:S05]  /*4430*/  @P3 BRA `(.L_x_2880) ;  /* 0x0000000400e43947 */ /* 0x000fea0003800000 */
[----:B------:R-:W4:Y:S01]  /*4440*/  S2R R15, SR_TID.X ;  /* 0x00000000000f7919 */ /* 0x000f220000002100 */
[----:B------:R-:W-:Y:S01]  /*4450*/  ISETP.NE.AND P4, PT, R91, RZ, PT ;  /* 0x000000ff5b00720c */ /* 0x000fe20003f85270 */
[----:B---3--:R-:W-:Y:S01]  /*4460*/  IMAD.MOV.U32 R104, RZ, RZ, R14 ;  /* 0x000000ffff687224 */ /* 0x008fe200078e000e */
[C---:B------:R-:W-:Y:S01]  /*4470*/  LEA R96, P3, R78.reuse, R14, 0x1 ;  /* 0x0000000e4e607211 */ /* 0x040fe200078608ff */
[----:B--2---:R-:W-:Y:S01]  /*4480*/  IMAD.MOV.U32 R105, RZ, RZ, R49 ;  /* 0x000000ffff697224 */ /* 0x004fe200078e0031 */
[----:B------:R-:W-:Y:S01]  /*4490*/  SEL R11, R67, R108, !P4 ;  /* 0x0000006c430b7207 */ /* 0x000fe20006000000 */
[----:B------:R-:W-:Y:S01]  /*44a0*/  BSSY B2, `(.L_x_2881) ;  /* 0x000006e000027945 */ /* 0x000fe20003800000 */
[----:B------:R-:W-:Y:S02]  /*44b0*/  LEA.HI.X R97, R78, R49, R79, 0x1, P3 ;  /* 0x000000314e617211 */ /* 0x000fe400018f0c4f */
[----:B------:R-:W-:-:S04]  /*44c0*/  SHF.R.S32.HI R12, RZ, 0x1f, R11 ;  /* 0x0000001fff0c7819 */ /* 0x000fc8000001140b */
        /* <DEDUP_REMOVED lines=19> */
[----:B------:R-:W-:Y:S01]  /*4600*/  SHF.R.U64 R115, R32, 0x10, R33 ;  /* 0x0000001020737819 */ /* 0x000fe20000001221 */
[----:B--2---:R-:W-:Y:S01]  /*4610*/  IMAD.U32 R32, R13, 0x10000, RZ ;  /* 0x000100000d207824 */ /* 0x004fe200078e00ff */
[----:B------:R-:W-:Y:S02]  /*4620*/  SHF.R.U32.HI R119, RZ, 0x10, R35 ;  /* 0x00000010ff777819 */ /* 0x000fe40000011623 */
[----:B------:R-:W-:Y:S02]  /*4630*/  PRMT R116, R107, 0x5432, R116 ;  /* 0x000054326b747816 */ /* 0x000fe40000000074 */
[----:B------:R-:W-:-:S02]  /*4640*/  PRMT R121, R127, 0x5410, R121 ;  /* 0x000054107f797816 */ /* 0x000fc40000000079 */
[----:B------:R-:W-:Y:S01]  /*4650*/  SHF.R.U64 R120, R36, 0x10, R37 ;  /* 0x0000001024787819 */ /* 0x000fe20000001225 */
[----:B---3--:R-:W-:Y:S01]  /*4660*/  IMAD.U32 R37, R49, 0x10000, RZ ;  /* 0x0001000031257824 */ /* 0x008fe200078e00ff */
[----:B------:R-:W-:Y:S01]  /*4670*/  PRMT R115, R123, 0x5410, R115 ;  /* 0x000054107b737816 */ /* 0x000fe20000000073 */
[----:B------:R-:W-:Y:S01]  /*4680*/  IMAD.U32 R123, R121, 0x10000, RZ ;  /* 0x00010000797b7824 */ /* 0x000fe200078e00ff */
[----:B------:R-:W-:Y:S01]  /*4690*/  PRMT R119, R117, 0x5410, R119 ;  /* 0x0000541075777816 */ /* 0x000fe20000000077 */
[----:B------:R-:W-:Y:S01]  /*46a0*/  IMAD.U32 R117, R116, 0x10000, RZ ;  /* 0x0001000074757824 */ /* 0x000fe200078e00ff */
[--C-:B------:R-:W-:Y:S01]  /*46b0*/  SHF.R.U32.HI R125, RZ, 0x10, R39.reuse ;  /* 0x00000010ff7d7819 */ /* 0x100fe20000011627 */
[C---:B------:R-:W-:Y:S01]  /*46c0*/  FMUL.FTZ R127, R37.reuse, R123 ;  /* 0x0000007b257f7220 */ /* 0x040fe20000410000 */
[----:B------:R-:W-:Y:S01]  /*46d0*/  SHF.R.U64 R124, R38, 0x10, R39 ;  /* 0x00000010267c7819 */ /* 0x000fe20000001227 */
[-C--:B------:R-:W-:Y:S01]  /*46e0*/  FMUL.FTZ R129, R37, R117.reuse ;  /* 0x0000007525817220 */ /* 0x080fe20000410000 */
[----:B------:R-:W-:Y:S01]  /*46f0*/  LOP3.LUT R38, R49, 0xffff0000, RZ, 0xc0, !PT ;  /* 0xffff000031267812 */ /* 0x000fe200078ec0ff */
[C---:B------:R-:W-:Y:S01]  /*4700*/  FFMA.FTZ R127, R32.reuse, R117, -R127 ;  /* 0x00000075207f7223 */ /* 0x040fe2000001087f */
[----:B------:R-:W-:Y:S01]  /*4710*/  LOP3.LUT R121, R121, 0xffff0000, RZ, 0xc0, !PT ;  /* 0xffff000079797812 */ /* 0x000fe200078ec0ff */
[----:B------:R-:W-:Y:S01]  /*4720*/  FFMA.FTZ R129, R32, R123, R129 ;  /* 0x0000007b20817223 */ /* 0x000fe20000010081 */
[----:B------:R-:W-:Y:S01]  /*4730*/  PRMT R125, R126, 0x5410, R125 ;  /* 0x000054107e7d7816 */ /* 0x000fe2000000007d */
[----:B------:R-:W-:Y:S01]  /*4740*/  IMAD.U32 R49, R51, 0x10000, RZ ;  /* 0x0001000033317824 */ /* 0x000fe200078e00ff */
[----:B------:R-:W-:Y:S01]  /*4750*/  LOP3.LUT R33, R13, 0xffff0000, RZ, 0xc0, !PT ;  /* 0xffff00000d217812 */ /* 0x000fe200078ec0ff */
[----:B------:R-:W-:Y:S01]  /*4760*/  FMUL.FTZ R126, R38, R121 ;  /* 0x00000079267e7220 */ /* 0x000fe20000410000 */
[----:B------:R-:W-:Y:S01]  /*4770*/  LOP3.LUT R116, R116, 0xffff0000, RZ, 0xc0, !PT ;  /* 0xffff000074747812 */ /* 0x000fe200078ec0ff */
[----:B------:R-:W-:Y:S01]  /*4780*/  IMAD.U32 R37, R125, 0x10000, RZ ;  /* 0x000100007d257824 */ /* 0x000fe200078e00ff */
[----:B------:R-:W-:Y:S01]  /*4790*/  SHF.R.U64 R118, R34, 0x10, R35 ;  /* 0x0000001022767819 */ /* 0x000fe20000001223 */
[----:B------:R-:W-:Y:S01]  /*47a0*/  IMAD.U32 R32, R119, 0x10000, RZ ;  /* 0x0001000077207824 */ /* 0x000fe200078e00ff */
[----:B------:R-:W-:Y:S01]  /*47b0*/  LOP3.LUT R51, R51, 0xffff0000, RZ, 0xc0, !PT ;  /* 0xffff000033337812 */ /* 0x000fe200078ec0ff */
[-C--:B------:R-:W-:Y:S01]  /*47c0*/  FMUL.FTZ R38, R38, R116.reuse ;  /* 0x0000007426267220 */ /* 0x080fe20000410000 */
[----:B------:R-:W-:Y:S01]  /*47d0*/  FFMA.FTZ R126, R33, R116, -R126 ;  /* 0x00000074217e7223 */ /* 0x000fe2000001087e */
[----:B------:R-:W-:-:S02]  /*47e0*/  IMAD.U32 R34, R15, 0x10000, RZ ;  /* 0x000100000f227824 */ /* 0x000fc400078e00ff */
[----:B------:R-:W-:Y:S01]  /*47f0*/  FMUL.FTZ R117, R49, R37 ;  /* 0x0000002531757220 */ /* 0x000fe20000410000 */
[----:B------:R-:W-:Y:S01]  /*4800*/  LOP3.LUT R116, R125, 0xffff0000, RZ, 0xc0, !PT ;  /* 0xffff00007d747812 */ /* 0x000fe200078ec0ff */
[-C--:B------:R-:W-:Y:S01]  /*4810*/  FMUL.FTZ R130, R49, R32.reuse ;  /* 0x0000002031827220 */ /* 0x080fe20000410000 */
[----:B------:R-:W-:Y:S01]  /*4820*/  PRMT R120, R110, 0x5432, R120 ;  /* 0x000054326e787816 */ /* 0x000fe20000000078 */
[----:B------:R-:W-:Y:S01]  /*4830*/  FFMA.FTZ R128, R33, R121, R38 ;  /* 0x0000007921807223 */ /* 0x000fe20000010026 */
[----:B------:R-:W-:Y:S01]  /*4840*/  LOP3.LUT R35, R15, 0xffff0000, RZ, 0xc0, !PT ;  /* 0xffff00000f237812 */ /* 0x000fe200078ec0ff */
[C---:B------:R-:W-:Y:S01]  /*4850*/  FFMA.FTZ R117, R34.reuse, R32, -R117 ;  /* 0x0000002022757223 */ /* 0x040fe20000010875 */
[----:B------:R-:W-:Y:S01]  /*4860*/  LOP3.LUT R38, R119, 0xffff0000, RZ, 0xc0, !PT ;  /* 0xffff000077267812 */ /* 0x000fe200078ec0ff */
[----:B------:R-:W-:Y:S01]  /*4870*/  FFMA.FTZ R130, R34, R37, R130 ;  /* 0x0000002522827223 */ /* 0x000fe20000010082 */
[----:B------:R-:W-:Y:S01]  /*4880*/  FMUL.FTZ R34, R51, R116 ;  /* 0x0000007433227220 */ /* 0x000fe20000410000 */
[C---:B------:R-:W-:Y:S01]  /*4890*/  IMAD.U32 R36, R48.reuse, 0x10000, RZ ;  /* 0x0001000030247824 */ /* 0x040fe200078e00ff */
[----:B------:R-:W-:Y:S01]  /*48a0*/  LOP3.LUT R48, R48, 0xffff0000, RZ, 0xc0, !PT ;  /* 0xffff000030307812 */ /* 0x000fe200078ec0ff */
[----:B------:R-:W-:-:S02]  /*48b0*/  IMAD.U32 R33, R120, 0x10000, RZ ;  /* 0x0001000078217824 */ /* 0x000fc400078e00ff */
[-C--:B------:R-:W-:Y:S01]  /*48c0*/  FFMA.FTZ R132, R35, R38.reuse, -R34 ;  /* 0x0000002623847223 */ /* 0x080fe20000010822 */
[----:B------:R-:W-:Y:S02]  /*48d0*/  IMAD.U32 R32, R115, 0x10000, RZ ;  /* 0x0001000073207824 */ /* 0x000fe400078e00ff */
[----:B------:R-:W-:Y:S01]  /*48e0*/  FMUL.FTZ R134, R51, R38 ;  /* 0x0000002633867220 */ /* 0x000fe20000410000 */
[-C--:B------:R-:W-:Y:S01]  /*48f0*/  FMUL.FTZ R34, R36, R33.reuse ;  /* 0x0000002124227220 */ /* 0x080fe20000410000 */
[----:B------:R-:W-:Y:S01]  /*4900*/  IMAD.U32 R13, R12, 0x10000, RZ ;  /* 0x000100000c0d7824 */ /* 0x000fe200078e00ff */
[----:B------:R-:W-:Y:S01]  /*4910*/  LOP3.LUT R37, R120, 0xffff0000, RZ, 0xc0, !PT ;  /* 0xffff000078257812 */ /* 0x000fe200078ec0ff */
[----:B------:R-:W-:Y:S01]  /*4920*/  FMUL.FTZ R36, R36, R32 ;  /* 0x0000002024247220 */ /* 0x000fe20000410000 */
[----:B------:R-:W-:Y:S01]  /*4930*/  LOP3.LUT R115, R115, 0xffff0000, RZ, 0xc0, !PT ;  /* 0xffff000073737812 */ /* 0x000fe200078ec0ff */
[----:B------:R-:W-:Y:S01]  /*4940*/  IMAD.U32 R39, R50, 0x10000, RZ ;  /* 0x0001000032277824 */ /* 0x000fe200078e00ff */
[----:B------:R-:W-:Y:S01]  /*4950*/  PRMT R124, R109, 0x5432, R124 ;  /* 0x000054326d7c7816 */ /* 0x000fe2000000007c */
[----:B------:R-:W-:Y:S01]  /*4960*/  FFMA.FTZ R119, R35, R116, R134 ;  /* 0x0000007423777223 */ /* 0x000fe20000010086 */
[----:B------:R-:W-:Y:S01]  /*4970*/  PRMT R118, R103, 0x5432, R118 ;  /* 0x0000543267767816 */ /* 0x000fe20000000076 */
[C---:B------:R-:W-:Y:S01]  /*4980*/  FFMA.FTZ R36, R13.reuse, R33, R36 ;  /* 0x000000210d247223 */ /* 0x040fe20000010024 */
[----:B------:R-:W-:Y:S01]  /*4990*/  LOP3.LUT R12, R12, 0xffff0000, RZ, 0xc0, !PT ;  /* 0xffff00000c0c7812 */ /* 0x000fe200078ec0ff */
[----:B------:R-:W-:Y:S01]  /*49a0*/  FMUL.FTZ R49, R48, R37 ;  /* 0x0000002530317220 */ /* 0x000fe20000410000 */
[----:B------:R-:W-:Y:S01]  /*49b0*/  LOP3.LUT R50, R50, 0xffff0000, RZ, 0xc0, !PT ;  /* 0xffff000032327812 */ /* 0x000fe200078ec0ff */
[----:B------:R-:W-:Y:S01]  /*49c0*/  FFMA.FTZ R35, R13, R32, -R34 ;  /* 0x000000200d237223 */ /* 0x000fe20000010822 */
[----:B------:R-:W-:Y:S01]  /*49d0*/  FMUL.FTZ R51, R48, R115 ;  /* 0x0000007330337220 */ /* 0x000fe20000410000 */
[C---:B------:R-:W-:Y:S01]  /*49e0*/  LOP3.LUT R33, R124.reuse, 0xffff0000, RZ, 0xc0, !PT ;  /* 0xffff00007c217812 */ /* 0x040fe200078ec0ff */
[----:B------:R-:W-:Y:S01]  /*49f0*/  IMAD.U32 R34, R124, 0x10000, RZ ;  /* 0x000100007c227824 */ /* 0x000fe200078e00ff */
[C---:B------:R-:W-:Y:S01]  /*4a00*/  LOP3.LUT R13, R118.reuse, 0xffff0000, RZ, 0xc0, !PT ;  /* 0xffff0000760d7812 */ /* 0x040fe200078ec0ff */
[----:B------:R-:W-:-:S02]  /*4a10*/  IMAD.U32 R32, R118, 0x10000, RZ ;  /* 0x0001000076207824 */ /* 0x000fc400078e00ff */
[----:B------:R-:W-:Y:S01]  /*4a20*/  FFMA.FTZ R38, R12, R115, -R49 ;  /* 0x000000730c267223 */ /* 0x000fe20000010831 */
[C---:B------:R-:W-:Y:S01]  /*4a30*/  IMAD.U32 R15, R14.reuse, 0x10000, RZ ;  /* 0x000100000e0f7824 */ /* 0x040fe200078e00ff */
[----:B------:R-:W-:Y:S01]  /*4a40*/  LOP3.LUT R14, R14, 0xffff0000, RZ, 0xc0, !PT ;  /* 0xffff00000e0e7812 */ /* 0x000fe200078ec0ff */
[----:B------:R-:W-:Y:S01]  /*4a50*/  FFMA.FTZ R51, R12, R37, R51 ;  /* 0x000000250c337223 */ /* 0x000fe20000010033 */
[C---:B------:R-:W-:Y:S01]  /*4a60*/  FMUL.FTZ R12, R39.reuse, R34 ;  /* 0x00000022270c7220 */ /* 0x040fe20000410000 */
[C---:B------:R-:W-:Y:S01]  /*4a70*/  FMUL.FTZ R37, R50.reuse, R33 ;  /* 0x0000002132257220 */ /* 0x040fe20000410000 */
[-C--:B------:R-:W-:Y:S01]  /*4a80*/  FMUL.FTZ R39, R39, R32.reuse ;  /* 0x0000002027277220 */ /* 0x080fe20000410000 */
[-C--:B------:R-:W-:Y:S01]  /*4a90*/  FMUL.FTZ R50, R50, R13.reuse ;  /* 0x0000000d32327220 */ /* 0x080fe20000410000 */
[C---:B------:R-:W-:Y:S01]  /*4aa0*/  FFMA.FTZ R12, R15.reuse, R32, -R12 ;  /* 0x000000200f0c7223 */ /* 0x040fe2000001080c */
        /* <DEDUP_REMOVED lines=9> */
[----:B------:R-:W-:Y:S02]  /*4b40*/  F2FP.BF16.F32.PACK_AB R13, R126, R127 ;  /* 0x0000007f7e0d723e */ /* 0x000fe400000010ff */
[----:B------:R-:W-:Y:S02]  /*4b50*/  F2FP.BF16.F32.PACK_AB R15, R132, R117 ;  /* 0x00000075840f723e */ /* 0x000fe400000010ff */
[----:B------:R-:W-:-:S02]  /*4b60*/  F2FP.BF16.F32.PACK_AB R49, R128, R129 ;  /* 0x000000818031723e */ /* 0x000fc400000010ff */
[----:B------:R-:W-:-:S07]  /*4b70*/  F2FP.BF16.F32.PACK_AB R50, R50, R39 ;  /* 0x000000273232723e */ /* 0x000fce00000010ff */
.L_x_2882:
[----:B------:R-:W-:Y:S05]  /*4b80*/  BSYNC B2 ;  /* 0x0000000000027941 */ /* 0x000fea0003800000 */
.L_x_2881:
[----:B------:R-:W-:Y:S01]  /*4b90*/  ISETP.GE.AND P3, PT, R11, R106, PT ;  /* 0x0000006a0b00720c */ /* 0x000fe20003f66270 */
[----:B--2---:R4:W-:-:S12]  /*4ba0*/  ST.E.128 desc[UR54][R96.64], R12 ;  /* 0x0000000c60007985 */ /* 0x0049d8000c101d36 */
[----:B------:R-:W-:-:S05]  /*4bb0*/  @!P3 IMAD.WIDE R104, R11, 0x2, R104 ;  /* 0x000000020b68b825 */ /* 0x000fca00078e0268 */
[----:B---3--:R4:W-:Y:S02]  /*4bc0*/  @!P3 ST.E.128 desc[UR54][R104.64], R48 ;  /* 0x000000306800b985 */ /* 0x0089e4000c101d36 */
.L_x_2880:
[----:B------:R-:W-:Y:S05]  /*4bd0*/  BSYNC B1 ;  /* 0x0000000000017941 */ /* 0x000fea0003800000 */
.L_x_2879:
[----:B------:R-:W-:-:S03]  /*4be0*/  UMOV UR4, 0xffffffff ;  /* 0xffffffff00047882 */ /* 0x000fc60000000000 */
[----:B------:R-:W-:Y:S05]  /*4bf0*/  BRA.DIV UR4, `(.L_x_2883) ;  /* 0x000001d204547947 */ /* 0x000fea000b800000 */
[----:B------:R0:W0:Y:S04]  /*4c00*/  SHFL.IDX PT, R37, R94, 0x1, 0x1c1f ;  /* 0x003c1f005e257f89 */ /* 0x00002800000e0000 */
[----:B------:R0:W0:Y:S02]  /*4c10*/  SHFL.IDX PT, R36, R93, 0x1, 0x1c1f ;  /* 0x003c1f005d247f89 */ /* 0x00002400000e0000 */
.L_x_3205:
[----:B------:R-:W-:-:S05]  /*4c20*/  VIADD R11, R205, 0x40 ;  /* 0x00000040cd0b7836 */ /* 0x000fca0000000000 */
[----:B------:R-:W-:-:S13]  /*4c30*/  ISETP.GE.OR P3, PT, R11, R98, P0 ;  /* 0x000000620b00720c */ /* 0x000fda0000766670 */
[----:B------:R-:W-:Y:S05]  /*4c40*/  @P3 BRA `(.L_x_2868) ;  /* 0x0000000c000c3947 */ /* 0x000fea0003800000 */
[----:B----4-:R-:W4:Y:S01]  /*4c50*/  LDL R13, [R1+0xc] ;  /* 0x00000c00010d7983 */ /* 0x010f220000100800 */
[----:B------:R-:W-:Y:S01]  /*4c60*/  ISETP.NE.AND P4, PT, R91, RZ, PT ;  /* 0x000000ff5b00720c */ /* 0x000fe20003f85270 */
[C---:B---3--:R-:W-:Y:S01]  /*4c70*/  VIADD R14, R205.reuse, 0x40 ;  /* 0x00000040cd0e7836 */ /* 0x048fe20000000000 */
[----:B0-----:R-:W-:Y:S01]  /*4c80*/  LEA R38, P3, R78, R36, 0x1 ;  /* 0x000000244e267211 */ /* 0x001fe200078608ff */
[----:B------:R-:W-:Y:S01]  /*4c90*/  VIADD R12, R205, 0x40 ;  /* 0x00000040cd0c7836 */ /* 0x000fe20000000000 */
[----:B------:R-:W-:Y:S01]  /*4ca0*/  SEL R108, R67, R108, !P4 ;  /* 0x0000006c436c7207 */ /* 0x000fe20006000000 */
[----:B------:R-:W-:Y:S01]  /*4cb0*/  IMAD.SHL.U32 R14, R14, 0x40, RZ ;  /* 0x000000400e0e7824 */ /* 0x000fe200078e00ff */
[----:B------:R-:W-:Y:S01]  /*4cc0*/  BSSY B1, `(.L_x_2884) ;  /* 0x0000070000017945 */ /* 0x000fe20003800000 */
[----:B------:R-:W-:Y:S01]  /*4cd0*/  IMAD.SHL.U32 R12, R12, 0x40, RZ ;  /* 0x000000400c0c7824 */ /* 0x000fe200078e00ff */
[----:B------:R-:W-:Y:S02]  /*4ce0*/  SHF.R.S32.HI R11, RZ, 0x1f, R108 ;  /* 0x0000001fff0b7819 */ /* 0x000fe4000001146c */
[----:B------:R-:W-:-:S02]  /*4cf0*/  LOP3.LUT R14, R14, 0x1c0, RZ, 0xc0, !PT ;  /* 0x000001c00e0e7812 */ /* 0x000fc400078ec0ff */
[----:B------:R-:W-:Y:S02]  /*4d00*/  LEA.HI R108, R11, R108, RZ, 0x4 ;  /* 0x0000006c0b6c7211 */ /* 0x000fe400078f20ff */
[----:B------:R-:W-:Y:S02]  /*4d10*/  LOP3.LUT R12, R12, 0x1c0, RZ, 0xc0, !PT ;  /* 0x000001c00c0c7812 */ /* 0x000fe400078ec0ff */
[----:B------:R-:W-:Y:S02]  /*4d20*/  LEA.HI.SX32 R11, R108, R77, 0x1c ;  /* 0x0000004d6c0b7211 */ /* 0x000fe400078fe2ff */
[----:B------:R-:W-:Y:S02]  /*4d30*/  SHF.R.U32.HI R14, RZ, 0x3, R14 ;  /* 0x00000003ff0e7819 */ /* 0x000fe4000001160e */
[----:B------:R-:W-:Y:S01]  /*4d40*/  LEA.HI.X R39, R78, R37, R79, 0x1, P3 ;  /* 0x000000254e277211 */ /* 0x000fe200018f0c4f */
        /* <DEDUP_REMOVED lines=9> */
[----:B------:R-:W3:Y:S01]  /*4de0*/  LDS.128 R32, [R32+0x1c400] ;  /* 0x01c4000020207984 */ /* 0x000ee20000000c00 */
[----:B------:R-:W-:Y:S05]  /*4df0*/  @P1 BRA `(.L_x_2885) ;  /* 0x0000000400701947 */ /* 0x000fea0003800000 */
[----:B------:R-:W-:Y:S02]  /*4e00*/  SHF.R.U32.HI R51, RZ, 0x10, R41 ;  /* 0x00000010ff337819 */ /* 0x000fe40000011629 */
[----:B--2---:R-:W-:Y:S02]  /*4e10*/  SHF.R.U32.HI R49, RZ, 0x10, R45 ;  /* 0x00000010ff317819 */ /* 0x004fe4000001162d */
[----:B------:R-:W-:Y:S02]  /*4e20*/  PRMT R110, R110, 0x5410, R51 ;  /* 0x000054106e6e7816 */ /* 0x000fe40000000033 */
[----:B------:R-:W-:Y:S02]  /*4e30*/  PRMT R114, R114, 0x5410, R49 ;  /* 0x0000541072727816 */ /* 0x000fe40000000031 */
[----:B------:R-:W-:Y:S01]  /*4e40*/  SHF.R.U64 R50, R44, 0x10, R45 ;  /* 0x000000102c327819 */ /* 0x000fe2000000122d */
[----:B---3--:R-:W-:Y:S01]  /*4e50*/  IMAD.U32 R44, R33, 0x10000, RZ ;  /* 0x00010000212c7824 */ /* 0x008fe200078e00ff */
[----:B------:R-:W-:Y:S01]  /*4e60*/  SHF.R.U32.HI R97, RZ, 0x10, R47 ;  /* 0x00000010ff617819 */ /* 0x000fe2000001162f */
[----:B------:R-:W-:Y:S01]  /*4e70*/  IMAD.U32 R51, R114, 0x10000, RZ ;  /* 0x0001000072337824 */ /* 0x000fe200078e00ff */
[----:B------:R-:W-:Y:S01]  /*4e80*/  SHF.R.U32.HI R94, RZ, 0x10, R43 ;  /* 0x00000010ff5e7819 */ /* 0x000fe2000001162b */
[----:B------:R-:W-:Y:S01]  /*4e90*/  IMAD.U32 R49, R110, 0x10000, RZ ;  /* 0x000100006e317824 */ /* 0x000fe200078e00ff */
[----:B------:R-:W-:Y:S01]  /*4ea0*/  SHF.R.U64 R104, R40, 0x10, R41 ;  /* 0x0000001028687819 */ /* 0x000fe20000001229 */
[----:B0-----:R-:W-:Y:S01]  /*4eb0*/  IMAD.U32 R40, R13, 0x10000, RZ ;  /* 0x000100000d287824 */ /* 0x001fe200078e00ff */
[----:B------:R-:W-:Y:S01]  /*4ec0*/  SHF.R.U64 R48, R46, 0x10, R47 ;  /* 0x000000102e307819 */ /* 0x000fe2000000122f */
[----:B------:R-:W-:Y:S01]  /*4ed0*/  FMUL.FTZ R93, R44, R51 ;  /* 0x000000332c5d7220 */ /* 0x000fe20000410000 */
[----:B------:R-:W-:Y:S01]  /*4ee0*/  PRMT R112, R112, 0x5410, R97 ;  /* 0x0000541070707816 */ /* 0x000fe20000000061 */
[----:B------:R-:W-:Y:S01]  /*4ef0*/  FMUL.FTZ R97, R44, R49 ;  /* 0x000000312c617220 */ /* 0x000fe20000410000 */
[----:B------:R-:W-:Y:S01]  /*4f00*/  LOP3.LUT R45, R33, 0xffff0000, RZ, 0xc0, !PT ;  /* 0xffff0000212d7812 */ /* 0x000fe200078ec0ff */
[----:B------:R-:W-:Y:S01]  /*4f10*/  IMAD.U32 R46, R35, 0x10000, RZ ;  /* 0x00010000232e7824 */ /* 0x000fe200078e00ff */
[----:B------:R-:W-:Y:S01]  /*4f20*/  LOP3.LUT R110, R110, 0xffff0000, RZ, 0xc0, !PT ;  /* 0xffff00006e6e7812 */ /* 0x000fe200078ec0ff */
[----:B------:R-:W-:Y:S01]  /*4f30*/  FFMA.FTZ R97, R40, R51, R97 ;  /* 0x0000003328617223 */ /* 0x000fe20000010061 */
[----:B------:R-:W-:-:S02]  /*4f40*/  LOP3.LUT R114, R114, 0xffff0000, RZ, 0xc0, !PT ;  /* 0xffff000072727812 */ /* 0x000fc400078ec0ff */
[----:B------:R-:W-:Y:S02]  /*4f50*/  PRMT R107, R107, 0x5410, R94 ;  /* 0x000054106b6b7816 */ /* 0x000fe4000000005e */
[----:B------:R-:W-:Y:S01]  /*4f60*/  PRMT R111, R111, 0x5410, R48 ;  /* 0x000054106f6f7816 */ /* 0x000fe20000000030 */
[----:B------:R-:W-:Y:S01]  /*4f70*/  FFMA.FTZ R48, R40, R49, -R93 ;  /* 0x0000003128307223 */ /* 0x000fe2000001085d */
[----:B------:R-:W-:Y:S01]  /*4f80*/  LOP3.LUT R41, R13, 0xffff0000, RZ, 0xc0, !PT ;  /* 0xffff00000d297812 */ /* 0x000fe200078ec0ff */
[C---:B------:R-:W-:Y:S02]  /*4f90*/  IMAD.U32 R93, R112.reuse, 0x10000, RZ ;  /* 0x00010000705d7824 */ /* 0x040fe400078e00ff */
[----:B------:R-:W-:Y:S01]  /*4fa0*/  FMUL.FTZ R40, R45, R110 ;  /* 0x0000006e2d287220 */ /* 0x000fe20000410000 */
[----:B------:R-:W-:Y:S01]  /*4fb0*/  LOP3.LUT R47, R35, 0xffff0000, RZ, 0xc0, !PT ;  /* 0xffff0000232f7812 */ /* 0x000fe200078ec0ff */
[-C--:B------:R-:W-:Y:S01]  /*4fc0*/  FMUL.FTZ R44, R45, R114.reuse ;  /* 0x000000722d2c7220 */ /* 0x080fe20000410000 */
[----:B------:R-:W-:Y:S01]  /*4fd0*/  LOP3.LUT R112, R112, 0xffff0000, RZ, 0xc0, !PT ;  /* 0xffff000070707812 */ /* 0x000fe200078ec0ff */
[----:B------:R-:W-:Y:S01]  /*4fe0*/  IMAD.U32 R49, R107, 0x10000, RZ ;  /* 0x000100006b317824 */ /* 0x000fe200078e00ff */
[----:B------:R-:W-:Y:S01]  /*4ff0*/  PRMT R113, R113, 0x5410, R50 ;  /* 0x0000541071717816 */ /* 0x000fe20000000032 */
[C---:B------:R-:W-:Y:S01]  /*5000*/  FFMA.FTZ R114, R41.reuse, R114, R40 ;  /* 0x0000007229727223 */ /* 0x040fe20000010028 */
[----:B------:R-:W-:Y:S01]  /*5010*/  SHF.R.U64 R96, R42, 0x10, R43 ;  /* 0x000000102a607819 */ /* 0x000fe2000000122b */
[C---:B------:R-:W-:Y:S01]  /*5020*/  IMAD.U32 R42, R32.reuse, 0x10000, RZ ;  /* 0x00010000202a7824 */ /* 0x040fe200078e00ff */
        /* <DEDUP_REMOVED lines=8> */
[----:B------:R-:W-:Y:S01]  /*50b0*/  FMUL.FTZ R44, R47, R112 ;  /* 0x000000702f2c7220 */ /* 0x000fe20000410000 */
[----:B------:R-:W-:-:S02]  /*50c0*/  IMAD.U32 R41, R113, 0x10000, RZ ;  /* 0x0001000071297824 */ /* 0x000fc400078e00ff */
[C---:B------:R-:W-:Y:S01]  /*50d0*/  FFMA.FTZ R49, R32.reuse, R49, -R45 ;  /* 0x0000003120317223 */ /* 0x040fe2000001082d */
[----:B------:R-:W-:Y:S01]  /*50e0*/  FFMA.FTZ R46, R32, R93, R46 ;  /* 0x0000005d202e7223 */ /* 0x000fe2000001002e */
[-C--:B------:R-:W-:Y:S01]  /*50f0*/  FMUL.FTZ R94, R47, R40.reuse ;  /* 0x000000282f5e7220 */ /* 0x080fe20000410000 */
[----:B------:R-:W-:Y:S01]  /*5100*/  FFMA.FTZ R50, R33, R40, -R44 ;  /* 0x0000002821327223 */ /* 0x000fe2000001082c */
[----:B------:R-:W-:Y:S01]  /*5110*/  IMAD.U32 R13, R12, 0x10000, RZ ;  /* 0x000100000c0d7824 */ /* 0x000fe200078e00ff */
[----:B------:R-:W-:Y:S01]  /*5120*/  LOP3.LUT R113, R113, 0xffff0000, RZ, 0xc0, !PT ;  /* 0xffff000071717812 */ /* 0x000fe200078ec0ff */
[----:B------:R-:W-:Y:S02]  /*5130*/  IMAD.U32 R32, R109, 0x10000, RZ ;  /* 0x000100006d207824 */ /* 0x000fe400078e00ff */
[----:B------:R-:W-:Y:S01]  /*5140*/  FMUL.FTZ R40, R42, R41 ;  /* 0x000000292a287220 */ /* 0x000fe20000410000 */
[----:B------:R-:W-:Y:S01]  /*5150*/  PRMT R103, R103, 0x5410, R96 ;  /* 0x0000541067677816 */ /* 0x000fe20000000060 */
[----:B------:R-:W-:Y:S01]  /*5160*/  FFMA.FTZ R47, R33, R112, R94 ;  /* 0x00000070212f7223 */ /* 0x000fe2000001005e */
[----:B------:R-:W-:Y:S01]  /*5170*/  LOP3.LUT R109, R109, 0xffff0000, RZ, 0xc0, !PT ;  /* 0xffff00006d6d7812 */ /* 0x000fe200078ec0ff */
[----:B------:R-:W-:Y:S01]  /*5180*/  FFMA.FTZ R33, R13, R32, -R40 ;  /* 0x000000200d217223 */ /* 0x000fe20000010828 */
[----:B------:R-:W-:Y:S01]  /*5190*/  LOP3.LUT R12, R12, 0xffff0000, RZ, 0xc0, !PT ;  /* 0xffff00000c0c7812 */ /* 0x000fe200078ec0ff */
[----:B------:R-:W-:-:S02]  /*51a0*/  IMAD.U32 R35, R34, 0x10000, RZ ;  /* 0x0001000022237824 */ /* 0x000fc400078e00ff */
[----:B------:R-:W-:Y:S01]  /*51b0*/  FMUL.FTZ R42, R42, R32 ;  /* 0x000000202a2a7220 */ /* 0x000fe20000410000 */
[----:B------:R-:W-:Y:S01]  /*51c0*/  FMUL.FTZ R45, R43, R113 ;  /* 0x000000712b2d7220 */ /* 0x000fe20000410000 */
[----:B------:R-:W-:Y:S01]  /*51d0*/  IMAD.U32 R40, R111, 0x10000, RZ ;  /* 0x000100006f287824 */ /* 0x000fe200078e00ff */
[----:B------:R-:W-:Y:S01]  /*51e0*/  LOP3.LUT R34, R34, 0xffff0000, RZ, 0xc0, !PT ;  /* 0xffff000022227812 */ /* 0x000fe200078ec0ff */
[----:B------:R-:W-:Y:S01]  /*51f0*/  FMUL.FTZ R43, R43, R109 ;  /* 0x0000006d2b2b7220 */ /* 0x000fe20000410000 */
[----:B------:R-:W-:Y:S01]  /*5200*/  IMAD.U32 R32, R103, 0x10000, RZ ;  /* 0x0001000067207824 */ /* 0x000fe200078e00ff */
[----:B------:R-:W-:Y:S01]  /*5210*/  LOP3.LUT R111, R111, 0xffff0000, RZ, 0xc0, !PT ;  /* 0xffff00006f6f7812 */ /* 0x000fe200078ec0ff */
[C---:B------:R-:W-:Y:S01]  /*5220*/  IMAD.U32 R15, R14.reuse, 0x10000, RZ ;  /* 0x000100000e0f7824 */ /* 0x040fe200078e00ff */
[----:B------:R-:W-:Y:S01]  /*5230*/  LOP3.LUT R103, R103, 0xffff0000, RZ, 0xc0, !PT ;  /* 0xffff000067677812 */ /* 0x000fe200078ec0ff */
[----:B------:R-:W-:Y:S01]  /*5240*/  FFMA.FTZ R42, R13, R41, R42 ;  /* 0x000000290d2a7223 */ /* 0x000fe2000001002a */
[----:B------:R-:W-:Y:S01]  /*5250*/  LOP3.LUT R14, R14, 0xffff0000, RZ, 0xc0, !PT ;  /* 0xffff00000e0e7812 */ /* 0x000fe200078ec0ff */
[C---:B------:R-:W-:Y:S01]  /*5260*/  FFMA.FTZ R44, R12.reuse, R109, -R45 ;  /* 0x0000006d0c2c7223 */ /* 0x040fe2000001082d */
        /* <DEDUP_REMOVED lines=20> */
[----:B------:R-:W-:-:S07]  /*53b0*/  IMAD.MOV.U32 R35, RZ, RZ, R46 ;  /* 0x000000ffff237224 */ /* 0x000fce00078e002e */
.L_x_2885:
[----:B------:R-:W-:Y:S05]  /*53c0*/  BSYNC B1 ;  /* 0x0000000000017941 */ /* 0x000fea0003800000 */
.L_x_2884:
[----:B0-----:R0:W-:Y:S01]  /*53d0*/  ST.E.128 desc[UR54][R38.64], R12 ;  /* 0x0000000c26007985 */ /* 0x0011e2000c101d36 */
[----:B------:R-:W-:-:S13]  /*53e0*/  ISETP.GE.AND P1, PT, R11, R106, PT ;  /* 0x0000006a0b00720c */ /* 0x000fda0003f26270 */
[----:B------:R-:W-:Y:S05]  /*53f0*/  @P1 BRA `(.L_x_2868) ;  /* 0x0000000400201947 */ /* 0x000fea0003800000 */
[----:B0-----:R-:W-:-:S05]  /*5400*/  IMAD.WIDE R12, R11, 0x2, R36 ;  /* 0x000000020b0c7825 */ /* 0x001fca00078e0224 */
[----:B---3--:R0:W-:Y:S01]  /*5410*/  ST.E.128 desc[UR54][R12.64], R32 ;  /* 0x000000200c007985 */ /* 0x0081e2000c101d36 */
[----:B------:R-:W-:Y:S05]  /*5420*/  BRA `(.L_x_2868) ;  /* 0x0000000400147947 */ /* 0x000fea0003800000 */
.L_x_2849:
[----:B------:R-:W-:-:S06]  /*5430*/  UISETP.NE.AND UP0, UPT, UR51, 0x3, UPT ;  /* 0x000000033300788c */ /* 0x000fcc000bf05270 */
[----:B------:R-:W-:-:S13]  /*5440*/  PLOP3.LUT P2, PT, PT, PT, UP0, 0x80, 0x0 ;  /* 0x000000000000781c */ /* 0x000fda0003f4f008 */
[----:B------:R-:W-:Y:S05]  /*5450*/  @!P2 BRA `(.L_x_2886) ;  /* 0x000000000004a947 */ /* 0x000fea0003800000 */
[----:B------:R-:W-:Y:S01]  /*5460*/  BPT.TRAP 0x1 ;  /* 0x000000040000795c */ /* 0x000fe20000300000 */
.L_x_2886:
[----:B------:R-:W-:Y:S01]  /*5470*/  IMAD R89, R19, 0x8, R23 ;  /* 0x0000000813597824 */ /* 0x000fe200078e0217 */
[----:B------:R-:W-:Y:S01]  /*5480*/  SHF.L.U32 R102, R212, 0x1f, RZ ;  /* 0x0000001fd4667819 */ /* 0x000fe200000006ff */
[----:B------:R-:W-:Y:S01]  /*5490*/  BSSY B1, `(.L_x_2887) ;  /* 0x0000004000017945 */ /* 0x000fe20003800000 */
[----:B------:R-:W-:Y:S02]  /*54a0*/  SHF.R.S32.HI R99, RZ, 0x1f, R100 ;  /* 0x0000001fff637819 */ /* 0x000fe40000011464 */
[----:B------:R-:W0:Y:S02]  /*54b0*/  SYNCS.PHASECHK.TRANS64.TRYWAIT P1, [R89+URZ+0x22890], R102 ;  /* 0x02289066590075a7 */ /* 0x000e24000802017f */
[----:B0-----:R-:W-:Y:S05]  /*54c0*/  @!P1 BRA `(.L_x_2888) ;  /* 0x000001c8006c9947 */ /* 0x001fea0003800000 */
.L_x_3206:
[----:B------:R-:W-:Y:S05]  /*54d0*/  BSYNC B1 ;  /* 0x0000000000017941 */ /* 0x000fea0003800000 */
.L_x_2887:
        /* <DEDUP_REMOVED lines=27> */
.L_x_3210:
        /* <DEDUP_REMOVED lines=13> */
.L_x_2891:
[----:B------:R-:W-:Y:S05]  /*5760*/  BSYNC B1 ;  /* 0x0000000000017941 */ /* 0x000fea0003800000 */
.L_x_2890:
[----:B------:R-:W-:-:S03]  /*5770*/  UMOV UR4, 0xffffffff ;  /* 0xffffffff00047882 */ /* 0x000fc60000000000 */
[----:B------:R-:W-:Y:S05]  /*5780*/  BRA.DIV UR4, `(.L_x_2892) ;  /* 0x000001ca04187947 */ /* 0x000fea000b800000 */
[----:B--2---:R2:W0:Y:S04]  /*5790*/  SHFL.IDX PT, R33, R34, 0x1, 0x1c1f ;  /* 0x003c1f0022217f89 */ /* 0x00442800000e0000 */
[----:B---34-:R2:W3:Y:S02]  /*57a0*/  SHFL.IDX PT, R14, R32, 0x1, 0x1c1f ;  /* 0x003c1f00200e7f89 */ /* 0x0184e400000e0000 */
.L_x_3214:
[----:B------:R-:W-:-:S13]  /*57b0*/  ISETP.GE.AND P1, PT, R35, 0x41, PT ;  /* 0x000000412300780c */ /* 0x000fda0003f26270 */
[----:B------:R-:W-:Y:S05]  /*57c0*/  @!P1 BRA `(.L_x_2868) ;  /* 0x00000000002c9947 */ /* 0x000fea0003800000 */
[----:B------:R-:W-:Y:S02]  /*57d0*/  ULDC UR4, c[0x0][0x2f4] ;  /* 0x0000bd0000047ab9 */ /* 0x000fe40000000800 */
[----:B------:R-:W-:-:S13]  /*57e0*/  ISETP.GE.AND P1, PT, R16, UR4, PT ;  /* 0x0000000410007c0c */ /* 0x000fda000bf26270 */
[----:B-123--:R-:W-:-:S04]  /*57f0*/  @!P1 LEA R34, P3, R16, R14, 0x1 ;  /* 0x0000000e10229211 */ /* 0x00efc800078608ff */
[----:B0-----:R-:W-:Y:S02]  /*5800*/  @!P1 LEA.HI.X R35, R16, R33, R17, 0x1, P3 ;  /* 0x0000002110239211 */ /* 0x001fe400018f0c11 */
[----:B------:R-:W-:-:S13]  /*5810*/  ISETP.GE.AND P3, PT, R18, UR4, PT ;  /* 0x0000000412007c0c */ /* 0x000fda000bf66270 */
[C---:B------:R-:W-:Y:S02]  /*5820*/  @!P3 LEA R32, P4, R18.reuse, R14, 0x1 ;  /* 0x0000000e1220b211 */ /* 0x040fe400078808ff */
[----:B------:R-:W0:Y:S02]  /*5830*/  @!P1 LDS.128 R12, [R104+0x2000] ;  /* 0x00200000680c9984 */ /* 0x000e240000000c00 */
[----:B------:R-:W-:Y:S02]  /*5840*/  @!P3 LEA.HI.X R33, R18, R33, R207, 0x1, P4 ;  /* 0x000000211221b211 */ /* 0x000fe400020f0ccf */
[----:B0-----:R-:W-:Y:S04]  /*5850*/  @!P1 ST.E.128 desc[UR54][R34.64], R12 ;  /* 0x0000000c22009985 */ /* 0x001fe8000c101d36 */
[----:B------:R-:W0:Y:S04]  /*5860*/  @!P3 LDS.128 R12, [R103+0x2000] ;  /* 0x00200000670cb984 */ /* 0x000e280000000c00 */
[----:B0-----:R0:W-:Y:S02]  /*5870*/  @!P3 ST.E.128 desc[UR54][R32.64], R12 ;  /* 0x0000000c2000b985 */ /* 0x0011e4000c101d36 */
.L_x_2868:
[----:B------:R-:W-:Y:S05]  /*5880*/  BSYNC B0 ;  /* 0x0000000000007941 */ /* 0x000fea0003800000 */
.L_x_2848:
[----:B------:R-:W5:Y:S01]  /*5890*/  S2R R11, SR_TID.X ;  /* 0x00000000000b7919 */ /* 0x000f620000002100 */
[----:B------:R-:W-:Y:S01]  /*58a0*/  @!PT LDS RZ, [RZ] ;  /* 0x00000000fffff984 */ /* 0x000fe20000000800 */
[----:B------:R-:W-:Y:S01]  /*58b0*/  @!PT LDS RZ, [RZ] ;  /* 0x00000000fffff984 */ /* 0x000fe20000000800 */
[----:B------:R-:W-:Y:S01]  /*58c0*/  @!PT LDS RZ, [RZ] ;  /* 0x00000000fffff984 */ /* 0x000fe20000000800 */
[----:B------:R-:W-:Y:S01]  /*58d0*/  @!PT LDS RZ, [RZ] ;  /* 0x00000000fffff984 */ /* 0x000fe20000000800 */
[----:B------:R4:W-:Y:S06]  /*58e0*/  MEMBAR.ALL.CTA ;  /* 0x0000000000007992 */ /* 0x0009ec0000008000 */
[----:B----4-:R-:W4:Y:S01]  /*58f0*/  FENCE.VIEW.ASYNC.S ;  /* 0x00000000000073c6 */ /* 0x010f220000000000 */
[----:B------:R-:W-:Y:S05]  /*5900*/  WARPSYNC.ALL ;  /* 0x0000000000007948 */ /* 0x000fea0003800000 */
[----:B------:R-:W-:Y:S01]  /*5910*/  BSSY B0, `(.L_x_2893) ;  /* 0x0000009000007945 */ /* 0x000fe20003800000 */
[----:B-----5:R-:W-:Y:S01]  /*5920*/  LOP3.LUT R11, R11, 0x7f, RZ, 0xc0, !PT ;  /* 0x0000007f0b0b7812 */ /* 0x020fe200078ec0ff */
[----:B----4-:R4:W-:Y:S03]  /*5930*/  BAR.SYNC.DEFER_BLOCKING R63, 0x80 ;  /* 0x0002003f0000751d */ /* 0x0109e60000010000 */
[----:B------:R-:W-:-:S13]  /*5940*/  ISETP.NE.AND P1, PT, R11, RZ, PT ;  /* 0x000000ff0b00720c */ /* 0x000fda0003f25270 */
[----:B------:R-:W-:-:S05]  /*5950*/  @!P1 VIADD R11, R89, 0x228a0 ;  /* 0x000228a0590b9836 */ /* 0x000fca0000000000 */
[----:B------:R-:W-:-:S04]  /*5960*/  @!P1 PRMT R11, RZ, 0x654, R11 ;  /* 0x00000654ff0b9816 */ /* 0x000fc8000000000b */
[----:B------:R4:W-:Y:S01]  /*5970*/  @!P1 SYNCS.ARRIVE.TRANS64.RED.A1T0 RZ, [R11+URZ], RZ ;  /* 0x000000ff0bff99a7 */ /* 0x0009e2000810043f */
[----:B------:R-:W-:Y:S05]  /*5980*/  @!P2 BRA `(.L_x_2894) ;  /* 0x000000000004a947 */ /* 0x000fea0003800000 */
[----:B------:R-:W-:Y:S01]  /*5990*/  BPT.TRAP 0x1 ;  /* 0x000000040000795c */ /* 0x000fe20000300000 */
.L_x_2894:
[----:B------:R-:W-:Y:S05]  /*59a0*/  BSYNC B0 ;  /* 0x0000000000007941 */ /* 0x000fea0003800000 */
.L_x_2893:
[----:B------:R-:W5:Y:S01]  /*59b0*/  SYNCS.PHASECHK.TRANS64.TRYWAIT P2, [R89+URZ+0x228b0], R102 ;  /* 0x0228b066590075a7 */ /* 0x000f62000804017f */
[----:B------:R-:W-:Y:S04]  /*59c0*/  BSSY B0, `(.L_x_2895) ;  /* 0x0000002000007945 */ /* 0x000fe80003800000 */
[----:B-----5:R-:W-:Y:S05]  /*59d0*/  @!P2 BRA `(.L_x_2896) ;  /* 0x000001c400cca947 */ /* 0x020fea0003800000 */
.L_x_3215:
[----:B------:R-:W-:Y:S05]  /*59e0*/  BSYNC B0 ;  /* 0x0000000000007941 */ /* 0x000fea0003800000 */
.L_x_2895:
[----:B------:R-:W-:Y:S01]  /*59f0*/  ULDC.64 UR4, c[0x0][0x328] ;  /* 0x0000ca0000047ab9 */ /* 0x000fe20000000a00 */
[----:B------:R-:W-:Y:S01]  /*5a00*/  IMAD.IADD R98, R98, 0x1, -R205 ;  /* 0x0000000162627824 */ /* 0x000fe200078e0acd */
[----:B------:R-:W-:Y:S01]  /*5a10*/  BSSY B0, `(.L_x_2897) ;  /* 0x0000049000007945 */ /* 0x000fe20003800000 */
[----:B------:R-:W-:Y:S01]  /*5a20*/  IMAD R99, R99, UR4, RZ ;  /* 0x0000000463637c24 */ /* 0x000fe2000f8e02ff */
[----:B------:R-:W-:Y:S01]  /*5a30*/  SHF.R.S32.HI R46, RZ, 0x1f, R4 ;  /* 0x0000001fff2e7819 */ /* 0x000fe20000011404 */
[C---:B0-----:R-:W-:Y:S01]  /*5a40*/  IMAD.WIDE.U32 R12, R100.reuse, UR4, RZ ;  /* 0x00000004640c7c25 */ /* 0x041fe2000f8e00ff */
[----:B------:R-:W-:Y:S02]  /*5a50*/  SHF.R.S32.HI R48, RZ, 0x1f, R209 ;  /* 0x0000001fff307819 */ /* 0x000fe400000114d1 */
[----:B-1----:R-:W-:Y:S01]  /*5a60*/  SHF.R.S32.HI R93, RZ, 0x1f, R208 ;  /* 0x0000001fff5d7819 */ /* 0x002fe200000114d0 */
[----:B------:R-:W-:Y:S01]  /*5a70*/  IMAD R99, R100, UR5, R99 ;  /* 0x0000000564637c24 */ /* 0x000fe2000f8e0263 */
[----:B------:R-:W-:Y:S01]  /*5a80*/  ULDC.64 UR4, c[0x0][0x338] ;  /* 0x0000ce0000047ab9 */ /* 0x000fe20000000a00 */
[----:B------:R-:W-:Y:S01]  /*5a90*/  SHF.R.S32.HI R94, RZ, 0x1f, R211 ;  /* 0x0000001fff5e7819 */ /* 0x000fe200000114d3 */
[----:B---3--:R-:W-:Y:S01]  /*5aa0*/  IMAD R14, R95, UR4, RZ ;  /* 0x000000045f0e7c24 */ /* 0x008fe2000f8e02ff */
[----:B------:R-:W-:Y:S01]  /*5ab0*/  SHF.R.S32.HI R95, RZ, 0x1f, R210 ;  /* 0x0000001fff5f7819 */ /* 0x000fe200000114d2 */
[----:B------:R-:W-:Y:S01]  /*5ac0*/  IMAD.IADD R13, R13, 0x1, R99 ;  /* 0x000000010d0d7824 */ /* 0x000fe200078e0263 */
[----:B------:R-:W-:Y:S01]  /*5ad0*/  SHF.R.S32.HI R96, RZ, 0x1f, R3 ;  /* 0x0000001fff607819 */ /* 0x000fe20000011403 */
[----:B----4-:R-:W-:-:S02]  /*5ae0*/  IMAD R11, R101, UR5, R14 ;  /* 0x00000005650b7c24 */ /* 0x010fc4000f8e020e */
        /* <DEDUP_REMOVED lines=13> */
[----:B------:R0:W1:Y:S01]  /*5bc0*/  SHFL.IDX PT, R47, R42, RZ, 0x1c1f ;  /* 0x001c1fff2a2f7589 */ /* 0x00006200000e0000 */
        /* <DEDUP_REMOVED lines=15> */
[----:B0-----:R-:W-:Y:S01]  /*5cc0*/  @P4 ST.E.128 desc[UR54][R32.64], R12 ;  /* 0x0000000c20004985 */ /* 0x001fe2000c101d36 */
[----:B------:R-:W-:-:S03]  /*5cd0*/  ISETP.NE.AND P4, PT, R85, RZ, PT ;  /* 0x000000ff5500720c */ /* 0x000fc60003f85270 */
[----:B------:R-:W0:Y:S10]  /*5ce0*/  @P3 LDS.128 R12, [R51] ;  /* 0x00000000330c3984 */ /* 0x000e340000000c00 */
[----:B------:R-:W-:-:S04]  /*5cf0*/  @P4 LEA R36, P5, R4, R47, 0x1 ;  /* 0x0000002f04244211 */ /* 0x000fc800078a08ff */
[----:B------:R-:W-:Y:S01]  /*5d00*/  @P4 LEA.HI.X R37, R4, R45, R46, 0x1, P5 ;  /* 0x0000002d04254211 */ /* 0x000fe200028f0c2e */
[----:B0-----:R-:W-:Y:S01]  /*5d10*/  @P3 ST.E.128 desc[UR54][R40.64], R12 ;  /* 0x0000000c28003985 */ /* 0x001fe2000c101d36 */
[----:B------:R-:W-:-:S03]  /*5d20*/  ISETP.NE.AND P3, PT, R86, RZ, PT ;  /* 0x000000ff5600720c */ /* 0x000fc60003f65270 */
[----:B------:R-:W0:Y:S10]  /*5d30*/  @P2 LDS.128 R12, [R50+0x3000] ;  /* 0x00300000320c2984 */ /* 0x000e340000000c00 */
        /* <DEDUP_REMOVED lines=13> */
[----:B------:R-:W-:-:S03]  /*5e10*/  ISETP.GT.AND P3, PT, R11, -0x1, PT ;  /* 0xffffffff0b00780c */ /* 0x000fc60003f64270 */
[----:B------:R-:W0:Y:S10]  /*5e20*/  @P2 LDS.128 R12, [R51+0x6000] ;  /* 0x00600000330c2984 */ /* 0x000e340000000c00 */
[----:B------:R-:W-:-:S04]  /*5e30*/  @!P3 LEA R34, P5, R210, R47, 0x1 ;  /* 0x0000002fd222b211 */ /* 0x000fc800078a08ff */
[----:B------:R-:W-:Y:S01]  /*5e40*/  @!P3 LEA.HI.X R35, R210, R45, R95, 0x1, P5 ;  /* 0x0000002dd223b211 */ /* 0x000fe200028f0c5f */
[----:B0-----:R-:W-:Y:S04]  /*5e50*/  @P2 ST.E.128 desc[UR54][R32.64], R12 ;  /* 0x0000000c20002985 */ /* 0x001fe8000c101d36 */
[----:B------:R-:W0:Y:S04]  /*5e60*/  @P4 LDS.128 R12, [R50+0x9000] ;  /* 0x00900000320c4984 */ /* 0x000e280000000c00 */
[----:B0-----:R-:W-:Y:S04]  /*5e70*/  @P4 ST.E.128 desc[UR54][R40.64], R12 ;  /* 0x0000000c28004985 */ /* 0x001fe8000c101d36 */
[----:B------:R-:W0:Y:S04]  /*5e80*/  @!P3 LDS.128 R12, [R51+0x9000] ;  /* 0x00900000330cb984 */ /* 0x000e280000000c00 */
[----:B0-----:R0:W-:Y:S02]  /*5e90*/  @!P3 ST.E.128 desc[UR54][R34.64], R12 ;  /* 0x0000000c2200b985 */ /* 0x0011e4000c101d36 */
.L_x_2898:
[----:B------:R-:W-:Y:S05]  /*5ea0*/  BSYNC B0 ;  /* 0x0000000000007941 */ /* 0x000fea0003800000 */
.L_x_2897:
[----:B------:R-:W-:Y:S01]  /*5eb0*/  ISETP.GE.AND P2, PT, R98, 0x41, PT ;  /* 0x000000416200780c */ /* 0x000fe20003f46270 */
[----:B------:R4:W0:Y:S01]  /*5ec0*/  SHFL.IDX PT, R11, R43, 0x1, 0x1c1f ;  /* 0x003c1f002b0b7f89 */ /* 0x00082200000e0000 */
[----:B------:R-:W-:Y:S03]  /*5ed0*/  BSSY B0, `(.L_x_2899) ;  /* 0x0000033000007945 */ /* 0x000fe60003800000 */
[----:B--2---:R4:W2:Y:S08]  /*5ee0*/  SHFL.IDX PT, R49, R42, 0x1, 0x1c1f ;  /* 0x003c1f002a317f89 */ /* 0x0048b000000e0000 */
[----:B----4-:R-:W-:Y:S05]  /*5ef0*/  @!P2 BRA `(.L_x_2900) ;  /* 0x0000000000c0a947 */ /* 0x010fea0003800000 */
[----:B------:R-:W-:Y:S02]  /*5f00*/  P2R R98, PR, RZ, 0x1 ;  /* 0x00000001ff627803 */ /* 0x000fe40000000000 */
[----:B------:R-:W-:Y:S02]  /*5f10*/  ISETP.NE.AND P0, PT, R84, RZ, PT ;  /* 0x000000ff5400720c */ /* 0x000fe40003f05270 */
[----:B0-----:R-:W-:Y:S02]  /*5f20*/  PRMT R34, R6, 0x8880, RZ ;  /* 0x0000888006227816 */ /* 0x001fe400000000ff */
[----:B------:R-:W-:Y:S02]  /*5f30*/  P2R R97, PR, RZ, 0x2 ;  /* 0x00000002ff617803 */ /* 0x000fe40000000000 */
[----:B------:R-:W-:-:S07]  /*5f40*/  P2R R35, PR, RZ, 0x1 ;  /* 0x00000001ff237803 */ /* 0x000fce0000000000 */
[----:B--2---:R-:W-:-:S04]  /*5f50*/  @P0 LEA R44, P2, R3, R49, 0x1 ;  /* 0x00000031032c0211 */ /* 0x004fc800078408ff */
[----:B---3--:R-:W-:Y:S02]  /*5f60*/  @P0 LEA.HI.X R45, R3, R11, R96, 0x1, P2 ;  /* 0x0000000b032d0211 */ /* 0x008fe400010f0c60 */
[----:B------:R-:W-:-:S13]  /*5f70*/  ISETP.NE.AND P2, PT, R85, RZ, PT ;  /* 0x000000ff5500720c */ /* 0x000fda0003f45270 */
[----:B------:R-:W-:-:S04]  /*5f80*/  @P2 LEA R40, P3, R4, R49, 0x1 ;  /* 0x0000003104282211 */ /* 0x000fc800078608ff */
[----:B------:R-:W-:Y:S02]  /*5f90*/  @P2 LEA.HI.X R41, R4, R11, R46, 0x1, P3 ;  /* 0x0000000b04292211 */ /* 0x000fe400018f0c2e */
[----:B------:R-:W-:-:S13]  /*5fa0*/  ISETP.NE.AND P3, PT, R82, RZ, PT ;  /* 0x000000ff5200720c */ /* 0x000fda0003f65270 */
[----:B------:R-:W0:Y:S01]  /*5fb0*/  @P3 LDS.128 R12, [R50+0x2000] ;  /* 0x00200000320c3984 */ /* 0x000e220000000c00 */
[----:B------:R-:W-:-:S04]  /*5fc0*/  @P3 LEA R32, P4, R16, R49, 0x1 ;  /* 0x0000003110203211 */ /* 0x000fc800078808ff */
[----:B------:R-:W-:-:S05]  /*5fd0*/  @P3 LEA.HI.X R33, R16, R11, R17, 0x1, P4 ;  /* 0x0000000b10213211 */ /* 0x000fca00020f0c11 */
[----:B0-----:R0:W-:Y:S01]  /*5fe0*/  @P3 ST.E.128 desc[UR54][R32.64], R12 ;  /* 0x0000000c20003985 */ /* 0x0011e2000c101d36 */
[----:B------:R-:W-:-:S13]  /*5ff0*/  ISETP.NE.AND P3, PT, R86, RZ, PT ;  /* 0x000000ff5600720c */ /* 0x000fda0003f65270 */
[----:B------:R-:W-:-:S04]  /*6000*/  @P3 LEA R46, P4, R209, R49, 0x1 ;  /* 0x00000031d12e3211 */ /* 0x000fc800078808ff */
[----:B-1----:R-:W-:Y:S01]  /*6010*/  @P3 LEA.HI.X R47, R209, R11, R48, 0x1, P4 ;  /* 0x0000000bd12f3211 */ /* 0x002fe200020f0c30 */
[----:B0-----:R-:W-:Y:S01]  /*6020*/  IMAD.MOV.U32 R12, RZ, RZ, R34 ;  /* 0x000000ffff0c7224 */ /* 0x001fe200078e0022 */
[----:B------:R-:W-:-:S13]  /*6030*/  ISETP.NE.AND P4, PT, R87, RZ, PT ;  /* 0x000000ff5700720c */ /* 0x000fda0003f85270 */
[----:B------:R-:W-:-:S04]  /*6040*/  @P4 LEA R42, P5, R208, R49, 0x1 ;  /* 0x00000031d02a4211 */ /* 0x000fc800078a08ff */
[----:B------:R-:W-:Y:S02]  /*6050*/  @P4 LEA.HI.X R43, R208, R11, R93, 0x1, P5 ;  /* 0x0000000bd02b4211 */ /* 0x000fe400028f0c5d */
[----:B------:R-:W-:-:S13]  /*6060*/  ISETP.NE.AND P5, PT, R88, RZ, PT ;  /* 0x000000ff5800720c */ /* 0x000fda0003fa5270 */
[----:B------:R-:W-:-:S04]  /*6070*/  @P5 LEA R38, P6, R211, R49, 0x1 ;  /* 0x00000031d3265211 */ /* 0x000fc800078c08ff */
[----:B------:R-:W-:Y:S02]  /*6080*/  @P5 LEA.HI.X R39, R211, R11, R94, 0x1, P6 ;  /* 0x0000000bd3275211 */ /* 0x000fe400030f0c5e */
[----:B------:R-:W-:-:S13]  /*6090*/  ISETP.GT.AND P6, PT, R12, -0x1, PT ;  /* 0xffffffff0c00780c */ /* 0x000fda0003fc4270 */
[----:B------:R-:W-:-:S04]  /*60a0*/  @!P6 LEA R36, P1, R210, R49, 0x1 ;  /* 0x00000031d224e211 */ /* 0x000fc800078208ff */
[----:B------:R-:W-:Y:S02]  /*60b0*/  @!P6 LEA.HI.X R37, R210, R11, R95, 0x1, P1 ;  /* 0x0000000bd225e211 */ /* 0x000fe400008f0c5f */
[----:B------:R-:W-:-:S13]  /*60c0*/  ISETP.NE.AND P1, PT, R83, RZ, PT ;  /* 0x000000ff5300720c */ /* 0x000fda0003f25270 */
[----:B------:R-:W0:Y:S01]  /*60d0*/  @P1 LDS.128 R12, [R51+0x2000] ;  /* 0x00200000330c1984 */ /* 0x000e220000000c00 */
[----:B------:R-:W-:-:S04]  /*60e0*/  @P1 LEA R48, P0, R18, R49, 0x1 ;  /* 0x0000003112301211 */ /* 0x000fc800078008ff */
[----:B------:R-:W-:Y:S02]  /*60f0*/  @P1 LEA.HI.X R49, R18, R11, R207, 0x1, P0 ;  /* 0x0000000b12311211 */ /* 0x000fe400000f0ccf */
[----:B------:R-:W-:-:S03]  /*6100*/  ISETP.NE.AND P0, PT, R35, RZ, PT ;  /* 0x000000ff2300720c */ /* 0x000fc60003f05270 */
[----:B0-----:R-:W-:Y:S01]  /*6110*/  @P1 ST.E.128 desc[UR54][R48.64], R12 ;  /* 0x0000000c30001985 */ /* 0x001fe2000c101d36 */
[----:B------:R-:W-:-:S09]  /*6120*/  ISETP.NE.AND P1, PT, R97, RZ, PT ;  /* 0x000000ff6100720c */ /* 0x000fd20003f25270 */
[----:B------:R-:W0:Y:S04]  /*6130*/  @P0 LDS.128 R12, [R50+0x5000] ;  /* 0x00500000320c0984 */ /* 0x000e280000000c00 */
[----:B0-----:R-:W-:Y:S01]  /*6140*/  @P0 ST.E.128 desc[UR54][R44.64], R12 ;  /* 0x0000000c2c000985 */ /* 0x001fe2000c101d36 */
[----:B------:R-:W-:-:S03]  /*6150*/  ISETP.NE.AND P0, PT, R98, RZ, PT ;  /* 0x000000ff6200720c */ /* 0x000fc60003f05270 */
[----:B------:R-:W0:Y:S04]  /*6160*/  @P2 LDS.128 R12, [R51+0x5000] ;  /* 0x00500000330c2984 */ /* 0x000e280000000c00 */
[----:B0-----:R-:W-:Y:S04]  /*6170*/  @P2 ST.E.128 desc[UR54][R40.64], R12 ;  /* 0x0000000c28002985 */ /* 0x001fe8000c101d36 */
[----:B------:R-:W0:Y:S04]  /*6180*/  @P3 LDS.128 R12, [R50+0x8000] ;  /* 0x00800000320c3984 */ /* 0x000e280000000c00 */
[----:B0-----:R-:W-:Y:S04]  /*6190*/  @P3 ST.E.128 desc[UR54][R46.64], R12 ;  /* 0x0000000c2e003985 */ /* 0x001fe8000c101d36 */
[----:B------:R-:W0:Y:S04]  /*61a0*/  @P4 LDS.128 R12, [R51+0x8000] ;  /* 0x00800000330c4984 */ /* 0x000e280000000c00 */
[----:B0-----:R-:W-:Y:S04]  /*61b0*/  @P4 ST.E.128 desc[UR54][R42.64], R12 ;  /* 0x0000000c2a004985 */ /* 0x001fe8000c101d36 */
[----:B------:R-:W0:Y:S04]  /*61c0*/  @P5 LDS.128 R32, [R50+0xb000] ;  /* 0x00b0000032205984 */ /* 0x000e280000000c00 */
[----:B0-----:R-:W-:Y:S04]  /*61d0*/  @P5 ST.E.128 desc[UR54][R38.64], R32 ;  /* 0x0000002026005985 */ /* 0x001fe8000c101d36 */
[----:B------:R-:W0:Y:S04]  /*61e0*/  @!P6 LDS.128 R12, [R51+0xb000] ;  /* 0x00b00000330ce984 */ /* 0x000e280000000c00 */
[----:B0-----:R4:W-:Y:S02]  /*61f0*/  @!P6 ST.E.128 desc[UR54][R36.64], R12 ;  /* 0x0000000c2400e985 */ /* 0x0019e4000c101d36 */
.L_x_2900:
[----:B------:R-:W-:Y:S05]  /*6200*/  BSYNC B0 ;  /* 0x0000000000007941 */ /* 0x000fea0003800000 */
.L_x_2899:
        /* <DEDUP_REMOVED lines=13> */
[----:B0-----:R-:W-:Y:S02]  /*62e0*/  SEL R11, RZ, 0x1, P1 ;  /* 0x00000001ff0b7807 */ /* 0x001fe40000800000 */
[----:B------:R-:W-:Y:S02]  /*62f0*/  SEL R19, R19, RZ, P1 ;  /* 0x000000ff13137207 */ /* 0x000fe40000800000 */
[----:B------:R-:W-:Y:S01]  /*6300*/  LOP3.LUT R212, R212, R11, RZ, 0x3c, !PT ;  /* 0x0000000bd4d47212 */ /* 0x000fe200078e3cff */
[----:B-1----:R-:W-:Y:S06]  /*6310*/  @P2 BRA `(.L_x_2901) ;  /* 0xffffffc000882947 */ /* 0x002fec000383ffff */
[----:B----4-:R-:W0:Y:S01]  /*6320*/  S2R R12, SR_TID.X ;  /* 0x00000000000c7919 */ /* 0x010e220000002100 */
[----:B------:R-:W-:Y:S02]  /*6330*/  PLOP3.LUT P0, PT, PT, PT, PT, 0x8, 0x0 ;  /* 0x000000000000781c */ /* 0x000fe40003f0e170 */
[----:B0-----:R-:W-:-:S04]  /*6340*/  SHF.R.U32.HI R12, RZ, 0x7, R12 ;  /* 0x00000007ff0c7819 */ /* 0x001fc8000001160c */
[----:B------:R-:W-:-:S13]  /*6350*/  ISETP.NE.AND P2, PT, R12, 0x1, PT ;  /* 0x000000010c00780c */ /* 0x000fda0003f45270 */
[----:B------:R-:W-:Y:S05]  /*6360*/  @!P2 WARPSYNC.ALL ;  /* 0x000000000000a948 */ /* 0x000fea0003800000 */
[----:B------:R-:W-:Y:S06]  /*6370*/  @!P2 BAR.ARV 0x9, 0x100 ;  /* 0x024400000000ab1d */ /* 0x000fec0000002000 */
.L_x_2843:
[----:B------:R-:W0:Y:S01]  /*6380*/  LDC R0, c[0x0][0x448] ;  /* 0x00011200ff007b82 */ /* 0x000e220000000800 */
[----:B------:R-:W-:-:S07]  /*6390*/  IADD3 R5, R204, 0x1, -R203 ;  /* 0x00000001cc057810 */ /* 0x000fce0007ffe8cb */
[----:B------:R-:W1:Y:S01]  /*63a0*/  LDC.64 R6, c[0x0][0x9e0] ;  /* 0x00027800ff067b82 */ /* 0x000e620000000a00 */
[----:B0-----:R-:W-:Y:S01]  /*63b0*/  ISETP.NE.AND P1, PT, R0, 0x1, PT ;  /* 0x000000010000780c */ /* 0x001fe20003f25270 */
[----:B------:R-:W-:Y:S01]  /*63c0*/  VIADD R0, R214, 0x7f ;  /* 0x0000007fd6007836 */ /* 0x000fe20000000000 */
[----:B-1----:R-:W-:-:S11]  /*63d0*/  ISETP.GE.AND P2, PT, R7, 0x1, PT ;  /* 0x000000010700780c */ /* 0x002fd60003f46270 */
[----:B------:R-:W0:Y:S08]  /*63e0*/  @P1 LDC R3, c[0x0][0x44c] ;  /* 0x00011300ff031b82 */ /* 0x000e300000000800 */
[----:B------:R-:W1:Y:S01]  /*63f0*/  @P1 LDC R4, c[0x0][0x450] ;  /* 0x00011400ff041b82 */ /* 0x000e620000000800 */
[----:B0-----:R-:W-:-:S05]  /*6400*/  @P1 IMAD.HI.U32 R3, R0, R3, RZ ;  /* 0x0000000300031227 */ /* 0x001fca00078e00ff */
[----:B-1----:R-:W-:-:S05]  /*6410*/  @P1 SHF.R.U32.HI R0, RZ, R4, R3 ;  /* 0x00000004ff001219 */ /* 0x002fca0000011603 */
[----:B------:R-:W-:Y:S01]  /*6420*/  IMAD.IADD R5, R5, 0x1, R0 ;  /* 0x0000000105057824 */ /* 0x000fe200078e0200 */
[----:B------:R-:W-:Y:S06]  /*6430*/  @P0 BRA `(.L_x_2902) ;  /* 0x00000000000c0947 */ /* 0x000fec0003800000 */
[----:B------:R-:W0:Y:S01]  /*6440*/  FENCE.VIEW.ASYNC.G ;  /* 0x00000000000073c6 */ /* 0x000e220000000100 */
[----:B------:R-:W-:Y:S05]  /*6450*/  WARPSYNC.ALL ;  /* 0x0000000000007948 */ /* 0x000fea0003800000 */
[----:B0-----:R-:W-:Y:S06]  /*6460*/  BAR.ARV 0xc, 0x180 ;  /* 0x0306000000007b1d */ /* 0x001fec0000002000 */
.L_x_2902:
        /* <DEDUP_REMOVED lines=13> */
.L_x_2905:
[----:B------:R-:W-:-:S13]  /*6540*/  ISETP.NE.AND P0, PT, R7, 0x1, PT ;  /* 0x000000010700780c */ /* 0x000fda0003f05270 */
[----:B------:R-:W0:Y:S02]  /*6550*/  @P0 LDC.64 R4, c[0x0][0x9e8] ;  /* 0x00027a00ff040b82 */ /* 0x000e240000000a00 */
[----:B0-----:R-:W-:-:S05]  /*6560*/  @P0 IMAD.HI.U32 R4, R3, R4, RZ ;  /* 0x0000000403040227 */ /* 0x001fca00078e00ff */
[----:B------:R-:W-:-:S07]  /*6570*/  @P0 SHF.R.U32.HI R3, RZ, R5, R4 ;  /* 0x00000005ff030219 */ /* 0x000fce0000011604 */
.L_x_2906:
[----:B------:R-:W-:Y:S05]  /*6580*/  BSYNC B0 ;  /* 0x0000000000007941 */ /* 0x000fea0003800000 */
.L_x_2904:
[----:B------:R-:W-:-:S05]  /*6590*/  IMAD R3, R3, R7, R7 ;  /* 0x0000000703037224 */ /* 0x000fca00078e0207 */
[----:B------:R-:W-:-:S07]  /*65a0*/  VIMNMX R0, R0, R3, PT ;  /* 0x0000000300007248 */ /* 0x000fce0003fe0100 */
.L_x_2903:
[----:B------:R-:W0:Y:S01]  /*65b0*/  @P1 LDC R3, c[0x0][0x44c] ;  /* 0x00011300ff031b82 */ /* 0x000e220000000800 */
[----:B------:R-:W-:Y:S01]  /*65c0*/  VIADD R0, R0, 0x5f ;  /* 0x0000005f00007836 */ /* 0x000fe20000000000 */
[----:B------:R-:W-:Y:S01]  /*65d0*/  ULDC UR4, c[0x0][0x9dc] ;  /* 0x0002770000047ab9 */ /* 0x000fe20000000800 */
[----:B------:R-:W-:Y:S02]  /*65e0*/  IMAD.MOV.U32 R4, RZ, RZ, R214 ;  /* 0x000000ffff047224 */ /* 0x000fe400078e00d6 */
[----:B------:R-:W-:-:S03]  /*65f0*/  IMAD.HI R0, R0, 0x2aaaaaab, RZ ;  /* 0x2aaaaaab00007827 */ /* 0x000fc600078e02ff */
[----:B------:R-:W1:Y:S01]  /*6600*/  @P1 LDC R6, c[0x0][0x450] ;  /* 0x00011400ff061b82 */ /* 0x000e620000000800 */
[----:B0-----:R-:W-:Y:S01]  /*6610*/  @P1 IMAD.HI.U32 R5, R214, R3, RZ ;  /* 0x00000003d6051227 */ /* 0x001fe200078e00ff */
[----:B------:R-:W-:-:S04]  /*6620*/  SHF.R.U32.HI R3, RZ, 0x1f, R0 ;  /* 0x0000001fff037819 */ /* 0x000fc80000011600 */
[----:B------:R-:W-:Y:S02]  /*6630*/  LEA.HI.SX32 R3, R0, R3, 0x1c ;  /* 0x0000000300037211 */ /* 0x000fe400078fe2ff */
[----:B-1----:R-:W-:Y:S02]  /*6640*/  @P1 SHF.R.U32.HI R4, RZ, R6, R5 ;  /* 0x00000006ff041219 */ /* 0x002fe40000011605 */
[----:B------:R-:W-:-:S03]  /*6650*/  VIMNMX R176, R176, R3, PT ;  /* 0x00000003b0b07248 */ /* 0x000fc60003fe0100 */
        /* <DEDUP_REMOVED lines=13> */
.L_x_2909:
[----:B------:R-:W-:-:S13]  /*6730*/  ISETP.NE.AND P0, PT, R7, 0x1, PT ;  /* 0x000000010700780c */ /* 0x000fda0003f05270 */
[----:B------:R-:W0:Y:S02]  /*6740*/  @P0 LDC.64 R4, c[0x0][0x9e8] ;  /* 0x00027a00ff040b82 */ /* 0x000e240000000a00 */
[----:B0-----:R-:W-:-:S05]  /*6750*/  @P0 IMAD.HI.U32 R4, R29, R4, RZ ;  /* 0x000000041d040227 */ /* 0x001fca00078e00ff */
[----:B------:R-:W-:-:S07]  /*6760*/  @P0 SHF.R.U32.HI R29, RZ, R5, R4 ;  /* 0x00000005ff1d0219 */ /* 0x000fce0000011604 */
.L_x_2910:
[----:B------:R-:W-:Y:S05]  /*6770*/  BSYNC B0 ;  /* 0x0000000000007941 */ /* 0x000fea0003800000 */
.L_x_2908:
[----:B------:R-:W-:-:S05]  /*6780*/  IMAD R29, R29, R7, RZ ;  /* 0x000000071d1d7224 */ /* 0x000fca00078e02ff */
[----:B------:R-:W-:-:S07]  /*6790*/  VIMNMX R0, R0, R29, !PT ;  /* 0x0000001d00007248 */ /* 0x000fce0007fe0100 */
.L_x_2907:
[----:B------:R-:W-:Y:S01]  /*67a0*/  IMAD.HI R0, R0, 0x2aaaaaab, RZ ;  /* 0x2aaaaaab00007827 */ /* 0x000fe200078e02ff */
[----:B------:R-:W-:Y:S02]  /*67b0*/  PLOP3.LUT P0, PT, PT, PT, PT, 0x80, 0x0 ;  /* 0x000000000000781c */ /* 0x000fe40003f0f070 */
[----:B------:R-:W-:Y:S02]  /*67c0*/  CS2R R12, SRZ ;  /* 0x00000000000c7805 */ /* 0x000fe4000001ff00 */
[----:B------:R-:W-:Y:S02]  /*67d0*/  CS2R R152, SRZ ;  /* 0x0000000000987805 */ /* 0x000fe4000001ff00 */
[----:B------:R-:W-:Y:S02]  /*67e0*/  CS2R R148, SRZ ;  /* 0x0000000000947805 */ /* 0x000fe4000001ff00 */
        /* <DEDUP_REMOVED lines=8> */
[----:B------:R-:W-:-:S02]  /*6870*/  VIMNMX R6, RZ, R4, !PT ;  /* 0x00000004ff067248 */ /* 0x000fc40007fe0100 */
[----:B------:R-:W-:Y:S02]  /*6880*/  CS2R R112, SRZ ;  /* 0x0000000000707805 */ /* 0x000fe4000001ff00 */
[----:B------:R-:W-:Y:S02]  /*6890*/  CS2R R108, SRZ ;  /* 0x00000000006c7805 */ /* 0x000fe4000001ff00 */
[----:B------:R-:W-:Y:S02]  /*68a0*/  CS2R R136, SRZ ;  /* 0x0000000000887805 */ /* 0x000fe4000001ff00 */
[----:B------:R-:W-:Y:S01]  /*68b0*/  ISETP.GT.AND P1, PT, R176, R6, PT ;  /* 0x00000006b000720c */ /* 0x000fe20003f24270 */
[----:B------:R0:W-:Y:S01]  /*68c0*/  STL [R1+0x4], R6 ;  /* 0x0000040601007387 */ /* 0x0001e20000100800 */
[----:B------:R-:W-:Y:S02]  /*68d0*/  CS2R R104, SRZ ;  /* 0x0000000000687805 */ /* 0x000fe4000001ff00 */
[----:B------:R-:W-:-:S02]  /*68e0*/  CS2R R100, SRZ ;  /* 0x0000000000647805 */ /* 0x000fc4000001ff00 */
[----:B------:R-:W-:Y:S02]  /*68f0*/  CS2R R132, SRZ ;  /* 0x0000000000847805 */ /* 0x000fe4000001ff00 */
[----:B------:R-:W-:Y:S02]  /*6900*/  CS2R R96, SRZ ;  /* 0x0000000000607805 */ /* 0x000fe4000001ff00 */
[----:B------:R-:W-:Y:S01]  /*6910*/  CS2R R92, SRZ ;  /* 0x00000000005c7805 */ /* 0x000fe2000001ff00 */
[----:B------:R-:W-:Y:S01]  /*6920*/  IMAD.MOV.U32 R178, RZ, RZ, RZ ;  /* 0x000000ffffb27224 */ /* 0x000fe200078e00ff */
[----:B------:R-:W-:Y:S02]  /*6930*/  CS2R R88, SRZ ;  /* 0x0000000000587805 */ /* 0x000fe4000001ff00 */
[----:B------:R-:W-:Y:S01]  /*6940*/  CS2R R84, SRZ ;  /* 0x0000000000547805 */ /* 0x000fe2000001ff00 */
[----:B------:R-:W-:Y:S01]  /*6950*/  IMAD.MOV.U32 R177, RZ, RZ, RZ ;  /* 0x000000ffffb17224 */ /* 0x000fe200078e00ff */
[----:B------:R-:W-:-:S02]  /*6960*/  CS2R R80, SRZ ;  /* 0x0000000000507805 */ /* 0x000fc4000001ff00 */
[----:B------:R-:W-:Y:S01]  /*6970*/  CS2R R76, SRZ ;  /* 0x00000000004c7805 */ /* 0x000fe2000001ff00 */
[----:B------:R-:W-:Y:S01]  /*6980*/  IMAD.MOV.U32 R3, RZ, RZ, RZ ;  /* 0x000000ffff037224 */ /* 0x000fe200078e00ff */
        /* <DEDUP_REMOVED lines=11> */
[----:B--2---:R-:W-:Y:S02]  /*6a40*/  CS2R R48, SRZ ;  /* 0x0000000000307805 */ /* 0x004fe4000001ff00 */
        /* <DEDUP_REMOVED lines=32> */
[----:B0-----:R-:W-:Y:S06]  /*6c50*/  @!P1 BRA `(.L_x_2911) ;  /* 0x0000010800789947 */ /* 0x001fec0003800000 */
[----:B------:R-:W0:Y:S01]  /*6c60*/  S2R R6, SR_TID.X ;  /* 0x0000000000067919 */ /* 0x000e220000002100 */
[----:B------:R-:W-:Y:S01]  /*6c70*/  UMOV UR4, 0xffffffff ;  /* 0xffffffff00047882 */ /* 0x000fe20000000000 */
[----:B0-----:R-:W-:-:S05]  /*6c80*/  VIADD R6, R6, 0xffffff80 ;  /* 0xffffff8006067836 */ /* 0x001fca0000000000 */
[----:B------:R-:W-:-:S04]  /*6c90*/  SHF.R.S32.HI R0, RZ, 0x1f, R6 ;  /* 0x0000001fff007819 */ /* 0x000fc80000011406 */
[----:B------:R-:W-:-:S04]  /*6ca0*/  LEA.HI R0, R0, R6, RZ, 0x7 ;  /* 0x0000000600007211 */ /* 0x000fc800078f38ff */
[----:B------:R-:W-:Y:S01]  /*6cb0*/  SHF.R.S32.HI R13, RZ, 0x7, R0 ;  /* 0x00000007ff0d7819 */ /* 0x000fe20000011400 */
[----:B------:R-:W-:Y:S06]  /*6cc0*/  BRA.DIV UR4, `(.L_x_2912) ;  /* 0x000001b604247947 */ /* 0x000fec000b800000 */
[----:B------:R0:W1:Y:S02]  /*6cd0*/  SHFL.IDX PT, R14, R13, RZ, 0x1f ;  /* 0x00001fff0d0e7589 */ /* 0x00006400000e0000 */
.L_x_3218:
[----:B-1----:R-:W-:Y:S01]  /*6ce0*/  LEA.HI R0, R14, R14, RZ, 0x1 ;  /* 0x0000000e0e007211 */ /* 0x002fe200078f08ff */
        /* <DEDUP_REMOVED lines=13> */
[----:B------:R1:W2:Y:S01]  /*6dc0*/  LDC.64 R14, c[0x4][R0] ;  /* 0x01000000000e7b82 */ /* 0x0002a20000000a00 */
        /* <DEDUP_REMOVED lines=8> */
[----:B01----:R-:W-:-:S07]  /*6e50*/  IMAD.MOV.U32 R13, RZ, RZ, RZ ;  /* 0x000000ffff0d7224 */ /* 0x003fce00078e00ff */
[----:B------:R-:W-:-:S07]  /*6e60*/  LEPC R20, `(.L_x_2914) ;  /* 0x000000001014794e */ /* 0x000fce0000000000 */
[----:B--2--5:R-:W-:Y:S05]  /*6e70*/  CALL.ABS.NOINC R14 ;  /* 0x000000000e007343 */ /* 0x024fea0003c00000 */
.L_x_2914:
[----:B------:R-:W-:Y:S05]  /*6e80*/  BSYNC B6 ;  /* 0x0000000000067941 */ /* 0x000fea0003800000 */
.L_x_2913:
        /* <DEDUP_REMOVED lines=8> */
[----:B------:R1:W2:Y:S03]  /*6f10*/  SYNCS.PHASECHK.TRANS64.TRYWAIT P0, [R23+URZ+0x22800], R0 ;  /* 0x02280000170075a7 */ /* 0x0002a6000800017f */
[----:B--2---:R-:W-:Y:S05]  /*6f20*/  @!P0 NANOSLEEP.SYNCS 0x989680 ;  /* 0x009896800000895d */ /* 0x004fea0003900000 */
[----:B------:R-:W2:Y:S01]  /*6f30*/  @!P0 SYNCS.PHASECHK.TRANS64 P0, [R23+URZ+0x22800], R0 ;  /* 0x02280000170085a7 */ /* 0x000ea2000800007f */
[----:B------:R-:W-:Y:S04]  /*6f40*/  BSSY B0, `(.L_x_2916) ;  /* 0x0000006000007945 */ /* 0x000fe80003800000 */
[----:B--2---:R-:W-:Y:S05]  /*6f50*/  @P0 BRA `(.L_x_2917) ;  /* 0x0000000000100947 */ /* 0x004fea0003800000 */
.L_x_2918:
[----:B--2---:R2:W3:Y:S02]  /*6f60*/  SYNCS.PHASECHK.TRANS64.TRYWAIT P0, [R23+URZ+0x22800], R0 ;  /* 0x02280000170075a7 */ /* 0x0044e4000800017f */
[----:B---3--:R-:W-:Y:S05]  /*6f70*/  @!P0 NANOSLEEP.SYNCS 0x989680 ;  /* 0x009896800000895d */ /* 0x008fea0003900000 */
[----:B------:R-:W3:Y:S02]  /*6f80*/  @!P0 SYNCS.PHASECHK.TRANS64 P0, [R23+URZ+0x22800], R0 ;  /* 0x02280000170085a7 */ /* 0x000ee4000800007f */
[----:B---3--:R-:W-:Y:S05]  /*6f90*/  @!P0 BRA `(.L_x_2918) ;  /* 0xfffffffc00f08947 */ /* 0x008fea000383ffff */
.L_x_2917:
[----:B------:R-:W-:Y:S05]  /*6fa0*/  BSYNC B0 ;  /* 0x0000000000007941 */ /* 0x000fea0003800000 */
.L_x_2916:
[----:B------:R-:W-:Y:S05]  /*6fb0*/  BRA `(.L_x_2919) ;  /* 0x00000030000c7947 */ /* 0x000fea0003800000 */
.L_x_2915:
[----:B------:R-:W-:Y:S01]  /*6fc0*/  LOP3.LUT P0, RZ, R24, 0x3ff, RZ, 0xc0, !PT ;  /* 0x000003ff18ff7812 */ /* 0x000fe2000780c0ff */
[----:B------:R-:W-:Y:S01]  /*6fd0*/  ULDC.64 UR4, c[0x0][0x3f8] ;  /* 0x0000fe0000047ab9 */ /* 0x000fe20000000a00 */
[----:B-----5:R-:W-:Y:S01]  /*6fe0*/  SHF.R.S32.HI R0, RZ, 0x1f, R30 ;  /* 0x0000001fff007819 */ /* 0x020fe2000001141e */
[----:B------:R-:W-:Y:S01]  /*6ff0*/  ULDC.64 UR6, c[0x0][0x408] ;  /* 0x0001020000067ab9 */ /* 0x000fe20000000a00 */
[----:B------:R-:W-:Y:S01]  /*7000*/  IMAD.WIDE.U32 R24, R30, UR4, RZ ;  /* 0x000000041e187c25 */ /* 0x000fe2000f8e00ff */
[----:B------:R-:W-:Y:S03]  /*7010*/  BSSY B6, `(.L_x_2920) ;  /* 0x0000019000067945 */ /* 0x000fe60003800000 */
[C---:B------:R-:W-:Y:S02]  /*7020*/  IMAD R3, R0.reuse, UR4, RZ ;  /* 0x0000000400037c24 */ /* 0x040fe4000f8e02ff */
[----:B------:R-:W-:-:S02]  /*7030*/  IMAD R5, R0, UR6, RZ ;  /* 0x0000000600057c24 */ /* 0x000fc4000f8e02ff */
[C---:B------:R-:W-:Y:S02]  /*7040*/  IMAD R3, R30.reuse, UR5, R3 ;  /* 0x000000051e037c24 */ /* 0x040fe4000f8e0203 */
[C---:B------:R-:W-:Y:S02]  /*7050*/  IMAD R5, R30.reuse, UR7, R5 ;  /* 0x000000071e057c24 */ /* 0x040fe4000f8e0205 */
[----:B------:R-:W-:-:S04]  /*7060*/  IMAD.WIDE.U32 R30, R30, UR6, RZ ;  /* 0x000000061e1e7c25 */ /* 0x000fc8000f8e00ff */
[----:B------:R-:W-:Y:S02]  /*7070*/  IMAD.IADD R27, R3, 0x1, R25 ;  /* 0x00000001031b7824 */ /* 0x000fe400078e0219 */
[----:B------:R-:W-:Y:S01]  /*7080*/  IMAD.IADD R29, R5, 0x1, R31 ;  /* 0x00000001051d7824 */ /* 0x000fe200078e021f */
        /* <DEDUP_REMOVED lines=16> */
[----:B--2---:R-:W-:Y:S05]  /*7190*/  CALL.ABS.NOINC R14 ;  /* 0x000000000e007343 */ /* 0x004fea0003c00000 */
.L_x_2921:
[----:B------:R-:W-:Y:S05]  /*71a0*/  BSYNC B6 ;  /* 0x0000000000067941 */ /* 0x000fea0003800000 */
.L_x_2920:
[----:B------:R-:W-:Y:S01]  /*71b0*/  ULDC.U8 UR4, c[0x0][0x410] ;  /* 0x0001040000047ab9 */ /* 0x000fe20000000000 */
[----:B------:R-:W-:Y:S01]  /*71c0*/  BSSY B0, `(.L_x_2922) ;  /* 0x00002da000007945 */ /* 0x000fe20003800000 */
[----:B------:R-:W-:Y:S01]  /*71d0*/  ISETP.NE.AND P0, PT, RZ, UR4, PT ;  /* 0x00000004ff007c0c */ /* 0x000fe2000bf05270 */
[----:B------:R-:W-:-:S12]  /*71e0*/  IMAD.IADD R36, R205, 0x1, R214 ;  /* 0x00000001cd247824 */ /* 0x000fd800078e02d6 */
[----:B------:R-:W-:Y:S05]  /*71f0*/  @!P0 BRA `(.L_x_2923) ;  /* 0x0000001400d88947 */ /* 0x000fea0003800000 */
[----:B------:R-:W1:Y:S01]  /*7200*/  LDC R20, c[0x0][0x448] ;  /* 0x00011200ff147b82 */ /* 0x000e620000000800 */
[----:B------:R-:W2:Y:S01]  /*7210*/  S2R R28, SR_TID.X ;  /* 0x00000000001c7919 */ /* 0x000ea20000002100 */
[----:B------:R-:W-:Y:S01]  /*7220*/  ULDC.64 UR4, c[0x0][0x3f8] ;  /* 0x0000fe0000047ab9 */ /* 0x000fe20000000a00 */
[----:B------:R-:W-:Y:S01]  /*7230*/  ULDC.64 UR6, c[0x0][0x408] ;  /* 0x0001020000067ab9 */ /* 0x000fe20000000a00 */
[----:B------:R-:W-:Y:S01]  /*7240*/  IMAD.MOV.U32 R8, RZ, RZ, R24 ;  /* 0x000000ffff087224 */ /* 0x000fe200078e0018 */
[----:B------:R-:W-:Y:S01]  /*7250*/  SHF.R.S32.HI R38, RZ, 0x1f, R213 ;  /* 0x0000001fff267819 */ /* 0x000fe200000114d5 */
[----:B------:R-:W-:Y:S02]  /*7260*/  IMAD.MOV.U32 R9, RZ, RZ, R27 ;  /* 0x000000ffff097224 */ /* 0x000fe400078e001b */
[----:B------:R-:W-:Y:S02]  /*7270*/  IMAD.MOV.U32 R10, RZ, RZ, R30 ;  /* 0x000000ffff0a7224 */ /* 0x000fe400078e001e */
[----:B------:R-:W-:Y:S01]  /*7280*/  IMAD.MOV.U32 R11, RZ, RZ, R29 ;  /* 0x000000ffff0b7224 */ /* 0x000fe200078e001d */
[----:B-1----:R-:W-:Y:S01]  /*7290*/  ISETP.NE.AND P0, PT, R20, 0x1, PT ;  /* 0x000000011400780c */ /* 0x002fe20003f05270 */
[----:B--2---:R-:W-:-:S12]  /*72a0*/  VIADD R28, R28, 0xffffff80 ;  /* 0xffffff801c1c7836 */ /* 0x004fd80000000000 */
[----:B------:R-:W1:Y:S01]  /*72b0*/  @P0 LDC R0, c[0x0][0x44c] ;  /* 0x00011300ff000b82 */ /* 0x000e620000000800 */
[----:B------:R-:W-:-:S04]  /*72c0*/  SHF.R.S32.HI R21, RZ, 0x1f, R28 ;  /* 0x0000001fff157819 */ /* 0x000fc8000001141c */
[----:B------:R-:W-:-:S03]  /*72d0*/  LEA.HI R21, R21, R28, RZ, 0x2 ;  /* 0x0000001c15157211 */ /* 0x000fc600078f10ff */
[----:B------:R-:W2:Y:S01]  /*72e0*/  @P0 LDC R5, c[0x0][0x450] ;  /* 0x00011400ff050b82 */ /* 0x000ea20000000800 */
[----:B------:R-:W-:-:S05]  /*72f0*/  LOP3.LUT R21, R21, 0xfffffffc, RZ, 0xc0, !PT ;  /* 0xfffffffc15157812 */ /* 0x000fca00078ec0ff */
[----:B------:R-:W-:-:S04]  /*7300*/  IMAD.IADD R21, R28, 0x1, -R21 ;  /* 0x000000011c157824 */ /* 0x000fc800078e0a15 */
[----:B------:R-:W-:-:S04]  /*7310*/  IMAD R3, R21, 0x40, R36 ;  /* 0x0000004015037824 */ /* 0x000fc800078e0224 */
[----:B-1----:R-:W-:-:S05]  /*7320*/  @P0 IMAD.HI.U32 R0, R3, R0, RZ ;  /* 0x0000000003000227 */ /* 0x002fca00078e00ff */
[----:B--2---:R-:W-:-:S04]  /*7330*/  @P0 SHF.R.U32.HI R3, RZ, R5, R0 ;  /* 0x00000005ff030219 */ /* 0x004fc80000011600 */
[----:B------:R-:W-:Y:S01]  /*7340*/  SHF.R.S32.HI R0, RZ, 0x1f, R3 ;  /* 0x0000001fff007819 */ /* 0x000fe20000011403 */
[----:B------:R-:W-:-:S04]  /*7350*/  IMAD.WIDE.U32 R8, R3, UR4, R8 ;  /* 0x0000000403087c25 */ /* 0x000fc8000f8e0008 */
[C---:B------:R-:W-:Y:S02]  /*7360*/  IMAD R4, R0.reuse, UR4, RZ ;  /* 0x0000000400047c24 */ /* 0x040fe4000f8e02ff */
[----:B------:R-:W-:Y:S02]  /*7370*/  IMAD R0, R0, UR6, RZ ;  /* 0x0000000600007c24 */ /* 0x000fe4000f8e02ff */
[C---:B------:R-:W-:Y:S01]  /*7380*/  IMAD R5, R3.reuse, UR5, R4 ;  /* 0x0000000503057c24 */ /* 0x040fe2000f8e0204 */
[----:B------:R-:W-:Y:S01]  /*7390*/  ULDC.64 UR4, c[0x0][0x3e8] ;  /* 0x0000fa0000047ab9 */ /* 0x000fe20000000a00 */
[C---:B------:R-:W-:Y:S01]  /*73a0*/  IMAD.WIDE.U32 R10, R3.reuse, UR6, R10 ;  /* 0x00000006030a7c25 */ /* 0x040fe2000f8e000a */
[----:B------:R-:W-:Y:S01]  /*73b0*/  LEA R4, P0, R8, UR4, 0x1 ;  /* 0x0000000408047c11 */ /* 0x000fe2000f8008ff */
[----:B------:R-:W-:Y:S02]  /*73c0*/  UMOV UR4, 0xffffffff ;  /* 0xffffffff00047882 */ /* 0x000fe40000000000 */
[----:B------:R-:W-:Y:S01]  /*73d0*/  IMAD R3, R3, UR7, R0 ;  /* 0x0000000703037c24 */ /* 0x000fe2000f8e0200 */
[----:B------:R-:W-:Y:S01]  /*73e0*/  ULDC.64 UR6, c[0x0][0x400] ;  /* 0x0001000000067ab9 */ /* 0x000fe20000000a00 */
[----:B------:R-:W-:Y:S01]  /*73f0*/  IMAD.IADD R5, R9, 0x1, R5 ;  /* 0x0000000109057824 */ /* 0x000fe200078e0205 */
[----:B------:R-:W-:Y:S01]  /*7400*/  LEA R7, P1, R10, UR6, 0x1 ;  /* 0x000000060a077c11 */ /* 0x000fe2000f8208ff */
[----:B------:R-:W-:-:S03]  /*7410*/  IMAD.IADD R3, R11, 0x1, R3 ;  /* 0x000000010b037824 */ /* 0x000fc600078e0203 */
[----:B------:R-:W-:Y:S02]  /*7420*/  LEA.HI.X R6, R8, UR5, R5, 0x1, P0 ;  /* 0x0000000508067c11 */ /* 0x000fe400080f0c05 */
[----:B------:R-:W-:Y:S01]  /*7430*/  LEA.HI.X R8, R10, UR7, R3, 0x1, P1 ;  /* 0x000000070a087c11 */ /* 0x000fe200088f0c03 */
[----:B------:R-:W-:Y:S06]  /*7440*/  BRA.DIV UR4, `(.L_x_2924) ;  /* 0x000001ae04687947 */ /* 0x000fec000b800000 */
[----:B------:R1:W2:Y:S04]  /*7450*/  SHFL.IDX PT, R3, R6, RZ, 0x1c1f ;  /* 0x001c1fff06037589 */ /* 0x0002a800000e0000 */
[----:B------:R1:W3:Y:S04]  /*7460*/  SHFL.IDX PT, R0, R4, RZ, 0x1c1f ;  /* 0x001c1fff04007589 */ /* 0x0002e800000e0000 */
[----:B------:R1:W4:Y:S04]  /*7470*/  SHFL.IDX PT, R5, R8, RZ, 0x1c1f ;  /* 0x001c1fff08057589 */ /* 0x00032800000e0000 */
[----:B------:R1:W0:Y:S02]  /*7480*/  SHFL.IDX PT, R14, R7, RZ, 0x1c1f ;  /* 0x001c1fff070e7589 */ /* 0x00022400000e0000 */
.L_x_3224:
[----:B------:R-:W-:Y:S01]  /*7490*/  IMAD R27, R203, R20, RZ ;  /* 0x00000014cb1b7224 */ /* 0x000fe200078e02ff */
[----:B------:R-:W-:Y:S01]  /*74a0*/  BSSY B1, `(.L_x_2925) ;  /* 0x000001d000017945 */ /* 0x000fe20003800000 */
[----:B------:R-:W-:Y:S02]  /*74b0*/  CS2R R20, SRZ ;  /* 0x0000000000147805 */ /* 0x000fe4000001ff00 */
[----:B------:R-:W-:Y:S02]  /*74c0*/  CS2R R30, SRZ ;  /* 0x00000000001e7805 */ /* 0x000fe4000001ff00 */
[----:B------:R-:W-:Y:S02]  /*74d0*/  CS2R R24, SRZ ;  /* 0x0000000000187805 */ /* 0x000fe4000001ff00 */
[----:B------:R-:W-:Y:S02]  /*74e0*/  ISETP.GE.AND P0, PT, R36, R27, PT ;  /* 0x0000001b2400720c */ /* 0x000fe40003f06270 */
[----:B------:R-:W-:-:S11]  /*74f0*/  CS2R R32, SRZ ;  /* 0x0000000000207805 */ /* 0x000fd6000001ff00 */
[----:B------:R-:W-:Y:S05]  /*7500*/  @P0 BRA `(.L_x_2926) ;  /* 0x0000000000580947 */ /* 0x000fea0003800000 */
[----:B------:R-:W-:Y:S01]  /*7510*/  ULDC UR4, c[0x0][0x3f4] ;  /* 0x0000fd0000047ab9 */ /* 0x000fe20000000800 */
[----:B---3--:R-:W-:Y:S01]  /*7520*/  IMAD.MOV.U32 R10, RZ, RZ, R0 ;  /* 0x000000ffff0a7224 */ /* 0x008fe200078e0000 */
[----:B------:R-:W-:Y:S01]  /*7530*/  ISETP.GE.AND P3, PT, R213, UR4, PT ;  /* 0x00000004d5007c0c */ /* 0x000fe2000bf66270 */
[----:B--2---:R-:W-:Y:S01]  /*7540*/  IMAD.MOV.U32 R11, RZ, RZ, R3 ;  /* 0x000000ffff0b7224 */ /* 0x004fe200078e0003 */
[----:B------:R-:W-:Y:S01]  /*7550*/  ISETP.GE.AND P2, PT, R200, UR4, PT ;  /* 0x00000004c8007c0c */ /* 0x000fe2000bf46270 */
[----:B----4-:R-:W-:Y:S01]  /*7560*/  IMAD.MOV.U32 R15, RZ, RZ, R5 ;  /* 0x000000ffff0f7224 */ /* 0x010fe200078e0005 */
[----:B------:R-:W-:-:S09]  /*7570*/  CS2R R30, SRZ ;  /* 0x00000000001e7805 */ /* 0x000fd2000001ff00 */
[C---:B------:R-:W-:Y:S01]  /*7580*/  @!P3 IMAD.SHL.U32 R35, R213.reuse, 0x2, RZ ;  /* 0x00000002d523b824 */ /* 0x040fe200078e00ff */
[----:B------:R-:W-:Y:S02]  /*7590*/  @!P3 SHF.L.U64.HI R24, R213, 0x1, R38 ;  /* 0x00000001d518b819 */ /* 0x000fe40000010226 */
[----:B------:R-:W-:Y:S02]  /*75a0*/  CS2R R32, SRZ ;  /* 0x0000000000207805 */ /* 0x000fe4000001ff00 */
[----:B------:R-:W-:Y:S01]  /*75b0*/  CS2R R20, SRZ ;  /* 0x0000000000147805 */ /* 0x000fe2000001ff00 */
[----:B------:R-:W-:Y:S01]  /*75c0*/  @!P2 IMAD.WIDE R10, R200, 0x2, R10 ;  /* 0x00000002c80aa825 */ /* 0x000fe200078e020a */
[-C--:B------:R-:W-:Y:S02]  /*75d0*/  @!P3 IADD3 R28, P0, R0, R35.reuse, RZ ;  /* 0x00000023001cb210 */ /* 0x080fe40007f1e0ff */
[----:B0-----:R-:W-:Y:S01]  /*75e0*/  @!P3 IADD3 R34, P1, R14, R35, RZ ;  /* 0x000000230e22b210 */ /* 0x001fe20007f3e0ff */
[----:B------:R-:W-:Y:S01]  /*75f0*/  @!P2 IMAD.WIDE R12, R200, 0x2, R14 ;  /* 0x00000002c80ca825 */ /* 0x000fe200078e020e */
[----:B------:R0:W5:Y:S03]  /*7600*/  @!P2 LD.E.64 R30, desc[UR54][R10.64] ;  /* 0x000000360a1ea980 */ /* 0x000166000c101b00 */
[--C-:B------:R-:W-:Y:S01]  /*7610*/  @!P3 IMAD.X R29, R3, 0x1, R24.reuse, P0 ;  /* 0x00000001031db824 */ /* 0x100fe200000e0618 */
[----:B------:R0:W5:Y:S01]  /*7620*/  @!P2 LD.E.64 R32, desc[UR54][R12.64] ;  /* 0x000000360c20a980 */ /* 0x000162000c101b00 */
[----:B------:R-:W-:Y:S01]  /*7630*/  @!P3 IMAD.X R35, R5, 0x1, R24, P1 ;  /* 0x000000010523b824 */ /* 0x000fe200008e0618 */
[----:B------:R-:W-:-:S02]  /*7640*/  CS2R R24, SRZ ;  /* 0x0000000000187805 */ /* 0x000fc4000001ff00 */
[----:B------:R0:W5:Y:S04]  /*7650*/  @!P3 LD.E.64 R20, desc[UR54][R28.64] ;  /* 0x000000361c14b980 */ /* 0x000168000c101b00 */
[----:B------:R0:W5:Y:S02]  /*7660*/  @!P3 LD.E.64 R24, desc[UR54][R34.64] ;  /* 0x000000362218b980 */ /* 0x000164000c101b00 */
.L_x_2926:
[----:B------:R-:W-:Y:S05]  /*7670*/  BSYNC B1 ;  /* 0x0000000000017941 */ /* 0x000fea0003800000 */
.L_x_2925:
[----:B---3-5:R-:W-:Y:S01]  /*7680*/  IMAD.MOV.U32 R0, RZ, RZ, R20 ;  /* 0x000000ffff007224 */ /* 0x028fe200078e0014 */
[----:B------:R-:W-:Y:S01]  /*7690*/  UMOV UR4, 0xffffffff ;  /* 0xffffffff00047882 */ /* 0x000fe20000000000 */
[----:B--2---:R-:W-:Y:S01]  /*76a0*/  IMAD.MOV.U32 R3, RZ, RZ, R21 ;  /* 0x000000ffff037224 */ /* 0x004fe200078e0015 */
[----:B0-----:R-:W-:Y:S01]  /*76b0*/  CS2R R28, SRZ ;  /* 0x00000000001c7805 */ /* 0x001fe2000001ff00 */
        /* <DEDUP_REMOVED lines=13> */
[----:B------:R-:W-:Y:S01]  /*7790*/  PRMT R41, R9, 0x7610, R41 ;  /* 0x0000761009297816 */ /* 0x000fe20000000029 */
[----:B------:R-:W-:Y:S06]  /*77a0*/  BRA.DIV UR4, `(.L_x_2927) ;  /* 0x000001ae04007947 */ /* 0x000fec000b800000 */
[----:B------:R0:W2:Y:S04]  /*77b0*/  SHFL.IDX PT, R3, R6, 0x1, 0x1c1f ;  /* 0x003c1f0006037f89 */ /* 0x0000a800000e0000 */
[----:B------:R0:W3:Y:S04]  /*77c0*/  SHFL.IDX PT, R0, R4, 0x1, 0x1c1f ;  /* 0x003c1f0004007f89 */ /* 0x0000e800000e0000 */
[----:B------:R0:W4:Y:S04]  /*77d0*/  SHFL.IDX PT, R5, R8, 0x1, 0x1c1f ;  /* 0x003c1f0008057f89 */ /* 0x00012800000e0000 */
[----:B------:R0:W0:Y:S02]  /*77e0*/  SHFL.IDX PT, R14, R7, 0x1, 0x1c1f ;  /* 0x003c1f00070e7f89 */ /* 0x00002400000e0000 */
.L_x_3230:
[----:B01----:R-:W5:Y:S04]  /*77f0*/  LDL R7, [R1+0x18] ;  /* 0x0000180001077983 */ /* 0x003f680000100800 */
[----:B------:R-:W2:Y:S01]  /*7800*/  LDL R49, [R1+0x24] ;  /* 0x0000240001317983 */ /* 0x000ea20000100800 */
[----:B------:R-:W-:Y:S01]  /*7810*/  VIADD R4, R36, 0x40 ;  /* 0x0000004024047836 */ /* 0x000fe20000000000 */
[----:B------:R-:W-:Y:S01]  /*7820*/  BSSY B1, `(.L_x_2928) ;  /* 0x0000021000017945 */ /* 0x000fe20003800000 */
[----:B------:R-:W-:Y:S02]  /*7830*/  CS2R R12, SRZ ;  /* 0x00000000000c7805 */ /* 0x000fe4000001ff00 */
[----:B------:R-:W-:Y:S02]  /*7840*/  CS2R R8, SRZ ;  /* 0x0000000000087805 */ /* 0x000fe4000001ff00 */
[----:B------:R-:W-:-:S02]  /*7850*/  CS2R R10, SRZ ;  /* 0x00000000000a7805 */ /* 0x000fc4000001ff00 */
[----:B------:R-:W-:Y:S02]  /*7860*/  ISETP.GE.AND P0, PT, R4, R27, PT ;  /* 0x0000001b0400720c */ /* 0x000fe40003f06270 */
[----:B-----5:R-:W-:-:S04]  /*7870*/  LEA.HI R6, R7, R7, RZ, 0x1 ;  /* 0x0000000707067211 */ /* 0x020fc800078f08ff */
[----:B------:R-:W-:Y:S01]  /*7880*/  LOP3.LUT R6, R6, 0xfffffffe, RZ, 0xc0, !PT ;  /* 0xfffffffe06067812 */ /* 0x000fe200078ec0ff */
[----:B--2---:R-:W-:-:S04]  /*7890*/  IMAD.SHL.U32 R37, R49, 0x40, RZ ;  /* 0x0000004031257824 */ /* 0x004fc800078e00ff */
[----:B------:R-:W-:-:S05]  /*78a0*/  IMAD.IADD R6, R7, 0x1, -R6 ;  /* 0x0000000107067824 */ /* 0x000fca00078e0a06 */
[----:B------:R-:W-:Y:S01]  /*78b0*/  SHF.L.U32 R36, R6, 0x1f, RZ ;  /* 0x0000001f06247819 */ /* 0x000fe200000006ff */
[----:B------:R-:W-:Y:S06]  /*78c0*/  @P0 BRA `(.L_x_2929) ;  /* 0x0000000000580947 */ /* 0x000fec0003800000 */
[----:B------:R-:W-:Y:S01]  /*78d0*/  ULDC UR4, c[0x0][0x3f4] ;  /* 0x0000fd0000047ab9 */ /* 0x000fe20000000800 */
[----:B---3--:R-:W-:Y:S01]  /*78e0*/  IMAD.MOV.U32 R6, RZ, RZ, R0 ;  /* 0x000000ffff067224 */ /* 0x008fe200078e0000 */
[----:B------:R-:W-:Y:S01]  /*78f0*/  ISETP.GE.AND P3, PT, R213, UR4, PT ;  /* 0x00000004d5007c0c */ /* 0x000fe2000bf66270 */
[----:B------:R-:W-:Y:S01]  /*7900*/  IMAD.MOV.U32 R7, RZ, RZ, R3 ;  /* 0x000000ffff077224 */ /* 0x000fe200078e0003 */
[----:B------:R-:W-:Y:S01]  /*7910*/  ISETP.GE.AND P2, PT, R200, UR4, PT ;  /* 0x00000004c8007c0c */ /* 0x000fe2000bf46270 */
[----:B----4-:R-:W-:Y:S01]  /*7920*/  IMAD.MOV.U32 R15, RZ, RZ, R5 ;  /* 0x000000ffff0f7224 */ /* 0x010fe200078e0005 */
[----:B------:R-:W-:-:S09]  /*7930*/  CS2R R8, SRZ ;  /* 0x0000000000087805 */ /* 0x000fd2000001ff00 */
[C---:B------:R-:W-:Y:S01]  /*7940*/  @!P3 IMAD.SHL.U32 R11, R213.reuse, 0x2, RZ ;  /* 0x00000002d50bb824 */ /* 0x040fe200078e00ff */
[----:B------:R-:W-:Y:S02]  /*7950*/  @!P3 SHF.L.U64.HI R28, R213, 0x1, R38 ;  /* 0x00000001d51cb819 */ /* 0x000fe40000010226 */
[----:B------:R-:W-:Y:S01]  /*7960*/  CS2R R12, SRZ ;  /* 0x00000000000c7805 */ /* 0x000fe2000001ff00 */
[----:B------:R-:W-:Y:S01]  /*7970*/  @!P2 IMAD.WIDE R6, R200, 0x2, R6 ;  /* 0x00000002c806a825 */ /* 0x000fe200078e0206 */
[-C--:B------:R-:W-:Y:S02]  /*7980*/  @!P3 IADD3 R34, P0, R0, R11.reuse, RZ ;  /* 0x0000000b0022b210 */ /* 0x080fe40007f1e0ff */
[----:B------:R-:W-:Y:S02]  /*7990*/  @!P3 IADD3 R4, P1, R14, R11, RZ ;  /* 0x0000000b0e04b210 */ /* 0x000fe40007f3e0ff */
[----:B------:R-:W-:Y:S01]  /*79a0*/  CS2R R10, SRZ ;  /* 0x00000000000a7805 */ /* 0x000fe2000001ff00 */
[----:B------:R0:W5:Y:S01]  /*79b0*/  @!P2 LD.E.64 R8, desc[UR54][R6.64] ;  /* 0x000000360608a980 */ /* 0x000162000c101b00 */
[----:B------:R-:W-:-:S02]  /*79c0*/  @!P3 IMAD.X R35, R3, 0x1, R28, P0 ;  /* 0x000000010323b824 */ /* 0x000fc400000e061c */
[----:B------:R-:W-:Y:S01]  /*79d0*/  @!P3 IMAD.X R5, R5, 0x1, R28, P1 ;  /* 0x000000010505b824 */ /* 0x000fe200008e061c */
[----:B------:R-:W-:Y:S01]  /*79e0*/  CS2R R28, SRZ ;  /* 0x00000000001c7805 */ /* 0x000fe2000001ff00 */
[----:B------:R-:W-:Y:S01]  /*79f0*/  @!P2 IMAD.WIDE R14, R200, 0x2, R14 ;  /* 0x00000002c80ea825 */ /* 0x000fe200078e020e */
[----:B------:R0:W5:Y:S04]  /*7a00*/  @!P3 LD.E.64 R10, desc[UR54][R34.64] ;  /* 0x00000036220ab980 */ /* 0x000168000c101b00 */
[----:B------:R0:W5:Y:S04]  /*7a10*/  @!P2 LD.E.64 R12, desc[UR54][R14.64] ;  /* 0x000000360e0ca980 */ /* 0x000168000c101b00 */
[----:B------:R0:W5:Y:S02]  /*7a20*/  @!P3 LD.E.64 R28, desc[UR54][R4.64] ;  /* 0x00000036041cb980 */ /* 0x000164000c101b00 */
.L_x_2929:
[----:B------:R-:W-:Y:S05]  /*7a30*/  BSYNC B1 ;  /* 0x0000000000017941 */ /* 0x000fea0003800000 */
.L_x_2928:
[----:B0-----:R-:W0:Y:S01]  /*7a40*/  S2R R14, SR_TID.X ;  /* 0x00000000000e7919 */ /* 0x001e220000002100 */
[----:B------:R-:W1:Y:S01]  /*7a50*/  SYNCS.PHASECHK.TRANS64.TRYWAIT P0, [R23+URZ+0x22800], R36 ;  /* 0x02280024170075a7 */ /* 0x000e62000800017f */
[----:B------:R-:W-:Y:S01]  /*7a60*/  LOP3.LUT R37, R37, 0x1c0, RZ, 0xc0, !PT ;  /* 0x000001c025257812 */ /* 0x000fe200078ec0ff */
[----:B-----5:R-:W-:Y:S01]  /*7a70*/  IMAD.MOV.U32 R3, RZ, RZ, R28 ;  /* 0x000000ffff037224 */ /* 0x020fe200078e001c */
[----:B------:R-:W-:Y:S01]  /*7a80*/  VIADDMNMX R40, R27, -R214, 0x80, PT ;  /* 0x000000801b287446 */ /* 0x000fe200038009d6 */
[----:B------:R-:W-:Y:S01]  /*7a90*/  IMAD.MOV.U32 R4, RZ, RZ, R12 ;  /* 0x000000ffff047224 */ /* 0x000fe200078e000c */
[----:B---3--:R-:W-:Y:S01]  /*7aa0*/  LOP3.LUT R0, R37, 0x18, R16, 0xf8, !PT ;  /* 0x0000001825007812 */ /* 0x008fe200078ef810 */
[----:B----4-:R-:W-:Y:S01]  /*7ab0*/  IMAD.MOV.U32 R5, RZ, RZ, R13 ;  /* 0x000000ffff057224 */ /* 0x010fe200078e000d */
[----:B------:R-:W-:Y:S01]  /*7ac0*/  SHF.R.U32.HI R37, RZ, 0x3, R37 ;  /* 0x00000003ff257819 */ /* 0x000fe20000011625 */
[----:B------:R-:W-:Y:S01]  /*7ad0*/  IMAD.MOV.U32 R6, RZ, RZ, R8 ;  /* 0x000000ffff067224 */ /* 0x000fe200078e0008 */
[----:B------:R-:W-:Y:S01]  /*7ae0*/  PRMT R46, R46, 0x5410, R3 ;  /* 0x000054102e2e7816 */ /* 0x000fe20000000003 */
[----:B------:R-:W-:Y:S01]  /*7af0*/  IMAD.MOV.U32 R3, RZ, RZ, R29 ;  /* 0x000000ffff037224 */ /* 0x000fe200078e001d */
[----:B------:R-:W-:Y:S01]  /*7b00*/  LOP3.LUT R0, R0, R37, RZ, 0x3c, !PT ;  /* 0x0000002500007212 */ /* 0x000fe200078e3cff */
[----:B------:R-:W-:Y:S01]  /*7b10*/  BSSY B1, `(.L_x_2930) ;  /* 0x0000015000017945 */ /* 0x000fe20003800000 */
[----:B------:R-:W-:Y:S01]  /*7b20*/  PRMT R43, R4, 0x7610, R43 ;  /* 0x00007610042b7816 */ /* 0x000fe2000000002b */
[----:B------:R-:W-:Y:S01]  /*7b30*/  IMAD.MOV.U32 R4, RZ, RZ, R9 ;  /* 0x000000ffff047224 */ /* 0x000fe200078e0009 */
[----:B------:R-:W-:Y:S01]  /*7b40*/  PRMT R47, R47, 0x5410, R5 ;  /* 0x000054102f2f7816 */ /* 0x000fe20000000005 */
[----:B------:R-:W-:Y:S01]  /*7b50*/  IMAD.MOV.U32 R5, RZ, RZ, R10 ;  /* 0x000000ffff057224 */ /* 0x000fe200078e000a */
[----:B------:R-:W-:-:S02]  /*7b60*/  PRMT R42, R3, 0x7610, R42 ;  /* 0x00007610032a7816 */ /* 0x000fc4000000002a */
[----:B------:R-:W-:Y:S02]  /*7b70*/  PRMT R44, R4, 0x7610, R44 ;  /* 0x00007610042c7816 */ /* 0x000fe4000000002c */
[----:B------:R-:W-:Y:S01]  /*7b80*/  PRMT R45, R5, 0x7610, R45 ;  /* 0x00007610052d7816 */ /* 0x000fe2000000002d */
[----:B------:R-:W-:Y:S01]  /*7b90*/  IMAD.MOV.U32 R5, RZ, RZ, R11 ;  /* 0x000000ffff057224 */ /* 0x000fe200078e000b */
[----:B------:R-:W-:Y:S02]  /*7ba0*/  PRMT R48, R48, 0x5410, R6 ;  /* 0x0000541030307816 */ /* 0x000fe40000000006 */
[----:B------:R-:W-:Y:S02]  /*7bb0*/  LOP3.LUT P2, RZ, R49, 0x4, RZ, 0xc0, !PT ;  /* 0x0000000431ff7812 */ /* 0x000fe4000784c0ff */
[----:B------:R-:W-:Y:S01]  /*7bc0*/  ISETP.GE.AND P1, PT, R205, R40, PT ;  /* 0x00000028cd00720c */ /* 0x000fe20003f26270 */
[----:B0-----:R-:W-:-:S05]  /*7bd0*/  VIADD R14, R14, 0xffffff80 ;  /* 0xffffff800e0e7836 */ /* 0x001fca0000000000 */
[----:B------:R-:W-:-:S04]  /*7be0*/  SHF.R.S32.HI R7, RZ, 0x1f, R14 ;  /* 0x0000001fff077819 */ /* 0x000fc8000001140e */
[----:B------:R-:W-:-:S04]  /*7bf0*/  LEA.HI R7, R7, R14, RZ, 0x5 ;  /* 0x0000000e07077211 */ /* 0x000fc800078f28ff */
[----:B------:R-:W-:-:S05]  /*7c00*/  SHF.R.S32.HI R7, RZ, 0x5, R7 ;  /* 0x00000005ff077819 */ /* 0x000fca0000011407 */
[----:B------:R-:W-:-:S04]  /*7c10*/  IMAD R0, R7, 0x200, R0 ;  /* 0x0000020007007824 */ /* 0x000fc800078e0200 */
[----:B------:R-:W-:-:S04]  /*7c20*/  IMAD R3, R0, 0x2, R23 ;  /* 0x0000000200037824 */ /* 0x000fc800078e0217 */
[C---:B------:R-:W-:Y:S02]  /*7c30*/  VIADD R4, R3.reuse, 0x18400 ;  /* 0x0001840003047836 */ /* 0x040fe40000000000 */
[----:B------:R-:W-:Y:S01]  /*7c40*/  VIADD R0, R3, 0x18440 ;  /* 0x0001844003007836 */ /* 0x000fe20000000000 */
[----:B-1----:R-:W-:Y:S06]  /*7c50*/  @!P0 BRA `(.L_x_2931) ;  /* 0x000001a800448947 */ /* 0x002fec0003800000 */
.L_x_3231:
[----:B------:R-:W-:Y:S05]  /*7c60*/  BSYNC B1 ;  /* 0x0000000000017941 */ /* 0x000fea0003800000 */
.L_x_2930:
[----:B------:R-:W-:Y:S01]  /*7c70*/  BSSY B1, `(.L_x_2932) ;  /* 0x0000067000017945 */ /* 0x000fe20003800000 */
[----:B------:R-:W-:Y:S01]  /*7c80*/  PRMT R49, R49, 0x5410, R5 ;  /* 0x0000541031317816 */ /* 0x000fe20000000005 */
[----:B------:R-:W-:Y:S02]  /*7c90*/  @P2 VIADD R0, R4, 0xffffffc0 ;  /* 0xffffffc004002836 */ /* 0x000fe40000000000 */
[----:B------:R-:W-:Y:S05]  /*7ca0*/  @P1 BRA `(.L_x_2933) ;  /* 0x00000004008c1947 */ /* 0x000fea0003800000 */
[----:B------:R-:W1:Y:S01]  /*7cb0*/  LDC R4, c[0x0][0x3f4] ;  /* 0x0000fd00ff047b82 */ /* 0x000e620000000800 */
[----:B------:R-:W-:Y:S01]  /*7cc0*/  BSSY B2, `(.L_x_2934) ;  /* 0x0000032000027945 */ /* 0x000fe20003800000 */
[-C--:B-1----:R-:W-:Y:S02]  /*7cd0*/  ISETP.GE.AND P0, PT, R200, R4.reuse, PT ;  /* 0x00000004c800720c */ /* 0x082fe40003f06270 */
[----:B------:R-:W-:-:S11]  /*7ce0*/  ISETP.GE.AND P1, PT, R213, R4, PT ;  /* 0x00000004d500720c */ /* 0x000fd60003f26270 */
[----:B------:R-:W-:Y:S05]  /*7cf0*/  @P0 BRA `(.L_x_2935) ;  /* 0x0000000000b80947 */ /* 0x000fea0003800000 */
[----:B------:R-:W1:Y:S01]  /*7d00*/  LDS.128 R4, [R3+0x18400] ;  /* 0x0184000003047984 */ /* 0x000e620000000c00 */
[----:B------:R-:W-:Y:S02]  /*7d10*/  SHF.R.U64 R14, R30, 0x10, R31 ;  /* 0x000000101e0e7819 */ /* 0x000fe4000000121f */
[----:B------:R-:W-:Y:S02]  /*7d20*/  SHF.R.U32.HI R35, RZ, 0x10, R33 ;  /* 0x00000010ff237819 */ /* 0x000fe40000011621 */
[----:B------:R-:W-:Y:S02]  /*7d30*/  SHF.R.U32.HI R30, RZ, 0x10, R31 ;  /* 0x00000010ff1e7819 */ /* 0x000fe4000001161f */
[----:B------:R-:W-:Y:S02]  /*7d40*/  SHF.R.U64 R34, R32, 0x10, R33 ;  /* 0x0000001020227819 */ /* 0x000fe40000001221 */
[----:B------:R-:W-:Y:S02]  /*7d50*/  PRMT R35, R41, 0x5410, R35 ;  /* 0x0000541029237816 */ /* 0x000fe40000000023 */
[----:B------:R-:W-:-:S02]  /*7d60*/  PRMT R32, R43, 0x5432, R30 ;  /* 0x000054322b207816 */ /* 0x000fc4000000001e */
[----:B------:R-:W-:Y:S01]  /*7d70*/  PRMT R31, R42, 0x5432, R14 ;  /* 0x000054322a1f7816 */ /* 0x000fe2000000000e */
[----:B0-----:R-:W-:Y:S01]  /*7d80*/  IMAD.U32 R36, R35, 0x10000, RZ ;  /* 0x0001000023247824 */ /* 0x001fe200078e00ff */
[----:B------:R-:W-:Y:S01]  /*7d90*/  PRMT R34, R45, 0x5432, R34 ;  /* 0x000054322d227816 */ /* 0x000fe20000000022 */
[C---:B------:R-:W-:Y:S01]  /*7da0*/  IMAD.U32 R33, R32.reuse, 0x10000, RZ ;  /* 0x0001000020217824 */ /* 0x040fe200078e00ff */
[----:B------:R-:W-:Y:S02]  /*7db0*/  LOP3.LUT R35, R35, 0xffff0000, RZ, 0xc0, !PT ;  /* 0xffff000023237812 */ /* 0x000fe400078ec0ff */
[----:B------:R-:W-:Y:S02]  /*7dc0*/  LOP3.LUT R32, R32, 0xffff0000, RZ, 0xc0, !PT ;  /* 0xffff000020207812 */ /* 0x000fe400078ec0ff */
[C---:B-1----:R-:W-:Y:S01]  /*7dd0*/  LOP3.LUT R15, R6.reuse, 0xffff0000, RZ, 0xc0, !PT ;  /* 0xffff0000060f7812 */ /* 0x042fe200078ec0ff */
[----:B------:R-:W-:Y:S01]  /*7de0*/  IMAD.U32 R14, R6, 0x10000, RZ ;  /* 0x00010000060e7824 */ /* 0x000fe200078e00ff */
[C---:B------:R-:W-:Y:S01]  /*7df0*/  LOP3.LUT R30, R7.reuse, 0xffff0000, RZ, 0xc0, !PT ;  /* 0xffff0000071e7812 */ /* 0x040fe200078ec0ff */
[----:B------:R-:W-:-:S02]  /*7e00*/  IMAD.U32 R27, R7, 0x10000, RZ ;  /* 0x00010000071b7824 */ /* 0x000fc400078e00ff */
[CC--:B------:R-:W-:Y:S01]  /*7e10*/  FMUL.FTZ R37, R15.reuse, R36.reuse ;  /* 0x000000240f257220 */ /* 0x0c0fe20000410000 */
[----:B------:R-:W-:Y:S01]  /*7e20*/  FMUL.FTZ R15, R15, R33 ;  /* 0x000000210f0f7220 */ /* 0x000fe20000410000 */
[----:B------:R-:W-:Y:S02]  /*7e30*/  IMAD.U32 R6, R4, 0x10000, RZ ;  /* 0x0001000004067824 */ /* 0x000fe400078e00ff */
[----:B------:R-:W-:Y:S01]  /*7e40*/  FMUL.FTZ R38, R30, R35 ;  /* 0x000000231e267220 */ /* 0x000fe20000410000 */
[C---:B------:R-:W-:Y:S01]  /*7e50*/  FFMA.FTZ R37, R14.reuse, R33, -R37 ;  /* 0x000000210e257223 */ /* 0x040fe20000010825 */
[C---:B------:R-:W-:Y:S02]  /*7e60*/  IMAD.U32 R7, R5.reuse, 0x10000, RZ ;  /* 0x0001000005077824 */ /* 0x040fe400078e00ff */
[----:B------:R-:W-:Y:S01]  /*7e70*/  FFMA.FTZ R36, R14, R36, R15 ;  /* 0x000000240e247223 */ /* 0x000fe2000001000f */
[----:B------:R-:W-:Y:S01]  /*7e80*/  IMAD.U32 R33, R34, 0x10000, RZ ;  /* 0x0001000022217824 */ /* 0x000fe200078e00ff */
[----:B------:R-:W-:Y:S01]  /*7e90*/  LOP3.LUT R4, R4, 0xffff0000, RZ, 0xc0, !PT ;  /* 0xffff000004047812 */ /* 0x000fe200078ec0ff */
[-C--:B------:R-:W-:Y:S01]  /*7ea0*/  FMUL.FTZ R30, R30, R32.reuse ;  /* 0x000000201e1e7220 */ /* 0x080fe20000410000 */
[----:B------:R-:W-:Y:S01]  /*7eb0*/  LOP3.LUT R5, R5, 0xffff0000, RZ, 0xc0, !PT ;  /* 0xffff000005057812 */ /* 0x000fe200078ec0ff */
[----:B------:R-:W-:Y:S01]  /*7ec0*/  IMAD.U32 R15, R31, 0x10000, RZ ;  /* 0x000100001f0f7824 */ /* 0x000fe200078e00ff */
[----:B------:R-:W-:Y:S01]  /*7ed0*/  LOP3.LUT R34, R34, 0xffff0000, RZ, 0xc0, !PT ;  /* 0xffff000022227812 */ /* 0x000fe200078ec0ff */
[----:B------:R-:W-:Y:S01]  /*7ee0*/  FFMA.FTZ R38, R27, R32, -R38 ;  /* 0x000000201b267223 */ /* 0x000fe20000010826 */
[----:B------:R-:W-:Y:S01]  /*7ef0*/  LOP3.LUT R14, R31, 0xffff0000, RZ, 0xc0, !PT ;  /* 0xffff00001f0e7812 */ /* 0x000fe200078ec0ff */
        /* <DEDUP_REMOVED lines=14> */
.L_x_2935:
[----:B------:R-:W-:Y:S05]  /*7fe0*/  BSYNC B2 ;  /* 0x0000000000027941 */ /* 0x000fea0003800000 */
.L_x_2934:
[----:B------:R-:W-:Y:S05]  /*7ff0*/  @P1 BRA `(.L_x_2933) ;  /* 0x0000000000b81947 */ /* 0x000fea0003800000 */
[----:B-1----:R-:W1:Y:S01]  /*8000*/  LDS.128 R4, [R0] ;  /* 0x0000000000047984 */ /* 0x002e620000000c00 */
[----:B------:R-:W-:Y:S02]  /*8010*/  SHF.R.U64 R14, R20, 0x10, R21 ;  /* 0x00000010140e7819 */ /* 0x000fe40000001215 */
[----:B------:R-:W-:Y:S02]  /*8020*/  SHF.R.U32.HI R31, RZ, 0x10, R25 ;  /* 0x00000010ff1f7819 */ /* 0x000fe40000011619 */
[----:B------:R-:W-:Y:S02]  /*8030*/  SHF.R.U32.HI R20, RZ, 0x10, R21 ;  /* 0x00000010ff147819 */ /* 0x000fe40000011615 */
[----:B------:R-:W-:Y:S02]  /*8040*/  SHF.R.U64 R30, R24, 0x10, R25 ;  /* 0x00000010181e7819 */ /* 0x000fe40000001219 */
[----:B------:R-:W-:Y:S02]  /*8050*/  PRMT R31, R39, 0x5410, R31 ;  /* 0x00005410271f7816 */ /* 0x000fe4000000001f */
[----:B------:R-:W-:-:S02]  /*8060*/  PRMT R25, R41, 0x5432, R20 ;  /* 0x0000543229197816 */ /* 0x000fc40000000014 */
[----:B------:R-:W-:Y:S01]  /*8070*/  PRMT R24, R39, 0x5432, R14 ;  /* 0x0000543227187816 */ /* 0x000fe2000000000e */
[C---:B------:R-:W-:Y:S01]  /*8080*/  IMAD.U32 R32, R31.reuse, 0x10000, RZ ;  /* 0x000100001f207824 */ /* 0x040fe200078e00ff */
[----:B------:R-:W-:Y:S01]  /*8090*/  LOP3.LUT R31, R31, 0xffff0000, RZ, 0xc0, !PT ;  /* 0xffff00001f1f7812 */ /* 0x000fe200078ec0ff */
[C---:B------:R-:W-:Y:S01]  /*80a0*/  IMAD.U32 R27, R25.reuse, 0x10000, RZ ;  /* 0x00010000191b7824 */ /* 0x040fe200078e00ff */
[----:B------:R-:W-:Y:S02]  /*80b0*/  LOP3.LUT R25, R25, 0xffff0000, RZ, 0xc0, !PT ;  /* 0xffff000019197812 */ /* 0x000fe400078ec0ff */
[----:B------:R-:W-:Y:S02]  /*80c0*/  PRMT R30, R44, 0x5432, R30 ;  /* 0x000054322c1e7816 */ /* 0x000fe4000000001e */
[C---:B-1----:R-:W-:Y:S01]  /*80d0*/  LOP3.LUT R15, R6.reuse, 0xffff0000, RZ, 0xc0, !PT ;  /* 0xffff0000060f7812 */ /* 0x042fe200078ec0ff */
[----:B------:R-:W-:Y:S01]  /*80e0*/  IMAD.U32 R14, R6, 0x10000, RZ ;  /* 0x00010000060e7824 */ /* 0x000fe200078e00ff */
[C---:B------:R-:W-:Y:S01]  /*80f0*/  LOP3.LUT R21, R7.reuse, 0xffff0000, RZ, 0xc0, !PT ;  /* 0xffff000007157812 */ /* 0x040fe200078ec0ff */
[----:B------:R-:W-:-:S02]  /*8100*/  IMAD.U32 R20, R7, 0x10000, RZ ;  /* 0x0001000007147824 */ /* 0x000fc400078e00ff */
[CC--:B------:R-:W-:Y:S01]  /*8110*/  FMUL.FTZ R33, R15.reuse, R32.reuse ;  /* 0x000000200f217220 */ /* 0x0c0fe20000410000 */
[----:B------:R-:W-:Y:S01]  /*8120*/  FMUL.FTZ R15, R15, R27 ;  /* 0x0000001b0f0f7220 */ /* 0x000fe20000410000 */
[C---:B------:R-:W-:Y:S01]  /*8130*/  FMUL.FTZ R35, R21.reuse, R31 ;  /* 0x0000001f15237220 */ /* 0x040fe20000410000 */
[----:B------:R-:W-:Y:S02]  /*8140*/  IMAD.U32 R6, R4, 0x10000, RZ ;  /* 0x0001000004067824 */ /* 0x000fe400078e00ff */
[C---:B------:R-:W-:Y:S01]  /*8150*/  FFMA.FTZ R33, R14.reuse, R27, -R33 ;  /* 0x0000001b0e217223 */ /* 0x040fe20000010821 */
[----:B------:R-:W-:Y:S01]  /*8160*/  FFMA.FTZ R32, R14, R32, R15 ;  /* 0x000000200e207223 */ /* 0x000fe2000001000f */
[-C--:B------:R-:W-:Y:S01]  /*8170*/  FMUL.FTZ R27, R21, R25.reuse ;  /* 0x00000019151b7220 */ /* 0x080fe20000410000 */
[C---:B------:R-:W-:Y:S01]  /*8180*/  IMAD.U32 R7, R5.reuse, 0x10000, RZ ;  /* 0x0001000005077824 */ /* 0x040fe200078e00ff */
[----:B------:R-:W-:Y:S01]  /*8190*/  LOP3.LUT R4, R4, 0xffff0000, RZ, 0xc0, !PT ;  /* 0xffff000004047812 */ /* 0x000fe200078ec0ff */
[----:B------:R-:W-:Y:S01]  /*81a0*/  IMAD.U32 R21, R30, 0x10000, RZ ;  /* 0x000100001e157824 */ /* 0x000fe200078e00ff */
        /* <DEDUP_REMOVED lines=19> */
.L_x_2933:
[----:B------:R-:W-:Y:S05]  /*82e0*/  BSYNC B1 ;  /* 0x0000000000017941 */ /* 0x000fea0003800000 */
.L_x_2932:
        /* <DEDUP_REMOVED lines=9> */
[----:B------:R-:W-:Y:S02]  /*8380*/  SHF.R.U32.HI R24, RZ, 0x10, R13 ;  /* 0x00000010ff187819 */ /* 0x000fe4000001160d */
[----:B------:R-:W-:Y:S02]  /*8390*/  SHF.R.U32.HI R15, RZ, 0x10, R9 ;  /* 0x00000010ff0f7819 */ /* 0x000fe40000011609 */
[----:B------:R-:W-:Y:S02]  /*83a0*/  PRMT R24, R47, 0x5432, R24 ;  /* 0x000054322f187816 */ /* 0x000fe40000000018 */
[----:B------:R-:W-:Y:S02]  /*83b0*/  PRMT R15, R44, 0x5410, R15 ;  /* 0x000054102c0f7816 */ /* 0x000fe4000000000f */
[----:B------:R-:W-:Y:S01]  /*83c0*/  SHF.R.U64 R14, R8, 0x10, R9 ;  /* 0x00000010080e7819 */ /* 0x000fe20000001209 */
[----:B------:R-:W-:Y:S01]  /*83d0*/  IMAD.U32 R25, R24, 0x10000, RZ ;  /* 0x0001000018197824 */ /* 0x000fe200078e00ff */
[----:B------:R-:W-:Y:S01]  /*83e0*/  SHF.R.U64 R21, R12, 0x10, R13 ;  /* 0x000000100c157819 */ /* 0x000fe2000000120d */
[----:B------:R-:W-:Y:S01]  /*83f0*/  IMAD.U32 R20, R15, 0x10000, RZ ;  /* 0x000100000f147824 */ /* 0x000fe200078e00ff */
[----:B------:R-:W-:-:S02]  /*8400*/  LOP3.LUT R24, R24, 0xffff0000, RZ, 0xc0, !PT ;  /* 0xffff000018187812 */ /* 0x000fc400078ec0ff */
[----:B------:R-:W-:Y:S02]  /*8410*/  LOP3.LUT R15, R15, 0xffff0000, RZ, 0xc0, !PT ;  /* 0xffff00000f0f7812 */ /* 0x000fe400078ec0ff */
[----:B------:R-:W-:Y:S02]  /*8420*/  PRMT R14, R48, 0x5432, R14 ;  /* 0x00005432300e7816 */ /* 0x000fe4000000000e */
[----:B------:R-:W-:Y:S02]  /*8430*/  PRMT R21, R43, 0x5410, R21 ;  /* 0x000054102b157816 */ /* 0x000fe40000000015 */
[C---:B-1----:R-:W-:Y:S01]  /*8440*/  LOP3.LUT R9, R6.reuse, 0xffff0000, RZ, 0xc0, !PT ;  /* 0xffff000006097812 */ /* 0x042fe200078ec0ff */
[----:B------:R-:W-:Y:S01]  /*8450*/  IMAD.U32 R8, R6, 0x10000, RZ ;  /* 0x0001000006087824 */ /* 0x000fe200078e00ff */
[C---:B------:R-:W-:Y:S01]  /*8460*/  LOP3.LUT R13, R7.reuse, 0xffff0000, RZ, 0xc0, !PT ;  /* 0xffff0000070d7812 */ /* 0x040fe200078ec0ff */
[----:B------:R-:W-:Y:S02]  /*8470*/  IMAD.U32 R12, R7, 0x10000, RZ ;  /* 0x00010000070c7824 */ /* 0x000fe400078e00ff */
[C---:B------:R-:W-:Y:S01]  /*8480*/  FMUL.FTZ R27, R9.reuse, R25 ;  /* 0x00000019091b7220 */ /* 0x040fe20000410000 */
[----:B------:R-:W-:Y:S01]  /*8490*/  FMUL.FTZ R30, R9, R20 ;  /* 0x00000014091e7220 */ /* 0x000fe20000410000 */
[----:B------:R-:W-:Y:S01]  /*84a0*/  FMUL.FTZ R9, R13, R24 ;  /* 0x000000180d097220 */ /* 0x000fe20000410000 */
[----:B------:R-:W-:-:S02]  /*84b0*/  IMAD.U32 R6, R4, 0x10000, RZ ;  /* 0x0001000004067824 */ /* 0x000fc400078e00ff */
[C---:B------:R-:W-:Y:S01]  /*84c0*/  FFMA.FTZ R27, R8.reuse, R20, -R27 ;  /* 0x00000014081b7223 */ /* 0x040fe2000001081b */
[----:B------:R-:W-:Y:S02]  /*84d0*/  IMAD.U32 R7, R5, 0x10000, RZ ;  /* 0x0001000005077824 */ /* 0x000fe400078e00ff */
[----:B------:R-:W-:Y:S01]  /*84e0*/  FFMA.FTZ R30, R8, R25, R30 ;  /* 0x00000019081e7223 */ /* 0x000fe2000001001e */
[-C--:B------:R-:W-:Y:S01]  /*84f0*/  FFMA.FTZ R20, R12, R15.reuse, -R9 ;  /* 0x0000000f0c147223 */ /* 0x080fe20000010809 */
[----:B------:R-:W-:Y:S01]  /*8500*/  LOP3.LUT R4, R4, 0xffff0000, RZ, 0xc0, !PT ;  /* 0xffff000004047812 */ /* 0x000fe200078ec0ff */
[----:B------:R-:W-:Y:S01]  /*8510*/  FMUL.FTZ R25, R13, R15 ;  /* 0x0000000f0d197220 */ /* 0x000fe20000410000 */
[----:B------:R-:W-:Y:S01]  /*8520*/  LOP3.LUT R5, R5, 0xffff0000, RZ, 0xc0, !PT ;  /* 0xffff000005057812 */ /* 0x000fe200078ec0ff */
[C---:B------:R-:W-:Y:S01]  /*8530*/  IMAD.U32 R9, R14.reuse, 0x10000, RZ ;  /* 0x000100000e097824 */ /* 0x040fe200078e00ff */
[C---:B------:R-:W-:Y:S01]  /*8540*/  LOP3.LUT R8, R21.reuse, 0xffff0000, RZ, 0xc0, !PT ;  /* 0xffff000015087812 */ /* 0x040fe200078ec0ff */
[----:B------:R-:W-:Y:S01]  /*8550*/  IMAD.U32 R13, R21, 0x10000, RZ ;  /* 0x00010000150d7824 */ /* 0x000fe200078e00ff */
[----:B------:R-:W-:Y:S01]  /*8560*/  LOP3.LUT R14, R14, 0xffff0000, RZ, 0xc0, !PT ;  /* 0xffff00000e0e7812 */ /* 0x000fe200078ec0ff */
[----:B------:R-:W-:-:S02]  /*8570*/  FFMA.FTZ R25, R12, R24, R25 ;  /* 0x000000180c197223 */ /* 0x000fc40000010019 */
        /* <DEDUP_REMOVED lines=8> */
[----:B------:R-:W-:Y:S02]  /*8600*/  F2FP.BF16.F32.PACK_AB R6, R30, R27 ;  /* 0x0000001b1e06723e */ /* 0x000fe400000010ff */
[----:B------:R-:W-:-:S02]  /*8610*/  F2FP.BF16.F32.PACK_AB R7, R25, R20 ;  /* 0x000000141907723e */ /* 0x000fc400000010ff */
[----:B------:R-:W-:Y:S02]  /*8620*/  F2FP.BF16.F32.PACK_AB R4, R4, R15 ;  /* 0x0000000f0404723e */ /* 0x000fe400000010ff */
[----:B------:R-:W-:-:S05]  /*8630*/  F2FP.BF16.F32.PACK_AB R5, R5, R12 ;  /* 0x0000000c0505723e */ /* 0x000fca00000010ff */
[----:B------:R1:W-:Y:S02]  /*8640*/  STS.128 [R3+0x1a400], R4 ;  /* 0x01a4000403007388 */ /* 0x0003e40000000c00 */
.L_x_2938:
[----:B------:R-:W-:Y:S05]  /*8650*/  BSYNC B1 ;  /* 0x0000000000017941 */ /* 0x000fea0003800000 */
.L_x_2937:
[----:B------:R-:W-:Y:S05]  /*8660*/  @P1 BRA `(.L_x_2936) ;  /* 0x00000018003c1947 */ /* 0x000fea0003800000 */
[----:B-1----:R-:W1:Y:S01]  /*8670*/  LDS.128 R4, [R0+0x2000] ;  /* 0x0020000000047984 */ /* 0x002e620000000c00 */
        /* <DEDUP_REMOVED lines=8> */
[----:B------:R-:W-:-:S02]  /*8700*/  PRMT R14, R46, 0x5432, R14 ;  /* 0x000054322e0e7816 */ /* 0x000fc4000000000e */
[----:B------:R-:W-:Y:S02]  /*8710*/  LOP3.LUT R15, R15, 0xffff0000, RZ, 0xc0, !PT ;  /* 0xffff00000f0f7812 */ /* 0x000fe400078ec0ff */
[----:B------:R-:W-:Y:S02]  /*8720*/  LOP3.LUT R12, R12, 0xffff0000, RZ, 0xc0, !PT ;  /* 0xffff00000c0c7812 */ /* 0x000fe400078ec0ff */
[----:B------:R-:W-:Y:S02]  /*8730*/  PRMT R11, R45, 0x5410, R3 ;  /* 0x000054102d0b7816 */ /* 0x000fe40000000003 */
[C---:B-1----:R-:W-:Y:S01]  /*8740*/  LOP3.LUT R9, R6.reuse, 0xffff0000, RZ, 0xc0, !PT ;  /* 0xffff000006097812 */ /* 0x042fe200078ec0ff */
[C---:B------:R-:W-:Y:S01]  /*8750*/  IMAD.U32 R10, R7.reuse, 0x10000, RZ ;  /* 0x00010000070a7824 */ /* 0x040fe200078e00ff */
[----:B------:R-:W-:Y:S01]  /*8760*/  LOP3.LUT R7, R7, 0xffff0000, RZ, 0xc0, !PT ;  /* 0xffff000007077812 */ /* 0x000fe200078ec0ff */
[----:B------:R-:W-:Y:S02]  /*8770*/  IMAD.U32 R8, R6, 0x10000, RZ ;  /* 0x0001000006087824 */ /* 0x000fe400078e00ff */
[C---:B------:R-:W-:Y:S01]  /*8780*/  FMUL.FTZ R21, R9.reuse, R20 ;  /* 0x0000001409157220 */ /* 0x040fe20000410000 */
[----:B------:R-:W-:Y:S01]  /*8790*/  FMUL.FTZ R9, R9, R13 ;  /* 0x0000000d09097220 */ /* 0x000fe20000410000 */
[----:B------:R-:W-:-:S02]  /*87a0*/  IMAD.U32 R6, R5, 0x10000, RZ ;  /* 0x0001000005067824 */ /* 0x000fc400078e00ff */
[C---:B------:R-:W-:Y:S01]  /*87b0*/  FMUL.FTZ R25, R7.reuse, R15 ;  /* 0x0000000f07197220 */ /* 0x040fe20000410000 */
[C---:B------:R-:W-:Y:S01]  /*87c0*/  FFMA.FTZ R21, R8.reuse, R13, -R21 ;  /* 0x0000000d08157223 */ /* 0x040fe20000010815 */
[----:B------:R-:W-:Y:S01]  /*87d0*/  FFMA.FTZ R20, R8, R20, R9 ;  /* 0x0000001408147223 */ /* 0x000fe20000010009 */
[-C--:B------:R-:W-:Y:S01]  /*87e0*/  FMUL.FTZ R9, R7, R12.reuse ;  /* 0x0000000c07097220 */ /* 0x080fe20000410000 */
[----:B------:R-:W-:Y:S01]  /*87f0*/  IMAD.U32 R8, R14, 0x10000, RZ ;  /* 0x000100000e087824 */ /* 0x000fe200078e00ff */
[----:B------:R-:W-:Y:S01]  /*8800*/  LOP3.LUT R5, R5, 0xffff0000, RZ, 0xc0, !PT ;  /* 0xffff000005057812 */ /* 0x000fe200078ec0ff */
[----:B------:R-:W-:Y:S01]  /*8810*/  IMAD.U32 R3, R4, 0x10000, RZ ;  /* 0x0001000004037824 */ /* 0x000fe200078e00ff */
[----:B------:R-:W-:Y:S01]  /*8820*/  LOP3.LUT R14, R14, 0xffff0000, RZ, 0xc0, !PT ;  /* 0xffff00000e0e7812 */ /* 0x000fe200078ec0ff */
[C---:B------:R-:W-:Y:S01]  /*8830*/  IMAD.U32 R7, R11.reuse, 0x10000, RZ ;  /* 0x000100000b077824 */ /* 0x040fe200078e00ff */
[----:B------:R-:W-:Y:S01]  /*8840*/  LOP3.LUT R4, R4, 0xffff0000, RZ, 0xc0, !PT ;  /* 0xffff000004047812 */ /* 0x000fe200078ec0ff */
[C---:B------:R-:W-:Y:S01]  /*8850*/  FFMA.FTZ R25, R10.reuse, R12, -R25 ;  /* 0x0000000c0a197223 */ /* 0x040fe20000010819 */
[----:B------:R-:W-:Y:S01]  /*8860*/  LOP3.LUT R11, R11, 0xffff0000, RZ, 0xc0, !PT ;  /* 0xffff00000b0b7812 */ /* 0x000fe200078ec0ff */
[----:B------:R-:W-:Y:S01]  /*8870*/  FFMA.FTZ R12, R10, R15, R9 ;  /* 0x0000000f0a0c7223 */ /* 0x000fe20000010009 */
[C---:B------:R-:W-:Y:S01]  /*8880*/  FMUL.FTZ R13, R5.reuse, R14 ;  /* 0x0000000e050d7220 */ /* 0x040fe20000410000 */
[CC--:B------:R-:W-:Y:S01]  /*8890*/  FMUL.FTZ R10, R4.reuse, R8.reuse ;  /* 0x00000008040a7220 */ /* 0x0c0fe20000410000 */
[----:B------:R-:W-:Y:S01]  /*88a0*/  FMUL.FTZ R9, R4, R7 ;  /* 0x0000000704097220 */ /* 0x000fe20000410000 */
        /* <DEDUP_REMOVED lines=8> */
[----:B------:R-:W-:-:S05]  /*8930*/  F2FP.BF16.F32.PACK_AB R13, R6, R13 ;  /* 0x0000000d060d723e */ /* 0x000fca00000010ff */
[----:B------:R2:W-:Y:S01]  /*8940*/  STS.128 [R0+0x2000], R12 ;  /* 0x0020000c00007388 */ /* 0x0005e20000000c00 */
[----:B------:R-:W-:Y:S05]  /*8950*/  BRA `(.L_x_2936) ;  /* 0x0000001400807947 */ /* 0x000fea0003800000 */
.L_x_2923:
[----:B------:R-:W1:Y:S01]  /*8960*/  S2R R0, SR_TID.X ;  /* 0x0000000000007919 */ /* 0x000e620000002100 */
[----:B------:R-:W2:Y:S01]  /*8970*/  LDC R8, c[0x0][0x448] ;  /* 0x00011200ff087b82 */ /* 0x000ea20000000800 */
[----:B------:R-:W-:Y:S01]  /*8980*/  ULDC.64 UR4, c[0x0][0x3f8] ;  /* 0x0000fe0000047ab9 */ /* 0x000fe20000000a00 */
[----:B------:R-:W-:Y:S01]  /*8990*/  ULDC.64 UR6, c[0x0][0x408] ;  /* 0x0001020000067ab9 */ /* 0x000fe20000000a00 */
[----:B------:R-:W-:Y:S02]  /*89a0*/  IMAD.MOV.U32 R20, RZ, RZ, R24 ;  /* 0x000000ffff147224 */ /* 0x000fe400078e0018 */
[----:B------:R-:W-:Y:S02]  /*89b0*/  IMAD.MOV.U32 R21, RZ, RZ, R27 ;  /* 0x000000ffff157224 */ /* 0x000fe400078e001b */
[----:B------:R-:W-:Y:S01]  /*89c0*/  IMAD.MOV.U32 R4, RZ, RZ, R30 ;  /* 0x000000ffff047224 */ /* 0x000fe200078e001e */
[----:B--2---:R-:W-:Y:S01]  /*89d0*/  ISETP.NE.AND P0, PT, R8, 0x1, PT ;  /* 0x000000010800780c */ /* 0x004fe20003f05270 */
[----:B-1----:R-:W-:-:S05]  /*89e0*/  VIADD R0, R0, 0xffffff80 ;  /* 0xffffff8000007836 */ /* 0x002fca0000000000 */
[----:B------:R-:W-:-:S07]  /*89f0*/  SHF.R.S32.HI R3, RZ, 0x1f, R0 ;  /* 0x0000001fff037819 */ /* 0x000fce0000011400 */
[----:B------:R-:W1:Y:S01]  /*8a00*/  @P0 LDC R5, c[0x0][0x450] ;  /* 0x00011400ff050b82 */ /* 0x000e620000000800 */
[----:B------:R-:W-:-:S04]  /*8a10*/  LEA.HI R3, R3, R0, RZ, 0x2 ;  /* 0x0000000003037211 */ /* 0x000fc800078f10ff */
[----:B------:R-:W-:-:S05]  /*8a20*/  LOP3.LUT R3, R3, 0xfffffffc, RZ, 0xc0, !PT ;  /* 0xfffffffc03037812 */ /* 0x000fca00078ec0ff */
[----:B------:R-:W-:Y:S02]  /*8a30*/  IMAD.IADD R3, R0, 0x1, -R3 ;  /* 0x0000000100037824 */ /* 0x000fe400078e0a03 */
[----:B------:R-:W2:Y:S02]  /*8a40*/  @P0 LDC R0, c[0x0][0x44c] ;  /* 0x00011300ff000b82 */ /* 0x000ea40000000800 */
[----:B------:R-:W-:-:S04]  /*8a50*/  IMAD R3, R3, 0x40, R36 ;  /* 0x0000004003037824 */ /* 0x000fc800078e0224 */
[----:B--2---:R-:W-:-:S05]  /*8a60*/  @P0 IMAD.HI.U32 R0, R3, R0, RZ ;  /* 0x0000000003000227 */ /* 0x004fca00078e00ff */
[----:B-1----:R-:W-:Y:S01]  /*8a70*/  @P0 SHF.R.U32.HI R3, RZ, R5, R0 ;  /* 0x00000005ff030219 */ /* 0x002fe20000011600 */
[----:B------:R-:W-:-:S03]  /*8a80*/  IMAD.MOV.U32 R5, RZ, RZ, R29 ;  /* 0x000000ffff057224 */ /* 0x000fc600078e001d */
        /* <DEDUP_REMOVED lines=17> */
[----:B------:R-:W1:Y:S01]  /*8ba0*/  LDC R41, c[0x0][0x3f4] ;  /* 0x0000fd00ff297b82 */ /* 0x000e620000000800 */
[----:B------:R-:W2:Y:S01]  /*8bb0*/  SHFL.IDX PT, R3, R10, RZ, 0x1c1f ;  /* 0x001c1fff0a037589 */ /* 0x000ea200000e0000 */
[----:B------:R-:W-:-:S03]  /*8bc0*/  IMAD R27, R203, R8, RZ ;  /* 0x00000008cb1b7224 */ /* 0x000fc600078e02ff */
[----:B------:R-:W3:Y:S04]  /*8bd0*/  SHFL.IDX PT, R0, R20, RZ, 0x1c1f ;  /* 0x001c1fff14007589 */ /* 0x000ee800000e0000 */
[----:B------:R-:W4:Y:S04]  /*8be0*/  SHFL.IDX PT, R14, R24, RZ, 0x1c1f ;  /* 0x001c1fff180e7589 */ /* 0x000f2800000e0000 */
[----:B------:R-:W5:Y:S01]  /*8bf0*/  SHFL.IDX PT, R8, R25, RZ, 0x1c1f ;  /* 0x001c1fff19087589 */ /* 0x000f6200000e0000 */
[----:B-1----:R-:W-:-:S04]  /*8c00*/  ISETP.GE.AND P0, PT, R16, R41, PT ;  /* 0x000000291000720c */ /* 0x002fc80003f06270 */
[----:B------:R-:W-:-:S13]  /*8c10*/  ISETP.GE.OR P1, PT, R36, R27, P0 ;  /* 0x0000001b2400720c */ /* 0x000fda0000726670 */
[C---:B------:R-:W-:Y:S01]  /*8c20*/  @!P1 IMAD.SHL.U32 R9, R16.reuse, 0x2, RZ ;  /* 0x0000000210099824 */ /* 0x040fe200078e00ff */
[----:B------:R-:W-:-:S04]  /*8c30*/  @!P1 SHF.L.U64.HI R21, R16, 0x1, R17 ;  /* 0x0000000110159819 */ /* 0x000fc80000010211 */
[----:B--2---:R-:W-:-:S05]  /*8c40*/  @!P1 IADD3 R4, P2, R3, R9, RZ ;  /* 0x0000000903049210 */ /* 0x004fca0007f5e0ff */
[----:B---3--:R-:W-:-:S06]  /*8c50*/  @!P1 IMAD.X R5, R0, 0x1, R21, P2 ;  /* 0x0000000100059824 */ /* 0x008fcc00010e0615 */
[----:B------:R-:W2:Y:S01]  /*8c60*/  @!P1 LD.E.128 R4, desc[UR54][R4.64] ;  /* 0x0000003604049980 */ /* 0x000ea2000c101d00 */
[----:B----4-:R-:W-:-:S05]  /*8c70*/  @!P1 IADD3 R14, P2, R14, R9, RZ ;  /* 0x000000090e0e9210 */ /* 0x010fca0007f5e0ff */
[----:B-----5:R-:W-:-:S04]  /*8c80*/  @!P1 IMAD.X R3, R8, 0x1, R21, P2 ;  /* 0x0000000108039824 */ /* 0x020fc800010e0615 */
[----:B------:R-:W-:-:S05]  /*8c90*/  @!P1 IMAD.MOV.U32 R15, RZ, RZ, R3 ;  /* 0x000000ffff0f9224 */ /* 0x000fca00078e0003 */
[----:B------:R1:W3:Y:S01]  /*8ca0*/  @!P1 LD.E.128 R28, desc[UR54][R14.64] ;  /* 0x000000360e1c9980 */ /* 0x0002e2000c101d00 */
[----:B------:R-:W-:Y:S02]  /*8cb0*/  CS2R R44, SRZ ;  /* 0x00000000002c7805 */ /* 0x000fe4000001ff00 */
[----:B------:R-:W-:Y:S01]  /*8cc0*/  CS2R R42, SRZ ;  /* 0x00000000002a7805 */ /* 0x000fe2000001ff00 */
[----:B------:R-:W4:Y:S04]  /*8cd0*/  SHFL.IDX PT, R8, R25, 0x1, 0x1c1f ;  /* 0x003c1f0019087f89 */ /* 0x000f2800000e0000 */
[----:B-1----:R-:W1:Y:S01]  /*8ce0*/  SHFL.IDX PT, R14, R24, 0x1, 0x1c1f ;  /* 0x003c1f00180e7f89 */ /* 0x002e6200000e0000 */
[----:B--2---:R-:W-:Y:S02]  /*8cf0*/  @!P1 IMAD.MOV.U32 R44, RZ, RZ, R4 ;  /* 0x000000ffff2c9224 */ /* 0x004fe400078e0004 */
[----:B------:R-:W-:Y:S01]  /*8d00*/  @!P1 IMAD.MOV.U32 R45, RZ, RZ, R5 ;  /* 0x000000ffff2d9224 */ /* 0x000fe200078e0005 */
[----:B------:R-:W-:Y:S01]  /*8d10*/  CS2R R4, SRZ ;  /* 0x0000000000047805 */ /* 0x000fe2000001ff00 */
[----:B------:R-:W-:-:S02]  /*8d20*/  IMAD.MOV.U32 R0, RZ, RZ, R44 ;  /* 0x000000ffff007224 */ /* 0x000fc400078e002c */
[----:B------:R-:W-:Y:S02]  /*8d30*/  @!P1 IMAD.MOV.U32 R43, RZ, RZ, R7 ;  /* 0x000000ffff2b9224 */ /* 0x000fe400078e0007 */
[----:B------:R-:W-:Y:S01]  /*8d40*/  IMAD.MOV.U32 R3, RZ, RZ, R45 ;  /* 0x000000ffff037224 */ /* 0x000fe200078e002d */
[----:B------:R-:W-:Y:S01]  /*8d50*/  PRMT R47, R47, 0x5410, R0 ;  /* 0x000054102f2f7816 */ /* 0x000fe20000000000 */
[----:B------:R-:W-:Y:S01]  /*8d60*/  @!P1 IMAD.MOV.U32 R42, RZ, RZ, R6 ;  /* 0x000000ffff2a9224 */ /* 0x000fe200078e0006 */
[----:B------:R-:W2:Y:S01]  /*8d70*/  SHFL.IDX PT, R0, R20, 0x1, 0x1c1f ;  /* 0x003c1f0014007f89 */ /* 0x000ea200000e0000 */
[----:B------:R-:W-:Y:S01]  /*8d80*/  CS2R R6, SRZ ;  /* 0x0000000000067805 */ /* 0x000fe2000001ff00 */
[----:B------:R-:W-:Y:S01]  /*8d90*/  IMAD.MOV.U32 R11, RZ, RZ, R43 ;  /* 0x000000ffff0b7224 */ /* 0x000fe200078e002b */
[----:B------:R-:W-:Y:S01]  /*8da0*/  PRMT R49, R49, 0x5410, R3 ;  /* 0x0000541031317816 */ /* 0x000fe20000000003 */
[----:B---3--:R-:W-:Y:S01]  /*8db0*/  @!P1 IMAD.MOV.U32 R6, RZ, RZ, R28 ;  /* 0x000000ffff069224 */ /* 0x008fe200078e001c */
[----:B------:R3:W1:Y:S01]  /*8dc0*/  SHFL.IDX PT, R3, R10, 0x1, 0x1c1f ;  /* 0x003c1f000a037f89 */ /* 0x00066200000e0000 */
[----:B------:R-:W-:Y:S01]  /*8dd0*/  @!P1 IMAD.MOV.U32 R7, RZ, RZ, R29 ;  /* 0x000000ffff079224 */ /* 0x000fe200078e001d */
[----:B------:R-:W-:Y:S01]  /*8de0*/  CS2R R28, SRZ ;  /* 0x00000000001c7805 */ /* 0x000fe2000001ff00 */
[----:B------:R-:W-:-:S02]  /*8df0*/  @!P1 IMAD.MOV.U32 R4, RZ, RZ, R30 ;  /* 0x000000ffff049224 */ /* 0x000fc400078e001e */
[----:B------:R-:W-:Y:S02]  /*8e00*/  @!P1 IMAD.MOV.U32 R5, RZ, RZ, R31 ;  /* 0x000000ffff059224 */ /* 0x000fe400078e001f */
[----:B------:R-:W-:Y:S01]  /*8e10*/  IMAD.MOV.U32 R9, RZ, RZ, R42 ;  /* 0x000000ffff097224 */ /* 0x000fe200078e002a */
[----:B---3--:R-:W-:Y:S01]  /*8e20*/  PRMT R10, R11, 0x7610, R10 ;  /* 0x000076100b0a7816 */ /* 0x008fe2000000000a */
[----:B------:R-:W-:Y:S02]  /*8e30*/  IMAD.MOV.U32 R11, RZ, RZ, R6 ;  /* 0x000000ffff0b7224 */ /* 0x000fe400078e0006 */
[----:B------:R-:W-:Y:S02]  /*8e40*/  IMAD.MOV.U32 R12, RZ, RZ, R7 ;  /* 0x000000ffff0c7224 */ /* 0x000fe400078e0007 */
[----:B0-----:R-:W-:Y:S01]  /*8e50*/  IMAD.MOV.U32 R13, RZ, RZ, R4 ;  /* 0x000000ffff0d7224 */ /* 0x001fe200078e0004 */
[----:B------:R-:W-:Y:S01]  /*8e60*/  PRMT R9, R9, 0x5410, R11 ;  /* 0x0000541009097816 */ /* 0x000fe2000000000b */
[----:B------:R-:W-:Y:S01]  /*8e70*/  IMAD.MOV.U32 R15, RZ, RZ, R5 ;  /* 0x000000ffff0f7224 */ /* 0x000fe200078e0005 */
[----:B------:R-:W-:-:S04]  /*8e80*/  PRMT R10, R10, 0x5410, R12 ;  /* 0x000054100a0a7816 */ /* 0x000fc8000000000c */
[----:B--2-4-:R-:W-:-:S07]  /*8e90*/  PRMT R21, R13, 0x5410, R15 ;  /* 0x000054100d157816 */ /* 0x014fce000000000f */
.L_x_3241:
[----:B------:R-:W2:Y:S01]  /*8ea0*/  LDL R12, [R1+0x18] ;  /* 0x00001800010c7983 */ /* 0x000ea20000100800 */
[----:B------:R-:W-:Y:S01]  /*8eb0*/  VIADD R36, R36, 0x40 ;  /* 0x0000004024247836 */ /* 0x000fe20000000000 */
[----:B------:R-:W-:Y:S01]  /*8ec0*/  BSSY B1, `(.L_x_2940) ;  /* 0x0000016000017945 */ /* 0x000fe20003800000 */
[----:B------:R-:W-:Y:S02]  /*8ed0*/  CS2R R30, SRZ ;  /* 0x00000000001e7805 */ /* 0x000fe4000001ff00 */
[----:B------:R-:W-:Y:S02]  /*8ee0*/  CS2R R32, SRZ ;  /* 0x0000000000207805 */ /* 0x000fe4000001ff00 */
[----:B------:R-:W-:Y:S02]  /*8ef0*/  CS2R R34, SRZ ;  /* 0x0000000000227805 */ /* 0x000fe4000001ff00 */
[----:B------:R-:W-:Y:S02]  /*8f00*/  ISETP.GE.AND P1, PT, R36, R27, PT ;  /* 0x0000001b2400720c */ /* 0x000fe40003f26270 */
[----:B--2---:R-:W-:-:S04]  /*8f10*/  LEA.HI R11, R12, R12, RZ, 0x1 ;  /* 0x0000000c0c0b7211 */ /* 0x004fc800078f08ff */
[----:B------:R-:W-:-:S05]  /*8f20*/  LOP3.LUT R11, R11, 0xfffffffe, RZ, 0xc0, !PT ;  /* 0xfffffffe0b0b7812 */ /* 0x000fca00078ec0ff */
[----:B------:R-:W-:-:S05]  /*8f30*/  IMAD.IADD R11, R12, 0x1, -R11 ;  /* 0x000000010c0b7824 */ /* 0x000fca00078e0a0b */
[----:B------:R-:W-:Y:S01]  /*8f40*/  SHF.L.U32 R12, R11, 0x1f, RZ ;  /* 0x0000001f0b0c7819 */ /* 0x000fe200000006ff */
[----:B------:R-:W-:Y:S06]  /*8f50*/  @P1 BRA `(.L_x_2941) ;  /* 0x0000000000301947 */ /* 0x000fec0003800000 */
[----:B------:R-:W-:Y:S02]  /*8f60*/  CS2R R30, SRZ ;  /* 0x00000000001e7805 */ /* 0x000fe4000001ff00 */
[----:B------:R-:W-:Y:S02]  /*8f70*/  CS2R R32, SRZ ;  /* 0x0000000000207805 */ /* 0x000fe4000001ff00 */
[----:B------:R-:W-:Y:S01]  /*8f80*/  CS2R R34, SRZ ;  /* 0x0000000000227805 */ /* 0x000fe2000001ff00 */
[----:B------:R-:W-:Y:S06]  /*8f90*/  @P0 BRA `(.L_x_2941) ;  /* 0x0000000000200947 */ /* 0x000fec0003800000 */
[C---:B------:R-:W-:Y:S01]  /*8fa0*/  IMAD.SHL.U32 R15, R16.reuse, 0x2, RZ ;  /* 0x00000002100f7824 */ /* 0x040fe200078e00ff */
[----:B------:R-:W-:-:S04]  /*8fb0*/  SHF.L.U64.HI R11, R16, 0x1, R17 ;  /* 0x00000001100b7819 */ /* 0x000fc80000010211 */
[-C--:B-1----:R-:W-:Y:S02]  /*8fc0*/  IADD3 R32, P1, R3, R15.reuse, RZ ;  /* 0x0000000f03207210 */ /* 0x082fe40007f3e0ff */
[----:B------:R-:W-:-:S03]  /*8fd0*/  IADD3 R14, P2, R14, R15, RZ ;  /* 0x0000000f0e0e7210 */ /* 0x000fc60007f5e0ff */
[--C-:B------:R-:W-:Y:S02]  /*8fe0*/  IMAD.X R33, R0, 0x1, R11.reuse, P1 ;  /* 0x0000000100217824 */ /* 0x100fe400008e060b */
[----:B------:R-:W-:-:S04]  /*8ff0*/  IMAD.X R15, R8, 0x1, R11, P2 ;  /* 0x00000001080f7824 */ /* 0x000fc800010e060b */
[----:B------:R-:W5:Y:S04]  /*9000*/  LD.E.128 R32, desc[UR54][R32.64] ;  /* 0x0000003620207980 */ /* 0x000f68000c101d00 */
[----:B------:R0:W5:Y:S02]  /*9010*/  LD.E.128 R28, desc[UR54][R14.64] ;  /* 0x000000360e1c7980 */ /* 0x000164000c101d00 */
.L_x_2941:
[----:B------:R-:W-:Y:S05]  /*9020*/  BSYNC B1 ;  /* 0x0000000000017941 */ /* 0x000fea0003800000 */
.L_x_2940:
[----:B------:R-:W2:Y:S01]  /*9030*/  SYNCS.PHASECHK.TRANS64.TRYWAIT P1, [R23+URZ+0x22800], R12 ;  /* 0x0228000c170075a7 */ /* 0x000ea2000802017f */
[----:B------:R-:W-:Y:S01]  /*9040*/  VIADDMNMX R0, R27, -R214, 0x80, PT ;  /* 0x000000801b007446 */ /* 0x000fe200038009d6 */
[C---:B------:R-:W-:Y:S01]  /*9050*/  VIADD R11, R205.reuse, 0x40 ;  /* 0x00000040cd0b7836 */ /* 0x040fe20000000000 */
[----:B------:R-:W-:Y:S01]  /*9060*/  BSSY B1, `(.L_x_2942) ;  /* 0x0000012000017945 */ /* 0x000fe20003800000 */
[----:B-1---5:R-:W-:Y:S01]  /*9070*/  IMAD.MOV.U32 R3, RZ, RZ, R28 ;  /* 0x000000ffff037224 */ /* 0x022fe200078e001c */
[-C--:B------:R-:W-:Y:S01]  /*9080*/  ISETP.GE.OR P2, PT, R205, R0.reuse, P0 ;  /* 0x00000000cd00720c */ /* 0x080fe20000746670 */
[----:B------:R-:W-:Y:S01]  /*9090*/  IMAD.MOV.U32 R8, RZ, RZ, R29 ;  /* 0x000000ffff087224 */ /* 0x000fe200078e001d */
[----:B------:R-:W-:Y:S01]  /*90a0*/  ISETP.GE.OR P0, PT, R11, R0, P0 ;  /* 0x000000000b00720c */ /* 0x000fe20000706670 */
        /* <DEDUP_REMOVED lines=12> */
[----:B--2---:R-:W-:Y:S06]  /*9170*/  @!P1 BRA `(.L_x_2943) ;  /* 0x0000019800789947 */ /* 0x004fec0003800000 */
.L_x_3242:
[----:B------:R-:W-:Y:S05]  /*9180*/  BSYNC B1 ;  /* 0x0000000000017941 */ /* 0x000fea0003800000 */
.L_x_2942:
[----:B------:R-:W-:Y:S04]  /*9190*/  BSSY B1, `(.L_x_2944) ;  /* 0x0000070000017945 */ /* 0x000fe80003800000 */
[----:B------:R-:W-:Y:S05]  /*91a0*/  @P2 BRA `(.L_x_2945) ;  /* 0x0000000400b82947 */ /* 0x000fea0003800000 */
[----:B------:R-:W2:Y:S01]  /*91b0*/  LDL R0, [R1+0x24] ;  /* 0x0000240001007983 */ /* 0x000ea20000100800 */
[----:B------:R-:W-:Y:S02]  /*91c0*/  SHF.R.U64 R20, R44, 0x10, R45 ;  /* 0x000000102c147819 */ /* 0x000fe4000000122d */
[----:B------:R-:W-:Y:S01]  /*91d0*/  SHF.R.U64 R40, R6, 0x10, R7 ;  /* 0x0000001006287819 */ /* 0x000fe20000001207 */
[----:B------:R-:W3:Y:S01]  /*91e0*/  S2R R3, SR_TID.X ;  /* 0x0000000000037919 */ /* 0x000ee20000002100 */
[----:B------:R-:W-:Y:S02]  /*91f0*/  SHF.R.U32.HI R27, RZ, 0x10, R43 ;  /* 0x00000010ff1b7819 */ /* 0x000fe4000001162b */
[----:B------:R-:W-:Y:S02]  /*9200*/  SHF.R.U32.HI R44, RZ, 0x10, R5 ;  /* 0x00000010ff2c7819 */ /* 0x000fe40000011605 */
[----:B------:R-:W-:Y:S02]  /*9210*/  PRMT R20, R47, 0x5432, R20 ;  /* 0x000054322f147816 */ /* 0x000fe40000000014 */
[----:B------:R-:W-:-:S02]  /*9220*/  PRMT R40, R9, 0x5432, R40 ;  /* 0x0000543209287816 */ /* 0x000fc40000000028 */
[----:B------:R-:W-:Y:S02]  /*9230*/  PRMT R27, R10, 0x5410, R27 ;  /* 0x000054100a1b7816 */ /* 0x000fe4000000001b */
[----:B------:R-:W-:Y:S02]  /*9240*/  PRMT R44, R21, 0x5432, R44 ;  /* 0x00005432152c7816 */ /* 0x000fe4000000002c */
[----:B------:R-:W-:-:S04]  /*9250*/  SHF.R.U32.HI R24, RZ, 0x10, R45 ;  /* 0x00000010ff187819 */ /* 0x000fc8000001162d */
[----:B------:R-:W-:Y:S01]  /*9260*/  PRMT R24, R49, 0x5432, R24 ;  /* 0x0000543231187816 */ /* 0x000fe20000000018 */
[----:B---3--:R-:W-:-:S05]  /*9270*/  VIADD R3, R3, 0xffffff80 ;  /* 0xffffff8003037836 */ /* 0x008fca0000000000 */
        /* <DEDUP_REMOVED lines=14> */
[----:B01----:R-:W0:Y:S01]  /*9360*/  LDS.128 R12, [R46+0x18400] ;  /* 0x018400002e0c7984 */ /* 0x003e220000000c00 */
[----:B------:R-:W-:Y:S01]  /*9370*/  IMAD R48, R0, 0x2, R23 ;  /* 0x0000000200307824 */ /* 0x000fe200078e0217 */
[----:B------:R-:W-:Y:S02]  /*9380*/  SHF.R.U64 R0, R42, 0x10, R43 ;  /* 0x000000102a007819 */ /* 0x000fe4000000122b */
[----:B------:R-:W-:Y:S02]  /*9390*/  SHF.R.U32.HI R42, RZ, 0x10, R7 ;  /* 0x00000010ff2a7819 */ /* 0x000fe40000011607 */
[----:B------:R-:W1:Y:S01]  /*93a0*/  LDS.128 R36, [R48+0x18400] ;  /* 0x0184000030247984 */ /* 0x000e620000000c00 */
[----:B------:R-:W-:Y:S02]  /*93b0*/  SHF.R.U64 R43, R4, 0x10, R5 ;  /* 0x00000010042b7819 */ /* 0x000fe40000001205 */
[----:B------:R-:W-:Y:S02]  /*93c0*/  PRMT R25, R9, 0x5410, R0 ;  /* 0x0000541009197816 */ /* 0x000fe40000000000 */
[----:B------:R-:W-:-:S02]  /*93d0*/  PRMT R42, R10, 0x5432, R42 ;  /* 0x000054320a2a7816 */ /* 0x000fc4000000002a */
[----:B------:R-:W-:Y:S01]  /*93e0*/  PRMT R43, R21, 0x5410, R43 ;  /* 0x00005410152b7816 */ /* 0x000fe2000000002b */
[C---:B------:R-:W-:Y:S01]  /*93f0*/  IMAD.U32 R21, R20.reuse, 0x10000, RZ ;  /* 0x0001000014157824 */ /* 0x040fe200078e00ff */
[----:B------:R-:W-:Y:S01]  /*9400*/  LOP3.LUT R20, R20, 0xffff0000, RZ, 0xc0, !PT ;  /* 0xffff000014147812 */ /* 0x000fe200078ec0ff */
[C---:B0-----:R-:W-:Y:S01]  /*9410*/  IMAD.U32 R0, R12.reuse, 0x10000, RZ ;  /* 0x000100000c007824 */ /* 0x041fe200078e00ff */
[----:B------:R-:W-:Y:S01]  /*9420*/  LOP3.LUT R3, R12, 0xffff0000, RZ, 0xc0, !PT ;  /* 0xffff00000c037812 */ /* 0x000fe200078ec0ff */
[C---:B------:R-:W-:Y:S01]  /*9430*/  IMAD.U32 R4, R13.reuse, 0x10000, RZ ;  /* 0x000100000d047824 */ /* 0x040fe200078e00ff */
[----:B------:R-:W-:Y:S01]  /*9440*/  LOP3.LUT R12, R13, 0xffff0000, RZ, 0xc0, !PT ;  /* 0xffff00000d0c7812 */ /* 0x000fe200078ec0ff */
[C---:B------:R-:W-:Y:S01]  /*9450*/  IMAD.U32 R5, R14.reuse, 0x10000, RZ ;  /* 0x000100000e057824 */ /* 0x040fe200078e00ff */
[----:B------:R-:W-:Y:S01]  /*9460*/  LOP3.LUT R6, R14, 0xffff0000, RZ, 0xc0, !PT ;  /* 0xffff00000e067812 */ /* 0x000fe200078ec0ff */
[C---:B-1----:R-:W-:Y:S01]  /*9470*/  IMAD.U32 R8, R36.reuse, 0x10000, RZ ;  /* 0x0001000024087824 */ /* 0x042fe200078e00ff */
[----:B------:R-:W-:Y:S01]  /*9480*/  LOP3.LUT R9, R36, 0xffff0000, RZ, 0xc0, !PT ;  /* 0xffff000024097812 */ /* 0x000fe200078ec0ff */
[C---:B------:R-:W-:Y:S01]  /*9490*/  IMAD.U32 R10, R37.reuse, 0x10000, RZ ;  /* 0x00010000250a7824 */ /* 0x040fe200078e00ff */
[----:B------:R-:W-:Y:S01]  /*94a0*/  LOP3.LUT R36, R37, 0xffff0000, RZ, 0xc0, !PT ;  /* 0xffff000025247812 */ /* 0x000fe200078ec0ff */
[C---:B------:R-:W-:Y:S01]  /*94b0*/  IMAD.U32 R37, R40.reuse, 0x10000, RZ ;  /* 0x0001000028257824 */ /* 0x040fe200078e00ff */
[----:B------:R-:W-:Y:S01]  /*94c0*/  LOP3.LUT R40, R40, 0xffff0000, RZ, 0xc0, !PT ;  /* 0xffff000028287812 */ /* 0x000fe200078ec0ff */
[----:B------:R-:W-:Y:S01]  /*94d0*/  FMUL.FTZ R47, R8, R21 ;  /* 0x00000015082f7220 */ /* 0x000fe20000410000 */
[----:B------:R-:W-:-:S02]  /*94e0*/  IMAD.U32 R7, R15, 0x10000, RZ ;  /* 0x000100000f077824 */ /* 0x000fc400078e00ff */
[----:B------:R-:W-:Y:S01]  /*94f0*/  FMUL.FTZ R45, R8, R37 ;  /* 0x00000025082d7220 */ /* 0x000fe20000410000 */
[----:B------:R-:W-:Y:S01]  /*9500*/  LOP3.LUT R14, R15, 0xffff0000, RZ, 0xc0, !PT ;  /* 0xffff00000f0e7812 */ /* 0x000fe200078ec0ff */
[C---:B------:R-:W-:Y:S01]  /*9510*/  IMAD.U32 R11, R38.reuse, 0x10000, RZ ;  /* 0x00010000260b7824 */ /* 0x040fe200078e00ff */
[----:B------:R-:W-:Y:S01]  /*9520*/  LOP3.LUT R13, R38, 0xffff0000, RZ, 0xc0, !PT ;  /* 0xffff0000260d7812 */ /* 0x000fe200078ec0ff */
[C---:B------:R-:W-:Y:S01]  /*9530*/  FFMA.FTZ R45, R0.reuse, R21, -R45 ;  /* 0x00000015002d7223 */ /* 0x040fe2000001082d */
[----:B------:R-:W-:Y:S01]  /*9540*/  FFMA.FTZ R47, R0, R37, R47 ;  /* 0x00000025002f7223 */ /* 0x000fe2000001002f */
[C---:B------:R-:W-:Y:S01]  /*9550*/  IMAD.U32 R15, R39.reuse, 0x10000, RZ ;  /* 0x00010000270f7824 */ /* 0x040fe200078e00ff */
[----:B------:R-:W-:Y:S01]  /*9560*/  LOP3.LUT R38, R39, 0xffff0000, RZ, 0xc0, !PT ;  /* 0xffff000027267812 */ /* 0x000fe200078ec0ff */
[C---:B------:R-:W-:Y:S01]  /*9570*/  FMUL.FTZ R8, R9.reuse, R40 ;  /* 0x0000002809087220 */ /* 0x040fe20000410000 */
[----:B------:R-:W-:Y:S01]  /*9580*/  FMUL.FTZ R0, R9, R20 ;  /* 0x0000001409007220 */ /* 0x000fe20000410000 */
[C---:B------:R-:W-:Y:S01]  /*9590*/  IMAD.U32 R39, R42.reuse, 0x10000, RZ ;  /* 0x000100002a277824 */ /* 0x040fe200078e00ff */
[----:B------:R-:W-:Y:S01]  /*95a0*/  LOP3.LUT R9, R42, 0xffff0000, RZ, 0xc0, !PT ;  /* 0xffff00002a097812 */ /* 0x000fe200078ec0ff */
[----:B------:R-:W-:-:S02]  /*95b0*/  IMAD.U32 R21, R24, 0x10000, RZ ;  /* 0x0001000018157824 */ /* 0x000fc400078e00ff */
[C---:B------:R-:W-:Y:S01]  /*95c0*/  FFMA.FTZ R20, R3.reuse, R20, -R8 ;  /* 0x0000001403147223 */ /* 0x040fe20000010808 */
[----:B------:R-:W-:Y:S01]  /*95d0*/  FFMA.FTZ R40, R3, R40, R0 ;  /* 0x0000002803287223 */ /* 0x000fe20000010000 */
[----:B------:R-:W-:Y:S01]  /*95e0*/  FMUL.FTZ R37, R10, R39 ;  /* 0x000000270a257220 */ /* 0x000fe20000410000 */
[----:B------:R-:W-:Y:S01]  /*95f0*/  LOP3.LUT R3, R24, 0xffff0000, RZ, 0xc0, !PT ;  /* 0xffff000018037812 */ /* 0x000fe200078ec0ff */
[-C--:B------:R-:W-:Y:S01]  /*9600*/  FMUL.FTZ R10, R10, R21.reuse ;  /* 0x000000150a0a7220 */ /* 0x080fe20000410000 */
[----:B------:R-:W-:Y:S02]  /*9610*/  IMAD.U32 R8, R43, 0x10000, RZ ;  /* 0x000100002b087824 */ /* 0x000fe400078e00ff */
[----:B------:R-:W-:Y:S01]  /*9620*/  FFMA.FTZ R37, R4, R21, -R37 ;  /* 0x0000001504257223 */ /* 0x000fe20000010825 */
[C---:B------:R-:W-:Y:S01]  /*9630*/  FMUL.FTZ R21, R36.reuse, R9 ;  /* 0x0000000924157220 */ /* 0x040fe20000410000 */
[----:B------:R-:W-:Y:S01]  /*9640*/  FMUL.FTZ R49, R36, R3 ;  /* 0x0000000324317220 */ /* 0x000fe20000410000 */
[----:B------:R-:W-:Y:S01]  /*9650*/  FFMA.FTZ R39, R4, R39, R10 ;  /* 0x0000002704277223 */ /* 0x000fe2000001000a */
[----:B------:R-:W-:-:S02]  /*9660*/  IMAD.U32 R0, R25, 0x10000, RZ ;  /* 0x0001000019007824 */ /* 0x000fc400078e00ff */
[----:B------:R-:W-:Y:S01]  /*9670*/  FMUL.FTZ R36, R11, R8 ;  /* 0x000000080b247220 */ /* 0x000fe20000410000 */
[----:B------:R-:W-:Y:S02]  /*9680*/  IMAD.U32 R10, R44, 0x10000, RZ ;  /* 0x000100002c0a7824 */ /* 0x000fe400078e00ff */
[----:B------:R-:W-:Y:S01]  /*9690*/  FFMA.FTZ R24, R12, R3, -R21 ;  /* 0x000000030c187223 */ /* 0x000fe20000010815 */
[----:B------:R-:W-:Y:S02]  /*96a0*/  IMAD.U32 R4, R27, 0x10000, RZ ;  /* 0x000100001b047824 */ /* 0x000fe400078e00ff */
[-C--:B------:R-:W-:Y:S01]  /*96b0*/  FMUL.FTZ R11, R11, R0.reuse ;  /* 0x000000000b0b7220 */ /* 0x080fe20000410000 */
[----:B------:R-:W-:Y:S01]  /*96c0*/  FFMA.FTZ R36, R5, R0, -R36 ;  /* 0x0000000005247223 */ /* 0x000fe20000010824 */
[C---:B------:R-:W-:Y:S01]  /*96d0*/  FMUL.FTZ R42, R15.reuse, R10 ;  /* 0x0000000a0f2a7220 */ /* 0x040fe20000410000 */
[----:B------:R-:W-:Y:S01]  /*96e0*/  FMUL.FTZ R0, R15, R4 ;  /* 0x000000040f007220 */ /* 0x000fe20000410000 */
[----:B------:R-:W-:Y:S01]  /*96f0*/  LOP3.LUT R43, R43, 0xffff0000, RZ, 0xc0, !PT ;  /* 0xffff00002b2b7812 */ /* 0x000fe200078ec0ff */
[----:B------:R-:W-:Y:S01]  /*9700*/  FFMA.FTZ R11, R5, R8, R11 ;  /* 0x00000008050b7223 */ /* 0x000fe2000001000b */
[----:B------:R-:W-:Y:S01]  /*9710*/  LOP3.LUT R25, R25, 0xffff0000, RZ, 0xc0, !PT ;  /* 0xffff000019197812 */ /* 0x000fe200078ec0ff */
[C---:B------:R-:W-:Y:S01]  /*9720*/  FFMA.FTZ R42, R7.reuse, R4, -R42 ;  /* 0x00000004072a7223 */ /* 0x040fe2000001082a */
[----:B------:R-:W-:Y:S01]  /*9730*/  LOP3.LUT R3, R44, 0xffff0000, RZ, 0xc0, !PT ;  /* 0xffff00002c037812 */ /* 0x000fe200078ec0ff */
[----:B------:R-:W-:Y:S01]  /*9740*/  FFMA.FTZ R15, R7, R10, R0 ;  /* 0x0000000a070f7223 */ /* 0x000fe20000010000 */
[----:B------:R-:W-:Y:S01]  /*9750*/  LOP3.LUT R27, R27, 0xffff0000, RZ, 0xc0, !PT ;  /* 0xffff00001b1b7812 */ /* 0x000fe200078ec0ff */
[C---:B------:R-:W-:Y:S01]  /*9760*/  FMUL.FTZ R5, R13.reuse, R43 ;  /* 0x0000002b0d057220 */ /* 0x040fe20000410000 */
[----:B------:R-:W-:Y:S01]  /*9770*/  FMUL.FTZ R0, R13, R25 ;  /* 0x000000190d007220 */ /* 0x000fe20000410000 */
[----:B------:R-:W-:Y:S01]  /*9780*/  FMUL.FTZ R7, R38, R3 ;  /* 0x0000000326077220 */ /* 0x000fe20000410000 */
[----:B------:R-:W-:Y:S01]  /*9790*/  FFMA.FTZ R12, R12, R9, R49 ;  /* 0x000000090c0c7223 */ /* 0x000fe20000010031 */
        /* <DEDUP_REMOVED lines=10> */
[----:B------:R-:W-:Y:S02]  /*9840*/  F2FP.BF16.F32.PACK_AB R8, R40, R47 ;  /* 0x0000002f2808723e */ /* 0x000fe400000010ff */
[----:B------:R-:W-:Y:S01]  /*9850*/  F2FP.BF16.F32.PACK_AB R9, R12, R39 ;  /* 0x000000270c09723e */ /* 0x000fe200000010ff */
[----:B------:R2:W-:Y:S01]  /*9860*/  STS.128 [R46+0x18400], R4 ;  /* 0x018400042e007388 */ /* 0x0005e20000000c00 */
[----:B------:R-:W-:-:S05]  /*9870*/  F2FP.BF16.F32.PACK_AB R11, R38, R15 ;  /* 0x0000000f260b723e */ /* 0x000fca00000010ff */
[----:B------:R2:W-:Y:S02]  /*9880*/  STS.128 [R48+0x18400], R8 ;  /* 0x0184000830007388 */ /* 0x0005e40000000c00 */
.L_x_2945:
[----:B------:R-:W-:Y:S05]  /*9890*/  BSYNC B1 ;  /* 0x0000000000017941 */ /* 0x000fea0003800000 */
.L_x_2944:
[----:B------:R-:W-:Y:S01]  /*98a0*/  PRMT R13, R55, 0x5410, R54 ;  /* 0x00005410370d7816 */ /* 0x000fe20000000036 */
[----:B------:R-:W-:Y:S06]  /*98b0*/  @P0 BRA `(.L_x_2936) ;  /* 0x0000000400a80947 */ /* 0x000fec0003800000 */
[----:B------:R-:W3:Y:S01]  /*98c0*/  LDL R3, [R1+0xc] ;  /* 0x00000c0001037983 */ /* 0x000ee20000100800 */
[C---:B--2---:R-:W-:Y:S02]  /*98d0*/  VIADD R4, R205.reuse, 0x40 ;  /* 0x00000040cd047836 */ /* 0x044fe40000000000 */
[----:B------:R-:W-:Y:S01]  /*98e0*/  VIADD R5, R205, 0x40 ;  /* 0x00000040cd057836 */ /* 0x000fe20000000000 */
[----:B------:R-:W2:Y:S01]  /*98f0*/  LDL R44, [R1+0x30] ;  /* 0x00003000012c7983 */ /* 0x000ea20000100800 */
[----:B------:R-:W-:Y:S02]  /*9900*/  IMAD.SHL.U32 R4, R4, 0x40, RZ ;  /* 0x0000004004047824 */ /* 0x000fe400078e00ff */
[----:B------:R-:W-:Y:S02]  /*9910*/  IMAD.SHL.U32 R5, R5, 0x40, RZ ;  /* 0x0000004005057824 */ /* 0x000fe400078e00ff */
[----:B------:R-:W-:Y:S01]  /*9920*/  IMAD.IADD R0, R16, 0x1, R41 ;  /* 0x0000000110007824 */ /* 0x000fe200078e0229 */
[----:B------:R-:W-:-:S02]  /*9930*/  LOP3.LUT R4, R4, 0x1c0, RZ, 0xc0, !PT ;  /* 0x000001c004047812 */ /* 0x000fc400078ec0ff */
[----:B------:R-:W-:Y:S02]  /*9940*/  LOP3.LUT R5, R5, 0x1c0, RZ, 0xc0, !PT ;  /* 0x000001c005057812 */ /* 0x000fe400078ec0ff */
[----:B------:R-:W-:Y:S02]  /*9950*/  SHF.R.U32.HI R4, RZ, 0x3, R4 ;  /* 0x00000003ff047819 */ /* 0x000fe40000011604 */
[----:B------:R-:W-:-:S04]  /*9960*/  LOP3.LUT R0, R5, 0x38, R0, 0xf8, !PT ;  /* 0x0000003805007812 */ /* 0x000fc800078ef800 */
[----:B------:R-:W-:Y:S02]  /*9970*/  LOP3.LUT R0, R0, R4, RZ, 0x3c, !PT ;  /* 0x0000000400007212 */ /* 0x000fe400078e3cff */
[--C-:B------:R-:W-:Y:S02]  /*9980*/  SHF.R.U64 R25, R32, 0x10, R33.reuse ;  /* 0x0000001020197819 */ /* 0x100fe40000001221 */
[----:B------:R-:W-:Y:S02]  /*9990*/  SHF.R.U32.HI R27, RZ, 0x10, R33 ;  /* 0x00000010ff1b7819 */ /* 0x000fe40000011621 */
[----:B-1----:R-:W-:Y:S02]  /*99a0*/  SHF.R.U64 R12, R34, 0x10, R35 ;  /* 0x00000010220c7819 */ /* 0x002fe40000001223 */
[----:B------:R-:W-:Y:S02]  /*99b0*/  SHF.R.U32.HI R33, RZ, 0x10, R29 ;  /* 0x00000010ff217819 */ /* 0x000fe4000001161d */
[----:B------:R-:W-:-:S02]  /*99c0*/  SHF.R.U64 R34, R30, 0x10, R31 ;  /* 0x000000101e227819 */ /* 0x000fc4000000121f */
[----:B------:R-:W-:Y:S02]  /*99d0*/  SHF.R.U32.HI R36, RZ, 0x10, R31 ;  /* 0x00000010ff247819 */ /* 0x000fe4000001161f */
[----:B------:R-:W-:Y:S02]  /*99e0*/  PRMT R25, R52, 0x5410, R25 ;  /* 0x0000541034197816 */ /* 0x000fe40000000019 */
[----:B------:R-:W-:Y:S02]  /*99f0*/  SHF.R.U32.HI R35, RZ, 0x10, R35 ;  /* 0x00000010ff237819 */ /* 0x000fe40000011623 */
[----:B------:R-:W-:Y:S02]  /*9a00*/  PRMT R33, R51, 0x5410, R33 ;  /* 0x0000541033217816 */ /* 0x000fe40000000021 */
[----:B------:R-:W-:Y:S02]  /*9a10*/  PRMT R27, R53, 0x5410, R27 ;  /* 0x00005410351b7816 */ /* 0x000fe4000000001b */
[----:B------:R-:W-:Y:S01]  /*9a20*/  PRMT R30, R13, 0x5410, R35 ;  /* 0x000054100d1e7816 */ /* 0x000fe20000000023 */
[----:B------:R-:W-:Y:S01]  /*9a30*/  IMAD.U32 R35, R33, 0x10000, RZ ;  /* 0x0001000021237824 */ /* 0x000fe200078e00ff */
[----:B------:R-:W-:-:S05]  /*9a40*/  PRMT R36, R51, 0x5432, R36 ;  /* 0x0000543233247816 */ /* 0x000fca0000000024 */
[----:B------:R-:W-:Y:S01]  /*9a50*/  IMAD.U32 R37, R36, 0x10000, RZ ;  /* 0x0001000024257824 */ /* 0x000fe200078e00ff */
[----:B------:R-:W-:Y:S02]  /*9a60*/  PRMT R34, R50, 0x5432, R34 ;  /* 0x0000543232227816 */ /* 0x000fe40000000022 */
[----:B------:R-:W-:Y:S01]  /*9a70*/  LOP3.LUT R36, R36, 0xffff0000, RZ, 0xc0, !PT ;  /* 0xffff000024247812 */ /* 0x000fe200078ec0ff */
[----:B---3--:R-:W-:-:S04]  /*9a80*/  IMAD.IADD R0, R3, 0x1, R0 ;  /* 0x0000000103007824 */ /* 0x008fc800078e0200 */
[----:B------:R-:W-:Y:S01]  /*9a90*/  IMAD R0, R0, 0x2, R23 ;  /* 0x0000000200007824 */ /* 0x000fe200078e0217 */
[----:B--2---:R-:W1:Y:S04]  /*9aa0*/  LDS.128 R8, [R44+0x18400] ;  /* 0x018400002c087984 */ /* 0x004e680000000c00 */
[----:B------:R-:W0:Y:S01]  /*9ab0*/  LDS.128 R4, [R0+0x18400] ;  /* 0x0184000000047984 */ /* 0x000e220000000c00 */
[----:B------:R-:W-:-:S04]  /*9ac0*/  SHF.R.U64 R3, R28, 0x10, R29 ;  /* 0x000000101c037819 */ /* 0x000fc8000000121d */
[----:B------:R-:W-:Y:S01]  /*9ad0*/  PRMT R31, R50, 0x5410, R3 ;  /* 0x00005410321f7816 */ /* 0x000fe20000000003 */
[----:B------:R-:W-:-:S04]  /*9ae0*/  IMAD.U32 R28, R25, 0x10000, RZ ;  /* 0x00010000191c7824 */ /* 0x000fc800078e00ff */
[----:B------:R-:W-:Y:S01]  /*9af0*/  IMAD.U32 R32, R31, 0x10000, RZ ;  /* 0x000100001f207824 */ /* 0x000fe200078e00ff */
[----:B------:R-:W-:Y:S02]  /*9b00*/  PRMT R29, R13, 0x5432, R12 ;  /* 0x000054320d1d7816 */ /* 0x000fe4000000000c */
[----:B------:R-:W-:Y:S02]  /*9b10*/  LOP3.LUT R31, R31, 0xffff0000, RZ, 0xc0, !PT ;  /* 0xffff00001f1f7812 */ /* 0x000fe400078ec0ff */
[----:B------:R-:W-:Y:S01]  /*9b20*/  LOP3.LUT R25, R25, 0xffff0000, RZ, 0xc0, !PT ;  /* 0xffff000019197812 */ /* 0x000fe200078ec0ff */
[----:B-1----:R-:W-:Y:S02]  /*9b30*/  IMAD.U32 R3, R8, 0x10000, RZ ;  /* 0x0001000008037824 */ /* 0x002fe400078e00ff */
[----:B0-----:R-:W-:Y:S02]  /*9b40*/  IMAD.U32 R15, R4, 0x10000, RZ ;  /* 0x00010000040f7824 */ /* 0x001fe400078e00ff */
[----:B------:R-:W-:-:S02]  /*9b50*/  IMAD.U32 R20, R5, 0x10000, RZ ;  /* 0x0001000005147824 */ /* 0x000fc400078e00ff */
[C---:B------:R-:W-:Y:S01]  /*9b60*/  FMUL.FTZ R38, R15.reuse, R32 ;  /* 0x000000200f267220 */ /* 0x040fe20000410000 */
[-C--:B------:R-:W-:Y:S01]  /*9b70*/  FMUL.FTZ R40, R15, R28.reuse ;  /* 0x0000001c0f287220 */ /* 0x080fe20000410000 */
[----:B------:R-:W-:Y:S02]  /*9b80*/  IMAD.U32 R12, R9, 0x10000, RZ ;  /* 0x00010000090c7824 */ /* 0x000fe400078e00ff */
[----:B------:R-:W-:Y:S01]  /*9b90*/  FMUL.FTZ R39, R20, R35 ;  /* 0x0000002314277220 */ /* 0x000fe20000410000 */
[----:B------:R-:W-:Y:S02]  /*9ba0*/  IMAD.U32 R15, R27, 0x10000, RZ ;  /* 0x000100001b0f7824 */ /* 0x000fe400078e00ff */
[----:B------:R-:W-:Y:S01]  /*9bb0*/  FFMA.FTZ R38, R3, R28, -R38 ;  /* 0x0000001c03267223 */ /* 0x000fe20000010826 */
[----:B------:R-:W-:Y:S02]  /*9bc0*/  IMAD.U32 R24, R7, 0x10000, RZ ;  /* 0x0001000007187824 */ /* 0x000fe400078e00ff */
[----:B------:R-:W-:Y:S01]  /*9bd0*/  FFMA.FTZ R40, R3, R32, R40 ;  /* 0x0000002003287223 */ /* 0x000fe20000010028 */
[----:B------:R-:W-:-:S02]  /*9be0*/  IMAD.U32 R3, R30, 0x10000, RZ ;  /* 0x000100001e037824 */ /* 0x000fc400078e00ff */
[-C--:B------:R-:W-:Y:S01]  /*9bf0*/  FMUL.FTZ R41, R20, R15.reuse ;  /* 0x0000000f14297220 */ /* 0x080fe20000410000 */
[----:B------:R-:W-:Y:S01]  /*9c00*/  FFMA.FTZ R39, R12, R15, -R39 ;  /* 0x0000000f0c277223 */ /* 0x000fe20000010827 */
[C---:B------:R-:W-:Y:S01]  /*9c10*/  FMUL.FTZ R15, R24.reuse, R37 ;  /* 0x00000025180f7220 */ /* 0x040fe20000410000 */
[----:B------:R-:W-:Y:S02]  /*9c20*/  IMAD.U32 R14, R11, 0x10000, RZ ;  /* 0x000100000b0e7824 */ /* 0x000fe400078e00ff */
[----:B------:R-:W-:Y:S01]  /*9c30*/  FMUL.FTZ R24, R24, R3 ;  /* 0x0000000318187220 */ /* 0x000fe20000410000 */
[----:B------:R-:W-:Y:S01]  /*9c40*/  LOP3.LUT R4, R4, 0xffff0000, RZ, 0xc0, !PT ;  /* 0xffff000004047812 */ /* 0x000fe200078ec0ff */
[----:B------:R-:W-:Y:S01]  /*9c50*/  FFMA.FTZ R41, R12, R35, R41 ;  /* 0x000000230c297223 */ /* 0x000fe20000010029 */
[C---:B------:R-:W-:Y:S01]  /*9c60*/  FFMA.FTZ R28, R14.reuse, R3, -R15 ;  /* 0x000000030e1c7223 */ /* 0x040fe2000001080f */
[----:B------:R-:W-:Y:S01]  /*9c70*/  FFMA.FTZ R37, R14, R37, R24 ;  /* 0x000000250e257223 */ /* 0x000fe20000010018 */
[----:B------:R-:W-:Y:S01]  /*9c80*/  LOP3.LUT R8, R8, 0xffff0000, RZ, 0xc0, !PT ;  /* 0xffff000008087812 */ /* 0x000fe200078ec0ff */
[C---:B------:R-:W-:Y:S01]  /*9c90*/  FMUL.FTZ R3, R4.reuse, R31 ;  /* 0x0000001f04037220 */ /* 0x040fe20000410000 */
[----:B------:R-:W-:Y:S01]  /*9ca0*/  LOP3.LUT R5, R5, 0xffff0000, RZ, 0xc0, !PT ;  /* 0xffff000005057812 */ /* 0x000fe200078ec0ff */
[-C--:B------:R-:W-:Y:S01]  /*9cb0*/  FMUL.FTZ R15, R4, R25.reuse ;  /* 0x00000019040f7220 */ /* 0x080fe20000410000 */
[----:B------:R-:W-:Y:S01]  /*9cc0*/  LOP3.LUT R14, R33, 0xffff0000, RZ, 0xc0, !PT ;  /* 0xffff0000210e7812 */ /* 0x000fe200078ec0ff */
[----:B------:R-:W-:Y:S01]  /*9cd0*/  IMAD.U32 R21, R6, 0x10000, RZ ;  /* 0x0001000006157824 */ /* 0x000fe200078e00ff */
[----:B------:R-:W-:Y:S01]  /*9ce0*/  LOP3.LUT R12, R27, 0xffff0000, RZ, 0xc0, !PT ;  /* 0xffff00001b0c7812 */ /* 0x000fe200078ec0ff */
[----:B------:R-:W-:Y:S01]  /*9cf0*/  IMAD.U32 R20, R34, 0x10000, RZ ;  /* 0x0001000022147824 */ /* 0x000fe200078e00ff */
[----:B------:R-:W-:Y:S01]  /*9d00*/  LOP3.LUT R9, R9, 0xffff0000, RZ, 0xc0, !PT ;  /* 0xffff000009097812 */ /* 0x000fe200078ec0ff */
[C---:B------:R-:W-:Y:S01]  /*9d10*/  FFMA.FTZ R25, R8.reuse, R25, -R3 ;  /* 0x0000001908197223 */ /* 0x040fe20000010803 */
[----:B------:R-:W-:Y:S01]  /*9d20*/  FMUL.FTZ R24, R5, R14 ;  /* 0x0000000e05187220 */ /* 0x000fe20000410000 */
[----:B------:R-:W-:Y:S01]  /*9d30*/  FFMA.FTZ R15, R8, R31, R15 ;  /* 0x0000001f080f7223 */ /* 0x000fe2000001000f */
[----:B------:R-:W-:Y:S01]  /*9d40*/  IMAD.U32 R13, R10, 0x10000, RZ ;  /* 0x000100000a0d7824 */ /* 0x000fe200078e00ff */
[----:B------:R-:W-:Y:S01]  /*9d50*/  LOP3.LUT R6, R6, 0xffff0000, RZ, 0xc0, !PT ;  /* 0xffff000006067812 */ /* 0x000fe200078ec0ff */
[----:B------:R-:W-:Y:S01]  /*9d60*/  IMAD.U32 R4, R29, 0x10000, RZ ;  /* 0x000100001d047824 */ /* 0x000fe200078e00ff */
[----:B------:R-:W-:Y:S01]  /*9d70*/  LOP3.LUT R7, R7, 0xffff0000, RZ, 0xc0, !PT ;  /* 0xffff000007077812 */ /* 0x000fe200078ec0ff */
[----:B------:R-:W-:Y:S01]  /*9d80*/  FMUL.FTZ R5, R5, R12 ;  /* 0x0000000c05057220 */ /* 0x000fe20000410000 */
[----:B------:R-:W-:Y:S01]  /*9d90*/  FMUL.FTZ R8, R21, R20 ;  /* 0x0000001415087220 */ /* 0x000fe20000410000 */
[----:B------:R-:W-:-:S02]  /*9da0*/  LOP3.LUT R3, R34, 0xffff0000, RZ, 0xc0, !PT ;  /* 0xffff000022037812 */ /* 0x000fc400078ec0ff */
[----:B------:R-:W-:Y:S02]  /*9db0*/  LOP3.LUT R29, R29, 0xffff0000, RZ, 0xc0, !PT ;  /* 0xffff00001d1d7812 */ /* 0x000fe400078ec0ff */
[----:B------:R-:W-:Y:S01]  /*9dc0*/  LOP3.LUT R30, R30, 0xffff0000, RZ, 0xc0, !PT ;  /* 0xffff00001e1e7812 */ /* 0x000fe200078ec0ff */
[C---:B------:R-:W-:Y:S01]  /*9dd0*/  FFMA.FTZ R24, R9.reuse, R12, -R24 ;  /* 0x0000000c09187223 */ /* 0x040fe20000010818 */
[----:B------:R-:W-:Y:S01]  /*9de0*/  LOP3.LUT R10, R10, 0xffff0000, RZ, 0xc0, !PT ;  /* 0xffff00000a0a7812 */ /* 0x000fe200078ec0ff */
[----:B------:R-:W-:Y:S01]  /*9df0*/  FFMA.FTZ R14, R9, R14, R5 ;  /* 0x0000000e090e7223 */ /* 0x000fe20000010005 */
[----:B------:R-:W-:Y:S01]  /*9e00*/  LOP3.LUT R11, R11, 0xffff0000, RZ, 0xc0, !PT ;  /* 0xffff00000b0b7812 */ /* 0x000fe200078ec0ff */
[-C--:B------:R-:W-:Y:S01]  /*9e10*/  FMUL.FTZ R12, R21, R4.reuse ;  /* 0x00000004150c7220 */ /* 0x080fe20000410000 */
[----:B------:R-:W-:Y:S01]  /*9e20*/  FFMA.FTZ R8, R13, R4, -R8 ;  /* 0x000000040d087223 */ /* 0x000fe20000010808 */
[C---:B------:R-:W-:Y:S01]  /*9e30*/  FMUL.FTZ R5, R6.reuse, R3 ;  /* 0x0000000306057220 */ /* 0x040fe20000410000 */
[C---:B------:R-:W-:Y:S01]  /*9e40*/  FMUL.FTZ R4, R7.reuse, R36 ;  /* 0x0000002407047220 */ /* 0x040fe20000410000 */
[-C--:B------:R-:W-:Y:S01]  /*9e50*/  FMUL.FTZ R6, R6, R29.reuse ;  /* 0x0000001d06067220 */ /* 0x080fe20000410000 */
[-C--:B------:R-:W-:Y:S01]  /*9e60*/  FMUL.FTZ R9, R7, R30.reuse ;  /* 0x0000001e07097220 */ /* 0x080fe20000410000 */
[C---:B------:R-:W-:Y:S01]  /*9e70*/  FFMA.FTZ R5, R10.reuse, R29, -R5 ;  /* 0x0000001d0a057223 */ /* 0x040fe20000010805 */
[----:B------:R-:W-:Y:S01]  /*9e80*/  FFMA.FTZ R7, R11, R30, -R4 ;  /* 0x0000001e0b077223 */ /* 0x000fe20000010804 */
[----:B------:R-:W-:Y:S01]  /*9e90*/  FFMA.FTZ R12, R13, R20, R12 ;  /* 0x000000140d0c7223 */ /* 0x000fe2000001000c */
        /* <DEDUP_REMOVED lines=12> */
.L_x_2936:
[----:B------:R-:W-:Y:S05]  /*9f60*/  BSYNC B0 ;  /* 0x0000000000007941 */ /* 0x000fea0003800000 */
.L_x_2922:
        /* <DEDUP_REMOVED lines=8> */
.L_x_2919:
[----:B-123--:R-:W1:Y:S01]  /*9ff0*/  S2R R0, SR_TID.X ;  /* 0x0000000000007919 */ /* 0x00ee620000002100 */
[----:B------:R-:W-:Y:S05]  /*a000*/  WARPSYNC.ALL ;  /* 0x0000000000007948 */ /* 0x000fea0003800000 */
[----:B------:R-:W-:Y:S02]  /*a010*/  LOP3.LUT R22, R22, 0xfffbffff, RZ, 0xc0, !PT ;  /* 0xfffbffff16167812 */ /* 0x000fe400078ec0ff */
[----:B-1----:R-:W-:-:S05]  /*a020*/  SHF.R.U32.HI R0, RZ, 0x7, R0 ;  /* 0x00000007ff007819 */ /* 0x002fca0000011600 */
[----:B------:R-:W-:Y:S02]  /*a030*/  VIADD R177, R0, 0x8 ;  /* 0x0000000800b17836 */ /* 0x000fe40000000000 */
[----:B------:R-:W-:-:S03]  /*a040*/  IMAD.U32 R0, RZ, RZ, UR51 ;  /* 0x00000033ff007e24 */ /* 0x000fc6000f8e00ff */
[----:B------:R1:W-:Y:S02]  /*a050*/  BAR.SYNC.DEFER_BLOCKING R177, 0x100 ;  /* 0x000400b10000751d */ /* 0x0003e40000010000 */
[----:B------:R-:W-:-:S13]  /*a060*/  ISETP.NE.AND P1, PT, R0, 0x3, PT ;  /* 0x000000030000780c */ /* 0x000fda0003f25270 */
[----:B------:R-:W-:Y:S01]  /*a070*/  @P1 LOP3.LUT R22, R22, 0x40000, RZ, 0xfc, !PT ;  /* 0x0004000016161812 */ /* 0x000fe200078efcff */
[----:B-1----:R-:W-:Y:S06]  /*a080*/  @!P1 BRA `(.L_x_2946) ;  /* 0x0000000000049947 */ /* 0x002fec0003800000 */
[----:B------:R-:W-:Y:S01]  /*a090*/  BPT.TRAP 0x1 ;  /* 0x000000040000795c */ /* 0x000fe20000300000 */
.L_x_2946:
[----:B------:R-:W-:Y:S01]  /*a0a0*/  IMAD R0, R2, 0x8, R23 ;  /* 0x0000000802007824 */ /* 0x000fe200078e0217 */
[----:B------:R-:W-:-:S04]  /*a0b0*/  SHF.L.U32 R21, R202, 0x1f, RZ ;  /* 0x0000001fca157819 */ /* 0x000fc800000006ff */
[----:B------:R1:W2:Y:S01]  /*a0c0*/  SYNCS.PHASECHK.TRANS64.TRYWAIT P0, [R0+URZ+0x22830], R21 ;  /* 0x02283015000075a7 */ /* 0x0002a2000800017f */
[----:B------:R-:W-:Y:S05]  /*a0d0*/  @!P1 BRA `(.L_x_2947) ;  /* 0x0000000000049947 */ /* 0x000fea0003800000 */
[----:B------:R-:W-:Y:S01]  /*a0e0*/  BPT.TRAP 0x1 ;  /* 0x000000040000795c */ /* 0x000fe20000300000 */
.L_x_2947:
[----:B------:R-:W-:Y:S01]  /*a0f0*/  VIADD R3, R23, 0x1c400 ;  /* 0x0001c40017037836 */ /* 0x000fe20000000000 */
[----:B------:R-:W-:Y:S01]  /*a100*/  LOP3.LUT R4, R26, 0x10000, RZ, 0xfc, !PT ;  /* 0x000100001a047812 */ /* 0x000fe200078efcff */
[----:B------:R-:W-:-:S03]  /*a110*/  IMAD.MOV.U32 R5, RZ, RZ, 0x40000040 ;  /* 0x40000040ff057424 */ /* 0x000fc600078e00ff */
[----:B------:R-:W-:-:S04]  /*a120*/  SHF.R.U32.HI R3, RZ, 0x4, R3 ;  /* 0x00000004ff037819 */ /* 0x000fc80000011603 */
[----:B------:R-:W-:-:S04]  /*a130*/  LOP3.LUT R3, R3, 0x3fff, RZ, 0xc0, !PT ;  /* 0x00003fff03037812 */ /* 0x000fc800078ec0ff */
[----:B------:R-:W-:Y:S01]  /*a140*/  LOP3.LUT R227, R3, 0x10000, RZ, 0xfc, !PT ;  /* 0x0001000003e37812 */ /* 0x000fe200078efcff */
[----:B--2---:R-:W-:Y:S06]  /*a150*/  @P0 BRA `(.L_x_2948) ;  /* 0x0000000000080947 */ /* 0x004fec0003800000 */
[----:B------:R-:W2:Y:S02]  /*a160*/  SYNCS.PHASECHK.TRANS64.TRYWAIT P0, [R0+URZ+0x22830], R21 ;  /* 0x02283015000075a7 */ /* 0x000ea4000800017f */
[----:B--2---:R-:W-:Y:S05]  /*a170*/  @!P0 BRA `(.L_x_2949) ;  /* 0x00000188008c8947 */ /* 0x004fea0003800000 */
.L_x_2948:
[----:B------:R-:W-:Y:S01]  /*a180*/  IMAD R6, R2, 0x300, R227 ;  /* 0x0000030002067824 */ /* 0x000fe200078e02e3 */
[----:B------:R-:W-:Y:S05]  /*a190*/  WARPSYNC.ALL ;  /* 0x0000000000007948 */ /* 0x000fea0003800000 */
[----:B------:R-:W-:Y:S01]  /*a1a0*/  IMAD.MOV.U32 R7, RZ, RZ, 0x40000040 ;  /* 0x40000040ff077424 */ /* 0x000fe200078e00ff */
[C---:B------:R-:W-:Y:S01]  /*a1b0*/  R2UR UR4, R4.reuse ;  /* 0x00000000040472ca */ /* 0x040fe200000e0000 */
[----:B0----5:R-:W-:Y:S01]  /*a1c0*/  WARPGROUP.ARRIVE ;  /* 0x00000000000079c5 */ /* 0x021fe20000000000 */
[----:B------:R-:W-:Y:S01]  /*a1d0*/  R2UR UR5, R5 ;  /* 0x00000000050572ca */ /* 0x000fe200000e0000 */
[----:B------:R-:W-:Y:S01]  /*a1e0*/  VIADD R14, R4, 0x2 ;  /* 0x00000002040e7836 */ /* 0x000fe20000000000 */
[C---:B------:R-:W-:Y:S01]  /*a1f0*/  R2UR UR6, R6.reuse ;  /* 0x00000000060672ca */ /* 0x040fe200000e0000 */
[----:B------:R-:W-:Y:S01]  /*a200*/  VIADD R8, R6, 0x2 ;  /* 0x0000000206087836 */ /* 0x000fe20000000000 */
[----:B------:R-:W-:Y:S01]  /*a210*/  R2UR UR7, R7 ;  /* 0x00000000070772ca */ /* 0x000fe200000e0000 */
[----:B------:R-:W-:Y:S01]  /*a220*/  IMAD.MOV.U32 R15, RZ, RZ, 0x40000040 ;  /* 0x40000040ff0f7424 */ /* 0x000fe200078e00ff */
[----:B------:R-:W0:Y:S01]  /*a230*/  S2R R3, SR_TID.X ;  /* 0x0000000000037919 */ /* 0x000e220000002100 */
[----:B------:R-:W-:-:S02]  /*a240*/  IMAD.MOV.U32 R9, RZ, RZ, 0x40000040 ;  /* 0x40000040ff097424 */ /* 0x000fc400078e00ff */
[C---:B------:R-:W-:Y:S02]  /*a250*/  VIADD R12, R4.reuse, 0x4 ;  /* 0x00000004040c7836 */ /* 0x040fe40000000000 */
[----:B------:R-:W-:Y:S02]  /*a260*/  IMAD.MOV.U32 R13, RZ, RZ, 0x40000040 ;  /* 0x40000040ff0d7424 */ /* 0x000fe400078e00ff */
[----:B------:R-:W-:Y:S02]  /*a270*/  VIADD R10, R4, 0x6 ;  /* 0x00000006040a7836 */ /* 0x000fe40000000000 */
[----:B------:R-:W-:Y:S02]  /*a280*/  IMAD.MOV.U32 R11, RZ, RZ, 0x40000040 ;  /* 0x40000040ff0b7424 */ /* 0x000fe400078e00ff */
[----:B------:R-:W-:Y:S01]  /*a290*/  HGMMA.64x96x16.F32.BF16 R24, gdesc[UR4], RZ, !UPT, gsb0 ;  /* 0x01600000041879f0 */ /* 0x000fe2000c0018ff */
[----:B------:R-:W-:Y:S01]  /*a2a0*/  R2UR UR4, R14 ;  /* 0x000000000e0472ca */ /* 0x000fe200000e0000 */
[----:B------:R-:W-:Y:S01]  /*a2b0*/  IMAD.MOV.U32 R7, RZ, RZ, 0x40000040 ;  /* 0x40000040ff077424 */ /* 0x000fe200078e00ff */
[----:B------:R-:W-:Y:S01]  /*a2c0*/  R2UR UR5, R15 ;  /* 0x000000000f0572ca */ /* 0x000fe200000e0000 */
[----:B------:R-:W-:Y:S01]  /*a2d0*/  IMAD.U32 R97, RZ, RZ, UR51 ;  /* 0x00000033ff617e24 */ /* 0x000fe2000f8e00ff */
[----:B------:R-:W-:Y:S01]  /*a2e0*/  R2UR UR6, R8 ;  /* 0x00000000080672ca */ /* 0x000fe200000e0000 */
[C---:B------:R-:W-:Y:S01]  /*a2f0*/  VIADD R8, R6.reuse, 0x4 ;  /* 0x0000000406087836 */ /* 0x040fe20000000000 */
[----:B------:R-:W-:Y:S01]  /*a300*/  R2UR UR7, R9 ;  /* 0x00000000090772ca */ /* 0x000fe200000e0000 */
[----:B------:R-:W-:Y:S01]  /*a310*/  IMAD.MOV.U32 R9, RZ, RZ, 0x40000040 ;  /* 0x40000040ff097424 */ /* 0x000fe200078e00ff */
[----:B------:R-:W-:Y:S01]  /*a320*/  ISETP.NE.AND P0, PT, R97, 0x3, PT ;  /* 0x000000036100780c */ /* 0x000fe20003f05270 */
[----:B------:R-:W-:Y:S01]  /*a330*/  VIADD R6, R6, 0x6 ;  /* 0x0000000606067836 */ /* 0x000fe20000000000 */
[----:B0-----:R-:W-:Y:S01]  /*a340*/  SHF.R.U32.HI R3, RZ, 0x7, R3 ;  /* 0x00000007ff037819 */ /* 0x001fe20000011603 */
[----:B------:R-:W-:-:S02]  /*a350*/  WARPGROUP.DEPBAR.LE gsb0, 0x0 ;  /* 0x00008000000079c5 */ /* 0x000fc40000010000 */
[----:B------:R-:W-:-:S06]  /*a360*/  WARPGROUP.ARRIVE ;  /* 0x00000000000079c5 */ /* 0x000fcc0000000000 */
        /* <DEDUP_REMOVED lines=8> */
[----:B------:R-:W-:Y:S01]  /*a3f0*/  HGMMA.64x96x16.F32.BF16 R24, gdesc[UR4], R24, gsb0 ;  /* 0x01600000041879f0 */ /* 0x000fe20008001818 */
[----:B------:R-:W-:Y:S02]  /*a400*/  R2UR UR4, R10 ;  /* 0x000000000a0472ca */ /* 0x000fe400000e0000 */
[----:B------:R-:W-:Y:S02]  /*a410*/  R2UR UR5, R11 ;  /* 0x000000000b0572ca */ /* 0x000fe400000e0000 */
[----:B------:R-:W-:Y:S02]  /*a420*/  R2UR UR6, R6 ;  /* 0x00000000060672ca */ /* 0x000fe400000e0000 */
[----:B------:R-:W-:Y:S01]  /*a430*/  R2UR UR7, R7 ;  /* 0x00000000070772ca */ /* 0x000fe200000e0000 */
[----:B------:R-:W-:Y:S02]  /*a440*/  WARPGROUP.DEPBAR.LE gsb0, 0x0 ;  /* 0x00008000000079c5 */ /* 0x000fe40000010000 */
[----:B------:R-:W-:-:S10]  /*a450*/  WARPGROUP.ARRIVE ;  /* 0x00000000000079c5 */ /* 0x000fd40000000000 */
[----:B------:R-:W-:Y:S03]  /*a460*/  HGMMA.64x96x16.F32.BF16 R24, gdesc[UR4], R24, gsb0 ;  /* 0x01600000041879f0 */ /* 0x000fe60008001818 */
[----:B------:R-:W-:Y:S02]  /*a470*/  WARPGROUP.DEPBAR.LE gsb0, 0x0 ;  /* 0x00008000000079c5 */ /* 0x000fe40000010000 */
[----:B------:R0:W-:Y:S06]  /*a480*/  BAR.ARV R9, 0x100 ;  /* 0x000400090000751d */ /* 0x0001ec0000002000 */
[----:B------:R-:W-:Y:S05]  /*a490*/  @!P0 BRA `(.L_x_2950) ;  /* 0x0000000000048947 */ /* 0x000fea0003800000 */
[----:B------:R-:W-:Y:S01]  /*a4a0*/  BPT.TRAP 0x1 ;  /* 0x000000040000795c */ /* 0x000fe20000300000 */
.L_x_2950:
[----:B------:R-:W3:Y:S01]  /*a4b0*/  LDC R226, c[0x0][0x448] ;  /* 0x00011200ffe27b82 */ /* 0x000ee20000000800 */
[----:B------:R-:W-:Y:S01]  /*a4c0*/  ULDC UR4, c[0x0][0x9d8] ;  /* 0x0002760000047ab9 */ /* 0x000fe20000000800 */
[----:B------:R-:W-:Y:S01]  /*a4d0*/  ULDC.64 UR6, c[0x0][0x9e0] ;  /* 0x0002780000067ab9 */ /* 0x000fe20000000a00 */
[----:B------:R-:W-:Y:S01]  /*a4e0*/  FMUL.FTZ R7, R36, UR4 ;  /* 0x0000000424077c20 */ /* 0x000fe20008410000 */
[----:B------:R-:W-:Y:S01]  /*a4f0*/  FMUL.FTZ R36, R38, UR4 ;  /* 0x0000000426247c20 */ /* 0x000fe20008410000 */
[----:B------:R-:W-:Y:S01]  /*a500*/  FMUL.FTZ R40, R40, UR4 ;  /* 0x0000000428287c20 */ /* 0x000fe20008410000 */
[----:B------:R-:W-:Y:S01]  /*a510*/  FMUL.FTZ R6, R26, UR4 ;  /* 0x000000041a067c20 */ /* 0x000fe20008410000 */
[----:B------:R-:W-:Y:S01]  /*a520*/  FMUL.FTZ R26, R35, UR4 ;  /* 0x00000004231a7c20 */ /* 0x000fe20008410000 */
[----:B------:R-:W-:Y:S01]  /*a530*/  FMUL.FTZ R37, R37, UR4 ;  /* 0x0000000425257c20 */ /* 0x000fe20008410000 */
[----:B------:R-:W4:Y:S01]  /*a540*/  MUFU.TANH R79, R40 ;  /* 0x00000028004f7308 */ /* 0x000f220000002400 */
[----:B------:R-:W-:-:S02]  /*a550*/  IMAD.IADD R35, R229, 0x1, R214 ;  /* 0x00000001e5237824 */ /* 0x000fc400078e02d6 */
[----:B------:R-:W-:Y:S01]  /*a560*/  FMUL.FTZ R54, R54, UR4 ;  /* 0x0000000436367c20 */ /* 0x000fe20008410000 */
[----:B------:R-:W-:Y:S01]  /*a570*/  FMUL.FTZ R29, R29, UR4 ;  /* 0x000000041d1d7c20 */ /* 0x000fe20008410000 */
[----:B------:R-:W-:Y:S01]  /*a580*/  FMUL.FTZ R25, R25, UR4 ;  /* 0x0000000419197c20 */ /* 0x000fe20008410000 */
[----:B------:R-:W-:Y:S01]  /*a590*/  FMUL.FTZ R28, R28, UR4 ;  /* 0x000000041c1c7c20 */ /* 0x000fe20008410000 */
[----:B------:R-:W-:Y:S01]  /*a5a0*/  FMUL.FTZ R32, R32, UR4 ;  /* 0x0000000420207c20 */ /* 0x000fe20008410000 */
[----:B------:R-:W-:Y:S01]  /*a5b0*/  FMUL.FTZ R33, R33, UR4 ;  /* 0x0000000421217c20 */ /* 0x000fe20008410000 */
[----:B------:R-:W0:Y:S01]  /*a5c0*/  MUFU.TANH R78, R37 ;  /* 0x00000025004e7308 */ /* 0x000e220000002400 */
[----:B------:R-:W-:Y:S01]  /*a5d0*/  FMUL.FTZ R45, R45, UR4 ;  /* 0x000000042d2d7c20 */ /* 0x000fe20008410000 */
[----:B------:R-:W-:Y:S01]  /*a5e0*/  FMUL.FTZ R8, R24, UR4 ;  /* 0x0000000418087c20 */ /* 0x000fe20008410000 */
[----:B------:R-:W-:Y:S01]  /*a5f0*/  UISETP.GE.AND UP0, UPT, UR7, 0x1, UPT ;  /* 0x000000010700788c */ /* 0x000fe2000bf06270 */
[----:B------:R-:W-:Y:S01]  /*a600*/  FMUL.FTZ R24, R31, UR4 ;  /* 0x000000041f187c20 */ /* 0x000fe20008410000 */
[----:B------:R-:W-:Y:S01]  /*a610*/  LOP3.LUT R22, R22, 0xfff7ffff, RZ, 0xc0, !PT ;  /* 0xfff7ffff16167812 */ /* 0x000fe200078ec0ff */
[----:B------:R-:W-:Y:S01]  /*a620*/  FMUL.FTZ R3, R27, UR4 ;  /* 0x000000041b037c20 */ /* 0x000fe20008410000 */
[----:B---3--:R-:W-:Y:S01]  /*a630*/  ISETP.NE.AND P0, PT, R226, 0x1, PT ;  /* 0x00000001e200780c */ /* 0x008fe20003f05270 */
        /* <DEDUP_REMOVED lines=8> */
[----:B------:R5:W0:Y:S01]  /*a6c0*/  MUFU.TANH R74, R29 ;  /* 0x0000001d004a7308 */ /* 0x000a220000002400 */
[----:B------:R-:W-:Y:S01]  /*a6d0*/  FMUL.FTZ R49, R49, UR4 ;  /* 0x0000000431317c20 */ /* 0x000fe20008410000 */
[----:B------:R-:W-:Y:S01]  /*a6e0*/  FMUL.FTZ R52, R52, UR4 ;  /* 0x0000000434347c20 */ /* 0x000fe20008410000 */
[----:B------:R-:W-:Y:S01]  /*a6f0*/  FMUL.FTZ R53, R53, UR4 ;  /* 0x0000000435357c20 */ /* 0x000fe20008410000 */
[----:B------:R-:W1:Y:S01]  /*a700*/  @P0 LDC R38, c[0x0][0x44c] ;  /* 0x00011300ff260b82 */ /* 0x000e620000000800 */
[----:B------:R-:W-:Y:S01]  /*a710*/  FMUL.FTZ R64, R64, UR4 ;  /* 0x0000000440407c20 */ /* 0x000fe20008410000 */
[----:B------:R-:W-:Y:S01]  /*a720*/  FMUL.FTZ R65, R65, UR4 ;  /* 0x0000000441417c20 */ /* 0x000fe20008410000 */
[----:B------:R-:W-:Y:S01]  /*a730*/  FMUL.FTZ R68, R68, UR4 ;  /* 0x0000000444447c20 */ /* 0x000fe20008410000 */
[----:B------:R2:W0:Y:S01]  /*a740*/  MUFU.TANH R72, R25 ;  /* 0x0000001900487308 */ /* 0x0004220000002400 */
[----:B-----5:R-:W-:Y:S01]  /*a750*/  FMUL.FTZ R29, R43, UR4 ;  /* 0x000000042b1d7c20 */ /* 0x020fe20008410000 */
[----:B------:R-:W-:Y:S01]  /*a760*/  FMUL.FTZ R69, R69, UR4 ;  /* 0x0000000445457c20 */ /* 0x000fe20008410000 */
[----:B------:R-:W-:Y:S01]  /*a770*/  FMUL.FTZ R47, R71, UR4 ;  /* 0x00000004472f7c20 */ /* 0x000fe20008410000 */
[----:B------:R-:W5:Y:S01]  /*a780*/  @P0 LDC R40, c[0x0][0x450] ;  /* 0x00011400ff280b82 */ /* 0x000f620000000800 */
[----:B------:R-:W-:Y:S01]  /*a790*/  FMUL.FTZ R55, R55, UR4 ;  /* 0x0000000437377c20 */ /* 0x000fe20008410000 */
[----:B------:R-:W-:Y:S01]  /*a7a0*/  FMUL.FTZ R56, R56, UR4 ;  /* 0x0000000438387c20 */ /* 0x000fe20008410000 */
[----:B------:R-:W-:Y:S01]  /*a7b0*/  FMUL.FTZ R57, R57, UR4 ;  /* 0x0000000439397c20 */ /* 0x000fe20008410000 */
[----:B------:R4:W0:Y:S01]  /*a7c0*/  MUFU.TANH R73, R28 ;  /* 0x0000001c00497308 */ /* 0x0008220000002400 */
[----:B--2---:R-:W-:Y:S01]  /*a7d0*/  FMUL.FTZ R25, R34, UR4 ;  /* 0x0000000422197c20 */ /* 0x004fe20008410000 */
[----:B------:R-:W-:Y:S01]  /*a7e0*/  FMUL.FTZ R34, R63, UR4 ;  /* 0x000000043f227c20 */ /* 0x000fe20008410000 */
[----:B------:R-:W-:Y:S01]  /*a7f0*/  FMUL.FTZ R58, R58, UR4 ;  /* 0x000000043a3a7c20 */ /* 0x000fe20008410000 */
[----:B------:R-:W-:Y:S01]  /*a800*/  FMUL.FTZ R59, R59, UR4 ;  /* 0x000000043b3b7c20 */ /* 0x000fe20008410000 */
[----:B------:R-:W-:Y:S01]  /*a810*/  FMUL.FTZ R60, R60, UR4 ;  /* 0x000000043c3c7c20 */ /* 0x000fe20008410000 */
[----:B------:R-:W-:Y:S01]  /*a820*/  FMUL.FTZ R61, R61, UR4 ;  /* 0x000000043d3d7c20 */ /* 0x000fe20008410000 */
[----:B------:R-:W-:Y:S01]  /*a830*/  FMUL.FTZ R62, R62, UR4 ;  /* 0x000000043e3e7c20 */ /* 0x000fe20008410000 */
[----:B------:R2:W0:Y:S01]  /*a840*/  MUFU.TANH R75, R32 ;  /* 0x00000020004b7308 */ /* 0x0004220000002400 */
[----:B----4-:R-:W-:Y:S01]  /*a850*/  FMUL.FTZ R28, R42, UR4 ;  /* 0x000000042a1c7c20 */ /* 0x010fe20008410000 */
[----:B------:R-:W-:Y:S01]  /*a860*/  FMUL.FTZ R42, R66, UR4 ;  /* 0x00000004422a7c20 */ /* 0x000fe20008410000 */
[----:B------:R-:W-:Y:S01]  /*a870*/  @P0 LOP3.LUT R22, R22, 0x80000, RZ, 0xfc, !PT ;  /* 0x0008000016160812 */ /* 0x000fe200078efcff */
[----:B-1----:R-:W-:Y:S01]  /*a880*/  @P0 IMAD.HI.U32 R37, R35, R38, RZ ;  /* 0x0000002623250227 */ /* 0x002fe200078e00ff */
[----:B------:R-:W-:Y:S01]  /*a890*/  ULDC UR50, c[0x0][0x9dc] ;  /* 0x0002770000327ab9 */ /* 0x000fe20000000800 */
[----:B------:R-:W-:-:S02]  /*a8a0*/  UP2UR UR52, UPR, URZ, 0x1 ;  /* 0x000000013f347883 */ /* 0x000fc40008000000 */
[----:B------:R-:W-:Y:S01]  /*a8b0*/  IMAD.MOV.U32 R38, RZ, RZ, R35 ;  /* 0x000000ffff267224 */ /* 0x000fe200078e0023 */
[----:B------:R1:W4:Y:S01]  /*a8c0*/  MUFU.TANH R76, R33 ;  /* 0x00000021004c7308 */ /* 0x0003220000002400 */
[----:B------:R-:W-:Y:S02]  /*a8d0*/  VIADD R35, R0, 0x22840 ;  /* 0x0002284000237836 */ /* 0x000fe40000000000 */
[----:B--2---:R-:W-:Y:S01]  /*a8e0*/  FMUL.FTZ R32, R50, UR4 ;  /* 0x0000000432207c20 */ /* 0x004fe20008410000 */
[----:B-----5:R-:W-:Y:S01]  /*a8f0*/  @P0 SHF.R.U32.HI R38, RZ, R40, R37 ;  /* 0x00000028ff260219 */ /* 0x020fe20000011625 */
[----:B------:R-:W-:Y:S01]  /*a900*/  IMAD.U32 R40, RZ, RZ, UR47 ;  /* 0x0000002fff287e24 */ /* 0x000fe2000f8e00ff */
[----:B------:R-:W-:Y:S01]  /*a910*/  PLOP3.LUT P0, PT, PT, PT, UP0, 0x40, 0x0 ;  /* 0x000000000000781c */ /* 0x000fe20003f0e808 */
[----:B------:R-:W-:Y:S01]  /*a920*/  IMAD R37, R176, -0x60, R204 ;  /* 0xffffffa0b0257824 */ /* 0x000fe200078e02cc */
[----:B------:R-:W-:Y:S01]  /*a930*/  ULOP3.LUT UR50, URZ, UR50, URZ, 0x33, !UPT ;  /* 0x000000323f327292 */ /* 0x000fe2000f8e333f */
[----:B------:R-:W2:Y:S01]  /*a940*/  SHFL.IDX PT, R54, R38, RZ, 0x1c1f ;  /* 0x001c1fff26367589 */ /* 0x000ea200000e0000 */
[----:B------:R-:W-:Y:S01]  /*a950*/  PRMT R35, R40, 0x654, R35 ;  /* 0x0000065428237816 */ /* 0x000fe20000000023 */
[----:B------:R5:W0:Y:S01]  /*a960*/  MUFU.TANH R77, R7 ;  /* 0x00000007004d7308 */ /* 0x000a220000002400 */
[----:B-1----:R-:W-:-:S02]  /*a970*/  FMUL.FTZ R33, R51, UR4 ;  /* 0x0000000433217c20 */ /* 0x002fc40008410000 */
[----:B------:R1:W-:Y:S05]  /*a980*/  SYNCS.ARRIVE.TRANS64.RED.A1T0 RZ, [R35+URZ], RZ ;  /* 0x000000ff23ff79a7 */ /* 0x0003ea000810043f */
[----:B------:R3:W0:Y:S01]  /*a990*/  MUFU.TANH R43, R45 ;  /* 0x0000002d002b7308 */ /* 0x0006220000002400 */
[----:B-----5:R-:W-:Y:S01]  /*a9a0*/  FMUL.FTZ R7, R67, UR4 ;  /* 0x0000000443077c20 */ /* 0x020fe20008410000 */
[C---:B-1----:R-:W-:Y:S02]  /*a9b0*/  VIADD R35, R37.reuse, 0x61 ;  /* 0x0000006125237836 */ /* 0x042fe40000000000 */
[----:B------:R-:W-:Y:S02]  /*a9c0*/  VIADD R37, R37, 0x60 ;  /* 0x0000006025257836 */ /* 0x000fe40000000000 */
[----:B------:R-:W-:-:S02]  /*a9d0*/  IMAD R40, R206, -0x2, R35 ;  /* 0xfffffffece287824 */ /* 0x000fc400078e0223 */
[----:B------:R-:W1:Y:S01]  /*a9e0*/  MUFU.TANH R8, R8 ;  /* 0x0000000800087308 */ /* 0x000e620000002400 */
[----:B---3--:R-:W-:Y:S01]  /*a9f0*/  FMUL.FTZ R45, R70, UR4 ;  /* 0x00000004462d7c20 */ /* 0x008fe20008410000 */
[----:B------:R-:W-:Y:S02]  /*aa00*/  IMAD.MOV.U32 R35, RZ, RZ, -0x60 ;  /* 0xffffffa0ff237424 */ /* 0x000fe400078e00ff */
[----:B------:R-:W-:Y:S02]  /*aa10*/  IMAD.IADD R40, R40, 0x1, -R203 ;  /* 0x0000000128287824 */ /* 0x000fe400078e0acb */
[----:B------:R-:W-:Y:S02]  /*aa20*/  IMAD R63, R206, -0x2, R37 ;  /* 0xfffffffece3f7824 */ /* 0x000fe400078e0225 */
[----:B------:R-:W3:Y:S01]  /*aa30*/  MUFU.TANH R6, R6 ;  /* 0x0000000600067308 */ /* 0x000ee20000002400 */
[----:B------:R-:W-:Y:S02]  /*aa40*/  VIADD R66, R40, UR6 ;  /* 0x0000000628427c36 */ /* 0x000fe40008000000 */
[----:B------:R-:W-:-:S02]  /*aa50*/  IMAD R71, R176, R35, 0x60 ;  /* 0x00000060b0477424 */ /* 0x000fc400078e0223 */
[----:B------:R-:W-:Y:S01]  /*aa60*/  VIADD R67, R40, UR50 ;  /* 0x0000003228437c36 */ /* 0x000fe20008000000 */
[----:B--2---:R-:W-:Y:S01]  /*aa70*/  VIADDMNMX R35, R54, R66, R63, PT ;  /* 0x0000004236237246 */ /* 0x004fe2000380013f */
[----:B------:R-:W-:Y:S01]  /*aa80*/  IMAD R70, R206, -0x2, R71 ;  /* 0xfffffffece467824 */ /* 0x000fe200078e0247 */
        /* <DEDUP_REMOVED lines=21> */
[----:B------:R0:W0:Y:S08]  /*abe0*/  MUFU.TANH R46, R56 ;  /* 0x00000038002e7308 */ /* 0x0000300000002400 */
[----:B------:R0:W0:Y:S08]  /*abf0*/  MUFU.TANH R50, R57 ;  /* 0x0000003900327308 */ /* 0x0000300000002400 */
[----:B------:R0:W0:Y:S08]  /*ac00*/  MUFU.TANH R82, R58 ;  /* 0x0000003a00527308 */ /* 0x0000300000002400 */
[----:B------:R0:W0:Y:S08]  /*ac10*/  MUFU.TANH R83, R59 ;  /* 0x0000003b00537308 */ /* 0x0000300000002400 */
[----:B------:R0:W0:Y:S08]  /*ac20*/  MUFU.TANH R51, R60 ;  /* 0x0000003c00337308 */ /* 0x0000300000002400 */
[----:B------:R0:W0:Y:S08]  /*ac30*/  MUFU.TANH R84, R61 ;  /* 0x0000003d00547308 */ /* 0x0000300000002400 */
[----:B------:R0:W0:Y:S08]  /*ac40*/  MUFU.TANH R85, R62 ;  /* 0x0000003e00557308 */ /* 0x0000300000002400 */
        /* <DEDUP_REMOVED lines=9> */
[----:B-1234-:R-:W-:Y:S05]  /*ace0*/  @P0 BRA `(.L_x_2951) ;  /* 0x0000000000540947 */ /* 0x01efea0003800000 */
[----:B------:R-:W-:Y:S01]  /*acf0*/  IADD3 R39, -R203, R204, R54 ;  /* 0x000000cccb277210 */ /* 0x000fe20007ffe136 */
[----:B------:R-:W-:Y:S03]  /*ad00*/  BSSY B0, `(.L_x_2952) ;  /* 0x0000010000007945 */ /* 0x000fe60003800000 */
[----:B------:R-:W-:-:S13]  /*ad10*/  ISETP.GT.AND P0, PT, R39, -0x1, PT ;  /* 0xffffffff2700780c */ /* 0x000fda0003f04270 */
[----:B------:R-:W-:Y:S05]  /*ad20*/  @P0 BRA `(.L_x_2953) ;  /* 0x0000000000200947 */ /* 0x000fea0003800000 */
[----:B------:R-:W-:Y:S01]  /*ad30*/  UISETP.NE.AND UP0, UPT, UR7, 0x1, UPT ;  /* 0x000000010700788c */ /* 0x000fe2000bf05270 */
[----:B------:R-:W-:-:S05]  /*ad40*/  LOP3.LUT R39, RZ, R39, RZ, 0x33, !PT ;  /* 0x00000027ff277212 */ /* 0x000fca00078e33ff */
[----:B------:R-:W-:-:S05]  /*ad50*/  PLOP3.LUT P0, PT, PT, PT, UP0, 0x80, 0x0 ;  /* 0x000000000000781c */ /* 0x000fca0003f0f008 */
[----:B------:R-:W-:-:S08]  /*ad60*/  @UP0 ULDC.64 UR4, c[0x0][0x9e8] ;  /* 0x00027a0000040ab9 */ /* 0x000fd00000000a00 */
[----:B------:R-:W-:-:S05]  /*ad70*/  @P0 IMAD.HI.U32 R40, R39, UR4, RZ ;  /* 0x0000000427280c27 */ /* 0x000fca000f8e00ff */
[----:B------:R-:W-:-:S04]  /*ad80*/  @P0 SHF.R.U32.HI R39, RZ, UR5, R40 ;  /* 0x00000005ff270c19 */ /* 0x000fc80008011628 */
[----:B------:R-:W-:Y:S01]  /*ad90*/  LOP3.LUT R39, RZ, R39, RZ, 0x33, !PT ;  /* 0x00000027ff277212 */ /* 0x000fe200078e33ff */
[----:B------:R-:W-:Y:S06]  /*ada0*/  BRA `(.L_x_2954) ;  /* 0x0000000000147947 */ /* 0x000fec0003800000 */
.L_x_2953:
[----:B------:R-:W-:-:S06]  /*adb0*/  UISETP.NE.AND UP0, UPT, UR7, 0x1, UPT ;  /* 0x000000010700788c */ /* 0x000fcc000bf05270 */
[----:B------:R-:W-:-:S05]  /*adc0*/  PLOP3.LUT P0, PT, PT, PT, UP0, 0x80, 0x0 ;  /* 0x000000000000781c */ /* 0x000fca0003f0f008 */
[----:B------:R-:W-:-:S08]  /*add0*/  @UP0 ULDC.64 UR4, c[0x0][0x9e8] ;  /* 0x00027a0000040ab9 */ /* 0x000fd00000000a00 */
[----:B------:R-:W-:-:S05]  /*ade0*/  @P0 IMAD.HI.U32 R40, R39, UR4, RZ ;  /* 0x0000000427280c27 */ /* 0x000fca000f8e00ff */
[----:B------:R-:W-:-:S07]  /*adf0*/  @P0 SHF.R.U32.HI R39, RZ, UR5, R40 ;  /* 0x00000005ff270c19 */ /* 0x000fce0008011628 */
.L_x_2954:
[----:B------:R-:W-:Y:S05]  /*ae00*/  BSYNC B0 ;  /* 0x0000000000007941 */ /* 0x000fea0003800000 */
.L_x_2952:
[----:B------:R-:W-:-:S05]  /*ae10*/  IMAD R40, R39, UR7, R70 ;  /* 0x0000000727287c24 */ /* 0x000fca000f8e0246 */
[----:B------:R-:W-:Y:S02]  /*ae20*/  VIMNMX R37, R37, R40, !PT ;  /* 0x0000002825257248 */ /* 0x000fe40007fe0100 */
[----:B------:R-:W-:-:S07]  /*ae30*/  VIADDMNMX R35, R40, UR7, R35, PT ;  /* 0x0000000728237c46 */ /* 0x000fce000b800123 */
.L_x_2951:
[C---:B------:R-:W-:Y:S01]  /*ae40*/  ISETP.GE.AND P1, PT, R71.reuse, 0x9, PT ;  /* 0x000000094700780c */ /* 0x040fe20003f26270 */
[----:B------:R-:W-:Y:S01]  /*ae50*/  UISETP.GE.AND UP0, UPT, UR7, 0x1, UPT ;  /* 0x000000010700788c */ /* 0x000fe2000bf06270 */
[----:B------:R-:W-:Y:S02]  /*ae60*/  ISETP.GE.AND P0, PT, R71, 0x2, PT ;  /* 0x000000024700780c */ /* 0x000fe40003f06270 */
[C---:B------:R-:W-:Y:S02]  /*ae70*/  ISETP.GT.AND P2, PT, R37.reuse, 0x8, !P1 ;  /* 0x000000082500780c */ /* 0x040fe40004f44270 */
[----:B------:R-:W-:Y:S02]  /*ae80*/  ISETP.GT.AND P3, PT, R37, 0x1, !P0 ;  /* 0x000000012500780c */ /* 0x000fe40004764270 */
[----:B------:R-:W-:Y:S02]  /*ae90*/  ISETP.LT.OR P2, PT, R35, 0x9, P2 ;  /* 0x000000092300780c */ /* 0x000fe40001741670 */
[----:B------:R-:W-:-:S02]  /*aea0*/  ISETP.GE.AND P4, PT, R71, 0xa, PT ;  /* 0x0000000a4700780c */ /* 0x000fc40003f86270 */
[----:B0-----:R-:W-:Y:S02]  /*aeb0*/  FSEL R154, R73, -INF , !P2 ;  /* 0xff800000499a7808 */ /* 0x001fe40005000000 */
[----:B------:R-:W-:Y:S02]  /*aec0*/  ISETP.LT.OR P3, PT, R35, 0x2, P3 ;  /* 0x000000022300780c */ /* 0x000fe40001f61670 */
        /* <DEDUP_REMOVED lines=90> */
[C---:B------:R-:W-:Y:S02]  /*b470*/  ISETP.GE.AND P2, PT, R71.reuse, 0x52, PT ;  /* 0x000000524700780c */ /* 0x040fe40003f46270 */
[----:B------:R-:W-:Y:S02]  /*b480*/  ISETP.GE.AND P5, PT, R71, 0x1, PT ;  /* 0x000000014700780c */ /* 0x000fe40003fa6270 */
[----:B------:R-:W-:Y:S02]  /*b490*/  ISETP.GT.AND P3, PT, R37, 0x51, !P2 ;  /* 0x000000512500780c */ /* 0x000fe40005764270 */
[----:B------:R-:W-:-:S02]  /*b4a0*/  ISETP.GE.AND P6, PT, R71, 0x5a, PT ;  /* 0x0000005a4700780c */ /* 0x000fc40003fc6270 */
[----:B------:R-:W-:-:S04]  /*b4b0*/  ISETP.LT.OR P3, PT, R35, 0x52, P3 ;  /* 0x000000522300780c */ /* 0x000fc80001f61670 */
[----:B------:R-:W-:Y:S02]  /*b4c0*/  FSEL R48, R65, -INF , !P3 ;  /* 0xff80000041307808 */ /* 0x000fe40005800000 */
[----:B------:R-:W-:-:S04]  /*b4d0*/  ISETP.GE.AND P3, PT, R71, 0x59, PT ;  /* 0x000000594700780c */ /* 0x000fc80003f66270 */
[----:B------:R-:W-:-:S04]  /*b4e0*/  ISETP.GT.AND P4, PT, R37, 0x58, !P3 ;  /* 0x000000582500780c */ /* 0x000fc80005f84270 */
[----:B------:R-:W-:-:S04]  /*b4f0*/  ISETP.LT.OR P4, PT, R35, 0x59, P4 ;  /* 0x000000592300780c */ /* 0x000fc80002781670 */
[----:B------:R-:W-:Y:S02]  /*b500*/  FSEL R44, R68, -INF , !P4 ;  /* 0xff800000442c7808 */ /* 0x000fe40006000000 */
[----:B------:R-:W-:-:S04]  /*b510*/  ISETP.GT.AND P4, PT, R37, RZ, !P5 ;  /* 0x000000ff2500720c */ /* 0x000fc80006f84270 */
[----:B------:R-:W-:-:S04]  /*b520*/  ISETP.LT.OR P4, PT, R35, 0x1, P4 ;  /* 0x000000012300780c */ /* 0x000fc80002781670 */
[----:B------:R-:W-:Y:S02]  /*b530*/  FSEL R152, R8, -INF , !P4 ;  /* 0xff80000008987808 */ /* 0x000fe40006000000 */
[----:B------:R-:W-:Y:S01]  /*b540*/  ISETP.GT.AND P4, PT, R37, 0x59, !P6 ;  /* 0x000000592500780c */ /* 0x000fe20007784270 */
[----:B------:R-:W0:Y:S03]  /*b550*/  SHFL.IDX PT, R8, R38, 0x1, 0x1c1f ;  /* 0x003c1f0026087f89 */ /* 0x000e2600000e0000 */
[----:B------:R-:W-:-:S04]  /*b560*/  ISETP.LT.OR P4, PT, R35, 0x5a, P4 ;  /* 0x0000005a2300780c */ /* 0x000fc80002781670 */
[----:B------:R-:W-:Y:S02]  /*b570*/  FSEL R46, R69, -INF , !P4 ;  /* 0xff800000452e7808 */ /* 0x000fe40006000000 */
[----:B------:R-:W-:Y:S02]  /*b580*/  PLOP3.LUT P4, PT, PT, PT, UP0, 0x40, 0x0 ;  /* 0x000000000000781c */ /* 0x000fe40003f8e808 */
[----:B0-----:R-:W-:Y:S01]  /*b590*/  VIADDMNMX R63, R8, R66, R63, PT ;  /* 0x00000042083f7246 */ /* 0x001fe2000380013f */
[----:B------:R-:W-:-:S10]  /*b5a0*/  IMAD.IADD R64, R67, 0x1, R8 ;  /* 0x0000000143407824 */ /* 0x000fd400078e0208 */
[----:B------:R-:W-:Y:S05]  /*b5b0*/  @P4 BRA `(.L_x_2955) ;  /* 0x00000000005c4947 */ /* 0x000fea0003800000 */
        /* <DEDUP_REMOVED lines=8> */
[----:B------:R-:W-:Y:S01]  /*b640*/  @P4 IMAD.HI.U32 R35, R8, UR4, RZ ;  /* 0x0000000408234c27 */ /* 0x000fe2000f8e00ff */
[----:B------:R-:W-:-:S13]  /*b650*/  PLOP3.LUT P4, PT, PT, PT, UP0, 0x80, 0x0 ;  /* 0x000000000000781c */ /* 0x000fda0003f8f008 */
[----:B------:R-:W-:-:S04]  /*b660*/  @P4 SHF.R.U32.HI R8, RZ, UR5, R35 ;  /* 0x00000005ff084c19 */ /* 0x000fc80008011623 */
[----:B------:R-:W-:Y:S01]  /*b670*/  LOP3.LUT R8, RZ, R8, RZ, 0x33, !PT ;  /* 0x00000008ff087212 */ /* 0x000fe200078e33ff */
[----:B------:R-:W-:Y:S06]  /*b680*/  BRA `(.L_x_2958) ;  /* 0x0000000000187947 */ /* 0x000fec0003800000 */
.L_x_2957:
[----:B------:R-:W-:-:S06]  /*b690*/  UISETP.NE.AND UP0, UPT, UR7, 0x1, UPT ;  /* 0x000000010700788c */ /* 0x000fcc000bf05270 */
[----:B------:R-:W-:-:S05]  /*b6a0*/  PLOP3.LUT P4, PT, PT, PT, UP0, 0x80, 0x0 ;  /* 0x000000000000781c */ /* 0x000fca0003f8f008 */
[----:B------:R-:W-:-:S08]  /*b6b0*/  @UP0 ULDC.64 UR4, c[0x0][0x9e8] ;  /* 0x00027a0000040ab9 */ /* 0x000fd00000000a00 */
[----:B------:R-:W-:Y:S01]  /*b6c0*/  @P4 IMAD.HI.U32 R35, R8, UR4, RZ ;  /* 0x0000000408234c27 */ /* 0x000fe2000f8e00ff */
[----:B------:R-:W-:-:S13]  /*b6d0*/  PLOP3.LUT P4, PT, PT, PT, UP0, 0x80, 0x0 ;  /* 0x000000000000781c */ /* 0x000fda0003f8f008 */
[----:B------:R-:W-:-:S07]  /*b6e0*/  @P4 SHF.R.U32.HI R8, RZ, UR5, R35 ;  /* 0x00000005ff084c19 */ /* 0x000fce0008011623 */
.L_x_2958:
[----:B------:R-:W-:Y:S05]  /*b6f0*/  BSYNC B0 ;  /* 0x0000000000007941 */ /* 0x000fea0003800000 */
.L_x_2956:
[----:B------:R-:W-:-:S05]  /*b700*/  IMAD R8, R8, UR7, R70 ;  /* 0x0000000708087c24 */ /* 0x000fca000f8e0246 */
[----:B------:R-:W-:Y:S02]  /*b710*/  VIMNMX R64, R64, R8, !PT ;  /* 0x0000000840407248 */ /* 0x000fe40007fe0100 */
[----:B------:R-:W-:-:S07]  /*b720*/  VIADDMNMX R63, R8, UR7, R63, PT ;  /* 0x00000007083f7c46 */ /* 0x000fce000b80013f */
.L_x_2955:
        /* <DEDUP_REMOVED lines=15> */
[----:B------:R-:W-:Y:S02]  /*b820*/  ISETP.GT.AND P0, PT, R64, 0x10, !P0 ;  /* 0x000000104000780c */ /* 0x000fe40004704270 */
[C---:B------:R-:W-:Y:S02]  /*b830*/  ISETP.LT.OR P5, PT, R63.reuse, 0x1, P5 ;  /* 0x000000013f00780c */ /* 0x040fe40002fa1670 */
[----:B------:R-:W-:Y:S02]  /*b840*/  ISETP.LT.OR P0, PT, R63, 0x11, P0 ;  /* 0x000000113f00780c */ /* 0x000fe40000701670 */
[----:B------:R-:W-:-:S02]  /*b850*/  FSEL R65, R6, -INF , !P5 ;  /* 0xff80000006417808 */ /* 0x000fc40006800000 */
        /* <DEDUP_REMOVED lines=8> */
[----:B------:R-:W-:Y:S02]  /*b8e0*/  ISETP.GT.AND P0, PT, R64, 0x18, !P1 ;  /* 0x000000184000780c */ /* 0x000fe40004f04270 */
[----:B------:R-:W-:Y:S02]  /*b8f0*/  FMNMX.FTZ R6, R156, R6, !PT ;  /* 0x000000069c067209 */ /* 0x000fe40007810000 */
        /* <DEDUP_REMOVED lines=9> */
[----:B------:R-:W-:Y:S02]  /*b990*/  ISETP.NE.AND P1, PT, R94, RZ, PT ;  /* 0x000000ff5e00720c */ /* 0x000fe40003f25270 */
[----:B------:R-:W-:Y:S02]  /*b9a0*/  ISETP.GT.AND P0, PT, R64, 0x20, !P0 ;  /* 0x000000204000780c */ /* 0x000fe40004704270 */
[----:B------:R-:W-:Y:S02]  /*b9b0*/  FMNMX.FTZ R66, R43, R66, !PT ;  /* 0x000000422b427209 */ /* 0x000fe40007810000 */
[----:B------:R-:W-:Y:S02]  /*b9c0*/  ISETP.LT.OR P0, PT, R63, 0x21, P0 ;  /* 0x000000213f00780c */ /* 0x000fe40000701670 */
[----:B------:R-:W-:-:S02]  /*b9d0*/  ISETP.NE.AND P4, PT, R95, RZ, PT ;  /* 0x000000ff5f00720c */ /* 0x000fc40003f85270 */
[----:B------:R-:W-:Y:S02]  /*b9e0*/  FSEL R8, R28, -INF , !P0 ;  /* 0xff8000001c087808 */ /* 0x000fe40004000000 */
[----:B------:R-:W-:Y:S02]  /*b9f0*/  ISETP.NE.AND P0, PT, R79, RZ, PT ;  /* 0x000000ff4f00720c */ /* 0x000fe40003f05270 */
[C---:B------:R-:W-:Y:S02]  /*ba00*/  ISETP.GT.AND P2, PT, R64.reuse, 0x51, !P2 ;  /* 0x000000514000780c */ /* 0x040fe40005744270 */
[C---:B------:R-:W-:Y:S02]  /*ba10*/  ISETP.GT.AND P0, PT, R64.reuse, 0x21, !P0 ;  /* 0x000000214000780c */ /* 0x040fe40004704270 */
[----:B------:R-:W-:Y:S02]  /*ba20*/  ISETP.GT.AND P3, PT, R64, 0x58, !P3 ;  /* 0x000000584000780c */ /* 0x000fe40005f64270 */
[----:B------:R-:W-:-:S02]  /*ba30*/  ISETP.LT.OR P0, PT, R63, 0x22, P0 ;  /* 0x000000223f00780c */ /* 0x000fc40000701670 */
[----:B------:R-:W-:Y:S02]  /*ba40*/  ISETP.LT.OR P2, PT, R63, 0x52, P2 ;  /* 0x000000523f00780c */ /* 0x000fe40001741670 */
[----:B------:R-:W-:Y:S02]  /*ba50*/  FSEL R20, R29, -INF , !P0 ;  /* 0xff8000001d147808 */ /* 0x000fe40004000000 */
[----:B------:R-:W-:Y:S02]  /*ba60*/  ISETP.NE.AND P0, PT, R87, RZ, PT ;  /* 0x000000ff5700720c */ /* 0x000fe40003f05270 */
[C---:B------:R-:W-:Y:S02]  /*ba70*/  ISETP.GT.AND P6, PT, R64.reuse, 0x59, !P6 ;  /* 0x000000594000780c */ /* 0x040fe400077c4270 */
[----:B------:R-:W-:Y:S02]  /*ba80*/  ISETP.GT.AND P0, PT, R64, 0x28, !P0 ;  /* 0x000000284000780c */ /* 0x000fe40004704270 */
[----:B------:R-:W-:-:S02]  /*ba90*/  ISETP.LT.OR P3, PT, R63, 0x59, P3 ;  /* 0x000000593f00780c */ /* 0x000fc40001f61670 */
[C---:B------:R-:W-:Y:S02]  /*baa0*/  ISETP.LT.OR P0, PT, R63.reuse, 0x29, P0 ;  /* 0x000000293f00780c */ /* 0x040fe40000701670 */
[----:B------:R-:W-:Y:S02]  /*bab0*/  ISETP.LT.OR P6, PT, R63, 0x5a, P6 ;  /* 0x0000005a3f00780c */ /* 0x000fe400037c1670 */
[----:B------:R-:W-:Y:S02]  /*bac0*/  FSEL R24, R30, -INF , !P0 ;  /* 0xff8000001e187808 */ /* 0x000fe40004000000 */
[----:B------:R-:W-:Y:S02]  /*bad0*/  ISETP.NE.AND P0, PT, R88, RZ, PT ;  /* 0x000000ff5800720c */ /* 0x000fe40003f05270 */
[----:B------:R-:W-:Y:S02]  /*bae0*/  FSEL R45, R45, -INF , !P3 ;  /* 0xff8000002d2d7808 */ /* 0x000fe40005800000 */
        /* <DEDUP_REMOVED lines=46> */
[----:B------:R-:W-:Y:S01]  /*bdd0*/  ISETP.NE.AND P4, PT, R96, RZ, PT ;  /* 0x000000ff6000720c */ /* 0x000fe20003f85270 */
[----:B------:R-:W0:Y:S01]  /*bde0*/  SHFL.BFLY PT, R6, R33, 0x2, 0x1f ;  /* 0x0c401f0021067f89 */ /* 0x000e2200000e0000 */
[----:B------:R-:W-:-:S02]  /*bdf0*/  FSEL R31, R85, -INF , !P0 ;  /* 0xff800000551f7808 */ /* 0x000fc40004000000 */
[----:B0-----:R-:W-:Y:S02]  /*be00*/  FMNMX.FTZ R35, R33, R6, !PT ;  /* 0x0000000621237209 */ /* 0x001fe40007810000 */
[----:B------:R-:W-:-:S03]  /*be10*/  FMNMX.FTZ R33, R41, R66, !PT ;  /* 0x0000004229217209 */ /* 0x000fc60007810000 */
[----:B------:R-:W0:Y:S02]  /*be20*/  SHFL.BFLY PT, R6, R35, 0x1, 0x1f ;  /* 0x0c201f0023067f89 */ /* 0x000e2400000e0000 */
        /* <DEDUP_REMOVED lines=13> */
[----:B------:R0:W-:Y:S01]  /*bf00*/  MUFU.EX2 R33, R67 ;  /* 0x0000004300217308 */ /* 0x0001e20000000800 */
[----:B------:R-:W-:Y:S01]  /*bf10*/  FMNMX.FTZ R37, R20, R37, !PT ;  /* 0x0000002514257209 */ /* 0x000fe20007810000 */
[--C-:B------:R-:W-:Y:S01]  /*bf20*/  FFMA.FTZ R53, R53, UR48, -R69.reuse ;  /* 0x0000003035357c23 */ /* 0x100fe20008010845 */
[----:B------:R-:W-:Y:S01]  /*bf30*/  ISETP.NE.AND P4, PT, R84, RZ, PT ;  /* 0x000000ff5400720c */ /* 0x000fe20003f85270 */
[--C-:B------:R-:W-:Y:S01]  /*bf40*/  FFMA.FTZ R152, R152, UR48, -R69.reuse ;  /* 0x0000003098987c23 */ /* 0x100fe20008010845 */
[----:B------:R-:W-:Y:S01]  /*bf50*/  FMNMX.FTZ R66, R24, R37, !PT ;  /* 0x0000002518427209 */ /* 0x000fe20007810000 */
[--C-:B------:R-:W-:Y:S01]  /*bf60*/  FFMA.FTZ R154, R154, UR48, -R69.reuse ;  /* 0x000000309a9a7c23 */ /* 0x100fe20008010845 */
[----:B------:R-:W-:Y:S01]  /*bf70*/  FSEL R34, R34, -INF , !P0 ;  /* 0xff80000022227808 */ /* 0x000fe20004000000 */
[----:B------:R-:W-:Y:S01]  /*bf80*/  MUFU.EX2 R168, R53 ;  /* 0x0000003500a87308 */ /* 0x000fe20000000800 */
[----:B------:R-:W-:Y:S01]  /*bf90*/  FMNMX.FTZ R37, R25, R66, !PT ;  /* 0x0000004219257209 */ /* 0x000fe20007810000 */
[--C-:B------:R-:W-:Y:S01]  /*bfa0*/  FFMA.FTZ R68, R74, UR48, -R69.reuse ;  /* 0x000000304a447c23 */ /* 0x100fe20008010845 */
[----:B------:R-:W-:Y:S01]  /*bfb0*/  ISETP.GT.AND P0, PT, R64, 0x50, !P4 ;  /* 0x000000504000780c */ /* 0x000fe20006704270 */
[--C-:B------:R-:W-:Y:S01]  /*bfc0*/  FFMA.FTZ R156, R156, UR48, -R69.reuse ;  /* 0x000000309c9c7c23 */ /* 0x100fe20008010845 */
[----:B0-----:R-:W-:Y:S01]  /*bfd0*/  FMNMX.FTZ R67, R26, R37, !PT ;  /* 0x000000251a437209 */ /* 0x001fe20007810000 */
        /* <DEDUP_REMOVED lines=9> */
[----:B------:R-:W-:Y:S01]  /*c070*/  FSEL R62, R7, -INF , !P2 ;  /* 0xff800000073e7808 */ /* 0x000fe20005000000 */
        /* <DEDUP_REMOVED lines=20> */
[----:B------:R-:W-:Y:S01]  /*c1c0*/  FFMA.FTZ R46, R46, UR48, -R69 ;  /* 0x000000302e2e7c23 */ /* 0x000fe20008010845 */
[----:B------:R-:W-:-:S02]  /*c1d0*/  FMNMX.FTZ R67, R42, R67, !PT ;  /* 0x000000432a437209 */ /* 0x000fc40007810000 */
[----:B------:R-:W-:Y:S02]  /*c1e0*/  ISETP.NE.AND P4, PT, R97, 0x3, PT ;  /* 0x000000036100780c */ /* 0x000fe40003f85270 */
[----:B------:R-:W-:Y:S01]  /*c1f0*/  FMNMX.FTZ R64, R62, R67, !PT ;  /* 0x000000433e407209 */ /* 0x000fe20007810000 */
[----:B------:R-:W-:Y:S03]  /*c200*/  MUFU.EX2 R37, R70 ;  /* 0x0000004600257308 */ /* 0x000fe60000000800 */
[----:B------:R-:W-:-:S04]  /*c210*/  FMNMX.FTZ R64, R45, R64, !PT ;  /* 0x000000402d407209 */ /* 0x000fc80007810000 */
[----:B------:R-:W-:Y:S01]  /*c220*/  FMNMX.FTZ R64, R47, R64, !PT ;  /* 0x000000402f407209 */ /* 0x000fe20007810000 */
[----:B------:R-:W-:Y:S04]  /*c230*/  MUFU.EX2 R158, R158 ;  /* 0x0000009e009e7308 */ /* 0x000fe80000000800 */
[----:B------:R-:W0:Y:S04]  /*c240*/  SHFL.BFLY PT, R7, R64, 0x2, 0x1f ;  /* 0x0c401f0040077f89 */ /* 0x000e2800000e0000 */
[----:B------:R-:W-:Y:S08]  /*c250*/  MUFU.EX2 R39, R39 ;  /* 0x0000002700277308 */ /* 0x000ff00000000800 */
[----:B------:R-:W-:Y:S08]  /*c260*/  MUFU.EX2 R160, R160 ;  /* 0x000000a000a07308 */ /* 0x000ff00000000800 */
[----:B------:R-:W-:Y:S01]  /*c270*/  MUFU.EX2 R61, R61 ;  /* 0x0000003d003d7308 */ /* 0x000fe20000000800 */
[----:B0-----:R-:W-:-:S07]  /*c280*/  FMNMX.FTZ R54, R64, R7, !PT ;  /* 0x0000000740367209 */ /* 0x001fce0007810000 */
[----:B------:R-:W-:Y:S01]  /*c290*/  MUFU.EX2 R60, R60 ;  /* 0x0000003c003c7308 */ /* 0x000fe20000000800 */
[----:B------:R-:W0:Y:S07]  /*c2a0*/  SHFL.BFLY PT, R7, R54, 0x1, 0x1f ;  /* 0x0c201f0036077f89 */ /* 0x000e2e00000e0000 */
[----:B------:R-:W1:Y:S08]  /*c2b0*/  MUFU.EX2 R59, R59 ;  /* 0x0000003b003b7308 */ /* 0x000e700000000800 */
[----:B------:R-:W-:Y:S08]  /*c2c0*/  MUFU.EX2 R58, R58 ;  /* 0x0000003a003a7308 */ /* 0x000ff00000000800 */
[----:B------:R-:W2:Y:S01]  /*c2d0*/  MUFU.EX2 R57, R57 ;  /* 0x0000003900397308 */ /* 0x000ea20000000800 */
[----:B0-----:R-:W-:-:S02]  /*c2e0*/  FMNMX.FTZ R7, R54, R7, !PT ;  /* 0x0000000736077209 */ /* 0x001fc40007810000 */
[----:B-1----:R-:W-:Y:S02]  /*c2f0*/  F2FP.BF16.F32.PACK_AB R162, R59, R60 ;  /* 0x0000003c3ba2723e */ /* 0x002fe400000010ff */
[C---:B------:R-:W-:Y:S01]  /*c300*/  FSETP.NEU.FTZ.AND P0, PT, R7.reuse, -INF , PT ;  /* 0xff8000000700780b */ /* 0x040fe20003f1d000 */
[----:B------:R-:W-:Y:S02]  /*c310*/  FMUL.FTZ R53, R7, UR48 ;  /* 0x0000003007357c20 */ /* 0x000fe40008410000 */
[----:B------:R-:W-:Y:S03]  /*c320*/  MUFU.EX2 R56, R56 ;  /* 0x0000003800387308 */ /* 0x000fe60000000800 */
[----:B------:R-:W-:-:S05]  /*c330*/  FSEL R67, R53, RZ, P0 ;  /* 0x000000ff35437208 */ /* 0x000fca0000000000 */
        /* <DEDUP_REMOVED lines=25> */
[--C-:B------:R-:W-:Y:S01]  /*c4d0*/  FFMA.FTZ R45, R45, UR48, -R67.reuse ;  /* 0x000000302d2d7c23 */ /* 0x100fe20008010843 */
[----:B------:R-:W-:Y:S01]  /*c4e0*/  FFMA.FTZ R47, R47, UR48, -R67 ;  /* 0x000000302f2f7c23 */ /* 0x000fe20008010843 */
[----:B--2---:R-:W-:-:S03]  /*c4f0*/  F2FP.BF16.F32.PACK_AB R164, R57, R58 ;  /* 0x0000003a39a4723e */ /* 0x004fc600000010ff */
[----:B------:R-:W2:Y:S01]  /*c500*/  MUFU.EX2 R43, R43 ;  /* 0x0000002b002b7308 */ /* 0x000ea20000000800 */
[----:B-1----:R-:W-:Y:S01]  /*c510*/  FADD.FTZ R41, R152, R33 ;  /* 0x0000002198297221 */ /* 0x002fe20000010000 */
[----:B------:R-:W-:Y:S02]  /*c520*/  F2FP.BF16.F32.PACK_AB R152, R33, R152 ;  /* 0x000000982198723e */ /* 0x000fe400000010ff */
[----:B0-----:R-:W-:-:S04]  /*c530*/  F2FP.BF16.F32.PACK_AB R153, R52, R65 ;  /* 0x000000413499723e */ /* 0x001fc800000010ff */
[----:B------:R0:W-:Y:S08]  /*c540*/  MUFU.EX2 R161, R8 ;  /* 0x0000000800a17308 */ /* 0x0001f00000000800 */
[----:B------:R-:W1:Y:S01]  /*c550*/  MUFU.EX2 R40, R40 ;  /* 0x0000002800287308 */ /* 0x000e620000000800 */
[----:B0-----:R-:W-:Y:S01]  /*c560*/  FADD.FTZ R8, R154, R41 ;  /* 0x000000299a087221 */ /* 0x001fe20000010000 */
[----:B------:R-:W-:-:S02]  /*c570*/  F2FP.BF16.F32.PACK_AB R154, R35, R154 ;  /* 0x0000009a239a723e */ /* 0x000fc400000010ff */
[----:B--2---:R-:W-:Y:S01]  /*c580*/  F2FP.BF16.F32.PACK_AB R155, R54, R43 ;  /* 0x0000002b369b723e */ /* 0x004fe200000010ff */
[----:B------:R-:W-:Y:S01]  /*c590*/  FADD.FTZ R41, R35, R8 ;  /* 0x0000000823297221 */ /* 0x000fe20000010000 */
[----:B------:R-:W-:Y:S02]  /*c5a0*/  FADD.FTZ R8, R65, R52 ;  /* 0x0000003441087221 */ /* 0x000fe40000010000 */
[----:B------:R0:W2:Y:S08]  /*c5b0*/  MUFU.EX2 R157, R38 ;  /* 0x00000026009d7308 */ /* 0x0000b00000000800 */
[----:B------:R-:W3:Y:S01]  /*c5c0*/  MUFU.EX2 R36, R36 ;  /* 0x0000002400247308 */ /* 0x000ee20000000800 */
[----:B0-----:R-:W-:Y:S01]  /*c5d0*/  FADD.FTZ R38, R156, R41 ;  /* 0x000000299c267221 */ /* 0x001fe20000010000 */
[----:B------:R-:W-:Y:S01]  /*c5e0*/  FADD.FTZ R41, R43, R8 ;  /* 0x000000082b297221 */ /* 0x000fe20000010000 */
[----:B------:R-:W-:-:S02]  /*c5f0*/  F2FP.BF16.F32.PACK_AB R156, R37, R156 ;  /* 0x0000009c259c723e */ /* 0x000fc400000010ff */
[----:B------:R-:W-:Y:S01]  /*c600*/  FADD.FTZ R69, R37, R38 ;  /* 0x0000002625457221 */ /* 0x000fe20000010000 */
[----:B------:R-:W-:Y:S02]  /*c610*/  FADD.FTZ R41, R54, R41 ;  /* 0x0000002936297221 */ /* 0x000fe40000010000 */
[----:B------:R-:W0:Y:S01]  /*c620*/  MUFU.EX2 R3, R3 ;  /* 0x0000000300037308 */ /* 0x000e220000000800 */
[----:B------:R-:W-:Y:S01]  /*c630*/  FADD.FTZ R8, R158, R69 ;  /* 0x000000459e087221 */ /* 0x000fe20000010000 */
[----:B------:R-:W-:-:S03]  /*c640*/  F2FP.BF16.F32.PACK_AB R158, R39, R158 ;  /* 0x0000009e279e723e */ /* 0x000fc600000010ff */
[----:B------:R-:W-:Y:S01]  /*c650*/  FADD.FTZ R69, R39, R8 ;  /* 0x0000000827457221 */ /* 0x000fe20000010000 */
[----:B-1----:R-:W-:Y:S02]  /*c660*/  FADD.FTZ R8, R40, R41 ;  /* 0x0000002928087221 */ /* 0x002fe40000010000 */
[----:B------:R1:W-:Y:S02]  /*c670*/  MUFU.EX2 R165, R28 ;  /* 0x0000001c00a57308 */ /* 0x0003e40000000800 */
[C---:B--2---:R-:W-:Y:S01]  /*c680*/  FADD.FTZ R41, R157.reuse, R8 ;  /* 0x000000089d297221 */ /* 0x044fe20000010000 */
[----:B------:R-:W-:-:S03]  /*c690*/  F2FP.BF16.F32.PACK_AB R157, R157, R40 ;  /* 0x000000289d9d723e */ /* 0x000fc600000010ff */
[----:B---3--:R-:W-:Y:S02]  /*c6a0*/  FADD.FTZ R8, R36, R41 ;  /* 0x0000002924087221 */ /* 0x008fe40000010000 */
[----:B------:R-:W-:Y:S01]  /*c6b0*/  MUFU.EX2 R20, R20 ;  /* 0x0000001400147308 */ /* 0x000fe20000000800 */
[----:B-1----:R-:W-:Y:S01]  /*c6c0*/  FADD.FTZ R28, R160, R69 ;  /* 0x00000045a01c7221 */ /* 0x002fe20000010000 */
[C---:B0-----:R-:W-:Y:S01]  /*c6d0*/  FADD.FTZ R8, R3.reuse, R8 ;  /* 0x0000000803087221 */ /* 0x041fe20000010000 */
[----:B------:R-:W-:Y:S02]  /*c6e0*/  F2FP.BF16.F32.PACK_AB R159, R3, R36 ;  /* 0x00000024039f723e */ /* 0x000fe400000010ff */
[C---:B------:R-:W-:Y:S01]  /*c6f0*/  FADD.FTZ R69, R61.reuse, R28 ;  /* 0x0000001c3d457221 */ /* 0x040fe20000010000 */
[----:B------:R-:W-:Y:S02]  /*c700*/  F2FP.BF16.F32.PACK_AB R160, R61, R160 ;  /* 0x000000a03da0723e */ /* 0x000fe400000010ff */
[----:B------:R-:W-:Y:S01]  /*c710*/  MUFU.EX2 R24, R24 ;  /* 0x0000001800187308 */ /* 0x000fe20000000800 */
[----:B------:R-:W-:-:S04]  /*c720*/  FADD.FTZ R28, R60, R69 ;  /* 0x000000453c1c7221 */ /* 0x000fc80000010000 */
[----:B------:R-:W-:-:S03]  /*c730*/  FADD.FTZ R41, R59, R28 ;  /* 0x0000001c3b297221 */ /* 0x000fc60000010000 */
[----:B------:R-:W0:Y:S08]  /*c740*/  MUFU.EX2 R25, R25 ;  /* 0x0000001900197308 */ /* 0x000e300000000800 */
[----:B------:R-:W1:Y:S08]  /*c750*/  MUFU.EX2 R55, R55 ;  /* 0x0000003700377308 */ /* 0x000e700000000800 */
[----:B------:R-:W2:Y:S01]  /*c760*/  MUFU.EX2 R26, R26 ;  /* 0x0000001a001a7308 */ /* 0x000ea20000000800 */
[----:B0-----:R-:W-:-:S07]  /*c770*/  F2FP.BF16.F32.PACK_AB R163, R25, R24 ;  /* 0x0000001819a3723e */ /* 0x001fce00000010ff */
[----:B------:R0:W-:Y:S01]  /*c780*/  MUFU.EX2 R38, R29 ;  /* 0x0000001d00267308 */ /* 0x0001e20000000800 */
[----:B-1----:R-:W-:-:S07]  /*c790*/  F2FP.BF16.F32.PACK_AB R166, R55, R56 ;  /* 0x0000003837a6723e */ /* 0x002fce00000010ff */
[----:B------:R-:W1:Y:S01]  /*c7a0*/  MUFU.EX2 R63, R63 ;  /* 0x0000003f003f7308 */ /* 0x000e620000000800 */
[----:B0-----:R-:W-:Y:S01]  /*c7b0*/  FADD.FTZ R29, R161, R8 ;  /* 0x00000008a11d7221 */ /* 0x001fe20000010000 */
[----:B------:R-:W-:Y:S01]  /*c7c0*/  FADD.FTZ R8, R58, R41 ;  /* 0x000000293a087221 */ /* 0x000fe20000010000 */
[C---:B------:R-:W-:Y:S02]  /*c7d0*/  F2FP.BF16.F32.PACK_AB R161, R20.reuse, R161 ;  /* 0x000000a114a1723e */ /* 0x040fe400000010ff */
[----:B------:R-:W-:Y:S01]  /*c7e0*/  FADD.FTZ R29, R20, R29 ;  /* 0x0000001d141d7221 */ /* 0x000fe20000010000 */
[----:B------:R-:W-:Y:S02]  /*c7f0*/  FADD.FTZ R41, R57, R8 ;  /* 0x0000000839297221 */ /* 0x000fe40000010000 */
[----:B------:R-:W0:Y:S01]  /*c800*/  MUFU.EX2 R27, R27 ;  /* 0x0000001b001b7308 */ /* 0x000e220000000800 */
[----:B------:R-:W-:Y:S01]  /*c810*/  FADD.FTZ R8, R24, R29 ;  /* 0x0000001d18087221 */ /* 0x000fe20000010000 */
[----:B------:R-:W-:-:S03]  /*c820*/  FADD.FTZ R28, R56, R41 ;  /* 0x00000029381c7221 */ /* 0x000fc60000010000 */
[----:B------:R-:W-:Y:S01]  /*c830*/  FADD.FTZ R29, R25, R8 ;  /* 0x00000008191d7221 */ /* 0x000fe20000010000 */
[----:B------:R-:W-:Y:S02]  /*c840*/  FADD.FTZ R28, R55, R28 ;  /* 0x0000001c371c7221 */ /* 0x000fe40000010000 */
[----:B------:R-:W3:Y:S01]  /*c850*/  MUFU.EX2 R51, R51 ;  /* 0x0000003300337308 */ /* 0x000ee20000000800 */
[----:B--2---:R-:W-:Y:S01]  /*c860*/  FADD.FTZ R8, R26, R29 ;  /* 0x0000001d1a087221 */ /* 0x004fe20000010000 */
[----:B-1----:R-:W-:-:S03]  /*c870*/  FADD.FTZ R29, R63, R28 ;  /* 0x0000001c3f1d7221 */ /* 0x002fc60000010000 */
[----:B------:R-:W-:Y:S01]  /*c880*/  FADD.FTZ R8, R165, R8 ;  /* 0x00000008a5087221 */ /* 0x000fe20000010000 */
[C---:B------:R-:W-:Y:S01]  /*c890*/  FADD.FTZ R28, R168.reuse, R29 ;  /* 0x0000001da81c7221 */ /* 0x040fe20000010000 */
[----:B------:R-:W-:Y:S01]  /*c8a0*/  F2FP.BF16.F32.PACK_AB R168, R168, R63 ;  /* 0x0000003fa8a8723e */ /* 0x000fe200000010ff */
[----:B------:R-:W1:Y:S01]  /*c8b0*/  MUFU.EX2 R50, R50 ;  /* 0x0000003200327308 */ /* 0x000e620000000800 */
[----:B0-----:R-:W-:Y:S01]  /*c8c0*/  FADD.FTZ R29, R27, R8 ;  /* 0x000000081b1d7221 */ /* 0x001fe20000010000 */
[----:B------:R-:W-:Y:S02]  /*c8d0*/  F2FP.BF16.F32.PACK_AB R165, R165, R26 ;  /* 0x0000001aa5a5723e */ /* 0x000fe400000010ff */
[C---:B------:R-:W-:Y:S01]  /*c8e0*/  F2FP.BF16.F32.PACK_AB R167, R38.reuse, R27 ;  /* 0x0000001b26a7723e */ /* 0x040fe200000010ff */
[----:B------:R-:W-:-:S03]  /*c8f0*/  FADD.FTZ R29, R38, R29 ;  /* 0x0000001d261d7221 */ /* 0x000fc60000010000 */
[----:B------:R-:W0:Y:S01]  /*c900*/  MUFU.EX2 R32, R32 ;  /* 0x0000002000207308 */ /* 0x000e220000000800 */
[----:B---3--:R-:W-:-:S07]  /*c910*/  FADD.FTZ R33, R51, R28 ;  /* 0x0000001c33217221 */ /* 0x008fce0000010000 */
        /* <DEDUP_REMOVED lines=16> */
[C---:B-1----:R-:W-:Y:S01]  /*ca20*/  FADD.FTZ R29, R34.reuse, R29 ;  /* 0x0000001d221d7221 */ /* 0x042fe20000010000 */
[----:B------:R-:W-:-:S06]  /*ca30*/  F2FP.BF16.F32.PACK_AB R171, R34, R31 ;  /* 0x0000001f22ab723e */ /* 0x000fcc00000010ff */
[----:B------:R-:W1:Y:S01]  /*ca40*/  MUFU.EX2 R44, R44 ;  /* 0x0000002c002c7308 */ /* 0x000e620000000800 */
[----:B0-----:R-:W-:-:S07]  /*ca50*/  FADD.FTZ R30, R42, R29 ;  /* 0x0000001d2a1e7221 */ /* 0x001fce0000010000 */
        /* <DEDUP_REMOVED lines=13> */
.L_x_2959:
[----:B------:R0:W1:Y:S01]  /*cb30*/  SYNCS.PHASECHK.TRANS64.TRYWAIT P0, [R0+URZ+0x22850], R21 ;  /* 0x02285015000075a7 */ /* 0x000062000800017f */
[----:B------:R-:W-:Y:S05]  /*cb40*/  @!P4 BRA `(.L_x_2960) ;  /* 0x000000000004c947 */ /* 0x000fea0003800000 */
[----:B------:R-:W-:Y:S01]  /*cb50*/  BPT.TRAP 0x1 ;  /* 0x000000040000795c */ /* 0x000fe20000300000 */
.L_x_2960:
[----:B------:R-:W-:Y:S04]  /*cb60*/  BSSY B0, `(.L_x_2961) ;  /* 0x0000004000007945 */ /* 0x000fe80003800000 */
[----:B-1----:R-:W-:Y:S05]  /*cb70*/  @P0 BRA `(.L_x_2962) ;  /* 0x0000000000080947 */ /* 0x002fea0003800000 */
[----:B------:R-:W1:Y:S02]  /*cb80*/  SYNCS.PHASECHK.TRANS64.TRYWAIT P0, [R0+URZ+0x22850], R21 ;  /* 0x02285015000075a7 */ /* 0x000e64000800017f */
[----:B-1----:R-:W-:Y:S05]  /*cb90*/  @!P0 BRA `(.L_x_2963) ;  /* 0x0000016000188947 */ /* 0x002fea0003800000 */
.L_x_2962:
[----:B------:R-:W-:Y:S05]  /*cba0*/  BSYNC B0 ;  /* 0x0000000000007941 */ /* 0x000fea0003800000 */
.L_x_2961:
[----:B------:R-:W-:Y:S05]  /*cbb0*/  WARPSYNC.ALL ;  /* 0x0000000000007948 */ /* 0x000fea0003800000 */
[----:B------:R-:W-:Y:S01]  /*cbc0*/  R2UR UR4, R23 ;  /* 0x00000000170472ca */ /* 0x000fe200000e0000 */
[----:B------:R2:W-:Y:S01]  /*cbd0*/  BAR.SYNC.DEFER_BLOCKING R177, 0x100 ;  /* 0x000400b10000751d */ /* 0x0005e20000010000 */
[----:B01----:R-:W-:Y:S02]  /*cbe0*/  IMAD.MOV.U32 R21, RZ, RZ, 0xc00 ;  /* 0x00000c00ff157424 */ /* 0x003fe400078e00ff */
[----:B------:R-:W-:-:S05]  /*cbf0*/  IMAD.U32 R178, RZ, RZ, UR51 ;  /* 0x00000033ffb27e24 */ /* 0x000fca000f8e00ff */
[----:B------:R-:W-:-:S04]  /*cc00*/  ISETP.NE.AND P0, PT, R178, 0x3, PT ;  /* 0x00000003b200780c */ /* 0x000fc80003f05270 */
[----:B------:R-:W-:-:S04]  /*cc10*/  UIADD3 UR4, UR4, 0x400, URZ ;  /* 0x0000040004047890 */ /* 0x000fc8000fffe03f */
[----:B------:R-:W-:-:S04]  /*cc20*/  USHF.R.U32.HI UR4, URZ, 0x4, UR4 ;  /* 0x000000043f047899 */ /* 0x000fc80008011604 */
[----:B------:R-:W-:-:S04]  /*cc30*/  ULOP3.LUT UR4, UR4, 0x3fff, URZ, 0xc0, !UPT ;  /* 0x00003fff04047892 */ /* 0x000fc8000f8ec03f */
[----:B------:R-:W-:Y:S01]  /*cc40*/  ULOP3.LUT UR49, UR4, 0x3000000, URZ, 0xfc, !UPT ;  /* 0x0300000004317892 */ /* 0x000fe2000f8efc3f */
[----:B------:R-:W-:-:S05]  /*cc50*/  WARPGROUP.ARRIVE ;  /* 0x00000000000079c5 */ /* 0x000fca0000000000 */
[----:B------:R-:W-:Y:S02]  /*cc60*/  IMAD R20, R2, R21, UR49 ;  /* 0x0000003102147e24 */ /* 0x000fe4000f8e0215 */
[----:B------:R-:W-:-:S03]  /*cc70*/  IMAD.MOV.U32 R21, RZ, RZ, 0x40000040 ;  /* 0x40000040ff157424 */ /* 0x000fc600078e00ff */
[----:B------:R-:W-:Y:S02]  /*cc80*/  R2UR UR10, R20 ;  /* 0x00000000140a72ca */ /* 0x000fe400000e0000 */
[----:B------:R-:W-:Y:S01]  /*cc90*/  R2UR UR11, R21 ;  /* 0x00000000150b72ca */ /* 0x000fe200000e0000 */
[----:B------:R-:W-:-:S12]  /*cca0*/  IMAD.MOV.U32 R21, RZ, RZ, 0x40000040 ;  /* 0x40000040ff157424 */ /* 0x000fd800078e00ff */
[----:B------:R-:W-:Y:S03]  /*ccb0*/  HGMMA.64x256x16.F32.BF16 R24, R152, gdesc[UR8].tnspB, RZ, !UPT, gsb0 ;  /* 0x43e0000898187df0 */ /* 0x000fe6000c0018ff */
[----:B------:R-:W-:Y:S02]  /*ccc0*/  WARPGROUP.DEPBAR.LE gsb0, 0x0 ;  /* 0x00008000000079c5 */ /* 0x000fe40000010000 */
[----:B------:R-:W-:Y:S01]  /*ccd0*/  VIADD R152, R20, 0x80 ;  /* 0x0000008014987836 */ /* 0x000fe20000000000 */
[----:B------:R-:W-:Y:S01]  /*cce0*/  WARPGROUP.ARRIVE ;  /* 0x00000000000079c5 */ /* 0x000fe20000000000 */
[----:B------:R-:W-:-:S03]  /*ccf0*/  IMAD.MOV.U32 R153, RZ, RZ, 0x40000040 ;  /* 0x40000040ff997424 */ /* 0x000fc600078e00ff */
        /* <DEDUP_REMOVED lines=35> */
[----:B--2---:R-:W-:Y:S05]  /*cf30*/  @!P0 BRA `(.L_x_2964) ;  /* 0x0000000000048947 */ /* 0x004fea0003800000 */
[----:B------:R-:W-:Y:S01]  /*cf40*/  BPT.TRAP 0x1 ;  /* 0x000000040000795c */ /* 0x000fe20000300000 */
.L_x_2964:
[----:B------:R-:W-:Y:S01]  /*cf50*/  ISETP.NE.AND P0, PT, R226, 0x1, PT ;  /* 0x00000001e200780c */ /* 0x000fe20003f05270 */
[----:B------:R-:W-:Y:S01]  /*cf60*/  VIADD R0, R0, 0x22860 ;  /* 0x0002286000007836 */ /* 0x000fe20000000000 */
[----:B------:R-:W-:Y:S01]  /*cf70*/  UISETP.GE.AND UP0, UPT, UR7, 0x1, UPT ;  /* 0x000000010700788c */ /* 0x000fe2000bf06270 */
[----:B------:R-:W-:-:S05]  /*cf80*/  IMAD.U32 R153, RZ, RZ, UR47 ;  /* 0x0000002fff997e24 */ /* 0x000fca000f8e00ff */
[----:B------:R-:W-:-:S04]  /*cf90*/  PRMT R0, R153, 0x654, R0 ;  /* 0x0000065499007816 */ /* 0x000fc80000000000 */
[----:B------:R0:W-:Y:S01]  /*cfa0*/  SYNCS.ARRIVE.TRANS64.RED.A1T0 RZ, [R0+URZ], RZ ;  /* 0x000000ff00ff79a7 */ /* 0x0001e2000810043f */
[----:B------:R-:W1:Y:S01]  /*cfb0*/  @P0 LDC R21, c[0x0][0x44c] ;  /* 0x00011300ff150b82 */ /* 0x000e620000000800 */
[----:B0-----:R-:W-:-:S07]  /*cfc0*/  IMAD.MOV.U32 R0, RZ, RZ, R214 ;  /* 0x000000ffff007224 */ /* 0x001fce00078e00d6 */
[----:B------:R-:W0:Y:S01]  /*cfd0*/  @P0 LDC R20, c[0x0][0x450] ;  /* 0x00011400ff140b82 */ /* 0x000e220000000800 */
[----:B-1----:R-:W-:-:S05]  /*cfe0*/  @P0 IMAD.HI.U32 R21, R214, R21, RZ ;  /* 0x00000015d6150227 */ /* 0x002fca00078e00ff */
[----:B0-----:R-:W-:Y:S02]  /*cff0*/  @P0 SHF.R.U32.HI R0, RZ, R20, R21 ;  /* 0x00000014ff000219 */ /* 0x001fe40000011615 */
[----:B------:R-:W-:Y:S02]  /*d000*/  PLOP3.LUT P0, PT, PT, PT, UP0, 0x40, 0x0 ;  /* 0x000000000000781c */ /* 0x000fe40003f0e808 */
[----:B------:R-:W-:Y:S01]  /*d010*/  IADD3 R152, R0, R204, -R203 ;  /* 0x000000cc00987210 */ /* 0x000fe20007ffe8cb */
[----:B------:R-:W-:-:S04]  /*d020*/  VIADD R0, R176, 0xfffffffe ;  /* 0xfffffffeb0007836 */ /* 0x000fc80000000000 */
[----:B------:R-:W-:-:S06]  /*d030*/  VIADD R20, R152, UR6 ;  /* 0x0000000698147c36 */ /* 0x000fcc0008000000 */
[----:B------:R-:W-:Y:S05]  /*d040*/  @P0 BRA `(.L_x_2965) ;  /* 0x0000000000540947 */ /* 0x000fea0003800000 */
[C---:B------:R-:W-:Y:S01]  /*d050*/  ISETP.GT.AND P0, PT, R152.reuse, RZ, PT ;  /* 0x000000ff9800720c */ /* 0x040fe20003f04270 */
[----:B------:R-:W-:Y:S01]  /*d060*/  BSSY B0, `(.L_x_2966) ;  /* 0x0000010000007945 */ /* 0x000fe20003800000 */
[----:B------:R-:W-:-:S11]  /*d070*/  VIADD R21, R152, 0xffffffff ;  /* 0xffffffff98157836 */ /* 0x000fd60000000000 */
[----:B------:R-:W-:Y:S05]  /*d080*/  @P0 BRA `(.L_x_2967) ;  /* 0x0000000000200947 */ /* 0x000fea0003800000 */
[----:B------:R-:W-:Y:S01]  /*d090*/  UISETP.NE.AND UP0, UPT, UR7, 0x1, UPT ;  /* 0x000000010700788c */ /* 0x000fe2000bf05270 */
[----:B------:R-:W-:-:S05]  /*d0a0*/  IMAD.MOV R21, RZ, RZ, -R152 ;  /* 0x000000ffff157224 */ /* 0x000fca00078e0a98 */
[----:B------:R-:W-:-:S05]  /*d0b0*/  PLOP3.LUT P0, PT, PT, PT, UP0, 0x80, 0x0 ;  /* 0x000000000000781c */ /* 0x000fca0003f0f008 */
[----:B------:R-:W-:-:S08]  /*d0c0*/  @UP0 ULDC.64 UR4, c[0x0][0x9e8] ;  /* 0x00027a0000040ab9 */ /* 0x000fd00000000a00 */
[----:B------:R-:W-:-:S05]  /*d0d0*/  @P0 IMAD.HI.U32 R152, R21, UR4, RZ ;  /* 0x0000000415980c27 */ /* 0x000fca000f8e00ff */
[----:B------:R-:W-:-:S04]  /*d0e0*/  @P0 SHF.R.U32.HI R21, RZ, UR5, R152 ;  /* 0x00000005ff150c19 */ /* 0x000fc80008011698 */
[----:B------:R-:W-:Y:S01]  /*d0f0*/  LOP3.LUT R21, RZ, R21, RZ, 0x33, !PT ;  /* 0x00000015ff157212 */ /* 0x000fe200078e33ff */
[----:B------:R-:W-:Y:S06]  /*d100*/  BRA `(.L_x_2968) ;  /* 0x0000000000147947 */ /* 0x000fec0003800000 */
.L_x_2967:
[----:B------:R-:W-:-:S06]  /*d110*/  UISETP.NE.AND UP0, UPT, UR7, 0x1, UPT ;  /* 0x000000010700788c */ /* 0x000fcc000bf05270 */
[----:B------:R-:W-:-:S05]  /*d120*/  PLOP3.LUT P0, PT, PT, PT, UP0, 0x80, 0x0 ;  /* 0x000000000000781c */ /* 0x000fca0003f0f008 */
[----:B------:R-:W-:-:S08]  /*d130*/  @UP0 ULDC.64 UR4, c[0x0][0x9e8] ;  /* 0x00027a0000040ab9 */ /* 0x000fd00000000a00 */
[----:B------:R-:W-:-:S05]  /*d140*/  @P0 IMAD.HI.U32 R152, R21, UR4, RZ ;  /* 0x0000000415980c27 */ /* 0x000fca000f8e00ff */
[----:B------:R-:W-:-:S07]  /*d150*/  @P0 SHF.R.U32.HI R21, RZ, UR5, R152 ;  /* 0x00000005ff150c19 */ /* 0x000fce0008011698 */
.L_x_2968:
[----:B------:R-:W-:Y:S05]  /*d160*/  BSYNC B0 ;  /* 0x0000000000007941 */ /* 0x000fea0003800000 */
.L_x_2966:
[----:B------:R-:W-:-:S04]  /*d170*/  IMAD.U32 R152, RZ, RZ, UR7 ;  /* 0x00000007ff987e24 */ /* 0x000fc8000f8e00ff */
[----:B------:R-:W-:-:S05]  /*d180*/  IMAD R21, R21, R152, UR7 ;  /* 0x0000000715157e24 */ /* 0x000fca000f8e0298 */
[----:B------:R-:W-:-:S07]  /*d190*/  VIMNMX R20, R20, R21, PT ;  /* 0x0000001514147248 */ /* 0x000fce0003fe0100 */
.L_x_2965:
[----:B------:R-:W2:Y:S01]  /*d1a0*/  LDL R152, [R1+0x4] ;  /* 0x0000040001987983 */ /* 0x000ea20000100800 */
[----:B------:R-:W-:Y:S01]  /*d1b0*/  IMAD.HI R20, R20, 0x2aaaaaab, RZ ;  /* 0x2aaaaaab14147827 */ /* 0x000fe200078e02ff */
[----:B------:R-:W-:Y:S01]  /*d1c0*/  ULDC UR37, c[0x0][0x9e4] ;  /* 0x0002790000257ab9 */ /* 0x000fe20000000800 */
[----:B------:R-:W-:Y:S01]  /*d1d0*/  ULDC UR38, c[0x0][0x9e4] ;  /* 0x0002790000267ab9 */ /* 0x000fe20000000800 */
[----:B------:R-:W-:Y:S01]  /*d1e0*/  ULDC UR39, c[0x0][0x9d8] ;  /* 0x0002760000277ab9 */ /* 0x000fe20000000800 */
[----:B------:R-:W-:Y:S01]  /*d1f0*/  ULDC UR46, c[0x0][0x9d8] ;  /* 0x00027600002e7ab9 */ /* 0x000fe20000000800 */
[----:B------:R-:W-:Y:S01]  /*d200*/  SHF.R.U32.HI R21, RZ, 0x1f, R20 ;  /* 0x0000001fff157819 */ /* 0x000fe20000011614 */
[----:B------:R-:W-:Y:S01]  /*d210*/  ULDC UR40, c[0x0][0x9d8] ;  /* 0x0002760000287ab9 */ /* 0x000fe20000000800 */
[----:B------:R-:W-:Y:S01]  /*d220*/  ULDC UR41, c[0x0][0x988] ;  /* 0x0002620000297ab9 */ /* 0x000fe20000000800 */
[----:B------:R-:W-:Y:S01]  /*d230*/  ULDC UR42, c[0x0][0x988] ;  /* 0x00026200002a7ab9 */ /* 0x000fe20000000800 */
[----:B------:R-:W-:Y:S01]  /*d240*/  LEA.HI.SX32 R21, R20, R21, 0x1c ;  /* 0x0000001514157211 */ /* 0x000fe200078fe2ff */
[----:B------:R-:W-:Y:S01]  /*d250*/  ULDC UR43, c[0x0][0x988] ;  /* 0x00026200002b7ab9 */ /* 0x000fe20000000800 */
[----:B------:R-:W-:Y:S01]  /*d260*/  ULDC UR44, c[0x0][0x9e0] ;  /* 0x00027800002c7ab9 */ /* 0x000fe20000000800 */
[----:B------:R-:W-:Y:S01]  /*d270*/  ULDC UR45, c[0x0][0x9e0] ;  /* 0x00027800002d7ab9 */ /* 0x000fe20000000800 */
[----:B--2---:R-:W-:-:S04]  /*d280*/  VIMNMX R223, R152, R21, !PT ;  /* 0x0000001598df7248 */ /* 0x004fc80007fe0100 */
[----:B------:R-:W-:-:S13]  /*d290*/  ISETP.GE.AND P0, PT, R0, R223, PT ;  /* 0x000000df0000720c */ /* 0x000fda0003f06270 */
[----:B------:R-:W-:Y:S05]  /*d2a0*/  @!P0 BRA `(.L_x_2969) ;  /* 0x0000003800148947 */ /* 0x000fea0003800000 */
.L_x_2989:
[----:B0-----:R-:W-:Y:S01]  /*d2b0*/  IMAD.U32 R20, RZ, RZ, UR51 ;  /* 0x00000033ff147e24 */ /* 0x001fe2000f8e00ff */
[----:B------:R-:W-:Y:S05]  /*d2c0*/  YIELD ;  /* 0x0000000000007946 */ /* 0x000fea0003800000 */
[----:B------:R-:W-:Y:S01]  /*d2d0*/  ISETP.NE.AND P1, PT, R20, 0x3, PT ;  /* 0x000000031400780c */ /* 0x000fe20003f25270 */
[----:B------:R-:W-:-:S05]  /*d2e0*/  VIADD R2, R2, 0x1 ;  /* 0x0000000102027836 */ /* 0x000fca0000000000 */
[----:B------:R-:W-:-:S04]  /*d2f0*/  ISETP.NE.AND P0, PT, R2, 0x2, PT ;  /* 0x000000020200780c */ /* 0x000fc80003f05270 */
[----:B------:R-:W-:Y:S02]  /*d300*/  SEL R9, RZ, 0x1, P0 ;  /* 0x00000001ff097807 */ /* 0x000fe40000000000 */
[----:B------:R-:W-:Y:S02]  /*d310*/  SEL R2, R2, RZ, P0 ;  /* 0x000000ff02027207 */ /* 0x000fe40000000000 */
[----:B------:R-:W-:Y:S01]  /*d320*/  LOP3.LUT R202, R202, R9, RZ, 0x3c, !PT ;  /* 0x00000009caca7212 */ /* 0x000fe200078e3cff */
[----:B------:R-:W-:Y:S06]  /*d330*/  @!P1 BRA `(.L_x_2970) ;  /* 0x0000000000049947 */ /* 0x000fec0003800000 */
[----:B------:R-:W-:Y:S01]  /*d340*/  BPT.TRAP 0x1 ;  /* 0x000000040000795c */ /* 0x000fe20000300000 */
.L_x_2970:
[----:B------:R-:W-:Y:S01]  /*d350*/  IMAD R20, R2, 0x8, R23 ;  /* 0x0000000802147824 */ /* 0x000fe200078e0217 */
[----:B------:R-:W-:-:S04]  /*d360*/  SHF.L.U32 R21, R202, 0x1f, RZ ;  /* 0x0000001fca157819 */ /* 0x000fc800000006ff */
[----:B------:R0:W1:Y:S01]  /*d370*/  SYNCS.PHASECHK.TRANS64.TRYWAIT P0, [R20+URZ+0x22830], R21 ;  /* 0x02283015140075a7 */ /* 0x000062000800017f */
[----:B------:R-:W-:Y:S05]  /*d380*/  @!P1 BRA `(.L_x_2971) ;  /* 0x0000000000049947 */ /* 0x000fea0003800000 */
[----:B------:R-:W-:Y:S01]  /*d390*/  BPT.TRAP 0x1 ;  /* 0x000000040000795c */ /* 0x000fe20000300000 */
.L_x_2971:
[----:B------:R-:W-:Y:S02]  /*d3a0*/  IMAD R156, R2, 0x300, R227 ;  /* 0x00000300029c7824 */ /* 0x000fe400078e02e3 */
[----:B------:R-:W-:Y:S01]  /*d3b0*/  IMAD.MOV.U32 R157, RZ, RZ, 0x40000040 ;  /* 0x40000040ff9d7424 */ /* 0x000fe200078e00ff */
[----:B-1----:R-:W-:Y:S06]  /*d3c0*/  @P0 BRA `(.L_x_2972) ;  /* 0x0000000000080947 */ /* 0x002fec0003800000 */
[----:B------:R-:W1:Y:S02]  /*d3d0*/  SYNCS.PHASECHK.TRANS64.TRYWAIT P0, [R20+URZ+0x22830], R21 ;  /* 0x02283015140075a7 */ /* 0x000e64000800017f */
[----:B-1----:R-:W-:Y:S05]  /*d3e0*/  @!P0 BRA `(.L_x_2973) ;  /* 0x0000015800188947 */ /* 0x002fea0003800000 */
.L_x_2972:
        /* <DEDUP_REMOVED lines=15> */
[----:B------:R-:W-:Y:S01]  /*d4e0*/  R2UR UR15, R153 ;  /* 0x00000000990f72ca */ /* 0x000fe200000e0000 */
[----:B------:R-:W-:Y:S01]  /*d4f0*/  IMAD.U32 R215, RZ, RZ, UR51 ;  /* 0x00000033ffd77e24 */ /* 0x000fe2000f8e00ff */
[----:B------:R-:W-:-:S02]  /*d500*/  R2UR UR18, R156 ;  /* 0x000000009c1272ca */ /* 0x000fc400000e0000 */
[----:B------:R-:W-:Y:S02]  /*d510*/  R2UR UR19, R157 ;  /* 0x000000009d1372ca */ /* 0x000fe400000e0000 */
[----:B------:R-:W-:Y:S01]  /*d520*/  WARPGROUP.ARRIVE ;  /* 0x00000000000079c5 */ /* 0x000fe20000000000 */
[----:B------:R-:W-:Y:S02]  /*d530*/  R2UR UR8, R14 ;  /* 0x000000000e0872ca */ /* 0x000fe400000e0000 */
[----:B------:R-:W-:Y:S02]  /*d540*/  R2UR UR9, R15 ;  /* 0x000000000f0972ca */ /* 0x000fe400000e0000 */
[----:B------:R-:W-:Y:S01]  /*d550*/  R2UR UR12, R12 ;  /* 0x000000000c0c72ca */ /* 0x000fe200000e0000 */
[----:B------:R-:W-:Y:S01]  /*d560*/  HGMMA.64x96x16.F32.BF16 R152, gdesc[UR4], RZ, !UPT, gsb0 ;  /* 0x01600000049879f0 */ /* 0x000fe2000c0018ff */
[----:B------:R-:W-:Y:S02]  /*d570*/  R2UR UR13, R13 ;  /* 0x000000000d0d72ca */ /* 0x000fe400000e0000 */
[----:B------:R-:W-:-:S02]  /*d580*/  R2UR UR16, R10 ;  /* 0x000000000a1072ca */ /* 0x000fc400000e0000 */
[----:B------:R-:W-:Y:S02]  /*d590*/  R2UR UR17, R11 ;  /* 0x000000000b1172ca */ /* 0x000fe400000e0000 */
[----:B------:R-:W-:Y:S02]  /*d5a0*/  ISETP.NE.AND P0, PT, R215, 0x3, PT ;  /* 0x00000003d700780c */ /* 0x000fe40003f05270 */
        /* <DEDUP_REMOVED lines=15> */
.L_x_2974:
[----:B------:R-:W-:Y:S01]  /*d6a0*/  ISETP.NE.AND P0, PT, R226, 0x1, PT ;  /* 0x00000001e200780c */ /* 0x000fe20003f05270 */
[----:B------:R-:W-:Y:S02]  /*d6b0*/  IMAD.IADD R215, R229, 0x1, R214 ;  /* 0x00000001e5d77824 */ /* 0x000fe400078e02d6 */
[----:B------:R-:W-:Y:S01]  /*d6c0*/  FMUL.FTZ R218, R184, UR46 ;  /* 0x0000002eb8da7c20 */ /* 0x000fe20008410000 */
[----:B------:R-:W-:Y:S01]  /*d6d0*/  FMUL.FTZ R184, R186, UR46 ;  /* 0x0000002ebab87c20 */ /* 0x000fe20008410000 */
[----:B------:R-:W-:Y:S01]  /*d6e0*/  FMUL.FTZ R186, R190, UR46 ;  /* 0x0000002ebeba7c20 */ /* 0x000fe20008410000 */
[----:B------:R-:W-:Y:S01]  /*d6f0*/  FMUL.FTZ R190, R195, UR46 ;  /* 0x0000002ec3be7c20 */ /* 0x000fe20008410000 */
[----:B------:R-:W-:Y:S01]  /*d700*/  FMUL.FTZ R219, R185, UR46 ;  /* 0x0000002eb9db7c20 */ /* 0x000fe20008410000 */
[----:B------:R-:W-:Y:S01]  /*d710*/  IMAD R195, R0, -0x60, RZ ;  /* 0xffffffa000c37824 */ /* 0x000fe200078e02ff */
[----:B------:R-:W-:Y:S01]  /*d720*/  UISETP.NE.AND UP0, UPT, UR52, URZ, UPT ;  /* 0x0000003f3400728c */ /* 0x000fe2000bf05270 */
[----:B------:R-:W-:Y:S01]  /*d730*/  FMUL.FTZ R185, R187, UR46 ;  /* 0x0000002ebbb97c20 */ /* 0x000fe20008410000 */
[----:B------:R-:W-:Y:S01]  /*d740*/  FMUL.FTZ R220, R189, UR46 ;  /* 0x0000002ebddc7c20 */ /* 0x000fe20008410000 */
[----:B------:R-:W-:Y:S01]  /*d750*/  FMUL.FTZ R187, R191, UR46 ;  /* 0x0000002ebfbb7c20 */ /* 0x000fe20008410000 */
[----:B------:R-:W-:Y:S01]  /*d760*/  FMUL.FTZ R191, R192, UR46 ;  /* 0x0000002ec0bf7c20 */ /* 0x000fe20008410000 */
        /* <DEDUP_REMOVED lines=30> */
[----:B------:R-:W-:Y:S01]  /*d950*/  FMUL.FTZ R180, R180, UR46 ;  /* 0x0000002eb4b47c20 */ /* 0x000fe20008410000 */
[----:B------:R-:W-:Y:S01]  /*d960*/  FMUL.FTZ R181, R181, UR46 ;  /* 0x0000002eb5b57c20 */ /* 0x000fe20008410000 */
[----:B----4-:R-:W-:Y:S01]  /*d970*/  @P0 SHF.R.U32.HI R215, RZ, R216, R217 ;  /* 0x000000d8ffd70219 */ /* 0x010fe200000116d9 */
[----:B------:R-:W-:Y:S01]  /*d980*/  FMUL.FTZ R216, R168, UR46 ;  /* 0x0000002ea8d87c20 */ /* 0x000fe20008410000 */
[----:B------:R-:W-:Y:S01]  /*d990*/  FMUL.FTZ R217, R169, UR46 ;  /* 0x0000002ea9d97c20 */ /* 0x000fe20008410000 */
[----:B------:R-:W-:-:S02]  /*d9a0*/  VIADD R168, R20, 0x22840 ;  /* 0x0002284014a87836 */ /* 0x000fc40000000000 */
[----:B------:R-:W-:Y:S01]  /*d9b0*/  FMUL.FTZ R182, R182, UR46 ;  /* 0x0000002eb6b67c20 */ /* 0x000fe20008410000 */
[----:B------:R-:W-:Y:S01]  /*d9c0*/  IMAD.U32 R169, RZ, RZ, UR47 ;  /* 0x0000002fffa97e24 */ /* 0x000fe2000f8e00ff */
[----:B------:R-:W3:Y:S01]  /*d9d0*/  SHFL.IDX PT, R224, R215, RZ, 0x1c1f ;  /* 0x001c1fffd7e07589 */ /* 0x000ee200000e0000 */
[----:B------:R-:W-:Y:S01]  /*d9e0*/  FMUL.FTZ R183, R183, UR46 ;  /* 0x0000002eb7b77c20 */ /* 0x000fe20008410000 */
[----:B------:R-:W-:Y:S01]  /*d9f0*/  FMUL.FTZ R188, R188, UR46 ;  /* 0x0000002ebcbc7c20 */ /* 0x000fe20008410000 */
[----:B------:R-:W-:Y:S01]  /*da00*/  FMUL.FTZ R193, R193, UR46 ;  /* 0x0000002ec1c17c20 */ /* 0x000fe20008410000 */
[----:B------:R-:W-:Y:S01]  /*da10*/  PRMT R168, R169, 0x654, R168 ;  /* 0x00000654a9a87816 */ /* 0x000fe200000000a8 */
[----:B------:R-:W-:Y:S01]  /*da20*/  FMUL.FTZ R196, R196, UR46 ;  /* 0x0000002ec4c47c20 */ /* 0x000fe20008410000 */
[----:B------:R-:W-:Y:S01]  /*da30*/  FMUL.FTZ R197, R197, UR46 ;  /* 0x0000002ec5c57c20 */ /* 0x000fe20008410000 */
[----:B------:R-:W-:Y:S01]  /*da40*/  FMUL.FTZ R192, R198, UR46 ;  /* 0x0000002ec6c07c20 */ /* 0x000fe20008410000 */
[----:B------:R4:W-:Y:S01]  /*da50*/  SYNCS.ARRIVE.TRANS64.RED.A1T0 RZ, [R168+URZ], RZ ;  /* 0x000000ffa8ff79a7 */ /* 0x0009e2000810043f */
[----:B------:R-:W-:Y:S01]  /*da60*/  FMUL.FTZ R194, R199, UR46 ;  /* 0x0000002ec7c27c20 */ /* 0x000fe20008410000 */
[----:B------:R-:W-:Y:S01]  /*da70*/  PLOP3.LUT P0, PT, PT, PT, UP0, 0x40, 0x0 ;  /* 0x000000000000781c */ /* 0x000fe20003f0e808 */
[----:B------:R-:W0:Y:S01]  /*da80*/  MUFU.TANH R152, R152 ;  /* 0x0000009800987308 */ /* 0x000e220000002400 */
[----:B----4-:R-:W-:-:S07]  /*da90*/  VIADD R168, R195, 0x1 ;  /* 0x00000001c3a87836 */ /* 0x010fce0000000000 */
[----:B------:R-:W4:Y:S01]  /*daa0*/  MUFU.TANH R153, R153 ;  /* 0x0000009900997308 */ /* 0x000f220000002400 */
[----:B------:R-:W-:-:S05]  /*dab0*/  IMAD R168, R206, -0x2, R168 ;  /* 0xfffffffecea87824 */ /* 0x000fca00078e02a8 */
[----:B------:R-:W-:Y:S02]  /*dac0*/  IADD3 R168, -R203, R168, R204 ;  /* 0x000000a8cba87210 */ /* 0x000fe40007ffe1cc */
[----:B------:R-:W0:Y:S03]  /*dad0*/  MUFU.TANH R154, R154 ;  /* 0x0000009a009a7308 */ /* 0x000e260000002400 */
[C---:B------:R-:W-:Y:S02]  /*dae0*/  VIADD R222, R168.reuse, UR44 ;  /* 0x0000002ca8de7c36 */ /* 0x040fe40008000000 */
[----:B------:R-:W-:Y:S02]  /*daf0*/  VIADD R221, R168, UR50 ;  /* 0x00000032a8dd7c36 */ /* 0x000fe40008000000 */
[C---:B---3--:R-:W-:Y:S01]  /*db00*/  IMAD.IADD R199, R224.reuse, 0x1, R222 ;  /* 0x00000001e0c77824 */ /* 0x048fe200078e02de */
[----:B------:R-:W3:Y:S01]  /*db10*/  MUFU.TANH R155, R155 ;  /* 0x0000009b009b7308 */ /* 0x000ee20000002400 */
        /* <DEDUP_REMOVED lines=45> */
[----:B---34-:R-:W-:Y:S05]  /*ddf0*/  @P0 BRA `(.L_x_2975) ;  /* 0x0000000000580947 */ /* 0x018fea0003800000 */
[----:B------:R-:W-:Y:S01]  /*de00*/  IADD3 R224, -R203, R204, R224 ;  /* 0x000000cccbe07210 */ /* 0x000fe20007ffe1e0 */
[----:B------:R-:W-:Y:S03]  /*de10*/  BSSY B0, `(.L_x_2976) ;  /* 0x0000010000007945 */ /* 0x000fe60003800000 */
[----:B------:R-:W-:-:S13]  /*de20*/  ISETP.GT.AND P0, PT, R224, -0x1, PT ;  /* 0xffffffffe000780c */ /* 0x000fda0003f04270 */
[----:B------:R-:W-:Y:S05]  /*de30*/  @P0 BRA `(.L_x_2977) ;  /* 0x0000000000200947 */ /* 0x000fea0003800000 */
[----:B------:R-:W-:Y:S01]  /*de40*/  IMAD.U32 R225, RZ, RZ, UR37 ;  /* 0x00000025ffe17e24 */ /* 0x000fe2000f8e00ff */
[----:B------:R-:W-:-:S04]  /*de50*/  LOP3.LUT R224, RZ, R224, RZ, 0x33, !PT ;  /* 0x000000e0ffe07212 */ /* 0x000fc800078e33ff */
[----:B------:R-:W-:-:S13]  /*de60*/  ISETP.NE.AND P0, PT, R225, 0x1, PT ;  /* 0x00000001e100780c */ /* 0x000fda0003f05270 */
[----:B------:R-:W3:Y:S02]  /*de70*/  @P0 LDC.64 R168, c[0x0][0x9e8] ;  /* 0x00027a00ffa80b82 */ /* 0x000ee40000000a00 */
[----:B---3--:R-:W-:-:S05]  /*de80*/  @P0 IMAD.HI.U32 R168, R224, R168, RZ ;  /* 0x000000a8e0a80227 */ /* 0x008fca00078e00ff */
[----:B------:R-:W-:-:S04]  /*de90*/  @P0 SHF.R.U32.HI R224, RZ, R169, R168 ;  /* 0x000000a9ffe00219 */ /* 0x000fc800000116a8 */
[----:B------:R-:W-:Y:S01]  /*dea0*/  LOP3.LUT R224, RZ, R224, RZ, 0x33, !PT ;  /* 0x000000e0ffe07212 */ /* 0x000fe200078e33ff */
[----:B------:R-:W-:Y:S06]  /*deb0*/  BRA `(.L_x_2978) ;  /* 0x0000000000147947 */ /* 0x000fec0003800000 */
.L_x_2977:
[----:B------:R-:W-:-:S05]  /*dec0*/  IMAD.U32 R225, RZ, RZ, UR37 ;  /* 0x00000025ffe17e24 */ /* 0x000fca000f8e00ff */
[----:B------:R-:W-:-:S13]  /*ded0*/  ISETP.NE.AND P0, PT, R225, 0x1, PT ;  /* 0x00000001e100780c */ /* 0x000fda0003f05270 */
[----:B------:R-:W3:Y:S02]  /*dee0*/  @P0 LDC.64 R168, c[0x0][0x9e8] ;  /* 0x00027a00ffa80b82 */ /* 0x000ee40000000a00 */
[----:B---3--:R-:W-:-:S05]  /*def0*/  @P0 IMAD.HI.U32 R168, R224, R168, RZ ;  /* 0x000000a8e0a80227 */ /* 0x008fca00078e00ff */
[----:B------:R-:W-:-:S07]  /*df00*/  @P0 SHF.R.U32.HI R224, RZ, R169, R168 ;  /* 0x000000a9ffe00219 */ /* 0x000fce00000116a8 */
.L_x_2978:
[----:B------:R-:W-:Y:S05]  /*df10*/  BSYNC B0 ;  /* 0x0000000000007941 */ /* 0x000fea0003800000 */
.L_x_2976:
[----:B------:R-:W-:-:S04]  /*df20*/  IMAD R168, R206, -0x2, R195 ;  /* 0xfffffffecea87824 */ /* 0x000fc800078e02c3 */
[----:B------:R-:W-:-:S05]  /*df30*/  IMAD R168, R224, R225, R168 ;  /* 0x000000e1e0a87224 */ /* 0x000fca00078e02a8 */
[----:B------:R-:W-:Y:S02]  /*df40*/  VIMNMX R198, R198, R168, !PT ;  /* 0x000000a8c6c67248 */ /* 0x000fe40007fe0100 */
[----:B------:R-:W-:-:S07]  /*df50*/  VIADDMNMX R199, R168, R225, R199, PT ;  /* 0x000000e1a8c77246 */ /* 0x000fce00038001c7 */
.L_x_2975:
[C---:B------:R-:W-:Y:S01]  /*df60*/  ISETP.GE.AND P1, PT, R195.reuse, 0x1, PT ;  /* 0x00000001c300780c */ /* 0x040fe20003f26270 */
[----:B------:R-:W-:Y:S01]  /*df70*/  UISETP.NE.AND UP0, UPT, UR52, URZ, UPT ;  /* 0x0000003f3400728c */ /* 0x000fe2000bf05270 */
[----:B------:R-:W-:Y:S02]  /*df80*/  LOP3.LUT R22, R22, 0xfffdffff, RZ, 0xc0, !PT ;  /* 0xfffdffff16167812 */ /* 0x000fe400078ec0ff */
[C---:B------:R-:W-:Y:S02]  /*df90*/  ISETP.GE.AND P0, PT, R195.reuse, 0x2, PT ;  /* 0x00000002c300780c */ /* 0x040fe40003f06270 */
[----:B------:R-:W-:Y:S02]  /*dfa0*/  ISETP.GT.AND P2, PT, R198, RZ, !P1 ;  /* 0x000000ffc600720c */ /* 0x000fe40004f44270 */
[----:B------:R-:W-:Y:S02]  /*dfb0*/  ISETP.GE.AND P3, PT, R195, 0x9, PT ;  /* 0x00000009c300780c */ /* 0x000fe40003f66270 */
[----:B------:R-:W-:-:S03]  /*dfc0*/  ISETP.LT.OR P2, PT, R199, 0x1, P2 ;  /* 0x00000001c700780c */ /* 0x000fc60001741670 */
[----:B------:R-:W-:Y:S02]  /*dfd0*/  @P1 LOP3.LUT R22, R22, 0x20000, RZ, 0xfc, !PT ;  /* 0x0002000016161812 */ /* 0x000fe400078efcff */
[----:B------:R-:W-:Y:S02]  /*dfe0*/  ISETP.GT.AND P1, PT, R198, 0x1, !P0 ;  /* 0x00000001c600780c */ /* 0x000fe40004724270 */
[----:B0-----:R-:W-:Y:S02]  /*dff0*/  FSEL R168, R152, -INF , !P2 ;  /* 0xff80000098a87808 */ /* 0x001fe40005000000 */
[----:B------:R-:W-:Y:S02]  /*e000*/  ISETP.LT.OR P1, PT, R199, 0x2, P1 ;  /* 0x00000002c700780c */ /* 0x000fe40000f21670 */
[----:B------:R-:W-:Y:S02]  /*e010*/  ISETP.GE.AND P2, PT, R195, 0xa, PT ;  /* 0x0000000ac300780c */ /* 0x000fe40003f46270 */
[----:B------:R-:W-:-:S02]  /*e020*/  LOP3.LUT R22, R22, 0xfffffffd, RZ, 0xc0, !PT ;  /* 0xfffffffd16167812 */ /* 0x000fc400078ec0ff */
[----:B------:R-:W-:Y:S02]  /*e030*/  FSEL R169, R153, -INF , !P1 ;  /* 0xff80000099a97808 */ /* 0x000fe40004800000 */
[----:B------:R-:W-:Y:S02]  /*e040*/  ISETP.GT.AND P1, PT, R198, 0x8, !P3 ;  /* 0x00000008c600780c */ /* 0x000fe40005f24270 */
[----:B------:R-:W-:Y:S02]  /*e050*/  @P3 LOP3.LUT R22, R22, 0x2, RZ, 0xfc, !PT ;  /* 0x0000000216163812 */ /* 0x000fe400078efcff */
[----:B------:R-:W-:Y:S02]  /*e060*/  ISETP.LT.OR P1, PT, R199, 0x9, P1 ;  /* 0x00000009c700780c */ /* 0x000fe40000f21670 */
[----:B------:R-:W-:Y:S02]  /*e070*/  LOP3.LUT R22, R22, 0xfffffffb, RZ, 0xc0, !PT ;  /* 0xfffffffb16167812 */ /* 0x000fe400078ec0ff */
[----:B------:R-:W-:-:S02]  /*e080*/  FSEL R156, R156, -INF , !P1 ;  /* 0xff8000009c9c7808 */ /* 0x000fc40004800000 */
        /* <DEDUP_REMOVED lines=111> */
[----:B------:R-:W-:Y:S02]  /*e780*/  ISETP.GT.AND P6, PT, R198, 0x59, !P6 ;  /* 0x00000059c600780c */ /* 0x000fe400077c4270 */
[----:B------:R-:W0:Y:S02]  /*e790*/  SHFL.IDX PT, R198, R215, 0x1, 0x1c1f ;  /* 0x003c1f00d7c67f89 */ /* 0x000e2400000e0000 */
[----:B------:R-:W-:-:S04]  /*e7a0*/  ISETP.LT.OR P6, PT, R199, 0x5a, P6 ;  /* 0x0000005ac700780c */ /* 0x000fc800037c1670 */
[----:B------:R-:W-:Y:S02]  /*e7b0*/  FSEL R197, R197, -INF , !P6 ;  /* 0xff800000c5c57808 */ /* 0x000fe40007000000 */
[----:B------:R-:W-:Y:S01]  /*e7c0*/  PLOP3.LUT P6, PT, PT, PT, UP0, 0x40, 0x0 ;  /* 0x000000000000781c */ /* 0x000fe20003fce808 */
[--C-:B0-----:R-:W-:Y:S02]  /*e7d0*/  IMAD.IADD R222, R222, 0x1, R198.reuse ;  /* 0x00000001dede7824 */ /* 0x101fe400078e02c6 */
[----:B------:R-:W-:-:S10]  /*e7e0*/  IMAD.IADD R221, R221, 0x1, R198 ;  /* 0x00000001dddd7824 */ /* 0x000fd400078e02c6 */
[----:B------:R-:W-:Y:S05]  /*e7f0*/  @P6 BRA `(.L_x_2979) ;  /* 0x0000000000586947 */ /* 0x000fea0003800000 */
        /* <DEDUP_REMOVED lines=12> */
.L_x_2981:
[----:B------:R-:W-:-:S05]  /*e8c0*/  IMAD.U32 R199, RZ, RZ, UR37 ;  /* 0x00000025ffc77e24 */ /* 0x000fca000f8e00ff */
[----:B------:R-:W-:-:S13]  /*e8d0*/  ISETP.NE.AND P6, PT, R199, 0x1, PT ;  /* 0x00000001c700780c */ /* 0x000fda0003fc5270 */
[----:B------:R-:W0:Y:S02]  /*e8e0*/  @P6 LDC.64 R152, c[0x0][0x9e8] ;  /* 0x00027a00ff986b82 */ /* 0x000e240000000a00 */
[----:B0-----:R-:W-:-:S05]  /*e8f0*/  @P6 IMAD.HI.U32 R152, R198, R152, RZ ;  /* 0x00000098c6986227 */ /* 0x001fca00078e00ff */
[----:B------:R-:W-:-:S07]  /*e900*/  @P6 SHF.R.U32.HI R198, RZ, R153, R152 ;  /* 0x00000099ffc66219 */ /* 0x000fce0000011698 */
.L_x_2982:
[----:B------:R-:W-:Y:S05]  /*e910*/  BSYNC B0 ;  /* 0x0000000000007941 */ /* 0x000fea0003800000 */
.L_x_2980:
[----:B------:R-:W-:-:S04]  /*e920*/  IMAD R195, R206, -0x2, R195 ;  /* 0xfffffffecec37824 */ /* 0x000fc800078e02c3 */
[----:B------:R-:W-:-:S05]  /*e930*/  IMAD R195, R198, R199, R195 ;  /* 0x000000c7c6c37224 */ /* 0x000fca00078e02c3 */
[----:B------:R-:W-:Y:S02]  /*e940*/  VIMNMX R221, R221, R195, !PT ;  /* 0x000000c3dddd7248 */ /* 0x000fe40007fe0100 */
[----:B------:R-:W-:-:S07]  /*e950*/  VIADDMNMX R222, R195, R199, R222, PT ;  /* 0x000000c7c3de7246 */ /* 0x000fce00038001de */
.L_x_2979:
[----:B------:R-:W-:Y:S01]  /*e960*/  ISETP.GT.AND P0, PT, R221, 0x1, !P0 ;  /* 0x00000001dd00780c */ /* 0x000fe20004704270 */
[----:B------:R-:W-:Y:S01]  /*e970*/  UMOV UR48, UR42 ;  /* 0x0000002a00307c82 */ /* 0x000fe20008000000 */
[----:B------:R-:W-:Y:S01]  /*e980*/  FMNMX.FTZ R152, R168, R6, !PT ;  /* 0x00000006a8987209 */ /* 0x000fe20007810000 */
[----:B------:R-:W-:Y:S01]  /*e990*/  IMAD.U32 R224, RZ, RZ, UR51 ;  /* 0x00000033ffe07e24 */ /* 0x000fe2000f8e00ff */
[----:B------:R-:W-:Y:S02]  /*e9a0*/  ISETP.LT.OR P0, PT, R222, 0x2, P0 ;  /* 0x00000002de00780c */ /* 0x000fe40000701670 */
[C---:B------:R-:W-:Y:S02]  /*e9b0*/  LOP3.LUT P6, RZ, R22.reuse, 0x20, RZ, 0xc0, !PT ;  /* 0x0000002016ff7812 */ /* 0x040fe400078cc0ff */
        /* <DEDUP_REMOVED lines=55> */
[----:B------:R-:W-:-:S02]  /*ed30*/  LOP3.LUT P0, RZ, R22, 0x2000, RZ, 0xc0, !PT ;  /* 0x0000200016ff7812 */ /* 0x000fc4000780c0ff */
[----:B------:R-:W-:Y:S02]  /*ed40*/  LOP3.LUT P6, RZ, R22, 0x40, RZ, 0xc0, !PT ;  /* 0x0000004016ff7812 */ /* 0x000fe400078cc0ff */
[C---:B------:R-:W-:Y:S02]  /*ed50*/  ISETP.GT.AND P0, PT, R221.reuse, 0x28, !P0 ;  /* 0x00000028dd00780c */ /* 0x040fe40004704270 */
[----:B------:R-:W-:Y:S02]  /*ed60*/  ISETP.GT.AND P1, PT, R221, 0x48, !P1 ;  /* 0x00000048dd00780c */ /* 0x000fe40004f24270 */
[C---:B------:R-:W-:Y:S02]  /*ed70*/  ISETP.LT.OR P0, PT, R222.reuse, 0x29, P0 ;  /* 0x00000029de00780c */ /* 0x040fe40000701670 */
[----:B------:R-:W-:Y:S02]  /*ed80*/  ISETP.LT.OR P1, PT, R222, 0x49, P1 ;  /* 0x00000049de00780c */ /* 0x000fe40000f21670 */
[----:B------:R-:W-:-:S02]  /*ed90*/  FSEL R174, R174, -INF , !P0 ;  /* 0xff800000aeae7808 */ /* 0x000fc40004000000 */
[----:B------:R-:W-:Y:S02]  /*eda0*/  LOP3.LUT P0, RZ, R22, 0x1000, RZ, 0xc0, !PT ;  /* 0x0000100016ff7812 */ /* 0x000fe4000780c0ff */
[----:B------:R-:W-:Y:S02]  /*edb0*/  FSEL R186, R186, -INF , !P1 ;  /* 0xff800000baba7808 */ /* 0x000fe40004800000 */
[C---:B------:R-:W-:Y:S02]  /*edc0*/  ISETP.GT.AND P0, PT, R221.reuse, 0x29, !P0 ;  /* 0x00000029dd00780c */ /* 0x040fe40004704270 */
[----:B------:R-:W-:Y:S02]  /*edd0*/  LOP3.LUT P1, RZ, R22, 0x20000, RZ, 0xc0, !PT ;  /* 0x0002000016ff7812 */ /* 0x000fe4000782c0ff */
[----:B------:R-:W-:Y:S02]  /*ede0*/  ISETP.LT.OR P0, PT, R222, 0x2a, P0 ;  /* 0x0000002ade00780c */ /* 0x000fe40000701670 */
[----:B------:R-:W-:-:S02]  /*edf0*/  ISETP.GT.AND P2, PT, R221, 0x49, !P2 ;  /* 0x00000049dd00780c */ /* 0x000fc40005744270 */
[----:B------:R-:W-:Y:S02]  /*ee00*/  FSEL R175, R175, -INF , !P0 ;  /* 0xff800000afaf7808 */ /* 0x000fe40004000000 */
[----:B------:R-:W-:Y:S02]  /*ee10*/  LOP3.LUT P0, RZ, R22, 0x800, RZ, 0xc0, !PT ;  /* 0x0000080016ff7812 */ /* 0x000fe4000780c0ff */
[C---:B------:R-:W-:Y:S02]  /*ee20*/  ISETP.LT.OR P2, PT, R222.reuse, 0x4a, P2 ;  /* 0x0000004ade00780c */ /* 0x040fe40001741670 */
[C---:B------:R-:W-:Y:S02]  /*ee30*/  ISETP.GT.AND P0, PT, R221.reuse, 0x30, !P0 ;  /* 0x00000030dd00780c */ /* 0x040fe40004704270 */
[----:B------:R-:W-:Y:S02]  /*ee40*/  ISETP.GT.AND P3, PT, R221, 0x50, !P3 ;  /* 0x00000050dd00780c */ /* 0x000fe40005f64270 */
[----:B------:R-:W-:-:S02]  /*ee50*/  ISETP.LT.OR P0, PT, R222, 0x31, P0 ;  /* 0x00000031de00780c */ /* 0x000fc40000701670 */
[----:B------:R-:W-:Y:S02]  /*ee60*/  FSEL R187, R187, -INF , !P2 ;  /* 0xff800000bbbb7808 */ /* 0x000fe40005000000 */
[----:B------:R-:W-:Y:S02]  /*ee70*/  FSEL R153, R178, -INF , !P0 ;  /* 0xff800000b2997808 */ /* 0x000fe40004000000 */
[----:B------:R-:W-:Y:S01]  /*ee80*/  LOP3.LUT P0, RZ, R22, 0x400, RZ, 0xc0, !PT ;  /* 0x0000040016ff7812 */ /* 0x000fe2000780c0ff */
[----:B------:R-:W0:Y:S01]  /*ee90*/  SHFL.BFLY PT, R178, R152, 0x2, 0x1f ;  /* 0x0c401f0098b27f89 */ /* 0x000e2200000e0000 */
[C---:B------:R-:W-:Y:S02]  /*eea0*/  ISETP.GT.AND P4, PT, R221.reuse, 0x51, !P4 ;  /* 0x00000051dd00780c */ /* 0x040fe40006784270 */
[----:B------:R-:W-:Y:S02]  /*eeb0*/  ISETP.GT.AND P0, PT, R221, 0x31, !P0 ;  /* 0x00000031dd00780c */ /* 0x000fe40004704270 */
[----:B------:R-:W-:-:S02]  /*eec0*/  ISETP.LT.OR P3, PT, R222, 0x51, P3 ;  /* 0x00000051de00780c */ /* 0x000fc40001f61670 */
[----:B------:R-:W-:Y:S02]  /*eed0*/  ISETP.LT.OR P0, PT, R222, 0x32, P0 ;  /* 0x00000032de00780c */ /* 0x000fe40000701670 */
[----:B------:R-:W-:Y:S02]  /*eee0*/  ISETP.GT.AND P5, PT, R221, 0x58, !P5 ;  /* 0x00000058dd00780c */ /* 0x000fe40006fa4270 */
[----:B------:R-:W-:Y:S02]  /*eef0*/  FSEL R179, R179, -INF , !P0 ;  /* 0xff800000b3b37808 */ /* 0x000fe40004000000 */
[----:B------:R-:W-:Y:S02]  /*ef00*/  LOP3.LUT P0, RZ, R22, 0x200, RZ, 0xc0, !PT ;  /* 0x0000020016ff7812 */ /* 0x000fe4000780c0ff */
[----:B------:R-:W-:Y:S02]  /*ef10*/  ISETP.LT.OR P4, PT, R222, 0x52, P4 ;  /* 0x00000052de00780c */ /* 0x000fe40002781670 */
[----:B------:R-:W-:-:S02]  /*ef20*/  ISETP.GT.AND P0, PT, R221, 0x38, !P0 ;  /* 0x00000038dd00780c */ /* 0x000fc40004704270 */
[----:B------:R-:W-:Y:S02]  /*ef30*/  FSEL R189, R189, -INF , !P3 ;  /* 0xff800000bdbd7808 */ /* 0x000fe40005800000 */
[C---:B------:R-:W-:Y:S02]  /*ef40*/  ISETP.LT.OR P0, PT, R222.reuse, 0x39, P0 ;  /* 0x00000039de00780c */ /* 0x040fe40000701670 */
[----:B------:R-:W-:Y:S02]  /*ef50*/  ISETP.LT.OR P5, PT, R222, 0x59, P5 ;  /* 0x00000059de00780c */ /* 0x000fe40002fa1670 */
[----:B------:R-:W-:Y:S02]  /*ef60*/  FSEL R182, R182, -INF , !P0 ;  /* 0xff800000b6b67808 */ /* 0x000fe40004000000 */
[----:B------:R-:W-:Y:S02]  /*ef70*/  LOP3.LUT P0, RZ, R22, 0x100, RZ, 0xc0, !PT ;  /* 0x0000010016ff7812 */ /* 0x000fe4000780c0ff */
[----:B0-----:R-:W-:-:S02]  /*ef80*/  FMNMX.FTZ R178, R152, R178, !PT ;  /* 0x000000b298b27209 */ /* 0x001fc40007810000 */
[----:B------:R-:W-:Y:S02]  /*ef90*/  ISETP.GT.AND P0, PT, R221, 0x39, !P0 ;  /* 0x00000039dd00780c */ /* 0x000fe40004704270 */
[----:B------:R-:W-:Y:S01]  /*efa0*/  FSEL R190, R190, -INF , !P4 ;  /* 0xff800000bebe7808 */ /* 0x000fe20006000000 */
[----:B------:R-:W0:Y:S01]  /*efb0*/  SHFL.BFLY PT, R152, R178, 0x1, 0x1f ;  /* 0x0c201f00b2987f89 */ /* 0x000e2200000e0000 */
[----:B------:R-:W-:Y:S02]  /*efc0*/  ISETP.LT.OR P0, PT, R222, 0x3a, P0 ;  /* 0x0000003ade00780c */ /* 0x000fe40000701670 */
[----:B------:R-:W-:Y:S02]  /*efd0*/  FSEL R192, R192, -INF , !P5 ;  /* 0xff800000c0c07808 */ /* 0x000fe40006800000 */
[----:B------:R-:W-:Y:S02]  /*efe0*/  FSEL R183, R183, -INF , !P0 ;  /* 0xff800000b7b77808 */ /* 0x000fe40004000000 */
[----:B------:R-:W-:-:S04]  /*eff0*/  LOP3.LUT P0, RZ, R22, 0x80, RZ, 0xc0, !PT ;  /* 0x0000008016ff7812 */ /* 0x000fc8000780c0ff */
[----:B------:R-:W-:-:S04]  /*f000*/  ISETP.GT.AND P0, PT, R221, 0x40, !P0 ;  /* 0x00000040dd00780c */ /* 0x000fc80004704270 */
[----:B------:R-:W-:-:S04]  /*f010*/  ISETP.LT.OR P0, PT, R222, 0x41, P0 ;  /* 0x00000041de00780c */ /* 0x000fc80000701670 */
[----:B------:R-:W-:Y:S02]  /*f020*/  FSEL R184, R184, -INF , !P0 ;  /* 0xff800000b8b87808 */ /* 0x000fe40004000000 */
[----:B------:R-:W-:Y:S02]  /*f030*/  ISETP.GT.AND P0, PT, R221, 0x41, !P6 ;  /* 0x00000041dd00780c */ /* 0x000fe40007704270 */
[----:B------:R-:W-:Y:S02]  /*f040*/  LOP3.LUT P6, RZ, R22, 0x1, RZ, 0xc0, !PT ;  /* 0x0000000116ff7812 */ /* 0x000fe400078cc0ff */
[----:B------:R-:W-:Y:S02]  /*f050*/  ISETP.LT.OR P0, PT, R222, 0x42, P0 ;  /* 0x00000042de00780c */ /* 0x000fe40000701670 */
[----:B0-----:R-:W-:Y:S02]  /*f060*/  FMNMX.FTZ R178, R178, R152, !PT ;  /* 0x00000098b2b27209 */ /* 0x001fe40007810000 */
[----:B------:R-:W-:-:S02]  /*f070*/  FSEL R185, R185, -INF , !P0 ;  /* 0xff800000b9b97808 */ /* 0x000fc40004000000 */
[----:B------:R-:W-:-:S04]  /*f080*/  FSETP.NEU.FTZ.AND P0, PT, R178, -INF , PT ;  /* 0xff800000b200780b */ /* 0x000fc80003f1d000 */
[----:B------:R-:W-:-:S05]  /*f090*/  FSEL R152, R178, RZ, P0 ;  /* 0x000000ffb2987208 */ /* 0x000fca0000000000 */
[----:B------:R-:W-:Y:S01]  /*f0a0*/  FADD.FTZ R152, -R152, R6 ;  /* 0x0000000698987221 */ /* 0x000fe20000010100 */
[----:B------:R-:W-:-:S05]  /*f0b0*/  FMUL.FTZ R6, R178, UR48 ;  /* 0x00000030b2067c20 */ /* 0x000fca0008410000 */
[----:B------:R-:W-:Y:S02]  /*f0c0*/  FSEL R6, R6, RZ, P0 ;  /* 0x000000ff06067208 */ /* 0x000fe40000000000 */
[----:B------:R-:W-:-:S03]  /*f0d0*/  ISETP.GT.AND P0, PT, R221, RZ, !P1 ;  /* 0x000000ffdd00720c */ /* 0x000fc60004f04270 */
[--C-:B------:R-:W-:Y:S01]  /*f0e0*/  FFMA.FTZ R168, R168, UR48, -R6.reuse ;  /* 0x00000030a8a87c23 */ /* 0x100fe20008010806 */
        /* <DEDUP_REMOVED lines=22> */
[----:B------:R-:W-:Y:S01]  /*f250*/  FFMA.FTZ R197, R197, UR48, -R6 ;  /* 0x00000030c5c57c23 */ /* 0x000fe20008010806 */
[----:B------:R-:W-:Y:S01]  /*f260*/  FMUL.FTZ R6, R152, UR48 ;  /* 0x0000003098067c20 */ /* 0x000fe20008410000 */
[----:B------:R-:W-:Y:S01]  /*f270*/  MUFU.EX2 R168, R168 ;  /* 0x000000a800a87308 */ /* 0x000fe20000000800 */
[----:B------:R-:W-:-:S04]  /*f280*/  ISETP.LT.OR P0, PT, R222, 0x1, P0 ;  /* 0x00000001de00780c */ /* 0x000fc80000701670 */
[----:B------:R-:W-:Y:S02]  /*f290*/  FSEL R154, R154, -INF , !P0 ;  /* 0xff8000009a9a7808 */ /* 0x000fe40004000000 */
[----:B------:R-:W-:Y:S01]  /*f2a0*/  ISETP.GT.AND P0, PT, R221, 0x59, !P6 ;  /* 0x00000059dd00780c */ /* 0x000fe20007704270 */
[----:B------:R-:W0:Y:S01]  /*f2b0*/  MUFU.EX2 R6, R6 ;  /* 0x0000000600067308 */ /* 0x000e220000000800 */
[----:B------:R-:W-:Y:S02]  /*f2c0*/  ISETP.NE.AND P6, PT, R224, 0x3, PT ;  /* 0x00000003e000780c */ /* 0x000fe40003fc5270 */
[----:B------:R-:W-:-:S04]  /*f2d0*/  ISETP.LT.OR P0, PT, R222, 0x5a, P0 ;  /* 0x0000005ade00780c */ /* 0x000fc80000701670 */
[----:B------:R-:W-:Y:S01]  /*f2e0*/  FSEL R194, R194, -INF , !P0 ;  /* 0xff800000c2c27808 */ /* 0x000fe20004000000 */
[----:B------:R-:W3:Y:S08]  /*f2f0*/  MUFU.EX2 R152, R169 ;  /* 0x000000a900987308 */ /* 0x000ef00000000800 */
[----:B------:R-:W4:Y:S01]  /*f300*/  MUFU.EX2 R156, R156 ;  /* 0x0000009c009c7308 */ /* 0x000f220000000800 */
[----:B0-----:R-:W-:Y:S01]  /*f310*/  FFMA.FTZ R8, R6, R8, R168 ;  /* 0x0000000806087223 */ /* 0x001fe200000100a8 */
[-C--:B------:R-:W-:Y:S01]  /*f320*/  FMUL.FTZ R24, R24, R6.reuse ;  /* 0x0000000618187220 */ /* 0x080fe20000410000 */
[-C--:B------:R-:W-:Y:S01]  /*f330*/  FMUL.FTZ R25, R25, R6.reuse ;  /* 0x0000000619197220 */ /* 0x080fe20000410000 */
[-C--:B------:R-:W-:Y:S01]  /*f340*/  FMUL.FTZ R28, R28, R6.reuse ;  /* 0x000000061c1c7220 */ /* 0x080fe20000410000 */
[-C--:B------:R-:W-:Y:S01]  /*f350*/  FMUL.FTZ R29, R29, R6.reuse ;  /* 0x000000061d1d7220 */ /* 0x080fe20000410000 */
[-C--:B------:R-:W-:Y:S01]  /*f360*/  FMUL.FTZ R32, R32, R6.reuse ;  /* 0x0000000620207220 */ /* 0x080fe20000410000 */
[----:B------:R-:W-:Y:S01]  /*f370*/  FMUL.FTZ R33, R33, R6 ;  /* 0x0000000621217220 */ /* 0x000fe20000410000 */
[----:B------:R-:W0:Y:S01]  /*f380*/  MUFU.EX2 R157, R157 ;  /* 0x0000009d009d7308 */ /* 0x000e220000000800 */
[C---:B---3--:R-:W-:Y:S01]  /*f390*/  FADD.FTZ R8, R152.reuse, R8 ;  /* 0x0000000898087221 */ /* 0x048fe20000010000 */
[----:B------:R-:W-:Y:S01]  /*f3a0*/  F2FP.BF16.F32.PACK_AB R152, R152, R168 ;  /* 0x000000a89898723e */ /* 0x000fe200000010ff */
[-C--:B------:R-:W-:Y:S01]  /*f3b0*/  FMUL.FTZ R36, R36, R6.reuse ;  /* 0x0000000624247220 */ /* 0x080fe20000410000 */
[----:B------:R-:W-:Y:S01]  /*f3c0*/  FMNMX.FTZ R168, R154, R7, !PT ;  /* 0x000000079aa87209 */ /* 0x000fe20007810000 */
[-C--:B------:R-:W-:Y:S01]  /*f3d0*/  FMUL.FTZ R37, R37, R6.reuse ;  /* 0x0000000625257220 */ /* 0x080fe20000410000 */
[-C--:B------:R-:W-:Y:S01]  /*f3e0*/  FMUL.FTZ R40, R40, R6.reuse ;  /* 0x0000000628287220 */ /* 0x080fe20000410000 */
[----:B------:R-:W-:Y:S01]  /*f3f0*/  FMUL.FTZ R41, R41, R6 ;  /* 0x0000000629297220 */ /* 0x000fe20000410000 */
[----:B------:R-:W-:Y:S01]  /*f400*/  FMNMX.FTZ R168, R155, R168, !PT ;  /* 0x000000a89ba87209 */ /* 0x000fe20007810000 */
[----:B------:R-:W3:Y:S01]  /*f410*/  MUFU.EX2 R160, R160 ;  /* 0x000000a000a07308 */ /* 0x000ee20000000800 */
[----:B----4-:R-:W-:Y:S01]  /*f420*/  FADD.FTZ R8, R156, R8 ;  /* 0x000000089c087221 */ /* 0x010fe20000010000 */
[----:B------:R-:W-:Y:S01]  /*f430*/  FMUL.FTZ R44, R44, R6 ;  /* 0x000000062c2c7220 */ /* 0x000fe20000410000 */
[----:B------:R-:W-:Y:S01]  /*f440*/  FMNMX.FTZ R168, R158, R168, !PT ;  /* 0x000000a89ea87209 */ /* 0x000fe20007810000 */
[-C--:B------:R-:W-:Y:S01]  /*f450*/  FMUL.FTZ R45, R45, R6.reuse ;  /* 0x000000062d2d7220 */ /* 0x080fe20000410000 */
[-C--:B------:R-:W-:Y:S01]  /*f460*/  FMUL.FTZ R48, R48, R6.reuse ;  /* 0x0000000630307220 */ /* 0x080fe20000410000 */
[----:B------:R-:W-:Y:S01]  /*f470*/  FMUL.FTZ R49, R49, R6 ;  /* 0x0000000631317220 */ /* 0x000fe20000410000 */
[----:B------:R-:W-:Y:S01]  /*f480*/  FMNMX.FTZ R168, R159, R168, !PT ;  /* 0x000000a89fa87209 */ /* 0x000fe20007810000 */
[----:B------:R-:W4:Y:S01]  /*f490*/  MUFU.EX2 R161, R161 ;  /* 0x000000a100a17308 */ /* 0x000f220000000800 */
[----:B0-----:R-:W-:Y:S01]  /*f4a0*/  FADD.FTZ R8, R157, R8 ;  /* 0x000000089d087221 */ /* 0x001fe20000010000 */
[----:B------:R-:W-:Y:S01]  /*f4b0*/  FMUL.FTZ R52, R52, R6 ;  /* 0x0000000634347220 */ /* 0x000fe20000410000 */
[----:B------:R-:W-:Y:S01]  /*f4c0*/  FMNMX.FTZ R168, R162, R168, !PT ;  /* 0x000000a8a2a87209 */ /* 0x000fe20007810000 */
[-C--:B------:R-:W-:Y:S01]  /*f4d0*/  FMUL.FTZ R53, R53, R6.reuse ;  /* 0x0000000635357220 */ /* 0x080fe20000410000 */
[-C--:B------:R-:W-:Y:S01]  /*f4e0*/  FMUL.FTZ R56, R56, R6.reuse ;  /* 0x0000000638387220 */ /* 0x080fe20000410000 */
[----:B------:R-:W-:Y:S01]  /*f4f0*/  FMUL.FTZ R57, R57, R6 ;  /* 0x0000000639397220 */ /* 0x000fe20000410000 */
[----:B------:R-:W-:Y:S01]  /*f500*/  FMNMX.FTZ R168, R163, R168, !PT ;  /* 0x000000a8a3a87209 */ /* 0x000fe20007810000 */
[----:B------:R-:W0:Y:S01]  /*f510*/  MUFU.EX2 R164, R164 ;  /* 0x000000a400a47308 */ /* 0x000e220000000800 */
[----:B---3--:R-:W-:Y:S01]  /*f520*/  FADD.FTZ R8, R160, R8 ;  /* 0x00000008a0087221 */ /* 0x008fe20000010000 */
[----:B------:R-:W-:Y:S01]  /*f530*/  FMUL.FTZ R60, R60, R6 ;  /* 0x000000063c3c7220 */ /* 0x000fe20000410000 */
        /* <DEDUP_REMOVED lines=71> */
[-C--:B------:R-:W-:Y:S01]  /*f9b0*/  FMUL.FTZ R132, R132, R6.reuse ;  /* 0x0000000684847220 */ /* 0x080fe20000410000 */
[-C--:B------:R-:W-:Y:S01]  /*f9c0*/  FMUL.FTZ R133, R133, R6.reuse ;  /* 0x0000000685857220 */ /* 0x080fe20000410000 */
[----:B------:R-:W3:Y:S01]  /*f9d0*/  SHFL.BFLY PT, R169, R168, 0x2, 0x1f ;  /* 0x0c401f00a8a97f89 */ /* 0x000ee200000e0000 */
[-C--:B------:R-:W-:Y:S01]  /*f9e0*/  FMUL.FTZ R136, R136, R6.reuse ;  /* 0x0000000688887220 */ /* 0x080fe20000410000 */
[-C--:B------:R-:W-:Y:S01]  /*f9f0*/  FMUL.FTZ R137, R137, R6.reuse ;  /* 0x0000000689897220 */ /* 0x080fe20000410000 */
[-C--:B------:R-:W-:Y:S01]  /*fa00*/  FMUL.FTZ R140, R140, R6.reuse ;  /* 0x000000068c8c7220 */ /* 0x080fe20000410000 */
[----:B------:R-:W5:Y:S01]  /*fa10*/  MUFU.EX2 R218, R218 ;  /* 0x000000da00da7308 */ /* 0x000f620000000800 */
[----:B----4-:R-:W-:Y:S01]  /*fa20*/  FADD.FTZ R8, R180, R8 ;  /* 0x00000008b4087221 */ /* 0x010fe20000010000 */
[-C--:B------:R-:W-:Y:S01]  /*fa30*/  FMUL.FTZ R141, R141, R6.reuse ;  /* 0x000000068d8d7220 */ /* 0x080fe20000410000 */
[-C--:B------:R-:W-:Y:S01]  /*fa40*/  FMUL.FTZ R144, R144, R6.reuse ;  /* 0x0000000690907220 */ /* 0x080fe20000410000 */
[-C--:B------:R-:W-:Y:S01]  /*fa50*/  FMUL.FTZ R145, R145, R6.reuse ;  /* 0x0000000691917220 */ /* 0x080fe20000410000 */
[-C--:B------:R-:W-:Y:S01]  /*fa60*/  FMUL.FTZ R148, R148, R6.reuse ;  /* 0x0000000694947220 */ /* 0x080fe20000410000 */
[----:B------:R-:W-:-:S02]  /*fa70*/  FMUL.FTZ R149, R149, R6 ;  /* 0x0000000695957220 */ /* 0x000fc40000410000 */
[----:B------:R-:W4:Y:S01]  /*fa80*/  MUFU.EX2 R219, R219 ;  /* 0x000000db00db7308 */ /* 0x000f220000000800 */
[----:B0-----:R-:W-:-:S07]  /*fa90*/  FADD.FTZ R8, R181, R8 ;  /* 0x00000008b5087221 */ /* 0x001fce0000010000 */
[----:B------:R-:W0:Y:S01]  /*faa0*/  MUFU.EX2 R188, R188 ;  /* 0x000000bc00bc7308 */ /* 0x000e220000000800 */
[----:B-----5:R-:W-:Y:S01]  /*fab0*/  FADD.FTZ R8, R218, R8 ;  /* 0x00000008da087221 */ /* 0x020fe20000010000 */
[----:B---3--:R-:W-:-:S06]  /*fac0*/  FMNMX.FTZ R168, R168, R169, !PT ;  /* 0x000000a9a8a87209 */ /* 0x008fcc0007810000 */
[----:B------:R-:W3:Y:S01]  /*fad0*/  MUFU.EX2 R220, R220 ;  /* 0x000000dc00dc7308 */ /* 0x000ee20000000800 */
[----:B------:R-:W5:Y:S01]  /*fae0*/  SHFL.BFLY PT, R169, R168, 0x1, 0x1f ;  /* 0x0c201f00a8a97f89 */ /* 0x000f6200000e0000 */
[----:B----4-:R-:W-:-:S06]  /*faf0*/  FADD.FTZ R8, R219, R8 ;  /* 0x00000008db087221 */ /* 0x010fcc0000010000 */
[----:B------:R-:W4:Y:S08]  /*fb00*/  MUFU.EX2 R191, R191 ;  /* 0x000000bf00bf7308 */ /* 0x000f300000000800 */
[----:B------:R-:W1:Y:S08]  /*fb10*/  MUFU.EX2 R193, R193 ;  /* 0x000000c100c17308 */ /* 0x000e700000000800 */
[----:B------:R-:W2:Y:S01]  /*fb20*/  MUFU.EX2 R196, R196 ;  /* 0x000000c400c47308 */ /* 0x000ea20000000800 */
[----:B-----5:R-:W-:-:S04]  /*fb30*/  FMNMX.FTZ R176, R168, R169, !PT ;  /* 0x000000a9a8b07209 */ /* 0x020fc80007810000 */
[C---:B------:R-:W-:Y:S01]  /*fb40*/  FSETP.NEU.FTZ.AND P0, PT, R176.reuse, -INF , PT ;  /* 0xff800000b000780b */ /* 0x040fe20003f1d000 */
[----:B------:R-:W-:-:S05]  /*fb50*/  FMUL.FTZ R168, R176, UR48 ;  /* 0x00000030b0a87c20 */ /* 0x000fca0008410000 */
[----:B------:R-:W-:-:S05]  /*fb60*/  FSEL R168, R168, RZ, P0 ;  /* 0x000000ffa8a87208 */ /* 0x000fca0000000000 */
[--C-:B------:R-:W-:Y:S01]  /*fb70*/  FFMA.FTZ R199, R166, UR48, -R168.reuse ;  /* 0x00000030a6c77c23 */ /* 0x100fe200080108a8 */
[----:B------:R-:W-:Y:S01]  /*fb80*/  F2FP.BF16.F32.PACK_AB R166, R181, R180 ;  /* 0x000000b4b5a6723e */ /* 0x000fe200000010ff */
[--C-:B------:R-:W-:Y:S01]  /*fb90*/  FFMA.FTZ R222, R154, UR48, -R168.reuse ;  /* 0x000000309ade7c23 */ /* 0x100fe200080108a8 */
[----:B------:R-:W-:Y:S01]  /*fba0*/  FSEL R180, R176, RZ, P0 ;  /* 0x000000ffb0b47208 */ /* 0x000fe20000000000 */
[--C-:B------:R-:W-:Y:S01]  /*fbb0*/  FFMA.FTZ R169, R155, UR48, -R168.reuse ;  /* 0x000000309ba97c23 */ /* 0x100fe200080108a8 */
[--C-:B------:R-:W-:Y:S01]  /*fbc0*/  FFMA.FTZ R221, R158, UR48, -R168.reuse ;  /* 0x000000309edd7c23 */ /* 0x100fe200080108a8 */
[--C-:B------:R-:W-:Y:S01]  /*fbd0*/  FFMA.FTZ R159, R159, UR48, -R168.reuse ;  /* 0x000000309f9f7c23 */ /* 0x100fe200080108a8 */
[--C-:B------:R-:W-:Y:S01]  /*fbe0*/  FFMA.FTZ R215, R162, UR48, -R168.reuse ;  /* 0x00000030a2d77c23 */ /* 0x100fe200080108a8 */
[----:B------:R-:W-:Y:S01]  /*fbf0*/  FADD.FTZ R180, -R180, R7 ;  /* 0x00000007b4b47221 */ /* 0x000fe20000010100 */
[----:B------:R-:W-:Y:S01]  /*fc00*/  MUFU.EX2 R222, R222 ;  /* 0x000000de00de7308 */ /* 0x000fe20000000800 */
[----:B------:R-:W-:Y:S01]  /*fc10*/  FFMA.FTZ R163, R163, UR48, -R168 ;  /* 0x00000030a3a37c23 */ /* 0x000fe200080108a8 */
[----:B------:R-:W-:Y:S01]  /*fc20*/  F2FP.BF16.F32.PACK_AB R154, R157, R156 ;  /* 0x0000009c9d9a723e */ /* 0x000fe200000010ff */
[----:B------:R-:W-:Y:S01]  /*fc30*/  FMUL.FTZ R7, R180, UR48 ;  /* 0x00000030b4077c20 */ /* 0x000fe20008410000 */
[----:B------:R-:W-:Y:S01]  /*fc40*/  F2FP.BF16.F32.PACK_AB R156, R161, R160 ;  /* 0x000000a0a19c723e */ /* 0x000fe200000010ff */
[----:B0-----:R-:W-:Y:S01]  /*fc50*/  FADD.FTZ R161, R188, R8 ;  /* 0x00000008bca17221 */ /* 0x001fe20000010000 */
[--C-:B------:R-:W-:Y:S01]  /*fc60*/  FFMA.FTZ R155, R174, UR48, -R168.reuse ;  /* 0x00000030ae9b7c23 */ /* 0x100fe200080108a8 */
[--C-:B------:R-:W-:Y:S01]  /*fc70*/  FFMA.FTZ R167, R167, UR48, -R168.reuse ;  /* 0x00000030a7a77c23 */ /* 0x100fe200080108a8 */
[----:B------:R-:W-:Y:S01]  /*fc80*/  MUFU.EX2 R169, R169 ;  /* 0x000000a900a97308 */ /* 0x000fe20000000800 */
[----:B---3--:R-:W-:Y:S01]  /*fc90*/  FADD.FTZ R8, R220, R161 ;  /* 0x000000a1dc087221 */ /* 0x008fe20000010000 */
[--C-:B------:R-:W-:Y:S01]  /*fca0*/  FFMA.FTZ R198, R170, UR48, -R168.reuse ;  /* 0x00000030aac67c23 */ /* 0x100fe200080108a8 */
[----:B------:R-:W-:Y:S01]  /*fcb0*/  F2FP.BF16.F32.PACK_AB R158, R165, R164 ;  /* 0x000000a4a59e723e */ /* 0x000fe200000010ff */
[----:B------:R-:W-:Y:S01]  /*fcc0*/  FFMA.FTZ R171, R171, UR48, -R168 ;  /* 0x00000030abab7c23 */ /* 0x000fe200080108a8 */
[----:B----4-:R-:W-:Y:S01]  /*fcd0*/  FADD.FTZ R8, R191, R8 ;  /* 0x00000008bf087221 */ /* 0x010fe20000010000 */
[--C-:B------:R-:W-:Y:S01]  /*fce0*/  FFMA.FTZ R175, R175, UR48, -R168.reuse ;  /* 0x00000030afaf7c23 */ /* 0x100fe200080108a8 */
[----:B------:R-:W-:Y:S01]  /*fcf0*/  FFMA.FTZ R153, R153, UR48, -R168 ;  /* 0x0000003099997c23 */ /* 0x000fe200080108a8 */
[----:B------:R-:W0:Y:S01]  /*fd00*/  MUFU.EX2 R7, R7 ;  /* 0x0000000700077308 */ /* 0x000e220000000800 */
[----:B-1----:R-:W-:Y:S01]  /*fd10*/  FADD.FTZ R165, R193, R8 ;  /* 0x00000008c1a57221 */ /* 0x002fe20000010000 */
[--C-:B------:R-:W-:Y:S01]  /*fd20*/  FFMA.FTZ R179, R179, UR48, -R168.reuse ;  /* 0x00000030b3b37c23 */ /* 0x100fe200080108a8 */
[----:B------:R-:W-:Y:S01]  /*fd30*/  F2FP.BF16.F32.PACK_AB R162, R173, R172 ;  /* 0x000000acada2723e */ /* 0x000fe200000010ff */
[--C-:B------:R-:W-:Y:S01]  /*fd40*/  FFMA.FTZ R182, R182, UR48, -R168.reuse ;  /* 0x00000030b6b67c23 */ /* 0x100fe200080108a8 */
[----:B--2---:R-:W-:Y:S01]  /*fd50*/  FADD.FTZ R165, R196, R165 ;  /* 0x000000a5c4a57221 */ /* 0x004fe20000010000 */
        /* <DEDUP_REMOVED lines=9> */
[----:B------:R-:W-:Y:S01]  /*fdf0*/  FFMA.FTZ R194, R194, UR48, -R168 ;  /* 0x00000030c2c27c23 */ /* 0x000fe200080108a8 */
[----:B------:R-:W2:Y:S01]  /*fe00*/  MUFU.EX2 R159, R159 ;  /* 0x0000009f009f7308 */ /* 0x000ea20000000800 */
[----:B0-----:R-:W-:Y:S01]  /*fe10*/  FFMA.FTZ R180, R7, R3, R222 ;  /* 0x0000000307b47223 */ /* 0x001fe200000100de */
[----:B------:R-:W-:Y:S01]  /*fe20*/  F2FP.BF16.F32.PACK_AB R160, R217, R216 ;  /* 0x000000d8d9a0723e */ /* 0x000fe200000010ff */
[----:B------:R-:W-:Y:S01]  /*fe30*/  FMUL.FTZ R26, R26, R7 ;  /* 0x000000071a1a7220 */ /* 0x000fe20000410000 */
[----:B------:R-:W-:Y:S01]  /*fe40*/  F2FP.BF16.F32.PACK_AB R164, R177, R195 ;  /* 0x000000c3b1a4723e */ /* 0x000fe200000010ff */
[----:B------:R-:W-:Y:S01]  /*fe50*/  FADD.FTZ R180, R169, R180 ;  /* 0x000000b4a9b47221 */ /* 0x000fe20000010000 */
[----:B------:R-:W-:Y:S01]  /*fe60*/  F2FP.BF16.F32.PACK_AB R168, R219, R218 ;  /* 0x000000dadba8723e */ /* 0x000fe200000010ff */
[-C--:B------:R-:W-:Y:S01]  /*fe70*/  FMUL.FTZ R27, R27, R7.reuse ;  /* 0x000000071b1b7220 */ /* 0x080fe20000410000 */
[----:B------:R-:W0:Y:S01]  /*fe80*/  MUFU.EX2 R157, R215 ;  /* 0x000000d7009d7308 */ /* 0x000e220000000800 */
[----:B-1----:R-:W-:Y:S01]  /*fe90*/  FADD.FTZ R180, R221, R180 ;  /* 0x000000b4ddb47221 */ /* 0x002fe20000010000 */
[----:B------:R-:W-:Y:S01]  /*fea0*/  F2FP.BF16.F32.PACK_AB R170, R220, R188 ;  /* 0x000000bcdcaa723e */ /* 0x000fe200000010ff */
[----:B------:R-:W-:Y:S01]  /*feb0*/  FMUL.FTZ R30, R30, R7 ;  /* 0x000000071e1e7220 */ /* 0x000fe20000410000 */
[----:B------:R-:W-:Y:S01]  /*fec0*/  F2FP.BF16.F32.PACK_AB R172, R193, R191 ;  /* 0x000000bfc1ac723e */ /* 0x000fe200000010ff */
        /* <DEDUP_REMOVED lines=60> */
[----:B0-----:R-:W-:Y:S01]  /*10290*/  FADD.FTZ R180, R171, R180 ;  /* 0x000000b4abb47221 */ /* 0x001fe20000010000 */
[----:B-1----:R-:W-:Y:S01]  /*102a0*/  F2FP.BF16.F32.PACK_AB R155, R159, R221 ;  /* 0x000000dd9f9b723e */ /* 0x002fe200000010ff */
[----:B------:R-:W-:Y:S01]  /*102b0*/  FMUL.FTZ R118, R118, R7 ;  /* 0x0000000776767220 */ /* 0x000fe20000410000 */
[----:B------:R-:W-:Y:S01]  /*102c0*/  F2FP.BF16.F32.PACK_AB R159, R167, R199 ;  /* 0x000000c7a79f723e */ /* 0x000fe200000010ff */
[----:B------:R-:W-:Y:S01]  /*102d0*/  FMUL.FTZ R119, R119, R7 ;  /* 0x0000000777777220 */ /* 0x000fe20000410000 */
[----:B------:R-:W-:Y:S01]  /*102e0*/  F2FP.BF16.F32.PACK_AB R161, R171, R161 ;  /* 0x000000a1aba1723e */ /* 0x000fe200000010ff */
[-C--:B------:R-:W-:Y:S01]  /*102f0*/  FMUL.FTZ R122, R122, R7.reuse ;  /* 0x000000077a7a7220 */ /* 0x080fe20000410000 */
[----:B------:R0:W1:Y:S01]  /*10300*/  MUFU.EX2 R173, R153 ;  /* 0x0000009900ad7308 */ /* 0x0000620000000800 */
[----:B---3--:R-:W-:Y:S01]  /*10310*/  FADD.FTZ R180, R165, R180 ;  /* 0x000000b4a5b47221 */ /* 0x008fe20000010000 */
[-C--:B------:R-:W-:Y:S01]  /*10320*/  FMUL.FTZ R123, R123, R7.reuse ;  /* 0x000000077b7b7220 */ /* 0x080fe20000410000 */
[-C--:B------:R-:W-:Y:S01]  /*10330*/  FMUL.FTZ R126, R126, R7.reuse ;  /* 0x000000077e7e7220 */ /* 0x080fe20000410000 */
[-C--:B------:R-:W-:Y:S01]  /*10340*/  FMUL.FTZ R127, R127, R7.reuse ;  /* 0x000000077f7f7220 */ /* 0x080fe20000410000 */
[-C--:B------:R-:W-:Y:S01]  /*10350*/  FMUL.FTZ R130, R130, R7.reuse ;  /* 0x0000000782827220 */ /* 0x080fe20000410000 */
[-C--:B------:R-:W-:Y:S01]  /*10360*/  FMUL.FTZ R131, R131, R7.reuse ;  /* 0x0000000783837220 */ /* 0x080fe20000410000 */
[----:B------:R-:W-:Y:S01]  /*10370*/  FMUL.FTZ R134, R134, R7 ;  /* 0x0000000786867220 */ /* 0x000fe20000410000 */
[----:B------:R-:W3:Y:S01]  /*10380*/  MUFU.EX2 R179, R179 ;  /* 0x000000b300b37308 */ /* 0x000ee20000000800 */
[C---:B--2---:R-:W-:Y:S01]  /*10390*/  FADD.FTZ R180, R175.reuse, R180 ;  /* 0x000000b4afb47221 */ /* 0x044fe20000010000 */
[----:B------:R-:W-:Y:S01]  /*103a0*/  F2FP.BF16.F32.PACK_AB R163, R175, R165 ;  /* 0x000000a5afa3723e */ /* 0x000fe200000010ff */
[-C--:B------:R-:W-:Y:S01]  /*103b0*/  FMUL.FTZ R135, R135, R7.reuse ;  /* 0x0000000787877220 */ /* 0x080fe20000410000 */
[----:B0-----:R-:W-:Y:S01]  /*103c0*/  F2FP.BF16.F32.PACK_AB R153, R169, R222 ;  /* 0x000000dea999723e */ /* 0x001fe200000010ff */
        /* <DEDUP_REMOVED lines=9> */
[----:B------:R-:W-:-:S02]  /*10460*/  FMUL.FTZ R151, R151, R7 ;  /* 0x0000000797977220 */ /* 0x000fc40000410000 */
[----:B------:R-:W1:Y:S01]  /*10470*/  MUFU.EX2 R183, R183 ;  /* 0x000000b700b77308 */ /* 0x000e620000000800 */
[C---:B---3--:R-:W-:Y:S01]  /*10480*/  FADD.FTZ R3, R179.reuse, R180 ;  /* 0x000000b4b3037221 */ /* 0x048fe20000010000 */
        /* <DEDUP_REMOVED lines=9> */
[C---:B0-----:R-:W-:Y:S01]  /*10520*/  FADD.FTZ R3, R185.reuse, R6 ;  /* 0x00000006b9037221 */ /* 0x041fe20000010000 */
[----:B------:R-:W-:-:S06]  /*10530*/  F2FP.BF16.F32.PACK_AB R169, R185, R184 ;  /* 0x000000b8b9a9723e */ /* 0x000fcc00000010ff */
[----:B------:R-:W0:Y:S01]  /*10540*/  MUFU.EX2 R189, R189 ;  /* 0x000000bd00bd7308 */ /* 0x000e220000000800 */
[----:B-1----:R-:W-:-:S07]  /*10550*/  FADD.FTZ R6, R186, R3 ;  /* 0x00000003ba067221 */ /* 0x002fce0000010000 */
        /* <DEDUP_REMOVED lines=13> */
.L_x_2983:
[----:B------:R0:W1:Y:S01]  /*10630*/  SYNCS.PHASECHK.TRANS64.TRYWAIT P0, [R20+URZ+0x22850], R21 ;  /* 0x02285015140075a7 */ /* 0x000062000800017f */
[----:B------:R-:W-:Y:S05]  /*10640*/  @!P6 BRA `(.L_x_2984) ;  /* 0x000000000004e947 */ /* 0x000fea0003800000 */
[----:B------:R-:W-:Y:S01]  /*10650*/  BPT.TRAP 0x1 ;  /* 0x000000040000795c */ /* 0x000fe20000300000 */
.L_x_2984:
[----:B------:R-:W-:Y:S01]  /*10660*/  IMAD.MOV.U32 R177, RZ, RZ, 0xc00 ;  /* 0x00000c00ffb17424 */ /* 0x000fe200078e00ff */
[----:B------:R-:W-:Y:S03]  /*10670*/  BSSY B0, `(.L_x_2985) ;  /* 0x0000005000007945 */ /* 0x000fe60003800000 */
[----:B------:R-:W-:Y:S01]  /*10680*/  IMAD R177, R2, R177, UR49 ;  /* 0x0000003102b17e24 */ /* 0x000fe2000f8e02b1 */
[----:B-1----:R-:W-:Y:S06]  /*10690*/  @P0 BRA `(.L_x_2986) ;  /* 0x0000000000080947 */ /* 0x002fec0003800000 */
[----:B------:R-:W1:Y:S02]  /*106a0*/  SYNCS.PHASECHK.TRANS64.TRYWAIT P0, [R20+URZ+0x22850], R21 ;  /* 0x02285015140075a7 */ /* 0x000e64000800017f */
[----:B-1----:R-:W-:Y:S05]  /*106b0*/  @!P0 BRA `(.L_x_2987) ;  /* 0x0000012400788947 */ /* 0x002fea0003800000 */
.L_x_2986:
[----:B------:R-:W-:Y:S05]  /*106c0*/  BSYNC B0 ;  /* 0x0000000000007941 */ /* 0x000fea0003800000 */
.L_x_2985:
[----:B------:R-:W2:Y:S01]  /*106d0*/  S2R R179, SR_TID.X ;  /* 0x0000000000b37919 */ /* 0x000ea20000002100 */
[----:B------:R-:W-:Y:S05]  /*106e0*/  WARPSYNC.ALL ;  /* 0x0000000000007948 */ /* 0x000fea0003800000 */
[----:B------:R-:W-:Y:S02]  /*106f0*/  IMAD.MOV.U32 R6, RZ, RZ, R177 ;  /* 0x000000ffff067224 */ /* 0x000fe400078e00b1 */
[----:B------:R-:W-:-:S03]  /*10700*/  IMAD.MOV.U32 R7, RZ, RZ, 0x40000040 ;  /* 0x40000040ff077424 */ /* 0x000fc600078e00ff */
[----:B------:R-:W-:Y:S01]  /*10710*/  R2UR UR6, R6 ;  /* 0x00000000060672ca */ /* 0x000fe200000e0000 */
[----:B------:R-:W-:Y:S01]  /*10720*/  VIADD R6, R177, 0x80 ;  /* 0x00000080b1067836 */ /* 0x000fe20000000000 */
[----:B------:R-:W-:Y:S01]  /*10730*/  R2UR UR7, R7 ;  /* 0x00000000070772ca */ /* 0x000fe200000e0000 */
[----:B------:R-:W-:Y:S01]  /*10740*/  IMAD.MOV.U32 R7, RZ, RZ, 0x40000040 ;  /* 0x40000040ff077424 */ /* 0x000fe200078e00ff */
[----:B--2---:R-:W-:-:S05]  /*10750*/  SHF.R.U32.HI R179, RZ, 0x7, R179 ;  /* 0x00000007ffb37819 */ /* 0x004fca00000116b3 */
[----:B01----:R-:W-:Y:S02]  /*10760*/  VIADD R21, R179, 0x8 ;  /* 0x00000008b3157836 */ /* 0x003fe40000000000 */
[----:B------:R-:W-:-:S03]  /*10770*/  IMAD.U32 R179, RZ, RZ, UR51 ;  /* 0x00000033ffb37e24 */ /* 0x000fc6000f8e00ff */
[----:B------:R0:W-:Y:S02]  /*10780*/  BAR.SYNC.DEFER_BLOCKING R21, 0x100 ;  /* 0x000400150000751d */ /* 0x0001e40000010000 */
[----:B------:R-:W-:-:S04]  /*10790*/  ISETP.NE.AND P0, PT, R179, 0x3, PT ;  /* 0x00000003b300780c */ /* 0x000fc80003f05270 */
[----:B------:R-:W-:-:S06]  /*107a0*/  WARPGROUP.ARRIVE ;  /* 0x00000000000079c5 */ /* 0x000fcc0000000000 */
        /* <DEDUP_REMOVED lines=42> */
.L_x_2988:
[----:B------:R-:W-:Y:S01]  /*10a50*/  ISETP.GT.AND P0, PT, R0, R223, PT ;  /* 0x000000df0000720c */ /* 0x000fe20003f04270 */
[----:B------:R-:W-:Y:S02]  /*10a60*/  VIADD R20, R20, 0x22860 ;  /* 0x0002286014147836 */ /* 0x000fe40000000000 */
[----:B------:R-:W-:Y:S02]  /*10a70*/  IMAD.U32 R7, RZ, RZ, UR47 ;  /* 0x0000002fff077e24 */ /* 0x000fe4000f8e00ff */
[----:B------:R-:W-:Y:S02]  /*10a80*/  VIADD R0, R0, 0xffffffff ;  /* 0xffffffff00007836 */ /* 0x000fe40000000000 */
[----:B------:R-:W-:Y:S01]  /*10a90*/  IMAD.MOV.U32 R6, RZ, RZ, R178 ;  /* 0x000000ffff067224 */ /* 0x000fe200078e00b2 */
[----:B------:R-:W-:Y:S01]  /*10aa0*/  PRMT R20, R7, 0x654, R20 ;  /* 0x0000065407147816 */ /* 0x000fe20000000014 */
[----:B------:R-:W-:-:S03]  /*10ab0*/  IMAD.MOV.U32 R7, RZ, RZ, R176 ;  /* 0x000000ffff077224 */ /* 0x000fc600078e00b0 */
[----:B------:R0:W-:Y:S01]  /*10ac0*/  SYNCS.ARRIVE.TRANS64.RED.A1T0 RZ, [R20+URZ], RZ ;  /* 0x000000ff14ff79a7 */ /* 0x0001e2000810043f */
[----:B------:R-:W-:Y:S05]  /*10ad0*/  @P0 BRA `(.L_x_2989) ;  /* 0xffffffc400f40947 */ /* 0x000fea000383ffff */
[----:B------:R-:W-:Y:S02]  /*10ae0*/  IMAD.MOV.U32 R7, RZ, RZ, R176 ;  /* 0x000000ffff077224 */ /* 0x000fe400078e00b0 */
[----:B------:R-:W-:-:S07]  /*10af0*/  IMAD.MOV.U32 R6, RZ, RZ, R178 ;  /* 0x000000ffff067224 */ /* 0x000fce00078e00b2 */
.L_x_2969:
[----:B0-----:R-:W0:Y:S01]  /*10b00*/  LDC R20, c[0x0][0x448] ;  /* 0x00011200ff147b82 */ /* 0x001e220000000800 */
[----:B------:R-:W-:Y:S01]  /*10b10*/  LOP3.LUT R22, R22, 0xfff7ffff, RZ, 0xc0, !PT ;  /* 0xfff7ffff16167812 */ /* 0x000fe200078ec0ff */
[----:B------:R-:W-:Y:S01]  /*10b20*/  ULDC UR4, c[0x0][0x9dc] ;  /* 0x0002770000047ab9 */ /* 0x000fe20000000800 */
[----:B------:R-:W-:-:S05]  /*10b30*/  IADD3 R153, R204, 0x1, -R203 ;  /* 0x00000001cc997810 */ /* 0x000fca0007ffe8cb */
[----:B------:R-:W1:Y:S01]  /*10b40*/  LDC R154, c[0x0][0x9e4] ;  /* 0x00027900ff9a7b82 */ /* 0x000e620000000800 */
[----:B0-----:R-:W-:Y:S01]  /*10b50*/  ISETP.NE.AND P0, PT, R20, 0x1, PT ;  /* 0x000000011400780c */ /* 0x001fe20003f05270 */
[----:B------:R-:W-:-:S12]  /*10b60*/  VIADD R20, R214, 0x7f ;  /* 0x0000007fd6147836 */ /* 0x000fd80000000000 */
[----:B------:R-:W0:Y:S01]  /*10b70*/  @P0 LDC R21, c[0x0][0x44c] ;  /* 0x00011300ff150b82 */ /* 0x000e220000000800 */
[----:B------:R-:W-:-:S04]  /*10b80*/  @P0 LOP3.LUT R22, R22, 0x80000, RZ, 0xfc, !PT ;  /* 0x0008000016160812 */ /* 0x000fc800078efcff */
[----:B------:R-:W-:-:S03]  /*10b90*/  LOP3.LUT R22, R22, 0xffefffff, RZ, 0xc0, !PT ;  /* 0xffefffff16167812 */ /* 0x000fc600078ec0ff */
[----:B------:R-:W2:Y:S01]  /*10ba0*/  @P0 LDC R152, c[0x0][0x450] ;  /* 0x00011400ff980b82 */ /* 0x000ea20000000800 */
[----:B0-----:R-:W-:-:S05]  /*10bb0*/  @P0 IMAD.HI.U32 R21, R20, R21, RZ ;  /* 0x0000001514150227 */ /* 0x001fca00078e00ff */
[----:B--2---:R-:W-:Y:S02]  /*10bc0*/  @P0 SHF.R.U32.HI R20, RZ, R152, R21 ;  /* 0x00000098ff140219 */ /* 0x004fe40000011615 */
[----:B-1----:R-:W-:-:S03]  /*10bd0*/  ISETP.GE.AND P0, PT, R154, 0x1, PT ;  /* 0x000000019a00780c */ /* 0x002fc60003f06270 */
[----:B------:R-:W-:-:S04]  /*10be0*/  IMAD.IADD R20, R153, 0x1, R20 ;  /* 0x0000000199147824 */ /* 0x000fc800078e0214 */
[----:B------:R-:W-:-:S06]  /*10bf0*/  VIADD R152, R20, -UR4 ;  /* 0x8000000414987c36 */ /* 0x000fcc0008000000 */
[----:B------:R-:W-:Y:S01]  /*10c00*/  @P0 LOP3.LUT R22, R22, 0x100000, RZ, 0xfc, !PT ;  /* 0x0010000016160812 */ /* 0x000fe200078efcff */
[----:B------:R-:W-:Y:S06]  /*10c10*/  @!P0 BRA `(.L_x_2990) ;  /* 0x0000000000488947 */ /* 0x000fec0003800000 */
[----:B------:R-:W-:Y:S01]  /*10c20*/  IMAD.MOV.U32 R153, RZ, RZ, R20 ;  /* 0x000000ffff997224 */ /* 0x000fe200078e0014 */
[----:B------:R-:W-:Y:S04]  /*10c30*/  BSSY B0, `(.L_x_2991) ;  /* 0x000000e000007945 */ /* 0x000fe80003800000 */
        /* <DEDUP_REMOVED lines=9> */
.L_x_2992:
[----:B------:R-:W-:-:S13]  /*10cd0*/  ISETP.NE.AND P0, PT, R154, 0x1, PT ;  /* 0x000000019a00780c */ /* 0x000fda0003f05270 */
[----:B------:R-:W0:Y:S02]  /*10ce0*/  @P0 LDC.64 R20, c[0x0][0x9e8] ;  /* 0x00027a00ff140b82 */ /* 0x000e240000000a00 */
[----:B0-----:R-:W-:-:S05]  /*10cf0*/  @P0 IMAD.HI.U32 R20, R153, R20, RZ ;  /* 0x0000001499140227 */ /* 0x001fca00078e00ff */
[----:B------:R-:W-:-:S07]  /*10d00*/  @P0 SHF.R.U32.HI R153, RZ, R21, R20 ;  /* 0x00000015ff990219 */ /* 0x000fce0000011614 */
.L_x_2993:
[----:B------:R-:W-:Y:S05]  /*10d10*/  BSYNC B0 ;  /* 0x0000000000007941 */ /* 0x000fea0003800000 */
.L_x_2991:
[----:B------:R-:W-:-:S05]  /*10d20*/  IMAD R153, R153, R154, RZ ;  /* 0x0000009a99997224 */ /* 0x000fca00078e02ff */
[----:B------:R-:W-:-:S07]  /*10d30*/  VIMNMX R152, R152, R153, !PT ;  /* 0x0000009998987248 */ /* 0x000fce0007fe0100 */
.L_x_2990:
[----:B------:R-:W2:Y:S01]  /*10d40*/  LDL R20, [R1+0x4] ;  /* 0x0000040001147983 */ /* 0x000ea20000100800 */
[----:B------:R-:W-:-:S04]  /*10d50*/  VIADD R152, R152, 0x5f ;  /* 0x0000005f98987836 */ /* 0x000fc80000000000 */
[----:B------:R-:W-:-:S05]  /*10d60*/  IMAD.HI R152, R152, 0x2aaaaaab, RZ ;  /* 0x2aaaaaab98987827 */ /* 0x000fca00078e02ff */
[----:B------:R-:W-:-:S04]  /*10d70*/  SHF.R.U32.HI R21, RZ, 0x1f, R152 ;  /* 0x0000001fff157819 */ /* 0x000fc80000011698 */
[----:B------:R-:W-:-:S04]  /*10d80*/  LEA.HI.SX32 R21, R152, R21, 0x1c ;  /* 0x0000001598157211 */ /* 0x000fc800078fe2ff */
[----:B--2---:R-:W-:-:S04]  /*10d90*/  VIMNMX R228, R20, R21, !PT ;  /* 0x0000001514e47248 */ /* 0x004fc80007fe0100 */
[----:B------:R-:W-:-:S13]  /*10da0*/  ISETP.GE.AND P0, PT, R0, R228, PT ;  /* 0x000000e40000720c */ /* 0x000fda0003f06270 */
[----:B------:R-:W-:Y:S05]  /*10db0*/  @!P0 BRA `(.L_x_2994) ;  /* 0x0000002400708947 */ /* 0x000fea0003800000 */
[----:B------:R-:W-:Y:S02]  /*10dc0*/  IMAD.MOV.U32 R215, RZ, RZ, R7 ;  /* 0x000000ffffd77224 */ /* 0x000fe400078e0007 */
[----:B------:R-:W-:Y:S02]  /*10dd0*/  IMAD.MOV.U32 R216, RZ, RZ, R6 ;  /* 0x000000ffffd87224 */ /* 0x000fe400078e0006 */
[----:B------:R-:W-:-:S07]  /*10de0*/  IMAD.MOV.U32 R21, RZ, RZ, R0 ;  /* 0x000000ffff157224 */ /* 0x000fce00078e0000 */
.L_x_3006:
[----:B0-----:R-:W-:Y:S01]  /*10df0*/  IMAD.U32 R0, RZ, RZ, UR51 ;  /* 0x00000033ff007e24 */ /* 0x001fe2000f8e00ff */
[----:B------:R-:W-:Y:S05]  /*10e00*/  YIELD ;  /* 0x0000000000007946 */ /* 0x000fea0003800000 */
[----:B------:R-:W-:Y:S01]  /*10e10*/  ISETP.NE.AND P2, PT, R0, 0x3, PT ;  /* 0x000000030000780c */ /* 0x000fe20003f45270 */
[----:B------:R-:W-:Y:S02]  /*10e20*/  VIADD R2, R2, 0x1 ;  /* 0x0000000102027836 */ /* 0x000fe40000000000 */
[----:B------:R-:W-:Y:S02]  /*10e30*/  IMAD.MOV.U32 R7, RZ, RZ, R21 ;  /* 0x000000ffff077224 */ /* 0x000fe400078e0015 */
[----:B------:R-:W-:Y:S01]  /*10e40*/  VIADD R21, R21, 0xffffffff ;  /* 0xffffffff15157836 */ /* 0x000fe20000000000 */
[----:B------:R-:W-:-:S02]  /*10e50*/  ISETP.NE.AND P1, PT, R2, 0x2, PT ;  /* 0x000000020200780c */ /* 0x000fc40003f25270 */
[----:B------:R-:W-:Y:S02]  /*10e60*/  ISETP.GT.AND P0, PT, R7, R228, PT ;  /* 0x000000e40700720c */ /* 0x000fe40003f04270 */
[----:B--2---:R-:W-:Y:S02]  /*10e70*/  SEL R9, RZ, 0x1, P1 ;  /* 0x00000001ff097807 */ /* 0x004fe40000800000 */
[----:B------:R-:W-:Y:S02]  /*10e80*/  SEL R2, R2, RZ, P1 ;  /* 0x000000ff02027207 */ /* 0x000fe40000800000 */
[----:B------:R-:W-:Y:S01]  /*10e90*/  LOP3.LUT R202, R202, R9, RZ, 0x3c, !PT ;  /* 0x00000009caca7212 */ /* 0x000fe200078e3cff */
[----:B------:R-:W-:Y:S06]  /*10ea0*/  @!P2 BRA `(.L_x_2995) ;  /* 0x000000000004a947 */ /* 0x000fec0003800000 */
[----:B------:R-:W-:Y:S01]  /*10eb0*/  BPT.TRAP 0x1 ;  /* 0x000000040000795c */ /* 0x000fe20000300000 */
.L_x_2995:
[----:B------:R-:W-:Y:S01]  /*10ec0*/  IMAD R0, R2, 0x8, R23 ;  /* 0x0000000802007824 */ /* 0x000fe200078e0217 */
[----:B------:R-:W-:-:S04]  /*10ed0*/  SHF.L.U32 R20, R202, 0x1f, RZ ;  /* 0x0000001fca147819 */ /* 0x000fc800000006ff */
[----:B------:R0:W1:Y:S01]  /*10ee0*/  SYNCS.PHASECHK.TRANS64.TRYWAIT P1, [R0+URZ+0x22830], R20 ;  /* 0x02283014000075a7 */ /* 0x000062000802017f */
[----:B------:R-:W-:Y:S05]  /*10ef0*/  @!P2 BRA `(.L_x_2996) ;  /* 0x000000000004a947 */ /* 0x000fea0003800000 */
[----:B------:R-:W-:Y:S01]  /*10f00*/  BPT.TRAP 0x1 ;  /* 0x000000040000795c */ /* 0x000fe20000300000 */
.L_x_2996:
[----:B------:R-:W-:Y:S02]  /*10f10*/  IMAD R154, R2, 0x300, R227 ;  /* 0x00000300029a7824 */ /* 0x000fe400078e02e3 */
[----:B------:R-:W-:Y:S01]  /*10f20*/  IMAD.MOV.U32 R155, RZ, RZ, 0x40000040 ;  /* 0x40000040ff9b7424 */ /* 0x000fe200078e00ff */
[----:B-1----:R-:W-:Y:S06]  /*10f30*/  @P1 BRA `(.L_x_2997) ;  /* 0x0000000000081947 */ /* 0x002fec0003800000 */
[----:B------:R-:W1:Y:S02]  /*10f40*/  SYNCS.PHASECHK.TRANS64.TRYWAIT P1, [R0+URZ+0x22830], R20 ;  /* 0x02283014000075a7 */ /* 0x000e64000802017f */
[----:B-1----:R-:W-:Y:S05]  /*10f50*/  @!P1 BRA `(.L_x_2998) ;  /* 0x0000011c00649947 */ /* 0x002fea0003800000 */
.L_x_2997:
        /* <DEDUP_REMOVED lines=17> */
[----:B------:R-:W-:Y:S01]  /*11070*/  WARPGROUP.ARRIVE ;  /* 0x00000000000079c5 */ /* 0x000fe20000000000 */
[----:B------:R-:W-:-:S02]  /*11080*/  R2UR UR8, R14 ;  /* 0x000000000e0872ca */ /* 0x000fc400000e0000 */
[----:B------:R-:W-:Y:S02]  /*11090*/  R2UR UR9, R15 ;  /* 0x000000000f0972ca */ /* 0x000fe400000e0000 */
[----:B------:R-:W-:Y:S01]  /*110a0*/  R2UR UR14, R6 ;  /* 0x00000000060e72ca */ /* 0x000fe200000e0000 */
[----:B------:R-:W-:Y:S01]  /*110b0*/  HGMMA.64x96x16.F32.BF16 R152, gdesc[UR4], RZ, !UPT, gsb0 ;  /* 0x01600000049879f0 */ /* 0x000fe2000c0018ff */
[----:B------:R-:W-:Y:S02]  /*110c0*/  R2UR UR15, R7 ;  /* 0x00000000070f72ca */ /* 0x000fe400000e0000 */
[----:B------:R-:W-:Y:S02]  /*110d0*/  R2UR UR12, R12 ;  /* 0x000000000c0c72ca */ /* 0x000fe400000e0000 */
        /* <DEDUP_REMOVED lines=19> */
.L_x_2999:
        /* <DEDUP_REMOVED lines=35> */
[----:B------:R-:W-:Y:S01]  /*11440*/  UMOV UR48, UR43 ;  /* 0x0000002b00307c82 */ /* 0x000fe20008000000 */
        /* <DEDUP_REMOVED lines=52> */
[----:B-----5:R-:W-:-:S05]  /*11790*/  FMNMX.FTZ R6, R193, R6, !PT ;  /* 0x00000006c1067209 */ /* 0x020fca0007810000 */
[----:B------:R-:W5:Y:S02]  /*117a0*/  SHFL.BFLY PT, R196, R6, 0x2, 0x1f ;  /* 0x0c401f0006c47f89 */ /* 0x000f6400000e0000 */
[----:B------:R-:W0:Y:S01]  /*117b0*/  MUFU.TANH R221, R221 ;  /* 0x000000dd00dd7308 */ /* 0x000e220000002400 */
[----:B---3--:R-:W-:-:S07]  /*117c0*/  FMNMX.FTZ R162, R219, R215, !PT ;  /* 0x000000d7dba27209 */ /* 0x008fce0007810000 */
[----:B------:R-:W3:Y:S01]  /*117d0*/  MUFU.TANH R226, R226 ;  /* 0x000000e200e27308 */ /* 0x000ee20000002400 */
[----:B----4-:R-:W-:-:S07]  /*117e0*/  FMNMX.FTZ R162, R220, R162, !PT ;  /* 0x000000a2dca27209 */ /* 0x010fce0007810000 */
[----:B------:R-:W4:Y:S01]  /*117f0*/  MUFU.TANH R225, R225 ;  /* 0x000000e100e17308 */ /* 0x000f220000002400 */
[----:B0-----:R-:W-:Y:S02]  /*11800*/  FMNMX.FTZ R163, R221, R162, !PT ;  /* 0x000000a2dda37209 */ /* 0x001fe40007810000 */
[----:B-----5:R-:W-:Y:S01]  /*11810*/  FMNMX.FTZ R6, R6, R196, !PT ;  /* 0x000000c406067209 */ /* 0x020fe20007810000 */
[----:B------:R-:W-:-:S04]  /*11820*/  FMUL.FTZ R196, R171, UR40 ;  /* 0x00000028abc47c20 */ /* 0x000fc80008410000 */
[----:B------:R-:W0:Y:S01]  /*11830*/  MUFU.TANH R224, R224 ;  /* 0x000000e000e07308 */ /* 0x000e220000002400 */
[----:B---3--:R-:W-:Y:S01]  /*11840*/  FMNMX.FTZ R163, R226, R163, !PT ;  /* 0x000000a3e2a37209 */ /* 0x008fe20007810000 */
[----:B------:R-:W-:Y:S01]  /*11850*/  FMUL.FTZ R171, R198, UR40 ;  /* 0x00000028c6ab7c20 */ /* 0x000fe20008410000 */
[----:B------:R-:W3:Y:S05]  /*11860*/  SHFL.BFLY PT, R154, R6, 0x1, 0x1f ;  /* 0x0c201f00069a7f89 */ /* 0x000eea00000e0000 */
[----:B------:R-:W5:Y:S01]  /*11870*/  MUFU.TANH R223, R223 ;  /* 0x000000df00df7308 */ /* 0x000f620000002400 */
[----:B----4-:R-:W-:-:S07]  /*11880*/  FMNMX.FTZ R166, R225, R163, !PT ;  /* 0x000000a3e1a67209 */ /* 0x010fce0007810000 */
[----:B------:R-:W4:Y:S01]  /*11890*/  MUFU.TANH R222, R222 ;  /* 0x000000de00de7308 */ /* 0x000f220000002400 */
[----:B0-----:R-:W-:-:S07]  /*118a0*/  FMNMX.FTZ R166, R224, R166, !PT ;  /* 0x000000a6e0a67209 */ /* 0x001fce0007810000 */
[----:B------:R-:W0:Y:S01]  /*118b0*/  MUFU.TANH R218, R218 ;  /* 0x000000da00da7308 */ /* 0x000e220000002400 */
[----:B-----5:R-:W-:Y:S02]  /*118c0*/  FMNMX.FTZ R166, R223, R166, !PT ;  /* 0x000000a6dfa67209 */ /* 0x020fe40007810000 */
[----:B---3--:R-:W-:-:S05]  /*118d0*/  FMNMX.FTZ R6, R6, R154, !PT ;  /* 0x0000009a06067209 */ /* 0x008fca0007810000 */
[C---:B------:R-:W-:Y:S01]  /*118e0*/  FADD.FTZ R159, -R6.reuse, R216 ;  /* 0x000000d8069f7221 */ /* 0x040fe20000010100 */
[----:B------:R-:W-:Y:S01]  /*118f0*/  FMUL.FTZ R154, R6, UR48 ;  /* 0x00000030069a7c20 */ /* 0x000fe20008410000 */
[----:B------:R-:W-:Y:S01]  /*11900*/  MUFU.TANH R196, R196 ;  /* 0x000000c400c47308 */ /* 0x000fe20000002400 */
[----:B----4-:R-:W-:Y:S01]  /*11910*/  FMNMX.FTZ R166, R222, R166, !PT ;  /* 0x000000a6dea67209 */ /* 0x010fe20007810000 */
[----:B------:R-:W-:Y:S01]  /*11920*/  FMUL.FTZ R159, R159, UR48 ;  /* 0x000000309f9f7c20 */ /* 0x000fe20008410000 */
[--C-:B------:R-:W-:Y:S01]  /*11930*/  FFMA.FTZ R217, R217, UR48, -R154.reuse ;  /* 0x00000030d9d97c23 */ /* 0x100fe2000801089a */
[--C-:B------:R-:W-:Y:S01]  /*11940*/  FFMA.FTZ R158, R7, UR48, -R154.reuse ;  /* 0x00000030079e7c23 */ /* 0x100fe2000801089a */
[--C-:B------:R-:W-:Y:S01]  /*11950*/  FFMA.FTZ R155, R152, UR48, -R154.reuse ;  /* 0x00000030989b7c23 */ /* 0x100fe2000801089a */
[--C-:B------:R-:W-:Y:S01]  /*11960*/  FFMA.FTZ R7, R176, UR48, -R154.reuse ;  /* 0x00000030b0077c23 */ /* 0x100fe2000801089a */
[--C-:B------:R-:W-:Y:S01]  /*11970*/  FFMA.FTZ R153, R153, UR48, -R154.reuse ;  /* 0x0000003099997c23 */ /* 0x100fe2000801089a */
[----:B------:R-:W3:Y:S01]  /*11980*/  MUFU.EX2 R176, R159 ;  /* 0x0000009f00b07308 */ /* 0x000ee20000000800 */
[--C-:B------:R-:W-:Y:S01]  /*11990*/  FFMA.FTZ R156, R156, UR48, -R154.reuse ;  /* 0x000000309c9c7c23 */ /* 0x100fe2000801089a */
[--C-:B------:R-:W-:Y:S01]  /*119a0*/  FFMA.FTZ R157, R157, UR48, -R154.reuse ;  /* 0x000000309d9d7c23 */ /* 0x100fe2000801089a */
[--C-:B------:R-:W-:Y:S01]  /*119b0*/  FFMA.FTZ R160, R160, UR48, -R154.reuse ;  /* 0x00000030a0a07c23 */ /* 0x100fe2000801089a */
[--C-:B------:R-:W-:Y:S01]  /*119c0*/  FFMA.FTZ R161, R161, UR48, -R154.reuse ;  /* 0x00000030a1a17c23 */ /* 0x100fe2000801089a */
[--C-:B------:R-:W-:Y:S01]  /*119d0*/  FFMA.FTZ R164, R164, UR48, -R154.reuse ;  /* 0x00000030a4a47c23 */ /* 0x100fe2000801089a */
[--C-:B------:R-:W-:Y:S01]  /*119e0*/  FFMA.FTZ R165, R165, UR48, -R154.reuse ;  /* 0x00000030a5a57c23 */ /* 0x100fe2000801089a */
[--C-:B------:R-:W-:Y:S01]  /*119f0*/  FFMA.FTZ R168, R168, UR48, -R154.reuse ;  /* 0x00000030a8a87c23 */ /* 0x100fe2000801089a */
[----:B------:R-:W4:Y:S01]  /*11a00*/  MUFU.EX2 R152, R217 ;  /* 0x000000d900987308 */ /* 0x000f220000000800 */
[--C-:B------:R-:W-:Y:S01]  /*11a10*/  FFMA.FTZ R169, R169, UR48, -R154.reuse ;  /* 0x00000030a9a97c23 */ /* 0x100fe2000801089a */
[--C-:B------:R-:W-:Y:S01]  /*11a20*/  FFMA.FTZ R172, R172, UR48, -R154.reuse ;  /* 0x00000030acac7c23 */ /* 0x100fe2000801089a */
[--C-:B------:R-:W-:Y:S01]  /*11a30*/  FFMA.FTZ R173, R173, UR48, -R154.reuse ;  /* 0x00000030adad7c23 */ /* 0x100fe2000801089a */
[--C-:B------:R-:W-:Y:S01]  /*11a40*/  FFMA.FTZ R177, R177, UR48, -R154.reuse ;  /* 0x00000030b1b17c23 */ /* 0x100fe2000801089a */
[--C-:B------:R-:W-:Y:S01]  /*11a50*/  FFMA.FTZ R180, R180, UR48, -R154.reuse ;  /* 0x00000030b4b47c23 */ /* 0x100fe2000801089a */
[--C-:B------:R-:W-:Y:S01]  /*11a60*/  FFMA.FTZ R181, R181, UR48, -R154.reuse ;  /* 0x00000030b5b57c23 */ /* 0x100fe2000801089a */
[--C-:B------:R-:W-:Y:S01]  /*11a70*/  FFMA.FTZ R184, R184, UR48, -R154.reuse ;  /* 0x00000030b8b87c23 */ /* 0x100fe2000801089a */
[----:B------:R-:W5:Y:S01]  /*11a80*/  MUFU.EX2 R158, R158 ;  /* 0x0000009e009e7308 */ /* 0x000f620000000800 */
[--C-:B------:R-:W-:Y:S01]  /*11a90*/  FFMA.FTZ R185, R185, UR48, -R154.reuse ;  /* 0x00000030b9b97c23 */ /* 0x100fe2000801089a */
[--C-:B------:R-:W-:Y:S01]  /*11aa0*/  FFMA.FTZ R188, R188, UR48, -R154.reuse ;  /* 0x00000030bcbc7c23 */ /* 0x100fe2000801089a */
[--C-:B------:R-:W-:Y:S01]  /*11ab0*/  FFMA.FTZ R189, R189, UR48, -R154.reuse ;  /* 0x00000030bdbd7c23 */ /* 0x100fe2000801089a */
[--C-:B------:R-:W-:Y:S01]  /*11ac0*/  FFMA.FTZ R192, R192, UR48, -R154.reuse ;  /* 0x00000030c0c07c23 */ /* 0x100fe2000801089a */
[----:B------:R-:W-:Y:S01]  /*11ad0*/  FFMA.FTZ R193, R193, UR48, -R154 ;  /* 0x00000030c1c17c23 */ /* 0x000fe2000801089a */
[----:B0-----:R-:W-:Y:S01]  /*11ae0*/  FMNMX.FTZ R166, R218, R166, !PT ;  /* 0x000000a6daa67209 */ /* 0x001fe20007810000 */
[----:B---3--:R-:W-:Y:S01]  /*11af0*/  FMUL.FTZ R24, R24, R176 ;  /* 0x000000b018187220 */ /* 0x008fe20000410000 */
[----:B------:R0:W3:Y:S01]  /*11b00*/  MUFU.EX2 R154, R155 ;  /* 0x0000009b009a7308 */ /* 0x0000e20000000800 */
[----:B----4-:R-:W-:Y:S01]  /*11b10*/  FFMA.FTZ R8, R176, R8, R152 ;  /* 0x00000008b0087223 */ /* 0x010fe20000010098 */
[----:B------:R-:W-:Y:S01]  /*11b20*/  FMNMX.FTZ R166, R196, R166, !PT ;  /* 0x000000a6c4a67209 */ /* 0x000fe20007810000 */
[-C--:B------:R-:W-:Y:S01]  /*11b30*/  FMUL.FTZ R25, R25, R176.reuse ;  /* 0x000000b019197220 */ /* 0x080fe20000410000 */
[-C--:B------:R-:W-:Y:S01]  /*11b40*/  FMUL.FTZ R28, R28, R176.reuse ;  /* 0x000000b01c1c7220 */ /* 0x080fe20000410000 */
[-C--:B------:R-:W-:Y:S01]  /*11b50*/  FMUL.FTZ R29, R29, R176.reuse ;  /* 0x000000b01d1d7220 */ /* 0x080fe20000410000 */
[-C--:B------:R-:W-:Y:S01]  /*11b60*/  FMUL.FTZ R32, R32, R176.reuse ;  /* 0x000000b020207220 */ /* 0x080fe20000410000 */
[----:B------:R-:W-:Y:S01]  /*11b70*/  FMUL.FTZ R33, R33, R176 ;  /* 0x000000b021217220 */ /* 0x000fe20000410000 */
[----:B------:R4:W1:Y:S01]  /*11b80*/  MUFU.EX2 R159, R153 ;  /* 0x00000099009f7308 */ /* 0x0008620000000800 */
[----:B-----5:R-:W-:Y:S01]  /*11b90*/  FADD.FTZ R8, R158, R8 ;  /* 0x000000089e087221 */ /* 0x020fe20000010000 */
[----:B0-----:R-:W-:Y:S01]  /*11ba0*/  FMUL.FTZ R155, R178, UR40 ;  /* 0x00000028b29b7c20 */ /* 0x001fe20008410000 */
[----:B------:R-:W-:Y:S01]  /*11bb0*/  F2FP.BF16.F32.PACK_AB R152, R158, R152 ;  /* 0x000000989e98723e */ /* 0x000fe200000010ff */
[----:B------:R-:W-:Y:S01]  /*11bc0*/  FMUL.FTZ R158, R179, UR40 ;  /* 0x00000028b39e7c20 */ /* 0x000fe20008410000 */
[-C--:B------:R-:W-:Y:S01]  /*11bd0*/  FMUL.FTZ R36, R36, R176.reuse ;  /* 0x000000b024247220 */ /* 0x080fe20000410000 */
[-C--:B------:R-:W-:Y:S01]  /*11be0*/  FMUL.FTZ R37, R37, R176.reuse ;  /* 0x000000b025257220 */ /* 0x080fe20000410000 */
[-C--:B------:R-:W-:Y:S01]  /*11bf0*/  FMUL.FTZ R40, R40, R176.reuse ;  /* 0x000000b028287220 */ /* 0x080fe20000410000 */
[----:B------:R-:W0:Y:S01]  /*11c00*/  MUFU.TANH R197, R197 ;  /* 0x000000c500c57308 */ /* 0x000e220000002400 */
[----:B----4-:R-:W-:Y:S01]  /*11c10*/  FMUL.FTZ R153, R175, UR40 ;  /* 0x00000028af997c20 */ /* 0x010fe20008410000 */
[----:B---3--:R-:W-:Y:S01]  /*11c20*/  FADD.FTZ R8, R154, R8 ;  /* 0x000000089a087221 */ /* 0x008fe20000010000 */
[----:B------:R-:W-:Y:S01]  /*11c30*/  FMUL.FTZ R175, R194, UR40 ;  /* 0x00000028c2af7c20 */ /* 0x000fe20008410000 */
[-C--:B------:R-:W-:Y:S01]  /*11c40*/  FMUL.FTZ R41, R41, R176.reuse ;  /* 0x000000b029297220 */ /* 0x080fe20000410000 */
[-C--:B------:R-:W-:Y:S01]  /*11c50*/  FMUL.FTZ R44, R44, R176.reuse ;  /* 0x000000b02c2c7220 */ /* 0x080fe20000410000 */
[-C--:B------:R-:W-:Y:S01]  /*11c60*/  FMUL.FTZ R45, R45, R176.reuse ;  /* 0x000000b02d2d7220 */ /* 0x080fe20000410000 */
[----:B------:R-:W-:Y:S01]  /*11c70*/  FMUL.FTZ R48, R48, R176 ;  /* 0x000000b030307220 */ /* 0x000fe20000410000 */
[----:B------:R-:W3:Y:S01]  /*11c80*/  MUFU.TANH R153, R153 ;  /* 0x0000009900997308 */ /* 0x000ee20000002400 */
[C---:B-1----:R-:W-:Y:S01]  /*11c90*/  FADD.FTZ R8, R159.reuse, R8 ;  /* 0x000000089f087221 */ /* 0x042fe20000010000 */
[----:B------:R-:W-:Y:S01]  /*11ca0*/  F2FP.BF16.F32.PACK_AB R154, R159, R154 ;  /* 0x0000009a9f9a723e */ /* 0x000fe200000010ff */
[----:B------:R-:W-:Y:S01]  /*11cb0*/  FMUL.FTZ R159, R182, UR40 ;  /* 0x00000028b69f7c20 */ /* 0x000fe20008410000 */
[----:B------:R-:W-:Y:S01]  /*11cc0*/  FMUL.FTZ R182, R191, UR40 ;  /* 0x00000028bfb67c20 */ /* 0x000fe20008410000 */
[-C--:B------:R-:W-:Y:S01]  /*11cd0*/  FMUL.FTZ R49, R49, R176.reuse ;  /* 0x000000b031317220 */ /* 0x080fe20000410000 */
[-C--:B------:R-:W-:Y:S01]  /*11ce0*/  FMUL.FTZ R52, R52, R176.reuse ;  /* 0x000000b034347220 */ /* 0x080fe20000410000 */
[----:B------:R-:W-:Y:S01]  /*11cf0*/  FMUL.FTZ R53, R53, R176 ;  /* 0x000000b035357220 */ /* 0x000fe20000410000 */
[----:B------:R-:W1:Y:S01]  /*11d00*/  MUFU.TANH R155, R155 ;  /* 0x0000009b009b7308 */ /* 0x000e620000002400 */
        /* <DEDUP_REMOVED lines=8> */
[----:B---3--:R-:W-:Y:S01]  /*11d90*/  FMNMX.FTZ R166, R153, R166, !PT ;  /* 0x000000a699a67209 */ /* 0x008fe20007810000 */
[-C--:B------:R-:W-:Y:S01]  /*11da0*/  FMUL.FTZ R68, R68, R176.reuse ;  /* 0x000000b044447220 */ /* 0x080fe20000410000 */
[-C--:B------:R-:W-:Y:S01]  /*11db0*/  FMUL.FTZ R69, R69, R176.reuse ;  /* 0x000000b045457220 */ /* 0x080fe20000410000 */
[-C--:B------:R-:W-:Y:S01]  /*11dc0*/  FMUL.FTZ R72, R72, R176.reuse ;  /* 0x000000b048487220 */ /* 0x080fe20000410000 */
[-C--:B------:R-:W-:Y:S01]  /*11dd0*/  FMUL.FTZ R73, R73, R176.reuse ;  /* 0x000000b049497220 */ /* 0x080fe20000410000 */
[-C--:B------:R-:W-:Y:S01]  /*11de0*/  FMUL.FTZ R76, R76, R176.reuse ;  /* 0x000000b04c4c7220 */ /* 0x080fe20000410000 */
[----:B------:R-:W-:Y:S01]  /*11df0*/  FMUL.FTZ R77, R77, R176 ;  /* 0x000000b04d4d7220 */ /* 0x000fe20000410000 */
[----:B------:R-:W3:Y:S01]  /*11e00*/  MUFU.TANH R159, R159 ;  /* 0x0000009f009f7308 */ /* 0x000ee20000002400 */
[----:B-1----:R-:W-:Y:S01]  /*11e10*/  FMNMX.FTZ R166, R155, R166, !PT ;  /* 0x000000a69ba67209 */ /* 0x002fe20007810000 */
[-C--:B------:R-:W-:Y:S01]  /*11e20*/  FMUL.FTZ R80, R80, R176.reuse ;  /* 0x000000b050507220 */ /* 0x080fe20000410000 */
[-C--:B------:R-:W-:Y:S01]  /*11e30*/  FMUL.FTZ R81, R81, R176.reuse ;  /* 0x000000b051517220 */ /* 0x080fe20000410000 */
[-C--:B------:R-:W-:Y:S01]  /*11e40*/  FMUL.FTZ R84, R84, R176.reuse ;  /* 0x000000b054547220 */ /* 0x080fe20000410000 */
[-C--:B------:R-:W-:Y:S01]  /*11e50*/  FMUL.FTZ R85, R85, R176.reuse ;  /* 0x000000b055557220 */ /* 0x080fe20000410000 */
[-C--:B------:R-:W-:Y:S01]  /*11e60*/  FMUL.FTZ R88, R88, R176.reuse ;  /* 0x000000b058587220 */ /* 0x080fe20000410000 */
[----:B------:R-:W-:Y:S01]  /*11e70*/  FMUL.FTZ R89, R89, R176 ;  /* 0x000000b059597220 */ /* 0x000fe20000410000 */
[----:B------:R1:W4:Y:S01]  /*11e80*/  MUFU.TANH R162, R183 ;  /* 0x000000b700a27308 */ /* 0x0003220000002400 */
[----:B0-----:R-:W-:Y:S01]  /*11e90*/  FMNMX.FTZ R166, R158, R166, !PT ;  /* 0x000000a69ea67209 */ /* 0x001fe20007810000 */
[-C--:B------:R-:W-:Y:S01]  /*11ea0*/  FMUL.FTZ R92, R92, R176.reuse ;  /* 0x000000b05c5c7220 */ /* 0x080fe20000410000 */
[-C--:B------:R-:W-:Y:S01]  /*11eb0*/  FMUL.FTZ R93, R93, R176.reuse ;  /* 0x000000b05d5d7220 */ /* 0x080fe20000410000 */
[-C--:B------:R-:W-:Y:S01]  /*11ec0*/  FMUL.FTZ R96, R96, R176.reuse ;  /* 0x000000b060607220 */ /* 0x080fe20000410000 */
[-C--:B------:R-:W-:Y:S01]  /*11ed0*/  FMUL.FTZ R97, R97, R176.reuse ;  /* 0x000000b061617220 */ /* 0x080fe20000410000 */
[-C--:B------:R-:W-:Y:S01]  /*11ee0*/  FMUL.FTZ R100, R100, R176.reuse ;  /* 0x000000b064647220 */ /* 0x080fe20000410000 */
[----:B------:R-:W-:Y:S01]  /*11ef0*/  FMUL.FTZ R101, R101, R176 ;  /* 0x000000b065657220 */ /* 0x000fe20000410000 */
[----:B------:R0:W5:Y:S01]  /*11f00*/  MUFU.TANH R163, R186 ;  /* 0x000000ba00a37308 */ /* 0x0001620000002400 */
[----:B-1----:R-:W-:Y:S01]  /*11f10*/  FMUL.FTZ R183, R190, UR40 ;  /* 0x00000028beb77c20 */ /* 0x002fe20008410000 */
[----:B---3--:R-:W-:Y:S01]  /*11f20*/  FMNMX.FTZ R167, R159, R166, !PT ;  /* 0x000000a69fa77209 */ /* 0x008fe20007810000 */
[-C--:B------:R-:W-:Y:S01]  /*11f30*/  FMUL.FTZ R104, R104, R176.reuse ;  /* 0x000000b068687220 */ /* 0x080fe20000410000 */
[-C--:B------:R-:W-:Y:S01]  /*11f40*/  FMUL.FTZ R105, R105, R176.reuse ;  /* 0x000000b069697220 */ /* 0x080fe20000410000 */
[-C--:B------:R-:W-:Y:S01]  /*11f50*/  FMUL.FTZ R108, R108, R176.reuse ;  /* 0x000000b06c6c7220 */ /* 0x080fe20000410000 */
[-C--:B------:R-:W-:Y:S01]  /*11f60*/  FMUL.FTZ R109, R109, R176.reuse ;  /* 0x000000b06d6d7220 */ /* 0x080fe20000410000 */
[-C--:B------:R-:W-:Y:S01]  /*11f70*/  FMUL.FTZ R112, R112, R176.reuse ;  /* 0x000000b070707220 */ /* 0x080fe20000410000 */
[----:B------:R-:W-:Y:S01]  /*11f80*/  MUFU.TANH R183, R183 ;  /* 0x000000b700b77308 */ /* 0x000fe20000002400 */
[----:B0-----:R-:W-:Y:S01]  /*11f90*/  FMUL.FTZ R186, R187, UR40 ;  /* 0x00000028bbba7c20 */ /* 0x001fe20008410000 */
[----:B----4-:R-:W-:Y:S01]  /*11fa0*/  FMNMX.FTZ R167, R162, R167, !PT ;  /* 0x000000a7a2a77209 */ /* 0x010fe20007810000 */
[-C--:B------:R-:W-:Y:S01]  /*11fb0*/  FMUL.FTZ R113, R113, R176.reuse ;  /* 0x000000b071717220 */ /* 0x080fe20000410000 */
[-C--:B------:R-:W-:Y:S01]  /*11fc0*/  FMUL.FTZ R116, R116, R176.reuse ;  /* 0x000000b074747220 */ /* 0x080fe20000410000 */
[-C--:B------:R-:W-:Y:S01]  /*11fd0*/  FMUL.FTZ R117, R117, R176.reuse ;  /* 0x000000b075757220 */ /* 0x080fe20000410000 */
[-C--:B------:R-:W-:Y:S01]  /*11fe0*/  FMUL.FTZ R120, R120, R176.reuse ;  /* 0x000000b078787220 */ /* 0x080fe20000410000 */
[-C--:B------:R-:W-:Y:S01]  /*11ff0*/  FMUL.FTZ R121, R121, R176.reuse ;  /* 0x000000b079797220 */ /* 0x080fe20000410000 */
[----:B------:R-:W0:Y:S01]  /*12000*/  MUFU.TANH R186, R186 ;  /* 0x000000ba00ba7308 */ /* 0x000e220000002400 */
[----:B-----5:R-:W-:Y:S01]  /*12010*/  FMNMX.FTZ R167, R163, R167, !PT ;  /* 0x000000a7a3a77209 */ /* 0x020fe20007810000 */
[-C--:B------:R-:W-:Y:S01]  /*12020*/  FMUL.FTZ R124, R124, R176.reuse ;  /* 0x000000b07c7c7220 */ /* 0x080fe20000410000 */
[-C--:B------:R-:W-:Y:S01]  /*12030*/  FMUL.FTZ R125, R125, R176.reuse ;  /* 0x000000b07d7d7220 */ /* 0x080fe20000410000 */
[-C--:B------:R-:W-:Y:S01]  /*12040*/  FMUL.FTZ R128, R128, R176.reuse ;  /* 0x000000b080807220 */ /* 0x080fe20000410000 */
[-C--:B------:R-:W-:Y:S01]  /*12050*/  FMUL.FTZ R129, R129, R176.reuse ;  /* 0x000000b081817220 */ /* 0x080fe20000410000 */
[-C--:B------:R-:W-:Y:S01]  /*12060*/  FMUL.FTZ R132, R132, R176.reuse ;  /* 0x000000b084847220 */ /* 0x080fe20000410000 */
[-C--:B------:R-:W-:Y:S01]  /*12070*/  FMUL.FTZ R133, R133, R176.reuse ;  /* 0x000000b085857220 */ /* 0x080fe20000410000 */
[----:B------:R-:W1:Y:S01]  /*12080*/  MUFU.TANH R182, R182 ;  /* 0x000000b600b67308 */ /* 0x000e620000002400 */
[-C--:B------:R-:W-:Y:S01]  /*12090*/  FMUL.FTZ R136, R136, R176.reuse ;  /* 0x000000b088887220 */ /* 0x080fe20000410000 */
[-C--:B------:R-:W-:Y:S01]  /*120a0*/  FMUL.FTZ R137, R137, R176.reuse ;  /* 0x000000b089897220 */ /* 0x080fe20000410000 */
[-C--:B------:R-:W-:Y:S01]  /*120b0*/  FMUL.FTZ R140, R140, R176.reuse ;  /* 0x000000b08c8c7220 */ /* 0x080fe20000410000 */
[-C--:B------:R-:W-:Y:S01]  /*120c0*/  FMUL.FTZ R141, R141, R176.reuse ;  /* 0x000000b08d8d7220 */ /* 0x080fe20000410000 */
[-C--:B------:R-:W-:Y:S01]  /*120d0*/  FMUL.FTZ R144, R144, R176.reuse ;  /* 0x000000b090907220 */ /* 0x080fe20000410000 */
[-C--:B------:R-:W-:Y:S01]  /*120e0*/  FMUL.FTZ R145, R145, R176.reuse ;  /* 0x000000b091917220 */ /* 0x080fe20000410000 */
[-C--:B------:R-:W-:Y:S01]  /*120f0*/  FMUL.FTZ R148, R148, R176.reuse ;  /* 0x000000b094947220 */ /* 0x080fe20000410000 */
[----:B------:R-:W3:Y:S01]  /*12100*/  MUFU.TANH R175, R175 ;  /* 0x000000af00af7308 */ /* 0x000ee20000002400 */
[----:B0-----:R-:W-:Y:S01]  /*12110*/  FMNMX.FTZ R167, R186, R167, !PT ;  /* 0x000000a7baa77209 */ /* 0x001fe20007810000 */
[----:B------:R-:W-:-:S03]  /*12120*/  FMUL.FTZ R149, R149, R176 ;  /* 0x000000b095957220 */ /* 0x000fc60000410000 */
[----:B------:R-:W-:-:S03]  /*12130*/  FMNMX.FTZ R167, R183, R167, !PT ;  /* 0x000000a7b7a77209 */ /* 0x000fc60007810000 */
[----:B------:R-:W0:Y:S01]  /*12140*/  MUFU.TANH R166, R195 ;  /* 0x000000c300a67308 */ /* 0x000e220000002400 */
[----:B-1----:R-:W-:-:S07]  /*12150*/  FMNMX.FTZ R167, R182, R167, !PT ;  /* 0x000000a7b6a77209 */ /* 0x002fce0007810000 */
[----:B------:R-:W1:Y:S01]  /*12160*/  MUFU.TANH R171, R171 ;  /* 0x000000ab00ab7308 */ /* 0x000e620000002400 */
[----:B---3--:R-:W-:-:S07]  /*12170*/  FMNMX.FTZ R167, R175, R167, !PT ;  /* 0x000000a7afa77209 */ /* 0x008fce0007810000 */
[----:B------:R-:W3:Y:S01]  /*12180*/  MUFU.TANH R174, R174 ;  /* 0x000000ae00ae7308 */ /* 0x000ee20000002400 */
[----:B0-----:R-:W-:-:S07]  /*12190*/  FMNMX.FTZ R167, R166, R167, !PT ;  /* 0x000000a7a6a77209 */ /* 0x001fce0007810000 */
[----:B------:R-:W-:Y:S01]  /*121a0*/  MUFU.EX2 R170, R160 ;  /* 0x000000a000aa7308 */ /* 0x000fe20000000800 */
[----:B-1----:R-:W-:-:S07]  /*121b0*/  FMNMX.FTZ R167, R171, R167, !PT ;  /* 0x000000a7aba77209 */ /* 0x002fce0007810000 */
[----:B------:R-:W-:Y:S01]  /*121c0*/  MUFU.EX2 R160, R164 ;  /* 0x000000a400a07308 */ /* 0x000fe20000000800 */
[----:B---3--:R-:W-:-:S05]  /*121d0*/  FMNMX.FTZ R178, R174, R167, !PT ;  /* 0x000000a7aeb27209 */ /* 0x008fca0007810000 */
[----:B------:R-:W0:Y:S02]  /*121e0*/  SHFL.BFLY PT, R167, R178, 0x2, 0x1f ;  /* 0x0c401f00b2a77f89 */ /* 0x000e2400000e0000 */
[----:B------:R-:W-:Y:S08]  /*121f0*/  MUFU.EX2 R164, R172 ;  /* 0x000000ac00a47308 */ /* 0x000ff00000000800 */
[----:B------:R-:W-:Y:S08]  /*12200*/  MUFU.EX2 R172, R177 ;  /* 0x000000b100ac7308 */ /* 0x000ff00000000800 */
[----:B------:R-:W1:Y:S01]  /*12210*/  MUFU.EX2 R156, R156 ;  /* 0x0000009c009c7308 */ /* 0x000e620000000800 */
[----:B0-----:R-:W-:-:S07]  /*12220*/  FMNMX.FTZ R178, R178, R167, !PT ;  /* 0x000000a7b2b27209 */ /* 0x001fce0007810000 */
[----:B------:R-:W-:Y:S01]  /*12230*/  MUFU.EX2 R167, R7 ;  /* 0x0000000700a77308 */ /* 0x000fe20000000800 */
[----:B------:R-:W0:Y:S07]  /*12240*/  SHFL.BFLY PT, R179, R178, 0x1, 0x1f ;  /* 0x0c201f00b2b37f89 */ /* 0x000e2e00000e0000 */
[----:B------:R-:W3:Y:S01]  /*12250*/  MUFU.EX2 R157, R157 ;  /* 0x0000009d009d7308 */ /* 0x000ee20000000800 */
[----:B-1----:R-:W-:-:S07]  /*12260*/  FADD.FTZ R8, R156, R8 ;  /* 0x000000089c087221 */ /* 0x002fce0000010000 */
[----:B------:R-:W1:Y:S08]  /*12270*/  MUFU.EX2 R161, R161 ;  /* 0x000000a100a17308 */ /* 0x000e700000000800 */
[----:B------:R-:W4:Y:S01]  /*12280*/  MUFU.EX2 R165, R165 ;  /* 0x000000a500a57308 */ /* 0x000f220000000800 */
[C---:B---3--:R-:W-:Y:S01]  /*12290*/  FADD.FTZ R8, R157.reuse, R8 ;  /* 0x000000089d087221 */ /* 0x048fe20000010000 */
[----:B------:R-:W-:-:S02]  /*122a0*/  F2FP.BF16.F32.PACK_AB R156, R157, R156 ;  /* 0x0000009c9d9c723e */ /* 0x000fc400000010ff */
[----:B0-----:R-:W-:Y:S01]  /*122b0*/  FMNMX.FTZ R7, R178, R179, !PT ;  /* 0x000000b3b2077209 */ /* 0x001fe20007810000 */
[----:B------:R-:W-:-:S03]  /*122c0*/  FADD.FTZ R8, R170, R8 ;  /* 0x00000008aa087221 */ /* 0x000fc60000010000 */
[----:B------:R-:W0:Y:S01]  /*122d0*/  MUFU.EX2 R168, R168 ;  /* 0x000000a800a87308 */ /* 0x000e220000000800 */
[C---:B------:R-:W-:Y:S01]  /*122e0*/  FADD.FTZ R177, -R7.reuse, R215 ;  /* 0x000000d707b17221 */ /* 0x040fe20000010100 */
[----:B------:R-:W-:Y:S01]  /*122f0*/  FMUL.FTZ R179, R7, UR48 ;  /* 0x0000003007b37c20 */ /* 0x000fe20008410000 */
[----:B-1----:R-:W-:Y:S02]  /*12300*/  FADD.FTZ R8, R161, R8 ;  /* 0x00000008a1087221 */ /* 0x002fe40000010000 */
        /* <DEDUP_REMOVED lines=18> */
[----:B------:R-:W-:Y:S01]  /*12430*/  FADD.FTZ R8, R160, R8 ;  /* 0x00000008a0087221 */ /* 0x000fe20000010000 */
[C---:B----4-:R-:W-:Y:S01]  /*12440*/  F2FP.BF16.F32.PACK_AB R160, R165.reuse, R160 ;  /* 0x000000a0a5a0723e */ /* 0x050fe200000010ff */
[--C-:B------:R-:W-:Y:S01]  /*12450*/  FFMA.FTZ R162, R162, UR48, -R179.reuse ;  /* 0x00000030a2a27c23 */ /* 0x100fe200080108b3 */
[----:B------:R-:W3:Y:S01]  /*12460*/  MUFU.EX2 R220, R220 ;  /* 0x000000dc00dc7308 */ /* 0x000ee20000000800 */
[----:B------:R-:W-:Y:S01]  /*12470*/  FADD.FTZ R8, R165, R8 ;  /* 0x00000008a5087221 */ /* 0x000fe20000010000 */
[----:B------:R-:W-:Y:S01]  /*12480*/  FFMA.FTZ R178, R166, UR48, -R179 ;  /* 0x00000030a6b27c23 */ /* 0x000fe200080108b3 */
[----:B------:R-:W-:-:S02]  /*12490*/  VIADD R158, R0, 0x22840 ;  /* 0x00022840009e7836 */ /* 0x000fc40000000000 */
[--C-:B------:R-:W-:Y:S01]  /*124a0*/  FFMA.FTZ R163, R163, UR48, -R179.reuse ;  /* 0x00000030a3a37c23 */ /* 0x100fe200080108b3 */
[----:B0-----:R-:W-:Y:S01]  /*124b0*/  FADD.FTZ R165, R168, R8 ;  /* 0x00000008a8a57221 */ /* 0x001fe20000010000 */
[----:B------:R-:W-:Y:S02]  /*124c0*/  IMAD.U32 R166, RZ, RZ, UR47 ;  /* 0x0000002fffa67e24 */ /* 0x000fe4000f8e00ff */
[----:B------:R-:W-:Y:S01]  /*124d0*/  FFMA.FTZ R186, R186, UR48, -R179 ;  /* 0x00000030baba7c23 */ /* 0x000fe200080108b3 */
[----:B------:R-:W0:Y:S01]  /*124e0*/  MUFU.EX2 R155, R187 ;  /* 0x000000bb009b7308 */ /* 0x000e220000000800 */
[----:B-1----:R-:W-:Y:S01]  /*124f0*/  FFMA.FTZ R3, R177, R3, R153 ;  /* 0x00000003b1037223 */ /* 0x002fe20000010099 */
[--C-:B------:R-:W-:Y:S01]  /*12500*/  FFMA.FTZ R183, R183, UR48, -R179.reuse ;  /* 0x00000030b7b77c23 */ /* 0x100fe200080108b3 */
[----:B------:R-:W-:Y:S01]  /*12510*/  PRMT R158, R166, 0x654, R158 ;  /* 0x00000654a69e7816 */ /* 0x000fe2000000009e */
[--C-:B------:R-:W-:Y:S01]  /*12520*/  FFMA.FTZ R182, R182, UR48, -R179.reuse ;  /* 0x00000030b6b67c23 */ /* 0x100fe200080108b3 */
[--C-:B------:R-:W-:Y:S01]  /*12530*/  FFMA.FTZ R175, R175, UR48, -R179.reuse ;  /* 0x00000030afaf7c23 */ /* 0x100fe200080108b3 */
[----:B------:R-:W-:Y:S01]  /*12540*/  FFMA.FTZ R171, R171, UR48, -R179 ;  /* 0x00000030abab7c23 */ /* 0x000fe200080108b3 */
[----:B------:R1:W-:Y:S01]  /*12550*/  SYNCS.ARRIVE.TRANS64.RED.A1T0 RZ, [R158+URZ], RZ ;  /* 0x000000ff9eff79a7 */ /* 0x0003e2000810043f */
[----:B------:R-:W4:Y:S01]  /*12560*/  MUFU.EX2 R198, R198 ;  /* 0x000000c600c67308 */ /* 0x000f220000000800 */
[----:B---3--:R-:W-:Y:S01]  /*12570*/  FADD.FTZ R3, R220, R3 ;  /* 0x00000003dc037221 */ /* 0x008fe20000010000 */
[----:B------:R-:W-:Y:S01]  /*12580*/  FFMA.FTZ R179, R174, UR48, -R179 ;  /* 0x00000030aeb37c23 */ /* 0x000fe200080108b3 */
[----:B------:R-:W-:Y:S01]  /*12590*/  F2FP.BF16.F32.PACK_AB R153, R220, R153 ;  /* 0x00000099dc99723e */ /* 0x000fe200000010ff */
[-C--:B------:R-:W-:Y:S01]  /*125a0*/  FMUL.FTZ R26, R26, R177.reuse ;  /* 0x000000b11a1a7220 */ /* 0x080fe20000410000 */
[-C--:B------:R-:W-:Y:S01]  /*125b0*/  FMUL.FTZ R27, R27, R177.reuse ;  /* 0x000000b11b1b7220 */ /* 0x080fe20000410000 */
[-C--:B------:R-:W-:Y:S01]  /*125c0*/  FMUL.FTZ R30, R30, R177.reuse ;  /* 0x000000b11e1e7220 */ /* 0x080fe20000410000 */
[----:B-1----:R-:W-:Y:S01]  /*125d0*/  F2FP.BF16.F32.PACK_AB R158, R161, R170 ;  /* 0x000000aaa19e723e */ /* 0x002fe200000010ff */
[----:B------:R-:W1:Y:S01]  /*125e0*/  MUFU.EX2 R199, R199 ;  /* 0x000000c700c77308 */ /* 0x000e620000000800 */
        /* <DEDUP_REMOVED lines=8> */
[C---:B----4-:R-:W-:Y:S01]  /*12670*/  FADD.FTZ R3, R198.reuse, R3 ;  /* 0x00000003c6037221 */ /* 0x050fe20000010000 */
[----:B------:R-:W-:Y:S01]  /*12680*/  F2FP.BF16.F32.PACK_AB R155, R198, R155 ;  /* 0x0000009bc69b723e */ /* 0x000fe200000010ff */
[-C--:B------:R-:W-:Y:S01]  /*12690*/  FMUL.FTZ R43, R43, R177.reuse ;  /* 0x000000b12b2b7220 */ /* 0x080fe20000410000 */
[-C--:B------:R-:W-:Y:S01]  /*126a0*/  FMUL.FTZ R46, R46, R177.reuse ;  /* 0x000000b12e2e7220 */ /* 0x080fe20000410000 */
[-C--:B------:R-:W-:Y:S01]  /*126b0*/  FMUL.FTZ R47, R47, R177.reuse ;  /* 0x000000b12f2f7220 */ /* 0x080fe20000410000 */
[-C--:B------:R-:W-:Y:S01]  /*126c0*/  FMUL.FTZ R50, R50, R177.reuse ;  /* 0x000000b132327220 */ /* 0x080fe20000410000 */
[-C--:B------:R-:W-:Y:S01]  /*126d0*/  FMUL.FTZ R51, R51, R177.reuse ;  /* 0x000000b133337220 */ /* 0x080fe20000410000 */
[----:B------:R-:W3:Y:S01]  /*126e0*/  MUFU.EX2 R159, R216 ;  /* 0x000000d8009f7308 */ /* 0x000ee20000000800 */
[----:B-1----:R-:W-:Y:S01]  /*126f0*/  FADD.FTZ R3, R199, R3 ;  /* 0x00000003c7037221 */ /* 0x002fe20000010000 */
[-C--:B------:R-:W-:Y:S01]  /*12700*/  FMUL.FTZ R54, R54, R177.reuse ;  /* 0x000000b136367220 */ /* 0x080fe20000410000 */
        /* <DEDUP_REMOVED lines=70> */
[----:B-1----:R-:W-:-:S07]  /*12b70*/  FADD.FTZ R3, R195, R3 ;  /* 0x00000003c3037221 */ /* 0x002fce0000010000 */
[----:B------:R-:W1:Y:S01]  /*12b80*/  MUFU.EX2 R197, R197 ;  /* 0x000000c500c57308 */ /* 0x000e620000000800 */
[C---:B0-----:R-:W-:Y:S01]  /*12b90*/  FADD.FTZ R166, R173.reuse, R166 ;  /* 0x000000a6ada67221 */ /* 0x041fe20000010000 */
[----:B------:R-:W-:-:S06]  /*12ba0*/  F2FP.BF16.F32.PACK_AB R164, R173, R164 ;  /* 0x000000a4ada4723e */ /* 0x000fcc00000010ff */
[----:B------:R0:W4:Y:S01]  /*12bb0*/  MUFU.EX2 R8, R162 ;  /* 0x000000a200087308 */ /* 0x0001220000000800 */
[----:B---3--:R-:W-:-:S07]  /*12bc0*/  F2FP.BF16.F32.PACK_AB R165, R196, R195 ;  /* 0x000000c3c4a5723e */ /* 0x008fce00000010ff */
[----:B------:R-:W3:Y:S01]  /*12bd0*/  MUFU.EX2 R180, R180 ;  /* 0x000000b400b47308 */ /* 0x000ee20000000800 */
[----:B0-----:R-:W-:Y:S01]  /*12be0*/  F2FP.BF16.F32.PACK_AB R162, R169, R168 ;  /* 0x000000a8a9a2723e */ /* 0x001fe200000010ff */
[----:B------:R-:W-:Y:S01]  /*12bf0*/  FADD.FTZ R168, R196, R3 ;  /* 0x00000003c4a87221 */ /* 0x000fe20000010000 */
[----:B------:R-:W-:Y:S01]  /*12c00*/  FADD.FTZ R3, R167, R166 ;  /* 0x000000a6a7037221 */ /* 0x000fe20000010000 */
[C---:B------:R-:W-:Y:S02]  /*12c10*/  F2FP.BF16.F32.PACK_AB R166, R172.reuse, R167 ;  /* 0x000000a7aca6723e */ /* 0x040fe400000010ff */
[----:B-1----:R-:W-:Y:S01]  /*12c20*/  FADD.FTZ R167, R197, R168 ;  /* 0x000000a8c5a77221 */ /* 0x002fe20000010000 */
[----:B------:R-:W-:Y:S01]  /*12c30*/  FADD.FTZ R3, R172, R3 ;  /* 0x00000003ac037221 */ /* 0x000fe20000010000 */
[----:B------:R0:W1:Y:S02]  /*12c40*/  MUFU.EX2 R169, R163 ;  /* 0x000000a300a97308 */ /* 0x0000640000000800 */
[C---:B----4-:R-:W-:Y:S01]  /*12c50*/  FADD.FTZ R170, R8.reuse, R167 ;  /* 0x000000a708aa7221 */ /* 0x050fe20000010000 */
[----:B------:R-:W-:-:S05]  /*12c60*/  F2FP.BF16.F32.PACK_AB R167, R8, R197 ;  /* 0x000000c508a7723e */ /* 0x000fca00000010ff */
[----:B------:R-:W4:Y:S01]  /*12c70*/  MUFU.EX2 R181, R181 ;  /* 0x000000b500b57308 */ /* 0x000f220000000800 */
[----:B---3--:R-:W-:Y:S01]  /*12c80*/  FADD.FTZ R8, R180, R3 ;  /* 0x00000003b4087221 */ /* 0x008fe20000010000 */
[----:B0-----:R-:W-:-:S06]  /*12c90*/  F2FP.BF16.F32.PACK_AB R163, R194, R191 ;  /* 0x000000bfc2a3723e */ /* 0x001fcc00000010ff */
[----:B------:R-:W0:Y:S01]  /*12ca0*/  MUFU.EX2 R186, R186 ;  /* 0x000000ba00ba7308 */ /* 0x000e220000000800 */
[----:B-1----:R-:W-:-:S07]  /*12cb0*/  FADD.FTZ R3, R169, R170 ;  /* 0x000000aaa9037221 */ /* 0x002fce0000010000 */
[----:B------:R-:W1:Y:S01]  /*12cc0*/  MUFU.EX2 R183, R183 ;  /* 0x000000b700b77308 */ /* 0x000e620000000800 */
[C---:B----4-:R-:W-:Y:S01]  /*12cd0*/  FADD.FTZ R187, R181.reuse, R8 ;  /* 0x00000008b5bb7221 */ /* 0x050fe20000010000 */
[----:B------:R-:W-:-:S06]  /*12ce0*/  F2FP.BF16.F32.PACK_AB R168, R181, R180 ;  /* 0x000000b4b5a8723e */ /* 0x000fcc00000010ff */
[----:B------:R-:W3:Y:S01]  /*12cf0*/  MUFU.EX2 R184, R184 ;  /* 0x000000b800b87308 */ /* 0x000ee20000000800 */
[C---:B0-----:R-:W-:Y:S01]  /*12d00*/  FADD.FTZ R8, R186.reuse, R3 ;  /* 0x00000003ba087221 */ /* 0x041fe20000010000 */
[----:B------:R-:W-:-:S06]  /*12d10*/  F2FP.BF16.F32.PACK_AB R169, R186, R169 ;  /* 0x000000a9baa9723e */ /* 0x000fcc00000010ff */
[----:B------:R-:W0:Y:S01]  /*12d20*/  MUFU.EX2 R182, R182 ;  /* 0x000000b600b67308 */ /* 0x000e220000000800 */
[----:B-1----:R-:W-:-:S07]  /*12d30*/  FADD.FTZ R3, R183, R8 ;  /* 0x00000008b7037221 */ /* 0x002fce0000010000 */
[----:B------:R-:W1:Y:S01]  /*12d40*/  MUFU.EX2 R185, R185 ;  /* 0x000000b900b97308 */ /* 0x000e620000000800 */
[----:B---3--:R-:W-:-:S07]  /*12d50*/  FADD.FTZ R170, R184, R187 ;  /* 0x000000bbb8aa7221 */ /* 0x008fce0000010000 */
[----:B------:R-:W3:Y:S01]  /*12d60*/  MUFU.EX2 R173, R175 ;  /* 0x000000af00ad7308 */ /* 0x000ee20000000800 */
[----:B0-----:R-:W-:-:S07]  /*12d70*/  FADD.FTZ R8, R182, R3 ;  /* 0x00000003b6087221 */ /* 0x001fce0000010000 */
[----:B------:R-:W0:Y:S01]  /*12d80*/  MUFU.EX2 R188, R188 ;  /* 0x000000bc00bc7308 */ /* 0x000e220000000800 */
[----:B-1----:R-:W-:-:S07]  /*12d90*/  FADD.FTZ R181, R185, R170 ;  /* 0x000000aab9b57221 */ /* 0x002fce0000010000 */
[----:B------:R-:W1:Y:S01]  /*12da0*/  MUFU.EX2 R178, R178 ;  /* 0x000000b200b27308 */ /* 0x000e620000000800 */
[----:B---3--:R-:W-:-:S07]  /*12db0*/  FADD.FTZ R3, R173, R8 ;  /* 0x00000008ad037221 */ /* 0x008fce0000010000 */
[----:B------:R-:W3:Y:S01]  /*12dc0*/  MUFU.EX2 R189, R189 ;  /* 0x000000bd00bd7308 */ /* 0x000ee20000000800 */
[----:B0-----:R-:W-:-:S07]  /*12dd0*/  FADD.FTZ R170, R188, R181 ;  /* 0x000000b5bcaa7221 */ /* 0x001fce0000010000 */
[----:B------:R0:W4:Y:S01]  /*12de0*/  MUFU.EX2 R180, R171 ;  /* 0x000000ab00b47308 */ /* 0x0001220000000800 */
[C---:B-1----:R-:W-:Y:S01]  /*12df0*/  FADD.FTZ R3, R178.reuse, R3 ;  /* 0x00000003b2037221 */ /* 0x042fe20000010000 */
[----:B------:R-:W-:-:S06]  /*12e00*/  F2FP.BF16.F32.PACK_AB R173, R178, R173 ;  /* 0x000000adb2ad723e */ /* 0x000fcc00000010ff */
[----:B------:R-:W1:Y:S01]  /*12e10*/  MUFU.EX2 R174, R192 ;  /* 0x000000c000ae7308 */ /* 0x000e620000000800 */
[----:B---3--:R-:W-:Y:S01]  /*12e20*/  FADD.FTZ R181, R189, R170 ;  /* 0x000000aabdb57221 */ /* 0x008fe20000010000 */
[----:B0-----:R-:W-:Y:S02]  /*12e30*/  F2FP.BF16.F32.PACK_AB R171, R182, R183 ;  /* 0x000000b7b6ab723e */ /* 0x001fe400000010ff */
[----:B------:R-:W-:Y:S02]  /*12e40*/  F2FP.BF16.F32.PACK_AB R170, R185, R184 ;  /* 0x000000b8b9aa723e */ /* 0x000fe400000010ff */
[----:B------:R-:W-:Y:S02]  /*12e50*/  F2FP.BF16.F32.PACK_AB R172, R189, R188 ;  /* 0x000000bcbdac723e */ /* 0x000fe400000010ff */
[----:B------:R-:W0:Y:S01]  /*12e60*/  MUFU.EX2 R175, R179 ;  /* 0x000000b300af7308 */ /* 0x000e220000000800 */
[----:B----4-:R-:W-:-:S07]  /*12e70*/  FADD.FTZ R182, R180, R3 ;  /* 0x00000003b4b67221 */ /* 0x010fce0000010000 */
[----:B------:R-:W3:Y:S01]  /*12e80*/  MUFU.EX2 R193, R193 ;  /* 0x000000c100c17308 */ /* 0x000ee20000000800 */
[----:B-1----:R-:W-:Y:S01]  /*12e90*/  FADD.FTZ R8, R174, R181 ;  /* 0x000000b5ae087221 */ /* 0x002fe20000010000 */
[C---:B0-----:R-:W-:Y:S01]  /*12ea0*/  FADD.FTZ R3, R175.reuse, R182 ;  /* 0x000000b6af037221 */ /* 0x041fe20000010000 */
[----:B------:R-:W-:Y:S02]  /*12eb0*/  F2FP.BF16.F32.PACK_AB R175, R175, R180 ;  /* 0x000000b4afaf723e */ /* 0x000fe400000010ff */
[C---:B---3--:R-:W-:Y:S01]  /*12ec0*/  FADD.FTZ R8, R193.reuse, R8 ;  /* 0x00000008c1087221 */ /* 0x048fe20000010000 */
[----:B------:R-:W-:Y:S01]  /*12ed0*/  F2FP.BF16.F32.PACK_AB R174, R193, R174 ;  /* 0x000000aec1ae723e */ /* 0x000fe200000010ff */
[----:B------:R-:W-:Y:S06]  /*12ee0*/  @!P2 BRA `(.L_x_3000) ;  /* 0x000000000004a947 */ /* 0x000fec0003800000 */
[----:B------:R-:W-:Y:S01]  /*12ef0*/  BPT.TRAP 0x1 ;  /* 0x000000040000795c */ /* 0x000fe20000300000 */
.L_x_3000:
[----:B------:R0:W1:Y:S01]  /*12f00*/  SYNCS.PHASECHK.TRANS64.TRYWAIT P1, [R0+URZ+0x22850], R20 ;  /* 0x02285014000075a7 */ /* 0x000062000802017f */
[----:B------:R-:W-:Y:S05]  /*12f10*/  @!P2 BRA `(.L_x_3001) ;  /* 0x000000000004a947 */ /* 0x000fea0003800000 */
[----:B------:R-:W-:Y:S01]  /*12f20*/  BPT.TRAP 0x1 ;  /* 0x000000040000795c */ /* 0x000fe20000300000 */
.L_x_3001:
[----:B------:R-:W-:Y:S01]  /*12f30*/  IMAD.MOV.U32 R177, RZ, RZ, 0xc00 ;  /* 0x00000c00ffb17424 */ /* 0x000fe200078e00ff */
[----:B------:R-:W-:Y:S03]  /*12f40*/  BSSY B0, `(.L_x_3002) ;  /* 0x0000005000007945 */ /* 0x000fe60003800000 */
[----:B------:R-:W-:Y:S01]  /*12f50*/  IMAD R176, R2, R177, UR49 ;  /* 0x0000003102b07e24 */ /* 0x000fe2000f8e02b1 */
[----:B-1----:R-:W-:Y:S06]  /*12f60*/  @P1 BRA `(.L_x_3003) ;  /* 0x0000000000081947 */ /* 0x002fec0003800000 */
[----:B------:R-:W1:Y:S02]  /*12f70*/  SYNCS.PHASECHK.TRANS64.TRYWAIT P1, [R0+URZ+0x22850], R20 ;  /* 0x02285014000075a7 */ /* 0x000e64000802017f */
[----:B-1----:R-:W-:Y:S05]  /*12f80*/  @!P1 BRA `(.L_x_3004) ;  /* 0x000000fc006c9947 */ /* 0x002fea0003800000 */
.L_x_3003:
[----:B------:R-:W-:Y:S05]  /*12f90*/  BSYNC B0 ;  /* 0x0000000000007941 */ /* 0x000fea0003800000 */
.L_x_3002:
[----:B------:R-:W3:Y:S01]  /*12fa0*/  S2R R178, SR_TID.X ;  /* 0x0000000000b27919 */ /* 0x000ee20000002100 */
[----:B------:R-:W-:Y:S05]  /*12fb0*/  WARPSYNC.ALL ;  /* 0x0000000000007948 */ /* 0x000fea0003800000 */
[----:B------:R-:W-:Y:S01]  /*12fc0*/  IMAD.MOV.U32 R177, RZ, RZ, 0x40000040 ;  /* 0x40000040ffb17424 */ /* 0x000fe200078e00ff */
[----:B------:R-:W-:-:S04]  /*12fd0*/  R2UR UR6, R176 ;  /* 0x00000000b00672ca */ /* 0x000fc800000e0000 */
[----:B------:R-:W-:Y:S02]  /*12fe0*/  R2UR UR7, R177 ;  /* 0x00000000b10772ca */ /* 0x000fe400000e0000 */
[----:B---3--:R-:W-:-:S05]  /*12ff0*/  SHF.R.U32.HI R178, RZ, 0x7, R178 ;  /* 0x00000007ffb27819 */ /* 0x008fca00000116b2 */
[----:B01----:R-:W-:Y:S02]  /*13000*/  VIADD R20, R178, 0x8 ;  /* 0x00000008b2147836 */ /* 0x003fe40000000000 */
[----:B------:R-:W-:-:S03]  /*13010*/  IMAD.U32 R178, RZ, RZ, UR51 ;  /* 0x00000033ffb27e24 */ /* 0x000fc6000f8e00ff */
[----:B------:R0:W-:Y:S02]  /*13020*/  BAR.SYNC.DEFER_BLOCKING R20, 0x100 ;  /* 0x000400140000751d */ /* 0x0001e40000010000 */
[----:B------:R-:W-:-:S04]  /*13030*/  ISETP.NE.AND P1, PT, R178, 0x3, PT ;  /* 0x00000003b200780c */ /* 0x000fc80003f25270 */
[----:B------:R-:W-:-:S06]  /*13040*/  WARPGROUP.ARRIVE ;  /* 0x00000000000079c5 */ /* 0x000fcc0000000000 */
[----:B------:R-:W-:Y:S03]  /*13050*/  HGMMA.64x256x16.F32.BF16 R24, R152, gdesc[UR4].tnspB, R24, gsb0 ;  /* 0x43e0000498187df0 */ /* 0x000fe60008001818 */
        /* <DEDUP_REMOVED lines=42> */
.L_x_3005:
[----:B------:R-:W-:Y:S02]  /*13300*/  VIADD R0, R0, 0x22860 ;  /* 0x0002286000007836 */ /* 0x000fe40000000000 */
[----:B------:R-:W-:Y:S02]  /*13310*/  IMAD.U32 R153, RZ, RZ, UR47 ;  /* 0x0000002fff997e24 */ /* 0x000fe4000f8e00ff */
[----:B------:R-:W-:Y:S02]  /*13320*/  IMAD.MOV.U32 R215, RZ, RZ, R7 ;  /* 0x000000ffffd77224 */ /* 0x000fe400078e0007 */
[----:B------:R-:W-:Y:S01]  /*13330*/  IMAD.MOV.U32 R216, RZ, RZ, R6 ;  /* 0x000000ffffd87224 */ /* 0x000fe200078e0006 */
[----:B------:R-:W-:-:S04]  /*13340*/  PRMT R0, R153, 0x654, R0 ;  /* 0x0000065499007816 */ /* 0x000fc80000000000 */
[----:B------:R0:W-:Y:S01]  /*13350*/  SYNCS.ARRIVE.TRANS64.RED.A1T0 RZ, [R0+URZ], RZ ;  /* 0x000000ff00ff79a7 */ /* 0x0001e2000810043f */
[----:B------:R-:W-:Y:S05]  /*13360*/  @P0 BRA `(.L_x_3006) ;  /* 0xffffffd800a00947 */ /* 0x000fea000383ffff */
[----:B0-----:R-:W-:-:S07]  /*13370*/  IMAD.MOV.U32 R0, RZ, RZ, R21 ;  /* 0x000000ffff007224 */ /* 0x001fce00078e0015 */
.L_x_2994:
[----:B------:R-:W3:Y:S02]  /*13380*/  LDL R20, [R1+0x4] ;  /* 0x0000040001147983 */ /* 0x000ee40000100800 */
[----:B---3--:R-:W-:-:S13]  /*13390*/  ISETP.GE.AND P0, PT, R0, R20, PT ;  /* 0x000000140000720c */ /* 0x008fda0003f06270 */
[----:B------:R-:W-:Y:S05]  /*133a0*/  @!P0 BRA `(.L_x_3007) ;  /* 0x00000038000c8947 */ /* 0x000fea0003800000 */
[----:B------:R-:W-:Y:S02]  /*133b0*/  IMAD.MOV.U32 R215, RZ, RZ, R7 ;  /* 0x000000ffffd77224 */ /* 0x000fe400078e0007 */
[----:B------:R-:W-:-:S07]  /*133c0*/  IMAD.MOV.U32 R216, RZ, RZ, R6 ;  /* 0x000000ffffd87224 */ /* 0x000fce00078e0006 */
.L_x_3027:
[----:B------:R-:W-:Y:S01]  /*133d0*/  IMAD.U32 R6, RZ, RZ, UR51 ;  /* 0x00000033ff067e24 */ /* 0x000fe2000f8e00ff */
        /* <DEDUP_REMOVED lines=9> */
.L_x_3008:
[----:B------:R-:W-:Y:S01]  /*13470*/  IMAD R20, R2, 0x8, R23 ;  /* 0x0000000802147824 */ /* 0x000fe200078e0217 */
[----:B------:R-:W-:-:S04]  /*13480*/  SHF.L.U32 R21, R202, 0x1f, RZ ;  /* 0x0000001fca157819 */ /* 0x000fc800000006ff */
[----:B------:R0:W1:Y:S01]  /*13490*/  SYNCS.PHASECHK.TRANS64.TRYWAIT P0, [R20+URZ+0x22830], R21 ;  /* 0x02283015140075a7 */ /* 0x000062000800017f */
[----:B------:R-:W-:Y:S05]  /*134a0*/  @!P1 BRA `(.L_x_3009) ;  /* 0x0000000000049947 */ /* 0x000fea0003800000 */
[----:B------:R-:W-:Y:S01]  /*134b0*/  BPT.TRAP 0x1 ;  /* 0x000000040000795c */ /* 0x000fe20000300000 */
.L_x_3009:
[----:B------:R-:W-:Y:S02]  /*134c0*/  IMAD R154, R2, 0x300, R227 ;  /* 0x00000300029a7824 */ /* 0x000fe400078e02e3 */
[----:B------:R-:W-:Y:S01]  /*134d0*/  IMAD.MOV.U32 R155, RZ, RZ, 0x40000040 ;  /* 0x40000040ff9b7424 */ /* 0x000fe200078e00ff */
[----:B-1----:R-:W-:Y:S06]  /*134e0*/  @P0 BRA `(.L_x_3010) ;  /* 0x0000000000080947 */ /* 0x002fec0003800000 */
[----:B------:R-:W1:Y:S02]  /*134f0*/  SYNCS.PHASECHK.TRANS64.TRYWAIT P0, [R20+URZ+0x22830], R21 ;  /* 0x02283015140075a7 */ /* 0x000e64000800017f */
[----:B-1----:R-:W-:Y:S05]  /*13500*/  @!P0 BRA `(.L_x_3011) ;  /* 0x000000f800208947 */ /* 0x002fea0003800000 */
.L_x_3010:
        /* <DEDUP_REMOVED lines=14> */
[----:B--2---:R-:W2:Y:S01]  /*135f0*/  S2R R9, SR_TID.X ;  /* 0x0000000000097919 */ /* 0x004ea20000002100 */
        /* <DEDUP_REMOVED lines=28> */
.L_x_3012:
[----:B------:R-:W3:Y:S01]  /*137c0*/  LDC R6, c[0x0][0x448] ;  /* 0x00011200ff067b82 */ /* 0x000ee20000000800 */
[----:B------:R-:W-:Y:S01]  /*137d0*/  FMUL.FTZ R218, R184, UR39 ;  /* 0x00000027b8da7c20 */ /* 0x000fe20008410000 */
[----:B------:R-:W-:Y:S01]  /*137e0*/  FMUL.FTZ R184, R186, UR39 ;  /* 0x00000027bab87c20 */ /* 0x000fe20008410000 */
[----:B------:R-:W-:Y:S01]  /*137f0*/  FMUL.FTZ R186, R190, UR39 ;  /* 0x00000027beba7c20 */ /* 0x000fe20008410000 */
[----:B------:R-:W-:Y:S01]  /*13800*/  FMUL.FTZ R190, R194, UR39 ;  /* 0x00000027c2be7c20 */ /* 0x000fe20008410000 */
[----:B------:R-:W-:Y:S02]  /*13810*/  IMAD R194, R0, -0x60, RZ ;  /* 0xffffffa000c27824 */ /* 0x000fe400078e02ff */
[----:B------:R-:W-:Y:S01]  /*13820*/  FMUL.FTZ R219, R185, UR39 ;  /* 0x00000027b9db7c20 */ /* 0x000fe20008410000 */
[----:B------:R-:W-:Y:S01]  /*13830*/  FMUL.FTZ R220, R189, UR39 ;  /* 0x00000027bddc7c20 */ /* 0x000fe20008410000 */
[----:B------:R-:W4:Y:S01]  /*13840*/  LDC R226, c[0x0][0x9e4] ;  /* 0x00027900ffe27b82 */ /* 0x000f220000000800 */
        /* <DEDUP_REMOVED lines=15> */
[----:B---3--:R-:W-:Y:S01]  /*13940*/  ISETP.NE.AND P0, PT, R6, 0x1, PT ;  /* 0x000000010600780c */ /* 0x008fe20003f05270 */
[----:B------:R-:W-:-:S02]  /*13950*/  IMAD.IADD R6, R229, 0x1, R214 ;  /* 0x00000001e5067824 */ /* 0x000fc400078e02d6 */
        /* <DEDUP_REMOVED lines=10> */
[----:B------:R-:W5:Y:S07]  /*13a00*/  @P0 LDC R217, c[0x0][0x44c] ;  /* 0x00011300ffd90b82 */ /* 0x000f6e0000000800 */
[----:B------:R-:W0:Y:S01]  /*13a10*/  MUFU.TANH R171, R171 ;  /* 0x000000ab00ab7308 */ /* 0x000e220000002400 */
[----:B------:R-:W1:Y:S07]  /*13a20*/  @P0 LDC R7, c[0x0][0x450] ;  /* 0x00011400ff070b82 */ /* 0x000e6e0000000800 */
[----:B------:R-:W0:Y:S08]  /*13a30*/  MUFU.TANH R172, R172 ;  /* 0x000000ac00ac7308 */ /* 0x000e300000002400 */
[----:B------:R-:W0:Y:S01]  /*13a40*/  MUFU.TANH R173, R173 ;  /* 0x000000ad00ad7308 */ /* 0x000e220000002400 */
[----:B-----5:R-:W-:-:S07]  /*13a50*/  @P0 IMAD.HI.U32 R217, R6, R217, RZ ;  /* 0x000000d906d90227 */ /* 0x020fce00078e00ff */
[----:B------:R-:W0:Y:S01]  /*13a60*/  MUFU.TANH R174, R174 ;  /* 0x000000ae00ae7308 */ /* 0x000e220000002400 */
[----:B-1----:R-:W-:Y:S01]  /*13a70*/  @P0 SHF.R.U32.HI R6, RZ, R7, R217 ;  /* 0x00000007ff060219 */ /* 0x002fe200000116d9 */
        /* <DEDUP_REMOVED lines=19> */
[----:B------:R-:W1:Y:S01]  /*13bb0*/  SHFL.IDX PT, R223, R6, RZ, 0x1c1f ;  /* 0x001c1fff06df7589 */ /* 0x000e6200000e0000 */
[----:B------:R-:W-:Y:S01]  /*13bc0*/  IMAD.U32 R169, RZ, RZ, UR47 ;  /* 0x0000002fffa97e24 */ /* 0x000fe2000f8e00ff */
[----:B----4-:R-:W-:Y:S01]  /*13bd0*/  ISETP.GE.AND P0, PT, R226, 0x1, PT ;  /* 0x00000001e200780c */ /* 0x010fe20003f06270 */
[----:B------:R-:W4:Y:S03]  /*13be0*/  MUFU.TANH R7, R7 ;  /* 0x0000000700077308 */ /* 0x000f260000002400 */
[----:B------:R-:W-:-:S04]  /*13bf0*/  PRMT R168, R169, 0x654, R168 ;  /* 0x00000654a9a87816 */ /* 0x000fc800000000a8 */
[----:B------:R5:W-:Y:S01]  /*13c00*/  SYNCS.ARRIVE.TRANS64.RED.A1T0 RZ, [R168+URZ], RZ ;  /* 0x000000ffa8ff79a7 */ /* 0x000be2000810043f */
[----:B------:R-:W0:Y:S01]  /*13c10*/  MUFU.TANH R152, R152 ;  /* 0x0000009800987308 */ /* 0x000e220000002400 */
[----:B-----5:R-:W-:-:S07]  /*13c20*/  VIADD R168, R194, 0x1 ;  /* 0x00000001c2a87836 */ /* 0x020fce0000000000 */
[----:B------:R-:W0:Y:S01]  /*13c30*/  MUFU.TANH R153, R153 ;  /* 0x0000009900997308 */ /* 0x000e220000002400 */
[----:B------:R-:W-:-:S07]  /*13c40*/  IMAD R168, R206, -0x2, R168 ;  /* 0xfffffffecea87824 */ /* 0x000fce00078e02a8 */
[----:B------:R-:W0:Y:S01]  /*13c50*/  MUFU.TANH R154, R154 ;  /* 0x0000009a009a7308 */ /* 0x000e220000002400 */
[----:B------:R-:W-:-:S05]  /*13c60*/  IADD3 R168, -R203, R168, R204 ;  /* 0x000000a8cba87210 */ /* 0x000fca0007ffe1cc */
[C---:B------:R-:W-:Y:S02]  /*13c70*/  VIADD R222, R168.reuse, UR45 ;  /* 0x0000002da8de7c36 */ /* 0x040fe40008000000 */
[----:B------:R-:W0:Y:S01]  /*13c80*/  MUFU.TANH R155, R155 ;  /* 0x0000009b009b7308 */ /* 0x000e220000002400 */
[----:B------:R-:W-:Y:S02]  /*13c90*/  VIADD R199, R168, UR50 ;  /* 0x00000032a8c77c36 */ /* 0x000fe40008000000 */
[C---:B-1----:R-:W-:Y:S02]  /*13ca0*/  IMAD.IADD R198, R223.reuse, 0x1, R222 ;  /* 0x00000001dfc67824 */ /* 0x042fe400078e02de */
[----:B------:R-:W-:-:S03]  /*13cb0*/  IMAD.IADD R197, R223, 0x1, R199 ;  /* 0x00000001dfc57824 */ /* 0x000fc600078e02c7 */
        /* <DEDUP_REMOVED lines=39> */
[----:B------:R-:W-:Y:S01]  /*13f30*/  IADD3 R223, -R203, R204, R223 ;  /* 0x000000cccbdf7210 */ /* 0x000fe20007ffe1df */
        /* <DEDUP_REMOVED lines=11> */
.L_x_3015:
[----:B------:R-:W-:-:S05]  /*13ff0*/  IMAD.U32 R224, RZ, RZ, UR38 ;  /* 0x00000026ffe07e24 */ /* 0x000fca000f8e00ff */
[----:B------:R-:W-:-:S13]  /*14000*/  ISETP.NE.AND P0, PT, R224, 0x1, PT ;  /* 0x00000001e000780c */ /* 0x000fda0003f05270 */
[----:B------:R-:W1:Y:S02]  /*14010*/  @P0 LDC.64 R168, c[0x0][0x9e8] ;  /* 0x00027a00ffa80b82 */ /* 0x000e640000000a00 */
[----:B-1----:R-:W-:-:S05]  /*14020*/  @P0 IMAD.HI.U32 R168, R223, R168, RZ ;  /* 0x000000a8dfa80227 */ /* 0x002fca00078e00ff */
[----:B------:R-:W-:-:S07]  /*14030*/  @P0 SHF.R.U32.HI R223, RZ, R169, R168 ;  /* 0x000000a9ffdf0219 */ /* 0x000fce00000116a8 */
.L_x_3016:
[----:B------:R-:W-:Y:S05]  /*14040*/  BSYNC B0 ;  /* 0x0000000000007941 */ /* 0x000fea0003800000 */
.L_x_3014:
[----:B------:R-:W-:-:S04]  /*14050*/  IMAD R168, R206, -0x2, R194 ;  /* 0xfffffffecea87824 */ /* 0x000fc800078e02c2 */
[----:B------:R-:W-:-:S05]  /*14060*/  IMAD R168, R223, R224, R168 ;  /* 0x000000e0dfa87224 */ /* 0x000fca00078e02a8 */
[----:B------:R-:W-:Y:S02]  /*14070*/  VIMNMX R197, R197, R168, !PT ;  /* 0x000000a8c5c57248 */ /* 0x000fe40007fe0100 */
[----:B------:R-:W-:-:S07]  /*14080*/  VIADDMNMX R198, R168, R224, R198, PT ;  /* 0x000000e0a8c67246 */ /* 0x000fce00038001c6 */
.L_x_3013:
[----:B------:R-:W-:Y:S01]  /*14090*/  ISETP.GE.AND P0, PT, R194, 0x1, PT ;  /* 0x00000001c200780c */ /* 0x000fe20003f06270 */
[----:B------:R-:W1:Y:S01]  /*140a0*/  SHFL.IDX PT, R6, R6, 0x1, 0x1c1f ;  /* 0x003c1f0006067f89 */ /* 0x000e6200000e0000 */
[----:B------:R-:W-:Y:S02]  /*140b0*/  LOP3.LUT R22, R22, 0xfffdffff, RZ, 0xc0, !PT ;  /* 0xfffdffff16167812 */ /* 0x000fe400078ec0ff */
[----:B------:R-:W-:-:S09]  /*140c0*/  ISETP.GE.AND P2, PT, R194, 0x9, PT ;  /* 0x00000009c200780c */ /* 0x000fd20003f46270 */
[----:B------:R-:W-:Y:S02]  /*140d0*/  @P0 LOP3.LUT R22, R22, 0x20000, RZ, 0xfc, !PT ;  /* 0x0002000016160812 */ /* 0x000fe400078efcff */
[----:B------:R-:W-:Y:S02]  /*140e0*/  ISETP.GT.AND P0, PT, R197, RZ, !P0 ;  /* 0x000000ffc500720c */ /* 0x000fe40004704270 */
[----:B------:R-:W-:Y:S02]  /*140f0*/  LOP3.LUT R22, R22, 0xfffffffd, RZ, 0xc0, !PT ;  /* 0xfffffffd16167812 */ /* 0x000fe400078ec0ff */
[----:B------:R-:W-:Y:S02]  /*14100*/  ISETP.LT.OR P1, PT, R198, 0x1, P0 ;  /* 0x00000001c600780c */ /* 0x000fe40000721670 */
[----:B------:R-:W-:Y:S02]  /*14110*/  ISETP.GE.AND P0, PT, R194, 0x2, PT ;  /* 0x00000002c200780c */ /* 0x000fe40003f06270 */
[----:B------:R-:W-:-:S02]  /*14120*/  FSEL R168, R7, -INF , !P1 ;  /* 0xff80000007a87808 */ /* 0x000fc40004800000 */
[----:B------:R-:W-:Y:S01]  /*14130*/  ISETP.GT.AND P1, PT, R197, 0x1, !P0 ;  /* 0x00000001c500780c */ /* 0x000fe20004724270 */
[--C-:B-1----:R-:W-:Y:S01]  /*14140*/  IMAD.IADD R222, R222, 0x1, R6.reuse ;  /* 0x00000001dede7824 */ /* 0x102fe200078e0206 */
[----:B------:R-:W-:Y:S01]  /*14150*/  @P2 LOP3.LUT R22, R22, 0x2, RZ, 0xfc, !PT ;  /* 0x0000000216162812 */ /* 0x000fe200078efcff */
[----:B------:R-:W-:Y:S01]  /*14160*/  IMAD.IADD R199, R199, 0x1, R6 ;  /* 0x00000001c7c77824 */ /* 0x000fe200078e0206 */
[----:B------:R-:W-:Y:S02]  /*14170*/  ISETP.LT.OR P1, PT, R198, 0x2, P1 ;  /* 0x00000002c600780c */ /* 0x000fe40000f21670 */
[----:B------:R-:W-:Y:S02]  /*14180*/  LOP3.LUT R22, R22, 0xfffffffb, RZ, 0xc0, !PT ;  /* 0xfffffffb16167812 */ /* 0x000fe400078ec0ff */
[----:B0-----:R-:W-:Y:S02]  /*14190*/  FSEL R152, R152, -INF , !P1 ;  /* 0xff80000098987808 */ /* 0x001fe40004800000 */
[----:B------:R-:W-:-:S02]  /*141a0*/  ISETP.GT.AND P1, PT, R197, 0x8, !P2 ;  /* 0x00000008c500780c */ /* 0x000fc40005724270 */
[----:B------:R-:W-:Y:S02]  /*141b0*/  ISETP.GE.AND P2, PT, R194, 0xa, PT ;  /* 0x0000000ac200780c */ /* 0x000fe40003f46270 */
[----:B------:R-:W-:-:S04]  /*141c0*/  ISETP.LT.OR P1, PT, R198, 0x9, P1 ;  /* 0x00000009c600780c */ /* 0x000fc80000f21670 */
[----:B------:R-:W-:Y:S02]  /*141d0*/  FSEL R155, R155, -INF , !P1 ;  /* 0xff8000009b9b7808 */ /* 0x000fe40004800000 */
        /* <DEDUP_REMOVED lines=128> */
.L_x_3019:
[----:B------:R-:W-:-:S05]  /*149e0*/  IMAD.U32 R197, RZ, RZ, UR38 ;  /* 0x00000026ffc57e24 */ /* 0x000fca000f8e00ff */
[----:B------:R-:W-:-:S13]  /*149f0*/  ISETP.NE.AND P6, PT, R197, 0x1, PT ;  /* 0x00000001c500780c */ /* 0x000fda0003fc5270 */
[----:B------:R-:W0:Y:S02]  /*14a00*/  @P6 LDC.64 R6, c[0x0][0x9e8] ;  /* 0x00027a00ff066b82 */ /* 0x000e240000000a00 */
[----:B0-----:R-:W-:-:S05]  /*14a10*/  @P6 IMAD.HI.U32 R6, R169, R6, RZ ;  /* 0x00000006a9066227 */ /* 0x001fca00078e00ff */
[----:B------:R-:W-:-:S07]  /*14a20*/  @P6 SHF.R.U32.HI R169, RZ, R7, R6 ;  /* 0x00000007ffa96219 */ /* 0x000fce0000011606 */
.L_x_3020:
[----:B------:R-:W-:Y:S05]  /*14a30*/  BSYNC B0 ;  /* 0x0000000000007941 */ /* 0x000fea0003800000 */
.L_x_3018:
[----:B------:R-:W-:-:S04]  /*14a40*/  IMAD R194, R206, -0x2, R194 ;  /* 0xfffffffecec27824 */ /* 0x000fc800078e02c2 */
[----:B------:R-:W-:-:S05]  /*14a50*/  IMAD R194, R169, R197, R194 ;  /* 0x000000c5a9c27224 */ /* 0x000fca00078e02c2 */
[----:B------:R-:W-:Y:S02]  /*14a60*/  VIMNMX R199, R199, R194, !PT ;  /* 0x000000c2c7c77248 */ /* 0x000fe40007fe0100 */
[----:B------:R-:W-:-:S07]  /*14a70*/  VIADDMNMX R222, R194, R197, R222, PT ;  /* 0x000000c5c2de7246 */ /* 0x000fce00038001de */
.L_x_3017:
[----:B------:R-:W-:Y:S01]  /*14a80*/  ISETP.GT.AND P0, PT, R199, 0x1, !P0 ;  /* 0x00000001c700780c */ /* 0x000fe20004704270 */
[----:B------:R-:W-:Y:S01]  /*14a90*/  UMOV UR48, UR41 ;  /* 0x0000002900307c82 */ /* 0x000fe20008000000 */
[----:B------:R-:W-:Y:S02]  /*14aa0*/  FMNMX.FTZ R6, R168, R216, !PT ;  /* 0x000000d8a8067209 */ /* 0x000fe40007810000 */
[----:B------:R-:W-:Y:S02]  /*14ab0*/  ISETP.LT.OR P0, PT, R222, 0x2, P0 ;  /* 0x00000002de00780c */ /* 0x000fe40000701670 */
[----:B------:R-:W-:Y:S02]  /*14ac0*/  LOP3.LUT P6, RZ, R22, 0x20, RZ, 0xc0, !PT ;  /* 0x0000002016ff7812 */ /* 0x000fe400078cc0ff */
        /* <DEDUP_REMOVED lines=64> */
[----:B------:R-:W-:Y:S02]  /*14ed0*/  FSEL R186, R186, -INF , !P1 ;  /* 0xff800000baba7808 */ /* 0x000fe40004800000 */
[C---:B------:R-:W-:Y:S02]  /*14ee0*/  ISETP.GT.AND P0, PT, R199.reuse, 0x29, !P0 ;  /* 0x00000029c700780c */ /* 0x040fe40004704270 */
[----:B------:R-:W-:Y:S02]  /*14ef0*/  LOP3.LUT P1, RZ, R22, 0x20000, RZ, 0xc0, !PT ;  /* 0x0002000016ff7812 */ /* 0x000fe4000782c0ff */
[----:B------:R-:W-:Y:S02]  /*14f00*/  ISETP.LT.OR P0, PT, R222, 0x2a, P0 ;  /* 0x0000002ade00780c */ /* 0x000fe40000701670 */
[----:B------:R-:W-:Y:S02]  /*14f10*/  ISETP.GT.AND P2, PT, R199, 0x49, !P2 ;  /* 0x00000049c700780c */ /* 0x000fe40005744270 */
[----:B------:R-:W-:-:S02]  /*14f20*/  FSEL R175, R175, -INF , !P0 ;  /* 0xff800000afaf7808 */ /* 0x000fc40004000000 */
[----:B------:R-:W-:Y:S02]  /*14f30*/  LOP3.LUT P0, RZ, R22, 0x800, RZ, 0xc0, !PT ;  /* 0x0000080016ff7812 */ /* 0x000fe4000780c0ff */
[----:B0-----:R-:W-:Y:S02]  /*14f40*/  FMNMX.FTZ R6, R6, R7, !PT ;  /* 0x0000000706067209 */ /* 0x001fe40007810000 */
[C---:B------:R-:W-:Y:S02]  /*14f50*/  ISETP.GT.AND P0, PT, R199.reuse, 0x30, !P0 ;  /* 0x00000030c700780c */ /* 0x040fe40004704270 */
[C---:B------:R-:W-:Y:S01]  /*14f60*/  ISETP.LT.OR P2, PT, R222.reuse, 0x4a, P2 ;  /* 0x0000004ade00780c */ /* 0x040fe20001741670 */
[----:B------:R-:W0:Y:S01]  /*14f70*/  SHFL.BFLY PT, R7, R6, 0x1, 0x1f ;  /* 0x0c201f0006077f89 */ /* 0x000e2200000e0000 */
[----:B------:R-:W-:Y:S02]  /*14f80*/  ISETP.LT.OR P0, PT, R222, 0x31, P0 ;  /* 0x00000031de00780c */ /* 0x000fe40000701670 */
[----:B------:R-:W-:-:S02]  /*14f90*/  ISETP.GT.AND P3, PT, R199, 0x50, !P3 ;  /* 0x00000050c700780c */ /* 0x000fc40005f64270 */
[----:B------:R-:W-:Y:S02]  /*14fa0*/  FSEL R178, R178, -INF , !P0 ;  /* 0xff800000b2b27808 */ /* 0x000fe40004000000 */
[----:B------:R-:W-:Y:S02]  /*14fb0*/  LOP3.LUT P0, RZ, R22, 0x400, RZ, 0xc0, !PT ;  /* 0x0000040016ff7812 */ /* 0x000fe4000780c0ff */
[----:B------:R-:W-:Y:S02]  /*14fc0*/  FSEL R187, R187, -INF , !P2 ;  /* 0xff800000bbbb7808 */ /* 0x000fe40005000000 */
[----:B------:R-:W-:Y:S02]  /*14fd0*/  ISETP.GT.AND P0, PT, R199, 0x31, !P0 ;  /* 0x00000031c700780c */ /* 0x000fe40004704270 */
[C---:B------:R-:W-:Y:S02]  /*14fe0*/  ISETP.LT.OR P3, PT, R222.reuse, 0x51, P3 ;  /* 0x00000051de00780c */ /* 0x040fe40001f61670 */
[----:B------:R-:W-:-:S02]  /*14ff0*/  ISETP.LT.OR P0, PT, R222, 0x32, P0 ;  /* 0x00000032de00780c */ /* 0x000fc40000701670 */
[----:B------:R-:W-:Y:S02]  /*15000*/  ISETP.GT.AND P4, PT, R199, 0x51, !P4 ;  /* 0x00000051c700780c */ /* 0x000fe40006784270 */
[----:B------:R-:W-:Y:S02]  /*15010*/  FSEL R179, R179, -INF , !P0 ;  /* 0xff800000b3b37808 */ /* 0x000fe40004000000 */
[----:B------:R-:W-:Y:S02]  /*15020*/  LOP3.LUT P0, RZ, R22, 0x200, RZ, 0xc0, !PT ;  /* 0x0000020016ff7812 */ /* 0x000fe4000780c0ff */
[----:B------:R-:W-:Y:S02]  /*15030*/  FSEL R190, R190, -INF , !P3 ;  /* 0xff800000bebe7808 */ /* 0x000fe40005800000 */
[----:B------:R-:W-:Y:S02]  /*15040*/  ISETP.GT.AND P0, PT, R199, 0x38, !P0 ;  /* 0x00000038c700780c */ /* 0x000fe40004704270 */
[----:B0-----:R-:W-:-:S02]  /*15050*/  FMNMX.FTZ R6, R6, R7, !PT ;  /* 0x0000000706067209 */ /* 0x001fc40007810000 */
[----:B------:R-:W-:Y:S02]  /*15060*/  ISETP.LT.OR P0, PT, R222, 0x39, P0 ;  /* 0x00000039de00780c */ /* 0x000fe40000701670 */
[C---:B------:R-:W-:Y:S01]  /*15070*/  ISETP.GT.AND P5, PT, R199.reuse, 0x58, !P5 ;  /* 0x00000058c700780c */ /* 0x040fe20006fa4270 */
[----:B------:R-:W-:Y:S01]  /*15080*/  FMUL.FTZ R7, R6, UR48 ;  /* 0x0000003006077c20 */ /* 0x000fe20008410000 */
[----:B------:R-:W-:Y:S02]  /*15090*/  FSEL R182, R182, -INF , !P0 ;  /* 0xff800000b6b67808 */ /* 0x000fe40004000000 */
[----:B------:R-:W-:Y:S02]  /*150a0*/  LOP3.LUT P0, RZ, R22, 0x100, RZ, 0xc0, !PT ;  /* 0x0000010016ff7812 */ /* 0x000fe4000780c0ff */
[----:B------:R-:W-:Y:S02]  /*150b0*/  ISETP.LT.OR P4, PT, R222, 0x52, P4 ;  /* 0x00000052de00780c */ /* 0x000fe40002781670 */
[----:B------:R-:W-:-:S02]  /*150c0*/  ISETP.GT.AND P0, PT, R199, 0x39, !P0 ;  /* 0x00000039c700780c */ /* 0x000fc40004704270 */
[C---:B------:R-:W-:Y:S02]  /*150d0*/  ISETP.LT.OR P5, PT, R222.reuse, 0x59, P5 ;  /* 0x00000059de00780c */ /* 0x040fe40002fa1670 */
[----:B------:R-:W-:Y:S02]  /*150e0*/  ISETP.LT.OR P0, PT, R222, 0x3a, P0 ;  /* 0x0000003ade00780c */ /* 0x000fe40000701670 */
[----:B------:R-:W-:Y:S02]  /*150f0*/  FSEL R189, R189, -INF , !P4 ;  /* 0xff800000bdbd7808 */ /* 0x000fe40006000000 */
[----:B------:R-:W-:Y:S02]  /*15100*/  FSEL R183, R183, -INF , !P0 ;  /* 0xff800000b7b77808 */ /* 0x000fe40004000000 */
[----:B------:R-:W-:Y:S02]  /*15110*/  LOP3.LUT P0, RZ, R22, 0x80, RZ, 0xc0, !PT ;  /* 0x0000008016ff7812 */ /* 0x000fe4000780c0ff */
[----:B------:R-:W-:-:S02]  /*15120*/  FSEL R191, R191, -INF , !P5 ;  /* 0xff800000bfbf7808 */ /* 0x000fc40006800000 */
[----:B------:R-:W-:-:S04]  /*15130*/  ISETP.GT.AND P0, PT, R199, 0x40, !P0 ;  /* 0x00000040c700780c */ /* 0x000fc80004704270 */
[----:B------:R-:W-:-:S04]  /*15140*/  ISETP.LT.OR P0, PT, R222, 0x41, P0 ;  /* 0x00000041de00780c */ /* 0x000fc80000701670 */
[----:B------:R-:W-:Y:S02]  /*15150*/  FSEL R184, R184, -INF , !P0 ;  /* 0xff800000b8b87808 */ /* 0x000fe40004000000 */
[----:B------:R-:W-:Y:S02]  /*15160*/  ISETP.GT.AND P0, PT, R199, 0x41, !P6 ;  /* 0x00000041c700780c */ /* 0x000fe40007704270 */
[----:B------:R-:W-:Y:S02]  /*15170*/  LOP3.LUT P6, RZ, R22, 0x1, RZ, 0xc0, !PT ;  /* 0x0000000116ff7812 */ /* 0x000fe400078cc0ff */
[----:B------:R-:W-:-:S04]  /*15180*/  ISETP.LT.OR P0, PT, R222, 0x42, P0 ;  /* 0x00000042de00780c */ /* 0x000fc80000701670 */
[----:B------:R-:W-:Y:S02]  /*15190*/  FSEL R185, R185, -INF , !P0 ;  /* 0xff800000b9b97808 */ /* 0x000fe40004000000 */
[----:B------:R-:W-:-:S04]  /*151a0*/  FSETP.NEU.FTZ.AND P0, PT, R6, -INF , PT ;  /* 0xff8000000600780b */ /* 0x000fc80003f1d000 */
[----:B------:R-:W-:Y:S02]  /*151b0*/  FSEL R169, R6, RZ, P0 ;  /* 0x000000ff06a97208 */ /* 0x000fe40000000000 */
[----:B------:R-:W-:Y:S02]  /*151c0*/  FSEL R7, R7, RZ, P0 ;  /* 0x000000ff07077208 */ /* 0x000fe40000000000 */
[----:B------:R-:W-:Y:S01]  /*151d0*/  ISETP.GT.AND P0, PT, R199, RZ, !P1 ;  /* 0x000000ffc700720c */ /* 0x000fe20004f04270 */
[----:B------:R-:W-:Y:S02]  /*151e0*/  FADD.FTZ R169, -R169, R216 ;  /* 0x000000d8a9a97221 */ /* 0x000fe40000010100 */
[--C-:B------:R-:W-:Y:S01]  /*151f0*/  FFMA.FTZ R168, R168, UR48, -R7.reuse ;  /* 0x00000030a8a87c23 */ /* 0x100fe20008010807 */
[----:B------:R-:W-:Y:S01]  /*15200*/  ISETP.LT.OR P0, PT, R222, 0x1, P0 ;  /* 0x00000001de00780c */ /* 0x000fe20000701670 */
[--C-:B------:R-:W-:Y:S01]  /*15210*/  FFMA.FTZ R152, R152, UR48, -R7.reuse ;  /* 0x0000003098987c23 */ /* 0x100fe20008010807 */
[--C-:B------:R-:W-:Y:S01]  /*15220*/  FFMA.FTZ R155, R155, UR48, -R7.reuse ;  /* 0x000000309b9b7c23 */ /* 0x100fe20008010807 */
[--C-:B------:R-:W-:Y:S01]  /*15230*/  FFMA.FTZ R156, R156, UR48, -R7.reuse ;  /* 0x000000309c9c7c23 */ /* 0x100fe20008010807 */
[----:B------:R-:W-:Y:S01]  /*15240*/  FSEL R194, R153, -INF , !P0 ;  /* 0xff80000099c27808 */ /* 0x000fe20004000000 */
        /* <DEDUP_REMOVED lines=20> */
[----:B------:R-:W-:Y:S01]  /*15390*/  FMNMX.FTZ R7, R194, R215, !PT ;  /* 0x000000d7c2077209 */ /* 0x000fe20007810000 */
[----:B------:R-:W-:Y:S01]  /*153a0*/  FMUL.FTZ R153, R169, UR48 ;  /* 0x00000030a9997c20 */ /* 0x000fe20008410000 */
[----:B------:R-:W-:Y:S01]  /*153b0*/  MUFU.EX2 R168, R168 ;  /* 0x000000a800a87308 */ /* 0x000fe20000000800 */
[----:B------:R-:W-:-:S02]  /*153c0*/  ISETP.GT.AND P0, PT, R199, 0x59, !P6 ;  /* 0x00000059c700780c */ /* 0x000fc40007704270 */
[----:B------:R-:W-:Y:S02]  /*153d0*/  FMNMX.FTZ R7, R154, R7, !PT ;  /* 0x000000079a077209 */ /* 0x000fe40007810000 */
[----:B------:R-:W-:Y:S02]  /*153e0*/  ISETP.LT.OR P0, PT, R222, 0x5a, P0 ;  /* 0x0000005ade00780c */ /* 0x000fe40000701670 */
[----:B------:R-:W-:Y:S01]  /*153f0*/  FMNMX.FTZ R7, R157, R7, !PT ;  /* 0x000000079d077209 */ /* 0x000fe20007810000 */
[----:B------:R-:W0:Y:S01]  /*15400*/  MUFU.EX2 R153, R153 ;  /* 0x0000009900997308 */ /* 0x000e220000000800 */
[----:B------:R-:W-:Y:S02]  /*15410*/  FSEL R193, R193, -INF , !P0 ;  /* 0xff800000c1c17808 */ /* 0x000fe40004000000 */
[----:B------:R-:W-:Y:S02]  /*15420*/  FMNMX.FTZ R7, R158, R7, !PT ;  /* 0x000000079e077209 */ /* 0x000fe40007810000 */
[----:B------:R-:W-:-:S02]  /*15430*/  ISETP.NE.AND P6, PT, R225, 0x3, PT ;  /* 0x00000003e100780c */ /* 0x000fc40003fc5270 */
[----:B------:R-:W-:Y:S01]  /*15440*/  FMNMX.FTZ R7, R161, R7, !PT ;  /* 0x00000007a1077209 */ /* 0x000fe20007810000 */
[----:B------:R-:W1:Y:S03]  /*15450*/  MUFU.EX2 R152, R152 ;  /* 0x0000009800987308 */ /* 0x000e660000000800 */
[----:B------:R-:W-:-:S04]  /*15460*/  FMNMX.FTZ R7, R162, R7, !PT ;  /* 0x00000007a2077209 */ /* 0x000fc80007810000 */
[----:B------:R-:W-:Y:S01]  /*15470*/  FMNMX.FTZ R7, R165, R7, !PT ;  /* 0x00000007a5077209 */ /* 0x000fe20007810000 */
[----:B------:R-:W3:Y:S01]  /*15480*/  MUFU.EX2 R155, R155 ;  /* 0x0000009b009b7308 */ /* 0x000ee20000000800 */
[----:B0-----:R-:W-:Y:S01]  /*15490*/  FFMA.FTZ R8, R153, R8, R168 ;  /* 0x0000000899087223 */ /* 0x001fe200000100a8 */
[----:B------:R-:W-:Y:S01]  /*154a0*/  FMUL.FTZ R24, R24, R153 ;  /* 0x0000009918187220 */ /* 0x000fe20000410000 */
[----:B------:R-:W-:Y:S01]  /*154b0*/  FMNMX.FTZ R7, R166, R7, !PT ;  /* 0x00000007a6077209 */ /* 0x000fe20007810000 */
[-C--:B------:R-:W-:Y:S01]  /*154c0*/  FMUL.FTZ R25, R25, R153.reuse ;  /* 0x0000009919197220 */ /* 0x080fe20000410000 */
[-C--:B------:R-:W-:Y:S01]  /*154d0*/  FMUL.FTZ R28, R28, R153.reuse ;  /* 0x000000991c1c7220 */ /* 0x080fe20000410000 */
[----:B------:R-:W-:Y:S01]  /*154e0*/  FMUL.FTZ R29, R29, R153 ;  /* 0x000000991d1d7220 */ /* 0x000fe20000410000 */
[----:B------:R-:W-:Y:S01]  /*154f0*/  FMNMX.FTZ R7, R170, R7, !PT ;  /* 0x00000007aa077209 */ /* 0x000fe20007810000 */
[----:B------:R-:W0:Y:S01]  /*15500*/  MUFU.EX2 R156, R156 ;  /* 0x0000009c009c7308 */ /* 0x000e220000000800 */
[C---:B-1----:R-:W-:Y:S01]  /*15510*/  FADD.FTZ R8, R152.reuse, R8 ;  /* 0x0000000898087221 */ /* 0x042fe20000010000 */
[----:B------:R-:W-:Y:S01]  /*15520*/  F2FP.BF16.F32.PACK_AB R152, R152, R168 ;  /* 0x000000a89898723e */ /* 0x000fe200000010ff */
[----:B------:R-:W-:Y:S01]  /*15530*/  FMUL.FTZ R32, R32, R153 ;  /* 0x0000009920207220 */ /* 0x000fe20000410000 */
[----:B------:R-:W-:Y:S01]  /*15540*/  FMNMX.FTZ R7, R171, R7, !PT ;  /* 0x00000007ab077209 */ /* 0x000fe20007810000 */
[-C--:B------:R-:W-:Y:S01]  /*15550*/  FMUL.FTZ R33, R33, R153.reuse ;  /* 0x0000009921217220 */ /* 0x080fe20000410000 */
[-C--:B------:R-:W-:Y:S01]  /*15560*/  FMUL.FTZ R36, R36, R153.reuse ;  /* 0x0000009924247220 */ /* 0x080fe20000410000 */
[----:B------:R-:W-:Y:S01]  /*15570*/  FMUL.FTZ R37, R37, R153 ;  /* 0x0000009925257220 */ /* 0x000fe20000410000 */
[----:B------:R-:W-:Y:S01]  /*15580*/  FMNMX.FTZ R7, R174, R7, !PT ;  /* 0x00000007ae077209 */ /* 0x000fe20007810000 */
[----:B------:R-:W1:Y:S01]  /*15590*/  MUFU.EX2 R159, R159 ;  /* 0x0000009f009f7308 */ /* 0x000e620000000800 */
        /* <DEDUP_REMOVED lines=16> */
[----:B-1----:R-:W-:Y:S01]  /*156a0*/  FADD.FTZ R8, R159, R8 ;  /* 0x000000089f087221 */ /* 0x002fe20000010000 */
        /* <DEDUP_REMOVED lines=36> */
[-C--:B------:R-:W-:Y:S01]  /*158f0*/  FMUL.FTZ R93, R93, R153.reuse ;  /* 0x000000995d5d7220 */ /* 0x080fe20000410000 */
[-C--:B------:R-:W-:Y:S01]  /*15900*/  FMUL.FTZ R96, R96, R153.reuse ;  /* 0x0000009960607220 */ /* 0x080fe20000410000 */
[----:B------:R-:W3:Y:S01]  /*15910*/  SHFL.BFLY PT, R168, R7, 0x2, 0x1f ;  /* 0x0c401f0007a87f89 */ /* 0x000ee200000e0000 */
[----:B------:R-:W4:Y:S01]  /*15920*/  MUFU.EX2 R173, R173 ;  /* 0x000000ad00ad7308 */ /* 0x000f220000000800 */
        /* <DEDUP_REMOVED lines=16> */
[----:B----4-:R-:W-:Y:S01]  /*15a30*/  FADD.FTZ R8, R173, R8 ;  /* 0x00000008ad087221 */ /* 0x010fe20000010000 */
[-C--:B------:R-:W-:Y:S01]  /*15a40*/  FMUL.FTZ R121, R121, R153.reuse ;  /* 0x0000009979797220 */ /* 0x080fe20000410000 */
[-C--:B------:R-:W-:Y:S01]  /*15a50*/  FMUL.FTZ R124, R124, R153.reuse ;  /* 0x000000997c7c7220 */ /* 0x080fe20000410000 */
[-C--:B------:R-:W-:Y:S01]  /*15a60*/  FMUL.FTZ R125, R125, R153.reuse ;  /* 0x000000997d7d7220 */ /* 0x080fe20000410000 */
[-C--:B------:R-:W-:Y:S01]  /*15a70*/  FMUL.FTZ R128, R128, R153.reuse ;  /* 0x0000009980807220 */ /* 0x080fe20000410000 */
[-C--:B------:R-:W-:Y:S01]  /*15a80*/  FMUL.FTZ R129, R129, R153.reuse ;  /* 0x0000009981817220 */ /* 0x080fe20000410000 */
[----:B---3--:R-:W-:Y:S01]  /*15a90*/  FMNMX.FTZ R7, R7, R168, !PT ;  /* 0x000000a807077209 */ /* 0x008fe20007810000 */
[----:B------:R-:W3:Y:S01]  /*15aa0*/  MUFU.EX2 R180, R180 ;  /* 0x000000b400b47308 */ /* 0x000ee20000000800 */
[----:B0-----:R-:W-:Y:S01]  /*15ab0*/  FADD.FTZ R8, R176, R8 ;  /* 0x00000008b0087221 */ /* 0x001fe20000010000 */
[-C--:B------:R-:W-:Y:S01]  /*15ac0*/  FMUL.FTZ R132, R132, R153.reuse ;  /* 0x0000009984847220 */ /* 0x080fe20000410000 */
[-C--:B------:R-:W-:Y:S01]  /*15ad0*/  FMUL.FTZ R133, R133, R153.reuse ;  /* 0x0000009985857220 */ /* 0x080fe20000410000 */
[----:B------:R-:W0:Y:S01]  /*15ae0*/  SHFL.BFLY PT, R168, R7, 0x1, 0x1f ;  /* 0x0c201f0007a87f89 */ /* 0x000e2200000e0000 */
[-C--:B------:R-:W-:Y:S01]  /*15af0*/  FMUL.FTZ R136, R136, R153.reuse ;  /* 0x0000009988887220 */ /* 0x080fe20000410000 */
[-C--:B------:R-:W-:Y:S01]  /*15b00*/  FMUL.FTZ R137, R137, R153.reuse ;  /* 0x0000009989897220 */ /* 0x080fe20000410000 */
[-C--:B------:R-:W-:Y:S01]  /*15b10*/  FMUL.FTZ R140, R140, R153.reuse ;  /* 0x000000998c8c7220 */ /* 0x080fe20000410000 */
[----:B------:R-:W4:Y:S01]  /*15b20*/  MUFU.EX2 R181, R181 ;  /* 0x000000b500b57308 */ /* 0x000f220000000800 */
[----:B-1----:R-:W-:Y:S01]  /*15b30*/  FADD.FTZ R8, R177, R8 ;  /* 0x00000008b1087221 */ /* 0x002fe20000010000 */
[-C--:B------:R-:W-:Y:S01]  /*15b40*/  FMUL.FTZ R141, R141, R153.reuse ;  /* 0x000000998d8d7220 */ /* 0x080fe20000410000 */
[-C--:B------:R-:W-:Y:S01]  /*15b50*/  FMUL.FTZ R144, R144, R153.reuse ;  /* 0x0000009990907220 */ /* 0x080fe20000410000 */
[-C--:B------:R-:W-:Y:S01]  /*15b60*/  FMUL.FTZ R145, R145, R153.reuse ;  /* 0x0000009991917220 */ /* 0x080fe20000410000 */
[-C--:B------:R-:W-:Y:S01]  /*15b70*/  FMUL.FTZ R148, R148, R153.reuse ;  /* 0x0000009994947220 */ /* 0x080fe20000410000 */
[----:B------:R-:W-:-:S02]  /*15b80*/  FMUL.FTZ R149, R149, R153 ;  /* 0x0000009995957220 */ /* 0x000fc40000410000 */
[----:B------:R-:W1:Y:S01]  /*15b90*/  MUFU.EX2 R218, R218 ;  /* 0x000000da00da7308 */ /* 0x000e620000000800 */
[----:B---3--:R-:W-:-:S07]  /*15ba0*/  FADD.FTZ R8, R180, R8 ;  /* 0x00000008b4087221 */ /* 0x008fce0000010000 */
[----:B------:R-:W3:Y:S01]  /*15bb0*/  MUFU.EX2 R219, R219 ;  /* 0x000000db00db7308 */ /* 0x000ee20000000800 */
[----:B----4-:R-:W-:Y:S01]  /*15bc0*/  FADD.FTZ R8, R181, R8 ;  /* 0x00000008b5087221 */ /* 0x010fe20000010000 */
[----:B0-----:R-:W-:-:S04]  /*15bd0*/  FMNMX.FTZ R7, R7, R168, !PT ;  /* 0x000000a807077209 */ /* 0x001fc80007810000 */
[C---:B------:R-:W-:Y:S01]  /*15be0*/  FSETP.NEU.FTZ.AND P0, PT, R7.reuse, -INF , PT ;  /* 0xff8000000700780b */ /* 0x040fe20003f1d000 */
[----:B------:R-:W-:Y:S01]  /*15bf0*/  FMUL.FTZ R168, R7, UR48 ;  /* 0x0000003007a87c20 */ /* 0x000fe20008410000 */
[----:B------:R-:W0:Y:S01]  /*15c00*/  MUFU.EX2 R188, R188 ;  /* 0x000000bc00bc7308 */ /* 0x000e220000000800 */
[----:B-1----:R-:W-:-:S03]  /*15c10*/  FADD.FTZ R8, R218, R8 ;  /* 0x00000008da087221 */ /* 0x002fc60000010000 */
[----:B------:R-:W-:Y:S01]  /*15c20*/  FSEL R168, R168, RZ, P0 ;  /* 0x000000ffa8a87208 */ /* 0x000fe20000000000 */
[----:B---3--:R-:W-:-:S03]  /*15c30*/  FADD.FTZ R8, R219, R8 ;  /* 0x00000008db087221 */ /* 0x008fc60000010000 */
[----:B------:R-:W1:Y:S01]  /*15c40*/  MUFU.EX2 R220, R220 ;  /* 0x000000dc00dc7308 */ /* 0x000e620000000800 */
[--C-:B------:R-:W-:Y:S01]  /*15c50*/  FFMA.FTZ R222, R194, UR48, -R168.reuse ;  /* 0x00000030c2de7c23 */ /* 0x100fe200080108a8 */
[--C-:B------:R-:W-:Y:S01]  /*15c60*/  FFMA.FTZ R194, R158, UR48, -R168.reuse ;  /* 0x000000309ec27c23 */ /* 0x100fe200080108a8 */
[----:B------:R-:W-:Y:S01]  /*15c70*/  F2FP.BF16.F32.PACK_AB R158, R164, R163 ;  /* 0x000000a3a49e723e */ /* 0x000fe200000010ff */
[--C-:B------:R-:W-:Y:S01]  /*15c80*/  FFMA.FTZ R169, R154, UR48, -R168.reuse ;  /* 0x000000309aa97c23 */ /* 0x100fe200080108a8 */
[----:B------:R-:W-:Y:S01]  /*15c90*/  F2FP.BF16.F32.PACK_AB R164, R177, R176 ;  /* 0x000000b0b1a4723e */ /* 0x000fe200000010ff */
[--C-:B------:R-:W-:Y:S01]  /*15ca0*/  FFMA.FTZ R216, R157, UR48, -R168.reuse ;  /* 0x000000309dd87c23 */ /* 0x100fe200080108a8 */
[----:B------:R-:W-:Y:S01]  /*15cb0*/  FSEL R176, R7, RZ, P0 ;  /* 0x000000ff07b07208 */ /* 0x000fe20000000000 */
[----:B------:R-:W-:Y:S01]  /*15cc0*/  MUFU.EX2 R222, R222 ;  /* 0x000000de00de7308 */ /* 0x000fe20000000800 */
[----:B------:R-:W-:Y:S01]  /*15cd0*/  F2FP.BF16.F32.PACK_AB R154, R156, R155 ;  /* 0x0000009b9c9a723e */ /* 0x000fe200000010ff */
[--C-:B------:R-:W-:Y:S01]  /*15ce0*/  FFMA.FTZ R199, R161, UR48, -R168.reuse ;  /* 0x00000030a1c77c23 */ /* 0x100fe200080108a8 */
[--C-:B------:R-:W-:Y:S01]  /*15cf0*/  FFMA.FTZ R161, R162, UR48, -R168.reuse ;  /* 0x00000030a2a17c23 */ /* 0x100fe200080108a8 */
[----:B------:R-:W-:Y:S01]  /*15d00*/  FADD.FTZ R176, -R176, R215 ;  /* 0x000000d7b0b07221 */ /* 0x000fe20000010100 */
[--C-:B------:R-:W-:Y:S01]  /*15d10*/  FFMA.FTZ R198, R165, UR48, -R168.reuse ;  /* 0x00000030a5c67c23 */ /* 0x100fe200080108a8 */
[----:B------:R-:W-:Y:S01]  /*15d20*/  FFMA.FTZ R165, R166, UR48, -R168 ;  /* 0x00000030a6a57c23 */ /* 0x000fe200080108a8 */
[----:B------:R-:W-:Y:S01]  /*15d30*/  F2FP.BF16.F32.PACK_AB R166, R181, R180 ;  /* 0x000000b4b5a6723e */ /* 0x000fe200000010ff */
[----:B------:R-:W-:Y:S01]  /*15d40*/  FMUL.FTZ R176, R176, UR48 ;  /* 0x00000030b0b07c20 */ /* 0x000fe20008410000 */
[----:B------:R-:W-:Y:S01]  /*15d50*/  MUFU.EX2 R169, R169 ;  /* 0x000000a900a97308 */ /* 0x000fe20000000800 */
[----:B0-----:R-:W-:Y:S01]  /*15d60*/  FADD.FTZ R163, R188, R8 ;  /* 0x00000008bca37221 */ /* 0x001fe20000010000 */
[--C-:B------:R-:W-:Y:S01]  /*15d70*/  FFMA.FTZ R157, R174, UR48, -R168.reuse ;  /* 0x00000030ae9d7c23 */ /* 0x100fe200080108a8 */
[----:B------:R-:W-:Y:S01]  /*15d80*/  F2FP.BF16.F32.PACK_AB R156, R160, R159 ;  /* 0x0000009fa09c723e */ /* 0x000fe200000010ff */
[--C-:B------:R-:W-:Y:S01]  /*15d90*/  FFMA.FTZ R197, R170, UR48, -R168.reuse ;  /* 0x00000030aac57c23 */ /* 0x100fe200080108a8 */
[----:B-1----:R-:W-:Y:S01]  /*15da0*/  FADD.FTZ R163, R220, R163 ;  /* 0x000000a3dca37221 */ /* 0x002fe20000010000 */
[--C-:B------:R-:W-:Y:S01]  /*15db0*/  FFMA.FTZ R171, R171, UR48, -R168.reuse ;  /* 0x00000030abab7c23 */ /* 0x100fe200080108a8 */
[--C-:B------:R-:W-:Y:S01]  /*15dc0*/  FFMA.FTZ R175, R175, UR48, -R168.reuse ;  /* 0x00000030afaf7c23 */ /* 0x100fe200080108a8 */
[----:B------:R-:W0:Y:S01]  /*15dd0*/  MUFU.EX2 R176, R176 ;  /* 0x000000b000b07308 */ /* 0x000e220000000800 */
[--C-:B------:R-:W-:Y:S01]  /*15de0*/  FFMA.FTZ R178, R178, UR48, -R168.reuse ;  /* 0x00000030b2b27c23 */ /* 0x100fe200080108a8 */
[--C-:B------:R-:W-:Y:S01]  /*15df0*/  FFMA.FTZ R179, R179, UR48, -R168.reuse ;  /* 0x00000030b3b37c23 */ /* 0x100fe200080108a8 */
[--C-:B------:R-:W-:Y:S01]  /*15e00*/  FFMA.FTZ R182, R182, UR48, -R168.reuse ;  /* 0x00000030b6b67c23 */ /* 0x100fe200080108a8 */
[--C-:B------:R-:W-:Y:S01]  /*15e10*/  FFMA.FTZ R183, R183, UR48, -R168.reuse ;  /* 0x00000030b7b77c23 */ /* 0x100fe200080108a8 */
[----:B------:R-:W-:Y:S01]  /*15e20*/  F2FP.BF16.F32.PACK_AB R160, R217, R167 ;  /* 0x000000a7d9a0723e */ /* 0x000fe200000010ff */
[--C-:B------:R-:W-:Y:S01]  /*15e30*/  FFMA.FTZ R184, R184, UR48, -R168.reuse ;  /* 0x00000030b8b87c23 */ /* 0x100fe200080108a8 */
[--C-:B------:R-:W-:Y:S01]  /*15e40*/  FFMA.FTZ R185, R185, UR48, -R168.reuse ;  /* 0x00000030b9b97c23 */ /* 0x100fe200080108a8 */
[----:B------:R-:W1:Y:S01]  /*15e50*/  MUFU.EX2 R155, R216 ;  /* 0x000000d8009b7308 */ /* 0x000e620000000800 */
[--C-:B------:R-:W-:Y:S01]  /*15e60*/  FFMA.FTZ R186, R186, UR48, -R168.reuse ;  /* 0x00000030baba7c23 */ /* 0x100fe200080108a8 */
[--C-:B------:R-:W-:Y:S01]  /*15e70*/  FFMA.FTZ R187, R187, UR48, -R168.reuse ;  /* 0x00000030bbbb7c23 */ /* 0x100fe200080108a8 */
[--C-:B------:R-:W-:Y:S01]  /*15e80*/  FFMA.FTZ R190, R190, UR48, -R168.reuse ;  /* 0x00000030bebe7c23 */ /* 0x100fe200080108a8 */
[--C-:B------:R-:W-:Y:S01]  /*15e90*/  FFMA.FTZ R189, R189, UR48, -R168.reuse ;  /* 0x00000030bdbd7c23 */ /* 0x100fe200080108a8 */
[----:B------:R-:W-:Y:S01]  /*15ea0*/  F2FP.BF16.F32.PACK_AB R162, R173, R172 ;  /* 0x000000acada2723e */ /* 0x000fe200000010ff */
[--C-:B------:R-:W-:Y:S01]  /*15eb0*/  FFMA.FTZ R191, R191, UR48, -R168.reuse ;  /* 0x00000030bfbf7c23 */ /* 0x100fe200080108a8 */
[----:B------:R-:W-:Y:S01]  /*15ec0*/  FFMA.FTZ R193, R193, UR48, -R168 ;  /* 0x00000030c1c17c23 */ /* 0x000fe200080108a8 */
[----:B------:R-:W3:Y:S01]  /*15ed0*/  MUFU.EX2 R192, R192 ;  /* 0x000000c000c07308 */ /* 0x000ee20000000800 */
        /* <DEDUP_REMOVED lines=16> */
[----:B---3--:R-:W-:Y:S01]  /*15fe0*/  FADD.FTZ R8, R192, R163 ;  /* 0x000000a3c0087221 */ /* 0x008fe20000010000 */
[-C--:B------:R-:W-:Y:S01]  /*15ff0*/  FMUL.FTZ R42, R42, R176.reuse ;  /* 0x000000b02a2a7220 */ /* 0x080fe20000410000 */
[-C--:B------:R-:W-:Y:S01]  /*16000*/  FMUL.FTZ R43, R43, R176.reuse ;  /* 0x000000b02b2b7220 */ /* 0x080fe20000410000 */
[-C--:B------:R-:W-:Y:S01]  /*16010*/  FMUL.FTZ R46, R46, R176.reuse ;  /* 0x000000b02e2e7220 */ /* 0x080fe20000410000 */
[-C--:B------:R-:W-:Y:S01]  /*16020*/  FMUL.FTZ R47, R47, R176.reuse ;  /* 0x000000b02f2f7220 */ /* 0x080fe20000410000 */
[-C--:B------:R-:W-:Y:S01]  /*16030*/  FMUL.FTZ R50, R50, R176.reuse ;  /* 0x000000b032327220 */ /* 0x080fe20000410000 */
[-C--:B------:R-:W-:Y:S01]  /*16040*/  FMUL.FTZ R51, R51, R176.reuse ;  /* 0x000000b033337220 */ /* 0x080fe20000410000 */
[----:B------:R-:W3:Y:S01]  /*16050*/  MUFU.EX2 R199, R199 ;  /* 0x000000c700c77308 */ /* 0x000ee20000000800 */
[C---:B0-----:R-:W-:Y:S01]  /*16060*/  FADD.FTZ R180, R194.reuse, R3 ;  /* 0x00000003c2b47221 */ /* 0x041fe20000010000 */
[----:B------:R-:W-:Y:S01]  /*16070*/  F2FP.BF16.F32.PACK_AB R155, R194, R155 ;  /* 0x0000009bc29b723e */ /* 0x000fe200000010ff */
        /* <DEDUP_REMOVED lines=61> */
[----:B------:R1:W4:Y:S01]  /*16450*/  MUFU.EX2 R163, R157 ;  /* 0x0000009d00a37308 */ /* 0x0003220000000800 */
        /* <DEDUP_REMOVED lines=8> */
[----:B0-----:R-:W-:Y:S01]  /*164e0*/  FADD.FTZ R180, R171, R180 ;  /* 0x000000b4abb47221 */ /* 0x001fe20000010000 */
[----:B-1----:R-:W-:-:S02]  /*164f0*/  F2FP.BF16.F32.PACK_AB R157, R161, R199 ;  /* 0x000000c7a19d723e */ /* 0x002fc400000010ff */
[----:B------:R-:W-:-:S04]  /*16500*/  F2FP.BF16.F32.PACK_AB R161, R171, R197 ;  /* 0x000000c5aba1723e */ /* 0x000fc800000010ff */
[----:B------:R-:W0:Y:S01]  /*16510*/  MUFU.EX2 R178, R178 ;  /* 0x000000b200b27308 */ /* 0x000e220000000800 */
[----:B----4-:R-:W-:-:S07]  /*16520*/  FADD.FTZ R180, R163, R180 ;  /* 0x000000b4a3b47221 */ /* 0x010fce0000010000 */
[----:B------:R-:W1:Y:S01]  /*16530*/  MUFU.EX2 R179, R179 ;  /* 0x000000b300b37308 */ /* 0x000e620000000800 */
[C---:B---3--:R-:W-:Y:S01]  /*16540*/  FADD.FTZ R3, R175.reuse, R180 ;  /* 0x000000b4af037221 */ /* 0x048fe20000010000 */
[----:B------:R-:W-:-:S06]  /*16550*/  F2FP.BF16.F32.PACK_AB R163, R175, R163 ;  /* 0x000000a3afa3723e */ /* 0x000fcc00000010ff */
[----:B------:R-:W3:Y:S01]  /*16560*/  MUFU.EX2 R167, R182 ;  /* 0x000000b600a77308 */ /* 0x000ee20000000800 */
[----:B0-----:R-:W-:-:S07]  /*16570*/  FADD.FTZ R180, R178, R3 ;  /* 0x00000003b2b47221 */ /* 0x001fce0000010000 */
[----:B------:R-:W0:Y:S01]  /*16580*/  MUFU.EX2 R183, R183 ;  /* 0x000000b700b77308 */ /* 0x000e220000000800 */
[C---:B-1----:R-:W-:Y:S01]  /*16590*/  FADD.FTZ R180, R179.reuse, R180 ;  /* 0x000000b4b3b47221 */ /* 0x042fe20000010000 */
[----:B------:R-:W-:-:S06]  /*165a0*/  F2FP.BF16.F32.PACK_AB R165, R179, R178 ;  /* 0x000000b2b3a5723e */ /* 0x000fcc00000010ff */
[----:B------:R-:W1:Y:S01]  /*165b0*/  MUFU.EX2 R184, R184 ;  /* 0x000000b800b87308 */ /* 0x000e620000000800 */
[----:B---3--:R-:W-:-:S07]  /*165c0*/  FADD.FTZ R180, R167, R180 ;  /* 0x000000b4a7b47221 */ /* 0x008fce0000010000 */
[----:B------:R-:W3:Y:S01]  /*165d0*/  MUFU.EX2 R185, R185 ;  /* 0x000000b900b97308 */ /* 0x000ee20000000800 */
[C---:B0-----:R-:W-:Y:S01]  /*165e0*/  FADD.FTZ R3, R183.reuse, R180 ;  /* 0x000000b4b7037221 */ /* 0x041fe20000010000 */
[----:B------:R-:W-:-:S06]  /*165f0*/  F2FP.BF16.F32.PACK_AB R167, R183, R167 ;  /* 0x000000a7b7a7723e */ /* 0x000fcc00000010ff */
[----:B------:R-:W0:Y:S01]  /*16600*/  MUFU.EX2 R186, R186 ;  /* 0x000000ba00ba7308 */ /* 0x000e220000000800 */
[----:B-1----:R-:W-:-:S07]  /*16610*/  FADD.FTZ R180, R184, R3 ;  /* 0x00000003b8b47221 */ /* 0x002fce0000010000 */
        /* <DEDUP_REMOVED lines=12> */
[----:B------:R-:W-:-:S03]  /*166e0*/  F2FP.BF16.F32.PACK_AB R173, R189, R173 ;  /* 0x000000adbdad723e */ /* 0x000fc600000010ff */
[----:B-1----:R-:W-:-:S04]  /*166f0*/  FADD.FTZ R180, R191, R180 ;  /* 0x000000b4bfb47221 */ /* 0x002fc80000010000 */
[C---:B---3--:R-:W-:Y:S01]  /*16700*/  FADD.FTZ R3, R193.reuse, R180 ;  /* 0x000000b4c1037221 */ /* 0x048fe20000010000 */
[----:B------:R-:W-:Y:S01]  /*16710*/  F2FP.BF16.F32.PACK_AB R175, R193, R191 ;  /* 0x000000bfc1af723e */ /* 0x000fe200000010ff */
[----:B------:R-:W-:Y:S06]  /*16720*/  @!P6 BRA `(.L_x_3021) ;  /* 0x000000000004e947 */ /* 0x000fec0003800000 */
[----:B------:R-:W-:Y:S01]  /*16730*/  BPT.TRAP 0x1 ;  /* 0x000000040000795c */ /* 0x000fe20000300000 */
.L_x_3021:
[----:B------:R0:W1:Y:S01]  /*16740*/  SYNCS.PHASECHK.TRANS64.TRYWAIT P0, [R20+URZ+0x22850], R21 ;  /* 0x02285015140075a7 */ /* 0x000062000800017f */
[----:B------:R-:W-:Y:S05]  /*16750*/  @!P6 BRA `(.L_x_3022) ;  /* 0x000000000004e947 */ /* 0x000fea0003800000 */
[----:B------:R-:W-:Y:S01]  /*16760*/  BPT.TRAP 0x1 ;  /* 0x000000040000795c */ /* 0x000fe20000300000 */
.L_x_3022:
[----:B------:R-:W-:Y:S01]  /*16770*/  IMAD.MOV.U32 R177, RZ, RZ, 0xc00 ;  /* 0x00000c00ffb17424 */ /* 0x000fe200078e00ff */
[----:B------:R-:W-:Y:S03]  /*16780*/  BSSY B0, `(.L_x_3023) ;  /* 0x0000005000007945 */ /* 0x000fe60003800000 */
[----:B------:R-:W-:Y:S01]  /*16790*/  IMAD R176, R2, R177, UR49 ;  /* 0x0000003102b07e24 */ /* 0x000fe2000f8e02b1 */
[----:B-1----:R-:W-:Y:S06]  /*167a0*/  @P0 BRA `(.L_x_3024) ;  /* 0x0000000000080947 */ /* 0x002fec0003800000 */
[----:B------:R-:W1:Y:S02]  /*167b0*/  SYNCS.PHASECHK.TRANS64.TRYWAIT P0, [R20+URZ+0x22850], R21 ;  /* 0x02285015140075a7 */ /* 0x000e64000800017f */
[----:B-1----:R-:W-:Y:S05]  /*167c0*/  @!P0 BRA `(.L_x_3025) ;  /* 0x000000c400848947 */ /* 0x002fea0003800000 */
.L_x_3024:
[----:B------:R-:W-:Y:S05]  /*167d0*/  BSYNC B0 ;  /* 0x0000000000007941 */ /* 0x000fea0003800000 */
.L_x_3023:
        /* <DEDUP_REMOVED lines=54> */
.L_x_3026:
[----:B------:R-:W3:Y:S01]  /*16b40*/  LDL R152, [R1+0x4] ;  /* 0x0000040001987983 */ /* 0x000ee20000100800 */
[----:B------:R-:W-:Y:S02]  /*16b50*/  VIADD R20, R20, 0x22860 ;  /* 0x0002286014147836 */ /* 0x000fe40000000000 */
[----:B------:R-:W-:Y:S02]  /*16b60*/  IMAD.U32 R21, RZ, RZ, UR47 ;  /* 0x0000002fff157e24 */ /* 0x000fe4000f8e00ff */
[----:B------:R-:W-:Y:S02]  /*16b70*/  IMAD.MOV.U32 R215, RZ, RZ, R7 ;  /* 0x000000ffffd77224 */ /* 0x000fe400078e0007 */
[----:B------:R-:W-:Y:S01]  /*16b80*/  IMAD.MOV.U32 R216, RZ, RZ, R6 ;  /* 0x000000ffffd87224 */ /* 0x000fe200078e0006 */
[----:B------:R-:W-:-:S04]  /*16b90*/  PRMT R20, R21, 0x654, R20 ;  /* 0x0000065415147816 */ /* 0x000fc80000000014 */
[----:B------:R0:W-:Y:S01]  /*16ba0*/  SYNCS.ARRIVE.TRANS64.RED.A1T0 RZ, [R20+URZ], RZ ;  /* 0x000000ff14ff79a7 */ /* 0x0001e2000810043f */
[C---:B---3--:R-:W-:Y:S01]  /*16bb0*/  ISETP.GT.AND P0, PT, R0.reuse, R152, PT ;  /* 0x000000980000720c */ /* 0x048fe20003f04270 */
[----:B------:R-:W-:-:S12]  /*16bc0*/  VIADD R0, R0, 0xffffffff ;  /* 0xffffffff00007836 */ /* 0x000fd80000000000 */
[----:B0-----:R-:W-:Y:S05]  /*16bd0*/  @P0 BRA `(.L_x_3027) ;  /* 0xffffffc400fc0947 */ /* 0x001fea000383ffff */
.L_x_3007:
[----:B------:R-:W3:Y:S01]  /*16be0*/  LDL.LU R176, [R1+0x18] ;  /* 0x0000180001b07983 */ /* 0x000ee20000300800 */
[----:B------:R-:W-:Y:S05]  /*16bf0*/  WARPSYNC.ALL ;  /* 0x0000000000007948 */ /* 0x000fea0003800000 */
[----:B------:R-:W0:Y:S01]  /*16c00*/  SHFL.BFLY PT, R5, R8, 0x2, 0x1f ;  /* 0x0c401f0008057f89 */ /* 0x000e2200000e0000 */
[----:B------:R-:W-:Y:S01]  /*16c10*/  VIADD R2, R2, 0x1 ;  /* 0x0000000102027836 */ /* 0x000fe20000000000 */
[----:B------:R-:W-:Y:S01]  /*16c20*/  PLOP3.LUT P0, PT, PT, PT, PT, 0x8, 0x0 ;  /* 0x000000000000781c */ /* 0x000fe20003f0e170 */
[----:B------:R-:W-:Y:S01]  /*16c30*/  IMAD.U32 R14, RZ, RZ, UR48 ;  /* 0x00000030ff0e7e24 */ /* 0x000fe2000f8e00ff */
[----:B------:R-:W1:Y:S01]  /*16c40*/  SHFL.BFLY PT, R4, R3, 0x2, 0x1f ;  /* 0x0c401f0003047f89 */ /* 0x000e6200000e0000 */
[----:B------:R-:W-:Y:S01]  /*16c50*/  IMAD.U32 R15, RZ, RZ, UR48 ;  /* 0x00000030ff0f7e24 */ /* 0x000fe2000f8e00ff */
[----:B------:R2:W-:Y:S08]  /*16c60*/  BAR.ARV R9, 0x100 ;  /* 0x000400090000751d */ /* 0x0005f00000002000 */
[----:B------:R-:W-:Y:S06]  /*16c70*/  BAR.ARV 0x8, 0x180 ;  /* 0x0206000000007b1d */ /* 0x000fec0000002000 */
[----:B------:R-:W-:Y:S01]  /*16c80*/  ISETP.NE.AND P1, PT, R2, 0x2, PT ;  /* 0x000000020200780c */ /* 0x000fe20003f25270 */
[----:B------:R-:W-:-:S02]  /*16c90*/  IMAD.MOV.U32 R13, RZ, RZ, -0x800000 ;  /* 0xff800000ff0d7424 */ /* 0x000fc400078e00ff */
[----:B0-----:R-:W-:Y:S01]  /*16ca0*/  FADD.FTZ R0, R5, R8 ;  /* 0x0000000805007221 */ /* 0x001fe20000010000 */
[----:B------:R-:W-:Y:S01]  /*16cb0*/  IMAD.MOV.U32 R8, RZ, RZ, RZ ;  /* 0x000000ffff087224 */ /* 0x000fe200078e00ff */
[----:B------:R-:W-:Y:S01]  /*16cc0*/  SEL R2, R2, RZ, P1 ;  /* 0x000000ff02027207 */ /* 0x000fe20000800000 */
[----:B------:R-:W-:Y:S02]  /*16cd0*/  IMAD.MOV.U32 R12, RZ, RZ, -0x800000 ;  /* 0xff800000ff0c7424 */ /* 0x000fe400078e00ff */
[----:B-1----:R-:W-:Y:S01]  /*16ce0*/  FADD.FTZ R10, R4, R3 ;  /* 0x00000003040a7221 */ /* 0x002fe20000010000 */
[----:B------:R-:W0:Y:S01]  /*16cf0*/  SHFL.BFLY PT, R5, R0, 0x1, 0x1f ;  /* 0x0c201f0000057f89 */ /* 0x000e2200000e0000 */
[----:B------:R-:W-:-:S03]  /*16d00*/  SEL R3, RZ, 0x1, P1 ;  /* 0x00000001ff037807 */ /* 0x000fc60000800000 */
[----:B------:R-:W1:Y:S01]  /*16d10*/  SHFL.BFLY PT, R11, R10, 0x1, 0x1f ;  /* 0x0c201f000a0b7f89 */ /* 0x000e6200000e0000 */
[----:B------:R-:W-:Y:S01]  /*16d20*/  LOP3.LUT R202, R202, R3, RZ, 0x3c, !PT ;  /* 0x00000003caca7212 */ /* 0x000fe200078e3cff */
[----:B0-----:R-:W-:Y:S01]  /*16d30*/  FADD.FTZ R4, R0, R5 ;  /* 0x0000000500047221 */ /* 0x001fe20000010000 */
[----:B------:R-:W-:Y:S02]  /*16d40*/  IMAD.MOV.U32 R0, RZ, RZ, RZ ;  /* 0x000000ffff007224 */ /* 0x000fe400078e00ff */
[----:B-1----:R-:W-:Y:S02]  /*16d50*/  FADD.FTZ R5, R10, R11 ;  /* 0x0000000b0a057221 */ /* 0x002fe40000010000 */
[----:B------:R-:W-:-:S03]  /*16d60*/  FSETP.NE.FTZ.AND P2, PT, R4, RZ, PT ;  /* 0x000000ff0400720b */ /* 0x000fc60003f55000 */
[----:B------:R-:W-:-:S10]  /*16d70*/  FSETP.NE.FTZ.AND P3, PT, R5, RZ, PT ;  /* 0x000000ff0500720b */ /* 0x000fd40003f75000 */
[----:B------:R-:W0:Y:S01]  /*16d80*/  @P2 MUFU.LG2 R20, R4 ;  /* 0x0000000400142308 */ /* 0x000e220000000c00 */
[----:B------:R-:W-:Y:S02]  /*16d90*/  @P2 FMUL.FTZ R14, R14, 0.69314718246459960938 ;  /* 0x3f3172180e0e2820 */ /* 0x000fe40000410000 */
[----:B------:R-:W-:-:S05]  /*16da0*/  @P3 FMUL.FTZ R15, R15, 0.69314718246459960938 ;  /* 0x3f3172180f0f3820 */ /* 0x000fca0000410000 */
[----:B------:R-:W1:Y:S08]  /*16db0*/  @P2 MUFU.RCP R8, R4 ;  /* 0x0000000400082308 */ /* 0x000e700000001000 */
[----:B------:R-:W4:Y:S01]  /*16dc0*/  @P3 MUFU.LG2 R21, R5 ;  /* 0x0000000500153308 */ /* 0x000f220000000c00 */
[----:B0-----:R-:W-:-:S04]  /*16dd0*/  @P2 FMUL.FTZ R23, R20, 0.69314718246459960938 ;  /* 0x3f31721814172820 */ /* 0x001fc80000410000 */
[----:B------:R-:W-:-:S03]  /*16de0*/  @P2 FFMA.FTZ R13, R14, R6, R23 ;  /* 0x000000060e0d2223 */ /* 0x000fc60000010017 */
[----:B------:R-:W0:Y:S01]  /*16df0*/  @P3 MUFU.RCP R0, R5 ;  /* 0x0000000500003308 */ /* 0x000e220000001000 */
        /* <DEDUP_REMOVED lines=64> */
[----:B----4-:R-:W-:Y:S01]  /*17200*/  @P3 FMUL.FTZ R20, R21, 0.69314718246459960938 ;  /* 0x3f31721815143820 */ /* 0x010fe20000410000 */
[-C--:B0-----:R-:W-:Y:S01]  /*17210*/  FMUL.FTZ R4, R31, R0.reuse ;  /* 0x000000001f047220 */ /* 0x081fe20000410000 */
[-C--:B------:R-:W-:Y:S01]  /*17220*/  FMUL.FTZ R8, R35, R0.reuse ;  /* 0x0000000023087220 */ /* 0x080fe20000410000 */
[-C--:B------:R-:W-:Y:S01]  /*17230*/  FMUL.FTZ R10, R27, R0.reuse ;  /* 0x000000001b0a7220 */ /* 0x080fe20000410000 */
        /* <DEDUP_REMOVED lines=62> */
[----:B---3--:R-:W-:-:S05]  /*17620*/  VIADD R176, R176, 0x1 ;  /* 0x00000001b0b07836 */ /* 0x008fca0000000000 */
[----:B------:R0:W-:Y:S02]  /*17630*/  STL [R1+0x18], R176 ;  /* 0x000018b001007387 */ /* 0x0001e40000100800 */
.L_x_2911:
[----:B------:R-:W-:Y:S05]  /*17640*/  WARPSYNC.ALL ;  /* 0x0000000000007948 */ /* 0x000fea0003800000 */
[----:B------:R-:W1:Y:S08]  /*17650*/  S2UR UR47, SR_CgaCtaId ;  /* 0x00000000002f79c3 */ /* 0x000e700000008800 */
[----:B------:R-:W-:Y:S06]  /*17660*/  BAR.SYNC.DEFER_BLOCKING 0x5, 0x180 ;  /* 0x0146000000007b1d */ /* 0x000fec0000010000 */
[----:B------:R-:W-:Y:S01]  /*17670*/  UMOV UR4, 0x400 ;  /* 0x0000040000047882 */ /* 0x000fe20000000000 */
[----:B------:R-:W-:Y:S01]  /*17680*/  BSSY B0, `(.L_x_3028) ;  /* 0x00002f8000007945 */ /* 0x000fe20003800000 */
[----:B-1----:R-:W-:-:S06]  /*17690*/  ULEA UR4, UR47, UR4, 0x18 ;  /* 0x000000042f047291 */ /* 0x002fcc000f8ec03f */
[----:B------:R-:W-:-:S05]  /*176a0*/  IMAD.U32 R23, RZ, RZ, UR4 ;  /* 0x00000004ff177e24 */ /* 0x000fca000f8e00ff */
[----:B------:R1:W2:Y:S01]  /*176b0*/  LDS.128 R120, [R23+0x228d0] ;  /* 0x0228d00017787984 */ /* 0x0002a20000000c00 */
[----:B------:R-:W-:Y:S06]  /*176c0*/  BAR.ARV 0x4, 0x180 ;  /* 0x0106000000007b1d */ /* 0x000fec0000002000 */
[----:B------:R-:W-:Y:S05]  /*176d0*/  @P0 BRA `(.L_x_3029) ;  /* 0x0000002000340947 */ /* 0x000fea0003800000 */
[----:B------:R-:W3:Y:S04]  /*176e0*/  LDL R7, [R1+0x38] ;  /* 0x0000380001077983 */ /* 0x000ee80000100800 */
[----:B------:R-:W4:Y:S01]  /*176f0*/  LDL R180, [R1+0x14] ;  /* 0x0000140001b47983 */ /* 0x000f220000100800 */
[----:B------:R-:W1:Y:S01]  /*17700*/  S2R R6, SR_SWINHI ;  /* 0x0000000000067919 */ /* 0x000e620000002f00 */
[----:B------:R-:W-:Y:S05]  /*17710*/  WARPSYNC.ALL ;  /* 0x0000000000007948 */ /* 0x000fea0003800000 */
[----:B------:R-:W-:Y:S01]  /*17720*/  ULDC.64 UR4, c[0x0][0xc00] ;  /* 0x0003000000047ab9 */ /* 0x000fe20000000a00 */
[----:B0-----:R-:W4:Y:S01]  /*17730*/  LDL R176, [R1+0x10] ;  /* 0x0000100001b07983 */ /* 0x001f220000100800 */
[----:B------:R-:W-:-:S02]  /*17740*/  MOV R14, R23 ;  /* 0x00000017000e7202 */ /* 0x000fc40000000f00 */
[----:B-1----:R-:W-:Y:S02]  /*17750*/  MOV R15, R6 ;  /* 0x00000006000f7202 */ /* 0x002fe40000000f00 */
        /* <DEDUP_REMOVED lines=19> */
[----:B------:R-:W-:Y:S01]  /*17890*/  F2FP.BF16.F32.PACK_AB R137, R112, R108 ;  /* 0x0000006c7089723e */ /* 0x000fe200000010ff */
[----:B------:R-:W-:Y:S01]  /*178a0*/  BAR.SYNC.DEFER_BLOCKING 0x1, 0x100 ;  /* 0x0044000000007b1d */ /* 0x000fe20000010000 */
[----:B---3--:R-:W-:-:S03]  /*178b0*/  IMAD.WIDE R150, R7, 0x2, R14 ;  /* 0x0000000207967825 */ /* 0x008fc600078e020e */
[C---:B------:R-:W-:Y:S02]  /*178c0*/  IADD3 R183, P3, R150.reuse, 0x60, RZ ;  /* 0x0000006096b77810 */ /* 0x040fe40007f7e0ff */
[C---:B------:R-:W-:Y:S02]  /*178d0*/  IADD3 R179, P1, R150.reuse, 0x20, RZ ;  /* 0x0000002096b37810 */ /* 0x040fe40007f3e0ff */
[----:B------:R-:W-:Y:S02]  /*178e0*/  LOP3.LUT R98, R183, 0x380, RZ, 0xc0, !PT ;  /* 0x00000380b7627812 */ /* 0x000fe400078ec0ff */
[----:B------:R-:W-:Y:S02]  /*178f0*/  IADD3 R181, P2, R150, 0x40, RZ ;  /* 0x0000004096b57810 */ /* 0x000fe40007f5e0ff */
[----:B------:R-:W-:Y:S02]  /*17900*/  LOP3.LUT R6, R179, 0x380, RZ, 0xc0, !PT ;  /* 0x00000380b3067812 */ /* 0x000fe400078ec0ff */
[----:B------:R-:W-:-:S02]  /*17910*/  SHF.R.U64 R98, R98, 0x3, RZ ;  /* 0x0000000362627819 */ /* 0x000fc400000012ff */
[C---:B------:R-:W-:Y:S02]  /*17920*/  IADD3 R110, P0, R150.reuse, 0x4040, RZ ;  /* 0x00004040966e7810 */ /* 0x040fe40007f1e0ff */
[----:B------:R-:W-:Y:S01]  /*17930*/  LOP3.LUT R94, R181, 0x380, RZ, 0xc0, !PT ;  /* 0x00000380b55e7812 */ /* 0x000fe200078ec0ff */
[----:B------:R-:W-:Y:S01]  /*17940*/  IMAD.X R7, RZ, RZ, R151, P1 ;  /* 0x000000ffff077224 */ /* 0x000fe200008e0697 */
[----:B------:R-:W-:Y:S02]  /*17950*/  IADD3 R102, P4, R150, 0x4000, RZ ;  /* 0x0000400096667810 */ /* 0x000fe40007f9e0ff */
[----:B------:R-:W-:Y:S02]  /*17960*/  SHF.R.U64 R6, R6, 0x3, RZ ;  /* 0x0000000306067819 */ /* 0x000fe400000012ff */
[----:B------:R-:W-:Y:S02]  /*17970*/  LOP3.LUT R98, R98, R183, RZ, 0x3c, !PT ;  /* 0x000000b762627212 */ /* 0x000fe400078e3cff */
[----:B------:R-:W-:-:S02]  /*17980*/  LOP3.LUT R183, R110, 0x380, RZ, 0xc0, !PT ;  /* 0x000003806eb77812 */ /* 0x000fc400078ec0ff */
[----:B------:R-:W-:Y:S02]  /*17990*/  IADD3 R114, P1, R150, 0x4060, RZ ;  /* 0x0000406096727810 */ /* 0x000fe40007f3e0ff */
[----:B------:R-:W-:Y:S02]  /*179a0*/  SHF.R.U64 R94, R94, 0x3, RZ ;  /* 0x000000035e5e7819 */ /* 0x000fe400000012ff */
[----:B------:R-:W-:Y:S01]  /*179b0*/  IADD3 R106, P5, R150, 0x4020, RZ ;  /* 0x00004020966a7810 */ /* 0x000fe20007fbe0ff */
[----:B------:R-:W-:Y:S01]  /*179c0*/  IMAD.X R103, RZ, RZ, R151, P4 ;  /* 0x000000ffff677224 */ /* 0x000fe200020e0697 */
[----:B------:R-:W-:Y:S02]  /*179d0*/  LOP3.LUT R6, R6, R179, RZ, 0x3c, !PT ;  /* 0x000000b306067212 */ /* 0x000fe400078e3cff */
[----:B------:R-:W-:Y:S02]  /*179e0*/  LOP3.LUT R179, R102, 0x380, RZ, 0xc0, !PT ;  /* 0x0000038066b37812 */ /* 0x000fe400078ec0ff */
[----:B------:R-:W-:-:S02]  /*179f0*/  SHF.R.U64 R183, R183, 0x3, RZ ;  /* 0x00000003b7b77819 */ /* 0x000fc400000012ff */
[----:B------:R-:W-:Y:S02]  /*17a00*/  IADD3 R130, P4, R150, 0x8040, RZ ;  /* 0x0000804096827810 */ /* 0x000fe40007f9e0ff */
[----:B------:R-:W-:Y:S02]  /*17a10*/  LOP3.LUT R94, R94, R181, RZ, 0x3c, !PT ;  /* 0x000000b55e5e7212 */ /* 0x000fe400078e3cff */
[----:B------:R-:W-:Y:S01]  /*17a20*/  LOP3.LUT R185, R114, 0x380, RZ, 0xc0, !PT ;  /* 0x0000038072b97812 */ /* 0x000fe200078ec0ff */
[--C-:B------:R-:W-:Y:S01]  /*17a30*/  IMAD.X R95, RZ, RZ, R151.reuse, P2 ;  /* 0x000000ffff5f7224 */ /* 0x100fe200010e0697 */
[----:B------:R-:W-:Y:S01]  /*17a40*/  LOP3.LUT R181, R106, 0x380, RZ, 0xc0, !PT ;  /* 0x000003806ab57812 */ /* 0x000fe200078ec0ff */
[----:B------:R-:W-:Y:S01]  /*17a50*/  IMAD.X R107, RZ, RZ, R151, P5 ;  /* 0x000000ffff6b7224 */ /* 0x000fe200028e0697 */
[----:B------:R-:W-:Y:S02]  /*17a60*/  IADD3 R118, P2, R150, 0x8000, RZ ;  /* 0x0000800096767810 */ /* 0x000fe40007f5e0ff */
[----:B------:R-:W-:-:S02]  /*17a70*/  SHF.R.U64 R179, R179, 0x3, RZ ;  /* 0x00000003b3b37819 */ /* 0x000fc400000012ff */
[----:B------:R-:W-:Y:S01]  /*17a80*/  LOP3.LUT R110, R183, R110, RZ, 0x3c, !PT ;  /* 0x0000006eb76e7212 */ /* 0x000fe200078e3cff */
[--C-:B------:R-:W-:Y:S01]  /*17a90*/  IMAD.X R99, RZ, RZ, R151.reuse, P3 ;  /* 0x000000ffff637224 */ /* 0x100fe200018e0697 */
[----:B------:R-:W-:Y:S02]  /*17aa0*/  SHF.R.U64 R185, R185, 0x3, RZ ;  /* 0x00000003b9b97819 */ /* 0x000fe400000012ff */
[----:B------:R-:W-:Y:S02]  /*17ab0*/  LOP3.LUT R183, R130, 0x380, RZ, 0xc0, !PT ;  /* 0x0000038082b77812 */ /* 0x000fe400078ec0ff */
[C---:B------:R-:W-:Y:S02]  /*17ac0*/  IADD3 R134, P5, R150.reuse, 0x8060, RZ ;  /* 0x0000806096867810 */ /* 0x040fe40007fbe0ff */
[----:B------:R-:W-:Y:S02]  /*17ad0*/  SHF.R.U64 R181, R181, 0x3, RZ ;  /* 0x00000003b5b57819 */ /* 0x000fe400000012ff */
[----:B------:R-:W-:Y:S01]  /*17ae0*/  IADD3 R126, P3, R150, 0x8020, RZ ;  /* 0x00008020967e7810 */ /* 0x000fe20007f7e0ff */
[----:B------:R-:W-:Y:S01]  /*17af0*/  IMAD.X R119, RZ, RZ, R151, P2 ;  /* 0x000000ffff777224 */ /* 0x000fe200010e0697 */
[----:B------:R-:W-:-:S02]  /*17b00*/  LOP3.LUT R102, R179, R102, RZ, 0x3c, !PT ;  /* 0x00000066b3667212 */ /* 0x000fc400078e3cff */
[----:B------:R-:W-:Y:S02]  /*17b10*/  LOP3.LUT R21, R150, 0x380, RZ, 0xc0, !PT ;  /* 0x0000038096157812 */ /* 0x000fe400078ec0ff */
[----:B------:R-:W-:Y:S02]  /*17b20*/  LOP3.LUT R114, R185, R114, RZ, 0x3c, !PT ;  /* 0x00000072b9727212 */ /* 0x000fe400078e3cff */
[----:B------:R-:W-:Y:S02]  /*17b30*/  LOP3.LUT R179, R118, 0x380, RZ, 0xc0, !PT ;  /* 0x0000038076b37812 */ /* 0x000fe400078ec0ff */
[----:B------:R-:W-:Y:S01]  /*17b40*/  SHF.R.U64 R183, R183, 0x3, RZ ;  /* 0x00000003b7b77819 */ /* 0x000fe200000012ff */
[----:B------:R-:W-:Y:S01]  /*17b50*/  IMAD.X R111, RZ, RZ, R151, P0 ;  /* 0x000000ffff6f7224 */ /* 0x000fe200000e0697 */
[----:B--2---:R-:W-:Y:S02]  /*17b60*/  IADD3 R120, P2, R150, 0xc040, RZ ;  /* 0x0000c04096787810 */ /* 0x004fe40007f5e0ff */
[----:B------:R-:W-:-:S02]  /*17b70*/  LOP3.LUT R106, R181, R106, RZ, 0x3c, !PT ;  /* 0x0000006ab56a7212 */ /* 0x000fc400078e3cff */
[----:B------:R-:W-:Y:S02]  /*17b80*/  LOP3.LUT R185, R134, 0x380, RZ, 0xc0, !PT ;  /* 0x0000038086b97812 */ /* 0x000fe400078ec0ff */
[----:B------:R-:W-:Y:S02]  /*17b90*/  LOP3.LUT R181, R126, 0x380, RZ, 0xc0, !PT ;  /* 0x000003807eb57812 */ /* 0x000fe400078ec0ff */
[----:B------:R-:W-:Y:S01]  /*17ba0*/  IADD3 R20, P0, R150, 0xc000, RZ ;  /* 0x0000c00096147810 */ /* 0x000fe20007f1e0ff */
[--C-:B------:R-:W-:Y:S01]  /*17bb0*/  IMAD.X R127, RZ, RZ, R151.reuse, P3 ;  /* 0x000000ffff7f7224 */ /* 0x100fe200018e0697 */
[----:B------:R-:W-:Y:S02]  /*17bc0*/  SHF.R.U64 R21, R21, 0x3, RZ ;  /* 0x0000000315157819 */ /* 0x000fe400000012ff */
[----:B------:R-:W-:Y:S02]  /*17bd0*/  SHF.R.U64 R179, R179, 0x3, RZ ;  /* 0x00000003b3b37819 */ /* 0x000fe400000012ff */
[----:B------:R-:W-:Y:S01]  /*17be0*/  LOP3.LUT R130, R183, R130, RZ, 0x3c, !PT ;  /* 0x00000082b7827212 */ /* 0x000fe200078e3cff */
[----:B------:R-:W-:Y:S01]  /*17bf0*/  IMAD.X R115, RZ, RZ, R151, P1 ;  /* 0x000000ffff737224 */ /* 0x000fe200008e0697 */
[----:B------:R-:W-:-:S02]  /*17c00*/  SHF.R.U64 R185, R185, 0x3, RZ ;  /* 0x00000003b9b97819 */ /* 0x000fc400000012ff */
[----:B------:R-:W-:Y:S02]  /*17c10*/  LOP3.LUT R183, R120, 0x380, RZ, 0xc0, !PT ;  /* 0x0000038078b77812 */ /* 0x000fe400078ec0ff */
[C---:B-----5:R-:W-:Y:S02]  /*17c20*/  IADD3 R30, P3, R150.reuse, 0xc060, RZ ;  /* 0x0000c060961e7810 */ /* 0x060fe40007f7e0ff */
[----:B------:R-:W-:Y:S01]  /*17c30*/  SHF.R.U64 R181, R181, 0x3, RZ ;  /* 0x00000003b5b57819 */ /* 0x000fe200000012ff */
[----:B------:R-:W-:Y:S01]  /*17c40*/  IMAD.X R139, RZ, RZ, R151, P0 ;  /* 0x000000ffff8b7224 */ /* 0x000fe200000e0697 */
[----:B------:R-:W-:Y:S02]  /*17c50*/  IADD3 R34, P1, R150, 0xc020, RZ ;  /* 0x0000c02096227810 */ /* 0x000fe40007f3e0ff */
[----:B------:R-:W-:Y:S02]  /*17c60*/  LOP3.LUT R150, R21, R150, RZ, 0x3c, !PT ;  /* 0x0000009615967212 */ /* 0x000fe400078e3cff */
[----:B------:R-:W-:-:S02]  /*17c70*/  LOP3.LUT R118, R179, R118, RZ, 0x3c, !PT ;  /* 0x00000076b3767212 */ /* 0x000fc400078e3cff */
[----:B------:R-:W-:Y:S02]  /*17c80*/  LOP3.LUT R134, R185, R134, RZ, 0x3c, !PT ;  /* 0x00000086b9867212 */ /* 0x000fe400078e3cff */
[----:B------:R-:W-:Y:S02]  /*17c90*/  LOP3.LUT R179, R20, 0x380, RZ, 0xc0, !PT ;  /* 0x0000038014b37812 */ /* 0x000fe400078ec0ff */
[----:B------:R-:W-:Y:S02]  /*17ca0*/  SHF.R.U64 R183, R183, 0x3, RZ ;  /* 0x00000003b7b77819 */ /* 0x000fe400000012ff */
[----:B------:R-:W-:Y:S02]  /*17cb0*/  ISETP.NE.U32.AND P0, PT, RZ, UR4, PT ;  /* 0x00000004ff007c0c */ /* 0x000fe4000bf05070 */
[----:B------:R-:W-:Y:S02]  /*17cc0*/  LOP3.LUT R126, R181, R126, RZ, 0x3c, !PT ;  /* 0x0000007eb57e7212 */ /* 0x000fe400078e3cff */
[----:B------:R-:W-:-:S02]  /*17cd0*/  LOP3.LUT R185, R30, 0x380, RZ, 0xc0, !PT ;  /* 0x000003801eb97812 */ /* 0x000fc400078ec0ff */
[----:B------:R-:W-:Y:S02]  /*17ce0*/  LOP3.LUT R181, R34, 0x380, RZ, 0xc0, !PT ;  /* 0x0000038022b57812 */ /* 0x000fe400078ec0ff */
[----:B------:R-:W-:Y:S02]  /*17cf0*/  MOV R150, R150 ;  /* 0x0000009600967202 */ /* 0x000fe40000000f00 */
[----:B------:R-:W-:Y:S02]  /*17d00*/  SHF.R.U64 R179, R179, 0x3, RZ ;  /* 0x00000003b3b37819 */ /* 0x000fe400000012ff */
[----:B------:R-:W-:Y:S02]  /*17d10*/  LOP3.LUT R146, R183, R120, RZ, 0x3c, !PT ;  /* 0x00000078b7927212 */ /* 0x000fe400078e3cff */
[----:B------:R-:W-:Y:S01]  /*17d20*/  ISETP.NE.AND.EX P0, PT, RZ, UR5, PT, P0 ;  /* 0x00000005ff007c0c */ /* 0x000fe2000bf05300 */
[----:B------:R-:W-:Y:S01]  /*17d30*/  ULDC.64 UR4, c[0x0][0xc08] ;  /* 0x0003020000047ab9 */ /* 0x000fe20000000a00 */
[----:B------:R-:W-:Y:S01]  /*17d40*/  SHF.R.U64 R185, R185, 0x3, RZ ;  /* 0x00000003b9b97819 */ /* 0x000fe200000012ff */
[----:B------:R-:W-:Y:S01]  /*17d50*/  IMAD.X R147, RZ, RZ, R151, P2 ;  /* 0x000000ffff937224 */ /* 0x000fe200010e0697 */
[----:B------:R-:W-:-:S02]  /*17d60*/  MOV R120, R6 ;  /* 0x0000000600787202 */ /* 0x000fc40000000f00 */
[----:B------:R-:W-:Y:S02]  /*17d70*/  SHF.R.U64 R181, R181, 0x3, RZ ;  /* 0x00000003b5b57819 */ /* 0x000fe400000012ff */
[----:B------:R-:W-:Y:S02]  /*17d80*/  F2FP.BF16.F32.PACK_AB R6, R37, R154 ;  /* 0x0000009a2506723e */ /* 0x000fe400000010ff */
[----:B------:R-:W-:Y:S01]  /*17d90*/  F2FP.BF16.F32.PACK_AB R7, R39, R38 ;  /* 0x000000262707723e */ /* 0x000fe200000010ff */
[----:B------:R0:W-:Y:S01]  /*17da0*/  STSM.16.M88.4 [R150], R24 ;  /* 0x0000001896007844 */ /* 0x0001e20000000200 */
[----:B------:R-:W-:Y:S02]  /*17db0*/  ISETP.NE.U32.AND P2, PT, RZ, UR4, PT ;  /* 0x00000004ff007c0c */ /* 0x000fe4000bf45070 */
[----:B------:R-:W-:Y:S02]  /*17dc0*/  LOP3.LUT R138, R179, R20, RZ, 0x3c, !PT ;  /* 0x00000014b38a7212 */ /* 0x000fe400078e3cff */
[----:B------:R-:W-:-:S02]  /*17dd0*/  MOV R95, R94 ;  /* 0x0000005e005f7202 */ /* 0x000fc40000000f00 */
[----:B------:R-:W-:Y:S02]  /*17de0*/  LOP3.LUT R20, R185, R30, RZ, 0x3c, !PT ;  /* 0x0000001eb9147212 */ /* 0x000fe400078e3cff */
[----:B------:R-:W-:Y:S01]  /*17df0*/  MOV R98, R98 ;  /* 0x0000006200627202 */ /* 0x000fe20000000f00 */
[----:B------:R1:W-:Y:S01]  /*17e00*/  STSM.16.M88.4 [R120], R4 ;  /* 0x0000000478007844 */ /* 0x0003e20000000200 */
[----:B------:R-:W-:Y:S02]  /*17e10*/  LOP3.LUT R142, R181, R34, RZ, 0x3c, !PT ;  /* 0x00000022b58e7212 */ /* 0x000fe400078e3cff */
[----:B------:R-:W-:Y:S02]  /*17e20*/  MOV R102, R102 ;  /* 0x0000006600667202 */ /* 0x000fe40000000f00 */
[----:B------:R-:W-:Y:S02]  /*17e30*/  F2FP.BF16.F32.PACK_AB R30, R61, R160 ;  /* 0x000000a03d1e723e */ /* 0x000fe400000010ff */
[----:B0-----:R-:W-:-:S02]  /*17e40*/  F2FP.BF16.F32.PACK_AB R24, R49, R157 ;  /* 0x0000009d3118723e */ /* 0x001fc400000010ff */
[----:B------:R-:W-:Y:S02]  /*17e50*/  F2FP.BF16.F32.PACK_AB R25, R51, R50 ;  /* 0x000000323319723e */ /* 0x000fe400000010ff */
[----:B------:R-:W-:Y:S02]  /*17e60*/  F2FP.BF16.F32.PACK_AB R26, R53, R158 ;  /* 0x0000009e351a723e */ /* 0x000fe400000010ff */
[----:B------:R-:W-:Y:S01]  /*17e70*/  F2FP.BF16.F32.PACK_AB R27, R55, R54 ;  /* 0x00000036371b723e */ /* 0x000fe200000010ff */
[--C-:B------:R-:W-:Y:S01]  /*17e80*/  IMAD.X R131, RZ, RZ, R151.reuse, P4 ;  /* 0x000000ffff837224 */ /* 0x100fe200020e0697 */
[----:B------:R-:W-:Y:S02]  /*17e90*/  MOV R106, R106 ;  /* 0x0000006a006a7202 */ /* 0x000fe40000000f00 */
[----:B------:R-:W-:Y:S02]  /*17ea0*/  F2FP.BF16.F32.PACK_AB R34, R69, R162 ;  /* 0x000000a24522723e */ /* 0x000fe400000010ff */
[----:B------:R-:W-:Y:S01]  /*17eb0*/  ISETP.NE.AND.EX P2, PT, RZ, UR5, PT, P2 ;  /* 0x00000005ff007c0c */ /* 0x000fe2000bf45320 */
[----:B------:R-:W-:Y:S01]  /*17ec0*/  IMAD.X R135, RZ, RZ, R151, P5 ;  /* 0x000000ffff877224 */ /* 0x000fe200028e0697 */
[----:B------:R-:W-:Y:S01]  /*17ed0*/  MOV R110, R110 ;  /* 0x0000006e006e7202 */ /* 0x000fe20000000f00 */
[----:B------:R0:W-:Y:S01]  /*17ee0*/  STSM.16.M88.4 [R95], R8 ;  /* 0x000000085f007844 */ /* 0x0001e20000000200 */
[----:B-1----:R-:W-:-:S02]  /*17ef0*/  F2FP.BF16.F32.PACK_AB R4, R73, R163 ;  /* 0x000000a34904723e */ /* 0x002fc400000010ff */
[----:B------:R-:W-:Y:S02]  /*17f00*/  F2FP.BF16.F32.PACK_AB R5, R75, R74 ;  /* 0x0000004a4b05723e */ /* 0x000fe400000010ff */
[----:B------:R-:W-:Y:S02]  /*17f10*/  F2FP.BF16.F32.PACK_AB R6, R77, R164 ;  /* 0x000000a44d06723e */ /* 0x000fe400000010ff */
[----:B------:R-:W-:Y:S01]  /*17f20*/  F2FP.BF16.F32.PACK_AB R7, R79, R78 ;  /* 0x0000004e4f07723e */ /* 0x000fe200000010ff */
[----:B------:R1:W-:Y:S01]  /*17f30*/  STSM.16.M88.4 [R98], R24 ;  /* 0x0000001862007844 */ /* 0x0003e20000000200 */
[----:B------:R-:W-:Y:S01]  /*17f40*/  MOV R114, R114 ;  /* 0x0000007200727202 */ /* 0x000fe20000000f00 */
[----:B------:R-:W-:Y:S01]  /*17f50*/  IMAD.X R143, RZ, RZ, R151, P1 ;  /* 0x000000ffff8f7224 */ /* 0x000fe200008e0697 */
[----:B------:R-:W-:Y:S01]  /*17f60*/  MOV R118, R118 ;  /* 0x0000007600767202 */ /* 0x000fe20000000f00 */
[----:B------:R2:W-:Y:S01]  /*17f70*/  STSM.16.M88.4 [R102], R28 ;  /* 0x0000001c66007844 */ /* 0x0005e20000000200 */
[----:B------:R-:W-:-:S02]  /*17f80*/  MOV R126, R126 ;  /* 0x0000007e007e7202 */ /* 0x000fc40000000f00 */
[----:B0-----:R-:W-:Y:S02]  /*17f90*/  F2FP.BF16.F32.PACK_AB R8, R81, R165 ;  /* 0x000000a55108723e */ /* 0x001fe400000010ff */
[----:B------:R-:W-:Y:S02]  /*17fa0*/  F2FP.BF16.F32.PACK_AB R9, R83, R82 ;  /* 0x000000525309723e */ /* 0x000fe400000010ff */
[----:B------:R-:W-:Y:S02]  /*17fb0*/  F2FP.BF16.F32.PACK_AB R10, R85, R166 ;  /* 0x000000a6550a723e */ /* 0x000fe400000010ff */
[----:B------:R-:W-:Y:S01]  /*17fc0*/  F2FP.BF16.F32.PACK_AB R11, R87, R86 ;  /* 0x00000056570b723e */ /* 0x000fe200000010ff */
[----:B------:R-:W-:Y:S01]  /*17fd0*/  STSM.16.M88.4 [R106], R32 ;  /* 0x000000206a007844 */ /* 0x000fe20000000200 */
[----:B-1----:R-:W-:Y:S02]  /*17fe0*/  F2FP.BF16.F32.PACK_AB R24, R89, R167 ;  /* 0x000000a75918723e */ /* 0x002fe400000010ff */
[----:B------:R-:W-:-:S02]  /*17ff0*/  F2FP.BF16.F32.PACK_AB R25, R91, R90 ;  /* 0x0000005a5b19723e */ /* 0x000fc400000010ff */
[----:B------:R-:W-:Y:S02]  /*18000*/  F2FP.BF16.F32.PACK_AB R26, R93, R168 ;  /* 0x000000a85d1a723e */ /* 0x000fe400000010ff */
[----:B------:R-:W-:Y:S01]  /*18010*/  F2FP.BF16.F32.PACK_AB R27, R40, R36 ;  /* 0x00000024281b723e */ /* 0x000fe200000010ff */
[----:B------:R0:W-:Y:S01]  /*18020*/  STSM.16.M88.4 [R110], R4 ;  /* 0x000000046e007844 */ /* 0x0001e20000000200 */
[----:B------:R-:W-:Y:S01]  /*18030*/  F2FP.BF16.F32.PACK_AB R36, R97, R169 ;  /* 0x000000a96124723e */ /* 0x000fe200000010ff */
[----:B------:R-:W-:Y:S01]  /*18040*/  IMAD.X R21, RZ, RZ, R151, P3 ;  /* 0x000000ffff157224 */ /* 0x000fe200018e0697 */
[----:B------:R-:W-:Y:S01]  /*18050*/  F2FP.BF16.F32.PACK_AB R37, R44, R42 ;  /* 0x0000002a2c25723e */ /* 0x000fe200000010ff */
[----:B--2---:R-:W4:Y:S01]  /*18060*/  LDC.64 R28, c[0x0][0xc00] ;  /* 0x00030000ff1c7b82 */ /* 0x004f220000000a00 */
[----:B------:R-:W-:Y:S02]  /*18070*/  F2FP.BF16.F32.PACK_AB R38, R101, R170 ;  /* 0x000000aa6526723e */ /* 0x000fe400000010ff */
[----:B------:R-:W-:-:S02]  /*18080*/  F2FP.BF16.F32.PACK_AB R39, R48, R46 ;  /* 0x0000002e3027723e */ /* 0x000fc400000010ff */
[----:B------:R-:W-:Y:S02]  /*18090*/  MOV R130, R130 ;  /* 0x0000008200827202 */ /* 0x000fe40000000f00 */
[----:B------:R-:W-:Y:S02]  /*180a0*/  F2FP.BF16.F32.PACK_AB R40, R105, R171 ;  /* 0x000000ab6928723e */ /* 0x000fe400000010ff */
[----:B------:R-:W-:Y:S01]  /*180b0*/  F2FP.BF16.F32.PACK_AB R42, R109, R172 ;  /* 0x000000ac6d2a723e */ /* 0x000fe200000010ff */
[----:B------:R1:W-:Y:S01]  /*180c0*/  STSM.16.M88.4 [R114], R8 ;  /* 0x0000000872007844 */ /* 0x0003e20000000200 */
[----:B------:R-:W-:Y:S02]  /*180d0*/  MOV R134, R134 ;  /* 0x0000008600867202 */ /* 0x000fe40000000f00 */
[----:B0-----:R-:W-:Y:S02]  /*180e0*/  F2FP.BF16.F32.PACK_AB R4, R113, R173 ;  /* 0x000000ad7104723e */ /* 0x001fe400000010ff */
[----:B------:R-:W-:-:S02]  /*180f0*/  F2FP.BF16.F32.PACK_AB R5, R68, R64 ;  /* 0x000000404405723e */ /* 0x000fc400000010ff */
[----:B------:R-:W-:Y:S02]  /*18100*/  F2FP.BF16.F32.PACK_AB R6, R117, R174 ;  /* 0x000000ae7506723e */ /* 0x000fe400000010ff */
[----:B------:R-:W-:Y:S01]  /*18110*/  F2FP.BF16.F32.PACK_AB R7, R72, R71 ;  /* 0x000000474807723e */ /* 0x000fe200000010ff */
[----:B------:R0:W-:Y:S01]  /*18120*/  STSM.16.M88.4 [R118], R24 ;  /* 0x0000001876007844 */ /* 0x0001e20000000200 */
[----:B------:R-:W-:Y:S02]  /*18130*/  MOV R94, R138 ;  /* 0x0000008a005e7202 */ /* 0x000fe40000000f00 */
[----:B------:R-:W-:Y:S01]  /*18140*/  MOV R142, R142 ;  /* 0x0000008e008e7202 */ /* 0x000fe20000000f00 */
[----:B------:R-:W-:Y:S01]  /*18150*/  STSM.16.M88.4 [R126], R36 ;  /* 0x000000247e007844 */ /* 0x000fe20000000200 */
[----:B-1----:R-:W-:Y:S02]  /*18160*/  F2FP.BF16.F32.PACK_AB R8, R3, R175 ;  /* 0x000000af0308723e */ /* 0x002fe400000010ff */
[----:B------:R-:W-:-:S02]  /*18170*/  F2FP.BF16.F32.PACK_AB R9, R80, R76 ;  /* 0x0000004c5009723e */ /* 0x000fc400000010ff */
[----:B------:R-:W-:Y:S02]  /*18180*/  F2FP.BF16.F32.PACK_AB R10, R125, R177 ;  /* 0x000000b17d0a723e */ /* 0x000fe400000010ff */
[----:B------:R-:W-:Y:S01]  /*18190*/  F2FP.BF16.F32.PACK_AB R11, R88, R84 ;  /* 0x00000054580b723e */ /* 0x000fe200000010ff */
[----:B------:R-:W-:Y:S01]  /*181a0*/  STSM.16.M88.4 [R130], R40 ;  /* 0x0000002882007844 */ /* 0x000fe20000000200 */
[----:B------:R-:W-:Y:S02]  /*181b0*/  MOV R146, R146 ;  /* 0x0000009200927202 */ /* 0x000fe40000000f00 */
[----:B------:R-:W-:Y:S02]  /*181c0*/  MOV R21, R20 ;  /* 0x0000001400157202 */ /* 0x000fe40000000f00 */
[----:B0-----:R-:W-:Y:S02]  /*181d0*/  F2FP.BF16.F32.PACK_AB R24, R129, R178 ;  /* 0x000000b28118723e */ /* 0x001fe400000010ff */
[----:B------:R-:W-:-:S02]  /*181e0*/  F2FP.BF16.F32.PACK_AB R25, R96, R92 ;  /* 0x0000005c6019723e */ /* 0x000fc400000010ff */
[----:B------:R-:W-:Y:S02]  /*181f0*/  F2FP.BF16.F32.PACK_AB R26, R133, R132 ;  /* 0x00000084851a723e */ /* 0x000fe400000010ff */
[----:B------:R-:W-:Y:S01]  /*18200*/  F2FP.BF16.F32.PACK_AB R27, R104, R100 ;  /* 0x00000064681b723e */ /* 0x000fe200000010ff */
[----:B------:R0:W-:Y:S01]  /*18210*/  STSM.16.M88.4 [R134], R4 ;  /* 0x0000000486007844 */ /* 0x0001e20000000200 */
[----:B------:R-:W-:Y:S02]  /*18220*/  F2FP.BF16.F32.PACK_AB R138, R141, R140 ;  /* 0x0000008c8d8a723e */ /* 0x000fe400000010ff */
[----:B------:R-:W-:Y:S02]  /*18230*/  F2FP.BF16.F32.PACK_AB R32, R145, R144 ;  /* 0x000000909120723e */ /* 0x000fe400000010ff */
[----:B------:R-:W-:Y:S02]  /*18240*/  F2FP.BF16.F32.PACK_AB R139, R124, R116 ;  /* 0x000000747c8b723e */ /* 0x000fe400000010ff */
[----:B------:R-:W-:-:S02]  /*18250*/  F2FP.BF16.F32.PACK_AB R33, R152, R128 ;  /* 0x000000809821723e */ /* 0x000fc400000010ff */
[----:B------:R-:W-:Y:S02]  /*18260*/  F2FP.BF16.F32.PACK_AB R34, R149, R148 ;  /* 0x000000949522723e */ /* 0x000fe400000010ff */
[----:B------:R-:W-:Y:S01]  /*18270*/  F2FP.BF16.F32.PACK_AB R35, R0, R153 ;  /* 0x000000990023723e */ /* 0x000fe200000010ff */
[----:B------:R1:W-:Y:S01]  /*18280*/  STSM.16.M88.4 [R94], R8 ;  /* 0x000000085e007844 */ /* 0x0003e20000000200 */
[----:B------:R-:W-:Y:S01]  /*18290*/  ULDC UR4, c[0x0][0xa88] ;  /* 0x0002a20000047ab9 */ /* 0x000fe20000000800 */
[----:B----4-:R-:W-:Y:S01]  /*182a0*/  IMAD.WIDE R28, R180, 0x4, R28 ;  /* 0x00000004b41c7825 */ /* 0x010fe200078e021c */
[----:B------:R-:W2:Y:S01]  /*182b0*/  LDC R3, c[0x0][0xbe8] ;  /* 0x0002fa00ff037b82 */ /* 0x000ea20000000800 */
[----:B------:R3:W-:Y:S04]  /*182c0*/  STSM.16.M88.4 [R142], R24 ;  /* 0x000000188e007844 */ /* 0x0007e80000000200 */
[----:B------:R3:W-:Y:S03]  /*182d0*/  STSM.16.M88.4 [R146], R136 ;  /* 0x0000008892007844 */ /* 0x0007e60000000200 */
[----:B0-----:R-:W0:Y:S01]  /*182e0*/  @P2 LDC.64 R4, c[0x0][0xc08] ;  /* 0x00030200ff042b82 */ /* 0x001e220000000a00 */
[----:B------:R3:W-:Y:S01]  /*182f0*/  STSM.16.M88.4 [R21], R32 ;  /* 0x0000002015007844 */ /* 0x0007e20000000200 */
[----:B------:R-:W-:-:S06]  /*18300*/  IMAD.MOV.U32 R20, RZ, RZ, RZ ;  /* 0x000000ffff147224 */ /* 0x000fcc00078e00ff */
[----:B------:R-:W-:Y:S01]  /*18310*/  BAR.SYNC.DEFER_BLOCKING 0x1, 0x100 ;  /* 0x0044000000007b1d */ /* 0x000fe20000010000 */
[----:B------:R-:W-:Y:S02]  /*18320*/  IMAD.U32 R6, RZ, RZ, UR4 ;  /* 0x00000004ff067e24 */ /* 0x000fe4000f8e00ff */
[----:B0-----:R-:W-:-:S03]  /*18330*/  @P2 IMAD.WIDE R4, R180, 0x4, R4 ;  /* 0x00000004b4042825 */ /* 0x001fc600078e0204 */
[----:B------:R3:W5:Y:S04]  /*18340*/  @P0 LDG.E R20, desc[UR54][R28.64] ;  /* 0x000000361c140981 */ /* 0x000768000c1e1900 */
[----:B------:R3:W5:Y:S01]  /*18350*/  @P2 LDG.E R6, desc[UR54][R4.64] ;  /* 0x0000003604062981 */ /* 0x000762000c1e1900 */
[----:B--2---:R-:W-:-:S13]  /*18360*/  ISETP.NE.AND P1, PT, R3, 0x1, PT ;  /* 0x000000010300780c */ /* 0x004fda0003f25270 */
[----:B------:R-:W0:Y:S08]  /*18370*/  @P1 LDC R7, c[0x0][0xbec] ;  /* 0x0002fb00ff071b82 */ /* 0x000e300000000800 */
[----:B-1----:R-:W1:Y:S01]  /*18380*/  @P1 LDC R11, c[0x0][0xbf0] ;  /* 0x0002fc00ff0b1b82 */ /* 0x002e620000000800 */
[----:B------:R-:W-:Y:S01]  /*18390*/  SHF.R.S32.HI R76, RZ, 0x1f, R176 ;  /* 0x0000001fff4c7819 */ /* 0x000fe200000114b0 */
[----:B---3--:R-:W-:Y:S06]  /*183a0*/  @P2 BRA `(.L_x_3030) ;  /* 0x0000000000102947 */ /* 0x008fec0003800000 */
[----:B------:R-:W-:Y:S05]  /*183b0*/  @!P0 BRA `(.L_x_3030) ;  /* 0x00000000000c8947 */ /* 0x000fea0003800000 */
[----:B------:R-:W2:Y:S04]  /*183c0*/  LDG.E R5, desc[UR54][R28.64] ;  /* 0x000000361c057981 */ /* 0x000ea8000c1e1900 */
[----:B-----5:R-:W2:Y:S02]  /*183d0*/  LDG.E R6, desc[UR54][R28.64+0x4] ;  /* 0x000004361c067981 */ /* 0x020ea4000c1e1900 */
[----:B--2---:R-:W-:-:S07]  /*183e0*/  IMAD.IADD R6, R6, 0x1, -R5 ;  /* 0x0000000106067824 */ /* 0x004fce00078e0a05 */
.L_x_3030:
[----:B------:R-:W2:Y:S01]  /*183f0*/  S2R R25, SR_TID.X ;  /* 0x0000000000197919 */ /* 0x000ea20000002100 */
[----:B------:R-:W-:Y:S01]  /*18400*/  ULDC.64 UR4, c[0x0][0xb90] ;  /* 0x0002e40000047ab9 */ /* 0x000fe20000000a00 */
[----:B------:R-:W-:Y:S01]  /*18410*/  IMAD.IADD R8, R229, 0x1, R214 ;  /* 0x00000001e5087824 */ /* 0x000fe200078e02d6 */
[----:B-----5:R-:W-:Y:S01]  /*18420*/  SHF.R.S32.HI R21, RZ, 0x1f, R20 ;  /* 0x0000001fff157819 */ /* 0x020fe20000011414 */
[----:B------:R-:W-:Y:S01]  /*18430*/  IMAD R0, R76, UR4, RZ ;  /* 0x000000044c007c24 */ /* 0x000fe2000f8e02ff */
[----:B------:R-:W-:Y:S01]  /*18440*/  SHF.R.S32.HI R78, RZ, 0x1f, R180 ;  /* 0x0000001fff4e7819 */ /* 0x000fe200000114b4 */
[----:B------:R-:W-:Y:S01]  /*18450*/  IMAD R81, R6, R3, RZ ;  /* 0x0000000306517224 */ /* 0x000fe200078e02ff */
[----:B------:R-:W-:Y:S01]  /*18460*/  SEL R79, R180, RZ, !P0 ;  /* 0x000000ffb44f7207 */ /* 0x000fe20004000000 */
[----:B------:R-:W-:Y:S01]  /*18470*/  IMAD R9, R176, UR5, R0 ;  /* 0x00000005b0097c24 */ /* 0x000fe2000f8e0200 */
[----:B------:R-:W-:Y:S01]  /*18480*/  SEL R78, R78, RZ, !P0 ;  /* 0x000000ff4e4e7207 */ /* 0x000fe20004000000 */
[----:B0-----:R-:W-:Y:S01]  /*18490*/  @P1 IMAD.HI.U32 R0, R8, R7, RZ ;  /* 0x0000000708001227 */ /* 0x001fe200078e00ff */
[----:B------:R-:W0:Y:S03]  /*184a0*/  @P1 LDC R87, c[0x0][0xbec] ;  /* 0x0002fb00ff571b82 */ /* 0x000e260000000800 */
[----:B------:R-:W-:Y:S01]  /*184b0*/  IMAD.MOV.U32 R7, RZ, RZ, R8 ;  /* 0x000000ffff077224 */ /* 0x000fe200078e0008 */
[----:B-1----:R-:W-:Y:S01]  /*184c0*/  @P1 SHF.R.U32.HI R7, RZ, R11, R0 ;  /* 0x0000000bff071219 */ /* 0x002fe20000011600 */
[----:B------:R-:W-:Y:S01]  /*184d0*/  IMAD.WIDE.U32 R4, R176, UR4, R20 ;  /* 0x00000004b0047c25 */ /* 0x000fe2000f8e0014 */
[----:B------:R-:W-:-:S02]  /*184e0*/  ULDC.64 UR4, c[0x0][0xb98] ;  /* 0x0002e60000047ab9 */ /* 0x000fc40000000a00 */
[----:B------:R-:W1:Y:S01]  /*184f0*/  @P1 LDC R89, c[0x0][0xbf0] ;  /* 0x0002fc00ff591b82 */ /* 0x000e620000000800 */
[----:B------:R-:W-:Y:S02]  /*18500*/  IMAD.IADD R5, R5, 0x1, R9 ;  /* 0x0000000105057824 */ /* 0x000fe400078e0209 */
[----:B------:R-:W-:Y:S02]  /*18510*/  IMAD.MOV R0, RZ, RZ, -R7 ;  /* 0x000000ffff007224 */ /* 0x000fe400078e0a07 */
[----:B------:R-:W-:-:S04]  /*18520*/  IMAD.WIDE.U32 R4, R79, UR4, R4 ;  /* 0x000000044f047c25 */ /* 0x000fc8000f8e0004 */
[----:B------:R-:W-:Y:S01]  /*18530*/  IMAD R9, R3, R0, R8 ;  /* 0x0000000003097224 */ /* 0x000fe200078e0208 */
[----:B------:R-:W-:Y:S01]  /*18540*/  IADD3 R4, P2, R7, R4, RZ ;  /* 0x0000000407047210 */ /* 0x000fe20007f5e0ff */
[----:B------:R-:W-:Y:S02]  /*18550*/  IMAD R8, R78, UR4, RZ ;  /* 0x000000044e087c24 */ /* 0x000fe4000f8e02ff */
[----:B--2---:R-:W-:Y:S02]  /*18560*/  VIADD R25, R25, 0xffffff80 ;  /* 0xffffff8019197836 */ /* 0x004fe40000000000 */
[----:B------:R-:W-:Y:S01]  /*18570*/  IMAD R8, R79, UR5, R8 ;  /* 0x000000054f087c24 */ /* 0x000fe2000f8e0208 */
[----:B------:R-:W-:Y:S02]  /*18580*/  ULDC.64 UR4, c[0x0][0xb88] ;  /* 0x0002e20000047ab9 */ /* 0x000fe40000000a00 */
[----:B------:R-:W-:-:S04]  /*18590*/  SHF.R.S32.HI R10, RZ, 0x1f, R25 ;  /* 0x0000001fff0a7819 */ /* 0x000fc80000011419 */
[CC--:B------:R-:W-:Y:S02]  /*185a0*/  LEA.HI R77, R10.reuse, R25.reuse, RZ, 0x3 ;  /* 0x000000190a4d7211 */ /* 0x0c0fe400078f18ff */
[----:B------:R-:W-:Y:S02]  /*185b0*/  LEA.HI R10, R10, R25, RZ, 0x7 ;  /* 0x000000190a0a7211 */ /* 0x000fe400078f38ff */
[----:B------:R-:W-:Y:S02]  /*185c0*/  LOP3.LUT R80, R77, 0xfffffff8, RZ, 0xc0, !PT ;  /* 0xfffffff84d507812 */ /* 0x000fe400078ec0ff */
[----:B------:R-:W-:Y:S02]  /*185d0*/  LOP3.LUT R11, R10, 0xffffff80, RZ, 0xc0, !PT ;  /* 0xffffff800a0b7812 */ /* 0x000fe400078ec0ff */
[----:B------:R-:W-:Y:S01]  /*185e0*/  SHF.R.S32.HI R77, RZ, 0x3, R77 ;  /* 0x00000003ff4d7819 */ /* 0x000fe2000001144d */
[C---:B------:R-:W-:Y:S02]  /*185f0*/  IMAD.IADD R80, R25.reuse, 0x1, -R80 ;  /* 0x0000000119507824 */ /* 0x040fe400078e0a50 */
[----:B------:R-:W-:Y:S01]  /*18600*/  IMAD.IADD R24, R25, 0x1, -R11 ;  /* 0x0000000119187824 */ /* 0x000fe200078e0a0b */
[----:B------:R-:W-:Y:S01]  /*18610*/  SHF.R.S32.HI R25, RZ, 0x1f, R7 ;  /* 0x0000001fff197819 */ /* 0x000fe20000011407 */
[----:B------:R-:W-:Y:S01]  /*18620*/  IMAD.SHL.U32 R0, R80, 0x8, RZ ;  /* 0x0000000850007824 */ /* 0x000fe200078e00ff */
[----:B------:R-:W-:-:S02]  /*18630*/  SHF.R.S32.HI R7, RZ, 0x1f, R9 ;  /* 0x0000001fff077819 */ /* 0x000fc40000011409 */
[----:B------:R-:W-:Y:S01]  /*18640*/  IADD3.X R5, R25, R5, R8, P2, !PT ;  /* 0x0000000519057210 */ /* 0x000fe200017fe408 */
[----:B------:R-:W-:Y:S01]  /*18650*/  IMAD R11, R77, 0x40, R0 ;  /* 0x000000404d0b7824 */ /* 0x000fe200078e0200 */
[----:B------:R-:W-:Y:S01]  /*18660*/  SHF.R.S32.HI R27, RZ, 0x1f, R24 ;  /* 0x0000001fff1b7819 */ /* 0x000fe20000011418 */
[----:B------:R-:W-:Y:S01]  /*18670*/  IMAD R8, R7, UR4, RZ ;  /* 0x0000000407087c24 */ /* 0x000fe2000f8e02ff */
[----:B------:R-:W-:Y:S01]  /*18680*/  LOP3.LUT P0, RZ, R24, 0x3, RZ, 0xc0, !PT ;  /* 0x0000000318ff7812 */ /* 0x000fe2000780c0ff */
[----:B------:R-:W-:Y:S01]  /*18690*/  IMAD.WIDE.U32 R4, R9, UR4, R4 ;  /* 0x0000000409047c25 */ /* 0x000fe2000f8e0004 */
[CC--:B------:R-:W-:Y:S02]  /*186a0*/  LEA.HI R26, R27.reuse, R24.reuse, RZ, 0x2 ;  /* 0x000000181b1a7211 */ /* 0x0c0fe400078f10ff */
[----:B------:R-:W-:Y:S01]  /*186b0*/  LEA.HI R24, R27, R24, RZ, 0x5 ;  /* 0x000000181b187211 */ /* 0x000fe200078f28ff */
[----:B------:R-:W-:Y:S01]  /*186c0*/  IMAD R7, R9, UR5, R8 ;  /* 0x0000000509077c24 */ /* 0x000fe2000f8e0208 */
[----:B------:R-:W-:Y:S01]  /*186d0*/  ULDC.64 UR4, c[0x0][0xb50] ;  /* 0x0002d40000047ab9 */ /* 0x000fe20000000a00 */
[----:B------:R-:W-:Y:S01]  /*186e0*/  IMAD.WIDE R14, R11, 0x2, R14 ;  /* 0x000000020b0e7825 */ /* 0x000fe200078e020e */
[----:B------:R-:W-:-:S02]  /*186f0*/  LEA R8, P2, R4, UR4, 0x2 ;  /* 0x0000000404087c11 */ /* 0x000fc4000f8410ff */
[----:B------:R-:W-:Y:S01]  /*18700*/  SHF.R.S32.HI R28, RZ, 0x2, R26 ;  /* 0x00000002ff1c7819 */ /* 0x000fe2000001141a */
[----:B------:R-:W-:Y:S01]  /*18710*/  IMAD.IADD R5, R5, 0x1, R7 ;  /* 0x0000000105057824 */ /* 0x000fe200078e0207 */
[C---:B------:R-:W-:Y:S02]  /*18720*/  IADD3 R69, P4, R14.reuse, 0x2000, RZ ;  /* 0x000020000e457810 */ /* 0x040fe40007f9e0ff */
[----:B------:R-:W-:Y:S02]  /*18730*/  IADD3 R61, P3, R14, 0x4000, RZ ;  /* 0x000040000e3d7810 */ /* 0x000fe40007f7e0ff */
[----:B------:R-:W-:Y:S01]  /*18740*/  LEA.HI.X R9, R4, UR5, R5, 0x2, P2 ;  /* 0x0000000504097c11 */ /* 0x000fe200090f1405 */
[----:B------:R-:W-:Y:S01]  /*18750*/  ULDC.64 UR4, c[0x0][0xaa0] ;  /* 0x0002a80000047ab9 */ /* 0x000fe20000000a00 */
[C---:B------:R-:W-:Y:S02]  /*18760*/  IADD3 R65, P2, R14.reuse, 0x3000, RZ ;  /* 0x000030000e417810 */ /* 0x040fe40007f5e0ff */
[----:B------:R-:W-:Y:S01]  /*18770*/  IADD3 R73, P5, R14, 0x1000, RZ ;  /* 0x000010000e497810 */ /* 0x000fe20007fbe0ff */
[----:B------:R-:W-:Y:S01]  /*18780*/  SHFL.IDX PT, R27, R9, 0x1, 0x1c1f ;  /* 0x003c1f00091b7f89 */ /* 0x000fe200000e0000 */
[----:B------:R-:W-:-:S02]  /*18790*/  LOP3.LUT R64, R65, 0x380, RZ, 0xc0, !PT ;  /* 0x0000038041407812 */ /* 0x000fc400078ec0ff */
[----:B------:R-:W-:Y:S02]  /*187a0*/  LOP3.LUT R68, R69, 0x380, RZ, 0xc0, !PT ;  /* 0x0000038045447812 */ /* 0x000fe400078ec0ff */
[----:B------:R-:W-:Y:S02]  /*187b0*/  SHF.R.U64 R64, R64, 0x3, RZ ;  /* 0x0000000340407819 */ /* 0x000fe400000012ff */
[----:B------:R-:W-:Y:S02]  /*187c0*/  LOP3.LUT R60, R61, 0x380, RZ, 0xc0, !PT ;  /* 0x000003803d3c7812 */ /* 0x000fe400078ec0ff */
[----:B------:R-:W-:Y:S02]  /*187d0*/  LOP3.LUT R72, R73, 0x380, RZ, 0xc0, !PT ;  /* 0x0000038049487812 */ /* 0x000fe400078ec0ff */
[----:B------:R-:W-:Y:S02]  /*187e0*/  SHF.R.U64 R68, R68, 0x3, RZ ;  /* 0x0000000344447819 */ /* 0x000fe400000012ff */
[----:B------:R-:W-:-:S02]  /*187f0*/  SHF.R.S32.HI R29, RZ, 0x1f, R26 ;  /* 0x0000001fff1d7819 */ /* 0x000fc4000001141a */
[----:B------:R-:W-:Y:S01]  /*18800*/  LOP3.LUT R64, R64, R65, RZ, 0x3c, !PT ;  /* 0x0000004140407212 */ /* 0x000fe200078e3cff */
[--C-:B------:R-:W-:Y:S01]  /*18810*/  IMAD.X R65, RZ, RZ, R15.reuse, P2 ;  /* 0x000000ffff417224 */ /* 0x100fe200010e060f */
[----:B------:R-:W-:Y:S01]  /*18820*/  SHF.R.U64 R60, R60, 0x3, RZ ;  /* 0x000000033c3c7819 */ /* 0x000fe200000012ff */
[----:B------:R-:W-:Y:S01]  /*18830*/  SHFL.IDX PT, R26, R8, 0x1, 0x1c1f ;  /* 0x003c1f00081a7f89 */ /* 0x000fe200000e0000 */
[----:B------:R-:W-:Y:S02]  /*18840*/  IADD3 R49, P2, R14, 0x7000, RZ ;  /* 0x000070000e317810 */ /* 0x000fe40007f5e0ff */
[----:B------:R-:W-:Y:S02]  /*18850*/  SHF.R.U64 R72, R72, 0x3, RZ ;  /* 0x0000000348487819 */ /* 0x000fe400000012ff */
[----:B------:R-:W-:Y:S01]  /*18860*/  LOP3.LUT R68, R68, R69, RZ, 0x3c, !PT ;  /* 0x0000004544447212 */ /* 0x000fe200078e3cff */
[----:B------:R-:W-:Y:S01]  /*18870*/  IMAD.X R69, RZ, RZ, R15, P4 ;  /* 0x000000ffff457224 */ /* 0x000fe200020e060f */
[----:B------:R-:W-:-:S02]  /*18880*/  LEA.HI R29, R29, R28, RZ, 0x3 ;  /* 0x0000001c1d1d7211 */ /* 0x000fc400078f18ff */
[----:B------:R-:W-:Y:S02]  /*18890*/  SHF.R.S32.HI R11, RZ, 0x7, R10 ;  /* 0x00000007ff0b7819 */ /* 0x000fe4000001140a */
[----:B------:R-:W-:Y:S02]  /*188a0*/  IADD3 R53, P4, R14, 0x6000, RZ ;  /* 0x000060000e357810 */ /* 0x000fe40007f9e0ff */
[----:B------:R-:W-:Y:S01]  /*188b0*/  LOP3.LUT R60, R60, R61, RZ, 0x3c, !PT ;  /* 0x0000003d3c3c7212 */ /* 0x000fe200078e3cff */
[--C-:B------:R-:W-:Y:S01]  /*188c0*/  IMAD.X R61, RZ, RZ, R15.reuse, P3 ;  /* 0x000000ffff3d7224 */ /* 0x100fe200018e060f */
[----:B------:R-:W-:Y:S02]  /*188d0*/  LOP3.LUT R48, R49, 0x380, RZ, 0xc0, !PT ;  /* 0x0000038031307812 */ /* 0x000fe400078ec0ff */
[----:B------:R-:W-:Y:S01]  /*188e0*/  LOP3.LUT R72, R72, R73, RZ, 0x3c, !PT ;  /* 0x0000004948487212 */ /* 0x000fe200078e3cff */
[----:B------:R-:W-:Y:S01]  /*188f0*/  IMAD.X R73, RZ, RZ, R15, P5 ;  /* 0x000000ffff497224 */ /* 0x000fe200028e060f */
[----:B------:R-:W-:-:S02]  /*18900*/  LOP3.LUT R29, R29, 0xfffffff8, RZ, 0xc0, !PT ;  /* 0xfffffff81d1d7812 */ /* 0x000fc400078ec0ff */
[----:B------:R-:W-:Y:S02]  /*18910*/  LEA.HI R10, R10, R11, RZ, 0x1 ;  /* 0x0000000b0a0a7211 */ /* 0x000fe400078f08ff */
[----:B------:R-:W-:Y:S01]  /*18920*/  IADD3 R45, P3, R14, 0x8000, RZ ;  /* 0x000080000e2d7810 */ /* 0x000fe20007f7e0ff */
[----:B------:R-:W-:Y:S01]  /*18930*/  IMAD.IADD R29, R28, 0x1, -R29 ;  /* 0x000000011c1d7824 */ /* 0x000fe200078e0a1d */
[----:B------:R-:W-:Y:S02]  /*18940*/  IADD3 R57, P5, R14, 0x5000, RZ ;  /* 0x000050000e397810 */ /* 0x000fe40007fbe0ff */
[----:B------:R-:W-:Y:S02]  /*18950*/  LOP3.LUT R52, R53, 0x380, RZ, 0xc0, !PT ;  /* 0x0000038035347812 */ /* 0x000fe400078ec0ff */
[----:B------:R-:W-:Y:S02]  /*18960*/  SHF.R.U64 R48, R48, 0x3, RZ ;  /* 0x0000000330307819 */ /* 0x000fe400000012ff */
[----:B------:R-:W-:-:S02]  /*18970*/  LOP3.LUT R10, R10, 0x3fffffe, RZ, 0xc0, !PT ;  /* 0x03fffffe0a0a7812 */ /* 0x000fc400078ec0ff */
[----:B------:R-:W-:Y:S02]  /*18980*/  SHF.R.S32.HI R24, RZ, 0x5, R24 ;  /* 0x00000005ff187819 */ /* 0x000fe40000011418 */
[----:B------:R-:W-:Y:S01]  /*18990*/  LOP3.LUT R44, R45, 0x380, RZ, 0xc0, !PT ;  /* 0x000003802d2c7812 */ /* 0x000fe200078ec0ff */
[----:B------:R-:W-:Y:S01]  /*189a0*/  IMAD.IADD R10, R11, 0x1, -R10 ;  /* 0x000000010b0a7824 */ /* 0x000fe200078e0a0a */
[----:B------:R-:W-:Y:S01]  /*189b0*/  LOP3.LUT R56, R57, 0x380, RZ, 0xc0, !PT ;  /* 0x0000038039387812 */ /* 0x000fe200078ec0ff */
[----:B------:R-:W-:Y:S01]  /*189c0*/  IMAD R7, R24, 0x10, R29 ;  /* 0x0000001018077824 */ /* 0x000fe200078e021d */
[----:B------:R-:W-:Y:S01]  /*189d0*/  SHF.R.U64 R52, R52, 0x3, RZ ;  /* 0x0000000334347819 */ /* 0x000fe200000012ff */
[----:B------:R-:W-:Y:S01]  /*189e0*/  SHFL.IDX PT, R11, R9, RZ, 0x1c1f ;  /* 0x001c1fff090b7589 */ /* 0x000fe200000e0000 */
[----:B------:R-:W-:Y:S01]  /*189f0*/  LOP3.LUT R48, R48, R49, RZ, 0x3c, !PT ;  /* 0x0000003130307212 */ /* 0x000fe200078e3cff */
[----:B------:R-:W-:Y:S01]  /*18a00*/  IMAD.X R49, RZ, RZ, R15, P2 ;  /* 0x000000ffff317224 */ /* 0x000fe200010e060f */
[----:B------:R-:W-:Y:S01]  /*18a10*/  SHF.R.U64 R44, R44, 0x3, RZ ;  /* 0x000000032c2c7819 */ /* 0x000fe200000012ff */
[----:B------:R-:W-:Y:S01]  /*18a20*/  IMAD R5, R10, 0x40, R7 ;  /* 0x000000400a057824 */ /* 0x000fe200078e0207 */
[----:B------:R-:W-:Y:S01]  /*18a30*/  IADD3 R33, P2, R14, 0xb000, RZ ;  /* 0x0000b0000e217810 */ /* 0x000fe20007f5e0ff */
[----:B------:R-:W2:Y:S01]  /*18a40*/  SHFL.IDX PT, R10, R8, RZ, 0x1c1f ;  /* 0x001c1fff080a7589 */ /* 0x000ea200000e0000 */
[----:B------:R-:W-:Y:S01]  /*18a50*/  SHF.R.U64 R56, R56, 0x3, RZ ;  /* 0x0000000338387819 */ /* 0x000fe200000012ff */
[----:B------:R-:W-:Y:S01]  /*18a60*/  IMAD.IADD R4, R5, 0x1, R214 ;  /* 0x0000000105047824 */ /* 0x000fe200078e02d6 */
[----:B------:R-:W-:Y:S01]  /*18a70*/  LOP3.LUT R52, R52, R53, RZ, 0x3c, !PT ;  /* 0x0000003534347212 */ /* 0x000fe200078e3cff */
[----:B------:R-:W-:Y:S01]  /*18a80*/  IMAD.X R53, RZ, RZ, R15, P4 ;  /* 0x000000ffff357224 */ /* 0x000fe200020e060f */
[----:B------:R-:W-:-:S02]  /*18a90*/  IADD3 R37, P4, R14, 0xa000, RZ ;  /* 0x0000a0000e257810 */ /* 0x000fc40007f9e0ff */
[----:B------:R-:W-:Y:S01]  /*18aa0*/  LOP3.LUT R44, R44, R45, RZ, 0x3c, !PT ;  /* 0x0000002d2c2c7212 */ /* 0x000fe200078e3cff */
[--C-:B------:R-:W-:Y:S01]  /*18ab0*/  IMAD.X R45, RZ, RZ, R15.reuse, P3 ;  /* 0x000000ffff2d7224 */ /* 0x100fe200018e060f */
[----:B------:R-:W-:Y:S02]  /*18ac0*/  LOP3.LUT R32, R33, 0x380, RZ, 0xc0, !PT ;  /* 0x0000038021207812 */ /* 0x000fe400078ec0ff */
[----:B------:R-:W-:Y:S01]  /*18ad0*/  LOP3.LUT R56, R56, R57, RZ, 0x3c, !PT ;  /* 0x0000003938387212 */ /* 0x000fe200078e3cff */
[----:B------:R-:W-:Y:S01]  /*18ae0*/  IMAD.X R57, RZ, RZ, R15, P5 ;  /* 0x000000ffff397224 */ /* 0x000fe200028e060f */
[C---:B------:R-:W-:Y:S02]  /*18af0*/  IADD3 R29, P3, R14.reuse, 0xc000, RZ ;  /* 0x0000c0000e1d7810 */ /* 0x040fe40007f7e0ff */
[----:B------:R-:W-:Y:S02]  /*18b00*/  IADD3 R41, P5, R14, 0x9000, RZ ;  /* 0x000090000e297810 */ /* 0x000fe40007fbe0ff */
[----:B------:R-:W-:-:S02]  /*18b10*/  LOP3.LUT R36, R37, 0x380, RZ, 0xc0, !PT ;  /* 0x0000038025247812 */ /* 0x000fc400078ec0ff */
[----:B------:R-:W-:Y:S02]  /*18b20*/  SHF.R.U64 R32, R32, 0x3, RZ ;  /* 0x0000000320207819 */ /* 0x000fe400000012ff */
[----:B------:R-:W-:Y:S02]  /*18b30*/  LOP3.LUT R28, R29, 0x380, RZ, 0xc0, !PT ;  /* 0x000003801d1c7812 */ /* 0x000fe400078ec0ff */
[----:B------:R-:W-:Y:S02]  /*18b40*/  LOP3.LUT R40, R41, 0x380, RZ, 0xc0, !PT ;  /* 0x0000038029287812 */ /* 0x000fe400078ec0ff */
[----:B------:R-:W-:Y:S02]  /*18b50*/  SHF.R.U64 R36, R36, 0x3, RZ ;  /* 0x0000000324247819 */ /* 0x000fe400000012ff */
[----:B------:R-:W-:Y:S01]  /*18b60*/  LOP3.LUT R32, R32, R33, RZ, 0x3c, !PT ;  /* 0x0000002120207212 */ /* 0x000fe200078e3cff */
[----:B------:R-:W-:Y:S01]  /*18b70*/  IMAD.X R33, RZ, RZ, R15, P2 ;  /* 0x000000ffff217224 */ /* 0x000fe200010e060f */
[----:B------:R-:W-:-:S02]  /*18b80*/  SHF.R.U64 R28, R28, 0x3, RZ ;  /* 0x000000031c1c7819 */ /* 0x000fc400000012ff */
[C---:B------:R-:W-:Y:S01]  /*18b90*/  ISETP.GE.OR P2, PT, R4.reuse, R81, P0 ;  /* 0x000000510400720c */ /* 0x040fe20000746670 */
[----:B------:R-:W-:Y:S01]  /*18ba0*/  VIADD R4, R4, 0x8 ;  /* 0x0000000804047836 */ /* 0x000fe20000000000 */
[----:B------:R-:W-:Y:S02]  /*18bb0*/  SHF.R.U64 R40, R40, 0x3, RZ ;  /* 0x0000000328287819 */ /* 0x000fe400000012ff */
[----:B------:R-:W-:Y:S01]  /*18bc0*/  LOP3.LUT R36, R36, R37, RZ, 0x3c, !PT ;  /* 0x0000002524247212 */ /* 0x000fe200078e3cff */
[--C-:B------:R-:W-:Y:S01]  /*18bd0*/  IMAD.X R37, RZ, RZ, R15.reuse, P4 ;  /* 0x000000ffff257224 */ /* 0x100fe200020e060f */
[----:B------:R-:W-:Y:S01]  /*18be0*/  IADD3 R83, P4, R14, 0xe000, RZ ;  /* 0x0000e0000e537810 */ /* 0x000fe20007f9e0ff */
[----:B------:R-:W-:Y:S01]  /*18bf0*/  IMAD R21, R21, UR4, RZ ;  /* 0x0000000415157c24 */ /* 0x000fe2000f8e02ff */
[----:B------:R-:W-:Y:S01]  /*18c00*/  LOP3.LUT R28, R28, R29, RZ, 0x3c, !PT ;  /* 0x0000001d1c1c7212 */ /* 0x000fe200078e3cff */
[--C-:B------:R-:W-:Y:S01]  /*18c10*/  IMAD.X R29, RZ, RZ, R15.reuse, P3 ;  /* 0x000000ffff1d7224 */ /* 0x100fe200018e060f */
[----:B------:R-:W-:Y:S01]  /*18c20*/  LOP3.LUT R40, R40, R41, RZ, 0x3c, !PT ;  /* 0x0000002928287212 */ /* 0x000fe200078e3cff */
[----:B------:R-:W-:Y:S01]  /*18c30*/  IMAD.X R41, RZ, RZ, R15, P5 ;  /* 0x000000ffff297224 */ /* 0x000fe200028e060f */
[----:B------:R-:W-:Y:S01]  /*18c40*/  IADD3 R5, P3, R14, 0xf000, RZ ;  /* 0x0000f0000e057810 */ /* 0x000fe20007f7e0ff */
[----:B--2---:R-:W-:Y:S01]  /*18c50*/  @!P2 ST.E desc[UR54][R10.64], R13 ;  /* 0x0000000d0a00a985 */ /* 0x004fe2000c101936 */
[----:B------:R-:W-:-:S02]  /*18c60*/  ISETP.GE.OR P0, PT, R4, R81, P0 ;  /* 0x000000510400720c */ /* 0x000fc40000706670 */
[C---:B------:R-:W-:Y:S02]  /*18c70*/  IADD3 R25, P5, R14.reuse, 0xd000, RZ ;  /* 0x0000d0000e197810 */ /* 0x040fe40007fbe0ff */
[----:B------:R-:W-:Y:S02]  /*18c80*/  LOP3.LUT R7, R14, 0x380, RZ, 0xc0, !PT ;  /* 0x000003800e077812 */ /* 0x000fe400078ec0ff */
[----:B------:R-:W-:Y:S01]  /*18c90*/  LOP3.LUT R82, R83, 0x380, RZ, 0xc0, !PT ;  /* 0x0000038053527812 */ /* 0x000fe200078ec0ff */
[C---:B------:R-:W-:Y:S01]  /*18ca0*/  IMAD R85, R20.reuse, UR5, R21 ;  /* 0x0000000514557c24 */ /* 0x040fe2000f8e0215 */
[----:B------:R-:W-:Y:S01]  /*18cb0*/  LOP3.LUT R4, R5, 0x380, RZ, 0xc0, !PT ;  /* 0x0000038005047812 */ /* 0x000fe200078ec0ff */
[----:B------:R-:W-:Y:S01]  /*18cc0*/  IMAD.WIDE.U32 R20, R20, UR4, RZ ;  /* 0x0000000414147c25 */ /* 0x000fe2000f8e00ff */
[----:B------:R-:W-:Y:S01]  /*18cd0*/  LOP3.LUT R24, R25, 0x380, RZ, 0xc0, !PT ;  /* 0x0000038019187812 */ /* 0x000fe200078ec0ff */
[----:B------:R-:W-:Y:S01]  /*18ce0*/  ULDC.64 UR4, c[0x0][0xae8] ;  /* 0x0002ba0000047ab9 */ /* 0x000fe20000000a00 */
[----:B------:R-:W-:Y:S01]  /*18cf0*/  SHF.R.U64 R82, R82, 0x3, RZ ;  /* 0x0000000352527819 */ /* 0x000fe200000012ff */
[----:B------:R2:W-:Y:S01]  /*18d00*/  @!P0 ST.E desc[UR54][R26.64], R12 ;  /* 0x0000000c1a008985 */ /* 0x0005e2000c101936 */
[----:B------:R-:W-:Y:S01]  /*18d10*/  SHF.R.U64 R7, R7, 0x3, RZ ;  /* 0x0000000307077819 */ /* 0x000fe200000012ff */
[----:B------:R-:W-:Y:S01]  /*18d20*/  IMAD.IADD R21, R21, 0x1, R85 ;  /* 0x0000000115157824 */ /* 0x000fe200078e0255 */
[----:B------:R-:W-:Y:S01]  /*18d30*/  SHF.R.U64 R4, R4, 0x3, RZ ;  /* 0x0000000304047819 */ /* 0x000fe200000012ff */
[----:B------:R-:W-:Y:S01]  /*18d40*/  IMAD R85, R80, 0x20, R77 ;  /* 0x0000002050557824 */ /* 0x000fe200078e024d */
[----:B------:R-:W-:Y:S01]  /*18d50*/  SHF.R.U64 R24, R24, 0x3, RZ ;  /* 0x0000000318187819 */ /* 0x000fe200000012ff */
[----:B------:R-:W-:Y:S01]  /*18d60*/  IMAD R76, R76, UR4, RZ ;  /* 0x000000044c4c7c24 */ /* 0x000fe2000f8e02ff */
[----:B------:R-:W-:Y:S01]  /*18d70*/  LOP3.LUT R82, R82, R83, RZ, 0x3c, !PT ;  /* 0x0000005352527212 */ /* 0x000fe200078e3cff */
[----:B------:R-:W-:Y:S01]  /*18d80*/  IMAD.X R83, RZ, RZ, R15, P4 ;  /* 0x000000ffff537224 */ /* 0x000fe200020e060f */
[----:B------:R-:W-:Y:S01]  /*18d90*/  LOP3.LUT R14, R7, R14, RZ, 0x3c, !PT ;  /* 0x0000000e070e7212 */ /* 0x000fe200078e3cff */
[----:B------:R-:W-:Y:S01]  /*18da0*/  IMAD.IADD R80, R214, 0x1, R85 ;  /* 0x00000001d6507824 */ /* 0x000fe200078e0255 */
[----:B------:R-:W-:Y:S01]  /*18db0*/  LOP3.LUT R24, R24, R25, RZ, 0x3c, !PT ;  /* 0x0000001918187212 */ /* 0x000fe200078e3cff */
[--C-:B------:R-:W-:Y:S01]  /*18dc0*/  IMAD.X R25, RZ, RZ, R15.reuse, P5 ;  /* 0x000000ffff197224 */ /* 0x100fe200028e060f */
[----:B------:R-:W-:Y:S01]  /*18dd0*/  LOP3.LUT R8, R4, R5, RZ, 0x3c, !PT ;  /* 0x0000000504087212 */ /* 0x000fe200078e3cff */
[----:B------:R-:W-:Y:S01]  /*18de0*/  IMAD.X R9, RZ, RZ, R15, P3 ;  /* 0x000000ffff097224 */ /* 0x000fe200018e060f */
[----:B------:R-:W5:Y:S01]  /*18df0*/  LD.E.128 R4, desc[UR54][R14.64] ;  /* 0x000000360e047980 */ /* 0x000f62000c101d00 */
[----:B------:R-:W-:-:S03]  /*18e00*/  IMAD.WIDE.U32 R20, R176, UR4, R20 ;  /* 0x00000004b0147c25 */ /* 0x000fc6000f8e0014 */
[----:B------:R-:W5:Y:S01]  /*18e10*/  LD.E.128 R72, desc[UR54][R72.64] ;  /* 0x0000003648487980 */ /* 0x000f62000c101d00 */
[----:B------:R-:W-:-:S03]  /*18e20*/  IMAD.IADD R214, R77, 0x1, R214 ;  /* 0x000000014dd67824 */ /* 0x000fc600078e02d6 */
[----:B------:R-:W5:Y:S04]  /*18e30*/  LD.E.128 R68, desc[UR54][R68.64] ;  /* 0x0000003644447980 */ /* 0x000f68000c101d00 */
[----:B--2---:R2:W5:Y:S04]  /*18e40*/  LD.E.128 R12, desc[UR54][R82.64] ;  /* 0x00000036520c7980 */ /* 0x004568000c101d00 */
[----:B------:R-:W5:Y:S04]  /*18e50*/  LD.E.128 R64, desc[UR54][R64.64] ;  /* 0x0000003640407980 */ /* 0x000f68000c101d00 */
[----:B------:R-:W5:Y:S01]  /*18e60*/  LD.E.128 R60, desc[UR54][R60.64] ;  /* 0x000000363c3c7980 */ /* 0x000f62000c101d00 */
[----:B--2---:R-:W-:Y:S01]  /*18e70*/  IMAD R83, R176, UR5, R76 ;  /* 0x00000005b0537c24 */ /* 0x004fe2000f8e024c */
[----:B------:R-:W-:Y:S01]  /*18e80*/  ULDC.64 UR4, c[0x0][0xaf0] ;  /* 0x0002bc0000047ab9 */ /* 0x000fe20000000a00 */
[----:B0-----:R-:W-:Y:S01]  /*18e90*/  @P1 IMAD.HI.U32 R76, R80, R87, RZ ;  /* 0x00000057504c1227 */ /* 0x001fe200078e00ff */
[----:B------:R-:W5:Y:S03]  /*18ea0*/  LD.E.128 R56, desc[UR54][R56.64] ;  /* 0x0000003638387980 */ /* 0x000f66000c101d00 */
[----:B------:R-:W-:Y:S01]  /*18eb0*/  IMAD.IADD R21, R21, 0x1, R83 ;  /* 0x0000000115157824 */ /* 0x000fe200078e0253 */
[----:B------:R-:W5:Y:S01]  /*18ec0*/  LD.E.128 R52, desc[UR54][R52.64] ;  /* 0x0000003634347980 */ /* 0x000f62000c101d00 */
[----:B------:R-:W-:Y:S01]  /*18ed0*/  IMAD.MOV.U32 R83, RZ, RZ, R80 ;  /* 0x000000ffff537224 */ /* 0x000fe200078e0050 */
[----:B-1----:R-:W-:Y:S01]  /*18ee0*/  @P1 SHF.R.U32.HI R83, RZ, R89, R76 ;  /* 0x00000059ff531219 */ /* 0x002fe2000001164c */
[----:B------:R-:W-:Y:S01]  /*18ef0*/  IMAD R78, R78, UR4, RZ ;  /* 0x000000044e4e7c24 */ /* 0x000fe2000f8e02ff */
[----:B------:R-:W5:Y:S02]  /*18f00*/  LD.E.128 R48, desc[UR54][R48.64] ;  /* 0x0000003630307980 */ /* 0x000f64000c101d00 */
[--C-:B------:R-:W-:Y:S01]  /*18f10*/  SHF.R.S32.HI R76, RZ, 0x1f, R83.reuse ;  /* 0x0000001fff4c7819 */ /* 0x100fe20000011453 */
[----:B------:R-:W-:Y:S01]  /*18f20*/  IMAD R85, R79, UR5, R78 ;  /* 0x000000054f557c24 */ /* 0x000fe2000f8e024e */
[----:B------:R-:W5:Y:S01]  /*18f30*/  LD.E.128 R44, desc[UR54][R44.64] ;  /* 0x000000362c2c7980 */ /* 0x000f62000c101d00 */
[----:B------:R-:W-:-:S02]  /*18f40*/  IMAD.MOV R78, RZ, RZ, -R83 ;  /* 0x000000ffff4e7224 */ /* 0x000fc400078e0a53 */
[----:B------:R-:W-:Y:S01]  /*18f50*/  IMAD.WIDE.U32 R20, R79, UR4, R20 ;  /* 0x000000044f147c25 */ /* 0x000fe2000f8e0014 */
[----:B------:R-:W-:Y:S01]  /*18f60*/  ULDC.64 UR4, c[0x0][0xae0] ;  /* 0x0002b80000047ab9 */ /* 0x000fe20000000a00 */
[----:B------:R-:W5:Y:S02]  /*18f70*/  LD.E.128 R40, desc[UR54][R40.64] ;  /* 0x0000003628287980 */ /* 0x000f64000c101d00 */
[----:B------:R-:W-:Y:S02]  /*18f80*/  IMAD R76, R76, UR4, RZ ;  /* 0x000000044c4c7c24 */ /* 0x000fe4000f8e02ff */
[----:B------:R-:W-:Y:S01]  /*18f90*/  IMAD R3, R3, R78, R80 ;  /* 0x0000004e03037224 */ /* 0x000fe200078e0250 */
[----:B------:R-:W5:Y:S01]  /*18fa0*/  LD.E.128 R36, desc[UR54][R36.64] ;  /* 0x0000003624247980 */ /* 0x000f62000c101d00 */
[----:B------:R-:W-:Y:S02]  /*18fb0*/  IMAD.IADD R21, R21, 0x1, R85 ;  /* 0x0000000115157824 */ /* 0x000fe400078e0255 */
[C---:B------:R-:W-:Y:S01]  /*18fc0*/  IMAD R79, R83.reuse, UR5, R76 ;  /* 0x00000005534f7c24 */ /* 0x040fe2000f8e024c */
[----:B------:R-:W-:Y:S01]  /*18fd0*/  SHF.R.S32.HI R76, RZ, 0x1f, R3 ;  /* 0x0000001fff4c7819 */ /* 0x000fe20000011403 */
[----:B------:R-:W-:Y:S01]  /*18fe0*/  IMAD.WIDE.U32 R20, R83, UR4, R20 ;  /* 0x0000000453147c25 */ /* 0x000fe2000f8e0014 */
[----:B------:R-:W-:Y:S01]  /*18ff0*/  ULDC.64 UR4, c[0x0][0xad8] ;  /* 0x0002b60000047ab9 */ /* 0x000fe20000000a00 */
[----:B------:R-:W5:Y:S02]  /*19000*/  LD.E.128 R32, desc[UR54][R32.64] ;  /* 0x0000003620207980 */ /* 0x000f64000c101d00 */
[----:B------:R-:W-:-:S02]  /*19010*/  IMAD.IADD R21, R21, 0x1, R79 ;  /* 0x0000000115157824 */ /* 0x000fc400078e024f */
[----:B------:R-:W5:Y:S01]  /*19020*/  LD.E.128 R28, desc[UR54][R28.64] ;  /* 0x000000361c1c7980 */ /* 0x000f62000c101d00 */
[----:B------:R-:W-:-:S03]  /*19030*/  IMAD R76, R76, UR4, RZ ;  /* 0x000000044c4c7c24 */ /* 0x000fc6000f8e02ff */
        /* <DEDUP_REMOVED lines=11> */
[----:B------:R-:W-:Y:S01]  /*190f0*/  IMAD.IADD R21, R21, 0x1, R77 ;  /* 0x0000000115157824 */ /* 0x000fe200078e024d */
[----:B------:R-:W-:Y:S01]  /*19100*/  LEA R80, P2, R20, UR4, 0x1 ;  /* 0x0000000414507c11 */ /* 0x000fe2000f8408ff */
[----:B------:R-:W-:-:S03]  /*19110*/  VIADD R3, R23, 0x22820 ;  /* 0x0002282017037836 */ /* 0x000fc60000000000 */
[----:B------:R-:W-:Y:S02]  /*19120*/  LEA.HI.X R84, R20, UR5, R21, 0x1, P2 ;  /* 0x0000000514547c11 */ /* 0x000fe400090f0c15 */
[C---:B------:R-:W-:Y:S02]  /*19130*/  ISETP.GE.AND P2, PT, R214.reuse, R81, PT ;  /* 0x00000051d600720c */ /* 0x040fe40003f46270 */
[----:B------:R-:W-:Y:S01]  /*19140*/  PRMT R3, RZ, 0x654, R3 ;  /* 0x00000654ff037816 */ /* 0x000fe20000000003 */
[C---:B------:R-:W-:Y:S02]  /*19150*/  VIADD R76, R214.reuse, 0x20 ;  /* 0x00000020d64c7836 */ /* 0x040fe40000000000 */
[----:B------:R-:W-:Y:S02]  /*19160*/  VIADD R78, R214, 0x40 ;  /* 0x00000040d64e7836 */ /* 0x000fe40000000000 */
[C---:B------:R-:W-:Y:S02]  /*19170*/  VIADD R86, R0.reuse, 0xc0 ;  /* 0x000000c000567836 */ /* 0x040fe40000000000 */
[----:B------:R-:W-:-:S02]  /*19180*/  VIADD R88, R0, 0x40 ;  /* 0x0000004000587836 */ /* 0x000fc40000000000 */
[----:B------:R-:W-:Y:S01]  /*19190*/  VIADD R90, R0, 0x80 ;  /* 0x00000080005a7836 */ /* 0x000fe20000000000 */
[----:B0-----:R0:W-:Y:S01]  /*191a0*/  SYNCS.ARRIVE.TRANS64.RED.A1T0 RZ, [R3+URZ], RZ ;  /* 0x000000ff03ff79a7 */ /* 0x0011e2000810043f */
[----:B------:R1:W2:Y:S01]  /*191b0*/  SHFL.IDX PT, R83, R80, RZ, 0x181f ;  /* 0x00181fff50537589 */ /* 0x0002a200000e0000 */
[----:B------:R-:W-:Y:S01]  /*191c0*/  BSSY B1, `(.L_x_3031) ;  /* 0x000001a000017945 */ /* 0x000fe20003800000 */
[-C--:B------:R-:W-:Y:S02]  /*191d0*/  ISETP.GE.AND P1, PT, R76, R81.reuse, PT ;  /* 0x000000514c00720c */ /* 0x080fe40003f26270 */
[----:B------:R-:W-:Y:S01]  /*191e0*/  ISETP.GE.AND P0, PT, R78, R81, PT ;  /* 0x000000514e00720c */ /* 0x000fe20003f06270 */
[----:B0-----:R1:W0:Y:S01]  /*191f0*/  SHFL.IDX PT, R3, R84, RZ, 0x181f ;  /* 0x00181fff54037589 */ /* 0x00122200000e0000 */
[----:B------:R-:W-:Y:S02]  /*19200*/  SHF.R.S32.HI R87, RZ, 0x1f, R0 ;  /* 0x0000001fff577819 */ /* 0x000fe40000011400 */
[----:B------:R-:W-:-:S02]  /*19210*/  SHF.R.S32.HI R85, RZ, 0x1f, R86 ;  /* 0x0000001fff557819 */ /* 0x000fc40000011456 */
[----:B------:R-:W-:Y:S02]  /*19220*/  SHF.R.S32.HI R89, RZ, 0x1f, R88 ;  /* 0x0000001fff597819 */ /* 0x000fe40000011458 */
[----:B------:R-:W-:Y:S01]  /*19230*/  SHF.R.S32.HI R91, RZ, 0x1f, R90 ;  /* 0x0000001fff5b7819 */ /* 0x000fe2000001145a */
[----:B-1----:R-:W-:Y:S06]  /*19240*/  @P2 BRA `(.L_x_3032) ;  /* 0x0000000000442947 */ /* 0x002fec0003800000 */
[----:B------:R-:W-:Y:S02]  /*19250*/  ULDC UR4, c[0x0][0xac8] ;  /* 0x0002b20000047ab9 */ /* 0x000fe40000000800 */
[----:B------:R-:W-:Y:S02]  /*19260*/  ISETP.GE.AND P2, PT, R0, UR4, PT ;  /* 0x0000000400007c0c */ /* 0x000fe4000bf46270 */
[----:B------:R-:W-:Y:S02]  /*19270*/  ISETP.GE.AND P3, PT, R88, UR4, PT ;  /* 0x0000000458007c0c */ /* 0x000fe4000bf66270 */
[----:B------:R-:W-:-:S09]  /*19280*/  ISETP.GE.AND P4, PT, R90, UR4, PT ;  /* 0x000000045a007c0c */ /* 0x000fd2000bf86270 */
[----:B--2---:R-:W-:-:S04]  /*19290*/  @!P2 LEA R20, P5, R0, R83, 0x1 ;  /* 0x000000530014a211 */ /* 0x004fc800078a08ff */
[----:B0-----:R-:W-:Y:S02]  /*192a0*/  @!P2 LEA.HI.X R21, R0, R3, R87, 0x1, P5 ;  /* 0x000000030015a211 */ /* 0x001fe400028f0c57 */
        /* <DEDUP_REMOVED lines=11> */
.L_x_3032:
[----:B------:R-:W-:Y:S05]  /*19360*/  BSYNC B1 ;  /* 0x0000000000017941 */ /* 0x000fea0003800000 */
.L_x_3031:
[----:B0-----:R0:W3:Y:S01]  /*19370*/  SHFL.IDX PT, R3, R84, 0x1, 0x181f ;  /* 0x00381f0054037f89 */ /* 0x0010e200000e0000 */
[----:B------:R-:W-:Y:S03]  /*19380*/  BSSY B1, `(.L_x_3033) ;  /* 0x0000014000017945 */ /* 0x000fe60003800000 */
[----:B-1---5:R0:W1:Y:S01]  /*19390*/  SHFL.IDX PT, R29, R80, 0x1, 0x181f ;  /* 0x00381f00501d7f89 */ /* 0x02206200000e0000 */
[----:B------:R-:W-:Y:S05]  /*193a0*/  @P1 BRA `(.L_x_3034) ;  /* 0x0000000000441947 */ /* 0x000fea0003800000 */
[----:B------:R-:W-:Y:S02]  /*193b0*/  ULDC UR4, c[0x0][0xac8] ;  /* 0x0002b20000047ab9 */ /* 0x000fe40000000800 */
[----:B------:R-:W-:Y:S02]  /*193c0*/  ISETP.GE.AND P4, PT, R0, UR4, PT ;  /* 0x0000000400007c0c */ /* 0x000fe4000bf86270 */
[----:B------:R-:W-:Y:S02]  /*193d0*/  ISETP.GE.AND P3, PT, R88, UR4, PT ;  /* 0x0000000458007c0c */ /* 0x000fe4000bf66270 */
[----:B------:R-:W-:Y:S02]  /*193e0*/  ISETP.GE.AND P2, PT, R90, UR4, PT ;  /* 0x000000045a007c0c */ /* 0x000fe4000bf46270 */
[----:B------:R-:W-:-:S07]  /*193f0*/  ISETP.GE.AND P1, PT, R86, UR4, PT ;  /* 0x0000000456007c0c */ /* 0x000fce000bf26270 */
[----:B-1----:R-:W-:-:S04]  /*19400*/  @!P4 LEA R4, P5, R0, R29, 0x1 ;  /* 0x0000001d0004c211 */ /* 0x002fc800078a08ff */
[----:B---3--:R-:W-:Y:S02]  /*19410*/  @!P4 LEA.HI.X R5, R0, R3, R87, 0x1, P5 ;  /* 0x000000030005c211 */ /* 0x008fe400028f0c57 */
        /* <DEDUP_REMOVED lines=10> */
.L_x_3034:
[----:B------:R-:W-:Y:S05]  /*194c0*/  BSYNC B1 ;  /* 0x0000000000017941 */ /* 0x000fea0003800000 */
.L_x_3033:
[----:B---3--:R3:W0:Y:S01]  /*194d0*/  SHFL.IDX PT, R3, R84, 0x2, 0x181f ;  /* 0x00581f0054037f89 */ /* 0x00862200000e0000 */
[----:B------:R-:W-:Y:S03]  /*194e0*/  BSSY B1, `(.L_x_3035) ;  /* 0x0000014000017945 */ /* 0x000fe60003800000 */
[----:B----4-:R3:W4:Y:S01]  /*194f0*/  SHFL.IDX PT, R25, R80, 0x2, 0x181f ;  /* 0x00581f0050197f89 */ /* 0x01072200000e0000 */
[----:B------:R-:W-:Y:S05]  /*19500*/  @P0 BRA `(.L_x_3036) ;  /* 0x0000000000440947 */ /* 0x000fea0003800000 */
[----:B------:R-:W-:Y:S02]  /*19510*/  ULDC UR4, c[0x0][0xac8] ;  /* 0x0002b20000047ab9 */ /* 0x000fe40000000800 */
[----:B------:R-:W-:Y:S02]  /*19520*/  ISETP.GE.AND P3, PT, R0, UR4, PT ;  /* 0x0000000400007c0c */ /* 0x000fe4000bf66270 */
[----:B------:R-:W-:Y:S02]  /*19530*/  ISETP.GE.AND P2, PT, R88, UR4, PT ;  /* 0x0000000458007c0c */ /* 0x000fe4000bf46270 */
[----:B------:R-:W-:Y:S02]  /*19540*/  ISETP.GE.AND P1, PT, R90, UR4, PT ;  /* 0x000000045a007c0c */ /* 0x000fe4000bf26270 */
[----:B------:R-:W-:-:S07]  /*19550*/  ISETP.GE.AND P0, PT, R86, UR4, PT ;  /* 0x0000000456007c0c */ /* 0x000fce000bf06270 */
[-C--:B----4-:R-:W-:Y:S02]  /*19560*/  @!P3 LEA R4, P5, R0, R25.reuse, 0x1 ;  /* 0x000000190004b211 */ /* 0x090fe400078a08ff */
[----:B------:R-:W-:Y:S02]  /*19570*/  @!P2 LEA R6, P4, R88, R25, 0x1 ;  /* 0x000000195806a211 */ /* 0x000fe400078808ff */
[----:B0-----:R-:W-:Y:S02]  /*19580*/  @!P3 LEA.HI.X R5, R0, R3, R87, 0x1, P5 ;  /* 0x000000030005b211 */ /* 0x001fe400028f0c57 */
        /* <DEDUP_REMOVED lines=9> */
.L_x_3036:
[----:B------:R-:W-:Y:S05]  /*19620*/  BSYNC B1 ;  /* 0x0000000000017941 */ /* 0x000fea0003800000 */
.L_x_3035:
[----:B0-----:R-:W-:Y:S01]  /*19630*/  VIADD R4, R214, 0x60 ;  /* 0x00000060d6047836 */ /* 0x001fe20000000000 */
[----:B------:R0:W0:Y:S04]  /*19640*/  SHFL.IDX PT, R3, R84, 0x3, 0x181f ;  /* 0x00781f0054037f89 */ /* 0x00002800000e0000 */
        /* <DEDUP_REMOVED lines=22> */
.L_x_3029:
[----:B------:R-:W3:Y:S01]  /*197b0*/  LDL R9, [R1+0x14] ;  /* 0x0000140001097983 */ /* 0x000ee20000100800 */
[----:B------:R-:W-:Y:S01]  /*197c0*/  ULDC.64 UR4, c[0x0][0xc00] ;  /* 0x0003000000047ab9 */ /* 0x000fe20000000a00 */
[----:B------:R-:W3:Y:S01]  /*197d0*/  LDC.64 R4, c[0x0][0xc00] ;  /* 0x00030000ff047b82 */ /* 0x000ee20000000a00 */
[----:B------:R-:W-:Y:S01]  /*197e0*/  ISETP.NE.U32.AND P0, PT, RZ, UR4, PT ;  /* 0x00000004ff007c0c */ /* 0x000fe2000bf05070 */
[----:B------:R-:W-:-:S03]  /*197f0*/  IMAD.MOV.U32 R0, RZ, RZ, RZ ;  /* 0x000000ffff007224 */ /* 0x000fc600078e00ff */
[----:B------:R-:W-:Y:S01]  /*19800*/  ISETP.NE.AND.EX P0, PT, RZ, UR5, PT, P0 ;  /* 0x00000005ff007c0c */ /* 0x000fe2000bf05300 */
[----:B------:R-:W-:Y:S02]  /*19810*/  ULDC.64 UR4, c[0x0][0xc08] ;  /* 0x0003020000047ab9 */ /* 0x000fe40000000a00 */
[----:B------:R-:W-:Y:S01]  /*19820*/  ISETP.NE.U32.AND P1, PT, RZ, UR4, PT ;  /* 0x00000004ff007c0c */ /* 0x000fe2000bf25070 */
[----:B------:R-:W4:Y:S03]  /*19830*/  LDC R25, c[0x0][0xbe8] ;  /* 0x0002fa00ff197b82 */ /* 0x000f260000000800 */
[----:B------:R-:W-:-:S13]  /*19840*/  ISETP.NE.AND.EX P1, PT, RZ, UR5, PT, P1 ;  /* 0x00000005ff007c0c */ /* 0x000fda000bf25310 */
[----:B------:R-:W0:Y:S01]  /*19850*/  @P1 LDC.64 R6, c[0x0][0xc08] ;  /* 0x00030200ff061b82 */ /* 0x000e220000000a00 */
[----:B------:R-:W-:Y:S02]  /*19860*/  ULDC UR4, c[0x0][0xa88] ;  /* 0x0002a20000047ab9 */ /* 0x000fe40000000800 */
[----:B------:R-:W-:Y:S01]  /*19870*/  IMAD.U32 R8, RZ, RZ, UR4 ;  /* 0x00000004ff087e24 */ /* 0x000fe2000f8e00ff */
[----:B------:R-:W1:Y:S01]  /*19880*/  S2R R28, SR_TID.X ;  /* 0x00000000001c7919 */ /* 0x000e620000002100 */
[----:B---3--:R-:W-:-:S04]  /*19890*/  IMAD.WIDE R4, R9, 0x4, R4 ;  /* 0x0000000409047825 */ /* 0x008fc800078e0204 */
[----:B0-----:R-:W-:Y:S01]  /*198a0*/  @P1 IMAD.WIDE R6, R9, 0x4, R6 ;  /* 0x0000000409061825 */ /* 0x001fe200078e0206 */
[----:B------:R0:W5:Y:S04]  /*198b0*/  @P0 LDG.E R0, desc[UR54][R4.64] ;  /* 0x0000003604000981 */ /* 0x000168000c1e1900 */
[----:B------:R0:W5:Y:S01]  /*198c0*/  @P1 LDG.E R8, desc[UR54][R6.64] ;  /* 0x0000003606081981 */ /* 0x000162000c1e1900 */
[----:B----4-:R-:W-:Y:S01]  /*198d0*/  ISETP.NE.AND P2, PT, R25, 0x1, PT ;  /* 0x000000011900780c */ /* 0x010fe20003f45270 */
[----:B-1----:R-:W-:-:S05]  /*198e0*/  VIADD R28, R28, 0xffffff80 ;  /* 0xffffff801c1c7836 */ /* 0x002fca0000000000 */
[----:B------:R-:W-:Y:S02]  /*198f0*/  SHF.R.S32.HI R3, RZ, 0x1f, R28 ;  /* 0x0000001fff037819 */ /* 0x000fe4000001141c */
[----:B------:R-:W-:Y:S02]  /*19900*/  ISETP.GE.AND P3, PT, R28, 0x80, PT ;  /* 0x000000801c00780c */ /* 0x000fe40003f66270 */
[----:B------:R-:W-:-:S03]  /*19910*/  LEA.HI R20, R3, R28, RZ, 0x3 ;  /* 0x0000001c03147211 */ /* 0x000fc600078f18ff */
[----:B------:R-:W1:Y:S01]  /*19920*/  @P2 LDC R27, c[0x0][0xbec] ;  /* 0x0002fb00ff1b2b82 */ /* 0x000e620000000800 */
[----:B0-----:R-:W-:Y:S07]  /*19930*/  @P1 BRA `(.L_x_3038) ;  /* 0x0000000000101947 */ /* 0x001fee0003800000 */
[----:B------:R-:W-:Y:S05]  /*19940*/  @!P0 BRA `(.L_x_3038) ;  /* 0x00000000000c8947 */ /* 0x000fea0003800000 */
[----:B------:R-:W3:Y:S04]  /*19950*/  LDG.E R3, desc[UR54][R4.64] ;  /* 0x0000003604037981 */ /* 0x000ee8000c1e1900 */
[----:B-----5:R-:W3:Y:S02]  /*19960*/  LDG.E R8, desc[UR54][R4.64+0x4] ;  /* 0x0000043604087981 */ /* 0x020ee4000c1e1900 */
[----:B---3--:R-:W-:-:S07]  /*19970*/  IMAD.IADD R8, R8, 0x1, -R3 ;  /* 0x0000000108087824 */ /* 0x008fce00078e0a03 */
.L_x_3038:
[----:B------:R-:W3:Y:S01]  /*19980*/  LDL R26, [R1+0x10] ;  /* 0x00001000011a7983 */ /* 0x000ee20000100800 */
[----:B------:R-:W-:Y:S01]  /*19990*/  SHF.R.S32.HI R3, RZ, 0x1f, R9 ;  /* 0x0000001fff037819 */ /* 0x000fe20000011409 */
[----:B------:R-:W-:Y:S01]  /*199a0*/  BSSY B1, `(.L_x_3039) ;  /* 0x000002e000017945 */ /* 0x000fe20003800000 */
[----:B------:R-:W-:Y:S02]  /*199b0*/  LOP3.LUT R24, R20, 0xfffffff8, RZ, 0xc0, !PT ;  /* 0xfffffff814187812 */ /* 0x000fe400078ec0ff */
[----:B------:R-:W-:Y:S02]  /*199c0*/  SEL R13, R9, RZ, !P0 ;  /* 0x000000ff090d7207 */ /* 0x000fe40004000000 */
[----:B------:R-:W-:Y:S02]  /*199d0*/  SEL R14, R3, RZ, !P0 ;  /* 0x000000ff030e7207 */ /* 0x000fe40004000000 */
[----:B-----5:R-:W-:Y:S02]  /*199e0*/  SHF.R.S32.HI R11, RZ, 0x1f, R0 ;  /* 0x0000001fff0b7819 */ /* 0x020fe40000011400 */
[----:B---3--:R-:W-:Y:S01]  /*199f0*/  SHF.R.S32.HI R12, RZ, 0x1f, R26 ;  /* 0x0000001fff0c7819 */ /* 0x008fe2000001141a */
[----:B------:R-:W-:Y:S06]  /*19a00*/  @P3 BRA `(.L_x_3040) ;  /* 0x00000000009c3947 */ /* 0x000fec0003800000 */
[----:B------:R-:W0:Y:S01]  /*19a10*/  S2R R5, SR_TID.X ;  /* 0x0000000000057919 */ /* 0x000e220000002100 */
[----:B------:R-:W3:Y:S02]  /*19a20*/  LDC R9, c[0x0][0xbe8] ;  /* 0x0002fa00ff097b82 */ /* 0x000ee40000000800 */
[----:B---3--:R-:W-:Y:S01]  /*19a30*/  IMAD R3, R8, R9, RZ ;  /* 0x0000000908037224 */ /* 0x008fe200078e02ff */
[----:B0-----:R-:W-:-:S04]  /*19a40*/  IADD3 R10, R214, -0x80, R5 ;  /* 0xffffff80d60a7810 */ /* 0x001fc80007ffe005 */
        /* <DEDUP_REMOVED lines=13> */
[----:B------:R-:W3:Y:S01]  /*19b20*/  @P0 LDC R21, c[0x0][0xbf0] ;  /* 0x0002fc00ff150b82 */ /* 0x000ee20000000800 */
[----:B------:R-:W-:-:S04]  /*19b30*/  IMAD.WIDE.U32 R4, R13, UR4, R4 ;  /* 0x000000040d047c25 */ /* 0x000fc8000f8e0004 */
[----:B0-----:R-:W-:-:S05]  /*19b40*/  @P0 IMAD.HI.U32 R6, R10, R15, RZ ;  /* 0x0000000f0a060227 */ /* 0x001fca00078e00ff */
[----:B---3--:R-:W-:Y:S01]  /*19b50*/  @P0 SHF.R.U32.HI R3, RZ, R21, R6 ;  /* 0x00000015ff030219 */ /* 0x008fe20000011606 */
[----:B------:R-:W-:-:S03]  /*19b60*/  IMAD R6, R14, UR4, RZ ;  /* 0x000000040e067c24 */ /* 0x000fc6000f8e02ff */
[----:B------:R-:W-:Y:S01]  /*19b70*/  IADD3 R4, P0, R3, R4, RZ ;  /* 0x0000000403047210 */ /* 0x000fe20007f1e0ff */
[--C-:B------:R-:W-:Y:S02]  /*19b80*/  IMAD.MOV R7, RZ, RZ, -R3.reuse ;  /* 0x000000ffff077224 */ /* 0x100fe400078e0a03 */
        /* <DEDUP_REMOVED lines=15> */
.L_x_3040:
[----:B------:R-:W-:Y:S05]  /*19c80*/  BSYNC B1 ;  /* 0x0000000000017941 */ /* 0x000fea0003800000 */
.L_x_3039:
[----:B------:R-:W3:Y:S01]  /*19c90*/  @P2 LDC R9, c[0x0][0xbf0] ;  /* 0x0002fc00ff092b82 */ /* 0x000ee20000000800 */
[----:B------:R-:W-:Y:S01]  /*19ca0*/  ULDC.64 UR4, c[0x0][0xaa0] ;  /* 0x0002a80000047ab9 */ /* 0x000fe20000000a00 */
[----:B------:R-:W-:Y:S01]  /*19cb0*/  SHF.R.S32.HI R29, RZ, 0x3, R20 ;  /* 0x00000003ff1d7819 */ /* 0x000fe20000011414 */
[----:B0-----:R-:W-:Y:S02]  /*19cc0*/  IMAD R3, R11, UR4, RZ ;  /* 0x000000040b037c24 */ /* 0x001fe4000f8e02ff */
[----:B------:R-:W-:Y:S02]  /*19cd0*/  IMAD.IADD R24, R28, 0x1, -R24 ;  /* 0x000000011c187824 */ /* 0x000fe400078e0a18 */
[C---:B------:R-:W-:Y:S02]  /*19ce0*/  IMAD R3, R0.reuse, UR5, R3 ;  /* 0x0000000500037c24 */ /* 0x040fe4000f8e0203 */
[----:B------:R-:W-:Y:S01]  /*19cf0*/  IMAD.WIDE.U32 R4, R0, UR4, RZ ;  /* 0x0000000400047c25 */ /* 0x000fe2000f8e00ff */
[----:B------:R-:W-:-:S03]  /*19d00*/  ULDC.64 UR4, c[0x0][0xae8] ;  /* 0x0002ba0000047ab9 */ /* 0x000fc60000000a00 */
[----:B------:R-:W-:Y:S02]  /*19d10*/  IMAD R7, R24, 0x20, R29 ;  /* 0x0000002018077824 */ /* 0x000fe400078e021d */
[----:B------:R-:W-:Y:S02]  /*19d20*/  IMAD R0, R12, UR4, RZ ;  /* 0x000000040c007c24 */ /* 0x000fe4000f8e02ff */
[----:B------:R-:W-:Y:S02]  /*19d30*/  IMAD.IADD R10, R214, 0x1, R7 ;  /* 0x00000001d60a7824 */ /* 0x000fe400078e0207 */
[----:B------:R-:W-:Y:S02]  /*19d40*/  IMAD R7, R26, UR5, R0 ;  /* 0x000000051a077c24 */ /* 0x000fe4000f8e0200 */
[----:B------:R-:W-:Y:S02]  /*19d50*/  IMAD.IADD R5, R5, 0x1, R3 ;  /* 0x0000000105057824 */ /* 0x000fe400078e0203 */
[----:B-1----:R-:W-:-:S04]  /*19d60*/  @P2 IMAD.HI.U32 R0, R10, R27, RZ ;  /* 0x0000001b0a002227 */ /* 0x002fc800078e00ff */
        /* <DEDUP_REMOVED lines=36> */
[----:B------:R0:W1:Y:S04]  /*19fb0*/  SHFL.IDX PT, R0, R4, RZ, 0x181f ;  /* 0x00181fff04007589 */ /* 0x00006800000e0000 */
[----:B------:R0:W3:Y:S02]  /*19fc0*/  SHFL.IDX PT, R14, R3, RZ, 0x181f ;  /* 0x00181fff030e7589 */ /* 0x0000e400000e0000 */
.L_x_3245:
[----:B------:R-:W-:Y:S01]  /*19fd0*/  IMAD R8, R8, R25, RZ ;  /* 0x0000001908087224 */ /* 0x000fe200078e02ff */
[----:B------:R-:W-:Y:S01]  /*19fe0*/  BSSY B1, `(.L_x_3042) ;  /* 0x0000015000017945 */ /* 0x000fe20003800000 */
[----:B------:R-:W-:-:S05]  /*19ff0*/  IMAD.IADD R7, R29, 0x1, R214 ;  /* 0x000000011d077824 */ /* 0x000fca00078e02d6 */
        /* <DEDUP_REMOVED lines=9> */
[----:B-1----:R-:W-:Y:S02]  /*1a090*/  @!P3 LEA.HI.X R13, R9, R0, R20, 0x1, P5 ;  /* 0x00000000090db211 */ /* 0x002fe400028f0c14 */
        /* <DEDUP_REMOVED lines=9> */
.L_x_3043:
[----:B------:R-:W-:Y:S05]  /*1a130*/  BSYNC B1 ;  /* 0x0000000000017941 */ /* 0x000fea0003800000 */
.L_x_3042:
[----:B------:R-:W-:-:S03]  /*1a140*/  UMOV UR4, 0xffffffff ;  /* 0xffffffff00047882 */ /* 0x000fc60000000000 */
[----:B------:R-:W-:Y:S05]  /*1a150*/  BRA.DIV UR4, `(.L_x_3044) ;  /* 0x0000008e04687947 */ /* 0x000fea000b800000 */
[----:B-1----:R1:W0:Y:S04]  /*1a160*/  SHFL.IDX PT, R0, R4, 0x1, 0x181f ;  /* 0x00381f0004007f89 */ /* 0x00222800000e0000 */
[----:B---34-:R1:W3:Y:S02]  /*1a170*/  SHFL.IDX PT, R14, R3, 0x1, 0x181f ;  /* 0x00381f00030e7f89 */ /* 0x0182e400000e0000 */
.L_x_3249:
        /* <DEDUP_REMOVED lines=21> */
.L_x_3046:
[----:B------:R-:W-:Y:S05]  /*1a2d0*/  BSYNC B1 ;  /* 0x0000000000017941 */ /* 0x000fea0003800000 */
.L_x_3045:
[----:B------:R-:W-:-:S03]  /*1a2e0*/  UMOV UR4, 0xffffffff ;  /* 0xffffffff00047882 */ /* 0x000fc60000000000 */
[----:B------:R-:W-:Y:S05]  /*1a2f0*/  BRA.DIV UR4, `(.L_x_3047) ;  /* 0x0000008e04487947 */ /* 0x000fea000b800000 */
[----:B0-----:R0:W0:Y:S04]  /*1a300*/  SHFL.IDX PT, R0, R4, 0x2, 0x181f ;  /* 0x00581f0004007f89 */ /* 0x00102800000e0000 */
[----:B---34-:R3:W4:Y:S02]  /*1a310*/  SHFL.IDX PT, R14, R3, 0x2, 0x181f ;  /* 0x00581f00030e7f89 */ /* 0x01872400000e0000 */
.L_x_3253:
        /* <DEDUP_REMOVED lines=21> */
.L_x_3049:
[----:B------:R-:W-:Y:S05]  /*1a470*/  BSYNC B1 ;  /* 0x0000000000017941 */ /* 0x000fea0003800000 */
.L_x_3048:
[----:B------:R-:W-:-:S03]  /*1a480*/  UMOV UR4, 0xffffffff ;  /* 0xffffffff00047882 */ /* 0x000fc60000000000 */
[----:B------:R-:W-:Y:S05]  /*1a490*/  BRA.DIV UR4, `(.L_x_3050) ;  /* 0x0000008e04287947 */ /* 0x000fea000b800000 */
[----:B0-----:R0:W0:Y:S04]  /*1a4a0*/  SHFL.IDX PT, R0, R4, 0x3, 0x181f ;  /* 0x00781f0004007f89 */ /* 0x00102800000e0000 */
[----:B----4-:R4:W0:Y:S02]  /*1a4b0*/  SHFL.IDX PT, R14, R3, 0x3, 0x181f ;  /* 0x00781f00030e7f89 */ /* 0x01082400000e0000 */
.L_x_3257:
[----:B-1-34-:R-:W-:-:S05]  /*1a4c0*/  VIADD R3, R7, 0x60 ;  /* 0x0000006007037836 */ /* 0x01afca0000000000 */
        /* <DEDUP_REMOVED lines=19> */
.L_x_3037:
[----:B------:R-:W-:Y:S05]  /*1a600*/  BSYNC B0 ;  /* 0x0000000000007941 */ /* 0x000fea0003800000 */
.L_x_3028:
[----:B------:R-:W-:Y:S02]  /*1a610*/  ULDC UR4, c[0x0][0xc3c] ;  /* 0x00030f0000047ab9 */ /* 0x000fe40000000800 */
[----:B--2---:R-:W-:-:S13]  /*1a620*/  ISETP.GE.AND P0, PT, R123, UR4, PT ;  /* 0x000000047b007c0c */ /* 0x004fda000bf06270 */
[----:B------:R-:W-:Y:S05]  /*1a630*/  @!P0 BRA `(.L_x_3051) ;  /* 0xfffffe6800548947 */ /* 0x000fea000383ffff */
[----:B------:R-:W-:Y:S05]  /*1a640*/  BRA `(.L_x_2831) ;  /* 0x0000007000b07947 */ /* 0x000fea0003800000 */
.L_x_2829:
        /* <DEDUP_REMOVED lines=16> */
.L_x_3052:
        /* <DEDUP_REMOVED lines=41> */
.L_x_3058:
        /* <DEDUP_REMOVED lines=12> */
.L_x_3057:
[----:B------:R-:W-:Y:S05]  /*1aaa0*/  BSYNC B0 ;  /* 0x0000000000007941 */ /* 0x000fea0003800000 */
.L_x_3056:
        /* <DEDUP_REMOVED lines=20> */
.L_x_3054:
        /* <DEDUP_REMOVED lines=20> */
.L_x_3059:
[----:B---3--:R-:W-:Y:S01]  /*1ad30*/  IMAD R16, R16, UR5, R13 ;  /* 0x0000000510107c24 */ /* 0x008fe2000f8e020d */
[----:B------:R-:W-:Y:S01]  /*1ad40*/  IABS R2, R6 ;  /* 0x0000000600027213 */ /* 0x000fe20000000000 */
[----:B01----:R-:W-:-:S03]  /*1ad50*/  IMAD.MOV R11, RZ, RZ, -R3 ;  /* 0x000000ffff0b7224 */ /* 0x003fc600078e0a03 */
[----:B--2---:R-:W-:Y:S01]  /*1ad60*/  IADD3 R9, -R16, UR6, RZ ;  /* 0x0000000610097c10 */ /* 0x004fe2000fffe1ff */
        /* <DEDUP_REMOVED lines=22> */
[----:B------:R-:W-:Y:S02]  /*1aed0*/  IMAD R6, R6, R2, R9 ;  /* 0x0000000206067224 */ /* 0x000fe400078e0209 */
[----:B------:R-:W-:Y:S01]  /*1aee0*/  IMAD.MOV.U32 R2, RZ, RZ, RZ ;  /* 0x000000ffff027224 */ /* 0x000fe200078e00ff */
[----:B------:R-:W-:Y:S02]  /*1aef0*/  VIADDMNMX R15, R8, UR5, R7, PT ;  /* 0x00000005080f7c46 */ /* 0x000fe4000b800107 */
[----:B------:R-:W-:-:S02]  /*1af00*/  IABS R11, R6 ;  /* 0x00000006000b7213 */ /* 0x000fc40000000000 */
[----:B------:R-:W-:Y:S01]  /*1af10*/  IABS R8, R15 ;  /* 0x0000000f00087213 */ /* 0x000fe20000000000 */
[----:B------:R-:W-:-:S03]  /*1af20*/  IMAD.MOV R18, RZ, RZ, -R15 ;  /* 0x000000ffff127224 */ /* 0x000fc600078e0a0f */
[----:B------:R-:W0:Y:S08]  /*1af30*/  I2F.RP R7, R8 ;  /* 0x0000000800077306 */ /* 0x000e300000209400 */
[----:B0-----:R-:W0:Y:S02]  /*1af40*/  MUFU.RCP R7, R7 ;  /* 0x0000000700077308 */ /* 0x001e240000001000 */
[----:B0-----:R-:W-:-:S06]  /*1af50*/  VIADD R3, R7, 0xffffffe ;  /* 0x0ffffffe07037836 */ /* 0x001fcc0000000000 */
[----:B------:R-:W0:Y:S02]  /*1af60*/  F2I.FTZ.U32.TRUNC.NTZ R3, R3 ;  /* 0x0000000300037305 */ /* 0x000e24000021f000 */
[----:B0-----:R-:W-:-:S04]  /*1af70*/  IMAD.MOV R10, RZ, RZ, -R3 ;  /* 0x000000ffff0a7224 */ /* 0x001fc800078e0a03 */
[----:B------:R-:W-:Y:S01]  /*1af80*/  IMAD.MOV.U32 R9, RZ, RZ, R10 ;  /* 0x000000ffff097224 */ /* 0x000fe200078e000a */
[----:B------:R-:W-:-:S03]  /*1af90*/  IABS R10, R15 ;  /* 0x0000000f000a7213 */ /* 0x000fc60000000000 */
        /* <DEDUP_REMOVED lines=20> */
.L_x_3055:
[----:B------:R-:W-:Y:S02]  /*1b0e0*/  IMAD.MOV.U32 R17, RZ, RZ, RZ ;  /* 0x000000ffff117224 */ /* 0x000fe400078e00ff */
[----:B------:R-:W-:Y:S02]  /*1b0f0*/  IMAD.U32 R16, RZ, RZ, UR6 ;  /* 0x00000006ff107e24 */ /* 0x000fe4000f8e00ff */
[----:B------:R-:W-:-:S07]  /*1b100*/  IMAD.MOV.U32 R18, RZ, RZ, RZ ;  /* 0x000000ffff127224 */ /* 0x000fce00078e00ff */
.L_x_3060:
[----:B------:R-:W-:-:S13]  /*1b110*/  ISETP.NE.AND P0, PT, R5, RZ, PT ;  /* 0x000000ff0500720c */ /* 0x000fda0003f05270 */
[----:B------:R-:W0:Y:S01]  /*1b120*/  @!P0 S2R R3, SR_CgaCtaId ;  /* 0x0000000000038919 */ /* 0x000e220000008800 */
[----:B------:R-:W-:-:S04]  /*1b130*/  @!P0 MOV R2, 0x400 ;  /* 0x0000040000028802 */ /* 0x000fc80000000f00 */
[----:B0-----:R-:W-:-:S05]  /*1b140*/  @!P0 LEA R2, R3, R2, 0x18 ;  /* 0x0000000203028211 */ /* 0x001fca00078ec0ff */
[----:B------:R0:W-:Y:S01]  /*1b150*/  @!P0 STS.128 [R2+0x228d0], R16 ;  /* 0x0228d01002008388 */ /* 0x0001e20000000c00 */
[----:B------:R-:W-:Y:S06]  /*1b160*/  BAR.ARV 0x5, 0x180 ;  /* 0x0146000000007b1d */ /* 0x000fec0000002000 */
.L_x_3053:
[----:B------:R2:W-:Y:S01]  /*1b170*/  STL [R1+0x24], RZ ;  /* 0x000024ff01007387 */ /* 0x0005e20000100800 */
[----:B------:R-:W-:Y:S01]  /*1b180*/  ULDC UR4, c[0x0][0xc3c] ;  /* 0x00030f0000047ab9 */ /* 0x000fe20000000800 */
[----:B------:R-:W-:Y:S01]  /*1b190*/  IMAD.MOV.U32 R26, RZ, RZ, 0x1 ;  /* 0x00000001ff1a7424 */ /* 0x000fe200078e00ff */
[----:B-1----:R-:W-:Y:S01]  /*1b1a0*/  ISETP.GE.AND P0, PT, R19, UR4, PT ;  /* 0x0000000413007c0c */ /* 0x002fe2000bf06270 */
[----:B------:R-:W-:-:S12]  /*1b1b0*/  IMAD.MOV.U32 R25, RZ, RZ, RZ ;  /* 0x000000ffff197224 */ /* 0x000fd800078e00ff */
[----:B--2---:R-:W-:Y:S05]  /*1b1c0*/  @P0 BRA `(.L_x_3061) ;  /* 0x0000006000f40947 */ /* 0x004fea0003800000 */
[----:B------:R-:W1:Y:S01]  /*1b1d0*/  S2UR UR5, SR_CgaCtaId ;  /* 0x00000000000579c3 */ /* 0x000e620000008800 */
[C---:B0-----:R-:W-:Y:S01]  /*1b1e0*/  IMAD.SHL.U32 R2, R0.reuse, 0x8, RZ ;  /* 0x0000000800027824 */ /* 0x041fe200078e00ff */
[----:B------:R-:W-:Y:S01]  /*1b1f0*/  LOP3.LUT R4, R0, 0x7f, RZ, 0xc0, !PT ;  /* 0x0000007f00047812 */ /* 0x000fe200078ec0ff */
[----:B------:R-:W-:Y:S01]  /*1b200*/  UMOV UR4, 0x400 ;  /* 0x0000040000047882 */ /* 0x000fe20000000000 */
[----:B------:R0:W-:Y:S01]  /*1b210*/  STL [R1+0x24], RZ ;  /* 0x000024ff01007387 */ /* 0x0001e20000100800 */
[----:B------:R-:W-:Y:S01]  /*1b220*/  BSSY B8, `(.L_x_3061) ;  /* 0x0000637000087945 */ /* 0x000fe20003800000 */
[----:B------:R-:W-:Y:S01]  /*1b230*/  LOP3.LUT R3, R2, 0x1f8, RZ, 0xc0, !PT ;  /* 0x000001f802037812 */ /* 0x000fe200078ec0ff */
[----:B------:R-:W-:Y:S01]  /*1b240*/  IMAD.SHL.U32 R30, R4, 0x8, RZ ;  /* 0x00000008041e7824 */ /* 0x000fe200078e00ff */
[----:B------:R-:W-:Y:S01]  /*1b250*/  LOP3.LUT R2, R2, 0x38, RZ, 0xc0, !PT ;  /* 0x0000003802027812 */ /* 0x000fe200078ec0ff */
[----:B------:R-:W-:Y:S01]  /*1b260*/  IMAD.MOV.U32 R27, RZ, RZ, 0x1 ;  /* 0x00000001ff1b7424 */ /* 0x000fe200078e00ff */
[----:B------:R-:W-:Y:S01]  /*1b270*/  LOP3.LUT R3, R3, 0x38, R0, 0x78, !PT ;  /* 0x0000003803037812 */ /* 0x000fe200078e7800 */
[----:B------:R-:W-:Y:S01]  /*1b280*/  IMAD.SHL.U32 R0, R0, 0x10, RZ ;  /* 0x0000001000007824 */ /* 0x000fe200078e00ff */
[----:B------:R-:W-:Y:S01]  /*1b290*/  CS2R R24, SRZ ;  /* 0x0000000000187805 */ /* 0x000fe2000001ff00 */
[----:B------:R-:W-:Y:S01]  /*1b2a0*/  IMAD.MOV.U32 R26, RZ, RZ, 0x1 ;  /* 0x00000001ff1a7424 */ /* 0x000fe200078e00ff */
[----:B------:R-:W-:Y:S01]  /*1b2b0*/  LOP3.LUT R30, R3, 0x200, R30, 0xf8, !PT ;  /* 0x00000200031e7812 */ /* 0x000fe200078ef81e */
[----:B------:R-:W-:Y:S01]  /*1b2c0*/  ULDC.64 UR40, c[0x0][0x198] ;  /* 0x0000660000287ab9 */ /* 0x000fe20000000a00 */
[----:B------:R-:W-:Y:S01]  /*1b2d0*/  SHF.R.U32.HI R3, RZ, 0x3, R4 ;  /* 0x00000003ff037819 */ /* 0x000fe20000011604 */
[----:B------:R-:W-:Y:S01]  /*1b2e0*/  ULOP3.LUT UR38, UR36, 0x2, URZ, 0xfc, !UPT ;  /* 0x0000000224267892 */ /* 0x000fe2000f8efc3f */
[----:B------:R-:W-:-:S02]  /*1b2f0*/  ULDC UR37, c[0x0][0xc] ;  /* 0x0000030000257ab9 */ /* 0x000fc40000000800 */
[----:B------:R-:W-:Y:S02]  /*1b300*/  LOP3.LUT R3, R3, 0x70, R0, 0xf8, !PT ;  /* 0x0000007003037812 */ /* 0x000fe400078ef800 */
[C---:B------:R-:W-:Y:S01]  /*1b310*/  LOP3.LUT R0, R2.reuse, 0x40, RZ, 0xfc, !PT ;  /* 0x0000004002007812 */ /* 0x040fe200078efcff */
[----:B-1----:R-:W-:Y:S01]  /*1b320*/  ULEA UR4, UR5, UR4, 0x18 ;  /* 0x0000000405047291 */ /* 0x002fe2000f8ec03f */
[C---:B------:R-:W-:Y:S02]  /*1b330*/  LOP3.LUT R3, R2.reuse, 0x80, RZ, 0xfc, !PT ;  /* 0x0000008002037812 */ /* 0x040fe400078efcff */
[----:B------:R-:W-:-:S03]  /*1b340*/  LOP3.LUT R2, R2, 0xc0, RZ, 0xfc, !PT ;  /* 0x000000c002027812 */ /* 0x000fc600078efcff */
[----:B------:R-:W-:-:S04]  /*1b350*/  IMAD.U32 R23, RZ, RZ, UR4 ;  /* 0x00000004ff177e24 */ /* 0x000fc8000f8e00ff */
[----:B------:R-:W-:-:S05]  /*1b360*/  IMAD R0, R30, 0x2, R23 ;  /* 0x000000021e007824 */ /* 0x000fca00078e0217 */
[----:B------:R0:W-:Y:S02]  /*1b370*/  STL [R1+0x8], R0 ;  /* 0x0000080001007387 */ /* 0x0001e40000100800 */
.L_x_3176:
[----:B------:R-:W-:Y:S05]  /*1b380*/  YIELD ;  /* 0x0000000000007946 */ /* 0x000fea0003800000 */
[----:B------:R-:W-:Y:S01]  /*1b390*/  ULDC.64 UR4, c[0x0][0xa28] ;  /* 0x00028a0000047ab9 */ /* 0x000fe20000000a00 */
[----:B------:R-:W-:Y:S01]  /*1b3a0*/  IMAD.MOV.U32 R31, RZ, RZ, RZ ;  /* 0x000000ffff1f7224 */ /* 0x000fe200078e00ff */
[----:B------:R-:W-:Y:S01]  /*1b3b0*/  ISETP.NE.U32.AND P0, PT, RZ, UR4, PT ;  /* 0x00000004ff007c0c */ /* 0x000fe2000bf05070 */
[----:B0123--:R-:W1:Y:S01]  /*1b3c0*/  LDC.64 R4, c[0x0][0xa00] ;  /* 0x00028000ff047b82 */ /* 0x00fe620000000a00 */
[----:B------:R-:W-:Y:S01]  /*1b3d0*/  IMAD.MOV.U32 R8, RZ, RZ, RZ ;  /* 0x000000ffff087224 */ /* 0x000fe200078e00ff */
[----:B------:R-:W-:Y:S01]  /*1b3e0*/  ULDC.64 UR6, c[0x0][0xa10] ;  /* 0x0002840000067ab9 */ /* 0x000fe20000000a00 */
[----:B------:R-:W-:Y:S01]  /*1b3f0*/  ISETP.NE.AND.EX P0, PT, RZ, UR5, PT, P0 ;  /* 0x00000005ff007c0c */ /* 0x000fe2000bf05300 */
[----:B------:R-:W-:-:S12]  /*1b400*/  ULDC.64 UR4, c[0x0][0xa18] ;  /* 0x0002860000047ab9 */ /* 0x000fd80000000a00 */
[----:B------:R-:W2:Y:S02]  /*1b410*/  @P0 LDC.64 R2, c[0x0][0xa28] ;  /* 0x00028a00ff020b82 */ /* 0x000ea40000000a00 */
[----:B--2---:R-:W-:-:S05]  /*1b420*/  @P0 IMAD.WIDE R2, R19, 0x4, R2 ;  /* 0x0000000413020825 */ /* 0x004fca00078e0202 */
[----:B------:R2:W5:Y:S01]  /*1b430*/  @P0 LDG.E R31, desc[UR54][R2.64] ;  /* 0x00000036021f0981 */ /* 0x000562000c1e1900 */
[----:B------:R-:W-:Y:S01]  /*1b440*/  ISETP.NE.U32.AND P0, PT, RZ, UR4, PT ;  /* 0x00000004ff007c0c */ /* 0x000fe2000bf05070 */
[----:B-1----:R-:W-:Y:S01]  /*1b450*/  IMAD.WIDE R4, R19, 0x4, R4 ;  /* 0x0000000413047825 */ /* 0x002fe200078e0204 */
[----:B------:R-:W-:Y:S02]  /*1b460*/  ISETP.NE.U32.AND P1, PT, RZ, UR6, PT ;  /* 0x00000006ff007c0c */ /* 0x000fe4000bf25070 */
[----:B------:R-:W-:Y:S01]  /*1b470*/  ISETP.NE.AND.EX P2, PT, RZ, UR5, PT, P0 ;  /* 0x00000005ff007c0c */ /* 0x000fe2000bf45300 */
[----:B------:R-:W-:Y:S01]  /*1b480*/  ULDC.64 UR4, c[0x0][0xa00] ;  /* 0x0002800000047ab9 */ /* 0x000fe20000000a00 */
[----:B------:R-:W-:Y:S01]  /*1b490*/  ISETP.NE.AND.EX P1, PT, RZ, UR7, PT, P1 ;  /* 0x00000007ff007c0c */ /* 0x000fe2000bf25310 */
[----:B0-----:R-:W-:Y:S01]  /*1b4a0*/  IMAD.MOV.U32 R0, RZ, RZ, RZ ;  /* 0x000000ffff007224 */ /* 0x001fe200078e00ff */
[----:B------:R-:W-:Y:S01]  /*1b4b0*/  ISETP.NE.U32.AND P0, PT, RZ, UR4, PT ;  /* 0x00000004ff007c0c */ /* 0x000fe2000bf05070 */
[----:B--2---:R-:W0:Y:S03]  /*1b4c0*/  LDC.64 R2, c[0x0][0xa10] ;  /* 0x00028400ff027b82 */ /* 0x004e260000000a00 */
[----:B------:R-:W-:-:S05]  /*1b4d0*/  ISETP.NE.AND.EX P0, PT, RZ, UR5, PT, P0 ;  /* 0x00000005ff007c0c */ /* 0x000fca000bf05300 */
[----:B------:R-:W1:Y:S08]  /*1b4e0*/  @P2 LDC.64 R6, c[0x0][0xa18] ;  /* 0x00028600ff062b82 */ /* 0x000e700000000a00 */
[----:B------:R-:W2:Y:S01]  /*1b4f0*/  @P0 LDG.E R8, desc[UR54][R4.64] ;  /* 0x0000003604080981 */ /* 0x000ea2000c1e1900 */
[----:B------:R-:W-:Y:S01]  /*1b500*/  ULDC UR4, c[0x0][0x288] ;  /* 0x0000a20000047ab9 */ /* 0x000fe20000000800 */
[----:B0-----:R-:W-:-:S05]  /*1b510*/  IMAD.WIDE R2, R19, 0x4, R2 ;  /* 0x0000000413027825 */ /* 0x001fca00078e0202 */
[----:B------:R-:W5:Y:S01]  /*1b520*/  @P1 LDG.E R0, desc[UR54][R2.64] ;  /* 0x0000003602001981 */ /* 0x000f62000c1e1900 */
[----:B-1----:R-:W-:-:S03]  /*1b530*/  @P2 IMAD.WIDE R6, R19, 0x4, R6 ;  /* 0x0000000413062825 */ /* 0x002fc600078e0206 */
[----:B--2---:R0:W-:Y:S02]  /*1b540*/  STL [R1+0xc], R8 ;  /* 0x00000c0801007387 */ /* 0x0041e40000100800 */
[----:B0-----:R-:W-:Y:S01]  /*1b550*/  IMAD.U32 R8, RZ, RZ, UR4 ;  /* 0x00000004ff087e24 */ /* 0x001fe2000f8e00ff */
[----:B------:R-:W-:-:S05]  /*1b560*/  ULDC.64 UR4, c[0x0][0x418] ;  /* 0x0001060000047ab9 */ /* 0x000fca0000000a00 */
        /* <DEDUP_REMOVED lines=11> */
[----:B------:R-:W-:Y:S01]  /*1b620*/  IMAD.MOV.U32 R12, RZ, RZ, R8 ;  /* 0x000000ffff0c7224 */ /* 0x000fe200078e0008 */
[----:B------:R-:W-:Y:S06]  /*1b630*/  @P2 BRA `(.L_x_3062) ;  /* 0x0000000000142947 */ /* 0x000fec0003800000 */
[----:B------:R-:W-:Y:S05]  /*1b640*/  @!P0 BRA `(.L_x_3062) ;  /* 0x0000000000108947 */ /* 0x000fea0003800000 */
[----:B0-----:R-:W2:Y:S04]  /*1b650*/  LDG.E R8, desc[UR54][R4.64] ;  /* 0x0000003604087981 */ /* 0x001ea8000c1e1900 */
[----:B------:R-:W2:Y:S02]  /*1b660*/  LDG.E R7, desc[UR54][R4.64+0x4] ;  /* 0x0000043604077981 */ /* 0x000ea4000c1e1900 */
[----:B--2---:R-:W-:-:S05]  /*1b670*/  IMAD.IADD R12, R7, 0x1, -R8 ;  /* 0x00000001070c7824 */ /* 0x004fca00078e0a08 */
[----:B------:R1:W-:Y:S02]  /*1b680*/  STL [R1+0x4], R12 ;  /* 0x0000040c01007387 */ /* 0x0003e40000100800 */
.L_x_3062:
[----:B------:R-:W-:Y:S02]  /*1b690*/  ULDC.64 UR4, c[0x0][0xa20] ;  /* 0x0002880000047ab9 */ /* 0x000fe40000000a00 */
[----:B------:R-:W-:-:S04]  /*1b6a0*/  ISETP.NE.U32.AND P0, PT, RZ, UR4, PT ;  /* 0x00000004ff007c0c */ /* 0x000fc8000bf05070 */
[----:B------:R-:W-:-:S13]  /*1b6b0*/  ISETP.NE.AND.EX P0, PT, RZ, UR5, PT, P0 ;  /* 0x00000005ff007c0c */ /* 0x000fda000bf05300 */
[----:B------:R-:W-:Y:S05]  /*1b6c0*/  @!P0 BRA `(.L_x_3063) ;  /* 0x0000000000108947 */ /* 0x000fea0003800000 */
[----:B------:R-:W2:Y:S02]  /*1b6d0*/  LDC.64 R4, c[0x0][0xa20] ;  /* 0x00028800ff047b82 */ /* 0x000ea40000000a00 */
[----:B--2---:R-:W-:-:S05]  /*1b6e0*/  IMAD.WIDE R4, R19, 0x4, R4 ;  /* 0x0000000413047825 */ /* 0x004fca00078e0204 */
[----:B------:R2:W5:Y:S01]  /*1b6f0*/  LDG.E R10, desc[UR54][R4.64] ;  /* 0x00000036040a7981 */ /* 0x000562000c1e1900 */
[----:B------:R-:W-:Y:S05]  /*1b700*/  BRA `(.L_x_3064) ;  /* 0x0000000000247947 */ /* 0x000fea0003800000 */
.L_x_3063:
[----:B------:R-:W-:Y:S02]  /*1b710*/  ULDC.64 UR4, c[0x0][0xa08] ;  /* 0x0002820000047ab9 */ /* 0x000fe40000000a00 */
[----:B------:R-:W-:-:S04]  /*1b720*/  ISETP.NE.U32.AND P0, PT, RZ, UR4, PT ;  /* 0x00000004ff007c0c */ /* 0x000fc8000bf05070 */
[----:B------:R-:W-:-:S13]  /*1b730*/  ISETP.NE.AND.EX P0, PT, RZ, UR5, PT, P0 ;  /* 0x00000005ff007c0c */ /* 0x000fda000bf05300 */
[----:B------:R-:W-:Y:S05]  /*1b740*/  @!P0 BRA `(.L_x_3064) ;  /* 0x0000000000148947 */ /* 0x000fea0003800000 */
[----:B------:R-:W2:Y:S02]  /*1b750*/  LDC.64 R4, c[0x0][0xa08] ;  /* 0x00028200ff047b82 */ /* 0x000ea40000000a00 */
[----:B--2---:R-:W-:-:S05]  /*1b760*/  IMAD.WIDE R4, R19, 0x4, R4 ;  /* 0x0000000413047825 */ /* 0x004fca00078e0204 */
[----:B------:R-:W2:Y:S04]  /*1b770*/  LDG.E R10, desc[UR54][R4.64] ;  /* 0x00000036040a7981 */ /* 0x000ea8000c1e1900 */
[----:B------:R-:W2:Y:S02]  /*1b780*/  LDG.E R7, desc[UR54][R4.64+0x4] ;  /* 0x0000043604077981 */ /* 0x000ea4000c1e1900 */
[----:B--2---:R-:W-:-:S07]  /*1b790*/  IMAD.IADD R10, R7, 0x1, -R10 ;  /* 0x00000001070a7824 */ /* 0x004fce00078e0a0a */
.L_x_3064:
[----:B--2---:R-:W2:Y:S01]  /*1b7a0*/  @P1 LDG.E R5, desc[UR54][R2.64] ;  /* 0x0000003602051981 */ /* 0x004ea2000c1e1900 */
[----:B------:R-:W3:Y:S03]  /*1b7b0*/  LDC R7, c[0x0][0x448] ;  /* 0x00011200ff077b82 */ /* 0x000ee60000000800 */
[----:B------:R4:W2:Y:S01]  /*1b7c0*/  @P1 LDG.E R4, desc[UR54][R2.64+0x4] ;  /* 0x0000043602041981 */ /* 0x0008a2000c1e1900 */
[----:B------:R-:W-:Y:S02]  /*1b7d0*/  IMAD.SHL.U32 R35, R17, 0x80, RZ ;  /* 0x0000008011237824 */ /* 0x000fe400078e00ff */
[----:B-----5:R-:W-:Y:S02]  /*1b7e0*/  IMAD.IADD R10, R10, 0x1, -R31 ;  /* 0x000000010a0a7824 */ /* 0x020fe400078e0a1f */
[----:B----4-:R-:W4:Y:S01]  /*1b7f0*/  LDC.64 R2, c[0x0][0x9e0] ;  /* 0x00027800ff027b82 */ /* 0x010f220000000a00 */
[----:B---3--:R-:W-:-:S13]  /*1b800*/  ISETP.NE.AND P2, PT, R7, 0x1, PT ;  /* 0x000000010700780c */ /* 0x008fda0003f45270 */
[----:B------:R-:W3:Y:S01]  /*1b810*/  @P2 LDC R7, c[0x0][0x44c] ;  /* 0x00011300ff072b82 */ /* 0x000ee20000000800 */
[----:B----4-:R-:W-:-:S07]  /*1b820*/  ISETP.GE.AND P3, PT, R3, 0x1, PT ;  /* 0x000000010300780c */ /* 0x010fce0003f66270 */
[----:B0-----:R-:W0:Y:S01]  /*1b830*/  @P2 LDC R8, c[0x0][0x450] ;  /* 0x00011400ff082b82 */ /* 0x001e220000000800 */
[----:B--2---:R-:W-:Y:S02]  /*1b840*/  @P1 IMAD.IADD R6, R4, 0x1, -R5 ;  /* 0x0000000104061824 */ /* 0x004fe400078e0a05 */
[----:B------:R-:W-:Y:S02]  /*1b850*/  VIADD R4, R35, 0x7f ;  /* 0x0000007f23047836 */ /* 0x000fe40000000000 */
[----:B------:R-:W-:Y:S02]  /*1b860*/  IMAD.IADD R17, R10, 0x1, R6 ;  /* 0x000000010a117824 */ /* 0x000fe400078e0206 */
[----:B---3--:R-:W-:-:S03]  /*1b870*/  @P2 IMAD.HI.U32 R5, R4, R7, RZ ;  /* 0x0000000704052227 */ /* 0x008fc600078e00ff */
[C---:B------:R-:W-:Y:S02]  /*1b880*/  IADD3 R7, R17.reuse, 0x1, -R12 ;  /* 0x0000000111077810 */ /* 0x040fe40007ffe80c */
[----:B0-----:R-:W-:Y:S01]  /*1b890*/  @P2 SHF.R.U32.HI R4, RZ, R8, R5 ;  /* 0x00000008ff042219 */ /* 0x001fe20000011605 */
[----:B------:R-:W-:-:S04]  /*1b8a0*/  VIADD R5, R17, 0x5f ;  /* 0x0000005f11057836 */ /* 0x000fc80000000000 */
[----:B------:R-:W-:-:S04]  /*1b8b0*/  IMAD.HI R5, R5, 0x2aaaaaab, RZ ;  /* 0x2aaaaaab05057827 */ /* 0x000fc800078e02ff */
[----:B------:R-:W-:Y:S01]  /*1b8c0*/  IMAD.IADD R11, R7, 0x1, R4 ;  /* 0x00000001070b7824 */ /* 0x000fe200078e0204 */
[----:B------:R-:W-:-:S03]  /*1b8d0*/  SHF.R.U32.HI R4, RZ, 0x1f, R5 ;  /* 0x0000001fff047819 */ /* 0x000fc60000011605 */
[----:B------:R-:W-:Y:S01]  /*1b8e0*/  IMAD.IADD R2, R11, 0x1, R2 ;  /* 0x000000010b027824 */ /* 0x000fe200078e0202 */
[----:B------:R-:W-:Y:S01]  /*1b8f0*/  LEA.HI.SX32 R9, R5, R4, 0x1c ;  /* 0x0000000405097211 */ /* 0x000fe200078fe2ff */
        /* <DEDUP_REMOVED lines=12> */
.L_x_3067:
[----:B------:R-:W-:-:S13]  /*1b9c0*/  ISETP.NE.AND P0, PT, R3, 0x1, PT ;  /* 0x000000010300780c */ /* 0x000fda0003f05270 */
[----:B------:R-:W0:Y:S02]  /*1b9d0*/  @P0 LDC.64 R4, c[0x0][0x9e8] ;  /* 0x00027a00ff040b82 */ /* 0x000e240000000a00 */
[----:B0-----:R-:W-:-:S05]  /*1b9e0*/  @P0 IMAD.HI.U32 R4, R8, R4, RZ ;  /* 0x0000000408040227 */ /* 0x001fca00078e00ff */
[----:B------:R-:W-:-:S07]  /*1b9f0*/  @P0 SHF.R.U32.HI R8, RZ, R5, R4 ;  /* 0x00000005ff080219 */ /* 0x000fce0000011604 */
.L_x_3068:
[----:B------:R-:W-:Y:S05]  /*1ba00*/  BSYNC B0 ;  /* 0x0000000000007941 */ /* 0x000fea0003800000 */
.L_x_3066:
[----:B------:R-:W-:-:S05]  /*1ba10*/  IMAD R5, R8, R3, R3 ;  /* 0x0000000308057224 */ /* 0x000fca00078e0203 */
[----:B------:R-:W-:-:S07]  /*1ba20*/  VIMNMX R2, R2, R5, PT ;  /* 0x0000000502027248 */ /* 0x000fce0003fe0100 */
.L_x_3065:
[----:B------:R-:W0:Y:S01]  /*1ba30*/  @P2 LDC R4, c[0x0][0x44c] ;  /* 0x00011300ff042b82 */ /* 0x000e220000000800 */
[----:B------:R-:W-:Y:S01]  /*1ba40*/  IMAD.MOV.U32 R5, RZ, RZ, R35 ;  /* 0x000000ffff057224 */ /* 0x000fe200078e0023 */
[----:B------:R-:W-:Y:S01]  /*1ba50*/  ULDC UR4, c[0x0][0x9dc] ;  /* 0x0002770000047ab9 */ /* 0x000fe20000000800 */
[----:B------:R-:W-:-:S05]  /*1ba60*/  IMAD.IADD R8, R17, 0x1, -R12 ;  /* 0x0000000111087824 */ /* 0x000fca00078e0a0c */
[----:B------:R-:W2:Y:S01]  /*1ba70*/  @P2 LDC R11, c[0x0][0x450] ;  /* 0x00011400ff0b2b82 */ /* 0x000ea20000000800 */
[----:B0-----:R-:W-:-:S05]  /*1ba80*/  @P2 IMAD.HI.U32 R4, R35, R4, RZ ;  /* 0x0000000423042227 */ /* 0x001fca00078e00ff */
[----:B--2---:R-:W-:-:S05]  /*1ba90*/  @P2 SHF.R.U32.HI R5, RZ, R11, R4 ;  /* 0x0000000bff052219 */ /* 0x004fca0000011604 */
[----:B-1----:R-:W-:-:S04]  /*1baa0*/  IMAD.IADD R12, R8, 0x1, R5 ;  /* 0x00000001080c7824 */ /* 0x002fc800078e0205 */
        /* <DEDUP_REMOVED lines=12> */
.L_x_3071:
[----:B------:R-:W-:-:S13]  /*1bb70*/  ISETP.NE.AND P0, PT, R3, 0x1, PT ;  /* 0x000000010300780c */ /* 0x000fda0003f05270 */
[----:B------:R-:W0:Y:S02]  /*1bb80*/  @P0 LDC.64 R4, c[0x0][0x9e8] ;  /* 0x00027a00ff040b82 */ /* 0x000e240000000a00 */
[----:B0-----:R-:W-:-:S05]  /*1bb90*/  @P0 IMAD.HI.U32 R4, R12, R4, RZ ;  /* 0x000000040c040227 */ /* 0x001fca00078e00ff */
[----:B------:R-:W-:-:S07]  /*1bba0*/  @P0 SHF.R.U32.HI R12, RZ, R5, R4 ;  /* 0x00000005ff0c0219 */ /* 0x000fce0000011604 */
.L_x_3072:
[----:B------:R-:W-:Y:S05]  /*1bbb0*/  BSYNC B0 ;  /* 0x0000000000007941 */ /* 0x000fea0003800000 */
.L_x_3070:
[----:B------:R-:W-:-:S05]  /*1bbc0*/  IMAD R12, R12, R3, RZ ;  /* 0x000000030c0c7224 */ /* 0x000fca00078e02ff */
[----:B------:R-:W-:-:S07]  /*1bbd0*/  VIMNMX R11, R11, R12, !PT ;  /* 0x0000000c0b0b7248 */ /* 0x000fce0007fe0100 */
.L_x_3069:
[----:B------:R-:W-:Y:S01]  /*1bbe0*/  VIADD R2, R2, 0x5f ;  /* 0x0000005f02027836 */ /* 0x000fe20000000000 */
[----:B------:R-:W-:Y:S01]  /*1bbf0*/  BSSY B0, `(.L_x_3073) ;  /* 0x0000138000007945 */ /* 0x000fe20003800000 */
        /* <DEDUP_REMOVED lines=14> */
[----:B------:R-:W-:-:S07]  /*1bce0*/  SHF.R.U32.HI R4, RZ, 0x6, R3 ;  /* 0x00000006ff047819 */ /* 0x000fce0000011603 */
[----:B------:R-:W-:Y:S02]  /*1bcf0*/  @P0 VIADD R5, R6, 0x5f ;  /* 0x0000005f06050836 */ /* 0x000fe40000000000 */
[----:B------:R-:W-:Y:S02]  /*1bd00*/  IMAD.MOV.U32 R6, RZ, RZ, R4 ;  /* 0x000000ffff067224 */ /* 0x000fe400078e0004 */
[----:B------:R-:W-:-:S05]  /*1bd10*/  @P0 IMAD.HI R5, R5, 0x2aaaaaab, RZ ;  /* 0x2aaaaaab05050827 */ /* 0x000fca00078e02ff */
[----:B------:R-:W-:-:S04]  /*1bd20*/  @P0 SHF.R.U32.HI R2, RZ, 0x1f, R5 ;  /* 0x0000001fff020819 */ /* 0x000fc80000011605 */
        /* <DEDUP_REMOVED lines=11> */
.L_x_3260:
[----:B-1----:R-:W-:Y:S02]  /*1bde0*/  ISETP.NE.AND P0, PT, R14, RZ, PT ;  /* 0x000000ff0e00720c */ /* 0x002fe40003f05270 */
[----:B------:R-:W-:-:S11]  /*1bdf0*/  PLOP3.LUT P6, PT, PT, PT, PT, 0x8, 0x0 ;  /* 0x000000000000781c */ /* 0x000fd60003fce170 */
[----:B------:R-:W-:Y:S05]  /*1be00*/  @P0 BRA `(.L_x_3076) ;  /* 0x00000000000c0947 */ /* 0x000fea0003800000 */
[----:B------:R-:W-:-:S03]  /*1be10*/  UMOV UR4, 0xffffffff ;  /* 0xffffffff00047882 */ /* 0x000fc60000000000 */
[----:B------:R-:W-:Y:S05]  /*1be20*/  BRA.DIV UR4, `(.L_x_3077) ;  /* 0x0000007604407947 */ /* 0x000fea000b800000 */
[----:B------:R-:W-:-:S13]  /*1be30*/  ELECT P6, URZ, PT ;  /* 0x00000000003f782f */ /* 0x000fda00038c0000 */
.L_x_3076:
        /* <DEDUP_REMOVED lines=9> */
.L_x_3263:
[----:B------:R-:W-:Y:S05]  /*1bed0*/  BSYNC B1 ;  /* 0x0000000000017941 */ /* 0x000fea0003800000 */
.L_x_3078:
[----:B------:R-:W-:Y:S04]  /*1bee0*/  BSSY B1, `(.L_x_3080) ;  /* 0x000007b000017945 */ /* 0x000fe80003800000 */
[----:B------:R-:W-:Y:S05]  /*1bef0*/  @!P6 BRA `(.L_x_3081) ;  /* 0x0000000400e4e947 */ /* 0x000fea0003800000 */
[----:B------:R-:W-:Y:S01]  /*1bf00*/  IMAD R12, R24, 0x8, R23 ;  /* 0x00000008180c7824 */ /* 0x000fe200078e0217 */
[----:B0-----:R-:W-:Y:S01]  /*1bf10*/  SHF.L.U32 R2, R27, 0x1f, RZ ;  /* 0x0000001f1b027819 */ /* 0x001fe200000006ff */
[----:B------:R-:W0:Y:S01]  /*1bf20*/  S2R R3, SR_TID.X ;  /* 0x0000000000037919 */ /* 0x000e220000002100 */
[----:B------:R-:W-:Y:S02]  /*1bf30*/  BSSY B2, `(.L_x_3082) ;  /* 0x0000005000027945 */ /* 0x000fe40003800000 */
[----:B------:R-:W1:Y:S01]  /*1bf40*/  SYNCS.PHASECHK.TRANS64.TRYWAIT P0, [R12+URZ+0x228a0], R2 ;  /* 0x0228a0020c0075a7 */ /* 0x000e62000800017f */
[----:B0-----:R-:W-:-:S04]  /*1bf50*/  LOP3.LUT R3, R3, 0x7f, RZ, 0xc0, !PT ;  /* 0x0000007f03037812 */ /* 0x001fc800078ec0ff */
[----:B------:R-:W-:Y:S01]  /*1bf60*/  ISETP.NE.AND P1, PT, R3, RZ, PT ;  /* 0x000000ff0300720c */ /* 0x000fe20003f25270 */
[----:B-1----:R-:W-:-:S12]  /*1bf70*/  @!P0 BRA `(.L_x_3083) ;  /* 0x0000007400208947 */ /* 0x002fd80003800000 */
.L_x_3264:
[----:B------:R-:W-:Y:S05]  /*1bf80*/  BSYNC B2 ;  /* 0x0000000000027941 */ /* 0x000fea0003800000 */
.L_x_3082:
        /* <DEDUP_REMOVED lines=9> */
.L_x_3085:
[----:B------:R-:W-:Y:S05]  /*1c020*/  BSYNC B2 ;  /* 0x0000000000027941 */ /* 0x000fea0003800000 */
.L_x_3084:
        /* <DEDUP_REMOVED lines=12> */
.L_x_3086:
        /* <DEDUP_REMOVED lines=13> */
.L_x_3265:
[----:B------:R-:W-:Y:S05]  /*1c1c0*/  BSYNC B2 ;  /* 0x0000000000027941 */ /* 0x000fea0003800000 */
.L_x_3087:
        /* <DEDUP_REMOVED lines=11> */
.L_x_3090:
[----:B------:R-:W-:Y:S05]  /*1c280*/  BSYNC B2 ;  /* 0x0000000000027941 */ /* 0x000fea0003800000 */
.L_x_3089:
[----:B------:R-:W-:Y:S01]  /*1c290*/  R2UR UR6, R2 ;  /* 0x00000000020672ca */ /* 0x000fe200000e0000 */
[----:B------:R-:W-:Y:S01]  /*1c2a0*/  UIADD3 UR4, UP0, UR40, 0x670, URZ ;  /* 0x0000067028047890 */ /* 0x000fe2000ff1e03f */
[----:B------:R-:W-:Y:S01]  /*1c2b0*/  R2UR UR7, R3 ;  /* 0x00000000030772ca */ /* 0x000fe200000e0000 */
[----:B------:R-:W-:Y:S01]  /*1c2c0*/  VIADD R12, R12, 0x228b0 ;  /* 0x000228b00c0c7836 */ /* 0x000fe20000000000 */
[----:B------:R-:W-:Y:S01]  /*1c2d0*/  R2UR UR10, R11 ;  /* 0x000000000b0a72ca */ /* 0x000fe200000e0000 */
[----:B------:R-:W-:Y:S01]  /*1c2e0*/  IMAD R11, R24, 0xc000, R23 ;  /* 0x0000c000180b7824 */ /* 0x000fe200078e0217 */
[----:B------:R-:W-:Y:S01]  /*1c2f0*/  PLOP3.LUT P0, PT, PT, PT, PT, 0x80, 0x0 ;  /* 0x000000000000781c */ /* 0x000fe20003f0f070 */
[----:B------:R-:W-:Y:S02]  /*1c300*/  UIADD3.X UR5, URZ, UR41, URZ, UP0, !UPT ;  /* 0x000000293f057290 */ /* 0x000fe400087fe43f */
[----:B------:R-:W-:-:S10]  /*1c310*/  VIADD R13, R11, 0x400 ;  /* 0x000004000b0d7836 */ /* 0x000fd40000000000 */
.L_x_3091:
        /* <DEDUP_REMOVED lines=15> */
.L_x_3092:
        /* <DEDUP_REMOVED lines=15> */
.L_x_3093:
        /* <DEDUP_REMOVED lines=15> */
.L_x_3094:
        /* <DEDUP_REMOVED lines=10> */
.L_x_3081:
[----:B------:R-:W-:Y:S05]  /*1c690*/  BSYNC B1 ;  /* 0x0000000000017941 */ /* 0x000fea0003800000 */
.L_x_3080:
[----:B------:R-:W-:Y:S01]  /*1c6a0*/  VIADD R11, R6, 0xfffffffe ;  /* 0xfffffffe060b7836 */ /* 0x000fe20000000000 */
[----:B------:R-:W-:Y:S01]  /*1c6b0*/  PLOP3.LUT P0, PT, PT, PT, PT, 0x8, 0x0 ;  /* 0x000000000000781c */ /* 0x000fe20003f0e170 */
[----:B------:R-:W-:-:S03]  /*1c6c0*/  VIADD R24, R24, 0x1 ;  /* 0x0000000118187836 */ /* 0x000fc60000000000 */
[----:B------:R-:W-:Y:S02]  /*1c6d0*/  ISETP.GE.AND P2, PT, R11, R4, PT ;  /* 0x000000040b00720c */ /* 0x000fe40003f46270 */
[----:B------:R-:W-:-:S04]  /*1c6e0*/  ISETP.NE.AND P1, PT, R24, 0x2, PT ;  /* 0x000000021800780c */ /* 0x000fc80003f25270 */
[----:B0-----:R-:W-:Y:S02]  /*1c6f0*/  SEL R2, RZ, 0x1, P1 ;  /* 0x00000001ff027807 */ /* 0x001fe40000800000 */
[----:B------:R-:W-:Y:S02]  /*1c700*/  SEL R24, R24, RZ, P1 ;  /* 0x000000ff18187207 */ /* 0x000fe40000800000 */
[----:B------:R-:W-:-:S03]  /*1c710*/  LOP3.LUT R27, R27, R2, RZ, 0x3c, !PT ;  /* 0x000000021b1b7212 */ /* 0x000fc600078e3cff */
[----:B------:R-:W-:Y:S05]  /*1c720*/  @!P2 BRA `(.L_x_3074) ;  /* 0x000000080010a947 */ /* 0x000fea0003800000 */
.L_x_3110:
[----:B------:R-:W-:Y:S05]  /*1c730*/  YIELD ;  /* 0x0000000000007946 */ /* 0x000fea0003800000 */
[----:B------:R-:W-:Y:S04]  /*1c740*/  BSSY B1, `(.L_x_3095) ;  /* 0x000007a000017945 */ /* 0x000fe80003800000 */
[----:B------:R-:W-:Y:S05]  /*1c750*/  @!P6 BRA `(.L_x_3096) ;  /* 0x0000000400e0e947 */ /* 0x000fea0003800000 */
[----:B------:R-:W-:Y:S01]  /*1c760*/  IMAD R10, R24, 0x8, R23 ;  /* 0x00000008180a7824 */ /* 0x000fe200078e0217 */
[----:B------:R-:W-:Y:S01]  /*1c770*/  SHF.L.U32 R2, R27, 0x1f, RZ ;  /* 0x0000001f1b027819 */ /* 0x000fe200000006ff */
[----:B------:R-:W0:Y:S01]  /*1c780*/  S2R R3, SR_TID.X ;  /* 0x0000000000037919 */ /* 0x000e220000002100 */
[----:B------:R-:W-:Y:S02]  /*1c790*/  BSSY B2, `(.L_x_3097) ;  /* 0x0000005000027945 */ /* 0x000fe40003800000 */
[----:B------:R-:W1:Y:S01]  /*1c7a0*/  SYNCS.PHASECHK.TRANS64.TRYWAIT P1, [R10+URZ+0x228a0], R2 ;  /* 0x0228a0020a0075a7 */ /* 0x000e62000802017f */
[----:B0-----:R-:W-:-:S04]  /*1c7b0*/  LOP3.LUT R3, R3, 0x7f, RZ, 0xc0, !PT ;  /* 0x0000007f03037812 */ /* 0x001fc800078ec0ff */
[----:B------:R-:W-:Y:S01]  /*1c7c0*/  ISETP.NE.AND P2, PT, R3, RZ, PT ;  /* 0x000000ff0300720c */ /* 0x000fe20003f45270 */
[----:B-1----:R-:W-:-:S12]  /*1c7d0*/  @!P1 BRA `(.L_x_3098) ;  /* 0x0000006c00309947 */ /* 0x002fd80003800000 */
.L_x_3266:
[----:B------:R-:W-:Y:S05]  /*1c7e0*/  BSYNC B2 ;  /* 0x0000000000027941 */ /* 0x000fea0003800000 */
.L_x_3097:
        /* <DEDUP_REMOVED lines=9> */
.L_x_3100:
[----:B------:R-:W-:Y:S05]  /*1c880*/  BSYNC B2 ;  /* 0x0000000000027941 */ /* 0x000fea0003800000 */
.L_x_3099:
        /* <DEDUP_REMOVED lines=11> */
.L_x_3101:
        /* <DEDUP_REMOVED lines=13> */
.L_x_3267:
[----:B------:R-:W-:Y:S05]  /*1ca10*/  BSYNC B2 ;  /* 0x0000000000027941 */ /* 0x000fea0003800000 */
.L_x_3102:
        /* <DEDUP_REMOVED lines=11> */
.L_x_3105:
[----:B------:R-:W-:Y:S05]  /*1cad0*/  BSYNC B2 ;  /* 0x0000000000027941 */ /* 0x000fea0003800000 */
.L_x_3104:
        /* <DEDUP_REMOVED lines=9> */
.L_x_3106:
        /* <DEDUP_REMOVED lines=15> */
.L_x_3107:
        /* <DEDUP_REMOVED lines=15> */
.L_x_3108:
        /* <DEDUP_REMOVED lines=15> */
.L_x_3109:
        /* <DEDUP_REMOVED lines=10> */
.L_x_3096:
[----:B------:R-:W-:Y:S05]  /*1cee0*/  BSYNC B1 ;  /* 0x0000000000017941 */ /* 0x000fea0003800000 */
.L_x_3095:
        /* <DEDUP_REMOVED lines=8> */
.L_x_3074:
[----:B------:R-:W-:Y:S05]  /*1cf70*/  BSYNC B0 ;  /* 0x0000000000007941 */ /* 0x000fea0003800000 */
.L_x_3073:
[----:B------:R-:W0:Y:S01]  /*1cf80*/  LDC R0, c[0x0][0x448] ;  /* 0x00011200ff007b82 */ /* 0x000e220000000800 */
[----:B------:R-:W-:Y:S07]  /*1cf90*/  @!P0 WARPSYNC.ALL ;  /* 0x0000000000008948 */ /* 0x000fee0003800000 */
[----:B------:R-:W1:Y:S08]  /*1cfa0*/  LDC.64 R2, c[0x0][0x9e0] ;  /* 0x00027800ff027b82 */ /* 0x000e700000000a00 */
[----:B------:R-:W-:Y:S01]  /*1cfb0*/  @!P0 BAR.SYNC.DEFER_BLOCKING 0xc, 0x180 ;  /* 0x0306000000008b1d */ /* 0x000fe20000010000 */
[----:B0-----:R-:W-:Y:S01]  /*1cfc0*/  ISETP.NE.AND P1, PT, R0, 0x1, PT ;  /* 0x000000010000780c */ /* 0x001fe20003f25270 */
[----:B------:R-:W-:Y:S01]  /*1cfd0*/  VIADD R0, R35, 0x7f ;  /* 0x0000007f23007836 */ /* 0x000fe20000000000 */
[----:B-1----:R-:W-:-:S11]  /*1cfe0*/  ISETP.GE.AND P2, PT, R3, 0x1, PT ;  /* 0x000000010300780c */ /* 0x002fd60003f46270 */
[----:B------:R-:W0:Y:S08]  /*1cff0*/  @P1 LDC R5, c[0x0][0x44c] ;  /* 0x00011300ff051b82 */ /* 0x000e300000000800 */
[----:B------:R-:W1:Y:S01]  /*1d000*/  @P1 LDC R4, c[0x0][0x450] ;  /* 0x00011400ff041b82 */ /* 0x000e620000000800 */
[----:B0-----:R-:W-:-:S05]  /*1d010*/  @P1 IMAD.HI.U32 R5, R0, R5, RZ ;  /* 0x0000000500051227 */ /* 0x001fca00078e00ff */
[----:B-1----:R-:W-:-:S05]  /*1d020*/  @P1 SHF.R.U32.HI R0, RZ, R4, R5 ;  /* 0x00000004ff001219 */ /* 0x002fca0000011605 */
        /* <DEDUP_REMOVED lines=14> */
.L_x_3113:
[----:B------:R-:W-:-:S13]  /*1d110*/  ISETP.NE.AND P0, PT, R3, 0x1, PT ;  /* 0x000000010300780c */ /* 0x000fda0003f05270 */
[----:B------:R-:W0:Y:S02]  /*1d120*/  @P0 LDC.64 R4, c[0x0][0x9e8] ;  /* 0x00027a00ff040b82 */ /* 0x000e240000000a00 */
[----:B0-----:R-:W-:-:S05]  /*1d130*/  @P0 IMAD.HI.U32 R4, R0, R4, RZ ;  /* 0x0000000400040227 */ /* 0x001fca00078e00ff */
[----:B------:R-:W-:-:S07]  /*1d140*/  @P0 SHF.R.U32.HI R0, RZ, R5, R4 ;  /* 0x00000005ff000219 */ /* 0x000fce0000011604 */
.L_x_3114:
[----:B------:R-:W-:Y:S05]  /*1d150*/  BSYNC B0 ;  /* 0x0000000000007941 */ /* 0x000fea0003800000 */
.L_x_3112:
[----:B------:R-:W-:-:S05]  /*1d160*/  IMAD R5, R0, R3, R3 ;  /* 0x0000000300057224 */ /* 0x000fca00078e0203 */
[----:B------:R-:W-:-:S07]  /*1d170*/  VIMNMX R2, R2, R5, PT ;  /* 0x0000000502027248 */ /* 0x000fce0003fe0100 */
.L_x_3111:
[----:B------:R-:W0:Y:S01]  /*1d180*/  @P1 LDC R0, c[0x0][0x44c] ;  /* 0x00011300ff001b82 */ /* 0x000e220000000800 */
[----:B------:R-:W-:Y:S01]  /*1d190*/  VIADD R2, R2, 0x5f ;  /* 0x0000005f02027836 */ /* 0x000fe20000000000 */
[----:B------:R-:W-:Y:S01]  /*1d1a0*/  ULDC UR4, c[0x0][0x9dc] ;  /* 0x0002770000047ab9 */ /* 0x000fe20000000800 */
[----:B------:R-:W-:Y:S02]  /*1d1b0*/  IMAD.MOV.U32 R7, RZ, RZ, R35 ;  /* 0x000000ffff077224 */ /* 0x000fe400078e0023 */
[----:B------:R-:W-:-:S03]  /*1d1c0*/  IMAD.HI R2, R2, 0x2aaaaaab, RZ ;  /* 0x2aaaaaab02027827 */ /* 0x000fc600078e02ff */
[----:B------:R-:W1:Y:S01]  /*1d1d0*/  @P1 LDC R5, c[0x0][0x450] ;  /* 0x00011400ff051b82 */ /* 0x000e620000000800 */
[----:B0-----:R-:W-:-:S05]  /*1d1e0*/  @P1 IMAD.HI.U32 R0, R35, R0, RZ ;  /* 0x0000000023001227 */ /* 0x001fca00078e00ff */
[----:B-1----:R-:W-:Y:S02]  /*1d1f0*/  @P1 SHF.R.U32.HI R7, RZ, R5, R0 ;  /* 0x00000005ff071219 */ /* 0x002fe40000011600 */
[----:B------:R-:W-:-:S03]  /*1d200*/  SHF.R.U32.HI R5, RZ, 0x1f, R2 ;  /* 0x0000001fff057819 */ /* 0x000fc60000011602 */
[----:B------:R-:W-:Y:S01]  /*1d210*/  IMAD.IADD R8, R8, 0x1, R7 ;  /* 0x0000000108087824 */ /* 0x000fe200078e0207 */
[----:B------:R-:W-:-:S03]  /*1d220*/  LEA.HI.SX32 R2, R2, R5, 0x1c ;  /* 0x0000000502027211 */ /* 0x000fc600078fe2ff */
[----:B------:R-:W-:Y:S01]  /*1d230*/  VIADD R0, R8, -UR4 ;  /* 0x8000000408007c36 */ /* 0x000fe20008000000 */
[----:B------:R-:W-:-:S05]  /*1d240*/  VIMNMX R33, R9, R2, PT ;  /* 0x0000000209217248 */ /* 0x000fca0003fe0100 */
        /* <DEDUP_REMOVED lines=12> */
.L_x_3117:
[----:B------:R-:W-:-:S13]  /*1d310*/  ISETP.NE.AND P0, PT, R3, 0x1, PT ;  /* 0x000000010300780c */ /* 0x000fda0003f05270 */
[----:B------:R-:W1:Y:S02]  /*1d320*/  @P0 LDC.64 R4, c[0x0][0x9e8] ;  /* 0x00027a00ff040b82 */ /* 0x000e640000000a00 */
[----:B-1----:R-:W-:-:S05]  /*1d330*/  @P0 IMAD.HI.U32 R4, R8, R4, RZ ;  /* 0x0000000408040227 */ /* 0x002fca00078e00ff */
[----:B------:R-:W-:-:S07]  /*1d340*/  @P0 SHF.R.U32.HI R8, RZ, R5, R4 ;  /* 0x00000005ff080219 */ /* 0x000fce0000011604 */
.L_x_3118:
[----:B------:R-:W-:Y:S05]  /*1d350*/  BSYNC B0 ;  /* 0x0000000000007941 */ /* 0x000fea0003800000 */
.L_x_3116:
[----:B------:R-:W-:-:S05]  /*1d360*/  IMAD R3, R8, R3, RZ ;  /* 0x0000000308037224 */ /* 0x000fca00078e02ff */
[----:B------:R-:W-:-:S07]  /*1d370*/  VIMNMX R0, R0, R3, !PT ;  /* 0x0000000300007248 */ /* 0x000fce0007fe0100 */
.L_x_3115:
        /* <DEDUP_REMOVED lines=24> */
.L_x_3120:
        /* <DEDUP_REMOVED lines=20> */
.L_x_3123:
[----:B------:R-:W-:Y:S05]  /*1d640*/  BSYNC B6 ;  /* 0x0000000000067941 */ /* 0x000fea0003800000 */
.L_x_3122:
        /* <DEDUP_REMOVED lines=20> */
.L_x_3126:
        /* <DEDUP_REMOVED lines=15> */
.L_x_3125:
[----:B------:R-:W-:Y:S05]  /*1d880*/  BSYNC B6 ;  /* 0x0000000000067941 */ /* 0x000fea0003800000 */
.L_x_3124:
[----:B------:R-:W-:Y:S01]  /*1d890*/  ULDC.64 UR4, c[0x0][0x9f8] ;  /* 0x00027e0000047ab9 */ /* 0x000fe20000000a00 */
[----:B------:R-:W-:Y:S01]  /*1d8a0*/  IMAD.MOV.U32 R29, RZ, RZ, R19 ;  /* 0x000000ffff1d7224 */ /* 0x000fe200078e0013 */
[----:B------:R-:W-:Y:S01]  /*1d8b0*/  ISETP.NE.U32.AND P0, PT, RZ, UR4, PT ;  /* 0x00000004ff007c0c */ /* 0x000fe2000bf05070 */
[----:B------:R-:W1:Y:S01]  /*1d8c0*/  S2R R20, SR_TID.X ;  /* 0x0000000000147919 */ /* 0x000e620000002100 */
[----:B------:R-:W2:Y:S01]  /*1d8d0*/  LDC R10, c[0x0][0x430] ;  /* 0x00010c00ff0a7b82 */ /* 0x000ea20000000800 */
[----:B------:R-:W-:Y:S01]  /*1d8e0*/  VIADD R0, R33, 0xffffffff ;  /* 0xffffffff21007836 */ /* 0x000fe20000000000 */
[----:B------:R-:W-:Y:S01]  /*1d8f0*/  ISETP.NE.AND.EX P0, PT, RZ, UR5, PT, P0 ;  /* 0x00000005ff007c0c */ /* 0x000fe2000bf05300 */
[----:B------:R-:W-:Y:S01]  /*1d900*/  IMAD.MOV.U32 R37, RZ, RZ, RZ ;  /* 0x000000ffff257224 */ /* 0x000fe200078e00ff */
[----:B------:R-:W-:Y:S01]  /*1d910*/  LOP3.LUT R22, R22, 0xffffffdf, RZ, 0xc0, !PT ;  /* 0xffffffdf16167812 */ /* 0x000fe200078ec0ff */
[----:B------:R-:W-:-:S10]  /*1d920*/  ULDC UR4, c[0x0][0x320] ;  /* 0x0000c80000047ab9 */ /* 0x000fd40000000800 */
[----:B------:R-:W3:Y:S01]  /*1d930*/  @P0 LDC.64 R2, c[0x0][0x9f8] ;  /* 0x00027e00ff020b82 */ /* 0x000ee20000000a00 */
[----:B-1----:R-:W-:Y:S01]  /*1d940*/  LOP3.LUT R20, R20, 0x7f, RZ, 0xc0, !PT ;  /* 0x0000007f14147812 */ /* 0x002fe200078ec0ff */
[----:B---3--:R-:W-:-:S05]  /*1d950*/  @P0 IMAD.WIDE R2, R19, 0x4, R2 ;  /* 0x0000000413020825 */ /* 0x008fca00078e0202 */
[----:B------:R1:W3:Y:S01]  /*1d960*/  @P0 LDG.E R29, desc[UR54][R2.64] ;  /* 0x00000036021d0981 */ /* 0x0002e2000c1e1900 */
[----:B------:R-:W-:Y:S02]  /*1d970*/  SHF.R.U32.HI R21, RZ, 0x3, R20 ;  /* 0x00000003ff157819 */ /* 0x000fe40000011614 */
[----:B--2---:R-:W-:Y:S01]  /*1d980*/  ISETP.NE.AND P1, PT, R10, 0x1, PT ;  /* 0x000000010a00780c */ /* 0x004fe20003f25270 */
[----:B------:R-:W2:-:S12]  /*1d990*/  S2R R20, SR_TID.X ;  /* 0x0000000000147919 */ /* 0x000e980000002100 */
[----:B------:R-:W4:Y:S08]  /*1d9a0*/  @P1 LDC R5, c[0x0][0x434] ;  /* 0x00010d00ff051b82 */ /* 0x000f300000000800 */
[----:B------:R-:W0:Y:S01]  /*1d9b0*/  @P1 LDC R7, c[0x0][0x438] ;  /* 0x00010e00ff071b82 */ /* 0x000e220000000800 */
[----:B--2---:R-:W-:-:S05]  /*1d9c0*/  IMAD.SHL.U32 R20, R20, 0x10, RZ ;  /* 0x0000001014147824 */ /* 0x004fca00078e00ff */
[----:B------:R-:W-:-:S05]  /*1d9d0*/  LOP3.LUT R20, R21, 0x70, R20, 0xf8, !PT ;  /* 0x0000007015147812 */ /* 0x000fca00078ef814 */
[----:B------:R-:W-:-:S05]  /*1d9e0*/  IMAD R8, R0, 0x60, R20 ;  /* 0x0000006000087824 */ /* 0x000fca00078e0214 */
[C---:B------:R-:W-:Y:S01]  /*1d9f0*/  ISETP.GE.AND P0, PT, R8.reuse, R17, PT ;  /* 0x000000110800720c */ /* 0x040fe20003f06270 */
[----:B------:R-:W-:-:S03]  /*1da00*/  IMAD.IADD R8, R8, 0x1, R31 ;  /* 0x0000000108087824 */ /* 0x000fc600078e021f */
[----:B------:R-:W-:Y:S01]  /*1da10*/  ISETP.GT.U32.OR P0, PT, R20, 0x5f, P0 ;  /* 0x0000005f1400780c */ /* 0x000fe20000704470 */
[----:B----4-:R-:W-:-:S04]  /*1da20*/  @P1 IMAD.HI.U32 R4, R8, R5, RZ ;  /* 0x0000000508041227 */ /* 0x010fc800078e00ff */
[----:B------:R-:W-:Y:S01]  /*1da30*/  IMAD.MOV.U32 R9, RZ, RZ, R8 ;  /* 0x000000ffff097224 */ /* 0x000fe200078e0008 */
[----:B0-----:R-:W-:-:S07]  /*1da40*/  @P1 SHF.R.U32.HI R9, RZ, R7, R4 ;  /* 0x00000007ff091219 */ /* 0x001fce0000011604 */
[----:B-1----:R-:W0:Y:S01]  /*1da50*/  @!P0 LDC.64 R2, c[0x0][0x428] ;  /* 0x00010a00ff028b82 */ /* 0x002e220000000a00 */
[--C-:B------:R-:W-:Y:S01]  /*1da60*/  @!P0 SHF.R.S32.HI R7, RZ, 0x1f, R9.reuse ;  /* 0x0000001fff078819 */ /* 0x100fe20000011409 */
[----:B------:R-:W-:-:S06]  /*1da70*/  @!P0 IMAD.MOV.U32 R6, RZ, RZ, R9 ;  /* 0x000000ffff068224 */ /* 0x000fcc00078e0009 */
[----:B------:R-:W1:Y:S01]  /*1da80*/  @!P0 LDC.64 R4, c[0x0][0x418] ;  /* 0x00010600ff048b82 */ /* 0x000e620000000a00 */
[----:B------:R-:W-:Y:S01]  /*1da90*/  UMOV UR5, 0xffffffff ;  /* 0xffffffff00057882 */ /* 0x000fe20000000000 */
[----:B---3--:R-:W-:Y:S01]  /*1daa0*/  SHF.R.S32.HI R34, RZ, 0x1f, R29 ;  /* 0x0000001fff227819 */ /* 0x008fe2000001141d */
[----:B0-----:R-:W-:-:S04]  /*1dab0*/  @!P0 IMAD.WIDE.U32 R6, R29, R2, R6 ;  /* 0x000000021d068225 */ /* 0x001fc800078e0006 */
[----:B------:R-:W-:Y:S01]  /*1dac0*/  @!P0 IMAD R2, R34, R2, RZ ;  /* 0x0000000222028224 */ /* 0x000fe200078e02ff */
[----:B-1----:R-:W-:-:S03]  /*1dad0*/  @!P0 LEA R4, P1, R6, R4, 0x2 ;  /* 0x0000000406048211 */ /* 0x002fc600078210ff */
[----:B------:R-:W-:-:S04]  /*1dae0*/  @!P0 IMAD R3, R29, R3, R2 ;  /* 0x000000031d038224 */ /* 0x000fc800078e0202 */
[----:B------:R-:W-:-:S05]  /*1daf0*/  @!P0 IMAD.IADD R3, R7, 0x1, R3 ;  /* 0x0000000107038824 */ /* 0x000fca00078e0203 */
[----:B------:R-:W-:-:S05]  /*1db00*/  @!P0 LEA.HI.X R5, R6, R5, R3, 0x2, P1 ;  /* 0x0000000506058211 */ /* 0x000fca00008f1403 */
[----:B------:R0:W5:Y:S01]  /*1db10*/  @!P0 LDG.E R37, desc[UR54][R4.64] ;  /* 0x0000003604258981 */ /* 0x000162000c1e1900 */
[----:B------:R-:W-:Y:S01]  /*1db20*/  ISETP.GT.U32.AND P0, PT, R20, 0x5f, PT ;  /* 0x0000005f1400780c */ /* 0x000fe20003f04070 */
[----:B------:R-:W-:Y:S01]  /*1db30*/  IMAD.U32 R2, RZ, RZ, UR38 ;  /* 0x00000026ff027e24 */ /* 0x000fe2000f8e00ff */
[----:B------:R-:W1:Y:S01]  /*1db40*/  S2R R20, SR_TID.X ;  /* 0x0000000000147919 */ /* 0x000e620000002100 */
[----:B------:R-:W-:-:S03]  /*1db50*/  IMAD.MOV R3, RZ, RZ, -R9 ;  /* 0x000000ffff037224 */ /* 0x000fc600078e0a09 */
[----:B------:R-:W-:Y:S01]  /*1db60*/  ISETP.NE.AND P2, PT, R2, 0x3, PT ;  /* 0x000000030200780c */ /* 0x000fe20003f45270 */
[----:B------:R-:W-:-:S06]  /*1db70*/  IMAD R3, R10, R3, R8 ;  /* 0x000000030a037224 */ /* 0x000fcc00078e0208 */
[----:B------:R-:W-:Y:S01]  /*1db80*/  @P0 LOP3.LUT R22, R22, 0x20, RZ, 0xfc, !PT ;  /* 0x0000002016160812 */ /* 0x000fe200078efcff */
[----:B------:R0:W-:Y:S03]  /*1db90*/  STL [R1], R3 ;  /* 0x0000000301007387 */ /* 0x0001e60000100800 */
[----:B------:R-:W-:-:S04]  /*1dba0*/  LOP3.LUT R22, R22, 0xffffffbf, RZ, 0xc0, !PT ;  /* 0xffffffbf16167812 */ /* 0x000fc800078ec0ff */
[----:B------:R-:W-:-:S04]  /*1dbb0*/  @P2 LOP3.LUT R22, R22, 0x40, RZ, 0xfc, !PT ;  /* 0x0000004016162812 */ /* 0x000fc800078efcff */
[----:B------:R-:W-:Y:S01]  /*1dbc0*/  LOP3.LUT R22, R22, 0xfffffff7, RZ, 0xc0, !PT ;  /* 0xfffffff716167812 */ /* 0x000fe200078ec0ff */
[----:B-1----:R-:W-:-:S05]  /*1dbd0*/  IMAD.SHL.U32 R20, R20, 0x8, RZ ;  /* 0x0000000814147824 */ /* 0x002fca00078e00ff */
[----:B------:R-:W-:-:S04]  /*1dbe0*/  LOP3.LUT R20, R20, 0x38, RZ, 0xc0, !PT ;  /* 0x0000003814147812 */ /* 0x000fc800078ec0ff */
[C---:B------:R-:W-:Y:S02]  /*1dbf0*/  LOP3.LUT R13, R20.reuse, 0x40, RZ, 0xfc, !PT ;  /* 0x00000040140d7812 */ /* 0x040fe400078efcff */
[----:B------:R-:W-:Y:S02]  /*1dc00*/  LOP3.LUT R12, R20, 0x80, RZ, 0xfc, !PT ;  /* 0x00000080140c7812 */ /* 0x000fe400078efcff */
[----:B------:R-:W-:Y:S02]  /*1dc10*/  ISETP.GE.AND P4, PT, R13, UR4, PT ;  /* 0x000000040d007c0c */ /* 0x000fe4000bf86270 */
[----:B------:R-:W-:Y:S02]  /*1dc20*/  ISETP.GE.AND P3, PT, R12, UR4, PT ;  /* 0x000000040c007c0c */ /* 0x000fe4000bf66270 */
[C---:B------:R-:W-:Y:S02]  /*1dc30*/  ISETP.GE.AND P0, PT, R20.reuse, UR4, PT ;  /* 0x0000000414007c0c */ /* 0x040fe4000bf06270 */
[----:B------:R-:W-:-:S04]  /*1dc40*/  LOP3.LUT R11, R20, 0xc0, RZ, 0xfc, !PT ;  /* 0x000000c0140b7812 */ /* 0x000fc800078efcff */
[----:B------:R-:W-:-:S03]  /*1dc50*/  ISETP.GE.AND P1, PT, R11, UR4, PT ;  /* 0x000000040b007c0c */ /* 0x000fc6000bf26270 */
[----:B------:R-:W-:-:S04]  /*1dc60*/  @P4 LOP3.LUT R22, R22, 0x8, RZ, 0xfc, !PT ;  /* 0x0000000816164812 */ /* 0x000fc800078efcff */
[----:B------:R-:W-:-:S04]  /*1dc70*/  LOP3.LUT R22, R22, 0xffffffef, RZ, 0xc0, !PT ;  /* 0xffffffef16167812 */ /* 0x000fc800078ec0ff */
[----:B------:R-:W-:-:S04]  /*1dc80*/  LOP3.LUT R22, R22, 0xfffffffb, RZ, 0xc0, !PT ;  /* 0xfffffffb16167812 */ /* 0x000fc800078ec0ff */
[----:B------:R-:W-:-:S04]  /*1dc90*/  @P3 LOP3.LUT R22, R22, 0x4, RZ, 0xfc, !PT ;  /* 0x0000000416163812 */ /* 0x000fc800078efcff */
[----:B------:R-:W-:-:S04]  /*1dca0*/  @P0 LOP3.LUT R22, R22, 0x10, RZ, 0xfc, !PT ;  /* 0x0000001016160812 */ /* 0x000fc800078efcff */
[----:B------:R-:W-:-:S04]  /*1dcb0*/  LOP3.LUT R22, R22, 0xfffffffd, RZ, 0xc0, !PT ;  /* 0xfffffffd16167812 */ /* 0x000fc800078ec0ff */
[----:B------:R-:W-:Y:S01]  /*1dcc0*/  @P1 LOP3.LUT R22, R22, 0x2, RZ, 0xfc, !PT ;  /* 0x0000000216161812 */ /* 0x000fe200078efcff */
[----:B0-----:R-:W-:Y:S06]  /*1dcd0*/  BRA.DIV UR5, `(.L_x_3127) ;  /* 0x0000005a05187947 */ /* 0x001fec000b800000 */
.L_x_3270:
[----:B------:R-:W-:Y:S02]  /*1dce0*/  SHF.R.S32.HI R28, RZ, 0x1f, R18 ;  /* 0x0000001fff1c7819 */ /* 0x000fe40000011412 */
[----:B------:R-:W-:Y:S01]  /*1dcf0*/  SEL R6, RZ, 0x1, P0 ;  /* 0x00000001ff067807 */ /* 0x000fe20000000000 */
[----:B------:R-:W-:Y:S06]  /*1dd00*/  @!P2 BRA `(.L_x_3128) ;  /* 0x000000000004a947 */ /* 0x000fec0003800000 */
[----:B------:R-:W-:Y:S01]  /*1dd10*/  BPT.TRAP 0x1 ;  /* 0x000000040000795c */ /* 0x000fe20000300000 */
.L_x_3128:
[----:B------:R-:W-:Y:S01]  /*1dd20*/  IMAD R33, R0, -0x60, R17 ;  /* 0xffffffa000217824 */ /* 0x000fe200078e0211 */
[----:B------:R-:W-:Y:S01]  /*1dd30*/  SHF.L.U32 R0, R26, 0x1f, RZ ;  /* 0x0000001f1a007819 */ /* 0x000fe200000006ff */
[----:B------:R-:W-:Y:S01]  /*1dd40*/  IMAD R17, R25, 0x8, R23 ;  /* 0x0000000819117824 */ /* 0x000fe200078e0217 */
[----:B------:R-:W-:Y:S03]  /*1dd50*/  BSSY B0, `(.L_x_3129) ;  /* 0x0000003000007945 */ /* 0x000fe60003800000 */
[----:B------:R-:W0:Y:S02]  /*1dd60*/  SYNCS.PHASECHK.TRANS64.TRYWAIT P0, [R17+URZ+0x22840], R0 ;  /* 0x02284000110075a7 */ /* 0x000e24000800017f */
[----:B0-----:R-:W-:Y:S05]  /*1dd70*/  @!P0 BRA `(.L_x_3130) ;  /* 0x0000005800248947 */ /* 0x001fea0003800000 */
.L_x_3271:
[----:B------:R-:W-:Y:S05]  /*1dd80*/  BSYNC B0 ;  /* 0x0000000000007941 */ /* 0x000fea0003800000 */
.L_x_3129:
[----:B------:R-:W0:Y:S01]  /*1dd90*/  LDL R2, [R1] ;  /* 0x0000000001027983 */ /* 0x000e220000100800 */
[----:B------:R-:W-:Y:S01]  /*1dda0*/  ULDC.64 UR4, c[0x0][0x300] ;  /* 0x0000c00000047ab9 */ /* 0x000fe20000000a00 */
[----:B-----5:R-:W-:Y:S01]  /*1ddb0*/  SHF.R.S32.HI R4, RZ, 0x1f, R37 ;  /* 0x0000001fff047819 */ /* 0x020fe20000011425 */
[----:B------:R-:W1:Y:S01]  /*1ddc0*/  S2R R8, SR_TID.X ;  /* 0x0000000000087919 */ /* 0x000e620000002100 */
[----:B------:R-:W-:Y:S01]  /*1ddd0*/  LOP3.LUT R22, R22, 0xfffffffe, RZ, 0xc0, !PT ;  /* 0xfffffffe16167812 */ /* 0x000fe200078ec0ff */
[----:B-1----:R-:W-:-:S05]  /*1dde0*/  IMAD.SHL.U32 R8, R8, 0x8, RZ ;  /* 0x0000000808087824 */ /* 0x002fca00078e00ff */
[----:B------:R-:W-:Y:S02]  /*1ddf0*/  LOP3.LUT R8, R8, 0x38, RZ, 0xc0, !PT ;  /* 0x0000003808087812 */ /* 0x000fe400078ec0ff */
[----:B0-----:R-:W-:-:S05]  /*1de00*/  SHF.R.S32.HI R0, RZ, 0x1f, R2 ;  /* 0x0000001fff007819 */ /* 0x001fca0000011402 */
[----:B------:R0:W-:Y:S04]  /*1de10*/  STL [R1+0x28], R0 ;  /* 0x0000280001007387 */ /* 0x0001e80000100800 */
[----:B------:R1:W-:Y:S01]  /*1de20*/  STL [R1+0x2c], R4 ;  /* 0x00002c0401007387 */ /* 0x0003e20000100800 */
[----:B0-----:R-:W-:-:S04]  /*1de30*/  IMAD R0, R0, UR4, RZ ;  /* 0x0000000400007c24 */ /* 0x001fc8000f8e02ff */
[C---:B------:R-:W-:Y:S02]  /*1de40*/  IMAD R0, R2.reuse, UR5, R0 ;  /* 0x0000000502007c24 */ /* 0x040fe4000f8e0200 */
[----:B------:R-:W-:Y:S01]  /*1de50*/  IMAD.WIDE.U32 R2, R2, UR4, RZ ;  /* 0x0000000402027c25 */ /* 0x000fe2000f8e00ff */
        /* <DEDUP_REMOVED lines=12> */
[----:B0-----:R-:W-:-:S04]  /*1df20*/  LOP3.LUT R4, R4, 0x7f, RZ, 0xc0, !PT ;  /* 0x0000007f04047812 */ /* 0x001fc800078ec0ff */
        /* <DEDUP_REMOVED lines=64> */
.L_x_3285:
        /* <DEDUP_REMOVED lines=10> */
.L_x_3132:
        /* <DEDUP_REMOVED lines=11> */
.L_x_3133:
[----:B0-----:R0:W5:Y:S01]  /*1e480*/  LDL.LU R3, [R1+0xc] ;  /* 0x00000c0001037983 */ /* 0x0011620000300800 */
[C---:B------:R-:W-:Y:S01]  /*1e490*/  LOP3.LUT P2, RZ, R22.reuse, 0x8, RZ, 0xc0, !PT ;  /* 0x0000000816ff7812 */ /* 0x040fe2000784c0ff */
[----:B------:R0:W-:Y:S01]  /*1e4a0*/  SYNCS.ARRIVE.TRANS64.A1T0 RZ, [R17+URZ+0x22830], RZ ;  /* 0x022830ff11ff79a7 */ /* 0x0001e2000810003f */
[----:B------:R-:W-:-:S13]  /*1e4b0*/  LOP3.LUT P1, RZ, R22, 0x4, RZ, 0xc0, !PT ;  /* 0x0000000416ff7812 */ /* 0x000fda000782c0ff */
[----:B------:R-:W-:Y:S05]  /*1e4c0*/  WARPSYNC.ALL ;  /* 0x0000000000007948 */ /* 0x000fea0003800000 */
[----:B------:R-:W-:Y:S01]  /*1e4d0*/  BAR.SYNC.DEFER_BLOCKING 0x8, 0x180 ;  /* 0x0206000000007b1d */ /* 0x000fe20000010000 */
[----:B------:R-:W-:Y:S02]  /*1e4e0*/  LOP3.LUT P0, RZ, R22, 0x2, RZ, 0xc0, !PT ;  /* 0x0000000216ff7812 */ /* 0x000fe4000780c0ff */
[----:B------:R-:W-:Y:S02]  /*1e4f0*/  SEL R0, RZ, 0x2, P2 ;  /* 0x00000002ff007807 */ /* 0x000fe40001000000 */
[----:B------:R-:W-:Y:S01]  /*1e500*/  SEL R2, RZ, 0x4, P1 ;  /* 0x00000004ff027807 */ /* 0x000fe20000800000 */
[----:B------:R-:W-:Y:S01]  /*1e510*/  ULDC.64 UR4, c[0x0][0xa00] ;  /* 0x0002800000047ab9 */ /* 0x000fe20000000a00 */
[----:B------:R-:W-:Y:S01]  /*1e520*/  SEL R36, RZ, 0x8, P0 ;  /* 0x00000008ff247807 */ /* 0x000fe20000000000 */
[----:B------:R-:W-:Y:S01]  /*1e530*/  BSSY B6, `(.L_x_3134) ;  /* 0x0000025000067945 */ /* 0x000fe20003800000 */
[----:B------:R-:W-:-:S02]  /*1e540*/  IADD3 R0, R2, R0, R6 ;  /* 0x0000000002007210 */ /* 0x000fc40007ffe006 */
[----:B------:R-:W-:-:S03]  /*1e550*/  ISETP.NE.U32.AND P0, PT, RZ, UR4, PT ;  /* 0x00000004ff007c0c */ /* 0x000fc6000bf05070 */
[----:B------:R-:W-:Y:S01]  /*1e560*/  IMAD.IADD R36, R0, 0x1, R36 ;  /* 0x0000000100247824 */ /* 0x000fe200078e0224 */
[----:B------:R-:W-:Y:S01]  /*1e570*/  ISETP.NE.AND.EX P0, PT, RZ, UR5, PT, P0 ;  /* 0x00000005ff007c0c */ /* 0x000fe2000bf05300 */
[----:B------:R-:W-:Y:S01]  /*1e580*/  VIADD R0, R23, 0x18400 ;  /* 0x0001840017007836 */ /* 0x000fe20000000000 */
[----:B------:R-:W-:Y:S02]  /*1e590*/  ULDC.64 UR4, c[0x0][0x298] ;  /* 0x0000a60000047ab9 */ /* 0x000fe40000000a00 */
[----:B------:R-:W-:Y:S02]  /*1e5a0*/  SEL R2, R19, RZ, !P0 ;  /* 0x000000ff13027207 */ /* 0x000fe40004000000 */
[----:B------:R-:W-:Y:S02]  /*1e5b0*/  LOP3.LUT P1, RZ, R0, 0x3ff, RZ, 0xc0, !PT ;  /* 0x000003ff00ff7812 */ /* 0x000fe4000782c0ff */
[----:B------:R-:W-:-:S04]  /*1e5c0*/  SHF.R.S32.HI R0, RZ, 0x1f, R19 ;  /* 0x0000001fff007819 */ /* 0x000fc80000011413 */
[----:B------:R-:W-:-:S05]  /*1e5d0*/  SEL R0, R0, RZ, !P0 ;  /* 0x000000ff00007207 */ /* 0x000fca0004000000 */
[----:B------:R1:W-:Y:S04]  /*1e5e0*/  STL [R1+0x34], R0 ;  /* 0x0000340001007387 */ /* 0x0003e80000100800 */
[----:B------:R2:W-:Y:S01]  /*1e5f0*/  STL [R1+0x14], R2 ;  /* 0x0000140201007387 */ /* 0x0005e20000100800 */
[----:B-1---5:R-:W-:-:S05]  /*1e600*/  SHF.R.S32.HI R0, RZ, 0x1f, R3 ;  /* 0x0000001fff007819 */ /* 0x022fca0000011403 */
[----:B------:R-:W-:-:S04]  /*1e610*/  IMAD R0, R0, UR4, RZ ;  /* 0x0000000400007c24 */ /* 0x000fc8000f8e02ff */
[C---:B------:R-:W-:Y:S02]  /*1e620*/  IMAD R0, R3.reuse, UR5, R0 ;  /* 0x0000000503007c24 */ /* 0x040fe4000f8e0200 */
[----:B--2---:R-:W-:-:S04]  /*1e630*/  IMAD.WIDE.U32 R2, R3, UR4, RZ ;  /* 0x0000000403027c25 */ /* 0x004fc8000f8e00ff */
[----:B------:R-:W-:Y:S01]  /*1e640*/  IMAD.IADD R0, R3, 0x1, R0 ;  /* 0x0000000103007824 */ /* 0x000fe200078e0200 */
[----:B------:R1:W-:Y:S04]  /*1e650*/  STL.64 [R1+0x18], R2 ;  /* 0x0000180201007387 */ /* 0x0003e80000100a00 */
[----:B------:R1:W-:Y:S01]  /*1e660*/  STL [R1+0xc], R0 ;  /* 0x00000c0001007387 */ /* 0x0003e20000100800 */
[----:B------:R-:W-:Y:S05]  /*1e670*/  @!P1 BRA `(.L_x_3135) ;  /* 0x0000000000409947 */ /* 0x000fea0003800000 */
[----:B-1----:R-:W-:Y:S01]  /*1e680*/  MOV R2, 0x0 ;  /* 0x0000000000027802 */ /* 0x002fe20000000f00 */
        /* <DEDUP_REMOVED lines=15> */
.L_x_3135:
[----:B------:R-:W-:Y:S05]  /*1e780*/  BSYNC B6 ;  /* 0x0000000000067941 */ /* 0x000fea0003800000 */
.L_x_3134:
[----:B-1----:R-:W2:Y:S01]  /*1e790*/  LDL.LU R0, [R1+0xc] ;  /* 0x00000c0001007983 */ /* 0x002ea20000300800 */
[----:B------:R-:W-:Y:S01]  /*1e7a0*/  ULDC.64 UR4, c[0x0][0x2d8] ;  /* 0x0000b60000047ab9 */ /* 0x000fe20000000a00 */
[----:B------:R-:W1:Y:S02]  /*1e7b0*/  LDC R7, c[0x0][0x448] ;  /* 0x00011200ff077b82 */ /* 0x000e640000000800 */
[----:B------:R-:W2:Y:S04]  /*1e7c0*/  LDL.LU.64 R2, [R1+0x18] ;  /* 0x0000180001027983 */ /* 0x000ea80000300a00 */
[----:B------:R-:W3:Y:S04]  /*1e7d0*/  LDL.LU R20, [R1+0x34] ;  /* 0x0000340001147983 */ /* 0x000ee80000300800 */
[----:B------:R-:W4:Y:S04]  /*1e7e0*/  LDL.LU R21, [R1+0x14] ;  /* 0x0000140001157983 */ /* 0x000f280000300800 */
[----:B------:R0:W5:Y:S01]  /*1e7f0*/  LDL R8, [R1+0x8] ;  /* 0x0000080001087983 */ /* 0x0001620000100800 */
[----:B-1----:R-:W-:-:S13]  /*1e800*/  ISETP.NE.AND P0, PT, R7, 0x1, PT ;  /* 0x000000010700780c */ /* 0x002fda0003f05270 */
[----:B------:R-:W1:Y:S01]  /*1e810*/  @P0 LDC R6, c[0x0][0x44c] ;  /* 0x00011300ff060b82 */ /* 0x000e620000000800 */
[----:B--2---:R-:W-:Y:S02]  /*1e820*/  IMAD.MOV.U32 R3, RZ, RZ, R0 ;  /* 0x000000ffff037224 */ /* 0x004fe400078e0000 */
[----:B------:R-:W-:Y:S02]  /*1e830*/  IMAD R0, R28, UR4, RZ ;  /* 0x000000041c007c24 */ /* 0x000fe4000f8e02ff */
[----:B------:R-:W-:-:S04]  /*1e840*/  IMAD.WIDE.U32 R2, R18, UR4, R2 ;  /* 0x0000000412027c25 */ /* 0x000fc8000f8e0002 */
[----:B------:R-:W-:Y:S01]  /*1e850*/  IMAD R0, R18, UR5, R0 ;  /* 0x0000000512007c24 */ /* 0x000fe2000f8e0200 */
[----:B------:R-:W-:-:S03]  /*1e860*/  ULDC.64 UR4, c[0x0][0x2e0] ;  /* 0x0000b80000047ab9 */ /* 0x000fc60000000a00 */
[----:B------:R-:W-:Y:S02]  /*1e870*/  IMAD.IADD R3, R3, 0x1, R0 ;  /* 0x0000000103037824 */ /* 0x000fe400078e0200 */
[----:B---3--:R-:W-:Y:S02]  /*1e880*/  IMAD R0, R20, UR4, RZ ;  /* 0x0000000414007c24 */ /* 0x008fe4000f8e02ff */
[----:B------:R-:W2:Y:S01]  /*1e890*/  S2R R20, SR_TID.X ;  /* 0x0000000000147919 */ /* 0x000ea20000002100 */
[----:B----4-:R-:W-:-:S04]  /*1e8a0*/  IMAD.WIDE.U32 R2, R21, UR4, R2 ;  /* 0x0000000415027c25 */ /* 0x010fc8000f8e0002 */
[----:B------:R-:W-:Y:S01]  /*1e8b0*/  IMAD R0, R21, UR5, R0 ;  /* 0x0000000515007c24 */ /* 0x000fe2000f8e0200 */
[----:B------:R-:W3:Y:S01]  /*1e8c0*/  S2R R9, SR_TID.X ;  /* 0x0000000000097919 */ /* 0x000ee20000002100 */
[----:B------:R-:W-:Y:S02]  /*1e8d0*/  ULDC.64 UR4, c[0x0][0x2d0] ;  /* 0x0000b40000047ab9 */ /* 0x000fe40000000a00 */
[----:B------:R-:W-:Y:S02]  /*1e8e0*/  IMAD.IADD R3, R3, 0x1, R0 ;  /* 0x0000000103037824 */ /* 0x000fe400078e0200 */
[----:B------:R-:W4:Y:S01]  /*1e8f0*/  @P0 LDC R0, c[0x0][0x450] ;  /* 0x00011400ff000b82 */ /* 0x000f220000000800 */
[----:B--2---:R-:W-:-:S04]  /*1e900*/  LOP3.LUT R20, R20, 0x7f, RZ, 0xc0, !PT ;  /* 0x0000007f14147812 */ /* 0x004fc800078ec0ff */
[----:B------:R-:W-:Y:S02]  /*1e910*/  SHF.R.U32.HI R21, RZ, 0x3, R20 ;  /* 0x00000003ff157819 */ /* 0x000fe40000011614 */
[----:B------:R-:W2:Y:S02]  /*1e920*/  S2R R20, SR_TID.X ;  /* 0x0000000000147919 */ /* 0x000ea40000002100 */
[----:B--2---:R-:W-:-:S05]  /*1e930*/  IMAD.SHL.U32 R20, R20, 0x10, RZ ;  /* 0x0000001014147824 */ /* 0x004fca00078e00ff */
[----:B------:R-:W-:-:S05]  /*1e940*/  LOP3.LUT R20, R21, 0x70, R20, 0xf8, !PT ;  /* 0x0000007015147812 */ /* 0x000fca00078ef814 */
[----:B------:R-:W-:Y:S02]  /*1e950*/  IMAD.IADD R5, R20, 0x1, R35 ;  /* 0x0000000114057824 */ /* 0x000fe400078e0223 */
[----:B------:R0:W5:Y:S02]  /*1e960*/  LDL R20, [R1+0x4] ;  /* 0x0000040001147983 */ /* 0x0001640000100800 */
[----:B-1----:R-:W-:-:S04]  /*1e970*/  @P0 IMAD.HI.U32 R6, R5, R6, RZ ;  /* 0x0000000605060227 */ /* 0x002fc800078e00ff */
[----:B------:R-:W-:Y:S01]  /*1e980*/  IMAD.MOV.U32 R4, RZ, RZ, R5 ;  /* 0x000000ffff047224 */ /* 0x000fe200078e0005 */
[----:B----4-:R-:W-:Y:S01]  /*1e990*/  @P0 SHF.R.U32.HI R4, RZ, R0, R6 ;  /* 0x00000000ff040219 */ /* 0x010fe20000011606 */
[----:B------:R-:W1:Y:S04]  /*1e9a0*/  S2R R21, SR_TID.X ;  /* 0x0000000000157919 */ /* 0x000e680000002100 */
        /* <DEDUP_REMOVED lines=13> */
[----:B---3--:R-:W-:Y:S01]  /*1ea80*/  IMAD.SHL.U32 R9, R9, 0x8, RZ ;  /* 0x0000000809097824 */ /* 0x008fe200078e00ff */
[C---:B------:R-:W-:Y:S01]  /*1ea90*/  LEA R0, P0, R2.reuse, UR4, 0x1 ;  /* 0x0000000402007c11 */ /* 0x040fe2000f8008ff */
[----:B------:R-:W-:Y:S01]  /*1eaa0*/  IMAD.IADD R4, R3, 0x1, R4 ;  /* 0x0000000103047824 */ /* 0x000fe200078e0204 */
[----:B------:R-:W-:Y:S02]  /*1eab0*/  ULDC UR4, c[0x0][0x2b8] ;  /* 0x0000ae0000047ab9 */ /* 0x000fe40000000800 */
[----:B------:R-:W-:Y:S02]  /*1eac0*/  LOP3.LUT R9, R9, 0x38, RZ, 0xc0, !PT ;  /* 0x0000003809097812 */ /* 0x000fe400078ec0ff */
[----:B------:R-:W-:Y:S01]  /*1ead0*/  LEA.HI.X R4, R2, UR5, R4, 0x1, P0 ;  /* 0x0000000502047c11 */ /* 0x000fe200080f0c04 */
[----:B------:R-:W-:Y:S01]  /*1eae0*/  UMOV UR5, 0xffffffff ;  /* 0xffffffff00057882 */ /* 0x000fe20000000000 */
[----:B-1----:R-:W-:-:S02]  /*1eaf0*/  LOP3.LUT R21, R21, 0x7f, RZ, 0xc0, !PT ;  /* 0x0000007f15157812 */ /* 0x002fc400078ec0ff */
[----:B------:R-:W-:Y:S02]  /*1eb00*/  ISETP.GE.AND P1, PT, R9, UR4, PT ;  /* 0x0000000409007c0c */ /* 0x000fe4000bf26270 */
[----:B------:R-:W-:Y:S01]  /*1eb10*/  SHF.R.U32.HI R10, RZ, 0x3, R21 ;  /* 0x00000003ff0a7819 */ /* 0x000fe20000011615 */
[----:B0-----:R-:W-:Y:S10]  /*1eb20*/  BRA.DIV UR5, `(.L_x_3136) ;  /* 0x0000005205cc7947 */ /* 0x001ff4000b800000 */
[----:B------:R-:W0:Y:S01]  /*1eb30*/  SHFL.IDX PT, R3, R0, RZ, 0x181f ;  /* 0x00181fff00037589 */ /* 0x000e2200000e0000 */
[----:B-----5:R-:W-:Y:S02]  /*1eb40*/  IMAD R5, R20, R7, RZ ;  /* 0x0000000714057224 */ /* 0x020fe400078e02ff */
[----:B------:R-:W-:Y:S01]  /*1eb50*/  IMAD.IADD R35, R10, 0x1, R35 ;  /* 0x000000010a237824 */ /* 0x000fe200078e0223 */
[----:B------:R-:W1:Y:S03]  /*1eb60*/  SHFL.IDX PT, R2, R4, RZ, 0x181f ;  /* 0x00181fff04027589 */ /* 0x000e6600000e0000 */
[C---:B------:R-:W-:Y:S01]  /*1eb70*/  VIADD R6, R35.reuse, 0x10 ;  /* 0x0000001023067836 */ /* 0x040fe20000000000 */
[----:B------:R-:W-:-:S13]  /*1eb80*/  ISETP.GE.AND P0, PT, R35, R5, PT ;  /* 0x000000052300720c */ /* 0x000fda0003f06270 */
        /* <DEDUP_REMOVED lines=60> */
[----:B------:R-:W2:Y:S04]  /*1ef50*/  SHFL.IDX PT, R4, R4, 0x7, 0x181f ;  /* 0x00f81f0004047f89 */ /* 0x000ea800000e0000 */
[----:B------:R-:W3:Y:S01]  /*1ef60*/  SHFL.IDX PT, R0, R0, 0x7, 0x181f ;  /* 0x00f81f0000007f89 */ /* 0x000ee200000e0000 */
[----:B0-----:R-:W-:-:S05]  /*1ef70*/  @!P0 LEA R3, P2, R9, R3, 0x1 ;  /* 0x0000000309038211 */ /* 0x001fca00078408ff */
[----:B-1----:R-:W-:-:S05]  /*1ef80*/  @!P0 IMAD.X R2, RZ, RZ, R2, P2 ;  /* 0x000000ffff028224 */ /* 0x002fca00010e0602 */
[----:B------:R-:W-:-:S04]  /*1ef90*/  @!P0 LOP3.LUT R3, R3, R2, RZ, 0x3c, !PT ;  /* 0x0000000203038212 */ /* 0x000fc800078e3cff */
[----:B------:R-:W-:-:S04]  /*1efa0*/  @!P0 LOP3.LUT R2, R3, R2, RZ, 0x3c, !PT ;  /* 0x0000000203028212 */ /* 0x000fc800078e3cff */
[----:B------:R-:W-:-:S05]  /*1efb0*/  @!P0 LOP3.LUT R3, R3, R2, RZ, 0x3c, !PT ;  /* 0x0000000203038212 */ /* 0x000fca00078e3cff */
[----:B--23--:R1:W-:Y:S02]  /*1efc0*/  @!P0 LDGSTS.E.BYPASS.LTC128B.128 [R8+0x1b400], desc[UR54][R2.64], !P1 ;  /* 0x1b40000002088fae */ /* 0x00c3e4000c901d76 */
.L_x_3302:
[----:B------:R-:W-:-:S05]  /*1efd0*/  VIADD R35, R35, 0x70 ;  /* 0x0000007023237836 */ /* 0x000fca0000000000 */
[----:B------:R-:W-:-:S13]  /*1efe0*/  ISETP.GE.AND P0, PT, R35, R5, PT ;  /* 0x000000052300720c */ /* 0x000fda0003f06270 */
[----:B01----:R-:W-:-:S05]  /*1eff0*/  @!P0 LEA R2, P2, R9, R0, 0x1 ;  /* 0x0000000009028211 */ /* 0x003fca00078408ff */
[----:B------:R-:W-:-:S05]  /*1f000*/  @!P0 IMAD.X R3, RZ, RZ, R4, P2 ;  /* 0x000000ffff038224 */ /* 0x000fca00010e0604 */
[----:B------:R-:W-:Y:S01]  /*1f010*/  @!PT LDS RZ, [RZ] ;  /* 0x00000000fffff984 */ /* 0x000fe20000000800 */
[----:B------:R-:W-:Y:S01]  /*1f020*/  @!PT LDS RZ, [RZ] ;  /* 0x00000000fffff984 */ /* 0x000fe20000000800 */
[----:B------:R-:W-:Y:S01]  /*1f030*/  @!PT LDS RZ, [RZ] ;  /* 0x00000000fffff984 */ /* 0x000fe20000000800 */
[----:B------:R0:W-:Y:S01]  /*1f040*/  @!P0 LDGSTS.E.BYPASS.LTC128B.128 [R8+0x1bc00], desc[UR54][R2.64], !P1 ;  /* 0x1bc0000002088fae */ /* 0x0001e2000c901d76 */
[----:B------:R-:W-:Y:S01]  /*1f050*/  PLOP3.LUT P0, PT, PT, PT, PT, 0x80, 0x0 ;  /* 0x000000000000781c */ /* 0x000fe20003f0f070 */
[----:B------:R-:W-:-:S12]  /*1f060*/  NOP ;  /* 0x0000000000007918 */ /* 0x000fd80000000000 */
.L_x_3137:
        /* <DEDUP_REMOVED lines=18> */
.L_x_3303:
[----:B------:R-:W-:Y:S05]  /*1f190*/  BSYNC B0 ;  /* 0x0000000000007941 */ /* 0x000fea0003800000 */
.L_x_3138:
[----:B------:R-:W-:-:S05]  /*1f1a0*/  IMAD.U32 R2, RZ, RZ, UR38 ;  /* 0x00000026ff027e24 */ /* 0x000fca000f8e00ff */
[----:B------:R-:W-:-:S13]  /*1f1b0*/  ISETP.NE.AND P0, PT, R2, 0x3, PT ;  /* 0x000000030200780c */ /* 0x000fda0003f05270 */
[----:B------:R-:W-:Y:S05]  /*1f1c0*/  @!P0 BRA `(.L_x_3140) ;  /* 0x0000000000048947 */ /* 0x000fea0003800000 */
[----:B------:R-:W-:Y:S01]  /*1f1d0*/  BPT.TRAP 0x1 ;  /* 0x000000040000795c */ /* 0x000fe20000300000 */
.L_x_3140:
[----:B0-----:R-:W-:Y:S01]  /*1f1e0*/  SHF.L.U32 R0, R26, 0x1f, RZ ;  /* 0x0000001f1a007819 */ /* 0x001fe200000006ff */
[----:B------:R-:W-:Y:S03]  /*1f1f0*/  BSSY B0, `(.L_x_3141) ;  /* 0x0000003000007945 */ /* 0x000fe60003800000 */
[----:B------:R-:W0:Y:S02]  /*1f200*/  SYNCS.PHASECHK.TRANS64.TRYWAIT P0, [R17+URZ+0x22860], R0 ;  /* 0x02286000110075a7 */ /* 0x000e24000800017f */
[----:B0-----:R-:W-:Y:S05]  /*1f210*/  @!P0 BRA `(.L_x_3142) ;  /* 0x0000005400c88947 */ /* 0x001fea0003800000 */
.L_x_3304:
[----:B------:R-:W-:Y:S05]  /*1f220*/  BSYNC B0 ;  /* 0x0000000000007941 */ /* 0x000fea0003800000 */
.L_x_3141:
[----:B------:R-:W0:Y:S01]  /*1f230*/  LDL.LU R3, [R1+0x28] ;  /* 0x0000280001037983 */ /* 0x000e220000300800 */
[----:B------:R-:W-:-:S03]  /*1f240*/  ULDC.64 UR4, c[0x0][0x328] ;  /* 0x0000ca0000047ab9 */ /* 0x000fc60000000a00 */
[----:B------:R-:W2:Y:S04]  /*1f250*/  LDL.LU R2, [R1] ;  /* 0x0000000001027983 */ /* 0x000ea80000300800 */
[----:B------:R-:W3:Y:S01]  /*1f260*/  LDL.LU R4, [R1+0x2c] ;  /* 0x00002c0001047983 */ /* 0x000ee20000300800 */
[----:B0-----:R-:W-:-:S04]  /*1f270*/  IMAD R0, R3, UR4, RZ ;  /* 0x0000000403007c24 */ /* 0x001fc8000f8e02ff */
[C---:B--2---:R-:W-:Y:S02]  /*1f280*/  IMAD R5, R2.reuse, UR5, R0 ;  /* 0x0000000502057c24 */ /* 0x044fe4000f8e0200 */
[----:B------:R-:W-:Y:S01]  /*1f290*/  IMAD.WIDE.U32 R2, R2, UR4, RZ ;  /* 0x0000000402027c25 */ /* 0x000fe2000f8e00ff */
        /* <DEDUP_REMOVED lines=18> */
[----:B------:R-:W-:Y:S01]  /*1f3c0*/  LOP3.LUT R7, R36, 0x1, RZ, 0xc0, !PT ;  /* 0x0000000124077812 */ /* 0x000fe200078ec0ff */
[----:B------:R-:W-:Y:S01]  /*1f3d0*/  IMAD R4, R4, 0x2, R23 ;  /* 0x0000000204047824 */ /* 0x000fe200078e0217 */
[C---:B------:R-:W-:Y:S01]  /*1f3e0*/  LOP3.LUT P2, RZ, R36.reuse, 0x2, RZ, 0xc0, !PT ;  /* 0x0000000224ff7812 */ /* 0x040fe2000784c0ff */
[----:B------:R-:W1:Y:S01]  /*1f3f0*/  SHFL.IDX PT, R14, R5, RZ, 0x181f ;  /* 0x00181fff050e7589 */ /* 0x000e6200000e0000 */
[----:B------:R-:W-:Y:S02]  /*1f400*/  ISETP.NE.U32.AND P3, PT, R7, 0x1, PT ;  /* 0x000000010700780c */ /* 0x000fe40003f65070 */
[----:B------:R-:W-:Y:S01]  /*1f410*/  LOP3.LUT P1, RZ, R36, 0x4, RZ, 0xc0, !PT ;  /* 0x0000000424ff7812 */ /* 0x000fe2000782c0ff */
[----:B------:R-:W2:Y:S03]  /*1f420*/  SHFL.IDX PT, R3, R6, RZ, 0x181f ;  /* 0x00181fff06037589 */ /* 0x000ea600000e0000 */
[----:B------:R-:W-:Y:S01]  /*1f430*/  ISETP.LT.OR P4, PT, R33, 0x1, !P1 ;  /* 0x000000012100780c */ /* 0x000fe20004f81670 */
        /* <DEDUP_REMOVED lines=63> */
.L_x_3318:
        /* <DEDUP_REMOVED lines=15> */
.L_x_3144:
        /* <DEDUP_REMOVED lines=11> */
.L_x_3145:
[----:B------:R-:W2:Y:S01]  /*1f9d0*/  LDL.LU R2, [R1+0x20] ;  /* 0x0000200001027983 */ /* 0x000ea20000300800 */
[----:B------:R0:W-:Y:S01]  /*1f9e0*/  SYNCS.ARRIVE.TRANS64.A1T0 RZ, [R17+URZ+0x22850], RZ ;  /* 0x022850ff11ff79a7 */ /* 0x0001e2000810003f */
[----:B------:R-:W-:Y:S01]  /*1f9f0*/  BSSY B0, `(.L_x_3146) ;  /* 0x00000e0000007945 */ /* 0x000fe20003800000 */
[----:B--2---:R-:W-:-:S05]  /*1fa00*/  VIADD R10, R2, 0xfffffffe ;  /* 0xfffffffe020a7836 */ /* 0x004fca0000000000 */
[----:B------:R-:W-:-:S13]  /*1fa10*/  ISETP.GE.AND P0, PT, R10, R32, PT ;  /* 0x000000200a00720c */ /* 0x000fda0003f06270 */
[----:B0-----:R-:W-:Y:S05]  /*1fa20*/  @!P0 BRA `(.L_x_3147) ;  /* 0x0000000c00708947 */ /* 0x001fea0003800000 */
.L_x_3160:
[----:B0-----:R-:W0:Y:S01]  /*1fa30*/  S2R R2, SR_TID.X ;  /* 0x0000000000027919 */ /* 0x001e220000002100 */
[----:B------:R-:W1:Y:S01]  /*1fa40*/  LDC R6, c[0x0][0x430] ;  /* 0x00010c00ff067b82 */ /* 0x000e620000000800 */
[----:B------:R-:W-:Y:S01]  /*1fa50*/  IMAD R7, R10, 0x60, R31 ;  /* 0x000000600a077824 */ /* 0x000fe200078e021f */
[----:B--23--:R-:W2:Y:S01]  /*1fa60*/  S2R R4, SR_TID.X ;  /* 0x0000000000047919 */ /* 0x00cea20000002100 */
[----:B------:R-:W-:Y:S02]  /*1fa70*/  IMAD.U32 R12, RZ, RZ, UR38 ;  /* 0x00000026ff0c7e24 */ /* 0x000fe4000f8e00ff */
[----:B------:R-:W-:Y:S01]  /*1fa80*/  VIADD R25, R25, 0x1 ;  /* 0x0000000119197836 */ /* 0x000fe20000000000 */
[----:B-1----:R-:W-:Y:S02]  /*1fa90*/  ISETP.NE.AND P0, PT, R6, 0x1, PT ;  /* 0x000000010600780c */ /* 0x002fe40003f05270 */
[----:B0-----:R-:W-:Y:S01]  /*1faa0*/  LOP3.LUT R2, R2, 0x7f, RZ, 0xc0, !PT ;  /* 0x0000007f02027812 */ /* 0x001fe200078ec0ff */
[----:B--2---:R-:W-:-:S03]  /*1fab0*/  IMAD.SHL.U32 R4, R4, 0x10, RZ ;  /* 0x0000001004047824 */ /* 0x004fc600078e00ff */
[----:B------:R-:W-:-:S07]  /*1fac0*/  SHF.R.U32.HI R2, RZ, 0x3, R2 ;  /* 0x00000003ff027819 */ /* 0x000fce0000011602 */
[----:B------:R-:W0:Y:S01]  /*1fad0*/  @P0 LDC R3, c[0x0][0x438] ;  /* 0x00010e00ff030b82 */ /* 0x000e220000000800 */
[----:B------:R-:W-:-:S04]  /*1fae0*/  LOP3.LUT R4, R2, 0x70, R4, 0xf8, !PT ;  /* 0x0000007002047812 */ /* 0x000fc800078ef804 */
[----:B------:R-:W-:-:S03]  /*1faf0*/  ISETP.GT.U32.AND P1, PT, R4, 0x5f, PT ;  /* 0x0000005f0400780c */ /* 0x000fc60003f24070 */
[----:B------:R-:W1:Y:S01]  /*1fb00*/  @P0 LDC R2, c[0x0][0x434] ;  /* 0x00010d00ff020b82 */ /* 0x000e620000000800 */
[----:B------:R-:W-:-:S04]  /*1fb10*/  IMAD.IADD R7, R4, 0x1, R7 ;  /* 0x0000000104077824 */ /* 0x000fc800078e0207 */
[----:B------:R-:W-:-:S05]  /*1fb20*/  IMAD.MOV.U32 R11, RZ, RZ, R7 ;  /* 0x000000ffff0b7224 */ /* 0x000fca00078e0007 */
[----:B------:R-:W2:Y:S08]  /*1fb30*/  @!P1 LDC.64 R4, c[0x0][0x428] ;  /* 0x00010a00ff049b82 */ /* 0x000eb00000000a00 */
[----:B------:R-:W3:Y:S01]  /*1fb40*/  @!P1 LDC.64 R8, c[0x0][0x418] ;  /* 0x00010600ff089b82 */ /* 0x000ee20000000a00 */
[----:B-1----:R-:W-:-:S05]  /*1fb50*/  @P0 IMAD.HI.U32 R2, R7, R2, RZ ;  /* 0x0000000207020227 */ /* 0x002fca00078e00ff */
[----:B0-----:R-:W-:-:S04]  /*1fb60*/  @P0 SHF.R.U32.HI R11, RZ, R3, R2 ;  /* 0x00000003ff0b0219 */ /* 0x001fc80000011602 */
[--C-:B------:R-:W-:Y:S01]  /*1fb70*/  @!P1 SHF.R.S32.HI R3, RZ, 0x1f, R11.reuse ;  /* 0x0000001fff039819 */ /* 0x100fe2000001140b */
[----:B------:R-:W-:-:S04]  /*1fb80*/  @!P1 IMAD.MOV.U32 R2, RZ, RZ, R11 ;  /* 0x000000ffff029224 */ /* 0x000fc800078e000b */
[----:B--2---:R-:W-:-:S04]  /*1fb90*/  @!P1 IMAD.WIDE.U32 R2, R29, R4, R2 ;  /* 0x000000041d029225 */ /* 0x004fc800078e0002 */
[----:B------:R-:W-:Y:S01]  /*1fba0*/  @!P1 IMAD R4, R34, R4, RZ ;  /* 0x0000000422049224 */ /* 0x000fe200078e02ff */
[----:B---3--:R-:W-:-:S03]  /*1fbb0*/  @!P1 LEA R8, P0, R2, R8, 0x2 ;  /* 0x0000000802089211 */ /* 0x008fc600078010ff */
[----:B------:R-:W-:-:S04]  /*1fbc0*/  @!P1 IMAD R5, R29, R5, R4 ;  /* 0x000000051d059224 */ /* 0x000fc800078e0204 */
[----:B------:R-:W-:Y:S02]  /*1fbd0*/  @!P1 IMAD.IADD R3, R5, 0x1, R3 ;  /* 0x0000000105039824 */ /* 0x000fe400078e0203 */
[----:B------:R-:W-:-:S03]  /*1fbe0*/  IMAD.MOV.U32 R5, RZ, RZ, RZ ;  /* 0x000000ffff057224 */ /* 0x000fc600078e00ff */
[----:B------:R-:W-:Y:S01]  /*1fbf0*/  @!P1 LEA.HI.X R9, R2, R9, R3, 0x2, P0 ;  /* 0x0000000902099211 */ /* 0x000fe200000f1403 */
[----:B------:R-:W-:Y:S01]  /*1fc00*/  IMAD.MOV R2, RZ, RZ, -R11 ;  /* 0x000000ffff027224 */ /* 0x000fe200078e0a0b */
[----:B------:R-:W-:-:S03]  /*1fc10*/  ISETP.NE.AND P0, PT, R25, 0x2, PT ;  /* 0x000000021900780c */ /* 0x000fc60003f05270 */
[----:B------:R0:W5:Y:S01]  /*1fc20*/  @!P1 LDG.E R5, desc[UR54][R8.64] ;  /* 0x0000003608059981 */ /* 0x000162000c1e1900 */
[----:B------:R-:W-:Y:S01]  /*1fc30*/  ISETP.NE.AND P1, PT, R12, 0x3, PT ;  /* 0x000000030c00780c */ /* 0x000fe20003f25270 */
[----:B------:R-:W-:Y:S05]  /*1fc40*/  YIELD ;  /* 0x0000000000007946 */ /* 0x000fea0003800000 */
[----:B------:R-:W-:Y:S01]  /*1fc50*/  SEL R3, RZ, 0x1, P0 ;  /* 0x00000001ff037807 */ /* 0x000fe20000000000 */
[----:B------:R-:W-:Y:S01]  /*1fc60*/  IMAD R6, R6, R2, R7 ;  /* 0x0000000206067224 */ /* 0x000fe200078e0207 */
[----:B------:R-:W-:Y:S02]  /*1fc70*/  SEL R25, R25, RZ, P0 ;  /* 0x000000ff19197207 */ /* 0x000fe40000000000 */
[----:B------:R-:W-:Y:S01]  /*1fc80*/  LOP3.LUT R26, R26, R3, RZ, 0x3c, !PT ;  /* 0x000000031a1a7212 */ /* 0x000fe200078e3cff */
[----:B------:R-:W-:-:S02]  /*1fc90*/  IMAD.MOV.U32 R3, RZ, RZ, R10 ;  /* 0x000000ffff037224 */ /* 0x000fc400078e000a */
[----:B------:R-:W-:-:S03]  /*1fca0*/  VIADD R10, R10, 0xffffffff ;  /* 0xffffffff0a0a7836 */ /* 0x000fc60000000000 */
[----:B------:R-:W-:Y:S01]  /*1fcb0*/  ISETP.GT.AND P2, PT, R3, R32, PT ;  /* 0x000000200300720c */ /* 0x000fe20003f44270 */
[----:B0-----:R-:W-:-:S12]  /*1fcc0*/  @!P1 BRA `(.L_x_3148) ;  /* 0x0000000000049947 */ /* 0x001fd80003800000 */
[----:B------:R-:W-:Y:S01]  /*1fcd0*/  BPT.TRAP 0x1 ;  /* 0x000000040000795c */ /* 0x000fe20000300000 */
.L_x_3148:
[----:B------:R-:W-:Y:S01]  /*1fce0*/  IMAD R4, R25, 0x8, R23 ;  /* 0x0000000819047824 */ /* 0x000fe200078e0217 */
[----:B------:R-:W-:Y:S01]  /*1fcf0*/  SHF.L.U32 R21, R26, 0x1f, RZ ;  /* 0x0000001f1a157819 */ /* 0x000fe200000006ff */
[----:B------:R-:W-:Y:S01]  /*1fd00*/  BSSY B1, `(.L_x_3149) ;  /* 0x0000004000017945 */ /* 0x000fe20003800000 */
[----:B------:R-:W-:Y:S02]  /*1fd10*/  SHF.R.S32.HI R17, RZ, 0x1f, R6 ;  /* 0x0000001fff117819 */ /* 0x000fe40000011406 */
[----:B------:R-:W0:Y:S02]  /*1fd20*/  SYNCS.PHASECHK.TRANS64.TRYWAIT P0, [R4+URZ+0x22840], R21 ;  /* 0x02284015040075a7 */ /* 0x000e24000800017f */
[----:B0-----:R-:W-:Y:S05]  /*1fd30*/  @!P0 BRA `(.L_x_3150) ;  /* 0x00000054005c8947 */ /* 0x001fea0003800000 */
.L_x_3319:
[----:B------:R-:W-:Y:S05]  /*1fd40*/  BSYNC B1 ;  /* 0x0000000000017941 */ /* 0x000fea0003800000 */
.L_x_3149:
        /* <DEDUP_REMOVED lines=52> */
.L_x_3333:
        /* <DEDUP_REMOVED lines=8> */
.L_x_3152:
        /* <DEDUP_REMOVED lines=11> */
.L_x_3153:
[----:B------:R2:W-:Y:S01]  /*201c0*/  SYNCS.ARRIVE.TRANS64.A1T0 RZ, [R4+URZ+0x22830], RZ ;  /* 0x022830ff04ff79a7 */ /* 0x0005e2000810003f */
[----:B------:R-:W-:Y:S05]  /*201d0*/  @!P3 BRA `(.L_x_3154) ;  /* 0x000000000004b947 */ /* 0x000fea0003800000 */
[----:B------:R-:W-:Y:S01]  /*201e0*/  BPT.TRAP 0x1 ;  /* 0x000000040000795c */ /* 0x000fe20000300000 */
.L_x_3154:
[----:B------:R-:W3:Y:S01]  /*201f0*/  SYNCS.PHASECHK.TRANS64.TRYWAIT P0, [R4+URZ+0x22860], R21 ;  /* 0x02286015040075a7 */ /* 0x000ee2000800017f */
[----:B------:R-:W-:Y:S04]  /*20200*/  BSSY B1, `(.L_x_3155) ;  /* 0x0000002000017945 */ /* 0x000fe80003800000 */
[----:B---3--:R-:W-:Y:S05]  /*20210*/  @!P0 BRA `(.L_x_3156) ;  /* 0x0000005400dc8947 */ /* 0x008fea0003800000 */
.L_x_3334:
[----:B------:R-:W-:Y:S05]  /*20220*/  BSYNC B1 ;  /* 0x0000000000017941 */ /* 0x000fea0003800000 */
.L_x_3155:
        /* <DEDUP_REMOVED lines=21> */
[----:B------:R-:W-:Y:S01]  /*20380*/  UMOV UR4, 0xffffffff ;  /* 0xffffffff00047882 */ /* 0x000fe20000000000 */
        /* <DEDUP_REMOVED lines=46> */
.L_x_3348:
        /* <DEDUP_REMOVED lines=11> */
.L_x_3158:
        /* <DEDUP_REMOVED lines=11> */
.L_x_3159:
[----:B------:R0:W-:Y:S01]  /*207d0*/  SYNCS.ARRIVE.TRANS64.A1T0 RZ, [R4+URZ+0x22850], RZ ;  /* 0x022850ff04ff79a7 */ /* 0x0001e2000810003f */
[----:B------:R-:W-:Y:S05]  /*207e0*/  @P2 BRA `(.L_x_3160) ;  /* 0xfffffff000902947 */ /* 0x000fea000383ffff */
.L_x_3147:
[----:B------:R-:W-:Y:S05]  /*207f0*/  BSYNC B0 ;  /* 0x0000000000007941 */ /* 0x000fea0003800000 */
.L_x_3146:
[----:B------:R-:W1:Y:S01]  /*20800*/  S2R R2, SR_TID.X ;  /* 0x0000000000027919 */ /* 0x000e620000002100 */
[----:B------:R-:W-:Y:S01]  /*20810*/  VIADD R25, R25, 0x1 ;  /* 0x0000000119197836 */ /* 0x000fe20000000000 */
[----:B------:R-:W-:Y:S04]  /*20820*/  BSSY B0, `(.L_x_3161) ;  /* 0x0000012000007945 */ /* 0x000fe80003800000 */
[----:B------:R-:W-:-:S04]  /*20830*/  ISETP.NE.AND P0, PT, R25, 0x2, PT ;  /* 0x000000021900780c */ /* 0x000fc80003f05270 */
[----:B------:R-:W-:Y:S02]  /*20840*/  SEL R5, RZ, 0x1, P0 ;  /* 0x00000001ff057807 */ /* 0x000fe40000000000 */
        /* <DEDUP_REMOVED lines=15> */
.L_x_3162:
[----:B------:R-:W-:Y:S05]  /*20940*/  BSYNC B0 ;  /* 0x0000000000007941 */ /* 0x000fea0003800000 */
.L_x_3161:
[----:B------:R-:W-:Y:S02]  /*20950*/  LOP3.LUT R26, R26, R5, RZ, 0x3c, !PT ;  /* 0x000000051a1a7212 */ /* 0x000fe400078e3cff */
[----:B------:R-:W-:-:S07]  /*20960*/  SEL R25, R25, RZ, P0 ;  /* 0x000000ff19197207 */ /* 0x000fce0000000000 */
.L_x_3121:
[----:B------:R-:W-:Y:S05]  /*20970*/  BSYNC B7 ;  /* 0x0000000000077941 */ /* 0x000fea0003800000 */
.L_x_3119:
[----:B------:R-:W-:-:S13]  /*20980*/  LOP3.LUT P0, RZ, R22, 0x80, RZ, 0xc0, !PT ;  /* 0x0000008016ff7812 */ /* 0x000fda000780c0ff */
[----:B------:R-:W-:Y:S05]  /*20990*/  @!P0 BRA `(.L_x_3163) ;  /* 0x0000000000248947 */ /* 0x000fea0003800000 */
[----:B------:R-:W-:Y:S05]  /*209a0*/  WARPSYNC.ALL ;  /* 0x0000000000007948 */ /* 0x000fea0003800000 */
[----:B------:R-:W1:Y:S08]  /*209b0*/  S2UR UR5, SR_CgaCtaId ;  /* 0x00000000000579c3 */ /* 0x000e700000008800 */
[----:B------:R-:W-:Y:S06]  /*209c0*/  BAR.SYNC.DEFER_BLOCKING 0x5, 0x180 ;  /* 0x0146000000007b1d */ /* 0x000fec0000010000 */
[----:B------:R-:W-:-:S02]  /*209d0*/  UMOV UR4, 0x400 ;  /* 0x0000040000047882 */ /* 0x000fc40000000000 */
[----:B-1----:R-:W-:-:S06]  /*209e0*/  ULEA UR4, UR5, UR4, 0x18 ;  /* 0x0000000405047291 */ /* 0x002fcc000f8ec03f */
[----:B------:R-:W-:-:S05]  /*209f0*/  IMAD.U32 R23, RZ, RZ, UR4 ;  /* 0x00000004ff177e24 */ /* 0x000fca000f8e00ff */
[----:B------:R1:W4:Y:S01]  /*20a00*/  LDS.128 R16, [R23+0x228d0] ;  /* 0x0228d00017107984 */ /* 0x0003220000000c00 */
[----:B------:R-:W-:Y:S06]  /*20a10*/  BAR.ARV 0x4, 0x180 ;  /* 0x0106000000007b1d */ /* 0x000fec0000002000 */
[----:B------:R-:W-:Y:S05]  /*20a20*/  BRA `(.L_x_3164) ;  /* 0x0000000800cc7947 */ /* 0x000fea0003800000 */
.L_x_3163:
        /* <DEDUP_REMOVED lines=8> */
[----:B------:R-:W1:Y:S02]  /*20ab0*/  @!P1 LDC.64 R2, c[0x0][0xc80] ;  /* 0x00032000ff029b82 */ /* 0x000e640000000a00 */
[----:B-1----:R-:W-:-:S06]  /*20ac0*/  @!P1 IMAD.WIDE R2, R5, 0x4, R2 ;  /* 0x0000000405029825 */ /* 0x002fcc00078e0202 */
[----:B------:R-:W4:Y:S01]  /*20ad0*/  @!P1 LDG.E R2, desc[UR54][R2.64] ;  /* 0x0000003602029981 */ /* 0x000f22000c1e1900 */
[----:B------:R-:W-:Y:S01]  /*20ae0*/  IMAD.MOV.U32 R5, RZ, RZ, RZ ;  /* 0x000000ffff057224 */ /* 0x000fe200078e00ff */
[C---:B------:R-:W-:Y:S02]  /*20af0*/  ISETP.GE.U32.AND P2, PT, R8.reuse, 0x2, PT ;  /* 0x000000020800780c */ /* 0x040fe40003f46070 */
[C---:B------:R-:W-:Y:S01]  /*20b00*/  ISETP.GE.U32.AND P3, PT, R8.reuse, 0x4, PT ;  /* 0x000000040800780c */ /* 0x040fe20003f66070 */
[----:B------:R-:W-:Y:S01]  /*20b10*/  SHFL.IDX PT, R0, R16, RZ, 0x1f ;  /* 0x00001fff10007589 */ /* 0x000fe200000e0000 */
[C---:B------:R-:W-:Y:S02]  /*20b20*/  ISETP.GE.U32.AND P4, PT, R8.reuse, 0x8, PT ;  /* 0x000000080800780c */ /* 0x040fe40003f86070 */
[C---:B------:R-:W-:Y:S01]  /*20b30*/  ISETP.GE.U32.AND P5, PT, R8.reuse, 0x10, PT ;  /* 0x000000100800780c */ /* 0x040fe20003fa6070 */
[----:B0-23--:R-:W-:Y:S01]  /*20b40*/  SHFL.IDX PT, R4, R16, 0x1, 0x1f ;  /* 0x00201f0010047f89 */ /* 0x00dfe200000e0000 */
        /* <DEDUP_REMOVED lines=18> */
.L_x_3358:
[----:B------:R-:W-:Y:S02]  /*20c70*/  ULDC UR4, c[0x0][0xc38] ;  /* 0x00030e0000047ab9 */ /* 0x000fe40000000800 */
[----:B------:R-:W-:-:S04]  /*20c80*/  IMAD.U32 R7, RZ, RZ, UR4 ;  /* 0x00000004ff077e24 */ /* 0x000fc8000f8e00ff */
[----:B-1----:R-:W-:-:S04]  /*20c90*/  IMAD R14, R14, R7, RZ ;  /* 0x000000070e0e7224 */ /* 0x002fc800078e02ff */
[----:B------:R-:W-:-:S05]  /*20ca0*/  IMAD.IADD R9, R4, 0x1, R14 ;  /* 0x0000000104097824 */ /* 0x000fca00078e020e */
[----:B------:R-:W-:-:S13]  /*20cb0*/  ISETP.GT.AND P6, PT, R9, R0, PT ;  /* 0x000000000900720c */ /* 0x000fda0003fc4270 */
[----:B------:R-:W-:Y:S05]  /*20cc0*/  @P6 BRA `(.L_x_3166) ;  /* 0x00000000009c6947 */ /* 0x000fea0003800000 */
.L_x_3171:
        /* <DEDUP_REMOVED lines=14> */
.L_x_3169:
[----:B------:R-:W-:Y:S05]  /*20db0*/  BSYNC B0 ;  /* 0x0000000000007941 */ /* 0x000fea0003800000 */
.L_x_3168:
        /* <DEDUP_REMOVED lines=18> */
.L_x_3366:
[----:B------:R-:W-:Y:S02]  /*20ee0*/  ULDC UR4, c[0x0][0xc38] ;  /* 0x00030e0000047ab9 */ /* 0x000fe40000000800 */
[----:B------:R-:W-:-:S04]  /*20ef0*/  IMAD.U32 R7, RZ, RZ, UR4 ;  /* 0x00000004ff077e24 */ /* 0x000fc8000f8e00ff */
[----:B-1----:R-:W-:-:S04]  /*20f00*/  IMAD R14, R14, R7, RZ ;  /* 0x000000070e0e7224 */ /* 0x002fc800078e02ff */
[----:B------:R-:W-:-:S05]  /*20f10*/  IMAD.IADD R9, R14, 0x1, R9 ;  /* 0x000000010e097824 */ /* 0x000fca00078e0209 */
[----:B------:R-:W-:-:S13]  /*20f20*/  ISETP.GT.AND P6, PT, R9, R0, PT ;  /* 0x000000000900720c */ /* 0x000fda0003fc4270 */
[----:B------:R-:W-:Y:S05]  /*20f30*/  @!P6 BRA `(.L_x_3171) ;  /* 0xfffffffc0064e947 */ /* 0x000fea000383ffff */
.L_x_3166:
        /* <DEDUP_REMOVED lines=8> */
.L_x_3370:
[----:B------:R-:W-:Y:S01]  /*20fc0*/  ISETP.NE.AND P0, PT, R3, RZ, PT ;  /* 0x000000ff0300720c */ /* 0x000fe20003f05270 */
[----:B------:R-:W-:-:S12]  /*20fd0*/  IMAD.MOV.U32 R14, RZ, RZ, RZ ;  /* 0x000000ffff0e7224 */ /* 0x000fd800078e00ff */
[----:B------:R-:W-:Y:S05]  /*20fe0*/  @!P0 BRA `(.L_x_3173) ;  /* 0x0000000000108947 */ /* 0x000fea0003800000 */
[----:B------:R-:W-:Y:S01]  /*20ff0*/  UMOV UR4, 0xffffffff ;  /* 0xffffffff00047882 */ /* 0x000fe20000000000 */
[----:B------:R-:W-:Y:S02]  /*21000*/  VIADD R12, R4, 0xffffffff ;  /* 0xffffffff040c7836 */ /* 0x000fe40000000000 */
[----:B------:R-:W-:Y:S05]  /*21010*/  BRA.DIV UR4, `(.L_x_3174) ;  /* 0x0000005a04607947 */ /* 0x000fea000b800000 */
[----:B------:R3:W4:Y:S02]  /*21020*/  SHFL.IDX PT, R14, R2, R12, 0x1f ;  /* 0x00001f0c020e7589 */ /* 0x00072400000e0000 */
.L_x_3173:
[----:B0--3--:R-:W0:Y:S01]  /*21030*/  LDC.64 R2, c[0x0][0xc90] ;  /* 0x00032400ff027b82 */ /* 0x009e220000000a00 */
[----:B------:R-:W-:-:S04]  /*21040*/  IMAD.IADD R19, R4, 0x1, R19 ;  /* 0x0000000104137824 */ /* 0x000fc800078e0213 */
[----:B0-----:R-:W-:-:S05]  /*21050*/  IMAD.WIDE R2, R19, 0x4, R2 ;  /* 0x0000000413027825 */ /* 0x001fca00078e0202 */
[----:B------:R0:W1:Y:S01]  /*21060*/  LDG.E R6, desc[UR54][R2.64] ;  /* 0x0000003602067981 */ /* 0x000062000c1e1900 */
[----:B----4-:R-:W-:Y:S02]  /*21070*/  IMAD R16, R14, R7, R16 ;  /* 0x000000070e107224 */ /* 0x010fe400078e0210 */
[----:B0-----:R-:W-:Y:S02]  /*21080*/  IMAD.MOV.U32 R2, RZ, RZ, RZ ;  /* 0x000000ffff027224 */ /* 0x001fe400078e00ff */
[----:B-12---:R-:W-:-:S05]  /*21090*/  IMAD R4, R5, R6, RZ ;  /* 0x0000000605047224 */ /* 0x006fca00078e02ff */
        /* <DEDUP_REMOVED lines=59> */
.L_x_3167:
[----:B------:R-:W-:Y:S01]  /*21450*/  UMOV UR4, URZ ;  /* 0x0000003f00047c82 */ /* 0x000fe20008000000 */
[----:B------:R-:W-:Y:S01]  /*21460*/  UMOV UR5, URZ ;  /* 0x0000003f00057c82 */ /* 0x000fe20008000000 */
[----:B------:R-:W-:Y:S01]  /*21470*/  ULDC UR6, c[0x0][0xc3c] ;  /* 0x00030f0000067ab9 */ /* 0x000fe20000000800 */
[----:B------:R-:W-:Y:S02]  /*21480*/  IMAD.MOV.U32 R16, RZ, RZ, R0 ;  /* 0x000000ffff107224 */ /* 0x000fe400078e0000 */
[----:B------:R-:W-:Y:S02]  /*21490*/  IMAD.U32 R17, RZ, RZ, UR4 ;  /* 0x00000004ff117e24 */ /* 0x000fe4000f8e00ff */
[----:B------:R-:W-:Y:S02]  /*214a0*/  IMAD.U32 R18, RZ, RZ, UR5 ;  /* 0x00000005ff127e24 */ /* 0x000fe4000f8e00ff */
[----:B------:R-:W-:-:S07]  /*214b0*/  IMAD.U32 R19, RZ, RZ, UR6 ;  /* 0x00000006ff137e24 */ /* 0x000fce000f8e00ff */
.L_x_3175:
        /* <DEDUP_REMOVED lines=10> */
.L_x_3164:
[----:B------:R-:W-:Y:S02]  /*21560*/  ULDC UR4, c[0x0][0xc3c] ;  /* 0x00030f0000047ab9 */ /* 0x000fe40000000800 */
[----:B----4-:R-:W-:-:S13]  /*21570*/  ISETP.GE.AND P0, PT, R19, UR4, PT ;  /* 0x0000000413007c0c */ /* 0x010fda000bf06270 */
[----:B------:R-:W-:Y:S05]  /*21580*/  @!P0 BRA `(.L_x_3176) ;  /* 0xffffff9c007c8947 */ /* 0x000fea000383ffff */
[----:B------:R-:W-:Y:S05]  /*21590*/  BSYNC B8 ;  /* 0x0000000000087941 */ /* 0x000fea0003800000 */
.L_x_3061:
[----:B------:R-:W4:Y:S01]  /*215a0*/  LDL.LU R0, [R1+0x24] ;  /* 0x0000240001007983 */ /* 0x000f220000300800 */
[----:B------:R-:W-:Y:S01]  /*215b0*/  BSSY B0, `(.L_x_3177) ;  /* 0x000000b000007945 */ /* 0x000fe20003800000 */
[----:B------:R-:W2:Y:S01]  /*215c0*/  S2R R5, SR_CgaCtaId ;  /* 0x0000000000057919 */ /* 0x000ea20000008800 */
[----:B----4-:R-:W-:-:S05]  /*215d0*/  VIADD R0, R0, 0x1 ;  /* 0x0000000100007836 */ /* 0x010fca0000000000 */
[----:B0-----:R-:W-:-:S04]  /*215e0*/  LEA.HI R2, R0, R0, RZ, 0x1 ;  /* 0x0000000000027211 */ /* 0x001fc800078f08ff */
[----:B------:R-:W-:Y:S02]  /*215f0*/  LOP3.LUT R3, R2, 0xfffffffe, RZ, 0xc0, !PT ;  /* 0xfffffffe02037812 */ /* 0x000fe400078ec0ff */
[----:B------:R-:W-:-:S03]  /*21600*/  MOV R2, 0x400 ;  /* 0x0000040000027802 */ /* 0x000fc60000000f00 */
[----:B------:R-:W-:Y:S01]  /*21610*/  IMAD.IADD R0, R0, 0x1, -R3 ;  /* 0x0000000100007824 */ /* 0x000fe200078e0a03 */
[----:B--23--:R-:W-:-:S04]  /*21620*/  LEA R4, R5, R2, 0x18 ;  /* 0x0000000205047211 */ /* 0x00cfc800078ec0ff */
[----:B------:R-:W-:-:S04]  /*21630*/  SHF.L.U32 R0, R0, 0x1f, RZ ;  /* 0x0000001f00007819 */ /* 0x000fc800000006ff */
[----:B------:R-:W0:Y:S02]  /*21640*/  SYNCS.PHASECHK.TRANS64.TRYWAIT P0, [R4+URZ+0x22820], R0 ;  /* 0x02282000040075a7 */ /* 0x000e24000800017f */
[----:B0-----:R-:W-:Y:S05]  /*21650*/  @!P0 BRA `(.L_x_3178) ;  /* 0x0000005000f48947 */ /* 0x001fea0003800000 */
.L_x_3373:
[----:B------:R-:W-:Y:S05]  /*21660*/  BSYNC B0 ;  /* 0x0000000000007941 */ /* 0x000fea0003800000 */
.L_x_3177:
[----:B------:R-:W-:-:S03]  /*21670*/  UMOV UR4, 0xffffffff ;  /* 0xffffffff00047882 */ /* 0x000fc60000000000 */
[----:B------:R-:W-:Y:S05]  /*21680*/  BRA.DIV UR4, `(.L_x_3179) ;  /* 0x0000005204fc7947 */ /* 0x000fea000b800000 */
[----:B0-----:R-:W0:Y:S02]  /*21690*/  S2R R0, SR_TID.X ;  /* 0x0000000000007919 */ /* 0x001e240000002100 */
[----:B0-----:R-:W-:-:S04]  /*216a0*/  SHF.R.U32.HI R0, RZ, 0x5, R0 ;  /* 0x00000005ff007819 */ /* 0x001fc80000011600 */
[----:B------:R-:W-:-:S05]  /*216b0*/  LOP3.LUT R0, R0, 0x3, RZ, 0xc0, !PT ;  /* 0x0000000300007812 */ /* 0x000fca00078ec0ff */
[----:B------:R0:W2:Y:S02]  /*216c0*/  SHFL.IDX PT, R14, R0, RZ, 0x1f ;  /* 0x00001fff000e7589 */ /* 0x0000a400000e0000 */
.L_x_3376:
[----:B--2---:R-:W-:-:S13]  /*216d0*/  ISETP.NE.AND P0, PT, R14, RZ, PT ;  /* 0x000000ff0e00720c */ /* 0x004fda0003f05270 */
[----:B------:R-:W-:Y:S05]  /*216e0*/  @P0 BRA `(.L_x_2831) ;  /* 0x0000000000880947 */ /* 0x000fea0003800000 */
[----:B------:R-:W-:-:S03]  /*216f0*/  UMOV UR4, 0xffffffff ;  /* 0xffffffff00047882 */ /* 0x000fc60000000000 */
[----:B------:R-:W-:Y:S05]  /*21700*/  BRA.DIV UR4, `(.L_x_3180) ;  /* 0x0000005604107947 */ /* 0x000fea000b800000 */
[----:B------:R-:W-:-:S13]  /*21710*/  ELECT P6, URZ, PT ;  /* 0x00000000003f782f */ /* 0x000fda00038c0000 */
.L_x_3379:
[----:B------:R-:W-:Y:S05]  /*21720*/  @!P6 BRA `(.L_x_2831) ;  /* 0x000000000078e947 */ /* 0x000fea0003800000 */
[----:B------:R-:W-:-:S06]  /*21730*/  ULOP3.LUT UR4, UR36, 0x2, URZ, 0xfc, !UPT ;  /* 0x0000000224047892 */ /* 0x000fcc000f8efc3f */
[----:B0-----:R-:W-:-:S05]  /*21740*/  IMAD.U32 R0, RZ, RZ, UR4 ;  /* 0x00000004ff007e24 */ /* 0x001fca000f8e00ff */
[----:B------:R-:W-:-:S13]  /*21750*/  ISETP.NE.AND P0, PT, R0, 0x3, PT ;  /* 0x000000030000780c */ /* 0x000fda0003f05270 */
[----:B------:R-:W-:Y:S05]  /*21760*/  @!P0 BRA `(.L_x_3181) ;  /* 0x0000000000048947 */ /* 0x000fea0003800000 */
[----:B------:R-:W-:Y:S01]  /*21770*/  BPT.TRAP 0x1 ;  /* 0x000000040000795c */ /* 0x000fe20000300000 */
.L_x_3181:
[C---:B------:R-:W-:Y:S01]  /*21780*/  IMAD R5, R25.reuse, 0x8, R4 ;  /* 0x0000000819057824 */ /* 0x040fe200078e0204 */
[----:B------:R-:W-:Y:S01]  /*21790*/  SHF.L.U32 R0, R26, 0x1f, RZ ;  /* 0x0000001f1a007819 */ /* 0x000fe200000006ff */
[----:B------:R-:W-:-:S03]  /*217a0*/  VIADD R25, R25, 0x1 ;  /* 0x0000000119197836 */ /* 0x000fc60000000000 */
[----:B------:R-:W0:Y:S02]  /*217b0*/  SYNCS.PHASECHK.TRANS64.TRYWAIT P1, [R5+URZ+0x22840], R0 ;  /* 0x02284000050075a7 */ /* 0x000e24000802017f */
[----:B------:R-:W-:-:S04]  /*217c0*/  ISETP.NE.AND P2, PT, R25, 0x2, PT ;  /* 0x000000021900780c */ /* 0x000fc80003f45270 */
[----:B------:R-:W-:Y:S01]  /*217d0*/  SEL R3, RZ, 0x1, P2 ;  /* 0x00000001ff037807 */ /* 0x000fe20001000000 */
[----:B0-----:R-:W-:Y:S08]  /*217e0*/  @!P1 BRA `(.L_x_3182) ;  /* 0x0000005000f89947 */ /* 0x001ff00003800000 */
.L_x_3380:
[----:B------:R-:W-:Y:S02]  /*217f0*/  SEL R25, R25, RZ, P2 ;  /* 0x000000ff19197207 */ /* 0x000fe40001000000 */
[----:B------:R-:W-:Y:S01]  /*21800*/  LOP3.LUT R2, R26, R3, RZ, 0x3c, !PT ;  /* 0x000000031a027212 */ /* 0x000fe200078e3cff */
[----:B------:R-:W-:Y:S06]  /*21810*/  @!P0 BRA `(.L_x_3183) ;  /* 0x0000000000048947 */ /* 0x000fec0003800000 */
[----:B------:R-:W-:Y:S01]  /*21820*/  BPT.TRAP 0x1 ;  /* 0x000000040000795c */ /* 0x000fe20000300000 */
.L_x_3183:
[----:B------:R-:W-:Y:S01]  /*21830*/  IMAD R25, R25, 0x8, R4 ;  /* 0x0000000819197824 */ /* 0x000fe200078e0204 */
[----:B------:R-:W-:-:S04]  /*21840*/  SHF.L.U32 R2, R2, 0x1f, RZ ;  /* 0x0000001f02027819 */ /* 0x000fc800000006ff */
[----:B------:R-:W2:Y:S02]  /*21850*/  SYNCS.PHASECHK.TRANS64.TRYWAIT P1, [R25+URZ+0x22840], R2 ;  /* 0x02284002190075a7 */ /* 0x000ea4000802017f */
[----:B--2---:R-:W-:Y:S05]  /*21860*/  @!P1 BRA `(.L_x_3184) ;  /* 0x0000005000ec9947 */ /* 0x004fea0003800000 */
.L_x_3381:
[----:B------:R-:W-:Y:S05]  /*21870*/  @!P0 BRA `(.L_x_3185) ;  /* 0x0000000000048947 */ /* 0x000fea0003800000 */
[----:B------:R-:W-:Y:S01]  /*21880*/  BPT.TRAP 0x1 ;  /* 0x000000040000795c */ /* 0x000fe20000300000 */
.L_x_3185:
[----:B------:R-:W3:Y:S02]  /*21890*/  SYNCS.PHASECHK.TRANS64.TRYWAIT P1, [R5+URZ+0x22860], R0 ;  /* 0x02286000050075a7 */ /* 0x000ee4000802017f */
[----:B---3--:R-:W-:Y:S05]  /*218a0*/  @!P1 BRA `(.L_x_3186) ;  /* 0x0000005000f09947 */ /* 0x008fea0003800000 */
.L_x_3382:
[----:B------:R-:W-:Y:S05]  /*218b0*/  @!P0 BRA `(.L_x_3187) ;  /* 0x0000000000048947 */ /* 0x000fea0003800000 */
[----:B------:R-:W-:Y:S01]  /*218c0*/  BPT.TRAP 0x1 ;  /* 0x000000040000795c */ /* 0x000fe20000300000 */
.L_x_3187:
[----:B----4-:R4:W0:Y:S02]  /*218d0*/  SYNCS.PHASECHK.TRANS64.TRYWAIT P0, [R25+URZ+0x22860], R2 ;  /* 0x02286002190075a7 */ /* 0x010824000800017f */
[----:B0-----:R-:W-:Y:S05]  /*218e0*/  @!P0 NANOSLEEP.SYNCS 0x989680 ;  /* 0x009896800000895d */ /* 0x001fea0003900000 */
[----:B------:R-:W0:Y:S02]  /*218f0*/  @!P0 SYNCS.PHASECHK.TRANS64 P0, [R25+URZ+0x22860], R2 ;  /* 0x02286002190085a7 */ /* 0x000e24000800007f */
[----:B0-----:R-:W-:Y:S05]  /*21900*/  @!P0 BRA `(.L_x_3187) ;  /* 0xfffffffc00f08947 */ /* 0x001fea000383ffff */
.L_x_2831:
[----:B------:R-:W-:Y:S05]  /*21910*/  BSYNC B9 ;  /* 0x0000000000097941 */ /* 0x000fea0003800000 */
.L_x_2828:
[----:B------:R-:W-:Y:S05]  /*21920*/  EXIT ;  /* 0x000000000000794d */ /* 0x000fea0003800000 */
.L_x_2857:
[----:B0-----:R0:W1:Y:S02]  /*21930*/  SYNCS.PHASECHK.TRANS64.TRYWAIT P4, [R89+URZ+0x22890], R102 ;  /* 0x02289066590075a7 */ /* 0x001064000808017f */
[----:B-1----:R-:W-:Y:S05]  /*21940*/  @!P4 NANOSLEEP.SYNCS 0x989680 ;  /* 0x009896800000c95d */ /* 0x002fea0003900000 */
[----:B------:R-:W1:Y:S02]  /*21950*/  @!P4 SYNCS.PHASECHK.TRANS64 P4, [R89+URZ+0x22890], R102 ;  /* 0x022890665900c5a7 */ /* 0x000e64000808007f */
[----:B-1----:R-:W-:Y:S05]  /*21960*/  @!P4 BRA `(.L_x_2857) ;  /* 0xfffffffc00f0c947 */ /* 0x002fea000383ffff */
[----:B------:R-:W-:Y:S05]  /*21970*/  BRA `(.L_x_3188) ;  /* 0xfffffe1400947947 */ /* 0x000fea000383ffff */
.L_x_2858:
        /* <DEDUP_REMOVED lines=8> */
.L_x_3190:
[----:B------:R-:W-:Y:S05]  /*21a00*/  BSYNC B1 ;  /* 0x0000000000017941 */ /* 0x000fea0003800000 */
.L_x_3189:
        /* <DEDUP_REMOVED lines=8> */
.L_x_3191:
[----:B------:R-:W-:Y:S01]  /*21a90*/  IMAD.MOV.U32 R35, RZ, RZ, R14 ;  /* 0x000000ffff237224 */ /* 0x000fe200078e000e */
[----:B------:R-:W-:Y:S06]  /*21aa0*/  BRA `(.L_x_3192) ;  /* 0xfffffe14005c7947 */ /* 0x000fec000383ffff */
.L_x_2867:
        /* <DEDUP_REMOVED lines=8> */
.L_x_3194:
[----:B------:R-:W-:Y:S05]  /*21b30*/  BSYNC B1 ;  /* 0x0000000000017941 */ /* 0x000fea0003800000 */
.L_x_3193:
        /* <DEDUP_REMOVED lines=8> */
.L_x_3195:
[----:B------:R-:W-:Y:S01]  /*21bc0*/  IMAD.MOV.U32 R93, RZ, RZ, R14 ;  /* 0x000000ffff5d7224 */ /* 0x000fe200078e000e */
[----:B------:R-:W-:Y:S06]  /*21bd0*/  BRA `(.L_x_3196) ;  /* 0xfffffe1800ec7947 */ /* 0x000fec000383ffff */
.L_x_2877:
[----:B-1----:R1:W2:Y:S02]  /*21be0*/  SYNCS.PHASECHK.TRANS64.TRYWAIT P3, [R89+URZ+0x22890], R102 ;  /* 0x02289066590075a7 */ /* 0x0022a4000806017f */
[----:B--2---:R-:W-:Y:S05]  /*21bf0*/  @!P3 NANOSLEEP.SYNCS 0x989680 ;  /* 0x009896800000b95d */ /* 0x004fea0003900000 */
[----:B------:R-:W2:Y:S02]  /*21c00*/  @!P3 SYNCS.PHASECHK.TRANS64 P3, [R89+URZ+0x22890], R102 ;  /* 0x022890665900b5a7 */ /* 0x000ea4000806007f */
[----:B--2---:R-:W-:Y:S05]  /*21c10*/  @!P3 BRA `(.L_x_2877) ;  /* 0xfffffffc00f0b947 */ /* 0x004fea000383ffff */
[----:B------:R-:W-:Y:S05]  /*21c20*/  BRA `(.L_x_3197) ;  /* 0xfffffe2400e07947 */ /* 0x000fea000383ffff */
.L_x_2878:
        /* <DEDUP_REMOVED lines=8> */
.L_x_3199:
[----:B------:R-:W-:Y:S05]  /*21cb0*/  BSYNC B1 ;  /* 0x0000000000017941 */ /* 0x000fea0003800000 */
.L_x_3198:
        /* <DEDUP_REMOVED lines=8> */
.L_x_3200:
[----:B------:R-:W-:Y:S05]  /*21d40*/  BRA `(.L_x_3201) ;  /* 0xfffffe2400b07947 */ /* 0x000fea000383ffff */
.L_x_2883:
        /* <DEDUP_REMOVED lines=8> */
.L_x_3203:
[----:B------:R-:W-:Y:S05]  /*21dd0*/  BSYNC B1 ;  /* 0x0000000000017941 */ /* 0x000fea0003800000 */
.L_x_3202:
        /* <DEDUP_REMOVED lines=8> */
.L_x_3204:
[----:B------:R-:W-:Y:S01]  /*21e60*/  IMAD.MOV.U32 R36, RZ, RZ, R14 ;  /* 0x000000ffff247224 */ /* 0x000fe200078e000e */
[----:B------:R-:W-:Y:S06]  /*21e70*/  BRA `(.L_x_3205) ;  /* 0xfffffe2c00687947 */ /* 0x000fec000383ffff */
.L_x_2888:
[----:B0-----:R0:W1:Y:S02]  /*21e80*/  SYNCS.PHASECHK.TRANS64.TRYWAIT P1, [R89+URZ+0x22890], R102 ;  /* 0x02289066590075a7 */ /* 0x001064000802017f */
[----:B-1----:R-:W-:Y:S05]  /*21e90*/  @!P1 NANOSLEEP.SYNCS 0x989680 ;  /* 0x009896800000995d */ /* 0x002fea0003900000 */
[----:B------:R-:W1:Y:S02]  /*21ea0*/  @!P1 SYNCS.PHASECHK.TRANS64 P1, [R89+URZ+0x22890], R102 ;  /* 0x02289066590095a7 */ /* 0x000e64000802007f */
[----:B-1----:R-:W-:Y:S05]  /*21eb0*/  @!P1 BRA `(.L_x_2888) ;  /* 0xfffffffc00f09947 */ /* 0x002fea000383ffff */
[----:B------:R-:W-:Y:S05]  /*21ec0*/  BRA `(.L_x_3206) ;  /* 0xfffffe3400807947 */ /* 0x000fea000383ffff */
.L_x_2889:
        /* <DEDUP_REMOVED lines=8> */
.L_x_3208:
[----:B------:R-:W-:Y:S05]  /*21f50*/  BSYNC B1 ;  /* 0x0000000000017941 */ /* 0x000fea0003800000 */
.L_x_3207:
        /* <DEDUP_REMOVED lines=8> */
.L_x_3209:
[----:B------:R-:W-:Y:S05]  /*21fe0*/  BRA `(.L_x_3210) ;  /* 0xfffffe3400a87947 */ /* 0x000fea000383ffff */
.L_x_2892:
        /* <DEDUP_REMOVED lines=8> */
.L_x_3212:
[----:B------:R-:W-:Y:S05]  /*22070*/  BSYNC B1 ;  /* 0x0000000000017941 */ /* 0x000fea0003800000 */
.L_x_3211:
        /* <DEDUP_REMOVED lines=8> */
.L_x_3213:
[----:B------:R-:W-:Y:S05]  /*22100*/  BRA `(.L_x_3214) ;  /* 0xfffffe3400a87947 */ /* 0x000fea000383ffff */
.L_x_2896:
[----:B------:R0:W0:Y:S02]  /*22110*/  SYNCS.PHASECHK.TRANS64.TRYWAIT P2, [R89+URZ+0x228b0], R102 ;  /* 0x0228b066590075a7 */ /* 0x000024000804017f */
[----:B0-----:R-:W-:Y:S05]  /*22120*/  @!P2 NANOSLEEP.SYNCS 0x989680 ;  /* 0x009896800000a95d */ /* 0x001fea0003900000 */
[----:B------:R-:W0:Y:S02]  /*22130*/  @!P2 SYNCS.PHASECHK.TRANS64 P2, [R89+URZ+0x228b0], R102 ;  /* 0x0228b0665900a5a7 */ /* 0x000e24000804007f */
[----:B0-----:R-:W-:Y:S05]  /*22140*/  @!P2 BRA `(.L_x_2896) ;  /* 0xfffffffc00f0a947 */ /* 0x001fea000383ffff */
[----:B------:R-:W-:Y:S05]  /*22150*/  BRA `(.L_x_3215) ;  /* 0xfffffe3800207947 */ /* 0x000fea000383ffff */
.L_x_2912:
[----:B------:R-:W-:Y:S01]  /*22160*/  BSSY B0, `(.L_x_3216) ;  /* 0x0000007000007945 */ /* 0x000fe20003800000 */
[----:B------:R-:W-:Y:S02]  /*22170*/  IMAD.MOV.U32 R12, RZ, RZ, RZ ;  /* 0x000000ffff0c7224 */ /* 0x000fe400078e00ff */
[----:B------:R-:W-:Y:S02]  /*22180*/  IMAD.MOV.U32 R11, RZ, RZ, 0x1f ;  /* 0x0000001fff0b7424 */ /* 0x000fe400078e00ff */
[----:B------:R-:W-:-:S07]  /*22190*/  IMAD.MOV.U32 R15, RZ, RZ, -0x1 ;  /* 0xffffffffff0f7424 */ /* 0x000fce00078e00ff */
[----:B-----5:R-:W-:Y:S05]  /*221a0*/  WARPSYNC.COLLECTIVE R15, `(.L_x_3217) ;  /* 0x000000000f087348 */ /* 0x020fea0003c00000 */
[----:B------:R0:W1:Y:S02]  /*221b0*/  SHFL.IDX P6, R14, R13, R12, R11 ;  /* 0x0000000c0d0e7389 */ /* 0x00006400000c000b */
[----:B01---5:R-:W-:Y:S01]  /*221c0*/  ENDCOLLECTIVE ;  /* 0x000000000000791b */ /* 0x023fe20003800000 */
.L_x_3217:
[----:B------:R-:W-:Y:S05]  /*221d0*/  BSYNC B0 ;  /* 0x0000000000007941 */ /* 0x000fea0003800000 */
.L_x_3216:
[----:B------:R-:W-:Y:S05]  /*221e0*/  BRA `(.L_x_3218) ;  /* 0xfffffe4800bc7947 */ /* 0x000fea000383ffff */
.L_x_2924:
[----:B------:R-:W-:Y:S01]  /*221f0*/  BSSY B1, `(.L_x_3219) ;  /* 0x0000008000017945 */ /* 0x000fe20003800000 */
[----:B0-----:R-:W-:Y:S02]  /*22200*/  IMAD.MOV.U32 R13, RZ, RZ, R6 ;  /* 0x000000ffff0d7224 */ /* 0x001fe400078e0006 */
[----:B------:R-:W-:Y:S02]  /*22210*/  IMAD.MOV.U32 R12, RZ, RZ, RZ ;  /* 0x000000ffff0c7224 */ /* 0x000fe400078e00ff */
[----:B------:R-:W-:Y:S02]  /*22220*/  IMAD.MOV.U32 R11, RZ, RZ, 0x1c1f ;  /* 0x00001c1fff0b7424 */ /* 0x000fe400078e00ff */
[----:B------:R-:W-:-:S07]  /*22230*/  IMAD.MOV.U32 R15, RZ, RZ, -0x1 ;  /* 0xffffffffff0f7424 */ /* 0x000fce00078e00ff */
[----:B------:R-:W-:Y:S05]  /*22240*/  WARPSYNC.COLLECTIVE R15, `(.L_x_3220) ;  /* 0x000000000f087348 */ /* 0x000fea0003c00000 */
[----:B------:R0:W1:Y:S02]  /*22250*/  SHFL.IDX P6, R14, R13, R12, R11 ;  /* 0x0000000c0d0e7389 */ /* 0x00006400000c000b */
[----:B01----:R-:W-:Y:S01]  /*22260*/  ENDCOLLECTIVE ;  /* 0x000000000000791b */ /* 0x003fe20003800000 */
.L_x_3220:
[----:B------:R-:W-:Y:S05]  /*22270*/  BSYNC B1 ;  /* 0x0000000000017941 */ /* 0x000fea0003800000 */
.L_x_3219:
        /* <DEDUP_REMOVED lines=8> */
.L_x_3221:
[----:B------:R-:W-:Y:S02]  /*22300*/  IMAD.MOV.U32 R13, RZ, RZ, R8 ;  /* 0x000000ffff0d7224 */ /* 0x000fe400078e0008 */
[----:B------:R-:W-:-:S07]  /*22310*/  IMAD.MOV.U32 R0, RZ, RZ, R14 ;  /* 0x000000ffff007224 */ /* 0x000fce00078e000e */
[----:B------:R-:W-:Y:S05]  /*22320*/  WARPSYNC.COLLECTIVE R15, `(.L_x_3222) ;  /* 0x000000000f087348 */ /* 0x000fea0003c00000 */
[----:B------:R0:W1:Y:S02]  /*22330*/  SHFL.IDX P6, R14, R13, R12, R11 ;  /* 0x0000000c0d0e7389 */ /* 0x00006400000c000b */
[----:B01----:R-:W-:Y:S01]  /*22340*/  ENDCOLLECTIVE ;  /* 0x000000000000791b */ /* 0x003fe20003800000 */
.L_x_3222:
[----:B------:R-:W-:Y:S02]  /*22350*/  IMAD.MOV.U32 R13, RZ, RZ, R7 ;  /* 0x000000ffff0d7224 */ /* 0x000fe400078e0007 */
[----:B------:R-:W-:-:S07]  /*22360*/  IMAD.MOV.U32 R5, RZ, RZ, R14 ;  /* 0x000000ffff057224 */ /* 0x000fce00078e000e */
[----:B------:R-:W-:Y:S05]  /*22370*/  WARPSYNC.COLLECTIVE R15, `(.L_x_3223) ;  /* 0x000000000f087348 */ /* 0x000fea0003c00000 */
[----:B------:R0:W1:Y:S02]  /*22380*/  SHFL.IDX P6, R14, R13, R12, R11 ;  /* 0x0000000c0d0e7389 */ /* 0x00006400000c000b */
[----:B01----:R-:W-:Y:S01]  /*22390*/  ENDCOLLECTIVE ;  /* 0x000000000000791b */ /* 0x003fe20003800000 */
.L_x_3223:
[----:B------:R-:W-:Y:S05]  /*223a0*/  BRA `(.L_x_3224) ;  /* 0xfffffe5000387947 */ /* 0x000fea000383ffff */
.L_x_2927:
[----:B------:R-:W-:Y:S01]  /*223b0*/  BSSY B1, `(.L_x_3225) ;  /* 0x0000008000017945 */ /* 0x000fe20003800000 */
[----:B------:R-:W-:Y:S02]  /*223c0*/  IMAD.MOV.U32 R13, RZ, RZ, R6 ;  /* 0x000000ffff0d7224 */ /* 0x000fe400078e0006 */
[----:B------:R-:W-:Y:S02]  /*223d0*/  IMAD.MOV.U32 R12, RZ, RZ, 0x1 ;  /* 0x00000001ff0c7424 */ /* 0x000fe400078e00ff */
[----:B------:R-:W-:Y:S02]  /*223e0*/  IMAD.MOV.U32 R11, RZ, RZ, 0x1c1f ;  /* 0x00001c1fff0b7424 */ /* 0x000fe400078e00ff */
[----:B------:R-:W-:-:S07]  /*223f0*/  IMAD.MOV.U32 R15, RZ, RZ, -0x1 ;  /* 0xffffffffff0f7424 */ /* 0x000fce00078e00ff */
[----:B-1----:R-:W-:Y:S05]  /*22400*/  WARPSYNC.COLLECTIVE R15, `(.L_x_3226) ;  /* 0x000000000f087348 */ /* 0x002fea0003c00000 */
[----:B------:R0:W2:Y:S02]  /*22410*/  SHFL.IDX P6, R14, R13, R12, R11 ;  /* 0x0000000c0d0e7389 */ /* 0x0000a400000c000b */
[----:B012---:R-:W-:Y:S01]  /*22420*/  ENDCOLLECTIVE ;  /* 0x000000000000791b */ /* 0x007fe20003800000 */
.L_x_3226:
[----:B------:R-:W-:Y:S05]  /*22430*/  BSYNC B1 ;  /* 0x0000000000017941 */ /* 0x000fea0003800000 */
.L_x_3225:
        /* <DEDUP_REMOVED lines=8> */
.L_x_3227:
[----:B------:R-:W-:Y:S02]  /*224c0*/  IMAD.MOV.U32 R13, RZ, RZ, R8 ;  /* 0x000000ffff0d7224 */ /* 0x000fe400078e0008 */
[----:B------:R-:W-:-:S07]  /*224d0*/  IMAD.MOV.U32 R0, RZ, RZ, R14 ;  /* 0x000000ffff007224 */ /* 0x000fce00078e000e */
[----:B------:R-:W-:Y:S05]  /*224e0*/  WARPSYNC.COLLECTIVE R15, `(.L_x_3228) ;  /* 0x000000000f087348 */ /* 0x000fea0003c00000 */
[----:B------:R0:W1:Y:S02]  /*224f0*/  SHFL.IDX P6, R14, R13, R12, R11 ;  /* 0x0000000c0d0e7389 */ /* 0x00006400000c000b */
[----:B01----:R-:W-:Y:S01]  /*22500*/  ENDCOLLECTIVE ;  /* 0x000000000000791b */ /* 0x003fe20003800000 */
.L_x_3228:
[----:B------:R-:W-:Y:S02]  /*22510*/  IMAD.MOV.U32 R13, RZ, RZ, R7 ;  /* 0x000000ffff0d7224 */ /* 0x000fe400078e0007 */
[----:B------:R-:W-:-:S07]  /*22520*/  IMAD.MOV.U32 R5, RZ, RZ, R14 ;  /* 0x000000ffff057224 */ /* 0x000fce00078e000e */
[----:B------:R-:W-:Y:S05]  /*22530*/  WARPSYNC.COLLECTIVE R15, `(.L_x_3229) ;  /* 0x000000000f087348 */ /* 0x000fea0003c00000 */
[----:B------:R0:W1:Y:S02]  /*22540*/  SHFL.IDX P6, R14, R13, R12, R11 ;  /* 0x0000000c0d0e7389 */ /* 0x00006400000c000b */
[----:B01----:R-:W-:Y:S01]  /*22550*/  ENDCOLLECTIVE ;  /* 0x000000000000791b */ /* 0x003fe20003800000 */
.L_x_3229:
[----:B------:R-:W-:Y:S05]  /*22560*/  BRA `(.L_x_3230) ;  /* 0xfffffe5000a07947 */ /* 0x000fea000383ffff */
.L_x_2931:
[----:B0-----:R0:W1:Y:S02]  /*22570*/  SYNCS.PHASECHK.TRANS64.TRYWAIT P0, [R23+URZ+0x22800], R36 ;  /* 0x02280024170075a7 */ /* 0x001064000800017f */
[----:B-1----:R-:W-:Y:S05]  /*22580*/  @!P0 NANOSLEEP.SYNCS 0x989680 ;  /* 0x009896800000895d */ /* 0x002fea0003900000 */
[----:B------:R-:W1:Y:S02]  /*22590*/  @!P0 SYNCS.PHASECHK.TRANS64 P0, [R23+URZ+0x22800], R36 ;  /* 0x02280024170085a7 */ /* 0x000e64000800007f */
[----:B-1----:R-:W-:Y:S05]  /*225a0*/  @!P0 BRA `(.L_x_2931) ;  /* 0xfffffffc00f08947 */ /* 0x002fea000383ffff */
[----:B------:R-:W-:Y:S05]  /*225b0*/  BRA `(.L_x_3231) ;  /* 0xfffffe5400a87947 */ /* 0x000fea000383ffff */
.L_x_2939:
[----:B------:R-:W1:Y:S01]  /*225c0*/  LDC R41, c[0x0][0x3f4] ;  /* 0x0000fd00ff297b82 */ /* 0x000e620000000800 */
[----:B------:R-:W-:Y:S01]  /*225d0*/  BSSY B1, `(.L_x_3232) ;  /* 0x0000008000017945 */ /* 0x000fe20003800000 */
[----:B0-----:R-:W-:Y:S02]  /*225e0*/  IMAD.MOV.U32 R13, RZ, RZ, R20 ;  /* 0x000000ffff0d7224 */ /* 0x001fe400078e0014 */
[----:B------:R-:W-:Y:S02]  /*225f0*/  IMAD.MOV.U32 R12, RZ, RZ, RZ ;  /* 0x000000ffff0c7224 */ /* 0x000fe400078e00ff */
[----:B------:R-:W-:Y:S02]  /*22600*/  IMAD.MOV.U32 R11, RZ, RZ, 0x1c1f ;  /* 0x00001c1fff0b7424 */ /* 0x000fe400078e00ff */
[----:B------:R-:W-:-:S07]  /*22610*/  IMAD.MOV.U32 R15, RZ, RZ, -0x1 ;  /* 0xffffffffff0f7424 */ /* 0x000fce00078e00ff */
[----:B-1----:R-:W-:Y:S05]  /*22620*/  WARPSYNC.COLLECTIVE R15, `(.L_x_3233) ;  /* 0x000000000f087348 */ /* 0x002fea0003c00000 */
[----:B------:R0:W2:Y:S02]  /*22630*/  SHFL.IDX P6, R14, R13, R12, R11 ;  /* 0x0000000c0d0e7389 */ /* 0x0000a400000c000b */
[----:B012---:R-:W-:Y:S01]  /*22640*/  ENDCOLLECTIVE ;  /* 0x000000000000791b */ /* 0x007fe20003800000 */
.L_x_3233:
[----:B------:R-:W-:Y:S05]  /*22650*/  BSYNC B1 ;  /* 0x0000000000017941 */ /* 0x000fea0003800000 */
.L_x_3232:
[----:B------:R-:W-:Y:S01]  /*22660*/  IMAD.MOV.U32 R13, RZ, RZ, R10 ;  /* 0x000000ffff0d7224 */ /* 0x000fe200078e000a */
[----:B------:R-:W-:Y:S01]  /*22670*/  ISETP.GE.AND P0, PT, R16, R41, PT ;  /* 0x000000291000720c */ /* 0x000fe20003f06270 */
[----:B------:R-:W-:Y:S02]  /*22680*/  IMAD.MOV.U32 R12, RZ, RZ, RZ ;  /* 0x000000ffff0c7224 */ /* 0x000fe400078e00ff */
[----:B------:R-:W-:Y:S02]  /*22690*/  IMAD.MOV.U32 R11, RZ, RZ, 0x1c1f ;  /* 0x00001c1fff0b7424 */ /* 0x000fe400078e00ff */
[----:B------:R-:W-:Y:S02]  /*226a0*/  IMAD.MOV.U32 R15, RZ, RZ, -0x1 ;  /* 0xffffffffff0f7424 */ /* 0x000fe400078e00ff */
[----:B------:R-:W-:Y:S02]  /*226b0*/  IMAD.MOV.U32 R0, RZ, RZ, R14 ;  /* 0x000000ffff007224 */ /* 0x000fe400078e000e */
[----:B------:R-:W-:-:S07]  /*226c0*/  IMAD R27, R203, R8, RZ ;  /* 0x00000008cb1b7224 */ /* 0x000fce00078e02ff */
[----:B------:R-:W-:Y:S05]  /*226d0*/  WARPSYNC.COLLECTIVE R15, `(.L_x_3234) ;  /* 0x000000000f087348 */ /* 0x000fea0003c00000 */
[----:B------:R0:W1:Y:S02]  /*226e0*/  SHFL.IDX P6, R14, R13, R12, R11 ;  /* 0x0000000c0d0e7389 */ /* 0x00006400000c000b */
[----:B01----:R-:W-:Y:S01]  /*226f0*/  ENDCOLLECTIVE ;  /* 0x000000000000791b */ /* 0x003fe20003800000 */
.L_x_3234:
[----:B------:R-:W-:Y:S01]  /*22700*/  ISETP.GE.OR P1, PT, R36, R27, P0 ;  /* 0x0000001b2400720c */ /* 0x000fe20000726670 */
[----:B------:R-:W-:-:S12]  /*22710*/  IMAD.MOV.U32 R13, RZ, RZ, R25 ;  /* 0x000000ffff0d7224 */ /* 0x000fd800078e0019 */
[C---:B------:R-:W-:Y:S01]  /*22720*/  @!P1 IMAD.SHL.U32 R9, R16.reuse, 0x2, RZ ;  /* 0x0000000210099824 */ /* 0x040fe200078e00ff */
[----:B------:R-:W-:Y:S01]  /*22730*/  @!P1 SHF.L.U64.HI R21, R16, 0x1, R17 ;  /* 0x0000000110159819 */ /* 0x000fe20000010211 */
[----:B------:R-:W-:-:S07]  /*22740*/  IMAD.MOV.U32 R3, RZ, RZ, R14 ;  /* 0x000000ffff037224 */ /* 0x000fce00078e000e */
[----:B------:R-:W-:Y:S05]  /*22750*/  WARPSYNC.COLLECTIVE R15, `(.L_x_3235) ;  /* 0x000000000f087348 */ /* 0x000fea0003c00000 */
[----:B------:R0:W1:Y:S02]  /*22760*/  SHFL.IDX P6, R14, R13, R12, R11 ;  /* 0x0000000c0d0e7389 */ /* 0x00006400000c000b */
[----:B01----:R-:W-:Y:S01]  /*22770*/  ENDCOLLECTIVE ;  /* 0x000000000000791b */ /* 0x003fe20003800000 */
.L_x_3235:
[----:B------:R-:W-:-:S05]  /*22780*/  @!P1 IADD3 R4, P2, R3, R9, RZ ;  /* 0x0000000903049210 */ /* 0x000fca0007f5e0ff */
[----:B------:R-:W-:-:S06]  /*22790*/  @!P1 IMAD.X R5, R0, 0x1, R21, P2 ;  /* 0x0000000100059824 */ /* 0x000fcc00010e0615 */
[----:B------:R-:W5:Y:S01]  /*227a0*/  @!P1 LD.E.128 R4, desc[UR54][R4.64] ;  /* 0x0000003604049980 */ /* 0x000f62000c101d00 */
[----:B------:R-:W-:Y:S02]  /*227b0*/  IMAD.MOV.U32 R13, RZ, RZ, R24 ;  /* 0x000000ffff0d7224 */ /* 0x000fe400078e0018 */
[----:B------:R-:W-:-:S07]  /*227c0*/  IMAD.MOV.U32 R8, RZ, RZ, R14 ;  /* 0x000000ffff087224 */ /* 0x000fce00078e000e */
[----:B-----5:R-:W-:Y:S05]  /*227d0*/  WARPSYNC.COLLECTIVE R15, `(.L_x_3236) ;  /* 0x000000000f087348 */ /* 0x020fea0003c00000 */
[----:B------:R0:W1:Y:S02]  /*227e0*/  SHFL.IDX P6, R14, R13, R12, R11 ;  /* 0x0000000c0d0e7389 */ /* 0x00006400000c000b */
[----:B01---5:R-:W-:Y:S01]  /*227f0*/  ENDCOLLECTIVE ;  /* 0x000000000000791b */ /* 0x023fe20003800000 */
.L_x_3236:
[----:B------:R-:W-:-:S05]  /*22800*/  @!P1 IADD3 R14, P2, R14, R9, RZ ;  /* 0x000000090e0e9210 */ /* 0x000fca0007f5e0ff */
[----:B------:R-:W-:-:S04]  /*22810*/  @!P1 IMAD.X R3, R8, 0x1, R21, P2 ;  /* 0x0000000108039824 */ /* 0x000fc800010e0615 */
[----:B------:R-:W-:-:S05]  /*22820*/  @!P1 IMAD.MOV.U32 R15, RZ, RZ, R3 ;  /* 0x000000ffff0f9224 */ /* 0x000fca00078e0003 */
[----:B------:R0:W5:Y:S01]  /*22830*/  @!P1 LD.E.128 R28, desc[UR54][R14.64] ;  /* 0x000000360e1c9980 */ /* 0x000162000c101d00 */
[----:B------:R-:W-:Y:S02]  /*22840*/  IMAD.MOV.U32 R13, RZ, RZ, R20 ;  /* 0x000000ffff0d7224 */ /* 0x000fe400078e0014 */
[----:B------:R-:W-:Y:S02]  /*22850*/  IMAD.MOV.U32 R12, RZ, RZ, 0x1 ;  /* 0x00000001ff0c7424 */ /* 0x000fe400078e00ff */
[----:B0-----:R-:W-:-:S07]  /*22860*/  IMAD.MOV.U32 R15, RZ, RZ, -0x1 ;  /* 0xffffffffff0f7424 */ /* 0x001fce00078e00ff */
[----:B-----5:R-:W-:Y:S05]  /*22870*/  WARPSYNC.COLLECTIVE R15, `(.L_x_3237) ;  /* 0x000000000f087348 */ /* 0x020fea0003c00000 */
[----:B------:R0:W1:Y:S02]  /*22880*/  SHFL.IDX P6, R14, R13, R12, R11 ;  /* 0x0000000c0d0e7389 */ /* 0x00006400000c000b */
[----:B01---5:R-:W-:Y:S01]  /*22890*/  ENDCOLLECTIVE ;  /* 0x000000000000791b */ /* 0x023fe20003800000 */
.L_x_3237:
[----:B------:R-:W-:Y:S01]  /*228a0*/  CS2R R44, SRZ ;  /* 0x00000000002c7805 */ /* 0x000fe2000001ff00 */
[----:B------:R-:W-:Y:S01]  /*228b0*/  IMAD.MOV.U32 R13, RZ, RZ, R10 ;  /* 0x000000ffff0d7224 */ /* 0x000fe200078e000a */
[----:B------:R-:W-:Y:S01]  /*228c0*/  CS2R R42, SRZ ;  /* 0x00000000002a7805 */ /* 0x000fe2000001ff00 */
[----:B------:R-:W-:-:S04]  /*228d0*/  @!P1 IMAD.MOV.U32 R44, RZ, RZ, R4 ;  /* 0x000000ffff2c9224 */ /* 0x000fc800078e0004 */
[----:B------:R-:W-:-:S05]  /*228e0*/  IMAD.MOV.U32 R0, RZ, RZ, R44 ;  /* 0x000000ffff007224 */ /* 0x000fca00078e002c */
[----:B------:R-:W-:Y:S01]  /*228f0*/  PRMT R47, R47, 0x5410, R0 ;  /* 0x000054102f2f7816 */ /* 0x000fe20000000000 */
[----:B------:R-:W-:-:S07]  /*22900*/  IMAD.MOV.U32 R0, RZ, RZ, R14 ;  /* 0x000000ffff007224 */ /* 0x000fce00078e000e */
[----:B------:R-:W-:Y:S05]  /*22910*/  WARPSYNC.COLLECTIVE R15, `(.L_x_3238) ;  /* 0x000000000f087348 */ /* 0x000fea0003c00000 */
[----:B------:R0:W1:Y:S02]  /*22920*/  SHFL.IDX P6, R14, R13, R12, R11 ;  /* 0x0000000c0d0e7389 */ /* 0x00006400000c000b */
[----:B01----:R-:W-:Y:S01]  /*22930*/  ENDCOLLECTIVE ;  /* 0x000000000000791b */ /* 0x003fe20003800000 */
.L_x_3238:
[----:B------:R-:W-:-:S04]  /*22940*/  @!P1 IMAD.MOV.U32 R45, RZ, RZ, R5 ;  /* 0x000000ffff2d9224 */ /* 0x000fc800078e0005 */
[----:B------:R-:W-:-:S05]  /*22950*/  IMAD.MOV.U32 R3, RZ, RZ, R45 ;  /* 0x000000ffff037224 */ /* 0x000fca00078e002d */
[----:B------:R-:W-:Y:S01]  /*22960*/  PRMT R49, R49, 0x5410, R3 ;  /* 0x0000541031317816 */ /* 0x000fe20000000003 */
[----:B------:R-:W-:Y:S02]  /*22970*/  IMAD.MOV.U32 R13, RZ, RZ, R25 ;  /* 0x000000ffff0d7224 */ /* 0x000fe400078e0019 */
[----:B------:R-:W-:-:S07]  /*22980*/  IMAD.MOV.U32 R3, RZ, RZ, R14 ;  /* 0x000000ffff037224 */ /* 0x000fce00078e000e */
[----:B------:R-:W-:Y:S05]  /*22990*/  WARPSYNC.COLLECTIVE R15, `(.L_x_3239) ;  /* 0x000000000f087348 */ /* 0x000fea0003c00000 */
[----:B------:R0:W1:Y:S02]  /*229a0*/  SHFL.IDX P6, R14, R13, R12, R11 ;  /* 0x0000000c0d0e7389 */ /* 0x00006400000c000b */
[----:B01----:R-:W-:Y:S01]  /*229b0*/  ENDCOLLECTIVE ;  /* 0x000000000000791b */ /* 0x003fe20003800000 */
.L_x_3239:
[----:B------:R-:W-:Y:S02]  /*229c0*/  @!P1 IMAD.MOV.U32 R42, RZ, RZ, R6 ;  /* 0x000000ffff2a9224 */ /* 0x000fe400078e0006 */
[----:B------:R-:W-:Y:S01]  /*229d0*/  @!P1 IMAD.MOV.U32 R43, RZ, RZ, R7 ;  /* 0x000000ffff2b9224 */ /* 0x000fe200078e0007 */
[----:B------:R-:W-:Y:S02]  /*229e0*/  CS2R R6, SRZ ;  /* 0x0000000000067805 */ /* 0x000fe4000001ff00 */
[----:B------:R-:W-:Y:S01]  /*229f0*/  CS2R R4, SRZ ;  /* 0x0000000000047805 */ /* 0x000fe2000001ff00 */
[----:B------:R-:W-:Y:S02]  /*22a00*/  IMAD.MOV.U32 R10, RZ, RZ, R42 ;  /* 0x000000ffff0a7224 */ /* 0x000fe400078e002a */
[----:B------:R-:W-:Y:S02]  /*22a10*/  IMAD.MOV.U32 R21, RZ, RZ, R43 ;  /* 0x000000ffff157224 */ /* 0x000fe400078e002b */
[----:B------:R-:W-:-:S02]  /*22a20*/  @!P1 IMAD.MOV.U32 R6, RZ, RZ, R28 ;  /* 0x000000ffff069224 */ /* 0x000fc400078e001c */
[----:B------:R-:W-:Y:S02]  /*22a30*/  IMAD.MOV.U32 R13, RZ, RZ, R24 ;  /* 0x000000ffff0d7224 */ /* 0x000fe400078e0018 */
[----:B------:R-:W-:Y:S02]  /*22a40*/  @!P1 IMAD.MOV.U32 R7, RZ, RZ, R29 ;  /* 0x000000ffff079224 */ /* 0x000fe400078e001d */
[----:B------:R-:W-:Y:S02]  /*22a50*/  @!P1 IMAD.MOV.U32 R4, RZ, RZ, R30 ;  /* 0x000000ffff049224 */ /* 0x000fe400078e001e */
[----:B------:R-:W-:Y:S01]  /*22a60*/  @!P1 IMAD.MOV.U32 R5, RZ, RZ, R31 ;  /* 0x000000ffff059224 */ /* 0x000fe200078e001f */
[----:B------:R-:W-:Y:S01]  /*22a70*/  PRMT R9, R10, 0x7610, R9 ;  /* 0x000076100a097816 */ /* 0x000fe20000000009 */
[----:B------:R-:W-:Y:S02]  /*22a80*/  IMAD.MOV.U32 R20, RZ, RZ, R6 ;  /* 0x000000ffff147224 */ /* 0x000fe400078e0006 */
[----:B------:R-:W-:-:S07]  /*22a90*/  IMAD.MOV.U32 R8, RZ, RZ, R14 ;  /* 0x000000ffff087224 */ /* 0x000fce00078e000e */
[----:B------:R-:W-:Y:S05]  /*22aa0*/  WARPSYNC.COLLECTIVE R15, `(.L_x_3240) ;  /* 0x000000000f087348 */ /* 0x000fea0003c00000 */
[----:B------:R0:W1:Y:S02]  /*22ab0*/  SHFL.IDX P6, R14, R13, R12, R11 ;  /* 0x0000000c0d0e7389 */ /* 0x00006400000c000b */
[----:B01----:R-:W-:Y:S01]  /*22ac0*/  ENDCOLLECTIVE ;  /* 0x000000000000791b */ /* 0x003fe20003800000 */
.L_x_3240:
[----:B------:R-:W-:Y:S02]  /*22ad0*/  PRMT R10, R21, 0x7610, R10 ;  /* 0x00007610150a7816 */ /* 0x000fe4000000000a */
[----:B------:R-:W-:Y:S02]  /*22ae0*/  CS2R R28, SRZ ;  /* 0x00000000001c7805 */ /* 0x000fe4000001ff00 */
[----:B------:R-:W-:Y:S01]  /*22af0*/  PRMT R9, R9, 0x5410, R20 ;  /* 0x0000541009097816 */ /* 0x000fe20000000014 */
[----:B------:R-:W-:Y:S02]  /*22b00*/  IMAD.MOV.U32 R11, RZ, RZ, R7 ;  /* 0x000000ffff0b7224 */ /* 0x000fe400078e0007 */
[----:B------:R-:W-:Y:S02]  /*22b10*/  IMAD.MOV.U32 R12, RZ, RZ, R4 ;  /* 0x000000ffff0c7224 */ /* 0x000fe400078e0004 */
[----:B------:R-:W-:Y:S01]  /*22b20*/  IMAD.MOV.U32 R13, RZ, RZ, R5 ;  /* 0x000000ffff0d7224 */ /* 0x000fe200078e0005 */
[----:B------:R-:W-:-:S04]  /*22b30*/  PRMT R10, R10, 0x5410, R11 ;  /* 0x000054100a0a7816 */ /* 0x000fc8000000000b */
[----:B------:R-:W-:Y:S01]  /*22b40*/  PRMT R21, R12, 0x5410, R13 ;  /* 0x000054100c157816 */ /* 0x000fe2000000000d */
[----:B------:R-:W-:Y:S06]  /*22b50*/  BRA `(.L_x_3241) ;  /* 0xfffffe6000d07947 */ /* 0x000fec000383ffff */
.L_x_2943:
[----:B-1----:R1:W2:Y:S02]  /*22b60*/  SYNCS.PHASECHK.TRANS64.TRYWAIT P1, [R23+URZ+0x22800], R12 ;  /* 0x0228000c170075a7 */ /* 0x0022a4000802017f */
[----:B--2---:R-:W-:Y:S05]  /*22b70*/  @!P1 NANOSLEEP.SYNCS 0x989680 ;  /* 0x009896800000995d */ /* 0x004fea0003900000 */
[----:B------:R-:W2:Y:S02]  /*22b80*/  @!P1 SYNCS.PHASECHK.TRANS64 P1, [R23+URZ+0x22800], R12 ;  /* 0x0228000c170095a7 */ /* 0x000ea4000802007f */
[----:B--2---:R-:W-:Y:S05]  /*22b90*/  @!P1 BRA `(.L_x_2943) ;  /* 0xfffffffc00f09947 */ /* 0x004fea000383ffff */
[----:B------:R-:W-:Y:S05]  /*22ba0*/  BRA `(.L_x_3242) ;  /* 0xfffffe6400747947 */ /* 0x000fea000383ffff */
.L_x_2949:
[----:B--2---:R2:W3:Y:S02]  /*22bb0*/  SYNCS.PHASECHK.TRANS64.TRYWAIT P0, [R0+URZ+0x22830], R21 ;  /* 0x02283015000075a7 */ /* 0x0044e4000800017f */
[----:B---3--:R-:W-:Y:S05]  /*22bc0*/  @!P0 NANOSLEEP.SYNCS 0x989680 ;  /* 0x009896800000895d */ /* 0x008fea0003900000 */
[----:B------:R-:W3:Y:S02]  /*22bd0*/  @!P0 SYNCS.PHASECHK.TRANS64 P0, [R0+URZ+0x22830], R21 ;  /* 0x02283015000085a7 */ /* 0x000ee4000800007f */
[----:B---3--:R-:W-:Y:S05]  /*22be0*/  @!P0 BRA `(.L_x_2949) ;  /* 0xfffffffc00f08947 */ /* 0x008fea000383ffff */
[----:B------:R-:W-:Y:S05]  /*22bf0*/  BRA `(.L_x_2948) ;  /* 0xfffffe7400607947 */ /* 0x000fea000383ffff */
.L_x_2963:
[----:B-1----:R1:W2:Y:S02]  /*22c00*/  SYNCS.PHASECHK.TRANS64.TRYWAIT P0, [R0+URZ+0x22850], R21 ;  /* 0x02285015000075a7 */ /* 0x0022a4000800017f */
[----:B--2---:R-:W-:Y:S05]  /*22c10*/  @!P0 NANOSLEEP.SYNCS 0x989680 ;  /* 0x009896800000895d */ /* 0x004fea0003900000 */
[----:B------:R-:W2:Y:S02]  /*22c20*/  @!P0 SYNCS.PHASECHK.TRANS64 P0, [R0+URZ+0x22850], R21 ;  /* 0x02285015000085a7 */ /* 0x000ea4000800007f */
[----:B--2---:R-:W-:Y:S05]  /*22c30*/  @!P0 BRA `(.L_x_2963) ;  /* 0xfffffffc00f08947 */ /* 0x004fea000383ffff */
[----:B------:R-:W-:Y:S05]  /*22c40*/  BRA `(.L_x_2962) ;  /* 0xfffffe9c00d47947 */ /* 0x000fea000383ffff */
.L_x_2973:
[----:B-1----:R1:W2:Y:S02]  /*22c50*/  SYNCS.PHASECHK.TRANS64.TRYWAIT P0, [R20+URZ+0x22830], R21 ;  /* 0x02283015140075a7 */ /* 0x0022a4000800017f */
[----:B--2---:R-:W-:Y:S05]  /*22c60*/  @!P0 NANOSLEEP.SYNCS 0x989680 ;  /* 0x009896800000895d */ /* 0x004fea0003900000 */
[----:B------:R-:W2:Y:S02]  /*22c70*/  @!P0 SYNCS.PHASECHK.TRANS64 P0, [R20+URZ+0x22830], R21 ;  /* 0x02283015140085a7 */ /* 0x000ea4000800007f */
[----:B--2---:R-:W-:Y:S05]  /*22c80*/  @!P0 BRA `(.L_x_2973) ;  /* 0xfffffffc00f08947 */ /* 0x004fea000383ffff */
[----:B------:R-:W-:Y:S05]  /*22c90*/  BRA `(.L_x_2972) ;  /* 0xfffffea400d47947 */ /* 0x000fea000383ffff */
.L_x_2987:
[----:B-1----:R1:W2:Y:S02]  /*22ca0*/  SYNCS.PHASECHK.TRANS64.TRYWAIT P0, [R20+URZ+0x22850], R21 ;  /* 0x02285015140075a7 */ /* 0x0022a4000800017f */
[----:B--2---:R-:W-:Y:S05]  /*22cb0*/  @!P0 NANOSLEEP.SYNCS 0x989680 ;  /* 0x009896800000895d */ /* 0x004fea0003900000 */
[----:B------:R-:W2:Y:S02]  /*22cc0*/  @!P0 SYNCS.PHASECHK.TRANS64 P0, [R20+URZ+0x22850], R21 ;  /* 0x02285015140085a7 */ /* 0x000ea4000800007f */
[----:B--2---:R-:W-:Y:S05]  /*22cd0*/  @!P0 BRA `(.L_x_2987) ;  /* 0xfffffffc00f08947 */ /* 0x004fea000383ffff */
[----:B------:R-:W-:Y:S05]  /*22ce0*/  BRA `(.L_x_2986) ;  /* 0xfffffed800747947 */ /* 0x000fea000383ffff */
.L_x_2998:
[----:B-1----:R1:W2:Y:S02]  /*22cf0*/  SYNCS.PHASECHK.TRANS64.TRYWAIT P1, [R0+URZ+0x22830], R20 ;  /* 0x02283014000075a7 */ /* 0x0022a4000802017f */
[----:B--2---:R-:W-:Y:S05]  /*22d00*/  @!P1 NANOSLEEP.SYNCS 0x989680 ;  /* 0x009896800000995d */ /* 0x004fea0003900000 */
[----:B------:R-:W2:Y:S02]  /*22d10*/  @!P1 SYNCS.PHASECHK.TRANS64 P1, [R0+URZ+0x22830], R20 ;  /* 0x02283014000095a7 */ /* 0x000ea4000802007f */
[----:B--2---:R-:W-:Y:S05]  /*22d20*/  @!P1 BRA `(.L_x_2998) ;  /* 0xfffffffc00f09947 */ /* 0x004fea000383ffff */
[----:B------:R-:W-:Y:S05]  /*22d30*/  BRA `(.L_x_2997) ;  /* 0xfffffee000887947 */ /* 0x000fea000383ffff */
.L_x_3004:
[----:B-1----:R1:W3:Y:S02]  /*22d40*/  SYNCS.PHASECHK.TRANS64.TRYWAIT P1, [R0+URZ+0x22850], R20 ;  /* 0x02285014000075a7 */ /* 0x0022e4000802017f */
[----:B---3--:R-:W-:Y:S05]  /*22d50*/  @!P1 NANOSLEEP.SYNCS 0x989680 ;  /* 0x009896800000995d */ /* 0x008fea0003900000 */
[----:B------:R-:W3:Y:S02]  /*22d60*/  @!P1 SYNCS.PHASECHK.TRANS64 P1, [R0+URZ+0x22850], R20 ;  /* 0x02285014000095a7 */ /* 0x000ee4000802007f */
[----:B---3--:R-:W-:Y:S05]  /*22d70*/  @!P1 BRA `(.L_x_3004) ;  /* 0xfffffffc00f09947 */ /* 0x008fea000383ffff */
[----:B------:R-:W-:Y:S05]  /*22d80*/  BRA `(.L_x_3003) ;  /* 0xffffff0000807947 */ /* 0x000fea000383ffff */
.L_x_3011:
[----:B-1----:R1:W3:Y:S02]  /*22d90*/  SYNCS.PHASECHK.TRANS64.TRYWAIT P0, [R20+URZ+0x22830], R21 ;  /* 0x02283015140075a7 */ /* 0x0022e4000800017f */
[----:B---3--:R-:W-:Y:S05]  /*22da0*/  @!P0 NANOSLEEP.SYNCS 0x989680 ;  /* 0x009896800000895d */ /* 0x008fea0003900000 */
[----:B------:R-:W3:Y:S02]  /*22db0*/  @!P0 SYNCS.PHASECHK.TRANS64 P0, [R20+URZ+0x22830], R21 ;  /* 0x02283015140085a7 */ /* 0x000ee4000800007f */
[----:B---3--:R-:W-:Y:S05]  /*22dc0*/  @!P0 BRA `(.L_x_3011) ;  /* 0xfffffffc00f08947 */ /* 0x008fea000383ffff */
[----:B------:R-:W-:Y:S05]  /*22dd0*/  BRA `(.L_x_3010) ;  /* 0xffffff0400cc7947 */ /* 0x000fea000383ffff */
.L_x_3025:
[----:B-1----:R1:W3:Y:S02]  /*22de0*/  SYNCS.PHASECHK.TRANS64.TRYWAIT P0, [R20+URZ+0x22850], R21 ;  /* 0x02285015140075a7 */ /* 0x0022e4000800017f */
[----:B---3--:R-:W-:Y:S05]  /*22df0*/  @!P0 NANOSLEEP.SYNCS 0x989680 ;  /* 0x009896800000895d */ /* 0x008fea0003900000 */
[----:B------:R-:W3:Y:S02]  /*22e00*/  @!P0 SYNCS.PHASECHK.TRANS64 P0, [R20+URZ+0x22850], R21 ;  /* 0x02285015140085a7 */ /* 0x000ee4000800007f */
[----:B---3--:R-:W-:Y:S05]  /*22e10*/  @!P0 BRA `(.L_x_3025) ;  /* 0xfffffffc00f08947 */ /* 0x008fea000383ffff */
[----:B------:R-:W-:Y:S05]  /*22e20*/  BRA `(.L_x_3024) ;  /* 0xffffff3800687947 */ /* 0x000fea000383ffff */
.L_x_3041:
[----:B------:R-:W-:Y:S02]  /*22e30*/  IMAD.MOV.U32 R13, RZ, RZ, R4 ;  /* 0x000000ffff0d7224 */ /* 0x000fe400078e0004 */
[----:B------:R-:W-:Y:S02]  /*22e40*/  IMAD.MOV.U32 R12, RZ, RZ, RZ ;  /* 0x000000ffff0c7224 */ /* 0x000fe400078e00ff */
[----:B------:R-:W-:Y:S02]  /*22e50*/  IMAD.MOV.U32 R11, RZ, RZ, 0x181f ;  /* 0x0000181fff0b7424 */ /* 0x000fe400078e00ff */
[----:B------:R-:W-:-:S07]  /*22e60*/  IMAD.MOV.U32 R15, RZ, RZ, -0x1 ;  /* 0xffffffffff0f7424 */ /* 0x000fce00078e00ff */
[----:B--2---:R-:W-:Y:S05]  /*22e70*/  WARPSYNC.COLLECTIVE R15, `(.L_x_3243) ;  /* 0x000000000f087348 */ /* 0x004fea0003c00000 */
[----:B------:R0:W1:Y:S02]  /*22e80*/  SHFL.IDX P6, R14, R13, R12, R11 ;  /* 0x0000000c0d0e7389 */ /* 0x00006400000c000b */
[----:B012---:R-:W-:Y:S01]  /*22e90*/  ENDCOLLECTIVE ;  /* 0x000000000000791b */ /* 0x007fe20003800000 */
.L_x_3243:
[----:B------:R-:W-:Y:S02]  /*22ea0*/  IMAD.MOV.U32 R13, RZ, RZ, R3 ;  /* 0x000000ffff0d7224 */ /* 0x000fe400078e0003 */
[----:B------:R-:W-:-:S07]  /*22eb0*/  IMAD.MOV.U32 R0, RZ, RZ, R14 ;  /* 0x000000ffff007224 */ /* 0x000fce00078e000e */
[----:B------:R-:W-:Y:S05]  /*22ec0*/  WARPSYNC.COLLECTIVE R15, `(.L_x_3244) ;  /* 0x000000000f087348 */ /* 0x000fea0003c00000 */
[----:B------:R0:W1:Y:S02]  /*22ed0*/  SHFL.IDX P6, R14, R13, R12, R11 ;  /* 0x0000000c0d0e7389 */ /* 0x00006400000c000b */
[----:B01----:R-:W-:Y:S01]  /*22ee0*/  ENDCOLLECTIVE ;  /* 0x000000000000791b */ /* 0x003fe20003800000 */
.L_x_3244:
[----:B------:R-:W-:Y:S05]  /*22ef0*/  BRA `(.L_x_3245) ;  /* 0xffffff7000347947 */ /* 0x000fea000383ffff */
.L_x_3044:
        /* <DEDUP_REMOVED lines=8> */
.L_x_3247:
[----:B------:R-:W-:Y:S05]  /*22f80*/  BSYNC B1 ;  /* 0x0000000000017941 */ /* 0x000fea0003800000 */
.L_x_3246:
        /* <DEDUP_REMOVED lines=8> */
.L_x_3248:
[----:B------:R-:W-:Y:S05]  /*23010*/  BRA `(.L_x_3249) ;  /* 0xffffff7000587947 */ /* 0x000fea000383ffff */
.L_x_3047:
        /* <DEDUP_REMOVED lines=8> */
.L_x_3251:
[----:B------:R-:W-:Y:S05]  /*230a0*/  BSYNC B1 ;  /* 0x0000000000017941 */ /* 0x000fea0003800000 */
.L_x_3250:
        /* <DEDUP_REMOVED lines=8> */
.L_x_3252:
[----:B------:R-:W-:Y:S05]  /*23130*/  BRA `(.L_x_3253) ;  /* 0xffffff7000787947 */ /* 0x000fea000383ffff */
.L_x_3050:
        /* <DEDUP_REMOVED lines=8> */
.L_x_3255:
[----:B------:R-:W-:Y:S05]  /*231c0*/  BSYNC B1 ;  /* 0x0000000000017941 */ /* 0x000fea0003800000 */
.L_x_3254:
        /* <DEDUP_REMOVED lines=8> */
.L_x_3256:
[----:B------:R-:W-:Y:S05]  /*23250*/  BRA `(.L_x_3257) ;  /* 0xffffff7000987947 */ /* 0x000fea000383ffff */
.L_x_3075:
[----:B------:R-:W0:Y:S01]  /*23260*/  S2R R12, SR_TID.X ;  /* 0x00000000000c7919 */ /* 0x000e220000002100 */
[----:B------:R-:W-:Y:S01]  /*23270*/  BSSY B1, `(.L_x_3258) ;  /* 0x000000a000017945 */ /* 0x000fe20003800000 */
[----:B------:R-:W-:Y:S02]  /*23280*/  IMAD.MOV.U32 R11, RZ, RZ, 0x1f ;  /* 0x0000001fff0b7424 */ /* 0x000fe400078e00ff */
[----:B------:R-:W-:Y:S01]  /*23290*/  IMAD.MOV.U32 R15, RZ, RZ, -0x1 ;  /* 0xffffffffff0f7424 */ /* 0x000fe200078e00ff */
[----:B0-----:R-:W-:-:S04]  /*232a0*/  SHF.R.U32.HI R12, RZ, 0x5, R12 ;  /* 0x00000005ff0c7819 */ /* 0x001fc8000001160c */
[----:B------:R-:W-:-:S05]  /*232b0*/  LOP3.LUT R12, R12, 0x3, RZ, 0xc0, !PT ;  /* 0x000000030c0c7812 */ /* 0x000fca00078ec0ff */
[----:B------:R-:W-:Y:S02]  /*232c0*/  IMAD.MOV.U32 R13, RZ, RZ, R12 ;  /* 0x000000ffff0d7224 */ /* 0x000fe400078e000c */
[----:B------:R-:W-:-:S07]  /*232d0*/  IMAD.MOV.U32 R12, RZ, RZ, RZ ;  /* 0x000000ffff0c7224 */ /* 0x000fce00078e00ff */
[----:B------:R-:W-:Y:S05]  /*232e0*/  WARPSYNC.COLLECTIVE R15, `(.L_x_3259) ;  /* 0x000000000f087348 */ /* 0x000fea0003c00000 */
[----:B------:R0:W1:Y:S02]  /*232f0*/  SHFL.IDX P6, R14, R13, R12, R11 ;  /* 0x0000000c0d0e7389 */ /* 0x00006400000c000b */
[----:B01----:R-:W-:Y:S01]  /*23300*/  ENDCOLLECTIVE ;  /* 0x000000000000791b */ /* 0x003fe20003800000 */
.L_x_3259:
[----:B------:R-:W-:Y:S05]  /*23310*/  BSYNC B1 ;  /* 0x0000000000017941 */ /* 0x000fea0003800000 */
.L_x_3258:
[----:B------:R-:W-:Y:S05]  /*23320*/  BRA `(.L_x_3260) ;  /* 0xffffff8800ac7947 */ /* 0x000fea000383ffff */
.L_x_3077:
[----:B------:R-:W-:Y:S01]  /*23330*/  BSSY B1, `(.L_x_3261) ;  /* 0x0000006000017945 */ /* 0x000fe20003800000 */
[----:B------:R-:W-:-:S07]  /*23340*/  IMAD.MOV.U32 R15, RZ, RZ, -0x1 ;  /* 0xffffffffff0f7424 */ /* 0x000fce00078e00ff */
[----:B0-----:R-:W-:Y:S05]  /*23350*/  WARPSYNC.COLLECTIVE R15, `(.L_x_3262) ;  /* 0x000000000f0c7348 */ /* 0x001fea0003c00000 */
[----:B------:R-:W-:Y:S02]  /*23360*/  ELECT P6, UR62, PT ;  /* 0x00000000003e782f */ /* 0x000fe400038c0000 */
[----:B------:R-:W-:Y:S01]  /*23370*/  MOV R14, UR62 ;  /* 0x0000003e000e7c02 */ /* 0x000fe20008000f00 */
[----:B0-----:R-:W-:Y:S10]  /*23380*/  ENDCOLLECTIVE ;  /* 0x000000000000791b */ /* 0x001ff40003800000 */
.L_x_3262:
[----:B------:R-:W-:Y:S05]  /*23390*/  BSYNC B1 ;  /* 0x0000000000017941 */ /* 0x000fea0003800000 */
.L_x_3261:
[----:B------:R-:W-:Y:S05]  /*233a0*/  BRA `(.L_x_3076) ;  /* 0xffffff8800a47947 */ /* 0x000fea000383ffff */
.L_x_3079:
[----:B0-----:R0:W1:Y:S02]  /*233b0*/  SYNCS.PHASECHK.TRANS64.TRYWAIT P0, [R23+URZ+0x22820], R2 ;  /* 0x02282002170075a7 */ /* 0x001064000800017f */
[----:B-1----:R-:W-:Y:S05]  /*233c0*/  @!P0 NANOSLEEP.SYNCS 0x989680 ;  /* 0x009896800000895d */ /* 0x002fea0003900000 */
[----:B------:R-:W1:Y:S02]  /*233d0*/  @!P0 SYNCS.PHASECHK.TRANS64 P0, [R23+URZ+0x22820], R2 ;  /* 0x02282002170085a7 */ /* 0x000e64000800007f */
[----:B-1----:R-:W-:Y:S05]  /*233e0*/  @!P0 BRA `(.L_x_3079) ;  /* 0xfffffffc00f08947 */ /* 0x002fea000383ffff */
[----:B------:R-:W-:Y:S05]  /*233f0*/  BRA `(.L_x_3263) ;  /* 0xffffff8800b47947 */ /* 0x000fea000383ffff */
.L_x_3083:
[----:B0-----:R0:W1:Y:S02]  /*23400*/  SYNCS.PHASECHK.TRANS64.TRYWAIT P0, [R12+URZ+0x228a0], R2 ;  /* 0x0228a0020c0075a7 */ /* 0x001064000800017f */
[----:B-1----:R-:W-:Y:S05]  /*23410*/  @!P0 NANOSLEEP.SYNCS 0x989680 ;  /* 0x009896800000895d */ /* 0x002fea0003900000 */
[----:B------:R-:W1:Y:S02]  /*23420*/  @!P0 SYNCS.PHASECHK.TRANS64 P0, [R12+URZ+0x228a0], R2 ;  /* 0x0228a0020c0085a7 */ /* 0x000e64000800007f */
[----:B-1----:R-:W-:Y:S05]  /*23430*/  @!P0 BRA `(.L_x_3083) ;  /* 0xfffffffc00f08947 */ /* 0x002fea000383ffff */
[----:B------:R-:W-:Y:S05]  /*23440*/  BRA `(.L_x_3264) ;  /* 0xffffff8800cc7947 */ /* 0x000fea000383ffff */
.L_x_3088:
[----:B-1----:R1:W2:Y:S02]  /*23450*/  SYNCS.PHASECHK.TRANS64.TRYWAIT P0, [R12+URZ+0x228c0], R2 ;  /* 0x0228c0020c0075a7 */ /* 0x0022a4000800017f */
[----:B--2---:R-:W-:Y:S05]  /*23460*/  @!P0 NANOSLEEP.SYNCS 0x989680 ;  /* 0x009896800000895d */ /* 0x004fea0003900000 */
[----:B------:R-:W2:Y:S02]  /*23470*/  @!P0 SYNCS.PHASECHK.TRANS64 P0, [R12+URZ+0x228c0], R2 ;  /* 0x0228c0020c0085a7 */ /* 0x000ea4000800007f */
[----:B--2---:R-:W-:Y:S05]  /*23480*/  @!P0 BRA `(.L_x_3088) ;  /* 0xfffffffc00f08947 */ /* 0x004fea000383ffff */
[----:B------:R-:W-:Y:S05]  /*23490*/  BRA `(.L_x_3265) ;  /* 0xffffff8c00487947 */ /* 0x000fea000383ffff */
.L_x_3098:
[----:B0-----:R0:W1:Y:S02]  /*234a0*/  SYNCS.PHASECHK.TRANS64.TRYWAIT P1, [R10+URZ+0x228a0], R2 ;  /* 0x0228a0020a0075a7 */ /* 0x001064000802017f */
[----:B-1----:R-:W-:Y:S05]  /*234b0*/  @!P1 NANOSLEEP.SYNCS 0x989680 ;  /* 0x009896800000995d */ /* 0x002fea0003900000 */
[----:B------:R-:W1:Y:S02]  /*234c0*/  @!P1 SYNCS.PHASECHK.TRANS64 P1, [R10+URZ+0x228a0], R2 ;  /* 0x0228a0020a0095a7 */ /* 0x000e64000802007f */
[----:B-1----:R-:W-:Y:S05]  /*234d0*/  @!P1 BRA `(.L_x_3098) ;  /* 0xfffffffc00f09947 */ /* 0x002fea000383ffff */
[----:B------:R-:W-:Y:S05]  /*234e0*/  BRA `(.L_x_3266) ;  /* 0xffffff9000bc7947 */ /* 0x000fea000383ffff */
.L_x_3103:
[----:B-1----:R1:W2:Y:S02]  /*234f0*/  SYNCS.PHASECHK.TRANS64.TRYWAIT P1, [R10+URZ+0x228c0], R2 ;  /* 0x0228c0020a0075a7 */ /* 0x0022a4000802017f */
[----:B--2---:R-:W-:Y:S05]  /*23500*/  @!P1 NANOSLEEP.SYNCS 0x989680 ;  /* 0x009896800000995d */ /* 0x004fea0003900000 */
[----:B------:R-:W2:Y:S02]  /*23510*/  @!P1 SYNCS.PHASECHK.TRANS64 P1, [R10+URZ+0x228c0], R2 ;  /* 0x0228c0020a0095a7 */ /* 0x000ea4000802007f */
[----:B--2---:R-:W-:Y:S05]  /*23520*/  @!P1 BRA `(.L_x_3103) ;  /* 0xfffffffc00f09947 */ /* 0x004fea000383ffff */
[----:B------:R-:W-:Y:S05]  /*23530*/  BRA `(.L_x_3267) ;  /* 0xffffff9400347947 */ /* 0x000fea000383ffff */
.L_x_3127:
        /* <DEDUP_REMOVED lines=8> */
[----:B-----5:R-:W-:Y:S05]  /*235c0*/  WARPSYNC.COLLECTIVE R15, `(.L_x_3269) ;  /* 0x000000000f087348 */ /* 0x020fea0003c00000 */
[----:B------:R0:W1:Y:S02]  /*235d0*/  SHFL.IDX P6, R14, R13, R12, R11 ;  /* 0x0000000c0d0e7389 */ /* 0x00006400000c000b */
[----:B01---5:R-:W-:Y:S01]  /*235e0*/  ENDCOLLECTIVE ;  /* 0x000000000000791b */ /* 0x023fe20003800000 */
.L_x_3269:
[----:B------:R-:W-:Y:S05]  /*235f0*/  BSYNC B0 ;  /* 0x0000000000007941 */ /* 0x000fea0003800000 */
.L_x_3268:
[----:B------:R-:W-:Y:S05]  /*23600*/  BRA `(.L_x_3270) ;  /* 0xffffffa400b47947 */ /* 0x000fea000383ffff */
.L_x_3130:
[----:B0-----:R0:W1:Y:S02]  /*23610*/  SYNCS.PHASECHK.TRANS64.TRYWAIT P0, [R17+URZ+0x22840], R0 ;  /* 0x02284000110075a7 */ /* 0x001064000800017f */
[----:B-1----:R-:W-:Y:S05]  /*23620*/  @!P0 NANOSLEEP.SYNCS 0x989680 ;  /* 0x009896800000895d */ /* 0x002fea0003900000 */
[----:B------:R-:W1:Y:S02]  /*23630*/  @!P0 SYNCS.PHASECHK.TRANS64 P0, [R17+URZ+0x22840], R0 ;  /* 0x02284000110085a7 */ /* 0x000e64000800007f */
[----:B-1----:R-:W-:Y:S05]  /*23640*/  @!P0 BRA `(.L_x_3130) ;  /* 0xfffffffc00f08947 */ /* 0x002fea000383ffff */
[----:B------:R-:W-:Y:S05]  /*23650*/  BRA `(.L_x_3271) ;  /* 0xffffffa400c87947 */ /* 0x000fea000383ffff */
.L_x_3131:
        /* <DEDUP_REMOVED lines=8> */
.L_x_3273:
[----:B------:R-:W-:Y:S05]  /*236e0*/  BSYNC B0 ;  /* 0x0000000000007941 */ /* 0x000fea0003800000 */
.L_x_3272:
        /* <DEDUP_REMOVED lines=9> */
.L_x_3274:
[----:B------:R-:W-:Y:S02]  /*23780*/  IMAD.MOV.U32 R13, RZ, RZ, R4 ;  /* 0x000000ffff0d7224 */ /* 0x000fe400078e0004 */
[----:B------:R-:W-:Y:S02]  /*23790*/  IMAD.MOV.U32 R12, RZ, RZ, 0x1 ;  /* 0x00000001ff0c7424 */ /* 0x000fe400078e00ff */
[----:B------:R-:W-:-:S07]  /*237a0*/  IMAD.MOV.U32 R3, RZ, RZ, R14 ;  /* 0x000000ffff037224 */ /* 0x000fce00078e000e */
[----:B------:R-:W-:Y:S05]  /*237b0*/  WARPSYNC.COLLECTIVE R15, `(.L_x_3275) ;  /* 0x000000000f087348 */ /* 0x000fea0003c00000 */
[----:B------:R0:W1:Y:S02]  /*237c0*/  SHFL.IDX P6, R14, R13, R12, R11 ;  /* 0x0000000c0d0e7389 */ /* 0x00006400000c000b */
[----:B01----:R-:W-:Y:S01]  /*237d0*/  ENDCOLLECTIVE ;  /* 0x000000000000791b */ /* 0x003fe20003800000 */
.L_x_3275:
        /* <DEDUP_REMOVED lines=15> */
.L_x_3276:
[----:B------:R-:W-:Y:S02]  /*238d0*/  @P0 IMAD R7, R5, 0x2, R23 ;  /* 0x0000000205070824 */ /* 0x000fe400078e0217 */
[----:B------:R-:W-:Y:S02]  /*238e0*/  IMAD.MOV.U32 R13, RZ, RZ, R4 ;  /* 0x000000ffff0d7224 */ /* 0x000fe400078e0004 */
[----:B------:R-:W-:Y:S02]  /*238f0*/  IMAD.MOV.U32 R12, RZ, RZ, 0x2 ;  /* 0x00000002ff0c7424 */ /* 0x000fe400078e00ff */
[----:B------:R-:W-:-:S07]  /*23900*/  IMAD.MOV.U32 R3, RZ, RZ, R14 ;  /* 0x000000ffff037224 */ /* 0x000fce00078e000e */
[----:B------:R-:W-:Y:S05]  /*23910*/  WARPSYNC.COLLECTIVE R15, `(.L_x_3277) ;  /* 0x000000000f087348 */ /* 0x000fea0003c00000 */
[----:B------:R0:W1:Y:S02]  /*23920*/  SHFL.IDX P6, R14, R13, R12, R11 ;  /* 0x0000000c0d0e7389 */ /* 0x00006400000c000b */
[----:B01----:R-:W-:Y:S01]  /*23930*/  ENDCOLLECTIVE ;  /* 0x000000000000791b */ /* 0x003fe20003800000 */
.L_x_3277:
        /* <DEDUP_REMOVED lines=15> */
.L_x_3278:
[----:B------:R-:W-:Y:S02]  /*23a30*/  @P0 IMAD R7, R5, 0x2, R23 ;  /* 0x0000000205070824 */ /* 0x000fe400078e0217 */
[----:B------:R-:W-:Y:S02]  /*23a40*/  IMAD.MOV.U32 R13, RZ, RZ, R4 ;  /* 0x000000ffff0d7224 */ /* 0x000fe400078e0004 */
[----:B------:R-:W-:Y:S02]  /*23a50*/  IMAD.MOV.U32 R12, RZ, RZ, 0x3 ;  /* 0x00000003ff0c7424 */ /* 0x000fe400078e00ff */
[----:B------:R-:W-:-:S07]  /*23a60*/  IMAD.MOV.U32 R3, RZ, RZ, R14 ;  /* 0x000000ffff037224 */ /* 0x000fce00078e000e */
[----:B------:R-:W-:Y:S05]  /*23a70*/  WARPSYNC.COLLECTIVE R15, `(.L_x_3279) ;  /* 0x000000000f087348 */ /* 0x000fea0003c00000 */
[----:B------:R0:W1:Y:S02]  /*23a80*/  SHFL.IDX P6, R14, R13, R12, R11 ;  /* 0x0000000c0d0e7389 */ /* 0x00006400000c000b */
[----:B01----:R-:W-:Y:S01]  /*23a90*/  ENDCOLLECTIVE ;  /* 0x000000000000791b */ /* 0x003fe20003800000 */
.L_x_3279:
        /* <DEDUP_REMOVED lines=15> */
.L_x_3280:
[----:B------:R-:W-:Y:S02]  /*23b90*/  @P0 IMAD R7, R5, 0x2, R23 ;  /* 0x0000000205070824 */ /* 0x000fe400078e0217 */
[----:B------:R-:W-:Y:S02]  /*23ba0*/  IMAD.MOV.U32 R13, RZ, RZ, R4 ;  /* 0x000000ffff0d7224 */ /* 0x000fe400078e0004 */
[----:B------:R-:W-:Y:S02]  /*23bb0*/  IMAD.MOV.U32 R12, RZ, RZ, 0x4 ;  /* 0x00000004ff0c7424 */ /* 0x000fe400078e00ff */
[----:B------:R-:W-:-:S07]  /*23bc0*/  IMAD.MOV.U32 R3, RZ, RZ, R14 ;  /* 0x000000ffff037224 */ /* 0x000fce00078e000e */
[----:B------:R-:W-:Y:S05]  /*23bd0*/  WARPSYNC.COLLECTIVE R15, `(.L_x_3281) ;  /* 0x000000000f087348 */ /* 0x000fea0003c00000 */
[----:B------:R0:W1:Y:S02]  /*23be0*/  SHFL.IDX P6, R14, R13, R12, R11 ;  /* 0x0000000c0d0e7389 */ /* 0x00006400000c000b */
[----:B01----:R-:W-:Y:S01]  /*23bf0*/  ENDCOLLECTIVE ;  /* 0x000000000000791b */ /* 0x003fe20003800000 */
.L_x_3281:
        /* <DEDUP_REMOVED lines=15> */
.L_x_3282:
[----:B------:R-:W-:Y:S02]  /*23cf0*/  @P0 IMAD R7, R5, 0x2, R23 ;  /* 0x0000000205070824 */ /* 0x000fe400078e0217 */
[----:B------:R-:W-:Y:S02]  /*23d00*/  IMAD.MOV.U32 R13, RZ, RZ, R4 ;  /* 0x000000ffff0d7224 */ /* 0x000fe400078e0004 */
[----:B------:R-:W-:Y:S02]  /*23d10*/  IMAD.MOV.U32 R12, RZ, RZ, 0x5 ;  /* 0x00000005ff0c7424 */ /* 0x000fe400078e00ff */
[----:B------:R-:W-:-:S07]  /*23d20*/  IMAD.MOV.U32 R3, RZ, RZ, R14 ;  /* 0x000000ffff037224 */ /* 0x000fce00078e000e */
[----:B------:R-:W-:Y:S05]  /*23d30*/  WARPSYNC.COLLECTIVE R15, `(.L_x_3283) ;  /* 0x000000000f087348 */ /* 0x000fea0003c00000 */
[----:B------:R0:W1:Y:S02]  /*23d40*/  SHFL.IDX P6, R14, R13, R12, R11 ;  /* 0x0000000c0d0e7389 */ /* 0x00006400000c000b */
[----:B01----:R-:W-:Y:S01]  /*23d50*/  ENDCOLLECTIVE ;  /* 0x000000000000791b */ /* 0x003fe20003800000 */
.L_x_3283:
        /* <DEDUP_REMOVED lines=10> */
.L_x_3284:
[----:B------:R-:W-:Y:S01]  /*23e00*/  @!PT LDS RZ, [RZ] ;  /* 0x00000000fffff984 */ /* 0x000fe20000000800 */
[----:B------:R-:W-:Y:S01]  /*23e10*/  @!PT LDS RZ, [RZ] ;  /* 0x00000000fffff984 */ /* 0x000fe20000000800 */
[----:B------:R-:W-:Y:S01]  /*23e20*/  @!PT LDS RZ, [RZ] ;  /* 0x00000000fffff984 */ /* 0x000fe20000000800 */
[----:B------:R1:W-:Y:S01]  /*23e30*/  @P0 LDGSTS.E.BYPASS.LTC128B.128 [R7+0x1e400], desc[UR54][R2.64], !P2 ;  /* 0x1e40000002070fae */ /* 0x0003e2000d101d76 */
[----:B------:R-:W-:Y:S01]  /*23e40*/  IMAD.MOV.U32 R0, RZ, RZ, R14 ;  /* 0x000000ffff007224 */ /* 0x000fe200078e000e */
[----:B------:R-:W-:Y:S06]  /*23e50*/  BRA `(.L_x_3285) ;  /* 0xffffffa400347947 */ /* 0x000fec000383ffff */
.L_x_3136:
        /* <DEDUP_REMOVED lines=9> */
.L_x_3286:
[C---:B------:R-:W-:Y:S01]  /*23ef0*/  VIADD R6, R35.reuse, 0x10 ;  /* 0x0000001023067836 */ /* 0x040fe20000000000 */
[----:B------:R-:W-:Y:S01]  /*23f00*/  ISETP.GE.AND P0, PT, R35, R5, PT ;  /* 0x000000052300720c */ /* 0x000fe20003f06270 */
[----:B------:R-:W-:Y:S02]  /*23f10*/  IMAD.MOV.U32 R13, RZ, RZ, R0 ;  /* 0x000000ffff0d7224 */ /* 0x000fe400078e0000 */
[----:B------:R-:W-:-:S10]  /*23f20*/  IMAD.MOV.U32 R2, RZ, RZ, R14 ;  /* 0x000000ffff027224 */ /* 0x000fd400078e000e */
[----:B------:R-:W-:Y:S05]  /*23f30*/  WARPSYNC.COLLECTIVE R15, `(.L_x_3287) ;  /* 0x000000000f087348 */ /* 0x000fea0003c00000 */
[----:B------:R0:W1:Y:S02]  /*23f40*/  SHFL.IDX P6, R14, R13, R12, R11 ;  /* 0x0000000c0d0e7389 */ /* 0x00006400000c000b */
[----:B01----:R-:W-:Y:S01]  /*23f50*/  ENDCOLLECTIVE ;  /* 0x000000000000791b */ /* 0x003fe20003800000 */
.L_x_3287:
[----:B------:R-:W-:Y:S02]  /*23f60*/  IMAD.MOV.U32 R13, RZ, RZ, R4 ;  /* 0x000000ffff0d7224 */ /* 0x000fe400078e0004 */
[----:B------:R-:W-:Y:S02]  /*23f70*/  IMAD.MOV.U32 R12, RZ, RZ, 0x1 ;  /* 0x00000001ff0c7424 */ /* 0x000fe400078e00ff */
[----:B------:R-:W-:-:S07]  /*23f80*/  IMAD.MOV.U32 R3, RZ, RZ, R14 ;  /* 0x000000ffff037224 */ /* 0x000fce00078e000e */
[----:B------:R-:W-:Y:S05]  /*23f90*/  WARPSYNC.COLLECTIVE R15, `(.L_x_3288) ;  /* 0x000000000f087348 */ /* 0x000fea0003c00000 */
[----:B------:R0:W1:Y:S02]  /*23fa0*/  SHFL.IDX P6, R14, R13, R12, R11 ;  /* 0x0000000c0d0e7389 */ /* 0x00006400000c000b */
[----:B01----:R-:W-:Y:S01]  /*23fb0*/  ENDCOLLECTIVE ;  /* 0x000000000000791b */ /* 0x003fe20003800000 */
.L_x_3288:
        /* <DEDUP_REMOVED lines=15> */
.L_x_3289:
[----:B------:R-:W-:Y:S02]  /*240b0*/  IMAD.MOV.U32 R13, RZ, RZ, R4 ;  /* 0x000000ffff0d7224 */ /* 0x000fe400078e0004 */
[----:B------:R-:W-:Y:S02]  /*240c0*/  IMAD.MOV.U32 R12, RZ, RZ, 0x2 ;  /* 0x00000002ff0c7424 */ /* 0x000fe400078e00ff */
[----:B------:R-:W-:-:S07]  /*240d0*/  IMAD.MOV.U32 R3, RZ, RZ, R14 ;  /* 0x000000ffff037224 */ /* 0x000fce00078e000e */
[----:B------:R-:W-:Y:S05]  /*240e0*/  WARPSYNC.COLLECTIVE R15, `(.L_x_3290) ;  /* 0x000000000f087348 */ /* 0x000fea0003c00000 */
[----:B------:R0:W1:Y:S02]  /*240f0*/  SHFL.IDX P6, R14, R13, R12, R11 ;  /* 0x0000000c0d0e7389 */ /* 0x00006400000c000b */
[----:B01----:R-:W-:Y:S01]  /*24100*/  ENDCOLLECTIVE ;  /* 0x000000000000791b */ /* 0x003fe20003800000 */
.L_x_3290:
        /* <DEDUP_REMOVED lines=16> */
.L_x_3291:
[----:B------:R-:W-:Y:S02]  /*24210*/  IMAD.MOV.U32 R13, RZ, RZ, R4 ;  /* 0x000000ffff0d7224 */ /* 0x000fe400078e0004 */
[----:B------:R-:W-:Y:S02]  /*24220*/  IMAD.MOV.U32 R12, RZ, RZ, 0x3 ;  /* 0x00000003ff0c7424 */ /* 0x000fe400078e00ff */
[----:B------:R-:W-:-:S07]  /*24230*/  IMAD.MOV.U32 R3, RZ, RZ, R14 ;  /* 0x000000ffff037224 */ /* 0x000fce00078e000e */
[----:B------:R-:W-:Y:S05]  /*24240*/  WARPSYNC.COLLECTIVE R15, `(.L_x_3292) ;  /* 0x000000000f087348 */ /* 0x000fea0003c00000 */
[----:B------:R0:W1:Y:S02]  /*24250*/  SHFL.IDX P6, R14, R13, R12, R11 ;  /* 0x0000000c0d0e7389 */ /* 0x00006400000c000b */
[----:B01----:R-:W-:Y:S01]  /*24260*/  ENDCOLLECTIVE ;  /* 0x000000000000791b */ /* 0x003fe20003800000 */
.L_x_3292:
        /* <DEDUP_REMOVED lines=16> */
.L_x_3293:
[----:B------:R-:W-:Y:S02]  /*24370*/  IMAD.MOV.U32 R13, RZ, RZ, R4 ;  /* 0x000000ffff0d7224 */ /* 0x000fe400078e0004 */
[----:B------:R-:W-:Y:S02]  /*24380*/  IMAD.MOV.U32 R12, RZ, RZ, 0x4 ;  /* 0x00000004ff0c7424 */ /* 0x000fe400078e00ff */
[----:B------:R-:W-:-:S07]  /*24390*/  IMAD.MOV.U32 R3, RZ, RZ, R14 ;  /* 0x000000ffff037224 */ /* 0x000fce00078e000e */
[----:B------:R-:W-:Y:S05]  /*243a0*/  WARPSYNC.COLLECTIVE R15, `(.L_x_3294) ;  /* 0x000000000f087348 */ /* 0x000fea0003c00000 */
[----:B------:R0:W1:Y:S02]  /*243b0*/  SHFL.IDX P6, R14, R13, R12, R11 ;  /* 0x0000000c0d0e7389 */ /* 0x00006400000c000b */
[----:B01----:R-:W-:Y:S01]  /*243c0*/  ENDCOLLECTIVE ;  /* 0x000000000000791b */ /* 0x003fe20003800000 */
.L_x_3294:
        /* <DEDUP_REMOVED lines=16> */
.L_x_3295:
[----:B------:R-:W-:Y:S02]  /*244d0*/  IMAD.MOV.U32 R13, RZ, RZ, R4 ;  /* 0x000000ffff0d7224 */ /* 0x000fe400078e0004 */
[----:B------:R-:W-:Y:S02]  /*244e0*/  IMAD.MOV.U32 R12, RZ, RZ, 0x5 ;  /* 0x00000005ff0c7424 */ /* 0x000fe400078e00ff */
[----:B------:R-:W-:-:S07]  /*244f0*/  IMAD.MOV.U32 R3, RZ, RZ, R14 ;  /* 0x000000ffff037224 */ /* 0x000fce00078e000e */
[----:B------:R-:W-:Y:S05]  /*24500*/  WARPSYNC.COLLECTIVE R15, `(.L_x_3296) ;  /* 0x000000000f087348 */ /* 0x000fea0003c00000 */
[----:B------:R0:W1:Y:S02]  /*24510*/  SHFL.IDX P6, R14, R13, R12, R11 ;  /* 0x0000000c0d0e7389 */ /* 0x00006400000c000b */
[----:B01----:R-:W-:Y:S01]  /*24520*/  ENDCOLLECTIVE ;  /* 0x000000000000791b */ /* 0x003fe20003800000 */
.L_x_3296:
        /* <DEDUP_REMOVED lines=16> */
.L_x_3297:
[----:B------:R-:W-:Y:S02]  /*24630*/  IMAD.MOV.U32 R13, RZ, RZ, R4 ;  /* 0x000000ffff0d7224 */ /* 0x000fe400078e0004 */
[----:B------:R-:W-:Y:S02]  /*24640*/  IMAD.MOV.U32 R12, RZ, RZ, 0x6 ;  /* 0x00000006ff0c7424 */ /* 0x000fe400078e00ff */
[----:B------:R-:W-:-:S07]  /*24650*/  IMAD.MOV.U32 R3, RZ, RZ, R14 ;  /* 0x000000ffff037224 */ /* 0x000fce00078e000e */
[----:B------:R-:W-:Y:S05]  /*24660*/  WARPSYNC.COLLECTIVE R15, `(.L_x_3298) ;  /* 0x000000000f087348 */ /* 0x000fea0003c00000 */
[----:B------:R0:W1:Y:S02]  /*24670*/  SHFL.IDX P6, R14, R13, R12, R11 ;  /* 0x0000000c0d0e7389 */ /* 0x00006400000c000b */
[----:B01----:R-:W-:Y:S01]  /*24680*/  ENDCOLLECTIVE ;  /* 0x000000000000791b */ /* 0x003fe20003800000 */
.L_x_3298:
        /* <DEDUP_REMOVED lines=16> */
.L_x_3299:
[----:B------:R-:W-:Y:S02]  /*24790*/  IMAD.MOV.U32 R13, RZ, RZ, R4 ;  /* 0x000000ffff0d7224 */ /* 0x000fe400078e0004 */
[----:B------:R-:W-:Y:S02]  /*247a0*/  IMAD.MOV.U32 R12, RZ, RZ, 0x7 ;  /* 0x00000007ff0c7424 */ /* 0x000fe400078e00ff */
[----:B------:R-:W-:-:S07]  /*247b0*/  IMAD.MOV.U32 R3, RZ, RZ, R14 ;  /* 0x000000ffff037224 */ /* 0x000fce00078e000e */
[----:B------:R-:W-:Y:S05]  /*247c0*/  WARPSYNC.COLLECTIVE R15, `(.L_x_3300) ;  /* 0x000000000f087348 */ /* 0x000fea0003c00000 */
[----:B------:R0:W1:Y:S02]  /*247d0*/  SHFL.IDX P6, R14, R13, R12, R11 ;  /* 0x0000000c0d0e7389 */ /* 0x00006400000c000b */
[----:B01----:R-:W-:Y:S01]  /*247e0*/  ENDCOLLECTIVE ;  /* 0x000000000000791b */ /* 0x003fe20003800000 */
.L_x_3300:
        /* <DEDUP_REMOVED lines=10> */
.L_x_3301:
[----:B------:R-:W-:Y:S01]  /*24890*/  @!PT LDS RZ, [RZ] ;  /* 0x00000000fffff984 */ /* 0x000fe20000000800 */
[----:B------:R-:W-:Y:S01]  /*248a0*/  @!PT LDS RZ, [RZ] ;  /* 0x00000000fffff984 */ /* 0x000fe20000000800 */
[----:B------:R-:W-:Y:S01]  /*248b0*/  @!PT LDS RZ, [RZ] ;  /* 0x00000000fffff984 */ /* 0x000fe20000000800 */
[----:B------:R0:W-:Y:S01]  /*248c0*/  @!P0 LDGSTS.E.BYPASS.LTC128B.128 [R8+0x1b400], desc[UR54][R2.64], !P1 ;  /* 0x1b40000002088fae */ /* 0x0001e2000c901d76 */
[----:B------:R-:W-:Y:S01]  /*248d0*/  IMAD.MOV.U32 R0, RZ, RZ, R14 ;  /* 0x000000ffff007224 */ /* 0x000fe200078e000e */
[----:B------:R-:W-:Y:S06]  /*248e0*/  BRA `(.L_x_3302) ;  /* 0xffffffa400b87947 */ /* 0x000fec000383ffff */
.L_x_3139:
[----:B0-----:R0:W1:Y:S02]  /*248f0*/  SYNCS.PHASECHK.TRANS64.TRYWAIT P0, [R23+URZ+0x22820], R0 ;  /* 0x02282000170075a7 */ /* 0x001064000800017f */
[----:B-1----:R-:W-:Y:S05]  /*24900*/  @!P0 NANOSLEEP.SYNCS 0x989680 ;  /* 0x009896800000895d */ /* 0x002fea0003900000 */
[----:B------:R-:W1:Y:S02]  /*24910*/  @!P0 SYNCS.PHASECHK.TRANS64 P0, [R23+URZ+0x22820], R0 ;  /* 0x02282000170085a7 */ /* 0x000e64000800007f */
[----:B-1----:R-:W-:Y:S05]  /*24920*/  @!P0 BRA `(.L_x_3139) ;  /* 0xfffffffc00f08947 */ /* 0x002fea000383ffff */
[----:B------:R-:W-:Y:S05]  /*24930*/  BRA `(.L_x_3303) ;  /* 0xffffffa800147947 */ /* 0x000fea000383ffff */
.L_x_3142:
[----:B0-----:R0:W1:Y:S02]  /*24940*/  SYNCS.PHASECHK.TRANS64.TRYWAIT P0, [R17+URZ+0x22860], R0 ;  /* 0x02286000110075a7 */ /* 0x001064000800017f */
[----:B-1----:R-:W-:Y:S05]  /*24950*/  @!P0 NANOSLEEP.SYNCS 0x989680 ;  /* 0x009896800000895d */ /* 0x002fea0003900000 */
[----:B------:R-:W1:Y:S02]  /*24960*/  @!P0 SYNCS.PHASECHK.TRANS64 P0, [R17+URZ+0x22860], R0 ;  /* 0x02286000110085a7 */ /* 0x000e64000800007f */
[----:B-1----:R-:W-:Y:S05]  /*24970*/  @!P0 BRA `(.L_x_3142) ;  /* 0xfffffffc00f08947 */ /* 0x002fea000383ffff */
[----:B------:R-:W-:Y:S05]  /*24980*/  BRA `(.L_x_3304) ;  /* 0xffffffa800247947 */ /* 0x000fea000383ffff */
.L_x_3143:
        /* <DEDUP_REMOVED lines=8> */
.L_x_3306:
[----:B------:R-:W-:Y:S05]  /*24a10*/  BSYNC B0 ;  /* 0x0000000000007941 */ /* 0x000fea0003800000 */
.L_x_3305:
        /* <DEDUP_REMOVED lines=13> */
.L_x_3307:
[----:B------:R-:W-:Y:S02]  /*24af0*/  IMAD.MOV.U32 R13, RZ, RZ, R6 ;  /* 0x000000ffff0d7224 */ /* 0x000fe400078e0006 */
[----:B------:R-:W-:Y:S02]  /*24b00*/  IMAD.MOV.U32 R12, RZ, RZ, 0x1 ;  /* 0x00000001ff0c7424 */ /* 0x000fe400078e00ff */
[----:B------:R-:W-:-:S05]  /*24b10*/  IMAD.SHL.U32 R7, R7, 0x8, RZ ;  /* 0x0000000807077824 */ /* 0x000fca00078e00ff */
[----:B------:R-:W-:-:S05]  /*24b20*/  LOP3.LUT R7, R7, 0x38, RZ, 0xc0, !PT ;  /* 0x0000003807077812 */ /* 0x000fca00078ec0ff */
[----:B------:R-:W-:Y:S01]  /*24b30*/  IMAD.SHL.U32 R0, R7, 0x2, RZ ;  /* 0x0000000207007824 */ /* 0x000fe200078e00ff */
[----:B------:R-:W-:-:S04]  /*24b40*/  LOP3.LUT R7, R36, 0x1, RZ, 0xc0, !PT ;  /* 0x0000000124077812 */ /* 0x000fc800078ec0ff */
[----:B------:R-:W-:Y:S02]  /*24b50*/  IADD3 R2, P0, R14, R0, RZ ;  /* 0x000000000e027210 */ /* 0x000fe40007f1e0ff */
[----:B------:R-:W-:-:S13]  /*24b60*/  ISETP.NE.U32.AND P3, PT, R7, 0x1, PT ;  /* 0x000000010700780c */ /* 0x000fda0003f65070 */
[----:B------:R-:W-:Y:S05]  /*24b70*/  WARPSYNC.COLLECTIVE R15, `(.L_x_3308) ;  /* 0x000000000f087348 */ /* 0x000fea0003c00000 */
[----:B------:R0:W1:Y:S02]  /*24b80*/  SHFL.IDX P6, R14, R13, R12, R11 ;  /* 0x0000000c0d0e7389 */ /* 0x00006400000c000b */
[----:B01----:R-:W-:Y:S01]  /*24b90*/  ENDCOLLECTIVE ;  /* 0x000000000000791b */ /* 0x003fe20003800000 */
.L_x_3308:
        /* <DEDUP_REMOVED lines=17> */
.L_x_3309:
[----:B------:R-:W-:Y:S02]  /*24cb0*/  IMAD.MOV.U32 R13, RZ, RZ, R6 ;  /* 0x000000ffff0d7224 */ /* 0x000fe400078e0006 */
[----:B------:R-:W-:Y:S01]  /*24cc0*/  IMAD.MOV.U32 R12, RZ, RZ, 0x2 ;  /* 0x00000002ff0c7424 */ /* 0x000fe200078e00ff */
[----:B------:R-:W-:-:S13]  /*24cd0*/  IADD3 R2, P4, R14, R0, RZ ;  /* 0x000000000e027210 */ /* 0x000fda0007f9e0ff */
[----:B------:R-:W-:Y:S05]  /*24ce0*/  WARPSYNC.COLLECTIVE R15, `(.L_x_3310) ;  /* 0x000000000f087348 */ /* 0x000fea0003c00000 */
[----:B------:R0:W1:Y:S02]  /*24cf0*/  SHFL.IDX P6, R14, R13, R12, R11 ;  /* 0x0000000c0d0e7389 */ /* 0x00006400000c000b */
[----:B01----:R-:W-:Y:S01]  /*24d00*/  ENDCOLLECTIVE ;  /* 0x000000000000791b */ /* 0x003fe20003800000 */
.L_x_3310:
        /* <DEDUP_REMOVED lines=17> */
.L_x_3311:
[----:B------:R-:W-:Y:S02]  /*24e20*/  IMAD.MOV.U32 R13, RZ, RZ, R6 ;  /* 0x000000ffff0d7224 */ /* 0x000fe400078e0006 */
[----:B------:R-:W-:Y:S01]  /*24e30*/  IMAD.MOV.U32 R12, RZ, RZ, 0x3 ;  /* 0x00000003ff0c7424 */ /* 0x000fe200078e00ff */
[----:B------:R-:W-:-:S13]  /*24e40*/  IADD3 R2, P4, R14, R0, RZ ;  /* 0x000000000e027210 */ /* 0x000fda0007f9e0ff */
[----:B------:R-:W-:Y:S05]  /*24e50*/  WARPSYNC.COLLECTIVE R15, `(.L_x_3312) ;  /* 0x000000000f087348 */ /* 0x000fea0003c00000 */
[----:B------:R0:W1:Y:S02]  /*24e60*/  SHFL.IDX P6, R14, R13, R12, R11 ;  /* 0x0000000c0d0e7389 */ /* 0x00006400000c000b */
[----:B01----:R-:W-:Y:S01]  /*24e70*/  ENDCOLLECTIVE ;  /* 0x000000000000791b */ /* 0x003fe20003800000 */
.L_x_3312:
        /* <DEDUP_REMOVED lines=17> */
.L_x_3313:
[----:B------:R-:W-:Y:S02]  /*24f90*/  IMAD.MOV.U32 R13, RZ, RZ, R6 ;  /* 0x000000ffff0d7224 */ /* 0x000fe400078e0006 */
[----:B------:R-:W-:Y:S01]  /*24fa0*/  IMAD.MOV.U32 R12, RZ, RZ, 0x4 ;  /* 0x00000004ff0c7424 */ /* 0x000fe200078e00ff */
[----:B------:R-:W-:-:S13]  /*24fb0*/  IADD3 R2, P4, R14, R0, RZ ;  /* 0x000000000e027210 */ /* 0x000fda0007f9e0ff */
[----:B------:R-:W-:Y:S05]  /*24fc0*/  WARPSYNC.COLLECTIVE R15, `(.L_x_3314) ;  /* 0x000000000f087348 */ /* 0x000fea0003c00000 */
[----:B------:R0:W1:Y:S02]  /*24fd0*/  SHFL.IDX P6, R14, R13, R12, R11 ;  /* 0x0000000c0d0e7389 */ /* 0x00006400000c000b */
[----:B01----:R-:W-:Y:S01]  /*24fe0*/  ENDCOLLECTIVE ;  /* 0x000000000000791b */ /* 0x003fe20003800000 */
.L_x_3314:
        /* <DEDUP_REMOVED lines=17> */
.L_x_3315:
[----:B------:R-:W-:Y:S02]  /*25100*/  IMAD.MOV.U32 R13, RZ, RZ, R6 ;  /* 0x000000ffff0d7224 */ /* 0x000fe400078e0006 */
[----:B------:R-:W-:Y:S01]  /*25110*/  IMAD.MOV.U32 R12, RZ, RZ, 0x5 ;  /* 0x00000005ff0c7424 */ /* 0x000fe200078e00ff */
[----:B------:R-:W-:-:S13]  /*25120*/  IADD3 R2, P4, R14, R0, RZ ;  /* 0x000000000e027210 */ /* 0x000fda0007f9e0ff */
[----:B------:R-:W-:Y:S05]  /*25130*/  WARPSYNC.COLLECTIVE R15, `(.L_x_3316) ;  /* 0x000000000f087348 */ /* 0x000fea0003c00000 */
[----:B------:R0:W1:Y:S02]  /*25140*/  SHFL.IDX P6, R14, R13, R12, R11 ;  /* 0x0000000c0d0e7389 */ /* 0x00006400000c000b */
[----:B01----:R-:W-:Y:S01]  /*25150*/  ENDCOLLECTIVE ;  /* 0x000000000000791b */ /* 0x003fe20003800000 */
.L_x_3316:
        /* <DEDUP_REMOVED lines=12> */
.L_x_3317:
        /* <DEDUP_REMOVED lines=9> */
.L_x_3150:
[----:B0-----:R0:W1:Y:S02]  /*252b0*/  SYNCS.PHASECHK.TRANS64.TRYWAIT P0, [R4+URZ+0x22840], R21 ;  /* 0x02284015040075a7 */ /* 0x001064000800017f */
[----:B-1----:R-:W-:Y:S05]  /*252c0*/  @!P0 NANOSLEEP.SYNCS 0x989680 ;  /* 0x009896800000895d */ /* 0x002fea0003900000 */
[----:B------:R-:W1:Y:S02]  /*252d0*/  @!P0 SYNCS.PHASECHK.TRANS64 P0, [R4+URZ+0x22840], R21 ;  /* 0x02284015040085a7 */ /* 0x000e64000800007f */
[----:B-1----:R-:W-:Y:S05]  /*252e0*/  @!P0 BRA `(.L_x_3150) ;  /* 0xfffffffc00f08947 */ /* 0x002fea000383ffff */
[----:B------:R-:W-:Y:S05]  /*252f0*/  BRA `(.L_x_3319) ;  /* 0xffffffa800907947 */ /* 0x000fea000383ffff */
.L_x_3151:
        /* <DEDUP_REMOVED lines=8> */
.L_x_3321:
[----:B------:R-:W-:Y:S05]  /*25380*/  BSYNC B1 ;  /* 0x0000000000017941 */ /* 0x000fea0003800000 */
.L_x_3320:
        /* <DEDUP_REMOVED lines=9> */
.L_x_3322:
[----:B------:R-:W-:Y:S02]  /*25420*/  IMAD.MOV.U32 R13, RZ, RZ, R9 ;  /* 0x000000ffff0d7224 */ /* 0x000fe400078e0009 */
[----:B------:R-:W-:Y:S02]  /*25430*/  IMAD.MOV.U32 R12, RZ, RZ, 0x1 ;  /* 0x00000001ff0c7424 */ /* 0x000fe400078e00ff */
[----:B------:R-:W-:-:S07]  /*25440*/  IMAD.MOV.U32 R2, RZ, RZ, R14 ;  /* 0x000000ffff027224 */ /* 0x000fce00078e000e */
[----:B------:R-:W-:Y:S05]  /*25450*/  WARPSYNC.COLLECTIVE R15, `(.L_x_3323) ;  /* 0x000000000f087348 */ /* 0x000fea0003c00000 */
[----:B------:R0:W1:Y:S02]  /*25460*/  SHFL.IDX P6, R14, R13, R12, R11 ;  /* 0x0000000c0d0e7389 */ /* 0x00006400000c000b */
[----:B01----:R-:W-:Y:S01]  /*25470*/  ENDCOLLECTIVE ;  /* 0x000000000000791b */ /* 0x003fe20003800000 */
.L_x_3323:
        /* <DEDUP_REMOVED lines=11> */
.L_x_3324:
[----:B------:R-:W-:Y:S02]  /*25530*/  IMAD.MOV.U32 R13, RZ, RZ, R9 ;  /* 0x000000ffff0d7224 */ /* 0x000fe400078e0009 */
[----:B------:R-:W-:Y:S02]  /*25540*/  IMAD.MOV.U32 R12, RZ, RZ, 0x2 ;  /* 0x00000002ff0c7424 */ /* 0x000fe400078e00ff */
[----:B------:R-:W-:-:S07]  /*25550*/  IMAD.MOV.U32 R2, RZ, RZ, R14 ;  /* 0x000000ffff027224 */ /* 0x000fce00078e000e */
[----:B------:R-:W-:Y:S05]  /*25560*/  WARPSYNC.COLLECTIVE R15, `(.L_x_3325) ;  /* 0x000000000f087348 */ /* 0x000fea0003c00000 */
[----:B------:R0:W1:Y:S02]  /*25570*/  SHFL.IDX P6, R14, R13, R12, R11 ;  /* 0x0000000c0d0e7389 */ /* 0x00006400000c000b */
[----:B01----:R-:W-:Y:S01]  /*25580*/  ENDCOLLECTIVE ;  /* 0x000000000000791b */ /* 0x003fe20003800000 */
.L_x_3325:
        /* <DEDUP_REMOVED lines=11> */
.L_x_3326:
[----:B------:R-:W-:Y:S02]  /*25640*/  IMAD.MOV.U32 R13, RZ, RZ, R9 ;  /* 0x000000ffff0d7224 */ /* 0x000fe400078e0009 */
[----:B------:R-:W-:Y:S02]  /*25650*/  IMAD.MOV.U32 R12, RZ, RZ, 0x3 ;  /* 0x00000003ff0c7424 */ /* 0x000fe400078e00ff */
[----:B------:R-:W-:-:S07]  /*25660*/  IMAD.MOV.U32 R2, RZ, RZ, R14 ;  /* 0x000000ffff027224 */ /* 0x000fce00078e000e */
[----:B------:R-:W-:Y:S05]  /*25670*/  WARPSYNC.COLLECTIVE R15, `(.L_x_3327) ;  /* 0x000000000f087348 */ /* 0x000fea0003c00000 */
[----:B------:R0:W1:Y:S02]  /*25680*/  SHFL.IDX P6, R14, R13, R12, R11 ;  /* 0x0000000c0d0e7389 */ /* 0x00006400000c000b */
[----:B01----:R-:W-:Y:S01]  /*25690*/  ENDCOLLECTIVE ;  /* 0x000000000000791b */ /* 0x003fe20003800000 */
.L_x_3327:
        /* <DEDUP_REMOVED lines=11> */
.L_x_3328:
[----:B------:R-:W-:Y:S02]  /*25750*/  IMAD.MOV.U32 R13, RZ, RZ, R9 ;  /* 0x000000ffff0d7224 */ /* 0x000fe400078e0009 */
[----:B------:R-:W-:Y:S02]  /*25760*/  IMAD.MOV.U32 R12, RZ, RZ, 0x4 ;  /* 0x00000004ff0c7424 */ /* 0x000fe400078e00ff */
[----:B------:R-:W-:-:S07]  /*25770*/  IMAD.MOV.U32 R2, RZ, RZ, R14 ;  /* 0x000000ffff027224 */ /* 0x000fce00078e000e */
[----:B------:R-:W-:Y:S05]  /*25780*/  WARPSYNC.COLLECTIVE R15, `(.L_x_3329) ;  /* 0x000000000f087348 */ /* 0x000fea0003c00000 */
[----:B------:R0:W1:Y:S02]  /*25790*/  SHFL.IDX P6, R14, R13, R12, R11 ;  /* 0x0000000c0d0e7389 */ /* 0x00006400000c000b */
[----:B01----:R-:W-:Y:S01]  /*257a0*/  ENDCOLLECTIVE ;  /* 0x000000000000791b */ /* 0x003fe20003800000 */
.L_x_3329:
        /* <DEDUP_REMOVED lines=11> */
.L_x_3330:
[----:B------:R-:W-:Y:S02]  /*25860*/  IMAD.MOV.U32 R13, RZ, RZ, R9 ;  /* 0x000000ffff0d7224 */ /* 0x000fe400078e0009 */
[----:B------:R-:W-:Y:S02]  /*25870*/  IMAD.MOV.U32 R12, RZ, RZ, 0x5 ;  /* 0x00000005ff0c7424 */ /* 0x000fe400078e00ff */
[----:B------:R-:W-:-:S07]  /*25880*/  IMAD.MOV.U32 R2, RZ, RZ, R14 ;  /* 0x000000ffff027224 */ /* 0x000fce00078e000e */
[----:B------:R-:W-:Y:S05]  /*25890*/  WARPSYNC.COLLECTIVE R15, `(.L_x_3331) ;  /* 0x000000000f087348 */ /* 0x000fea0003c00000 */
[----:B------:R0:W1:Y:S02]  /*258a0*/  SHFL.IDX P6, R14, R13, R12, R11 ;  /* 0x0000000c0d0e7389 */ /* 0x00006400000c000b */
[----:B01----:R-:W-:Y:S01]  /*258b0*/  ENDCOLLECTIVE ;  /* 0x000000000000791b */ /* 0x003fe20003800000 */
.L_x_3331:
        /* <DEDUP_REMOVED lines=11> */
.L_x_3332:
[----:B------:R-:W-:Y:S01]  /*25970*/  IMAD.MOV.U32 R2, RZ, RZ, R14 ;  /* 0x000000ffff027224 */ /* 0x000fe200078e000e */
[----:B------:R-:W-:Y:S06]  /*25980*/  BRA `(.L_x_3333) ;  /* 0xffffffa400c07947 */ /* 0x000fec000383ffff */
.L_x_3156:
[----:B---3--:R3:W4:Y:S02]  /*25990*/  SYNCS.PHASECHK.TRANS64.TRYWAIT P0, [R4+URZ+0x22860], R21 ;  /* 0x02286015040075a7 */ /* 0x008724000800017f */
[----:B----4-:R-:W-:Y:S05]  /*259a0*/  @!P0 NANOSLEEP.SYNCS 0x989680 ;  /* 0x009896800000895d */ /* 0x010fea0003900000 */
[----:B------:R-:W4:Y:S02]  /*259b0*/  @!P0 SYNCS.PHASECHK.TRANS64 P0, [R4+URZ+0x22860], R21 ;  /* 0x02286015040085a7 */ /* 0x000f24000800007f */
[----:B----4-:R-:W-:Y:S05]  /*259c0*/  @!P0 BRA `(.L_x_3156) ;  /* 0xfffffffc00f08947 */ /* 0x010fea000383ffff */
[----:B------:R-:W-:Y:S05]  /*259d0*/  BRA `(.L_x_3334) ;  /* 0xffffffa800107947 */ /* 0x000fea000383ffff */
.L_x_3157:
        /* <DEDUP_REMOVED lines=8> */
.L_x_3336:
[----:B------:R-:W-:Y:S05]  /*25a60*/  BSYNC B1 ;  /* 0x0000000000017941 */ /* 0x000fea0003800000 */
.L_x_3335:
        /* <DEDUP_REMOVED lines=9> */
.L_x_3337:
[----:B------:R-:W-:Y:S02]  /*25b00*/  IMAD.MOV.U32 R13, RZ, RZ, R7 ;  /* 0x000000ffff0d7224 */ /* 0x000fe400078e0007 */
[----:B------:R-:W-:Y:S01]  /*25b10*/  IMAD.MOV.U32 R12, RZ, RZ, 0x1 ;  /* 0x00000001ff0c7424 */ /* 0x000fe200078e00ff */
[----:B------:R-:W-:-:S13]  /*25b20*/  IADD3 R2, P0, R14, R0, RZ ;  /* 0x000000000e027210 */ /* 0x000fda0007f1e0ff */
[----:B------:R-:W-:Y:S05]  /*25b30*/  WARPSYNC.COLLECTIVE R15, `(.L_x_3338) ;  /* 0x000000000f087348 */ /* 0x000fea0003c00000 */
[----:B------:R0:W1:Y:S02]  /*25b40*/  SHFL.IDX P6, R14, R13, R12, R11 ;  /* 0x0000000c0d0e7389 */ /* 0x00006400000c000b */
[----:B01----:R-:W-:Y:S01]  /*25b50*/  ENDCOLLECTIVE ;  /* 0x000000000000791b */ /* 0x003fe20003800000 */
.L_x_3338:
        /* <DEDUP_REMOVED lines=13> */
.L_x_3339:
[----:B------:R-:W-:Y:S02]  /*25c30*/  IMAD.MOV.U32 R13, RZ, RZ, R7 ;  /* 0x000000ffff0d7224 */ /* 0x000fe400078e0007 */
[----:B------:R-:W-:Y:S01]  /*25c40*/  IMAD.MOV.U32 R12, RZ, RZ, 0x2 ;  /* 0x00000002ff0c7424 */ /* 0x000fe200078e00ff */
[----:B------:R-:W-:-:S13]  /*25c50*/  IADD3 R2, P0, R14, R0, RZ ;  /* 0x000000000e027210 */ /* 0x000fda0007f1e0ff */
[----:B------:R-:W-:Y:S05]  /*25c60*/  WARPSYNC.COLLECTIVE R15, `(.L_x_3340) ;  /* 0x000000000f087348 */ /* 0x000fea0003c00000 */
[----:B------:R0:W1:Y:S02]  /*25c70*/  SHFL.IDX P6, R14, R13, R12, R11 ;  /* 0x0000000c0d0e7389 */ /* 0x00006400000c000b */
[----:B01----:R-:W-:Y:S01]  /*25c80*/  ENDCOLLECTIVE ;  /* 0x000000000000791b */ /* 0x003fe20003800000 */
.L_x_3340:
        /* <DEDUP_REMOVED lines=13> */
.L_x_3341:
[----:B------:R-:W-:Y:S02]  /*25d60*/  IMAD.MOV.U32 R13, RZ, RZ, R7 ;  /* 0x000000ffff0d7224 */ /* 0x000fe400078e0007 */
[----:B------:R-:W-:Y:S01]  /*25d70*/  IMAD.MOV.U32 R12, RZ, RZ, 0x3 ;  /* 0x00000003ff0c7424 */ /* 0x000fe200078e00ff */
[----:B------:R-:W-:-:S13]  /*25d80*/  IADD3 R2, P0, R14, R0, RZ ;  /* 0x000000000e027210 */ /* 0x000fda0007f1e0ff */
[----:B------:R-:W-:Y:S05]  /*25d90*/  WARPSYNC.COLLECTIVE R15, `(.L_x_3342) ;  /* 0x000000000f087348 */ /* 0x000fea0003c00000 */
[----:B------:R0:W1:Y:S02]  /*25da0*/  SHFL.IDX P6, R14, R13, R12, R11 ;  /* 0x0000000c0d0e7389 */ /* 0x00006400000c000b */
[----:B01----:R-:W-:Y:S01]  /*25db0*/  ENDCOLLECTIVE ;  /* 0x000000000000791b */ /* 0x003fe20003800000 */
.L_x_3342:
        /* <DEDUP_REMOVED lines=13> */
.L_x_3343:
[----:B------:R-:W-:Y:S02]  /*25e90*/  IMAD.MOV.U32 R13, RZ, RZ, R7 ;  /* 0x000000ffff0d7224 */ /* 0x000fe400078e0007 */
[----:B------:R-:W-:Y:S01]  /*25ea0*/  IMAD.MOV.U32 R12, RZ, RZ, 0x4 ;  /* 0x00000004ff0c7424 */ /* 0x000fe200078e00ff */
[----:B------:R-:W-:-:S13]  /*25eb0*/  IADD3 R2, P0, R14, R0, RZ ;  /* 0x000000000e027210 */ /* 0x000fda0007f1e0ff */
[----:B------:R-:W-:Y:S05]  /*25ec0*/  WARPSYNC.COLLECTIVE R15, `(.L_x_3344) ;  /* 0x000000000f087348 */ /* 0x000fea0003c00000 */
[----:B------:R0:W1:Y:S02]  /*25ed0*/  SHFL.IDX P6, R14, R13, R12, R11 ;  /* 0x0000000c0d0e7389 */ /* 0x00006400000c000b */
[----:B01----:R-:W-:Y:S01]  /*25ee0*/  ENDCOLLECTIVE ;  /* 0x000000000000791b */ /* 0x003fe20003800000 */
.L_x_3344:
        /* <DEDUP_REMOVED lines=13> */
.L_x_3345:
[----:B------:R-:W-:Y:S02]  /*25fc0*/  IMAD.MOV.U32 R13, RZ, RZ, R7 ;  /* 0x000000ffff0d7224 */ /* 0x000fe400078e0007 */
[----:B------:R-:W-:Y:S01]  /*25fd0*/  IMAD.MOV.U32 R12, RZ, RZ, 0x5 ;  /* 0x00000005ff0c7424 */ /* 0x000fe200078e00ff */
[----:B------:R-:W-:-:S13]  /*25fe0*/  IADD3 R2, P0, R14, R0, RZ ;  /* 0x000000000e027210 */ /* 0x000fda0007f1e0ff */
[----:B------:R-:W-:Y:S05]  /*25ff0*/  WARPSYNC.COLLECTIVE R15, `(.L_x_3346) ;  /* 0x000000000f087348 */ /* 0x000fea0003c00000 */
[----:B------:R0:W1:Y:S02]  /*26000*/  SHFL.IDX P6, R14, R13, R12, R11 ;  /* 0x0000000c0d0e7389 */ /* 0x00006400000c000b */
[----:B01----:R-:W-:Y:S01]  /*26010*/  ENDCOLLECTIVE ;  /* 0x000000000000791b */ /* 0x003fe20003800000 */
.L_x_3346:
        /* <DEDUP_REMOVED lines=13> */
.L_x_3347:
[----:B------:R-:W-:Y:S05]  /*260f0*/  BRA `(.L_x_3348) ;  /* 0xffffffa4005c7947 */ /* 0x000fea000383ffff */
.L_x_3165:
        /* <DEDUP_REMOVED lines=8> */
.L_x_3350:
[----:B------:R-:W-:Y:S05]  /*26180*/  BSYNC B0 ;  /* 0x0000000000007941 */ /* 0x000fea0003800000 */
.L_x_3349:
        /* <DEDUP_REMOVED lines=9> */
.L_x_3351:
        /* <DEDUP_REMOVED lines=18> */
.L_x_3352:
[----:B------:R-:W-:Y:S01]  /*26340*/  IMAD.MOV.U32 R12, RZ, RZ, 0x2 ;  /* 0x00000002ff0c7424 */ /* 0x000fe200078e00ff */
[----:B------:R-:W-:-:S05]  /*26350*/  SEL R6, R14, RZ, P1 ;  /* 0x000000ff0e067207 */ /* 0x000fca0000800000 */
[----:B------:R-:W-:-:S04]  /*26360*/  IMAD.IADD R6, R5, 0x1, R6 ;  /* 0x0000000105067824 */ /* 0x000fc800078e0206 */
[----:B------:R-:W-:-:S07]  /*26370*/  IMAD.MOV.U32 R13, RZ, RZ, R6 ;  /* 0x000000ffff0d7224 */ /* 0x000fce00078e0006 */
[----:B------:R-:W-:Y:S05]  /*26380*/  WARPSYNC.COLLECTIVE R15, `(.L_x_3353) ;  /* 0x000000000f087348 */ /* 0x000fea0003c00000 */
[----:B------:R0:W1:Y:S02]  /*26390*/  SHFL.UP P6, R14, R13, R12, R11 ;  /* 0x0400000c0d0e7389 */ /* 0x00006400000c000b */
[----:B01----:R-:W-:Y:S01]  /*263a0*/  ENDCOLLECTIVE ;  /* 0x000000000000791b */ /* 0x003fe20003800000 */
.L_x_3353:
[----:B------:R-:W-:Y:S01]  /*263b0*/  IMAD.MOV.U32 R12, RZ, RZ, 0x4 ;  /* 0x00000004ff0c7424 */ /* 0x000fe200078e00ff */
[----:B------:R-:W-:-:S05]  /*263c0*/  SEL R7, R14, RZ, P2 ;  /* 0x000000ff0e077207 */ /* 0x000fca0001000000 */
[----:B------:R-:W-:-:S04]  /*263d0*/  IMAD.IADD R7, R6, 0x1, R7 ;  /* 0x0000000106077824 */ /* 0x000fc800078e0207 */
[----:B------:R-:W-:-:S07]  /*263e0*/  IMAD.MOV.U32 R13, RZ, RZ, R7 ;  /* 0x000000ffff0d7224 */ /* 0x000fce00078e0007 */
[----:B------:R-:W-:Y:S05]  /*263f0*/  WARPSYNC.COLLECTIVE R15, `(.L_x_3354) ;  /* 0x000000000f087348 */ /* 0x000fea0003c00000 */
[----:B------:R0:W1:Y:S02]  /*26400*/  SHFL.UP P6, R14, R13, R12, R11 ;  /* 0x0400000c0d0e7389 */ /* 0x00006400000c000b */
[----:B01----:R-:W-:Y:S01]  /*26410*/  ENDCOLLECTIVE ;  /* 0x000000000000791b */ /* 0x003fe20003800000 */
.L_x_3354:
[----:B------:R-:W-:Y:S01]  /*26420*/  IMAD.MOV.U32 R12, RZ, RZ, 0x8 ;  /* 0x00000008ff0c7424 */ /* 0x000fe200078e00ff */
[----:B------:R-:W-:-:S05]  /*26430*/  SEL R2, R14, RZ, P3 ;  /* 0x000000ff0e027207 */ /* 0x000fca0001800000 */
[----:B------:R-:W-:-:S04]  /*26440*/  IMAD.IADD R2, R7, 0x1, R2 ;  /* 0x0000000107027824 */ /* 0x000fc800078e0202 */
[----:B------:R-:W-:-:S07]  /*26450*/  IMAD.MOV.U32 R13, RZ, RZ, R2 ;  /* 0x000000ffff0d7224 */ /* 0x000fce00078e0002 */
[----:B------:R-:W-:Y:S05]  /*26460*/  WARPSYNC.COLLECTIVE R15, `(.L_x_3355) ;  /* 0x000000000f087348 */ /* 0x000fea0003c00000 */
[----:B------:R0:W1:Y:S02]  /*26470*/  SHFL.UP P6, R14, R13, R12, R11 ;  /* 0x0400000c0d0e7389 */ /* 0x00006400000c000b */
[----:B01----:R-:W-:Y:S01]  /*26480*/  ENDCOLLECTIVE ;  /* 0x000000000000791b */ /* 0x003fe20003800000 */
.L_x_3355:
[----:B------:R-:W-:Y:S01]  /*26490*/  IMAD.MOV.U32 R12, RZ, RZ, 0x10 ;  /* 0x00000010ff0c7424 */ /* 0x000fe200078e00ff */
[----:B------:R-:W-:-:S05]  /*264a0*/  SEL R3, R14, RZ, P4 ;  /* 0x000000ff0e037207 */ /* 0x000fca0002000000 */
[----:B------:R-:W-:-:S04]  /*264b0*/  IMAD.IADD R3, R2, 0x1, R3 ;  /* 0x0000000102037824 */ /* 0x000fc800078e0203 */
[----:B------:R-:W-:-:S07]  /*264c0*/  IMAD.MOV.U32 R13, RZ, RZ, R3 ;  /* 0x000000ffff0d7224 */ /* 0x000fce00078e0003 */
[----:B------:R-:W-:Y:S05]  /*264d0*/  WARPSYNC.COLLECTIVE R15, `(.L_x_3356) ;  /* 0x000000000f087348 */ /* 0x000fea0003c00000 */
[----:B------:R0:W1:Y:S02]  /*264e0*/  SHFL.UP P6, R14, R13, R12, R11 ;  /* 0x0400000c0d0e7389 */ /* 0x00006400000c000b */
[----:B01----:R-:W-:Y:S01]  /*264f0*/  ENDCOLLECTIVE ;  /* 0x000000000000791b */ /* 0x003fe20003800000 */
.L_x_3356:
        /* <DEDUP_REMOVED lines=8> */
.L_x_3357:
[----:B------:R-:W-:Y:S05]  /*26580*/  BRA `(.L_x_3358) ;  /* 0xffffffa400b87947 */ /* 0x000fea000383ffff */
.L_x_3170:
        /* <DEDUP_REMOVED lines=8> */
.L_x_3360:
[----:B------:R-:W-:Y:S05]  /*26610*/  BSYNC B0 ;  /* 0x0000000000007941 */ /* 0x000fea0003800000 */
.L_x_3359:
        /* <DEDUP_REMOVED lines=8> */
.L_x_3361:
[----:B------:R-:W-:Y:S01]  /*266a0*/  IMAD.MOV.U32 R12, RZ, RZ, 0x4 ;  /* 0x00000004ff0c7424 */ /* 0x000fe200078e00ff */
[----:B------:R-:W-:-:S05]  /*266b0*/  SEL R2, R14, RZ, P2 ;  /* 0x000000ff0e027207 */ /* 0x000fca0001000000 */
[----:B------:R-:W-:-:S04]  /*266c0*/  IMAD.IADD R2, R13, 0x1, R2 ;  /* 0x000000010d027824 */ /* 0x000fc800078e0202 */
[----:B------:R-:W-:-:S07]  /*266d0*/  IMAD.MOV.U32 R13, RZ, RZ, R2 ;  /* 0x000000ffff0d7224 */ /* 0x000fce00078e0002 */
[----:B------:R-:W-:Y:S05]  /*266e0*/  WARPSYNC.COLLECTIVE R15, `(.L_x_3362) ;  /* 0x000000000f087348 */ /* 0x000fea0003c00000 */
[----:B------:R0:W1:Y:S02]  /*266f0*/  SHFL.UP P6, R14, R13, R12, R11 ;  /* 0x0400000c0d0e7389 */ /* 0x00006400000c000b */
[----:B01----:R-:W-:Y:S01]  /*26700*/  ENDCOLLECTIVE ;  /* 0x000000000000791b */ /* 0x003fe20003800000 */
.L_x_3362:
[----:B------:R-:W-:Y:S01]  /*26710*/  IMAD.MOV.U32 R12, RZ, RZ, 0x8 ;  /* 0x00000008ff0c7424 */ /* 0x000fe200078e00ff */
[----:B------:R-:W-:-:S05]  /*26720*/  SEL R3, R14, RZ, P3 ;  /* 0x000000ff0e037207 */ /* 0x000fca0001800000 */
[----:B------:R-:W-:-:S04]  /*26730*/  IMAD.IADD R3, R2, 0x1, R3 ;  /* 0x0000000102037824 */ /* 0x000fc800078e0203 */
[----:B------:R-:W-:-:S07]  /*26740*/  IMAD.MOV.U32 R13, RZ, RZ, R3 ;  /* 0x000000ffff0d7224 */ /* 0x000fce00078e0003 */
[----:B------:R-:W-:Y:S05]  /*26750*/  WARPSYNC.COLLECTIVE R15, `(.L_x_3363) ;  /* 0x000000000f087348 */ /* 0x000fea0003c00000 */
[----:B------:R0:W1:Y:S02]  /*26760*/  SHFL.UP P6, R14, R13, R12, R11 ;  /* 0x0400000c0d0e7389 */ /* 0x00006400000c000b */
[----:B01----:R-:W-:Y:S01]  /*26770*/  ENDCOLLECTIVE ;  /* 0x000000000000791b */ /* 0x003fe20003800000 */
.L_x_3363:
[----:B------:R-:W-:Y:S01]  /*26780*/  IMAD.MOV.U32 R12, RZ, RZ, 0x10 ;  /* 0x00000010ff0c7424 */ /* 0x000fe200078e00ff */
[----:B------:R-:W-:-:S05]  /*26790*/  SEL R4, R14, RZ, P4 ;  /* 0x000000ff0e047207 */ /* 0x000fca0002000000 */
[----:B------:R-:W-:-:S04]  /*267a0*/  IMAD.IADD R4, R3, 0x1, R4 ;  /* 0x0000000103047824 */ /* 0x000fc800078e0204 */
[----:B------:R-:W-:-:S07]  /*267b0*/  IMAD.MOV.U32 R13, RZ, RZ, R4 ;  /* 0x000000ffff0d7224 */ /* 0x000fce00078e0004 */
[----:B------:R-:W-:Y:S05]  /*267c0*/  WARPSYNC.COLLECTIVE R15, `(.L_x_3364) ;  /* 0x000000000f087348 */ /* 0x000fea0003c00000 */
[----:B------:R0:W1:Y:S02]  /*267d0*/  SHFL.UP P6, R14, R13, R12, R11 ;  /* 0x0400000c0d0e7389 */ /* 0x00006400000c000b */
[----:B01----:R-:W-:Y:S01]  /*267e0*/  ENDCOLLECTIVE ;  /* 0x000000000000791b */ /* 0x003fe20003800000 */
.L_x_3364:
        /* <DEDUP_REMOVED lines=8> */
.L_x_3365:
[----:B------:R-:W-:Y:S05]  /*26870*/  BRA `(.L_x_3366) ;  /* 0xffffffa400987947 */ /* 0x000fea000383ffff */
.L_x_3172:
[----:B------:R-:W-:Y:S01]  /*26880*/  BSSY B0, `(.L_x_3367) ;  /* 0x0000006000007945 */ /* 0x000fe20003800000 */
[----:B------:R-:W-:Y:S01]  /*26890*/  PLOP3.LUT P6, PT, P6, PT, PT, 0x8, 0x0 ;  /* 0x000000000000781c */ /* 0x000fe200037ce170 */
[----:B------:R-:W-:-:S12]  /*268a0*/  IMAD.MOV.U32 R15, RZ, RZ, -0x1 ;  /* 0xffffffffff0f7424 */ /* 0x000fd800078e00ff */
[----:B0-----:R-:W-:Y:S05]  /*268b0*/  WARPSYNC.COLLECTIVE R15, `(.L_x_3368) ;  /* 0x000000000f087348 */ /* 0x001fea0003c00000 */
[----:B------:R-:W-:Y:S01]  /*268c0*/  VOTE.ANY R14, PT, P6 ;  /* 0x00000000000e7806 */ /* 0x000fe200030e0100 */
[----:B0-----:R-:W-:Y:S06]  /*268d0*/  ENDCOLLECTIVE ;  /* 0x000000000000791b */ /* 0x001fec0003800000 */
.L_x_3368:
[----:B------:R-:W-:Y:S05]  /*268e0*/  BSYNC B0 ;  /* 0x0000000000007941 */ /* 0x000fea0003800000 */
.L_x_3367:
        /* <DEDUP_REMOVED lines=9> */
.L_x_3369:
[----:B------:R-:W-:Y:S01]  /*26980*/  IMAD.MOV.U32 R5, RZ, RZ, R14 ;  /* 0x000000ffff057224 */ /* 0x000fe200078e000e */
[----:B------:R-:W-:Y:S06]  /*26990*/  BRA `(.L_x_3370) ;  /* 0xffffffa400887947 */ /* 0x000fec000383ffff */
.L_x_3174:
[----:B------:R-:W-:Y:S01]  /*269a0*/  BSSY B0, `(.L_x_3371) ;  /* 0x0000007000007945 */ /* 0x000fe20003800000 */
[----:B------:R-:W-:Y:S02]  /*269b0*/  IMAD.MOV.U32 R13, RZ, RZ, R2 ;  /* 0x000000ffff0d7224 */ /* 0x000fe400078e0002 */
[----:B------:R-:W-:Y:S02]  /*269c0*/  IMAD.MOV.U32 R11, RZ, RZ, 0x1f ;  /* 0x0000001fff0b7424 */ /* 0x000fe400078e00ff */
[----:B------:R-:W-:-:S07]  /*269d0*/  IMAD.MOV.U32 R15, RZ, RZ, -0x1 ;  /* 0xffffffffff0f7424 */ /* 0x000fce00078e00ff */
[----:B012---:R-:W-:Y:S05]  /*269e0*/  WARPSYNC.COLLECTIVE R15, `(.L_x_3372) ;  /* 0x000000000f087348 */ /* 0x007fea0003c00000 */
[----:B------:R3:W4:Y:S02]  /*269f0*/  SHFL.IDX P6, R14, R13, R12, R11 ;  /* 0x0000000c0d0e7389 */ /* 0x00072400000c000b */
[----:B01234-:R-:W-:Y:S01]  /*26a00*/  ENDCOLLECTIVE ;  /* 0x000000000000791b */ /* 0x01ffe20003800000 */
.L_x_3372:
[----:B------:R-:W-:Y:S05]  /*26a10*/  BSYNC B0 ;  /* 0x0000000000007941 */ /* 0x000fea0003800000 */
.L_x_3371:
[----:B------:R-:W-:Y:S05]  /*26a20*/  BRA `(.L_x_3173) ;  /* 0xffffffa400807947 */ /* 0x000fea000383ffff */
.L_x_3178:
[----:B0-----:R0:W2:Y:S02]  /*26a30*/  SYNCS.PHASECHK.TRANS64.TRYWAIT P0, [R4+URZ+0x22820], R0 ;  /* 0x02282000040075a7 */ /* 0x0010a4000800017f */
[----:B--2---:R-:W-:Y:S05]  /*26a40*/  @!P0 NANOSLEEP.SYNCS 0x989680 ;  /* 0x009896800000895d */ /* 0x004fea0003900000 */
[----:B------:R-:W2:Y:S02]  /*26a50*/  @!P0 SYNCS.PHASECHK.TRANS64 P0, [R4+URZ+0x22820], R0 ;  /* 0x02282000040085a7 */ /* 0x000ea4000800007f */
[----:B--2---:R-:W-:Y:S05]  /*26a60*/  @!P0 BRA `(.L_x_3178) ;  /* 0xfffffffc00f08947 */ /* 0x004fea000383ffff */
[----:B------:R-:W-:Y:S05]  /*26a70*/  BRA `(.L_x_3373) ;  /* 0xffffffa800f87947 */ /* 0x000fea000383ffff */
.L_x_3179:
[----:B------:R-:W2:Y:S01]  /*26a80*/  S2R R2, SR_TID.X ;  /* 0x0000000000027919 */ /* 0x000ea20000002100 */
[----:B------:R-:W-:Y:S01]  /*26a90*/  BSSY B0, `(.L_x_3374) ;  /* 0x000000a000007945 */ /* 0x000fe20003800000 */
[----:B------:R-:W-:Y:S02]  /*26aa0*/  IMAD.MOV.U32 R12, RZ, RZ, RZ ;  /* 0x000000ffff0c7224 */ /* 0x000fe400078e00ff */
[----:B------:R-:W-:Y:S02]  /*26ab0*/  IMAD.MOV.U32 R11, RZ, RZ, 0x1f ;  /* 0x0000001fff0b7424 */ /* 0x000fe400078e00ff */
[----:B------:R-:W-:Y:S01]  /*26ac0*/  IMAD.MOV.U32 R15, RZ, RZ, -0x1 ;  /* 0xffffffffff0f7424 */ /* 0x000fe200078e00ff */
[----:B--2---:R-:W-:-:S04]  /*26ad0*/  SHF.R.U32.HI R2, RZ, 0x5, R2 ;  /* 0x00000005ff027819 */ /* 0x004fc80000011602 */
[----:B------:R-:W-:-:S05]  /*26ae0*/  LOP3.LUT R2, R2, 0x3, RZ, 0xc0, !PT ;  /* 0x0000000302027812 */ /* 0x000fca00078ec0ff */
[----:B------:R-:W-:-:S07]  /*26af0*/  IMAD.MOV.U32 R13, RZ, RZ, R2 ;  /* 0x000000ffff0d7224 */ /* 0x000fce00078e0002 */
[----:B01----:R-:W-:Y:S05]  /*26b00*/  WARPSYNC.COLLECTIVE R15, `(.L_x_3375) ;  /* 0x000000000f087348 */ /* 0x003fea0003c00000 */
[----:B------:R2:W3:Y:S02]  /*26b10*/  SHFL.IDX P6, R14, R13, R12, R11 ;  /* 0x0000000c0d0e7389 */ /* 0x0004e400000c000b */
[----:B0123--:R-:W-:Y:S01]  /*26b20*/  ENDCOLLECTIVE ;  /* 0x000000000000791b */ /* 0x00ffe20003800000 */
.L_x_3375:
[----:B------:R-:W-:Y:S05]  /*26b30*/  BSYNC B0 ;  /* 0x0000000000007941 */ /* 0x000fea0003800000 */
.L_x_3374:
[----:B------:R-:W-:Y:S05]  /*26b40*/  BRA `(.L_x_3376) ;  /* 0xffffffa800e07947 */ /* 0x000fea000383ffff */
.L_x_3180:
[----:B------:R-:W-:Y:S01]  /*26b50*/  BSSY B0, `(.L_x_3377) ;  /* 0x0000006000007945 */ /* 0x000fe20003800000 */
[----:B------:R-:W-:-:S07]  /*26b60*/  IMAD.MOV.U32 R15, RZ, RZ, -0x1 ;  /* 0xffffffffff0f7424 */ /* 0x000fce00078e00ff */
[----:B01----:R-:W-:Y:S05]  /*26b70*/  WARPSYNC.COLLECTIVE R15, `(.L_x_3378) ;  /* 0x000000000f0c7348 */ /* 0x003fea0003c00000 */
[----:B------:R-:W-:Y:S02]  /*26b80*/  ELECT P6, UR62, PT ;  /* 0x00000000003e782f */ /* 0x000fe400038c0000 */
[----:B------:R-:W-:Y:S01]  /*26b90*/  MOV R14, UR62 ;  /* 0x0000003e000e7c02 */ /* 0x000fe20008000f00 */
[----:B01----:R-:W-:Y:S10]  /*26ba0*/  ENDCOLLECTIVE ;  /* 0x000000000000791b */ /* 0x003ff40003800000 */
.L_x_3378:
[----:B------:R-:W-:Y:S05]  /*26bb0*/  BSYNC B0 ;  /* 0x0000000000007941 */ /* 0x000fea0003800000 */
.L_x_3377:
[----:B------:R-:W-:Y:S05]  /*26bc0*/  BRA `(.L_x_3379) ;  /* 0xffffffa800d47947 */ /* 0x000fea000383ffff */
.L_x_3182:
[----:B0-----:R0:W2:Y:S02]  /*26bd0*/  SYNCS.PHASECHK.TRANS64.TRYWAIT P1, [R5+URZ+0x22840], R0 ;  /* 0x02284000050075a7 */ /* 0x0010a4000802017f */
[----:B--2---:R-:W-:Y:S05]  /*26be0*/  @!P1 NANOSLEEP.SYNCS 0x989680 ;  /* 0x009896800000995d */ /* 0x004fea0003900000 */
[----:B------:R-:W2:Y:S02]  /*26bf0*/  @!P1 SYNCS.PHASECHK.TRANS64 P1, [R5+URZ+0x22840], R0 ;  /* 0x02284000050095a7 */ /* 0x000ea4000802007f */
[----:B--2---:R-:W-:Y:S05]  /*26c00*/  @!P1 BRA `(.L_x_3182) ;  /* 0xfffffffc00f09947 */ /* 0x004fea000383ffff */
[----:B------:R-:W-:Y:S05]  /*26c10*/  BRA `(.L_x_3380) ;  /* 0xffffffa800f47947 */ /* 0x000fea000383ffff */
.L_x_3184:
[----:B--2---:R2:W3:Y:S02]  /*26c20*/  SYNCS.PHASECHK.TRANS64.TRYWAIT P1, [R25+URZ+0x22840], R2 ;  /* 0x02284002190075a7 */ /* 0x0044e4000802017f */
[----:B---3--:R-:W-:Y:S05]  /*26c30*/  @!P1 NANOSLEEP.SYNCS 0x989680 ;  /* 0x009896800000995d */ /* 0x008fea0003900000 */
[----:B------:R-:W3:Y:S02]  /*26c40*/  @!P1 SYNCS.PHASECHK.TRANS64 P1, [R25+URZ+0x22840], R2 ;  /* 0x02284002190095a7 */ /* 0x000ee4000802007f */
[----:B---3--:R-:W-:Y:S05]  /*26c50*/  @!P1 BRA `(.L_x_3184) ;  /* 0xfffffffc00f09947 */ /* 0x008fea000383ffff */
[----:B------:R-:W-:Y:S05]  /*26c60*/  BRA `(.L_x_3381) ;  /* 0xffffffac00007947 */ /* 0x000fea000383ffff */
.L_x_3186:
[----:B---3--:R3:W4:Y:S02]  /*26c70*/  SYNCS.PHASECHK.TRANS64.TRYWAIT P1, [R5+URZ+0x22860], R0 ;  /* 0x02286000050075a7 */ /* 0x008724000802017f */
[----:B----4-:R-:W-:Y:S05]  /*26c80*/  @!P1 NANOSLEEP.SYNCS 0x989680 ;  /* 0x009896800000995d */ /* 0x010fea0003900000 */
[----:B------:R-:W4:Y:S02]  /*26c90*/  @!P1 SYNCS.PHASECHK.TRANS64 P1, [R5+URZ+0x22860], R0 ;  /* 0x02286000050095a7 */ /* 0x000f24000802007f */
[----:B----4-:R-:W-:Y:S05]  /*26ca0*/  @!P1 BRA `(.L_x_3186) ;  /* 0xfffffffc00f09947 */ /* 0x010fea000383ffff */
[----:B------:R-:W-:Y:S05]  /*26cb0*/  BRA `(.L_x_3382) ;  /* 0xffffffa800fc7947 */ /* 0x000fea000383ffff */
.L_x_3383:
        /* <DEDUP_REMOVED lines=12> */
.L_x_6458:


//--------------------- .text._ZN7cutlass13device_kernelIN5flash11enable_sm90INS1_16FlashAttnFwdSm90INS1_25CollectiveMainloopFwdSm90ILi2EN4cute5tupleIJNS5_1CILi1EEES8_S8_EEENS6_IJNS7_ILi128EEENS7_ILi96EEENS7_ILi64EEEEEELi256ENS_10bfloat16_tEfNS_4arch4Sm90ELb0ELb1ELb1ELb1ELb1ELb0ELb1ELb1ELb0ELb1ELb0ELb0EEENS1_21CollectiveEpilogueFwdINS6_IJSA_NS7_ILi256EEESB_EEES9_SE_SG_Li256ELb1ELb1ELb0ELb0EEENS1_36VarlenDynamicPersistentTileSchedulerILi128ELi96ELi256ELi128ELb0ELb1ELb1ELb1ELb0ELb1EEEEEEEEEvNT_6ParamsE --------------------------
	.section	.text._ZN7cutlass13device_kernelIN5flash11enable_sm90INS1_16FlashAttnFwdSm90INS1_25CollectiveMainloopFwdSm90ILi2EN4cute5tupleIJNS5_1CILi1EEES8_S8_EEENS6_IJNS7_ILi128EEENS7_ILi96EEENS7_ILi64EEEEEELi256ENS_10bfloat16_tEfNS_4arch4Sm90ELb0ELb1ELb1ELb1ELb1ELb0ELb1ELb1ELb0ELb1ELb0ELb0EEENS1_21CollectiveEpilogueFwdINS6_IJSA_NS7_ILi256EEESB_EEES9_SE_SG_Li256ELb1ELb1ELb0ELb0EEENS1_36VarlenDynamicPersistentTileSchedulerILi128ELi96ELi256ELi128ELb0ELb1ELb1ELb1ELb0ELb1EEEEEEEEEvNT_6ParamsE,"ax",@progbits
	.align	128
.text._ZN7cutlass13device_kernelIN5flash11enable_sm90INS1_16FlashAttnFwdSm90INS1_25CollectiveMainloopFwdSm90ILi2EN4cute5tupleIJNS5_1CILi1EEES8_S8_EEENS6_IJNS7_ILi128EEENS7_ILi96EEENS7_ILi64EEEEEELi256ENS_10bfloat16_tEfNS_4arch4Sm90ELb0ELb1ELb1ELb1ELb1ELb0ELb1ELb1ELb0ELb1ELb0ELb0EEENS1_21CollectiveEpilogueFwdINS6_IJSA_NS7_ILi256EEESB_EEES9_SE_SG_Li256ELb1ELb1ELb0ELb0EEENS1_36VarlenDynamicPersistentTileSchedulerILi128ELi96ELi256ELi128ELb0ELb1ELb1ELb1ELb0ELb1EEEEEEEEEvNT_6ParamsE:
        .type           _ZN7cutlass13device_kernelIN5flash11enable_sm90INS1_16FlashAttnFwdSm90INS1_25CollectiveMainloopFwdSm90ILi2EN4cute5tupleIJNS5_1CILi1EEES8_S8_EEENS6_IJNS7_ILi128EEENS7_ILi96EEENS7_ILi64EEEEEELi256ENS_10bfloat16_tEfNS_4arch4Sm90ELb0ELb1ELb1ELb1ELb1ELb0ELb1ELb1ELb0ELb1ELb0ELb0EEENS1_21CollectiveEpilogueFwdINS6_IJSA_NS7_ILi256EEESB_EEES9_SE_SG_Li256ELb1ELb1ELb0ELb0EEENS1_36VarlenDynamicPersistentTileSchedulerILi128ELi96ELi256ELi128ELb0ELb1ELb1ELb1ELb0ELb1EEEEEEEEEvNT_6ParamsE,@function
        .size           _ZN7cutlass13device_kernelIN5flash11enable_sm90INS1_16FlashAttnFwdSm90INS1_25CollectiveMainloopFwdSm90ILi2EN4cute5tupleIJNS5_1CILi1EEES8_S8_EEENS6_IJNS7_ILi128EEENS7_ILi96EEENS7_ILi64EEEEEELi256ENS_10bfloat16_tEfNS_4arch4Sm90ELb0ELb1ELb1ELb1ELb1ELb0ELb1ELb1ELb0ELb1ELb0ELb0EEENS1_21CollectiveEpilogueFwdINS6_IJSA_NS7_ILi256EEESB_EEES9_SE_SG_Li256ELb1ELb1ELb0ELb0EEENS1_36VarlenDynamicPersistentTileSchedulerILi128ELi96ELi256ELi128ELb0ELb1ELb1ELb1ELb0ELb1EEEEEEEEEvNT_6ParamsE,(.L_x_6459 - _ZN7cutlass13device_kernelIN5flash11enable_sm90INS1_16FlashAttnFwdSm90INS1_25CollectiveMainloopFwdSm90ILi2EN4cute5tupleIJNS5_1CILi1EEES8_S8_EEENS6_IJNS7_ILi128EEENS7_ILi96EEENS7_ILi64EEEEEELi256ENS_10bfloat16_tEfNS_4arch4Sm90ELb0ELb1ELb1ELb1ELb1ELb0ELb1ELb1ELb0ELb1ELb0ELb0EEENS1_21CollectiveEpilogueFwdINS6_IJSA_NS7_ILi256EEESB_EEES9_SE_SG_Li256ELb1ELb1ELb0ELb0EEENS1_36VarlenDynamicPersistentTileSchedulerILi128ELi96ELi256ELi128ELb0ELb1ELb1ELb1ELb0ELb1EEEEEEEEEvNT_6ParamsE)
        .other          _ZN7cutlass13device_kernelIN5flash11enable_sm90INS1_16FlashAttnFwdSm90INS1_25CollectiveMainloopFwdSm90ILi2EN4cute5tupleIJNS5_1CILi1EEES8_S8_EEENS6_IJNS7_ILi128EEENS7_ILi96EEENS7_ILi64EEEEEELi256ENS_10bfloat16_tEfNS_4arch4Sm90ELb0ELb1ELb1ELb1ELb1ELb0ELb1ELb1ELb0ELb1ELb0ELb0EEENS1_21CollectiveEpilogueFwdINS6_IJSA_NS7_ILi256EEESB_EEES9_SE_SG_Li256ELb1ELb1ELb0ELb0EEENS1_36VarlenDynamicPersistentTileSchedulerILi128ELi96ELi256ELi128ELb0ELb1ELb1ELb1ELb0ELb1EEEEEEEEEvNT_6ParamsE,@"STO_CUDA_ENTRY STV_DEFAULT"
_ZN7cutlass13device_kernelIN5flash11enable_sm90INS1_16FlashAttnFwdSm90INS1_25CollectiveMainloopFwdSm90ILi2EN4cute5tupleIJNS5_1CILi1EEES8_S8_EEENS6_IJNS7_ILi128EEENS7_ILi96EEENS7_ILi64EEEEEELi256ENS_10bfloat16_tEfNS_4arch4Sm90ELb0ELb1ELb1ELb1ELb1ELb0ELb1ELb1ELb0ELb1ELb0ELb0EEENS1_21CollectiveEpilogueFwdINS6_IJSA_NS7_ILi256EEESB_EEES9_SE_SG_Li256ELb1ELb1ELb0ELb0EEENS1_36VarlenDynamicPersistentTileSchedulerILi128ELi96ELi256ELi128ELb0ELb1ELb1ELb1ELb0ELb1EEEEEEEEEvNT_6ParamsE:
        /* <DEDUP_REMOVED lines=47> */
.L_x_3384:
        /* <DEDUP_REMOVED lines=22> */
.L_x_3385:
        /* <DEDUP_REMOVED lines=18> */
.L_x_3386:
        /* <DEDUP_REMOVED lines=22> */
.L_x_3387:
        /* <DEDUP_REMOVED lines=23> */
.L_x_3388:
        /* <DEDUP_REMOVED lines=18> */
.L_x_3390:
[----:B------:R-:W-:-:S08]  /*0960*/  NOP ;  /* 0x0000000000007918 */ /* 0x000fd00000000000 */
[----:B------:R-:W0:Y:S02]  /*0970*/  USETMAXREG.TRY_ALLOC.CTAPOOL UP0, 0xe8 ;  /* 0x000000e8000079c8 */ /* 0x000e240008000600 */
[----:B0-----:R-:W-:-:S13]  /*0980*/  PLOP3.LUT P0, PT, PT, PT, UP0, 0x80, 0x0 ;  /* 0x000000000000781c */ /* 0x001fda0003f0f008 */
[----:B------:R-:W-:Y:S05]  /*0990*/  @!P0 BRA `(.L_x_3390) ;  /* 0xfffffffc00f08947 */ /* 0x000fea000383ffff */
[----:B------:R-:W-:Y:S01]  /*09a0*/  ISETP.NE.AND P0, PT, R20, 0x1, PT ;  /* 0x000000011400780c */ /* 0x000fe20003f05270 */
[----:B------:R-:W0:Y:S08]  /*09b0*/  S2UR UR12, SR_CgaCtaId ;  /* 0x00000000000c79c3 */ /* 0x000e300000008800 */
[----:B------:R-:W-:Y:S06]  /*09c0*/  BAR.ARV 0x8, 0x180 ;  /* 0x0206000000007b1d */ /* 0x000fec0000002000 */
[----:B------:R-:W-:Y:S01]  /*09d0*/  UMOV UR42, 0x400 ;  /* 0x00000400002a7882 */ /* 0x000fe20000000000 */
[----:B------:R-:W-:Y:S01]  /*09e0*/  ULDC UR4, c[0x0][0xd3c] ;  /* 0x00034f0000047ab9 */ /* 0x000fe20000000800 */
[----:B------:R-:W-:Y:S08]  /*09f0*/  @!P0 BAR.ARV 0x9, 0x100 ;  /* 0x0244000000008b1d */ /* 0x000ff00000002000 */
[----:B------:R-:W-:Y:S01]  /*0a00*/  BAR.SYNC.DEFER_BLOCKING 0x5, 0x180 ;  /* 0x0146000000007b1d */ /* 0x000fe20000010000 */
[----:B------:R-:W-:-:S02]  /*0a10*/  IADD3 R212, P1, R16, 0x1f8, RZ ;  /* 0x000001f810d47810 */ /* 0x000fc40007f3e0ff */
[----:B------:R-:W-:Y:S01]  /*0a20*/  IADD3 R215, P2, R16, 0x204, RZ ;  /* 0x0000020410d77810 */ /* 0x000fe20007f5e0ff */
[----:B0-----:R-:W-:Y:S02]  /*0a30*/  ULEA UR42, UR12, UR42, 0x18 ;  /* 0x0000002a0c2a7291 */ /* 0x001fe4000f8ec03f */
[--C-:B------:R-:W-:Y:S01]  /*0a40*/  IMAD.X R213, RZ, RZ, R17.reuse, P1 ;  /* 0x000000ffffd57224 */ /* 0x100fe200008e0611 */
[----:B------:R-:W-:Y:S01]  /*0a50*/  STL.64 [R1+0x1f8], RZ ;  /* 0x0001f8ff01007387 */ /* 0x000fe20000100a00 */
[----:B------:R-:W-:-:S03]  /*0a60*/  IMAD.X R214, RZ, RZ, R17, P2 ;  /* 0x000000ffffd67224 */ /* 0x000fc600010e0611 */
[----:B------:R-:W-:Y:S04]  /*0a70*/  STL [R1+0x200], RZ ;  /* 0x000200ff01007387 */ /* 0x000fe80000100800 */
[----:B------:R-:W-:Y:S04]  /*0a80*/  STL [R1+0x204], RZ ;  /* 0x000204ff01007387 */ /* 0x000fe80000100800 */
[----:B------:R-:W0:Y:S01]  /*0a90*/  LDS.128 R24, [UR42+0x324d0] ;  /* 0x0324d02aff187984 */ /* 0x000e220008000c00 */
[----:B------:R-:W-:Y:S06]  /*0aa0*/  BAR.ARV 0x4, 0x180 ;  /* 0x0106000000007b1d */ /* 0x000fec0000002000 */
[----:B0-----:R-:W-:-:S13]  /*0ab0*/  ISETP.GE.AND P0, PT, R27, UR4, PT ;  /* 0x000000041b007c0c */ /* 0x001fda000bf06270 */
[----:B------:R-:W-:Y:S05]  /*0ac0*/  @P0 EXIT ;  /* 0x000000000000094d */ /* 0x000fea0003800000 */
[----:B------:R-:W0:Y:S01]  /*0ad0*/  S2R R0, SR_TID.X ;  /* 0x0000000000007919 */ /* 0x000e220000002100 */
[----:B------:R-:W2:Y:S01]  /*0ae0*/  S2UR UR4, SR_SWINHI ;  /* 0x00000000000479c3 */ /* 0x000ea20000002f00 */
[----:B------:R-:W-:Y:S01]  /*0af0*/  IMAD.MOV.U32 R184, RZ, RZ, 0x2 ;  /* 0x00000002ffb87424 */ /* 0x000fe200078e00ff */
[----:B------:R-:W-:Y:S01]  /*0b00*/  R2UR UR5, R25 ;  /* 0x00000000190572ca */ /* 0x000fe200000e0000 */
[----:B------:R-:W-:Y:S01]  /*0b10*/  VIADD R209, R20, 0x8 ;  /* 0x0000000814d17836 */ /* 0x000fe20000000000 */
[----:B------:R-:W-:Y:S02]  /*0b20*/  R2UR UR7, R26 ;  /* 0x000000001a0772ca */ /* 0x000fe400000e0000 */
[----:B------:R-:W-:Y:S02]  /*0b30*/  R2UR UR6, R27 ;  /* 0x000000001b0672ca */ /* 0x000fe400000e0000 */
[----:B------:R-:W-:Y:S01]  /*0b40*/  IADD3 R208, -R20, 0xb, RZ ;  /* 0x0000000b14d07810 */ /* 0x000fe20007ffe1ff */
[----:B------:R-:W-:Y:S01]  /*0b50*/  UMOV UR58, UR42 ;  /* 0x0000002a003a7c82 */ /* 0x000fe20008000000 */
[----:B--2---:R-:W-:Y:S01]  /*0b60*/  UMOV UR59, UR4 ;  /* 0x00000004003b7c82 */ /* 0x004fe20008000000 */
[----:B0-----:R-:W-:-:S05]  /*0b70*/  VIADD R205, R0, 0xffffff80 ;  /* 0xffffff8000cd7836 */ /* 0x001fca0000000000 */
[----:B------:R-:W-:-:S04]  /*0b80*/  SHF.R.S32.HI R0, RZ, 0x1f, R205 ;  /* 0x0000001fff007819 */ /* 0x000fc800000114cd */
[CC--:B------:R-:W-:Y:S02]  /*0b90*/  LEA.HI R15, R0.reuse, R205.reuse, RZ, 0x7 ;  /* 0x000000cd000f7211 */ /* 0x0c0fe400078f38ff */
[CC--:B------:R-:W-:Y:S02]  /*0ba0*/  LEA.HI R3, R0.reuse, R205.reuse, RZ, 0x4 ;  /* 0x000000cd00037211 */ /* 0x0c0fe400078f20ff */
[----:B-1----:R-:W-:Y:S02]  /*0bb0*/  LOP3.LUT R2, R15, 0xffffff80, RZ, 0xc0, !PT ;  /* 0xffffff800f027812 */ /* 0x002fe400078ec0ff */
[CC--:B------:R-:W-:Y:S02]  /*0bc0*/  LEA.HI R4, R0.reuse, R205.reuse, RZ, 0x5 ;  /* 0x000000cd00047211 */ /* 0x0c0fe400078f28ff */
[----:B------:R-:W-:Y:S01]  /*0bd0*/  SHF.R.S32.HI R6, RZ, 0x4, R3 ;  /* 0x00000004ff067819 */ /* 0x000fe20000011403 */
[----:B------:R-:W-:Y:S01]  /*0be0*/  IMAD.IADD R211, R205, 0x1, -R2 ;  /* 0x00000001cdd37824 */ /* 0x000fe200078e0a02 */
[----:B------:R-:W-:Y:S01]  /*0bf0*/  LEA.HI R9, R0, R205, RZ, 0x2 ;  /* 0x000000cd00097211 */ /* 0x000fe200078f10ff */
[----:B------:R-:W-:Y:S01]  /*0c00*/  IMAD.SHL.U32 R5, R4, 0x20, RZ ;  /* 0x0000002004057824 */ /* 0x000fe200078e00ff */
[----:B------:R-:W-:-:S02]  /*0c10*/  LOP3.LUT R4, R3, 0x3fffff0, RZ, 0xc0, !PT ;  /* 0x03fffff003047812 */ /* 0x000fc400078ec0ff */
[----:B------:R-:W-:Y:S02]  /*0c20*/  SHF.R.S32.HI R2, RZ, 0x1f, R211 ;  /* 0x0000001fff027819 */ /* 0x000fe400000114d3 */
[----:B------:R-:W-:Y:S02]  /*0c30*/  LEA.HI R3, R3, R6, RZ, 0x1 ;  /* 0x0000000603037211 */ /* 0x000fe400078f08ff */
[----:B------:R-:W-:Y:S02]  /*0c40*/  LEA.HI R21, R2, R211, RZ, 0x2 ;  /* 0x000000d302157211 */ /* 0x000fe400078f10ff */
[----:B------:R-:W-:Y:S01]  /*0c50*/  LOP3.LUT R8, R5, 0xfffffc00, RZ, 0xc0, !PT ;  /* 0xfffffc0005087812 */ /* 0x000fe200078ec0ff */
[----:B------:R-:W-:Y:S01]  /*0c60*/  IMAD.IADD R5, R205, 0x1, -R4 ;  /* 0x00000001cd057824 */ /* 0x000fe200078e0a04 */
[----:B------:R-:W-:Y:S02]  /*0c70*/  LOP3.LUT R7, R3, 0x1ffffffe, RZ, 0xc0, !PT ;  /* 0x1ffffffe03077812 */ /* 0x000fe400078ec0ff */
[--C-:B------:R-:W-:Y:S01]  /*0c80*/  SHF.R.S32.HI R3, RZ, 0x2, R21.reuse ;  /* 0x00000002ff037819 */ /* 0x100fe20000011415 */
[----:B------:R-:W-:Y:S01]  /*0c90*/  IMAD R8, R5, 0x40, R8 ;  /* 0x0000004005087824 */ /* 0x000fe200078e0208 */
[----:B------:R-:W-:Y:S01]  /*0ca0*/  SHF.R.S32.HI R4, RZ, 0x1f, R21 ;  /* 0x0000001fff047819 */ /* 0x000fe20000011415 */
[----:B------:R-:W-:Y:S01]  /*0cb0*/  IMAD.IADD R7, R6, 0x1, -R7 ;  /* 0x0000000106077824 */ /* 0x000fe200078e0a07 */
[----:B------:R-:W-:-:S02]  /*0cc0*/  LOP3.LUT R10, R9, 0xfffffffc, RZ, 0xc0, !PT ;  /* 0xfffffffc090a7812 */ /* 0x000fc400078ec0ff */
[----:B------:R-:W-:Y:S01]  /*0cd0*/  LEA.HI R4, R4, R3, RZ, 0x3 ;  /* 0x0000000304047211 */ /* 0x000fe200078f18ff */
[----:B------:R-:W-:Y:S01]  /*0ce0*/  IMAD R7, R7, 0x8, R8 ;  /* 0x0000000807077824 */ /* 0x000fe200078e0208 */
[----:B------:R-:W-:Y:S01]  /*0cf0*/  LEA.HI R2, R2, R211, RZ, 0x5 ;  /* 0x000000d302027211 */ /* 0x000fe200078f28ff */
[----:B------:R-:W-:Y:S01]  /*0d00*/  IMAD.IADD R10, R205, 0x1, -R10 ;  /* 0x00000001cd0a7824 */ /* 0x000fe200078e0a0a */
[----:B------:R-:W-:Y:S01]  /*0d10*/  LOP3.LUT R4, R4, 0xfffffff8, RZ, 0xc0, !PT ;  /* 0xfffffff804047812 */ /* 0x000fe200078ec0ff */
[----:B------:R-:W-:Y:S01]  /*0d20*/  IMAD.WIDE R184, R7, R184, UR58 ;  /* 0x0000003a07b87e25 */ /* 0x000fe2000f8e02b8 */
[----:B------:R-:W-:Y:S02]  /*0d30*/  SHF.R.S32.HI R2, RZ, 0x5, R2 ;  /* 0x00000005ff027819 */ /* 0x000fe40000011402 */
[----:B------:R-:W-:Y:S01]  /*0d40*/  LEA.HI R5, R10, R10, RZ, 0x1 ;  /* 0x0000000a0a057211 */ /* 0x000fe200078f08ff */
[----:B------:R-:W-:Y:S01]  /*0d50*/  IMAD.IADD R3, R3, 0x1, -R4 ;  /* 0x0000000103037824 */ /* 0x000fe200078e0a04 */
[----:B------:R-:W-:-:S02]  /*0d60*/  LEA.HI R0, R0, R205, RZ, 0x3 ;  /* 0x000000cd00007211 */ /* 0x000fc400078f18ff */
[----:B------:R-:W-:Y:S01]  /*0d70*/  LOP3.LUT R5, R5, 0x1ffffffe, RZ, 0xc0, !PT ;  /* 0x1ffffffe05057812 */ /* 0x000fe200078ec0ff */
[----:B------:R-:W-:Y:S01]  /*0d80*/  IMAD R206, R2, 0x10, R3 ;  /* 0x0000001002ce7824 */ /* 0x000fe200078e0203 */
[----:B------:R-:W-:Y:S02]  /*0d90*/  IADD3 R3, P6, R184, 0x20, RZ ;  /* 0x00000020b8037810 */ /* 0x000fe40007fde0ff */
[----:B------:R-:W-:Y:S01]  /*0da0*/  SHF.R.S32.HI R218, RZ, 0x7, R15 ;  /* 0x00000007ffda7819 */ /* 0x000fe2000001140f */
[----:B------:R-:W-:Y:S01]  /*0db0*/  IMAD.IADD R25, R10, 0x1, -R5 ;  /* 0x000000010a197824 */ /* 0x000fe200078e0a05 */
[----:B------:R-:W-:Y:S02]  /*0dc0*/  LOP3.LUT R2, R3, 0x380, RZ, 0xc0, !PT ;  /* 0x0000038003027812 */ /* 0x000fe400078ec0ff */
[----:B------:R-:W-:Y:S02]  /*0dd0*/  IADD3 R5, P5, R184, 0x40, RZ ;  /* 0x00000040b8057810 */ /* 0x000fe40007fbe0ff */
[----:B------:R-:W-:-:S02]  /*0de0*/  SHF.R.U64 R2, R2, 0x3, RZ ;  /* 0x0000000302027819 */ /* 0x000fc400000012ff */
[----:B------:R-:W-:Y:S02]  /*0df0*/  LOP3.LUT R4, R5, 0x380, RZ, 0xc0, !PT ;  /* 0x0000038005047812 */ /* 0x000fe400078ec0ff */
[----:B------:R-:W-:Y:S01]  /*0e00*/  LOP3.LUT R2, R2, R3, RZ, 0x3c, !PT ;  /* 0x0000000302027212 */ /* 0x000fe200078e3cff */
[----:B------:R-:W-:Y:S01]  /*0e10*/  IMAD.X R3, RZ, RZ, R185, P6 ;  /* 0x000000ffff037224 */ /* 0x000fe200030e06b9 */
[----:B------:R-:W-:Y:S02]  /*0e20*/  SHF.R.U64 R4, R4, 0x3, RZ ;  /* 0x0000000304047819 */ /* 0x000fe400000012ff */
[----:B------:R-:W-:Y:S02]  /*0e30*/  IADD3 R13, P1, R184, 0x4040, RZ ;  /* 0x00004040b80d7810 */ /* 0x000fe40007f3e0ff */
[----:B------:R-:W-:Y:S02]  /*0e40*/  LOP3.LUT R4, R4, R5, RZ, 0x3c, !PT ;  /* 0x0000000504047212 */ /* 0x000fe400078e3cff */
[----:B------:R-:W-:-:S02]  /*0e50*/  IADD3 R7, P4, R184, 0x60, RZ ;  /* 0x00000060b8077810 */ /* 0x000fc40007f9e0ff */
[C---:B------:R-:W-:Y:S02]  /*0e60*/  IADD3 R9, P3, R184.reuse, 0x4000, RZ ;  /* 0x00004000b8097810 */ /* 0x040fe40007f7e0ff */
[C---:B------:R-:W-:Y:S02]  /*0e70*/  IADD3 R11, P2, R184.reuse, 0x4020, RZ ;  /* 0x00004020b80b7810 */ /* 0x040fe40007f5e0ff */
[C---:B------:R-:W-:Y:S02]  /*0e80*/  IADD3 R5, P0, R184.reuse, 0x4060, RZ ;  /* 0x00004060b8057810 */ /* 0x040fe40007f1e0ff */
[----:B------:R-:W-:Y:S02]  /*0e90*/  IADD3 R19, P6, R184, 0x8000, RZ ;  /* 0x00008000b8137810 */ /* 0x000fe40007fde0ff */
[----:B------:R-:W-:Y:S02]  /*0ea0*/  MOV R227, R2 ;  /* 0x0000000200e37202 */ /* 0x000fe40000000f00 */
[----:B------:R-:W-:-:S02]  /*0eb0*/  LOP3.LUT R210, R0, 0xfffffff8, RZ, 0xc0, !PT ;  /* 0xfffffff800d27812 */ /* 0x000fc400078ec0ff */
[----:B------:R-:W-:Y:S01]  /*0ec0*/  LEA.HI R2, R15, R218, RZ, 0x1 ;  /* 0x000000da0f027211 */ /* 0x000fe200078f08ff */
[----:B------:R-:W-:Y:S01]  /*0ed0*/  IMAD.X R15, RZ, RZ, R185, P0 ;  /* 0x000000ffff0f7224 */ /* 0x000fe200000e06b9 */
[----:B------:R-:W-:Y:S01]  /*0ee0*/  LOP3.LUT R12, R13, 0x380, RZ, 0xc0, !PT ;  /* 0x000003800d0c7812 */ /* 0x000fe200078ec0ff */
[----:B------:R-:W-:Y:S01]  /*0ef0*/  IMAD.IADD R210, R205, 0x1, -R210 ;  /* 0x00000001cdd27824 */ /* 0x000fe200078e0ad2 */
[----:B------:R-:W-:Y:S02]  /*0f00*/  LOP3.LUT R6, R7, 0x380, RZ, 0xc0, !PT ;  /* 0x0000038007067812 */ /* 0x000fe400078ec0ff */
[----:B------:R-:W-:Y:S01]  /*0f10*/  LOP3.LUT R8, R9, 0x380, RZ, 0xc0, !PT ;  /* 0x0000038009087812 */ /* 0x000fe200078ec0ff */
[----:B------:R-:W-:Y:S01]  /*0f20*/  IMAD.SHL.U32 R193, R210, 0x8, RZ ;  /* 0x00000008d2c17824 */ /* 0x000fe200078e00ff */
[----:B------:R-:W-:Y:S02]  /*0f30*/  LOP3.LUT R10, R11, 0x380, RZ, 0xc0, !PT ;  /* 0x000003800b0a7812 */ /* 0x000fe400078ec0ff */
[----:B------:R-:W-:Y:S01]  /*0f40*/  LOP3.LUT R14, R5, 0x380, RZ, 0xc0, !PT ;  /* 0x00000380050e7812 */ /* 0x000fe200078ec0ff */
[----:B------:R-:W-:Y:S01]  /*0f50*/  VIADD R195, R193, 0x40 ;  /* 0x00000040c1c37836 */ /* 0x000fe20000000000 */
[----:B------:R-:W-:Y:S01]  /*0f60*/  LOP3.LUT R18, R19, 0x380, RZ, 0xc0, !PT ;  /* 0x0000038013127812 */ /* 0x000fe200078ec0ff */
[C---:B------:R-:W-:Y:S01]  /*0f70*/  VIADD R194, R193.reuse, 0x80 ;  /* 0x00000080c1c27836 */ /* 0x040fe20000000000 */
[----:B------:R-:W-:Y:S01]  /*0f80*/  LOP3.LUT R3, R2, 0x3fffffe, RZ, 0xc0, !PT ;  /* 0x03fffffe02037812 */ /* 0x000fe200078ec0ff */
[----:B------:R-:W-:Y:S01]  /*0f90*/  VIADD R196, R193, 0xc0 ;  /* 0x000000c0c1c47836 */ /* 0x000fe20000000000 */
[----:B------:R-:W-:-:S02]  /*0fa0*/  SHF.R.U64 R12, R12, 0x3, RZ ;  /* 0x000000030c0c7819 */ /* 0x000fc400000012ff */
[----:B------:R-:W-:Y:S01]  /*0fb0*/  SHF.R.U64 R6, R6, 0x3, RZ ;  /* 0x0000000306067819 */ /* 0x000fe200000012ff */
[----:B------:R-:W-:Y:S01]  /*0fc0*/  IMAD.IADD R3, R218, 0x1, -R3 ;  /* 0x00000001da037824 */ /* 0x000fe200078e0a03 */
[----:B------:R-:W-:Y:S02]  /*0fd0*/  SHF.R.U64 R8, R8, 0x3, RZ ;  /* 0x0000000308087819 */ /* 0x000fe400000012ff */
[----:B------:R-:W-:Y:S01]  /*0fe0*/  SHF.R.U64 R10, R10, 0x3, RZ ;  /* 0x000000030a0a7819 */ /* 0x000fe200000012ff */
[----:B------:R-:W-:Y:S01]  /*0ff0*/  IMAD R206, R3, 0x40, R206 ;  /* 0x0000004003ce7824 */ /* 0x000fe200078e02ce */
[----:B------:R-:W-:Y:S02]  /*1000*/  SHF.R.U64 R14, R14, 0x3, RZ ;  /* 0x000000030e0e7819 */ /* 0x000fe400000012ff */
[----:B------:R-:W-:Y:S01]  /*1010*/  SHF.R.U64 R18, R18, 0x3, RZ ;  /* 0x0000000312127819 */ /* 0x000fe200000012ff */
[----:B------:R-:W-:Y:S01]  /*1020*/  IMAD R228, R25, 0x8, R206 ;  /* 0x0000000819e47824 */ /* 0x000fe200078e02ce */
[----:B------:R-:W-:-:S02]  /*1030*/  SHF.R.S32.HI R203, RZ, 0x3, R0 ;  /* 0x00000003ffcb7819 */ /* 0x000fc40000011400 */
[----:B------:R-:W-:Y:S02]  /*1040*/  LOP3.LUT R0, R21, 0x7ffffffc, RZ, 0xc0, !PT ;  /* 0x7ffffffc15007812 */ /* 0x000fe400078ec0ff */
        /* <DEDUP_REMOVED lines=12> */
[C---:B------:R-:W-:Y:S01]  /*1110*/  IADD3 R22, P0, R16.reuse, 0x11c, RZ ;  /* 0x0000011c10167810 */ /* 0x040fe20007f1e0ff */
[----:B------:R-:W-:Y:S01]  /*1120*/  IMAD.IADD R0, R211, 0x1, -R0 ;  /* 0x00000001d3007824 */ /* 0x000fe200078e0a00 */
[----:B------:R-:W-:-:S02]  /*1130*/  IADD3 R217, P1, R16, 0x210, RZ ;  /* 0x0000021010d97810 */ /* 0x000fc40007f3e0ff */
[----:B------:R-:W-:Y:S01]  /*1140*/  MOV R226, R4 ;  /* 0x0000000400e27202 */ /* 0x000fe20000000f00 */
        /* <DEDUP_REMOVED lines=8> */
[----:B------:R-:W-:Y:S02]  /*11d0*/  MOV R219, R18 ;  /* 0x0000001200db7202 */ /* 0x000fe40000000f00 */
[----:B------:R-:W-:Y:S02]  /*11e0*/  SHF.R.S32.HI R202, RZ, 0x1f, R193 ;  /* 0x0000001fffca7819 */ /* 0x000fe400000114c1 */
[----:B------:R-:W-:Y:S02]  /*11f0*/  SHF.R.S32.HI R201, RZ, 0x1f, R195 ;  /* 0x0000001fffc97819 */ /* 0x000fe400000114c3 */
[----:B------:R-:W-:Y:S02]  /*1200*/  SHF.R.S32.HI R200, RZ, 0x1f, R194 ;  /* 0x0000001fffc87819 */ /* 0x000fe400000114c2 */
[----:B------:R-:W-:-:S07]  /*1210*/  SHF.R.S32.HI R199, RZ, 0x1f, R196 ;  /* 0x0000001fffc77819 */ /* 0x000fce00000114c4 */
.L_x_3523:
[----:B------:R-:W-:Y:S01]  /*1220*/  ULDC.64 UR8, c[0x0][0xb20] ;  /* 0x0002c80000087ab9 */ /* 0x000fe20000000a00 */
[----:B------:R-:W-:Y:S01]  /*1230*/  ULDC UR44, c[0x0][0x2f0] ;  /* 0x0000bc00002c7ab9 */ /* 0x000fe20000000800 */
[----:B------:R-:W-:-:S04]  /*1240*/  UISETP.NE.U32.AND UP0, UPT, UR8, URZ, UPT ;  /* 0x0000003f0800728c */ /* 0x000fc8000bf05070 */
        /* <DEDUP_REMOVED lines=9> */
[----:B012---:R-:W-:Y:S02]  /*12e0*/  IMAD.U32 R2, RZ, RZ, UR8 ;  /* 0x00000008ff027e24 */ /* 0x007fe4000f8e00ff */
[----:B------:R-:W-:Y:S01]  /*12f0*/  IMAD.U32 R3, RZ, RZ, UR9 ;  /* 0x00000009ff037e24 */ /* 0x000fe2000f8e00ff */
[----:B------:R-:W-:-:S03]  /*1300*/  @UP1 UIMAD.WIDE UR8, UR6, 0x4, UR10 ;  /* 0x00000004060818a5 */ /* 0x000fc6000f8e020a */
[----:B------:R-:W-:Y:S01]  /*1310*/  ULDC.64 UR10, c[0x0][0xb18] ;  /* 0x0002c600000a7ab9 */ /* 0x000fe20000000a00 */
[----:B------:R-:W2:Y:S02]  /*1320*/  @P0 LDG.E R2, desc[UR36][R2.64] ;  /* 0x0000002402020981 */ /* 0x000ea4000c1e1900 */
[----:B------:R-:W-:Y:S02]  /*1330*/  IMAD.U32 R4, RZ, RZ, UR8 ;  /* 0x00000008ff047e24 */ /* 0x000fe4000f8e00ff */
[----:B------:R-:W-:Y:S01]  /*1340*/  IMAD.U32 R5, RZ, RZ, UR9 ;  /* 0x00000009ff057e24 */ /* 0x000fe2000f8e00ff */
[----:B------:R-:W-:-:S04]  /*1350*/  ULDC.64 UR8, c[0x0][0x418] ;  /* 0x0001060000087ab9 */ /* 0x000fc80000000a00 */
[----:B---3--:R-:W3:Y:S01]  /*1360*/  @P2 LDG.E R4, desc[UR36][R4.64] ;  /* 0x0000002404042981 */ /* 0x008ee2000c1e1900 */
[----:B------:R-:W-:Y:S01]  /*1370*/  UISETP.NE.U32.AND UP0, UPT, UR8, URZ, UPT ;  /* 0x0000003f0800728c */ /* 0x000fe2000bf05070 */
[----:B------:R-:W-:Y:S01]  /*1380*/  ISETP.NE.U32.AND P1, PT, RZ, UR10, PT ;  /* 0x0000000aff007c0c */ /* 0x000fe2000bf25070 */
[----:B------:R-:W-:Y:S01]  /*1390*/  UMOV UR4, URZ ;  /* 0x0000003f00047c82 */ /* 0x000fe20008000000 */
[----:B------:R-:W-:Y:S01]  /*13a0*/  ULDC UR8, c[0x0][0x424] ;  /* 0x0001090000087ab9 */ /* 0x000fe20000000800 */
[----:B------:R-:W-:Y:S01]  /*13b0*/  UISETP.NE.AND.EX UP0, UPT, UR9, URZ, UPT, UP0 ;  /* 0x0000003f0900728c */ /* 0x000fe2000bf05300 */
[----:B------:R-:W-:Y:S01]  /*13c0*/  ISETP.NE.AND.EX P1, PT, RZ, UR11, PT, P1 ;  /* 0x0000000bff007c0c */ /* 0x000fe2000bf25310 */
[----:B------:R-:W-:Y:S01]  /*13d0*/  ULDC UR43, c[0x0][0x288] ;  /* 0x0000a200002b7ab9 */ /* 0x000fe20000000800 */
[----:B------:R-:W-:Y:S01]  /*13e0*/  UMOV UR61, UR7 ;  /* 0x00000007003d7c82 */ /* 0x000fe20008000000 */
[----:B------:R-:W-:-:S04]  /*13f0*/  USEL UR8, UR8, 0x1, UP0 ;  /* 0x0000000108087887 */ /* 0x000fc80008000000 */
[----:B------:R-:W-:Y:S01]  /*1400*/  UIMAD UR44, UR8, UR44, URZ ;  /* 0x0000002c082c72a4 */ /* 0x000fe2000f8e023f */
[----:B--2---:R-:W-:Y:S02]  /*1410*/  @P0 R2UR UR4, R2 ;  /* 0x00000000020402ca */ /* 0x004fe400000e0000 */
[----:B---3--:R-:W-:Y:S01]  /*1420*/  @P2 R2UR UR43, R4 ;  /* 0x00000000042b22ca */ /* 0x008fe200000e0000 */
[----:B----4-:R-:W-:-:S14]  /*1430*/  @P2 BRA `(.L_x_3391) ;  /* 0x0000000000342947 */ /* 0x010fdc0003800000 */
        /* <DEDUP_REMOVED lines=9> */
[----:B------:R-:W3:Y:S01]  /*14d0*/  LDG.E R0, desc[UR36][R2.64+0x4] ;  /* 0x0000042402007981 */ /* 0x000ee2000c1e1900 */
[----:B--2---:R-:W-:Y:S02]  /*14e0*/  R2UR UR43, R4 ;  /* 0x00000000042b72ca */ /* 0x004fe400000e0000 */
[----:B---3--:R-:W-:-:S13]  /*14f0*/  R2UR UR7, R0 ;  /* 0x00000000000772ca */ /* 0x008fda00000e0000 */
[----:B------:R-:W-:-:S12]  /*1500*/  UIADD3 UR43, -UR43, UR7, URZ ;  /* 0x000000072b2b7290 */ /* 0x000fd8000fffe13f */
.L_x_3391:
[----:B------:R-:W-:Y:S01]  /*1510*/  IMAD.U32 R204, RZ, RZ, UR6 ;  /* 0x00000006ffcc7e24 */ /* 0x000fe2000f8e00ff */
[----:B------:R-:W-:Y:S06]  /*1520*/  @!P1 BRA `(.L_x_3392) ;  /* 0x00000000001c9947 */ /* 0x000fec0003800000 */
[----:B------:R-:W-:Y:S02]  /*1530*/  ULDC.64 UR8, c[0x0][0xb18] ;  /* 0x0002c60000087ab9 */ /* 0x000fe40000000a00 */
[----:B------:R-:W-:-:S06]  /*1540*/  UIMAD.WIDE UR6, UR6, 0x4, UR8 ;  /* 0x00000004060678a5 */ /* 0x000fcc000f8e0208 */
[----:B------:R-:W-:Y:S02]  /*1550*/  IMAD.U32 R2, RZ, RZ, UR6 ;  /* 0x00000006ff027e24 */ /* 0x000fe4000f8e00ff */
[----:B------:R-:W-:-:S05]  /*1560*/  IMAD.U32 R3, RZ, RZ, UR7 ;  /* 0x00000007ff037e24 */ /* 0x000fca000f8e00ff */
[----:B------:R-:W2:Y:S02]  /*1570*/  LDG.E R2, desc[UR36][R2.64] ;  /* 0x0000002402027981 */ /* 0x000ea4000c1e1900 */
[----:B--2---:R-:W-:Y:S01]  /*1580*/  R2UR UR44, R2 ;  /* 0x00000000022c72ca */ /* 0x004fe200000e0000 */
[----:B------:R-:W-:-:S14]  /*1590*/  BRA `(.L_x_3393) ;  /* 0x0000000000347947 */ /* 0x000fdc0003800000 */
.L_x_3392:
        /* <DEDUP_REMOVED lines=13> */
.L_x_3393:
[----:B------:R-:W2:Y:S01]  /*1670*/  LDL R0, [R1+0x478] ;  /* 0x0004780001007983 */ /* 0x000ea20000100800 */
[----:B------:R-:W-:Y:S01]  /*1680*/  UIADD3 UR13, UP0, UR58, 0x32430, URZ ;  /* 0x000324303a0d7890 */ /* 0x000fe2000ff1e03f */
[----:B------:R-:W-:Y:S01]  /*1690*/  IMAD.U32 R15, RZ, RZ, UR12 ;  /* 0x0000000cff0f7e24 */ /* 0x000fe2000f8e00ff */
[----:B------:R-:W-:Y:S01]  /*16a0*/  UIADD3 UR10, UP1, UR58, 0x32440, URZ ;  /* 0x000324403a0a7890 */ /* 0x000fe2000ff3e03f */
[----:B------:R-:W-:Y:S01]  /*16b0*/  IMAD.U32 R4, RZ, RZ, UR5 ;  /* 0x00000005ff047e24 */ /* 0x000fe2000f8e00ff */
[----:B------:R-:W-:Y:S01]  /*16c0*/  UIADD3 UR8, UP2, UR58, 0x32450, URZ ;  /* 0x000324503a087890 */ /* 0x000fe2000ff5e03f */
[----:B------:R-:W-:Y:S01]  /*16d0*/  IMAD.MOV.U32 R7, RZ, RZ, 0x80 ;  /* 0x00000080ff077424 */ /* 0x000fe200078e00ff */
[----:B------:R-:W-:Y:S01]  /*16e0*/  UIADD3 UR6, UP3, UR58, 0x32460, URZ ;  /* 0x000324603a067890 */ /* 0x000fe2000ff7e03f */
[----:B------:R-:W-:Y:S01]  /*16f0*/  IMAD.MOV.U32 R13, RZ, RZ, 0x80 ;  /* 0x00000080ff0d7424 */ /* 0x000fe200078e00ff */
[----:B------:R-:W-:Y:S01]  /*1700*/  UIADD3.X UR12, URZ, UR59, URZ, UP0, !UPT ;  /* 0x0000003b3f0c7290 */ /* 0x000fe200087fe43f */
[----:B------:R0:W-:Y:S01]  /*1710*/  STL [R1+0x50], R4 ;  /* 0x0000500401007387 */ /* 0x0001e20000100800 */
[----:B------:R-:W-:Y:S01]  /*1720*/  UIADD3.X UR9, URZ, UR59, URZ, UP2, !UPT ;  /* 0x0000003b3f097290 */ /* 0x000fe200097fe43f */
[----:B------:R-:W-:Y:S01]  /*1730*/  IMAD.MOV.U32 R14, RZ, RZ, 0x100 ;  /* 0x00000100ff0e7424 */ /* 0x000fe200078e00ff */
[----:B------:R-:W-:Y:S01]  /*1740*/  UIADD3.X UR11, URZ, UR59, URZ, UP1, !UPT ;  /* 0x0000003b3f0b7290 */ /* 0x000fe20008ffe43f */
[----:B------:R-:W-:Y:S01]  /*1750*/  IMAD.U32 R8, RZ, RZ, UR8 ;  /* 0x00000008ff087e24 */ /* 0x000fe2000f8e00ff */
[----:B------:R-:W-:Y:S01]  /*1760*/  UIADD3 UR44, -UR4, UR44, URZ ;  /* 0x0000002c042c7290 */ /* 0x000fe2000fffe13f */
[----:B------:R-:W-:Y:S01]  /*1770*/  IMAD.U32 R10, RZ, RZ, UR6 ;  /* 0x00000006ff0a7e24 */ /* 0x000fe2000f8e00ff */
[----:B------:R-:W-:Y:S01]  /*1780*/  USHF.L.U32 UR60, UR5, 0x7, URZ ;  /* 0x00000007053c7899 */ /* 0x000fe2000800063f */
[----:B------:R-:W-:Y:S01]  /*1790*/  IMAD.U32 R9, RZ, RZ, UR9 ;  /* 0x00000009ff097e24 */ /* 0x000fe2000f8e00ff */
[----:B------:R-:W-:Y:S01]  /*17a0*/  ULDC UR4, c[0x0][0x448] ;  /* 0x0001120000047ab9 */ /* 0x000fe20000000800 */
[----:B0-----:R-:W-:Y:S01]  /*17b0*/  IMAD.U32 R4, RZ, RZ, UR10 ;  /* 0x0000000aff047e24 */ /* 0x001fe2000f8e00ff */
[----:B------:R-:W-:Y:S01]  /*17c0*/  UISETP.NE.AND UP4, UPT, UR4, 0x1, UPT ;  /* 0x000000010400788c */ /* 0x000fe2000bf85270 */
[----:B------:R-:W-:Y:S01]  /*17d0*/  IMAD.U32 R3, RZ, RZ, UR12 ;  /* 0x0000000cff037e24 */ /* 0x000fe2000f8e00ff */
[----:B------:R0:W-:Y:S01]  /*17e0*/  STL.64 [R1+0x30], R14 ;  /* 0x0000300e01007387 */ /* 0x0001e20000100a00 */
[----:B------:R-:W-:Y:S01]  /*17f0*/  IMAD.U32 R5, RZ, RZ, UR11 ;  /* 0x0000000bff057e24 */ /* 0x000fe2000f8e00ff */
[----:B------:R-:W-:Y:S01]  /*1800*/  ULDC.64 UR4, c[0x0][0xad8] ;  /* 0x0002b60000047ab9 */ /* 0x000fe20000000a00 */
[----:B------:R-:W-:Y:S01]  /*1810*/  UIADD3 UR8, UR60, 0x7f, URZ ;  /* 0x0000007f3c087890 */ /* 0x000fe2000fffe03f */
[----:B------:R0:W-:Y:S01]  /*1820*/  STL.128 [R1+0x420], RZ ;  /* 0x000420ff01007387 */ /* 0x0001e20000100c00 */
[----:B------:R-:W-:Y:S01]  /*1830*/  UISETP.GE.AND UP0, UPT, UR5, 0x1, UPT ;  /* 0x000000010500788c */ /* 0x000fe2000bf06270 */
[C---:B------:R-:W-:Y:S01]  /*1840*/  IADD3 R33, P0, R16.reuse, 0x420, RZ ;  /* 0x0000042010217810 */ /* 0x040fe20007f1e0ff */
[----:B------:R-:W-:Y:S01]  /*1850*/  UIADD3 UR38, UR44, 0x1, -UR43 ;  /* 0x000000012c267890 */ /* 0x000fe2000fffe82b */
[----:B------:R0:W-:Y:S01]  /*1860*/  STL.64 [R1+0x20], R4 ;  /* 0x0000200401007387 */ /* 0x0001e20000100a00 */
[----:B------:R-:W-:Y:S01]  /*1870*/  @UP4 ULDC UR6, c[0x0][0x44c] ;  /* 0x0001130000064ab9 */ /* 0x000fe20000000800 */
[----:B------:R-:W-:Y:S01]  /*1880*/  @UP4 ULDC UR9, c[0x0][0x450] ;  /* 0x0001140000094ab9 */ /* 0x000fe20000000800 */
[----:B------:R-:W-:Y:S01]  /*1890*/  PLOP3.LUT P2, PT, PT, PT, UP0, 0x40, 0x0 ;  /* 0x000000000000781c */ /* 0x000fe20003f4e808 */
[----:B------:R0:W-:Y:S01]  /*18a0*/  STL.128 [R1+0x430], RZ ;  /* 0x000430ff01007387 */ /* 0x0001e20000100c00 */
[----:B------:R-:W-:Y:S01]  /*18b0*/  IADD3 R32, P1, R16, 0x28, RZ ;  /* 0x0000002810207810 */ /* 0x000fe20007f3e0ff */
[----:B------:R-:W-:Y:S01]  /*18c0*/  UP2UR UR39, UPR, URZ, 0x10 ;  /* 0x000000103f277883 */ /* 0x000fe20008000000 */
[--C-:B------:R-:W-:Y:S01]  /*18d0*/  IMAD.X R44, RZ, RZ, R17.reuse, P0 ;  /* 0x000000ffff2c7224 */ /* 0x100fe200000e0611 */
[----:B------:R0:W-:Y:S01]  /*18e0*/  STL.128 [R1+0x210], RZ ;  /* 0x000210ff01007387 */ /* 0x0001e20000100c00 */
[----:B------:R-:W-:Y:S01]  /*18f0*/  UP2UR UR41, UPR, URZ, 0x1 ;  /* 0x000000013f297883 */ /* 0x000fe20008000000 */
[----:B------:R-:W-:-:S02]  /*1900*/  IMAD.X R45, RZ, RZ, R17, P1 ;  /* 0x000000ffff2d7224 */ /* 0x000fc400008e0611 */
[----:B------:R0:W-:Y:S04]  /*1910*/  STL.128 [R1+0x220], RZ ;  /* 0x000220ff01007387 */ /* 0x0001e80000100c00 */
        /* <DEDUP_REMOVED lines=30> */
[----:B------:R0:W-:Y:S04]  /*1b00*/  STL [R1+0x10], RZ ;  /* 0x000010ff01007387 */ /* 0x0001e80000100800 */
[----:B------:R0:W-:Y:S01]  /*1b10*/  STL [R1+0x38], RZ ;  /* 0x000038ff01007387 */ /* 0x0001e20000100800 */
[----:B--2---:R-:W-:-:S02]  /*1b20*/  R2UR UR7, R0 ;  /* 0x00000000000772ca */ /* 0x004fc400000e0000 */
[----:B------:R-:W1:Y:S11]  /*1b30*/  LDC R0, c[0x0][0xa80] ;  /* 0x0002a000ff007b82 */ /* 0x000e760000000800 */
[----:B------:R-:W-:-:S02]  /*1b40*/  IMAD.U32 R6, RZ, RZ, UR7 ;  /* 0x00000007ff067e24 */ /* 0x000fc4000f8e00ff */
[----:B------:R-:W-:Y:S01]  /*1b50*/  IMAD.U32 R2, RZ, RZ, UR7 ;  /* 0x00000007ff027e24 */ /* 0x000fe2000f8e00ff */
[----:B------:R-:W-:Y:S02]  /*1b60*/  UIADD3.X UR7, URZ, UR59, URZ, UP3, !UPT ;  /* 0x0000003b3f077290 */ /* 0x000fe40009ffe43f */
[----:B------:R0:W-:Y:S01]  /*1b70*/  STL.64 [R1+0x28], R6 ;  /* 0x0000280601007387 */ /* 0x0001e20000100a00 */
[----:B------:R-:W-:Y:S02]  /*1b80*/  IMAD.MOV.U32 R12, RZ, RZ, R2 ;  /* 0x000000ffff0c7224 */ /* 0x000fe400078e0002 */
[----:B------:R-:W-:Y:S02]  /*1b90*/  IMAD.U32 R2, RZ, RZ, UR13 ;  /* 0x0000000dff027e24 */ /* 0x000fe4000f8e00ff */
[----:B------:R-:W-:Y:S01]  /*1ba0*/  IMAD.U32 R11, RZ, RZ, UR7 ;  /* 0x00000007ff0b7e24 */ /* 0x000fe2000f8e00ff */
[----:B------:R0:W-:Y:S01]  /*1bb0*/  STL.128 [R1], R12 ;  /* 0x0000000c01007387 */ /* 0x0001e20000100c00 */
[----:B------:R-:W-:-:S03]  /*1bc0*/  UIMAD.WIDE.U32 UR6, UR8, UR6, URZ ;  /* 0x00000006080672a5 */ /* 0x000fc6000f8e003f */
[----:B------:R0:W-:Y:S01]  /*1bd0*/  STL.128 [R1+0x40], R8 ;  /* 0x0000400801007387 */ /* 0x0001e20000100c00 */
[----:B------:R-:W-:-:S03]  /*1be0*/  @UP4 USHF.R.U32.HI UR8, URZ, UR9, UR7 ;  /* 0x000000093f084299 */ /* 0x000fc60008011607 */
[----:B------:R0:W-:Y:S01]  /*1bf0*/  STL.64 [R1+0x18], R2 ;  /* 0x0000180201007387 */ /* 0x0001e20000100a00 */
[----:B------:R-:W-:-:S03]  /*1c00*/  UIADD3 UR6, UR38, UR8, URZ ;  /* 0x0000000826067290 */ /* 0x000fc6000fffe03f */
[----:B-1----:R0:W-:Y:S01]  /*1c10*/  STL [R1+0x440], R0 ;  /* 0x0004400001007387 */ /* 0x0021e20000100800 */
[----:B------:R-:W-:Y:S01]  /*1c20*/  UIADD3 UR4, UR6, UR4, URZ ;  /* 0x0000000406047290 */ /* 0x000fe2000fffe03f */
[----:B------:R-:W-:Y:S11]  /*1c30*/  @P2 BRA `(.L_x_3394) ;  /* 0x0000000000442947 */ /* 0x000ff60003800000 */
        /* <DEDUP_REMOVED lines=10> */
.L_x_3395:
[----:B------:R-:W-:-:S11]  /*1ce0*/  UISETP.NE.AND UP0, UPT, UR5, 0x1, UPT ;  /* 0x000000010500788c */ /* 0x000fd6000bf05270 */
[----:B------:R-:W-:Y:S02]  /*1cf0*/  @UP0 ULDC.64 UR10, c[0x0][0xae0] ;  /* 0x0002b800000a0ab9 */ /* 0x000fe40000000a00 */
[----:B------:R-:W-:-:S04]  /*1d00*/  UIMAD.WIDE.U32 UR6, UR8, UR10, URZ ;  /* 0x0000000a080672a5 */ /* 0x000fc8000f8e003f */
[----:B------:R-:W-:-:S12]  /*1d10*/  @UP0 USHF.R.U32.HI UR8, URZ, UR11, UR7 ;  /* 0x0000000b3f080299 */ /* 0x000fd80008011607 */
.L_x_3396:
[----:B------:R-:W-:-:S04]  /*1d20*/  UIMAD UR8, UR8, UR5, UR5 ;  /* 0x00000005080872a4 */ /* 0x000fc8000f8e0205 */
[----:B------:R-:W-:-:S04]  /*1d30*/  UISETP.LT.AND UP0, UPT, UR4, UR8, UPT ;  /* 0x000000080400728c */ /* 0x000fc8000bf01270 */
[----:B------:R-:W-:-:S12]  /*1d40*/  USEL UR4, UR4, UR8, UP0 ;  /* 0x0000000804047287 */ /* 0x000fd80008000000 */
.L_x_3394:
        /* <DEDUP_REMOVED lines=34> */
.L_x_3398:
[----:B------:R-:W-:-:S11]  /*1f70*/  UISETP.NE.AND UP0, UPT, UR5, 0x1, UPT ;  /* 0x000000010500788c */ /* 0x000fd6000bf05270 */
[----:B------:R-:W-:Y:S02]  /*1f80*/  @UP0 ULDC.64 UR10, c[0x0][0xae0] ;  /* 0x0002b800000a0ab9 */ /* 0x000fe40000000a00 */
[----:B------:R-:W-:-:S04]  /*1f90*/  UIMAD.WIDE.U32 UR6, UR4, UR10, URZ ;  /* 0x0000000a040672a5 */ /* 0x000fc8000f8e003f */
[----:B------:R-:W-:-:S12]  /*1fa0*/  @UP0 USHF.R.U32.HI UR4, URZ, UR11, UR7 ;  /* 0x0000000b3f040299 */ /* 0x000fd80008011607 */
.L_x_3399:
[----:B------:R-:W-:-:S04]  /*1fb0*/  UIMAD UR4, UR4, UR5, URZ ;  /* 0x00000005040472a4 */ /* 0x000fc8000f8e023f */
[----:B------:R-:W-:-:S04]  /*1fc0*/  UISETP.LT.AND UP0, UPT, UR8, UR4, UPT ;  /* 0x000000040800728c */ /* 0x000fc8000bf01270 */
[----:B------:R-:W-:-:S12]  /*1fd0*/  USEL UR8, UR8, UR4, !UP0 ;  /* 0x0000000408087287 */ /* 0x000fd8000c000000 */
.L_x_3397:
        /* <DEDUP_REMOVED lines=9> */
[----:B0-----:R-:W0:Y:S01]  /*2070*/  SHFL.IDX PT, R0, R218, RZ, 0x1f ;  /* 0x00001fffda007589 */ /* 0x001e2200000e0000 */
        /* <DEDUP_REMOVED lines=87> */
.L_x_3401:
[----:B------:R-:W1:Y:S01]  /*25f0*/  S2R R20, SR_TID.X ;  /* 0x0000000000147919 */ /* 0x000e620000002100 */
[----:B0-----:R-:W0:Y:S01]  /*2600*/  LDC.64 R10, c[0x0][0xad0] ;  /* 0x0002b400ff0a7b82 */ /* 0x001e220000000a00 */
[----:B------:R-:W-:Y:S01]  /*2610*/  IADD3 R8, P0, R16, 0x100, RZ ;  /* 0x0000010010087810 */ /* 0x000fe20007f1e0ff */
[----:B------:R-:W-:Y:S01]  /*2620*/  ULDC UR4, c[0x0][0x20] ;  /* 0x0000080000047ab9 */ /* 0x000fe20000000800 */
[----:B------:R-:W-:Y:S01]  /*2630*/  IMAD.U32 R0, RZ, RZ, UR43 ;  /* 0x0000002bff007e24 */ /* 0x000fe2000f8e00ff */
[----:B------:R-:W-:Y:S01]  /*2640*/  STL.64 [R1+0x110], R34 ;  /* 0x0001102201007387 */ /* 0x000fe20000100a00 */
[----:B------:R-:W-:Y:S02]  /*2650*/  VIADD R197, R22, -UR4 ;  /* 0x8000000416c57c36 */ /* 0x000fe40008000000 */
[--C-:B------:R-:W-:Y:S01]  /*2660*/  IMAD.X R9, RZ, RZ, R17.reuse, P0 ;  /* 0x000000ffff097224 */ /* 0x100fe200000e0611 */
[----:B------:R-:W2:Y:S01]  /*2670*/  LDC.64 R6, c[0x0][0x448] ;  /* 0x00011200ff067b82 */ /* 0x000ea20000000a00 */
[----:B------:R-:W-:Y:S01]  /*2680*/  IMAD.U32 R12, RZ, RZ, UR44 ;  /* 0x0000002cff0c7e24 */ /* 0x000fe2000f8e00ff */
[----:B------:R-:W-:Y:S04]  /*2690*/  STL.64 [R1+0x100], R206 ;  /* 0x000100ce01007387 */ /* 0x000fe80000100a00 */
[----:B------:R3:W-:Y:S02]  /*26a0*/  STL.64 [R1+0x108], R8 ;  /* 0x0001080801007387 */ /* 0x0007e40000100a00 */
[----:B------:R-:W4:Y:S02]  /*26b0*/  LDC.64 R2, c[0x0][0xad8] ;  /* 0x0002b600ff027b82 */ /* 0x000f240000000a00 */
[----:B------:R-:W-:Y:S04]  /*26c0*/  STL.U8 [R1+0x118], RZ ;  /* 0x000118ff01007387 */ /* 0x000fe80000100000 */
[----:B------:R5:W-:Y:S02]  /*26d0*/  STL [R197+0x4], R0 ;  /* 0x00000400c5007387 */ /* 0x000be40000100800 */
[----:B------:R-:W3:Y:S02]  /*26e0*/  LDC.64 R4, c[0x0][0xae0] ;  /* 0x0002b800ff047b82 */ /* 0x000ee40000000a00 */
[----:B------:R0:W-:Y:S04]  /*26f0*/  STL [R197+0x8], R12 ;  /* 0x0000080cc5007387 */ /* 0x0001e80000100800 */
[----:B0-----:R0:W-:Y:S01]  /*2700*/  STL [R197+0xc], R11 ;  /* 0x00000c0bc5007387 */ /* 0x0011e20000100800 */
[----:B-1----:R-:W-:Y:S01]  /*2710*/  VIADD R205, R20, 0xffffff80 ;  /* 0xffffff8014cd7836 */ /* 0x002fe20000000000 */
[----:B------:R-:W1:Y:S02]  /*2720*/  LDC R229, c[0x0][0x450] ;  /* 0x00011400ffe57b82 */ /* 0x000e640000000800 */
[----:B--2---:R0:W-:Y:S04]  /*2730*/  STL [R197+0x24], R6 ;  /* 0x00002406c5007387 */ /* 0x0041e80000100800 */
[----:B------:R0:W-:Y:S04]  /*2740*/  STL [R197+0x14], RZ ;  /* 0x000014ffc5007387 */ /* 0x0001e80000100800 */
[----:B------:R0:W-:Y:S04]  /*2750*/  STL [R197], R205 ;  /* 0x000000cdc5007387 */ /* 0x0001e80000100800 */
[----:B------:R0:W-:Y:S04]  /*2760*/  STL [R197+0x28], R7 ;  /* 0x00002807c5007387 */ /* 0x0001e80000100800 */
[----:B----4-:R0:W-:Y:S04]  /*2770*/  STL [R197+0x10], R2 ;  /* 0x00001002c5007387 */ /* 0x0101e80000100800 */
[----:B------:R0:W-:Y:S04]  /*2780*/  STL [R197+0x18], R3 ;  /* 0x00001803c5007387 */ /* 0x0001e80000100800 */
[----:B---3--:R0:W-:Y:S04]  /*2790*/  STL [R197+0x1c], R4 ;  /* 0x00001c04c5007387 */ /* 0x0081e80000100800 */
[----:B------:R0:W-:Y:S04]  /*27a0*/  STL [R197+0x20], R5 ;  /* 0x00002005c5007387 */ /* 0x0001e80000100800 */
[----:B-1----:R0:W-:Y:S04]  /*27b0*/  STL [R197+0x2c], R229 ;  /* 0x00002ce5c5007387 */ /* 0x0021e80000100800 */
[----:B------:R-:W5:Y:S01]  /*27c0*/  LDL R13, [R1+0x204] ;  /* 0x00020400010d7983 */ /* 0x000f620000100800 */
[----:B------:R-:W-:Y:S01]  /*27d0*/  IADD3 R8, P0, R16, 0x14c, RZ ;  /* 0x0000014c10087810 */ /* 0x000fe20007f1e0ff */
[----:B------:R-:W-:Y:S02]  /*27e0*/  BSSY B0, `(.L_x_3402) ;  /* 0x000000a000007945 */ /* 0x000fe40003800000 */
[----:B------:R0:W-:Y:S02]  /*27f0*/  STL [R1+0x14c], R10 ;  /* 0x00014c0a01007387 */ /* 0x0001e40000100800 */
[----:B------:R-:W-:-:S05]  /*2800*/  IMAD.X R9, RZ, RZ, R17, P0 ;  /* 0x000000ffff097224 */ /* 0x000fca00000e0611 */
[----:B------:R0:W-:Y:S01]  /*2810*/  STL.64 [R1+0x150], R8 ;  /* 0x0001500801007387 */ /* 0x0001e20000100a00 */
[----:B-----5:R-:W-:-:S04]  /*2820*/  LEA.HI R0, R13, R13, RZ, 0x1 ;  /* 0x0000000d0d007211 */ /* 0x020fc800078f08ff */
[----:B------:R-:W-:-:S05]  /*2830*/  LOP3.LUT R0, R0, 0xfffffffe, RZ, 0xc0, !PT ;  /* 0xfffffffe00007812 */ /* 0x000fca00078ec0ff */
[----:B------:R-:W-:-:S05]  /*2840*/  IMAD.IADD R0, R13, 0x1, -R0 ;  /* 0x000000010d007824 */ /* 0x000fca00078e0a00 */
[----:B------:R-:W-:-:S04]  /*2850*/  SHF.L.U32 R0, R0, 0x1f, RZ ;  /* 0x0000001f00007819 */ /* 0x000fc800000006ff */
[----:B------:R-:W1:Y:S02]  /*2860*/  SYNCS.PHASECHK.TRANS64.TRYWAIT P0, [UR42+0x32400], R0 ;  /* 0x03240000ff0075a7 */ /* 0x000e64000800016a */
[----:B01----:R-:W-:Y:S05]  /*2870*/  @!P0 BRA `(.L_x_3403) ;  /* 0x0000026c004c8947 */ /* 0x003fea0003800000 */
.L_x_3622:
[----:B------:R-:W-:Y:S05]  /*2880*/  BSYNC B0 ;  /* 0x0000000000007941 */ /* 0x000fea0003800000 */
.L_x_3402:
        /* <DEDUP_REMOVED lines=25> */
[----:B0-----:R-:W-:Y:S02]  /*2a20*/  IMAD.MOV.U32 R8, RZ, RZ, R19 ;  /* 0x000000ffff087224 */ /* 0x001fe400078e0013 */
[----:B------:R-:W-:Y:S02]  /*2a30*/  IMAD.MOV.U32 R9, RZ, RZ, R38 ;  /* 0x000000ffff097224 */ /* 0x000fe400078e0026 */
[----:B------:R-:W-:Y:S02]  /*2a40*/  IMAD.MOV.U32 R10, RZ, RZ, R29 ;  /* 0x000000ffff0a7224 */ /* 0x000fe400078e001d */
[----:B------:R-:W-:Y:S02]  /*2a50*/  IMAD.MOV.U32 R11, RZ, RZ, R42 ;  /* 0x000000ffff0b7224 */ /* 0x000fe400078e002a */
[----:B------:R-:W-:Y:S01]  /*2a60*/  IMAD.X R19, RZ, RZ, R17, P1 ;  /* 0x000000ffff137224 */ /* 0x000fe200008e0611 */
[----:B------:R-:W-:-:S02]  /*2a70*/  IADD3 R6, P1, R16, 0x108, RZ ;  /* 0x0000010810067810 */ /* 0x000fc40007f3e0ff */
[----:B------:R0:W-:Y:S03]  /*2a80*/  STL.128 [R1+0x1a0], R8 ;  /* 0x0001a00801007387 */ /* 0x0001e60000100c00 */
[----:B------:R-:W-:Y:S02]  /*2a90*/  IMAD.X R13, RZ, RZ, R17, P1 ;  /* 0x000000ffff0d7224 */ /* 0x000fe400008e0611 */
[----:B0-----:R-:W-:Y:S02]  /*2aa0*/  IMAD.MOV.U32 R8, RZ, RZ, R30 ;  /* 0x000000ffff087224 */ /* 0x001fe400078e001e */
[----:B------:R-:W-:Y:S02]  /*2ab0*/  IMAD.MOV.U32 R9, RZ, RZ, R31 ;  /* 0x000000ffff097224 */ /* 0x000fe400078e001f */
[----:B------:R-:W-:Y:S02]  /*2ac0*/  IMAD.MOV.U32 R10, RZ, RZ, R0 ;  /* 0x000000ffff0a7224 */ /* 0x000fe400078e0000 */
[----:B------:R-:W-:-:S02]  /*2ad0*/  IMAD.MOV.U32 R11, RZ, RZ, R19 ;  /* 0x000000ffff0b7224 */ /* 0x000fc400078e0013 */
[----:B------:R-:W-:-:S03]  /*2ae0*/  IMAD.MOV.U32 R19, RZ, RZ, R40 ;  /* 0x000000ffff137224 */ /* 0x000fc600078e0028 */
[----:B------:R0:W-:Y:S02]  /*2af0*/  STL.128 [R1+0x1b0], R8 ;  /* 0x0001b00801007387 */ /* 0x0001e40000100c00 */
[----:B0-----:R-:W-:Y:S02]  /*2b00*/  IMAD.MOV.U32 R10, RZ, RZ, R33 ;  /* 0x000000ffff0a7224 */ /* 0x001fe400078e0021 */
[----:B------:R-:W-:Y:S02]  /*2b10*/  IMAD.MOV.U32 R11, RZ, RZ, R44 ;  /* 0x000000ffff0b7224 */ /* 0x000fe400078e002c */
[----:B------:R-:W-:Y:S02]  /*2b20*/  IMAD.MOV.U32 R8, RZ, RZ, R18 ;  /* 0x000000ffff087224 */ /* 0x000fe400078e0012 */
[----:B------:R-:W-:Y:S02]  /*2b30*/  IMAD.MOV.U32 R9, RZ, RZ, R15 ;  /* 0x000000ffff097224 */ /* 0x000fe400078e000f */
[----:B------:R-:W-:-:S03]  /*2b40*/  IMAD.MOV.U32 R18, RZ, RZ, R27 ;  /* 0x000000ffff127224 */ /* 0x000fc600078e001b */
[----:B------:R0:W-:Y:S04]  /*2b50*/  STL.128 [R1+0x1c0], R8 ;  /* 0x0001c00801007387 */ /* 0x0001e80000100c00 */
[----:B------:R-:W-:Y:S01]  /*2b60*/  STL.128 [R1+0x170], R16 ;  /* 0x0001701001007387 */ /* 0x000fe20000100c00 */
[----:B0-----:R-:W-:Y:S02]  /*2b70*/  IMAD.MOV.U32 R10, RZ, RZ, R217 ;  /* 0x000000ffff0a7224 */ /* 0x001fe400078e00d9 */
[----:B------:R-:W-:Y:S02]  /*2b80*/  IMAD.MOV.U32 R11, RZ, RZ, R216 ;  /* 0x000000ffff0b7224 */ /* 0x000fe400078e00d8 */
[----:B------:R-:W-:Y:S02]  /*2b90*/  IMAD.MOV.U32 R8, RZ, RZ, R6 ;  /* 0x000000ffff087224 */ /* 0x000fe400078e0006 */
[----:B------:R-:W-:-:S05]  /*2ba0*/  IMAD.MOV.U32 R9, RZ, RZ, R13 ;  /* 0x000000ffff097224 */ /* 0x000fca00078e000d */
[----:B------:R0:W-:Y:S02]  /*2bb0*/  STL.128 [R1+0x1d0], R8 ;  /* 0x0001d00801007387 */ /* 0x0001e40000100c00 */
[----:B0-----:R-:W-:Y:S02]  /*2bc0*/  IMAD.MOV.U32 R8, RZ, RZ, R26 ;  /* 0x000000ffff087224 */ /* 0x001fe400078e001a */
        /* <DEDUP_REMOVED lines=8> */
.L_x_3405:
[----:B------:R-:W-:Y:S05]  /*2c50*/  BSYNC B0 ;  /* 0x0000000000007941 */ /* 0x000fea0003800000 */
.L_x_3404:
        /* <DEDUP_REMOVED lines=8> */
.L_x_3407:
[----:B------:R-:W-:Y:S05]  /*2ce0*/  BSYNC B0 ;  /* 0x0000000000007941 */ /* 0x000fea0003800000 */
.L_x_3406:
[----:B------:R-:W-:Y:S04]  /*2cf0*/  BSSY B0, `(.L_x_3408) ;  /* 0x0000004000007945 */ /* 0x000fe80003800000 */
[----:B-1----:R-:W-:Y:S05]  /*2d00*/  @P0 BRA `(.L_x_3409) ;  /* 0x0000000000080947 */ /* 0x002fea0003800000 */
[----:B------:R-:W1:Y:S02]  /*2d10*/  SYNCS.PHASECHK.TRANS64.TRYWAIT P0, [R20+URZ], R21 ;  /* 0x00000015140075a7 */ /* 0x000e64000800017f */
[----:B-1----:R-:W-:Y:S05]  /*2d20*/  @!P0 BRA `(.L_x_3410) ;  /* 0x0000026800388947 */ /* 0x002fea0003800000 */
.L_x_3409:
[----:B------:R-:W-:Y:S05]  /*2d30*/  BSYNC B0 ;  /* 0x0000000000007941 */ /* 0x000fea0003800000 */
.L_x_3408:
        /* <DEDUP_REMOVED lines=58> */
.L_x_3623:
[----:B------:R-:W-:Y:S05]  /*30e0*/  BSYNC B0 ;  /* 0x0000000000007941 */ /* 0x000fea0003800000 */
.L_x_3411:
[----:B0-----:R-:W2:Y:S04]  /*30f0*/  LDL R6, [R1+0x28] ;  /* 0x0000280001067983 */ /* 0x001ea80000100800 */
[----:B------:R0:W5:Y:S01]  /*3100*/  LDL.64 R8, [R1+0x1f8] ;  /* 0x0001f80001087983 */ /* 0x0001620000100a00 */
[----:B------:R-:W-:Y:S01]  /*3110*/  BSSY B0, `(.L_x_3413) ;  /* 0x0000005000007945 */ /* 0x000fe20003800000 */
[----:B--2---:R-:W-:-:S04]  /*3120*/  LOP3.LUT R6, R6, 0x1, RZ, 0xfc, !PT ;  /* 0x0000000106067812 */ /* 0x004fc800078efcff */
[----:B------:R-:W-:-:S13]  /*3130*/  ISETP.NE.AND P1, PT, R6, 0x3, PT ;  /* 0x000000030600780c */ /* 0x000fda0003f25270 */
[----:B0-----:R-:W-:Y:S05]  /*3140*/  @!P1 BRA `(.L_x_3414) ;  /* 0x0000000000049947 */ /* 0x001fea0003800000 */
[----:B------:R-:W-:Y:S01]  /*3150*/  BPT.TRAP 0x1 ;  /* 0x000000040000795c */ /* 0x000fe20000300000 */
.L_x_3414:
[----:B------:R-:W-:Y:S05]  /*3160*/  BSYNC B0 ;  /* 0x0000000000007941 */ /* 0x000fea0003800000 */
.L_x_3413:
        /* <DEDUP_REMOVED lines=8> */
.L_x_3416:
[----:B------:R-:W-:Y:S05]  /*31f0*/  BSYNC B0 ;  /* 0x0000000000007941 */ /* 0x000fea0003800000 */
.L_x_3415:
[----:B------:R-:W-:Y:S04]  /*3200*/  BSSY B0, `(.L_x_3417) ;  /* 0x0000004000007945 */ /* 0x000fe80003800000 */
[----:B-1----:R-:W-:Y:S05]  /*3210*/  @P0 BRA `(.L_x_3418) ;  /* 0x0000000000080947 */ /* 0x002fea0003800000 */
[----:B------:R-:W1:Y:S02]  /*3220*/  SYNCS.PHASECHK.TRANS64.TRYWAIT P0, [R8+URZ], R9 ;  /* 0x00000009080075a7 */ /* 0x000e64000800017f */
[----:B-1----:R-:W-:Y:S05]  /*3230*/  @!P0 BRA `(.L_x_3419) ;  /* 0x0000026400208947 */ /* 0x002fea0003800000 */
.L_x_3418:
[----:B------:R-:W-:Y:S05]  /*3240*/  BSYNC B0 ;  /* 0x0000000000007941 */ /* 0x000fea0003800000 */
.L_x_3417:
        /* <DEDUP_REMOVED lines=204> */
.L_x_3421:
[----:B------:R-:W-:Y:S05]  /*3f10*/  BSYNC B0 ;  /* 0x0000000000007941 */ /* 0x000fea0003800000 */
.L_x_3420:
        /* <DEDUP_REMOVED lines=13> */
[----:B--2---:R-:W2:Y:S01]  /*3ff0*/  LD.E R13, desc[UR36][R12.64] ;  /* 0x000000240c0d7980 */ /* 0x004ea2000c101900 */
[----:B----4-:R-:W-:-:S03]  /*4000*/  ISETP.NE.AND P0, PT, R6, 0x1, PT ;  /* 0x000000010600780c */ /* 0x010fc60003f05270 */
[----:B------:R-:W4:Y:S04]  /*4010*/  LDL R6, [R197+0x8] ;  /* 0x00000800c5067983 */ /* 0x000f280000100800 */
[----:B------:R-:W4:Y:S06]  /*4020*/  LDL R12, [R197+0x14] ;  /* 0x00001400c50c7983 */ /* 0x000f2c0000100800 */
[----:B------:R-:W4:Y:S04]  /*4030*/  @P0 LDL R19, [R197+0x28] ;  /* 0x00002800c5130983 */ /* 0x000f280000100800 */
[----:B------:R-:W4:Y:S01]  /*4040*/  @P0 LDL R14, [R197+0x2c] ;  /* 0x00002c00c50e0983 */ /* 0x000f220000100800 */
[----:B---3--:R-:W-:Y:S01]  /*4050*/  ISETP.GE.AND P1, PT, R8, 0x1, PT ;  /* 0x000000010800780c */ /* 0x008fe20003f26270 */
[----:B------:R-:W-:-:S02]  /*4060*/  UMOV UR4, 0xffffffa0 ;  /* 0xffffffa000047882 */ /* 0x000fc40000000000 */
[----:B------:R-:W-:Y:S01]  /*4070*/  UIMAD UR4, UR45, UR4, 0x60 ;  /* 0x000000602d0474a4 */ /* 0x000fe2000f8e0204 */
        /* <DEDUP_REMOVED lines=10> */
[----:B------:R-:W-:Y:S02]  /*4120*/  SHF.R.S32.HI R27, RZ, 0x1f, R28 ;  /* 0x0000001fff1b7819 */ /* 0x000fe4000001141c */
[----:B------:R-:W-:Y:S02]  /*4130*/  LEA.HI R26, R26, R15, RZ, 0x2 ;  /* 0x0000000f1a1a7211 */ /* 0x000fe400078f10ff */
[----:B------:R-:W-:Y:S01]  /*4140*/  LEA.HI R29, R27, R28, RZ, 0x2 ;  /* 0x0000001c1b1d7211 */ /* 0x000fe200078f10ff */
[-C--:B------:R-:W-:Y:S01]  /*4150*/  FMUL.FTZ R147, R30, R13.reuse ;  /* 0x0000000d1e937220 */ /* 0x080fe20000410000 */
[----:B------:R-:W-:Y:S01]  /*4160*/  FMUL.FTZ R146, R31, R13 ;  /* 0x0000000d1f927220 */ /* 0x000fe20000410000 */
[----:B------:R-:W-:Y:S02]  /*4170*/  LOP3.LUT R26, R26, 0xfffffffc, RZ, 0xc0, !PT ;  /* 0xfffffffc1a1a7812 */ /* 0x000fe400078ec0ff */
[--C-:B------:R-:W-:Y:S02]  /*4180*/  SHF.R.S32.HI R30, RZ, 0x2, R29.reuse ;  /* 0x00000002ff1e7819 */ /* 0x100fe4000001141d */
[----:B------:R-:W-:Y:S01]  /*4190*/  SHF.R.S32.HI R31, RZ, 0x1f, R29 ;  /* 0x0000001fff1f7819 */ /* 0x000fe2000001141d */
[----:B------:R-:W-:Y:S01]  /*41a0*/  IMAD.IADD R15, R15, 0x1, -R26 ;  /* 0x000000010f0f7824 */ /* 0x000fe200078e0a1a */
[----:B------:R-:W-:-:S02]  /*41b0*/  SHF.R.S32.HI R26, RZ, 0x7, R25 ;  /* 0x00000007ff1a7819 */ /* 0x000fc40000011419 */
[----:B------:R-:W-:Y:S02]  /*41c0*/  LEA.HI R31, R31, R30, RZ, 0x3 ;  /* 0x0000001e1f1f7211 */ /* 0x000fe400078f18ff */
[----:B------:R-:W-:Y:S02]  /*41d0*/  LEA.HI R27, R27, R28, RZ, 0x5 ;  /* 0x0000001c1b1b7211 */ /* 0x000fe400078f28ff */
[----:B------:R-:W-:Y:S02]  /*41e0*/  LOP3.LUT R31, R31, 0xfffffff8, RZ, 0xc0, !PT ;  /* 0xfffffff81f1f7812 */ /* 0x000fe400078ec0ff */
[----:B------:R-:W-:Y:S02]  /*41f0*/  LEA.HI R25, R25, R26, RZ, 0x1 ;  /* 0x0000001a19197211 */ /* 0x000fe400078f08ff */
[----:B------:R-:W-:Y:S01]  /*4200*/  SHF.R.S32.HI R27, RZ, 0x5, R27 ;  /* 0x00000005ff1b7819 */ /* 0x000fe2000001141b */
[----:B------:R-:W-:Y:S01]  /*4210*/  IMAD.IADD R31, R30, 0x1, -R31 ;  /* 0x000000011e1f7824 */ /* 0x000fe200078e0a1f */
[----:B------:R-:W-:-:S02]  /*4220*/  LOP3.LUT R25, R25, 0x3fffffe, RZ, 0xc0, !PT ;  /* 0x03fffffe19197812 */ /* 0x000fc400078ec0ff */
        /* <DEDUP_REMOVED lines=58> */
[----:B------:R-:W-:Y:S01]  /*45d0*/  IMAD R18, R29, -0x2, R18 ;  /* 0xfffffffe1d127824 */ /* 0x000fe200078e0212 */
[----:B------:R-:W-:Y:S01]  /*45e0*/  LOP3.LUT R13, RZ, R10, RZ, 0x33, !PT ;  /* 0x0000000aff0d7212 */ /* 0x000fe200078e33ff */
[----:B------:R-:W-:-:S03]  /*45f0*/  VIADD R14, R14, 0x60 ;  /* 0x000000600e0e7836 */ /* 0x000fc60000000000 */
[----:B------:R-:W2:Y:S01]  /*4600*/  MUFU.TANH R121, R121 ;  /* 0x0000007900797308 */ /* 0x000ea20000002400 */
[----:B------:R-:W-:-:S07]  /*4610*/  IMAD.IADD R18, R18, 0x1, -R9 ;  /* 0x0000000112127824 */ /* 0x000fce00078e0a09 */
        /* <DEDUP_REMOVED lines=48> */
[----:B------:R-:W-:-:S02]  /*4920*/  IMAD.U32 R26, RZ, RZ, UR4 ;  /* 0x00000004ff1a7e24 */ /* 0x000fc4000f8e00ff */
[----:B------:R-:W-:Y:S02]  /*4930*/  IMAD.IADD R18, R18, 0x1, R13 ;  /* 0x0000000112127824 */ /* 0x000fe400078e020d */
[----:B------:R-:W-:Y:S01]  /*4940*/  VIADD R25, R12, UR4 ;  /* 0x000000040c197c36 */ /* 0x000fe20008000000 */
[----:B0-----:R-:W-:Y:S01]  /*4950*/  VIADDMNMX R11, R15, R19, R14, PT ;  /* 0x000000130f0b7246 */ /* 0x001fe2000380010e */
[----:B------:R-:W-:Y:S02]  /*4960*/  IMAD R29, R29, -0x2, R26 ;  /* 0xfffffffe1d1d7824 */ /* 0x000fe400078e021a */
        /* <DEDUP_REMOVED lines=14> */
.L_x_3427:
[----:B------:R-:W-:Y:S05]  /*4a50*/  BSYNC B2 ;  /* 0x0000000000027941 */ /* 0x000fea0003800000 */
.L_x_3426:
[----:B------:R-:W-:Y:S01]  /*4a60*/  LOP3.LUT R13, RZ, R13, RZ, 0x33, !PT ;  /* 0x0000000dff0d7212 */ /* 0x000fe200078e33ff */
[----:B------:R-:W-:Y:S06]  /*4a70*/  BRA `(.L_x_3428) ;  /* 0x0000000000187947 */ /* 0x000fec0003800000 */
.L_x_3425:
[----:B------:R-:W-:-:S13]  /*4a80*/  ISETP.NE.AND P0, PT, R8, 0x1, PT ;  /* 0x000000010800780c */ /* 0x000fda0003f05270 */
[----:B------:R-:W-:Y:S05]  /*4a90*/  @!P0 BRA `(.L_x_3428) ;  /* 0x0000000000108947 */ /* 0x000fea0003800000 */
[----:B------:R-:W2:Y:S04]  /*4aa0*/  LDL R12, [R197+0x1c] ;  /* 0x00001c00c50c7983 */ /* 0x000ea80000100800 */
[----:B------:R-:W3:Y:S01]  /*4ab0*/  LDL R26, [R197+0x20] ;  /* 0x00002000c51a7983 */ /* 0x000ee20000100800 */
[----:B--2---:R-:W-:-:S05]  /*4ac0*/  IMAD.HI.U32 R13, R13, R12, RZ ;  /* 0x0000000c0d0d7227 */ /* 0x004fca00078e00ff */
[----:B---3--:R-:W-:-:S07]  /*4ad0*/  SHF.R.U32.HI R13, RZ, R26, R13 ;  /* 0x0000001aff0d7219 */ /* 0x008fce000001160d */
.L_x_3428:
[----:B------:R-:W-:Y:S05]  /*4ae0*/  BSYNC B1 ;  /* 0x0000000000017941 */ /* 0x000fea0003800000 */
.L_x_3424:
[----:B------:R-:W-:-:S05]  /*4af0*/  IMAD R13, R8, R13, R29 ;  /* 0x0000000d080d7224 */ /* 0x000fca00078e021d */
[----:B------:R-:W-:Y:S02]  /*4b00*/  VIMNMX R10, R10, R13, !PT ;  /* 0x0000000d0a0a7248 */ /* 0x000fe40007fe0100 */
[----:B------:R-:W-:-:S07]  /*4b10*/  VIADDMNMX R11, R13, R8, R11, PT ;  /* 0x000000080d0b7246 */ /* 0x000fce000380010b */
.L_x_3423:
[----:B------:R-:W-:Y:S05]  /*4b20*/  BSYNC B0 ;  /* 0x0000000000007941 */ /* 0x000fea0003800000 */
.L_x_3422:
        /* <DEDUP_REMOVED lines=132> */
.L_x_3434:
[----:B------:R-:W-:Y:S05]  /*5370*/  BSYNC B2 ;  /* 0x0000000000027941 */ /* 0x000fea0003800000 */
.L_x_3433:
[----:B------:R-:W-:Y:S01]  /*5380*/  LOP3.LUT R9, RZ, R9, RZ, 0x33, !PT ;  /* 0x00000009ff097212 */ /* 0x000fe200078e33ff */
[----:B------:R-:W-:Y:S06]  /*5390*/  BRA `(.L_x_3435) ;  /* 0x0000000000187947 */ /* 0x000fec0003800000 */
.L_x_3432:
[----:B------:R-:W-:-:S13]  /*53a0*/  ISETP.NE.AND P6, PT, R8, 0x1, PT ;  /* 0x000000010800780c */ /* 0x000fda0003fc5270 */
[----:B------:R-:W-:Y:S05]  /*53b0*/  @!P6 BRA `(.L_x_3435) ;  /* 0x000000000010e947 */ /* 0x000fea0003800000 */
[----:B------:R-:W2:Y:S04]  /*53c0*/  LDL R6, [R197+0x1c] ;  /* 0x00001c00c5067983 */ /* 0x000ea80000100800 */
[----:B------:R-:W3:Y:S01]  /*53d0*/  LDL R12, [R197+0x20] ;  /* 0x00002000c50c7983 */ /* 0x000ee20000100800 */
[----:B--2---:R-:W-:-:S05]  /*53e0*/  IMAD.HI.U32 R9, R9, R6, RZ ;  /* 0x0000000609097227 */ /* 0x004fca00078e00ff */
[----:B---3--:R-:W-:-:S07]  /*53f0*/  SHF.R.U32.HI R9, RZ, R12, R9 ;  /* 0x0000000cff097219 */ /* 0x008fce0000011609 */
.L_x_3435:
[----:B------:R-:W-:Y:S05]  /*5400*/  BSYNC B1 ;  /* 0x0000000000017941 */ /* 0x000fea0003800000 */
.L_x_3431:
[----:B------:R-:W-:-:S05]  /*5410*/  IMAD R9, R8, R9, R29 ;  /* 0x0000000908097224 */ /* 0x000fca00078e021d */
[----:B------:R-:W-:Y:S02]  /*5420*/  VIADDMNMX R11, R9, R8, R11, PT ;  /* 0x00000008090b7246 */ /* 0x000fe4000380010b */
[----:B------:R-:W-:-:S07]  /*5430*/  VIMNMX R10, R10, R9, !PT ;  /* 0x000000090a0a7248 */ /* 0x000fce0007fe0100 */
.L_x_3430:
[----:B------:R-:W-:Y:S05]  /*5440*/  BSYNC B0 ;  /* 0x0000000000007941 */ /* 0x000fea0003800000 */
.L_x_3429:
        /* <DEDUP_REMOVED lines=10> */
[----:B------:R-:W2:Y:S01]  /*54f0*/  LDL R138, [R1+0x218] ;  /* 0x00021800018a7983 */ /* 0x000ea20000100800 */
[----:B------:R-:W-:Y:S02]  /*5500*/  ISETP.GT.AND P0, PT, R10, 0x9, !P0 ;  /* 0x000000090a00780c */ /* 0x000fe40004704270 */
[----:B------:R-:W-:Y:S01]  /*5510*/  ISETP.NE.AND P1, PT, R28, RZ, PT ;  /* 0x000000ff1c00720c */ /* 0x000fe20003f25270 */
[----:B------:R-:W2:Y:S01]  /*5520*/  LDL R25, [R1+0x22c] ;  /* 0x00022c0001197983 */ /* 0x000ea20000100800 */
[----:B------:R-:W-:Y:S02]  /*5530*/  ISETP.LT.OR P0, PT, R11, 0xa, P0 ;  /* 0x0000000a0b00780c */ /* 0x000fe40000701670 */
[----:B------:R-:W-:Y:S01]  /*5540*/  ISETP.NE.AND P6, PT, R32, RZ, PT ;  /* 0x000000ff2000720c */ /* 0x000fe20003fc5270 */
[----:B------:R-:W2:Y:S01]  /*5550*/  LDL R28, [R1+0x238] ;  /* 0x00023800011c7983 */ /* 0x000ea20000100800 */
[----:B------:R-:W-:-:S02]  /*5560*/  FSEL R146, R146, -INF , !P0 ;  /* 0xff80000092927808 */ /* 0x000fc40004000000 */
[----:B------:R-:W-:Y:S01]  /*5570*/  ISETP.NE.AND P0, PT, R27, RZ, PT ;  /* 0x000000ff1b00720c */ /* 0x000fe20003f05270 */
[----:B------:R-:W2:Y:S01]  /*5580*/  LDL R26, [R1+0x230] ;  /* 0x00023000011a7983 */ /* 0x000ea20000100800 */
[----:B------:R-:W-:Y:S02]  /*5590*/  FMNMX.FTZ R9, R120, R121, !PT ;  /* 0x0000007978097209 */ /* 0x000fe40007810000 */
[----:B------:R-:W-:Y:S01]  /*55a0*/  ISETP.GT.AND P0, PT, R10, 0x10, !P0 ;  /* 0x000000100a00780c */ /* 0x000fe20004704270 */
[----:B------:R-:W2:Y:S01]  /*55b0*/  LDL R27, [R1+0x234] ;  /* 0x00023400011b7983 */ /* 0x000ea20000100800 */
[----:B------:R-:W-:Y:S02]  /*55c0*/  FMNMX.FTZ R8, R122, R9, !PT ;  /* 0x000000097a087209 */ /* 0x000fe40007810000 */
[----:B------:R-:W-:Y:S01]  /*55d0*/  ISETP.LT.OR P0, PT, R11, 0x11, P0 ;  /* 0x000000110b00780c */ /* 0x000fe20000701670 */
[----:B------:R-:W2:Y:S01]  /*55e0*/  LDL R29, [R1+0x23c] ;  /* 0x00023c00011d7983 */ /* 0x000ea20000100800 */
[----:B------:R-:W-:-:S02]  /*55f0*/  FMNMX.FTZ R13, R21, R8, !PT ;  /* 0x00000008150d7209 */ /* 0x000fc40007810000 */
[----:B------:R-:W-:Y:S01]  /*5600*/  FSEL R162, R162, -INF , !P0 ;  /* 0xff800000a2a27808 */ /* 0x000fe20004000000 */
[----:B------:R-:W2:Y:S01]  /*5610*/  LDL R30, [R1+0x240] ;  /* 0x00024000011e7983 */ /* 0x000ea20000100800 */
[----:B------:R-:W-:Y:S02]  /*5620*/  ISETP.GT.AND P0, PT, R10, 0x11, !P1 ;  /* 0x000000110a00780c */ /* 0x000fe40004f04270 */
[----:B------:R-:W-:Y:S01]  /*5630*/  ISETP.NE.AND P1, PT, R40, RZ, PT ;  /* 0x000000ff2800720c */ /* 0x000fe20003f25270 */
[----:B------:R-:W2:Y:S01]  /*5640*/  LDL R152, [R1+0x220] ;  /* 0x0002200001987983 */ /* 0x000ea20000100800 */
[----:B------:R-:W-:Y:S02]  /*5650*/  ISETP.LT.OR P0, PT, R11, 0x12, P0 ;  /* 0x000000120b00780c */ /* 0x000fe40000701670 */
[----:B------:R-:W-:Y:S01]  /*5660*/  ISETP.GT.AND P2, PT, R10, 0x49, !P2 ;  /* 0x000000490a00780c */ /* 0x000fe20005744270 */
[----:B------:R-:W2:Y:S01]  /*5670*/  LDL R151, [R1+0x21c] ;  /* 0x00021c0001977983 */ /* 0x000ea20000100800 */
[----:B------:R-:W-:-:S02]  /*5680*/  FSEL R163, R163, -INF , !P0 ;  /* 0xff800000a3a37808 */ /* 0x000fc40004000000 */
[----:B------:R-:W-:Y:S01]  /*5690*/  ISETP.NE.AND P0, PT, R31, RZ, PT ;  /* 0x000000ff1f00720c */ /* 0x000fe20003f05270 */
[----:B------:R-:W2:Y:S01]  /*56a0*/  LDL R32, [R1+0x248] ;  /* 0x0002480001207983 */ /* 0x000ea20000100800 */
[C---:B------:R-:W-:Y:S02]  /*56b0*/  ISETP.GT.AND P3, PT, R10.reuse, 0x50, !P3 ;  /* 0x000000500a00780c */ /* 0x040fe40005f64270 */
[C---:B------:R-:W-:Y:S01]  /*56c0*/  ISETP.GT.AND P0, PT, R10.reuse, 0x18, !P0 ;  /* 0x000000180a00780c */ /* 0x040fe20004704270 */
[----:B------:R-:W2:Y:S01]  /*56d0*/  LDL R31, [R1+0x244] ;  /* 0x00024400011f7983 */ /* 0x000ea20000100800 */
[C---:B------:R-:W-:Y:S02]  /*56e0*/  ISETP.LT.OR P2, PT, R11.reuse, 0x4a, P2 ;  /* 0x0000004a0b00780c */ /* 0x040fe40001741670 */
[----:B------:R-:W-:Y:S01]  /*56f0*/  ISETP.LT.OR P0, PT, R11, 0x19, P0 ;  /* 0x000000190b00780c */ /* 0x000fe20000701670 */
[----:B------:R-:W2:Y:S01]  /*5700*/  LDL R40, [R1+0x268] ;  /* 0x0002680001287983 */ /* 0x000ea20000100800 */
[----:B------:R-:W-:-:S02]  /*5710*/  ISETP.GT.AND P4, PT, R10, 0x51, !P4 ;  /* 0x000000510a00780c */ /* 0x000fc40006784270 */
[----:B------:R-:W-:Y:S01]  /*5720*/  FSEL R158, R158, -INF , !P0 ;  /* 0xff8000009e9e7808 */ /* 0x000fe20004000000 */
[----:B------:R-:W2:Y:S01]  /*5730*/  LDL R44, [R1+0x278] ;  /* 0x00027800012c7983 */ /* 0x000ea20000100800 */
[----:B------:R-:W-:Y:S02]  /*5740*/  ISETP.GT.AND P0, PT, R10, 0x19, !P6 ;  /* 0x000000190a00780c */ /* 0x000fe40007704270 */
[----:B------:R-:W-:Y:S01]  /*5750*/  ISETP.NE.AND P6, PT, R41, RZ, PT ;  /* 0x000000ff2900720c */ /* 0x000fe20003fc5270 */
[----:B------:R-:W2:Y:S01]  /*5760*/  LDL R45, [R1+0x27c] ;  /* 0x00027c00012d7983 */ /* 0x000ea20000100800 */
[C---:B------:R-:W-:Y:S02]  /*5770*/  ISETP.LT.OR P0, PT, R11.reuse, 0x1a, P0 ;  /* 0x0000001a0b00780c */ /* 0x040fe40000701670 */
[----:B------:R-:W-:Y:S01]  /*5780*/  ISETP.LT.OR P3, PT, R11, 0x51, P3 ;  /* 0x000000510b00780c */ /* 0x000fe20001f61670 */
[----:B------:R-:W2:Y:S01]  /*5790*/  LDL R41, [R1+0x26c] ;  /* 0x00026c0001297983 */ /* 0x000ea20000100800 */
[----:B------:R-:W-:-:S02]  /*57a0*/  FSEL R190, R190, -INF , !P0 ;  /* 0xff800000bebe7808 */ /* 0x000fc40004000000 */
[----:B------:R-:W-:Y:S01]  /*57b0*/  ISETP.NE.AND P0, PT, R33, RZ, PT ;  /* 0x000000ff2100720c */ /* 0x000fe20003f05270 */
[----:B------:R-:W2:Y:S01]  /*57c0*/  LDL R46, [R1+0x280] ;  /* 0x00028000012e7983 */ /* 0x000ea20000100800 */
[----:B------:R-:W-:Y:S02]  /*57d0*/  FSEL R171, R171, -INF , !P2 ;  /* 0xff800000abab7808 */ /* 0x000fe40005000000 */
[C---:B------:R-:W-:Y:S01]  /*57e0*/  ISETP.GT.AND P0, PT, R10.reuse, 0x20, !P0 ;  /* 0x000000200a00780c */ /* 0x040fe20004704270 */
[----:B------:R-:W2:Y:S01]  /*57f0*/  LDL R33, [R1+0x24c] ;  /* 0x00024c0001217983 */ /* 0x000ea20000100800 */
[----:B------:R-:W-:Y:S02]  /*5800*/  ISETP.GT.AND P5, PT, R10, 0x58, !P5 ;  /* 0x000000580a00780c */ /* 0x000fe40006fa4270 */
[C---:B------:R-:W-:Y:S01]  /*5810*/  ISETP.LT.OR P0, PT, R11.reuse, 0x21, P0 ;  /* 0x000000210b00780c */ /* 0x040fe20000701670 */
[----:B------:R-:W2:Y:S01]  /*5820*/  LDL R47, [R1+0x284] ;  /* 0x00028400012f7983 */ /* 0x000ea20000100800 */
[----:B------:R-:W-:-:S02]  /*5830*/  ISETP.LT.OR P4, PT, R11, 0x52, P4 ;  /* 0x000000520b00780c */ /* 0x000fc40002781670 */
[----:B------:R-:W-:Y:S01]  /*5840*/  FSEL R160, R160, -INF , !P0 ;  /* 0xff800000a0a07808 */ /* 0x000fe20004000000 */
[----:B------:R-:W2:Y:S01]  /*5850*/  LDL R48, [R1+0x288] ;  /* 0x0002880001307983 */ /* 0x000ea20000100800 */
[----:B------:R-:W-:Y:S02]  /*5860*/  ISETP.NE.AND P0, PT, R34, RZ, PT ;  /* 0x000000ff2200720c */ /* 0x000fe40003f05270 */
[----:B------:R-:W-:Y:S01]  /*5870*/  FSEL R172, R172, -INF , !P3 ;  /* 0xff800000acac7808 */ /* 0x000fe20005800000 */
[----:B------:R-:W2:Y:S01]  /*5880*/  LDL R34, [R1+0x250] ;  /* 0x0002500001227983 */ /* 0x000ea20000100800 */
[----:B------:R-:W-:Y:S02]  /*5890*/  ISETP.GT.AND P0, PT, R10, 0x21, !P0 ;  /* 0x000000210a00780c */ /* 0x000fe40004704270 */
[C---:B------:R-:W-:Y:S01]  /*58a0*/  ISETP.LT.OR P5, PT, R11.reuse, 0x59, P5 ;  /* 0x000000590b00780c */ /* 0x040fe20002fa1670 */
[----:B------:R-:W2:Y:S01]  /*58b0*/  LDL R49, [R1+0x28c] ;  /* 0x00028c0001317983 */ /* 0x000ea20000100800 */
[----:B------:R-:W-:-:S02]  /*58c0*/  ISETP.LT.OR P0, PT, R11, 0x22, P0 ;  /* 0x000000220b00780c */ /* 0x000fc40000701670 */
[----:B------:R-:W-:Y:S01]  /*58d0*/  FSEL R173, R173, -INF , !P4 ;  /* 0xff800000adad7808 */ /* 0x000fe20006000000 */
[----:B------:R-:W2:Y:S01]  /*58e0*/  LDL R50, [R1+0x290] ;  /* 0x0002900001327983 */ /* 0x000ea20000100800 */
[----:B------:R-:W-:Y:S02]  /*58f0*/  FSEL R180, R180, -INF , !P0 ;  /* 0xff800000b4b47808 */ /* 0x000fe40004000000 */
[----:B------:R-:W-:Y:S01]  /*5900*/  ISETP.NE.AND P0, PT, R35, RZ, PT ;  /* 0x000000ff2300720c */ /* 0x000fe20003f05270 */
[----:B------:R-:W2:Y:S01]  /*5910*/  LDL R51, [R1+0x294] ;  /* 0x0002940001337983 */ /* 0x000ea20000100800 */
[----:B------:R-:W-:Y:S02]  /*5920*/  FSEL R174, R174, -INF , !P5 ;  /* 0xff800000aeae7808 */ /* 0x000fe40006800000 */
[----:B------:R-:W-:Y:S01]  /*5930*/  ISETP.GT.AND P0, PT, R10, 0x28, !P0 ;  /* 0x000000280a00780c */ /* 0x000fe20004704270 */
[----:B------:R-:W2:Y:S03]  /*5940*/  LDL R35, [R1+0x254] ;  /* 0x0002540001237983 */ /* 0x000ea60000100800 */
[----:B------:R-:W-:Y:S01]  /*5950*/  ISETP.LT.OR P0, PT, R11, 0x29, P0 ;  /* 0x000000290b00780c */ /* 0x000fe20000701670 */
[----:B------:R-:W2:Y:S03]  /*5960*/  LDL R52, [R1+0x298] ;  /* 0x0002980001347983 */ /* 0x000ea60000100800 */
[----:B------:R-:W-:Y:S01]  /*5970*/  FSEL R181, R181, -INF , !P0 ;  /* 0xff800000b5b57808 */ /* 0x000fe20004000000 */
[----:B------:R-:W2:Y:S01]  /*5980*/  LDL R53, [R1+0x29c] ;  /* 0x00029c0001357983 */ /* 0x000ea20000100800 */
[----:B------:R-:W-:-:S03]  /*5990*/  ISETP.NE.AND P0, PT, R36, RZ, PT ;  /* 0x000000ff2400720c */ /* 0x000fc60003f05270 */
[----:B------:R-:W2:Y:S01]  /*59a0*/  LDL R36, [R1+0x258] ;  /* 0x0002580001247983 */ /* 0x000ea20000100800 */
[----:B------:R-:W-:-:S03]  /*59b0*/  ISETP.GT.AND P0, PT, R10, 0x29, !P0 ;  /* 0x000000290a00780c */ /* 0x000fc60004704270 */
[----:B------:R-:W2:Y:S01]  /*59c0*/  LDL R54, [R1+0x2a0] ;  /* 0x0002a00001367983 */ /* 0x000ea20000100800 */
[----:B------:R-:W-:-:S03]  /*59d0*/  ISETP.LT.OR P0, PT, R11, 0x2a, P0 ;  /* 0x0000002a0b00780c */ /* 0x000fc60000701670 */
[----:B------:R-:W2:Y:S01]  /*59e0*/  LDL R55, [R1+0x2a4] ;  /* 0x0002a40001377983 */ /* 0x000ea20000100800 */
[----:B------:R-:W-:Y:S02]  /*59f0*/  FSEL R182, R182, -INF , !P0 ;  /* 0xff800000b6b67808 */ /* 0x000fe40004000000 */
[----:B------:R-:W-:Y:S01]  /*5a00*/  ISETP.NE.AND P0, PT, R37, RZ, PT ;  /* 0x000000ff2500720c */ /* 0x000fe20003f05270 */
[----:B------:R-:W2:Y:S03]  /*5a10*/  LDL R56, [R1+0x2a8] ;  /* 0x0002a80001387983 */ /* 0x000ea60000100800 */
        /* <DEDUP_REMOVED lines=15> */
[C---:B------:R-:W-:Y:S01]  /*5b10*/  ISETP.GT.AND P0, PT, R10.reuse, 0x38, !P0 ;  /* 0x000000380a00780c */ /* 0x040fe20004704270 */
[----:B------:R-:W2:Y:S03]  /*5b20*/  LDL R39, [R1+0x264] ;  /* 0x0002640001277983 */ /* 0x000ea60000100800 */
[----:B------:R-:W-:Y:S01]  /*5b30*/  ISETP.LT.OR P0, PT, R11, 0x39, P0 ;  /* 0x000000390b00780c */ /* 0x000fe20000701670 */
[----:B------:R-:W2:Y:S03]  /*5b40*/  LDL R62, [R1+0x2c0] ;  /* 0x0002c000013e7983 */ /* 0x000ea60000100800 */
[----:B------:R-:W-:Y:S01]  /*5b50*/  FSEL R187, R187, -INF , !P0 ;  /* 0xff800000bbbb7808 */ /* 0x000fe20004000000 */
[----:B------:R-:W2:Y:S01]  /*5b60*/  LDL R63, [R1+0x2c4] ;  /* 0x0002c400013f7983 */ /* 0x000ea20000100800 */
[----:B------:R-:W-:-:S02]  /*5b70*/  ISETP.GT.AND P0, PT, R10, 0x39, !P1 ;  /* 0x000000390a00780c */ /* 0x000fc40004f04270 */
[----:B------:R-:W-:Y:S01]  /*5b80*/  ISETP.NE.AND P1, PT, R43, RZ, PT ;  /* 0x000000ff2b00720c */ /* 0x000fe20003f25270 */
[----:B------:R-:W2:Y:S01]  /*5b90*/  LDL R64, [R1+0x2c8] ;  /* 0x0002c80001407983 */ /* 0x000ea20000100800 */
[----:B------:R-:W-:Y:S02]  /*5ba0*/  ISETP.LT.OR P0, PT, R11, 0x3a, P0 ;  /* 0x0000003a0b00780c */ /* 0x000fe40000701670 */
[----:B------:R-:W-:Y:S01]  /*5bb0*/  ISETP.GT.AND P1, PT, R10, 0x48, !P1 ;  /* 0x000000480a00780c */ /* 0x000fe20004f24270 */
[----:B------:R-:W2:Y:S01]  /*5bc0*/  LDL R43, [R1+0x274] ;  /* 0x00027400012b7983 */ /* 0x000ea20000100800 */
[----:B------:R-:W-:Y:S02]  /*5bd0*/  FSEL R188, R188, -INF , !P0 ;  /* 0xff800000bcbc7808 */ /* 0x000fe40004000000 */
[----:B------:R-:W-:Y:S01]  /*5be0*/  ISETP.NE.AND P0, PT, R15, RZ, PT ;  /* 0x000000ff0f00720c */ /* 0x000fe20003f05270 */
[----:B------:R-:W2:Y:S01]  /*5bf0*/  LDL R65, [R1+0x2cc] ;  /* 0x0002cc0001417983 */ /* 0x000ea20000100800 */
[----:B------:R-:W-:-:S02]  /*5c00*/  ISETP.LT.OR P1, PT, R11, 0x49, P1 ;  /* 0x000000490b00780c */ /* 0x000fc40000f21670 */
[----:B------:R-:W-:Y:S01]  /*5c10*/  ISETP.GT.AND P0, PT, R10, RZ, !P0 ;  /* 0x000000ff0a00720c */ /* 0x000fe20004704270 */
[----:B------:R-:W2:Y:S01]  /*5c20*/  LDL R66, [R1+0x2d0] ;  /* 0x0002d00001427983 */ /* 0x000ea20000100800 */
[----:B------:R-:W-:Y:S02]  /*5c30*/  FSEL R170, R170, -INF , !P1 ;  /* 0xff800000aaaa7808 */ /* 0x000fe40004800000 */
[----:B------:R-:W-:Y:S01]  /*5c40*/  ISETP.LT.OR P0, PT, R11, 0x1, P0 ;  /* 0x000000010b00780c */ /* 0x000fe20000701670 */
[----:B------:R-:W2:Y:S03]  /*5c50*/  LDL R67, [R1+0x2d4] ;  /* 0x0002d40001437983 */ /* 0x000ea60000100800 */
[----:B------:R-:W-:Y:S01]  /*5c60*/  FSEL R149, R149, -INF , !P0 ;  /* 0xff80000095957808 */ /* 0x000fe20004000000 */
[----:B------:R-:W2:Y:S01]  /*5c70*/  LDL R68, [R1+0x2d8] ;  /* 0x0002d80001447983 */ /* 0x000ea20000100800 */
[----:B------:R-:W-:-:S02]  /*5c80*/  ISETP.GT.AND P0, PT, R10, 0x40, !P6 ;  /* 0x000000400a00780c */ /* 0x000fc40007704270 */
[----:B------:R-:W-:Y:S01]  /*5c90*/  FMNMX.FTZ R6, R149, R148, !PT ;  /* 0x0000009495067209 */ /* 0x000fe20007810000 */
[----:B------:R-:W2:Y:S01]  /*5ca0*/  LDL R69, [R1+0x2dc] ;  /* 0x0002dc0001457983 */ /* 0x000ea20000100800 */
[----:B------:R-:W-:Y:S02]  /*5cb0*/  ISETP.LT.OR P0, PT, R11, 0x41, P0 ;  /* 0x000000410b00780c */ /* 0x000fe40000701670 */
[----:B------:R-:W-:Y:S01]  /*5cc0*/  FMNMX.FTZ R9, R147, R6, !PT ;  /* 0x0000000693097209 */ /* 0x000fe20007810000 */
[----:B------:R-:W2:Y:S01]  /*5cd0*/  LDL R70, [R1+0x2e0] ;  /* 0x0002e00001467983 */ /* 0x000ea20000100800 */
[----:B------:R-:W-:Y:S02]  /*5ce0*/  FMNMX.FTZ R6, R192, R13, !PT ;  /* 0x0000000dc0067209 */ /* 0x000fe40007810000 */
[----:B------:R-:W-:Y:S01]  /*5cf0*/  FMNMX.FTZ R9, R146, R9, !PT ;  /* 0x0000000992097209 */ /* 0x000fe20007810000 */
[----:B------:R-:W2:Y:S01]  /*5d00*/  LDL R71, [R1+0x2e4] ;  /* 0x0002e40001477983 */ /* 0x000ea20000100800 */
[----:B------:R-:W-:-:S02]  /*5d10*/  FSEL R168, R168, -INF , !P0 ;  /* 0xff800000a8a87808 */ /* 0x000fc40004000000 */
[----:B------:R-:W-:Y:S01]  /*5d20*/  FMNMX.FTZ R8, R162, R9, !PT ;  /* 0x00000009a2087209 */ /* 0x000fe20007810000 */
[----:B------:R-:W2:Y:S01]  /*5d30*/  LDL R72, [R1+0x2e8] ;  /* 0x0002e80001487983 */ /* 0x000ea20000100800 */
[----:B------:R-:W-:Y:S02]  /*5d40*/  FMNMX.FTZ R9, R161, R6, !PT ;  /* 0x00000006a1097209 */ /* 0x000fe40007810000 */
[----:B------:R-:W-:Y:S01]  /*5d50*/  FMNMX.FTZ R13, R163, R8, !PT ;  /* 0x00000008a30d7209 */ /* 0x000fe20007810000 */
[----:B------:R-:W2:Y:S01]  /*5d60*/  LDL R73, [R1+0x2ec] ;  /* 0x0002ec0001497983 */ /* 0x000ea20000100800 */
[----:B------:R-:W-:Y:S02]  /*5d70*/  FMNMX.FTZ R9, R156, R9, !PT ;  /* 0x000000099c097209 */ /* 0x000fe40007810000 */
[----:B------:R-:W-:Y:S01]  /*5d80*/  FMNMX.FTZ R13, R158, R13, !PT ;  /* 0x0000000d9e0d7209 */ /* 0x000fe20007810000 */
[----:B------:R-:W2:Y:S01]  /*5d90*/  LDL R74, [R1+0x2f0] ;  /* 0x0002f000014a7983 */ /* 0x000ea20000100800 */
[----:B------:R-:W-:-:S02]  /*5da0*/  FMNMX.FTZ R9, R224, R9, !PT ;  /* 0x00000009e0097209 */ /* 0x000fc40007810000 */
        /* <DEDUP_REMOVED lines=18> */
[----:B------:R-:W-:Y:S01]  /*5ed0*/  ISETP.NE.AND P0, PT, R42, RZ, PT ;  /* 0x000000ff2a00720c */ /* 0x000fe20003f05270 */
[----:B------:R-:W2:Y:S01]  /*5ee0*/  LDL R81, [R1+0x30c] ;  /* 0x00030c0001517983 */ /* 0x000ea20000100800 */
[----:B------:R-:W-:Y:S02]  /*5ef0*/  FMNMX.FTZ R9, R136, R9, !PT ;  /* 0x0000000988097209 */ /* 0x000fe40007810000 */
[----:B------:R-:W-:Y:S01]  /*5f00*/  FMNMX.FTZ R6, R186, R13, !PT ;  /* 0x0000000dba067209 */ /* 0x000fe20007810000 */
[----:B------:R-:W2:Y:S01]  /*5f10*/  LDL R42, [R1+0x270] ;  /* 0x00027000012a7983 */ /* 0x000ea20000100800 */
[----:B------:R-:W-:Y:S02]  /*5f20*/  FMNMX.FTZ R9, R20, R9, !PT ;  /* 0x0000000914097209 */ /* 0x000fe40007810000 */
[----:B------:R-:W-:Y:S01]  /*5f30*/  ISETP.GT.AND P0, PT, R10, 0x41, !P0 ;  /* 0x000000410a00780c */ /* 0x000fe20004704270 */
[----:B------:R-:W2:Y:S01]  /*5f40*/  LDL R82, [R1+0x310] ;  /* 0x0003100001527983 */ /* 0x000ea20000100800 */
[----:B------:R-:W-:-:S02]  /*5f50*/  FMNMX.FTZ R13, R187, R6, !PT ;  /* 0x00000006bb0d7209 */ /* 0x000fc40007810000 */
[----:B------:R-:W-:Y:S01]  /*5f60*/  FMNMX.FTZ R9, R176, R9, !PT ;  /* 0x00000009b0097209 */ /* 0x000fe20007810000 */
[----:B------:R-:W2:Y:S01]  /*5f70*/  LDL R83, [R1+0x314] ;  /* 0x0003140001537983 */ /* 0x000ea20000100800 */
[----:B------:R-:W-:Y:S02]  /*5f80*/  ISETP.LT.OR P0, PT, R11, 0x42, P0 ;  /* 0x000000420b00780c */ /* 0x000fe40000701670 */
[----:B------:R-:W-:Y:S01]  /*5f90*/  FMNMX.FTZ R13, R188, R13, !PT ;  /* 0x0000000dbc0d7209 */ /* 0x000fe20007810000 */
[----:B------:R-:W2:Y:S01]  /*5fa0*/  LDL R84, [R1+0x318] ;  /* 0x0003180001547983 */ /* 0x000ea20000100800 */
[----:B------:R-:W-:Y:S02]  /*5fb0*/  FMNMX.FTZ R9, R130, R9, !PT ;  /* 0x0000000982097209 */ /* 0x000fe40007810000 */
[----:B------:R-:W-:Y:S01]  /*5fc0*/  FSEL R169, R169, -INF , !P0 ;  /* 0xff800000a9a97808 */ /* 0x000fe20004000000 */
        /* <DEDUP_REMOVED lines=10> */
[----:B------:R-:W-:-:S02]  /*6070*/  ISETP.NE.AND P6, PT, R24, RZ, PT ;  /* 0x000000ff1800720c */ /* 0x000fc40003fc5270 */
[----:B------:R-:W-:Y:S01]  /*6080*/  FMNMX.FTZ R13, R171, R6, !PT ;  /* 0x00000006ab0d7209 */ /* 0x000fe20007810000 */
[----:B------:R-:W2:Y:S01]  /*6090*/  LDL R24, [R1+0x228] ;  /* 0x0002280001187983 */ /* 0x000ea20000100800 */
[----:B------:R-:W-:Y:S02]  /*60a0*/  FMNMX.FTZ R9, R164, R9, !PT ;  /* 0x00000009a4097209 */ /* 0x000fe40007810000 */
[----:B------:R-:W-:Y:S01]  /*60b0*/  ISETP.GT.AND P6, PT, R10, 0x59, !P6 ;  /* 0x000000590a00780c */ /* 0x000fe200077c4270 */
[----:B------:R-:W2:Y:S01]  /*60c0*/  LDL R89, [R1+0x32c] ;  /* 0x00032c0001597983 */ /* 0x000ea20000100800 */
[----:B------:R-:W-:Y:S02]  /*60d0*/  FMNMX.FTZ R6, R172, R13, !PT ;  /* 0x0000000dac067209 */ /* 0x000fe40007810000 */
[----:B------:R-:W-:Y:S01]  /*60e0*/  FMNMX.FTZ R9, R124, R9, !PT ;  /* 0x000000097c097209 */ /* 0x000fe20007810000 */
[----:B------:R-:W2:Y:S01]  /*60f0*/  LDL R10, [R1+0x440] ;  /* 0x00044000010a7983 */ /* 0x000ea20000100800 */
[----:B------:R-:W-:-:S02]  /*6100*/  ISETP.LT.OR P6, PT, R11, 0x5a, P6 ;  /* 0x0000005a0b00780c */ /* 0x000fc400037c1670 */
[----:B------:R-:W-:Y:S01]  /*6110*/  FMNMX.FTZ R11, R173, R6, !PT ;  /* 0x00000006ad0b7209 */ /* 0x000fe20007810000 */
[----:B------:R-:W2:Y:S01]  /*6120*/  LDL R90, [R1+0x330] ;  /* 0x00033000015a7983 */ /* 0x000ea20000100800 */
[----:B------:R-:W-:Y:S02]  /*6130*/  FMNMX.FTZ R12, R166, R9, !PT ;  /* 0x00000009a60c7209 */ /* 0x000fe40007810000 */
[----:B------:R-:W-:Y:S01]  /*6140*/  FSEL R175, R175, -INF , !P6 ;  /* 0xff800000afaf7808 */ /* 0x000fe20007000000 */
[----:B------:R-:W2:Y:S01]  /*6150*/  LDL R91, [R1+0x334] ;  /* 0x00033400015b7983 */ /* 0x000ea20000100800 */
[----:B------:R-:W-:-:S03]  /*6160*/  FMNMX.FTZ R6, R174, R11, !PT ;  /* 0x0000000bae067209 */ /* 0x000fc60007810000 */
[----:B------:R-:W0:Y:S01]  /*6170*/  SHFL.BFLY PT, R9, R12, 0x2, 0x1f ;  /* 0x0c401f000c097f89 */ /* 0x000e2200000e0000 */
[----:B------:R-:W-:-:S03]  /*6180*/  FMNMX.FTZ R13, R175, R6, !PT ;  /* 0x00000006af0d7209 */ /* 0x000fc60007810000 */
[----:B------:R-:W2:Y:S04]  /*6190*/  LDL R92, [R1+0x338] ;  /* 0x00033800015c7983 */ /* 0x000ea80000100800 */
[----:B------:R-:W-:Y:S04]  /*61a0*/  STL.64 [R1+0x420], R12 ;  /* 0x0004200c01007387 */ /* 0x000fe80000100a00 */
[----:B------:R-:W2:Y:S04]  /*61b0*/  LDL R18, [R1+0x424] ;  /* 0x0004240001127983 */ /* 0x000ea80000100800 */
[----:B------:R-:W2:Y:S04]  /*61c0*/  LDL R93, [R1+0x33c] ;  /* 0x00033c00015d7983 */ /* 0x000ea80000100800 */
[----:B------:R-:W2:Y:S01]  /*61d0*/  LDL R94, [R1+0x340] ;  /* 0x00034000015e7983 */ /* 0x000ea20000100800 */
[----:B0-----:R-:W-:-:S03]  /*61e0*/  FMNMX.FTZ R6, R12, R9, !PT ;  /* 0x000000090c067209 */ /* 0x001fc60007810000 */
[----:B------:R-:W2:Y:S04]  /*61f0*/  LDL R95, [R1+0x344] ;  /* 0x00034400015f7983 */ /* 0x000ea80000100800 */
[----:B------:R-:W0:Y:S04]  /*6200*/  SHFL.BFLY PT, R9, R6, 0x1, 0x1f ;  /* 0x0c201f0006097f89 */ /* 0x000e2800000e0000 */
[----:B------:R-:W2:Y:S04]  /*6210*/  LDL R96, [R1+0x348] ;  /* 0x0003480001607983 */ /* 0x000ea80000100800 */
[----:B------:R-:W2:Y:S04]  /*6220*/  LDL R97, [R1+0x34c] ;  /* 0x00034c0001617983 */ /* 0x000ea80000100800 */
[----:B------:R-:W2:Y:S04]  /*6230*/  LDL R98, [R1+0x350] ;  /* 0x0003500001627983 */ /* 0x000ea80000100800 */
[----:B------:R-:W2:Y:S04]  /*6240*/  LDL R99, [R1+0x354] ;  /* 0x0003540001637983 */ /* 0x000ea80000100800 */
[----:B------:R-:W2:Y:S01]  /*6250*/  LDL R100, [R1+0x358] ;  /* 0x0003580001647983 */ /* 0x000ea20000100800 */
[----:B0-----:R-:W-:-:S03]  /*6260*/  FMNMX.FTZ R14, R6, R9, !PT ;  /* 0x00000009060e7209 */ /* 0x001fc60007810000 */
[----:B------:R-:W2:Y:S04]  /*6270*/  LDL R101, [R1+0x35c] ;  /* 0x00035c0001657983 */ /* 0x000ea80000100800 */
[----:B------:R-:W-:Y:S04]  /*6280*/  STL [R1+0x420], R14 ;  /* 0x0004200e01007387 */ /* 0x000fe80000100800 */
[----:B------:R-:W2:Y:S04]  /*6290*/  LDL R123, [R1+0x420] ;  /* 0x00042000017b7983 */ /* 0x000ea80000100800 */
[----:B------:R-:W2:Y:S04]  /*62a0*/  LDL.64 R8, [R1+0x88] ;  /* 0x0000880001087983 */ /* 0x000ea80000100a00 */
[----:B---3--:R0:W-:Y:S04]  /*62b0*/  STL [R1+0x210], R132 ;  /* 0x0002108401007387 */ /* 0x0081e80000100800 */
[----:B----4-:R1:W-:Y:S04]  /*62c0*/  STL [R1+0x214], R134 ;  /* 0x0002148601007387 */ /* 0x0103e80000100800 */
[----:B--2---:R2:W-:Y:S04]  /*62d0*/  STL [R1+0x218], R138 ;  /* 0x0002188a01007387 */ /* 0x0045e80000100800 */
        /* <DEDUP_REMOVED lines=21> */
[----:B0-----:R-:W4:Y:S04]  /*6430*/  LDL R132, [R1+0x3d8] ;  /* 0x0003d80001847983 */ /* 0x001f280000100800 */
[----:B------:R-:W4:Y:S04]  /*6440*/  LDL R133, [R1+0x3dc] ;  /* 0x0003dc0001857983 */ /* 0x000f280000100800 */
[----:B-1----:R-:W4:Y:S04]  /*6450*/  LDL R134, [R1+0x3e0] ;  /* 0x0003e00001867983 */ /* 0x002f280000100800 */
[----:B------:R-:W4:Y:S04]  /*6460*/  LDL R135, [R1+0x3e4] ;  /* 0x0003e40001877983 */ /* 0x000f280000100800 */
[----:B------:R-:W4:Y:S04]  /*6470*/  LDL R137, [R1+0x3ec] ;  /* 0x0003ec0001897983 */ /* 0x000f280000100800 */
[----:B--2---:R-:W2:Y:S04]  /*6480*/  LDL R138, [R1+0x3f0] ;  /* 0x0003f000018a7983 */ /* 0x004ea80000100800 */
[----:B------:R-:W2:Y:S04]  /*6490*/  LDL R139, [R1+0x3f4] ;  /* 0x0003f400018b7983 */ /* 0x000ea80000100800 */
[----:B------:R-:W2:Y:S04]  /*64a0*/  LDL R141, [R1+0x3fc] ;  /* 0x0003fc00018d7983 */ /* 0x000ea80000100800 */
[----:B------:R-:W2:Y:S04]  /*64b0*/  LDL R143, [R1+0x404] ;  /* 0x00040400018f7983 */ /* 0x000ea80000100800 */
[----:B------:R-:W0:Y:S02]  /*64c0*/  SHFL.BFLY PT, R11, R18, 0x2, 0x1f ;  /* 0x0c401f00120b7f89 */ /* 0x000e2400000e0000 */
[----:B0-----:R-:W-:-:S02]  /*64d0*/  FMNMX.FTZ R6, R11, R18, !PT ;  /* 0x000000120b067209 */ /* 0x001fc40007810000 */
[----:B------:R-:W3:Y:S04]  /*64e0*/  LDL R11, [R1+0x224] ;  /* 0x00022400010b7983 */ /* 0x000ee80000100800 */
[----:B------:R-:W0:Y:S01]  /*64f0*/  SHFL.BFLY PT, R127, R6, 0x1, 0x1f ;  /* 0x0c201f00067f7f89 */ /* 0x000e2200000e0000 */
[----:B------:R-:W-:Y:S01]  /*6500*/  FSETP.NEU.FTZ.AND P0, PT, R123, -INF , PT ;  /* 0xff8000007b00780b */ /* 0x000fe20003f1d000 */
[----:B------:R-:W-:-:S05]  /*6510*/  FMUL.FTZ R123, R10, R123 ;  /* 0x0000007b0a7b7220 */ /* 0x000fca0000410000 */
[----:B------:R-:W-:Y:S01]  /*6520*/  FSEL R123, R123, RZ, P0 ;  /* 0x000000ff7b7b7208 */ /* 0x000fe20000000000 */
[----:B------:R-:W-:Y:S01]  /*6530*/  IMAD R8, R125, 0xc00, R8 ;  /* 0x00000c007d087824 */ /* 0x000fe200078e0208 */
[----:B0-----:R-:W-:Y:S01]  /*6540*/  FMNMX.FTZ R6, R6, R127, !PT ;  /* 0x0000007f06067209 */ /* 0x001fe20007810000 */
[----:B------:R-:W2:Y:S02]  /*6550*/  LDL R125, [R1+0x3bc] ;  /* 0x0003bc00017d7983 */ /* 0x000ea40000100800 */
        /* <DEDUP_REMOVED lines=24> */
[----:B------:R-:W2:Y:S04]  /*66e0*/  LDL R144, [R1+0x3ac] ;  /* 0x0003ac0001907983 */ /* 0x000ea80000100800 */
        /* <DEDUP_REMOVED lines=11> */
[----:B------:R-:W2:Y:S01]  /*67a0*/  LDL R224, [R1+0x40c] ;  /* 0x00040c0001e07983 */ /* 0x000ea20000100800 */
[----:B------:R-:W-:Y:S01]  /*67b0*/  FSETP.NEU.FTZ.AND P0, PT, R6, -INF , PT ;  /* 0xff8000000600780b */ /* 0x000fe20003f1d000 */
[----:B------:R-:W-:Y:S02]  /*67c0*/  MUFU.EX2 R120, R120 ;  /* 0x0000007800787308 */ /* 0x000fe40000000800 */
[----:B------:R0:W-:Y:S06]  /*67d0*/  STL [R1+0x22c], R25 ;  /* 0x00022c1901007387 */ /* 0x0001ec0000100800 */
[----:B------:R-:W1:Y:S01]  /*67e0*/  MUFU.EX2 R121, R121 ;  /* 0x0000007900797308 */ /* 0x000e620000000800 */
[----:B------:R-:W-:Y:S07]  /*67f0*/  STL [R1+0x228], R24 ;  /* 0x0002281801007387 */ /* 0x000fee0000100800 */
[----:B0-----:R-:W-:Y:S08]  /*6800*/  MUFU.EX2 R25, R21 ;  /* 0x0000001500197308 */ /* 0x001ff00000000800 */
[----:B------:R-:W0:Y:S01]  /*6810*/  MUFU.EX2 R122, R122 ;  /* 0x0000007a007a7308 */ /* 0x000e220000000800 */
[----:B------:R1:W-:Y:S04]  /*6820*/  STL [R1+0x238], R28 ;  /* 0x0002381c01007387 */ /* 0x0003e80000100800 */
[----:B------:R4:W-:Y:S01]  /*6830*/  STL [R1+0x234], R27 ;  /* 0x0002341b01007387 */ /* 0x0009e20000100800 */
[----:B-1----:R-:W-:-:S02]  /*6840*/  VIADD R28, R8, 0x80 ;  /* 0x00000080081c7836 */ /* 0x002fc40000000000 */
[----:B----4-:R-:W-:-:S03]  /*6850*/  FADD.FTZ R27, R120, R121 ;  /* 0x00000079781b7221 */ /* 0x010fc60000010000 */
[----:B------:R-:W-:Y:S01]  /*6860*/  R2UR UR10, R28 ;  /* 0x000000001c0a72ca */ /* 0x000fe200000e0000 */
[----:B------:R1:W-:Y:S01]  /*6870*/  STL [R1+0x230], R26 ;  /* 0x0002301a01007387 */ /* 0x0003e20000100800 */
[----:B------:R-:W-:Y:S01]  /*6880*/  R2UR UR6, R8 ;  /* 0x00000000080672ca */ /* 0x000fe200000e0000 */
[----:B0-----:R-:W-:Y:S01]  /*6890*/  FADD.FTZ R28, R122, R27 ;  /* 0x0000001b7a1c7221 */ /* 0x001fe20000010000 */
[----:B------:R-:W-:Y:S01]  /*68a0*/  R2UR UR7, R9 ;  /* 0x00000000090772ca */ /* 0x000fe200000e0000 */
[----:B------:R0:W-:Y:S01]  /*68b0*/  STL [R1+0x23c], R29 ;  /* 0x00023c1d01007387 */ /* 0x0001e20000100800 */
[----:B------:R-:W-:-:S03]  /*68c0*/  IMAD.MOV.U32 R27, RZ, RZ, R9 ;  /* 0x000000ffff1b7224 */ /* 0x000fc600078e0009 */
[----:B------:R4:W-:Y:S01]  /*68d0*/  STL [R1+0x240], R30 ;  /* 0x0002401e01007387 */ /* 0x0009e20000100800 */
[----:B-1----:R-:W-:-:S03]  /*68e0*/  VIADD R26, R8, 0x180 ;  /* 0x00000180081a7836 */ /* 0x002fc60000000000 */
[----:B------:R1:W-:Y:S01]  /*68f0*/  STL [R1+0x244], R31 ;  /* 0x0002441f01007387 */ /* 0x0003e20000100800 */
[--C-:B0-----:R-:W-:Y:S01]  /*6900*/  IMAD.MOV.U32 R29, RZ, RZ, R9.reuse ;  /* 0x000000ffff1d7224 */ /* 0x101fe200078e0009 */
[----:B------:R-:W-:Y:S02]  /*6910*/  F2FP.BF16.F32.PACK_AB R154, R25, R122 ;  /* 0x0000007a199a723e */ /* 0x000fe400000010ff */
[----:B------:R0:W-:Y:S01]  /*6920*/  STL [R1+0x220], R152 ;  /* 0x0002209801007387 */ /* 0x0001e20000100800 */
[----:B----4-:R-:W-:Y:S02]  /*6930*/  VIADD R30, R8, 0x100 ;  /* 0x00000100081e7836 */ /* 0x010fe40000000000 */
[----:B-1----:R-:W-:Y:S01]  /*6940*/  IMAD.MOV.U32 R31, RZ, RZ, R9 ;  /* 0x000000ffff1f7224 */ /* 0x002fe200078e0009 */
[----:B------:R-:W-:Y:S01]  /*6950*/  STL [R1+0x21c], R151 ;  /* 0x00021c9701007387 */ /* 0x000fe20000100800 */
[----:B0-----:R-:W-:-:S03]  /*6960*/  F2FP.BF16.F32.PACK_AB R152, R121, R120 ;  /* 0x000000787998723e */ /* 0x001fc600000010ff */
[----:B------:R-:W-:Y:S01]  /*6970*/  STL [R1+0x248], R32 ;  /* 0x0002482001007387 */ /* 0x000fe20000100800 */
[----:B------:R-:W-:Y:S01]  /*6980*/  R2UR UR11, R29 ;  /* 0x000000001d0b72ca */ /* 0x000fe200000e0000 */
[----:B------:R-:W-:Y:S01]  /*6990*/  FADD.FTZ R191, R25, R28 ;  /* 0x0000001c19bf7221 */ /* 0x000fe20000010000 */
[----:B------:R-:W-:Y:S01]  /*69a0*/  R2UR UR14, R30 ;  /* 0x000000001e0e72ca */ /* 0x000fe200000e0000 */
        /* <DEDUP_REMOVED lines=24> */
[----:B---3--:R0:W-:Y:S02]  /*6b30*/  STL [R1+0x224], R11 ;  /* 0x0002240b01007387 */ /* 0x0081e40000100800 */
[----:B0-----:R-:W-:-:S05]  /*6b40*/  FMUL.FTZ R11, R6, R10 ;  /* 0x0000000a060b7220 */ /* 0x001fca0000410000 */
[----:B------:R-:W-:-:S05]  /*6b50*/  FSEL R11, R11, RZ, P0 ;  /* 0x000000ff0b0b7208 */ /* 0x000fca0000000000 */
[-CC-:B------:R-:W-:Y:S01]  /*6b60*/  FFMA.FTZ R149, R149, R10.reuse, -R11.reuse ;  /* 0x0000000a95957223 */ /* 0x180fe2000001080b */
[-CC-:B------:R-:W-:Y:S01]  /*6b70*/  FFMA.FTZ R148, R148, R10.reuse, -R11.reuse ;  /* 0x0000000a94947223 */ /* 0x180fe2000001080b */
[-CC-:B------:R-:W-:Y:S01]  /*6b80*/  FFMA.FTZ R21, R146, R10.reuse, -R11.reuse ;  /* 0x0000000a92157223 */ /* 0x180fe2000001080b */
[----:B------:R-:W-:-:S03]  /*6b90*/  FFMA.FTZ R147, R147, R10, -R11 ;  /* 0x0000000a93937223 */ /* 0x000fc6000001080b */
[----:B------:R-:W-:Y:S08]  /*6ba0*/  MUFU.EX2 R149, R149 ;  /* 0x0000009500957308 */ /* 0x000ff00000000800 */
[----:B------:R-:W0:Y:S08]  /*6bb0*/  MUFU.EX2 R148, R148 ;  /* 0x0000009400947308 */ /* 0x000e300000000800 */
[----:B------:R-:W1:Y:S08]  /*6bc0*/  MUFU.EX2 R24, R147 ;  /* 0x0000009300187308 */ /* 0x000e700000000800 */
[----:B------:R-:W3:Y:S01]  /*6bd0*/  MUFU.EX2 R21, R21 ;  /* 0x0000001500157308 */ /* 0x000ee20000000800 */
[----:B0-----:R-:W-:Y:S01]  /*6be0*/  FADD.FTZ R189, R149, R148 ;  /* 0x0000009495bd7221 */ /* 0x001fe20000010000 */
[----:B------:R-:W-:Y:S01]  /*6bf0*/  F2FP.BF16.F32.PACK_AB R153, R148, R149 ;  /* 0x000000959499723e */ /* 0x000fe200000010ff */
[----:B------:R-:W-:Y:S04]  /*6c00*/  STL [R1+0x2a0], R54 ;  /* 0x0002a03601007387 */ /* 0x000fe80000100800 */
[----:B------:R-:W-:Y:S01]  /*6c10*/  STL [R1+0x2a4], R55 ;  /* 0x0002a43701007387 */ /* 0x000fe20000100800 */
[----:B-1----:R-:W-:-:S03]  /*6c20*/  FADD.FTZ R189, R24, R189 ;  /* 0x000000bd18bd7221 */ /* 0x002fc60000010000 */
[----:B------:R-:W-:Y:S01]  /*6c30*/  STL [R1+0x2a8], R56 ;  /* 0x0002a83801007387 */ /* 0x000fe20000100800 */
[----:B---3--:R-:W-:-:S03]  /*6c40*/  F2FP.BF16.F32.PACK_AB R155, R21, R24 ;  /* 0x00000018159b723e */ /* 0x008fc600000010ff */
        /* <DEDUP_REMOVED lines=63> */
[----:B--2---:R-:W-:Y:S04]  /*7040*/  STL [R1+0x3a8], R123 ;  /* 0x0003a87b01007387 */ /* 0x004fe80000100800 */
        /* <DEDUP_REMOVED lines=31> */
[----:B------:R-:W-:Y:S08]  /*7240*/  MUFU.EX2 R156, R156 ;  /* 0x0000009c009c7308 */ /* 0x000ff00000000800 */
[----:B------:R-:W0:Y:S08]  /*7250*/  MUFU.EX2 R157, R157 ;  /* 0x0000009d009d7308 */ /* 0x000e300000000800 */
[----:B------:R-:W-:Y:S08]  /*7260*/  MUFU.EX2 R162, R162 ;  /* 0x000000a200a27308 */ /* 0x000ff00000000800 */
[----:B------:R-:W2:Y:S08]  /*7270*/  MUFU.EX2 R163, R163 ;  /* 0x000000a300a37308 */ /* 0x000eb00000000800 */
[----:B------:R-:W-:Y:S08]  /*7280*/  MUFU.EX2 R158, R158 ;  /* 0x0000009e009e7308 */ /* 0x000ff00000000800 */
[----:B------:R-:W3:Y:S01]  /*7290*/  MUFU.EX2 R190, R190 ;  /* 0x000000be00be7308 */ /* 0x000ee20000000800 */
[----:B------:R-:W-:Y:S04]  /*72a0*/  STL [R1+0x408], R198 ;  /* 0x000408c601007387 */ /* 0x000fe80000100800 */
[----:B------:R-:W-:Y:S01]  /*72b0*/  STL [R1+0x40c], R224 ;  /* 0x00040ce001007387 */ /* 0x000fe20000100800 */
[-CC-:B------:R-:W-:Y:S01]  /*72c0*/  FFMA.FTZ R160, R160, R10.reuse, -R11.reuse ;  /* 0x0000000aa0a07223 */ /* 0x180fe2000001080b */
[-CC-:B------:R-:W-:Y:S01]  /*72d0*/  FFMA.FTZ R180, R180, R10.reuse, -R11.reuse ;  /* 0x0000000ab4b47223 */ /* 0x180fe2000001080b */
[-CC-:B------:R-:W-:Y:S01]  /*72e0*/  FFMA.FTZ R181, R181, R10.reuse, -R11.reuse ;  /* 0x0000000ab5b57223 */ /* 0x180fe2000001080b */
[----:B------:R-:W-:Y:S01]  /*72f0*/  FFMA.FTZ R182, R182, R10, -R11 ;  /* 0x0000000ab6b67223 */ /* 0x000fe2000001080b */
[----:B------:R-:W-:Y:S08]  /*7300*/  MUFU.EX2 R159, R159 ;  /* 0x0000009f009f7308 */ /* 0x000ff00000000800 */
[----:B------:R-:W-:Y:S08]  /*7310*/  MUFU.EX2 R12, R12 ;  /* 0x0000000c000c7308 */ /* 0x000ff00000000800 */
[----:B------:R-:W-:Y:S08]  /*7320*/  MUFU.EX2 R13, R13 ;  /* 0x0000000d000d7308 */ /* 0x000ff00000000800 */
[----:B------:R-:W-:Y:S08]  /*7330*/  MUFU.EX2 R14, R14 ;  /* 0x0000000e000e7308 */ /* 0x000ff00000000800 */
[----:B------:R-:W-:Y:S01]  /*7340*/  MUFU.EX2 R160, R160 ;  /* 0x000000a000a07308 */ /* 0x000fe20000000800 */
[----:B------:R-:W-:-:S07]  /*7350*/  WARPGROUP.DEPBAR.LE gsb0, 0x0 ;  /* 0x00008000000079c5 */ /* 0x000fce0000010000 */
[----:B------:R-:W4:Y:S01]  /*7360*/  MUFU.EX2 R152, R192 ;  /* 0x000000c000987308 */ /* 0x000f220000000800 */
[----:B0-----:R-:W-:Y:S02]  /*7370*/  F2FP.BF16.F32.PACK_AB R154, R157, R156 ;  /* 0x0000009c9d9a723e */ /* 0x001fe400000010ff */
[----:B--2---:R-:W-:Y:S02]  /*7380*/  F2FP.BF16.F32.PACK_AB R153, R163, R162 ;  /* 0x000000a2a399723e */ /* 0x004fe400000010ff */
[----:B---3--:R-:W-:Y:S01]  /*7390*/  F2FP.BF16.F32.PACK_AB R155, R190, R158 ;  /* 0x0000009ebe9b723e */ /* 0x008fe200000010ff */
[----:B------:R-:W-:Y:S04]  /*73a0*/  STL.128 [R1+0x210], R24 ;  /* 0x0002101801007387 */ /* 0x000fe80000100c00 */
[----:B------:R-:W-:Y:S01]  /*73b0*/  STL.128 [R1+0x220], R28 ;  /* 0x0002201c01007387 */ /* 0x000fe20000100c00 */
[----:B----4-:R-:W-:Y:S01]  /*73c0*/  FADD.FTZ R191, R152, R191 ;  /* 0x000000bf98bf7221 */ /* 0x010fe20000010000 */
[----:B------:R-:W-:-:S02]  /*73d0*/  F2FP.BF16.F32.PACK_AB R152, R161, R152 ;  /* 0x00000098a198723e */ /* 0x000fc400000010ff */
        /* <DEDUP_REMOVED lines=36> */
[----:B------:R-:W-:Y:S01]  /*7620*/  FADD.FTZ R191, R161, R191 ;  /* 0x000000bfa1bf7221 */ /* 0x000fe20000010000 */
[-CC-:B------:R-:W-:Y:S01]  /*7630*/  FFMA.FTZ R183, R183, R10.reuse, -R11.reuse ;  /* 0x0000000ab7b77223 */ /* 0x180fe2000001080b */
[-CC-:B------:R-:W-:Y:S01]  /*7640*/  FFMA.FTZ R186, R186, R10.reuse, -R11.reuse ;  /* 0x0000000ababa7223 */ /* 0x180fe2000001080b */
[-CC-:B------:R-:W-:Y:S01]  /*7650*/  FFMA.FTZ R21, R187, R10.reuse, -R11.reuse ;  /* 0x0000000abb157223 */ /* 0x180fe2000001080b */
[----:B------:R-:W-:-:S02]  /*7660*/  FFMA.FTZ R161, R188, R10, -R11 ;  /* 0x0000000abca17223 */ /* 0x000fc4000001080b */
[----:B------:R-:W-:Y:S08]  /*7670*/  MUFU.EX2 R15, R15 ;  /* 0x0000000f000f7308 */ /* 0x000ff00000000800 */
[----:B------:R-:W3:Y:S08]  /*7680*/  MUFU.EX2 R18, R18 ;  /* 0x0000001200127308 */ /* 0x000ef00000000800 */
[----:B------:R-:W-:Y:S08]  /*7690*/  MUFU.EX2 R19, R19 ;  /* 0x0000001300137308 */ /* 0x000ff00000000800 */
[----:B------:R-:W4:Y:S08]  /*76a0*/  MUFU.EX2 R20, R20 ;  /* 0x0000001400147308 */ /* 0x000f300000000800 */
[----:B------:R-:W-:Y:S08]  /*76b0*/  MUFU.EX2 R183, R183 ;  /* 0x000000b700b77308 */ /* 0x000ff00000000800 */
[----:B------:R-:W1:Y:S08]  /*76c0*/  MUFU.EX2 R186, R186 ;  /* 0x000000ba00ba7308 */ /* 0x000e700000000800 */
[----:B------:R-:W-:Y:S08]  /*76d0*/  MUFU.EX2 R21, R21 ;  /* 0x0000001500157308 */ /* 0x000ff00000000800 */
[----:B------:R-:W1:Y:S01]  /*76e0*/  MUFU.EX2 R161, R161 ;  /* 0x000000a100a17308 */ /* 0x000e620000000800 */
[----:B------:R-:W-:-:S02]  /*76f0*/  WARPGROUP.DEPBAR.LE gsb0, 0x0 ;  /* 0x00008000000079c5 */ /* 0x000fc40000010000 */
[----:B------:R-:W-:Y:S02]  /*7700*/  F2FP.BF16.F32.PACK_AB R152, R12, R159 ;  /* 0x0000009f0c98723e */ /* 0x000fe400000010ff */
        /* <DEDUP_REMOVED lines=37> */
[----:B------:R-:W-:-:S04]  /*7960*/  FADD.FTZ R162, R162, R189 ;  /* 0x000000bda2a27221 */ /* 0x000fc80000010000 */
[----:B------:R-:W-:Y:S01]  /*7970*/  FADD.FTZ R163, R163, R162 ;  /* 0x000000a2a3a37221 */ /* 0x000fe20000010000 */
[-CC-:B------:R-:W-:Y:S01]  /*7980*/  FFMA.FTZ R168, R168, R10.reuse, -R11.reuse ;  /* 0x0000000aa8a87223 */ /* 0x180fe2000001080b */
[-CC-:B------:R-:W-:Y:S01]  /*7990*/  FFMA.FTZ R170, R170, R10.reuse, -R11.reuse ;  /* 0x0000000aaaaa7223 */ /* 0x180fe2000001080b */
[-C--:B------:R-:W-:Y:S01]  /*79a0*/  FFMA.FTZ R171, R171, R10.reuse, -R11 ;  /* 0x0000000aabab7223 */ /* 0x080fe2000001080b */
[----:B------:R-:W-:Y:S01]  /*79b0*/  FADD.FTZ R163, R158, R163 ;  /* 0x000000a39ea37221 */ /* 0x000fe20000010000 */
[-CC-:B------:R-:W-:Y:S01]  /*79c0*/  FFMA.FTZ R158, R169, R10.reuse, -R11.reuse ;  /* 0x0000000aa99e7223 */ /* 0x180fe2000001080b */
[-CC-:B------:R-:W-:Y:S01]  /*79d0*/  FFMA.FTZ R172, R172, R10.reuse, -R11.reuse ;  /* 0x0000000aacac7223 */ /* 0x180fe2000001080b */
[-CC-:B------:R-:W-:Y:S01]  /*79e0*/  FFMA.FTZ R173, R173, R10.reuse, -R11.reuse ;  /* 0x0000000aadad7223 */ /* 0x180fe2000001080b */
[-CC-:B------:R-:W-:Y:S01]  /*79f0*/  FFMA.FTZ R174, R174, R10.reuse, -R11.reuse ;  /* 0x0000000aaeae7223 */ /* 0x180fe2000001080b */
[----:B------:R-:W-:Y:S01]  /*7a00*/  FFMA.FTZ R175, R175, R10, -R11 ;  /* 0x0000000aafaf7223 */ /* 0x000fe2000001080b */
[----:B------:R-:W-:Y:S01]  /*7a10*/  VIADD R10, R8, 0x200 ;  /* 0x00000200080a7836 */ /* 0x000fe20000000000 */
[----:B------:R-:W-:Y:S04]  /*7a20*/  MUFU.EX2 R176, R176 ;  /* 0x000000b000b07308 */ /* 0x000fe80000000800 */
[----:B------:R-:W-:-:S04]  /*7a30*/  R2UR UR6, R10 ;  /* 0x000000000a0672ca */ /* 0x000fc800000e0000 */
[----:B------:R-:W0:Y:S08]  /*7a40*/  MUFU.EX2 R177, R177 ;  /* 0x000000b100b17308 */ /* 0x000e300000000800 */
[----:B------:R-:W-:Y:S08]  /*7a50*/  MUFU.EX2 R178, R178 ;  /* 0x000000b200b27308 */ /* 0x000ff00000000800 */
[----:B------:R-:W2:Y:S08]  /*7a60*/  MUFU.EX2 R179, R179 ;  /* 0x000000b300b37308 */ /* 0x000eb00000000800 */
[----:B------:R-:W-:Y:S08]  /*7a70*/  MUFU.EX2 R158, R158 ;  /* 0x0000009e009e7308 */ /* 0x000ff00000000800 */
[----:B------:R-:W-:Y:S01]  /*7a80*/  MUFU.EX2 R10, R171 ;  /* 0x000000ab000a7308 */ /* 0x000fe20000000800 */
[----:B------:R-:W-:-:S05]  /*7a90*/  IMAD.MOV.U32 R11, RZ, RZ, R9 ;  /* 0x000000ffff0b7224 */ /* 0x000fca00078e0009 */
[----:B------:R-:W-:Y:S01]  /*7aa0*/  R2UR UR7, R11 ;  /* 0x000000000b0772ca */ /* 0x000fe200000e0000 */
[----:B------:R-:W-:Y:S02]  /*7ab0*/  WARPGROUP.DEPBAR.LE gsb0, 0x0 ;  /* 0x00008000000079c5 */ /* 0x000fe40000010000 */
[----:B---3--:R-:W-:Y:S02]  /*7ac0*/  F2FP.BF16.F32.PACK_AB R152, R18, R15 ;  /* 0x0000000f1298723e */ /* 0x008fe400000010ff */
[----:B----4-:R-:W-:Y:S02]  /*7ad0*/  F2FP.BF16.F32.PACK_AB R154, R20, R19 ;  /* 0x00000013149a723e */ /* 0x010fe400000010ff */
[----:B-1----:R-:W-:Y:S02]  /*7ae0*/  F2FP.BF16.F32.PACK_AB R153, R186, R183 ;  /* 0x000000b7ba99723e */ /* 0x002fe400000010ff */
        /* <DEDUP_REMOVED lines=43> */
[----:B------:R-:W-:Y:S01]  /*7da0*/  VIADD R8, R8, 0x280 ;  /* 0x0000028008087836 */ /* 0x000fe20000000000 */
[----:B------:R-:W-:-:S02]  /*7db0*/  WARPGROUP.DEPBAR.LE gsb0, 0x0 ;  /* 0x00008000000079c5 */ /* 0x000fc40000010000 */
[----:B------:R-:W-:-:S04]  /*7dc0*/  FADD.FTZ R152, R156, R191 ;  /* 0x000000bf9c987221 */ /* 0x000fc80000010000 */
[----:B------:R-:W1:Y:S01]  /*7dd0*/  MUFU.EX2 R156, R168 ;  /* 0x000000a8009c7308 */ /* 0x000e620000000800 */
[----:B------:R-:W-:-:S07]  /*7de0*/  FADD.FTZ R152, R157, R152 ;  /* 0x000000989d987221 */ /* 0x000fce0000010000 */
[----:B------:R-:W3:Y:S01]  /*7df0*/  MUFU.EX2 R157, R170 ;  /* 0x000000aa009d7308 */ /* 0x000ee20000000800 */
[----:B------:R-:W-:Y:S01]  /*7e00*/  FADD.FTZ R159, R159, R152 ;  /* 0x000000989f9f7221 */ /* 0x000fe20000010000 */
[----:B0-----:R-:W-:Y:S02]  /*7e10*/  F2FP.BF16.F32.PACK_AB R152, R177, R176 ;  /* 0x000000b0b198723e */ /* 0x001fe400000010ff */
[----:B--2---:R-:W-:Y:S01]  /*7e20*/  F2FP.BF16.F32.PACK_AB R154, R179, R178 ;  /* 0x000000b2b39a723e */ /* 0x004fe200000010ff */
[----:B------:R-:W-:Y:S01]  /*7e30*/  STL.128 [R1+0x210], R24 ;  /* 0x0002101801007387 */ /* 0x000fe20000100c00 */
[----:B-1----:R-:W-:-:S03]  /*7e40*/  F2FP.BF16.F32.PACK_AB R153, R158, R156 ;  /* 0x0000009c9e99723e */ /* 0x002fc600000010ff */
[----:B------:R-:W-:Y:S04]  /*7e50*/  STL.128 [R1+0x220], R28 ;  /* 0x0002201c01007387 */ /* 0x000fe80000100c00 */
[----:B------:R-:W-:Y:S01]  /*7e60*/  STL.128 [R1+0x230], R32 ;  /* 0x0002302001007387 */ /* 0x000fe20000100c00 */
[----:B---3--:R-:W-:-:S03]  /*7e70*/  F2FP.BF16.F32.PACK_AB R155, R10, R157 ;  /* 0x0000009d0a9b723e */ /* 0x008fc600000010ff */
        /* <DEDUP_REMOVED lines=31> */
[----:B------:R-:W-:Y:S02]  /*8070*/  R2UR UR6, R8 ;  /* 0x00000000080672ca */ /* 0x000fe400000e0000 */
[----:B------:R-:W-:Y:S01]  /*8080*/  R2UR UR7, R9 ;  /* 0x00000000090772ca */ /* 0x000fe200000e0000 */
[----:B------:R-:W-:Y:S01]  /*8090*/  FADD.FTZ R163, R190, R163 ;  /* 0x000000a3bea37221 */ /* 0x000fe20000010000 */
[----:B------:R-:W-:Y:S01]  /*80a0*/  FADD.FTZ R12, R12, R159 ;  /* 0x0000009f0c0c7221 */ /* 0x000fe20000010000 */
[----:B------:R-:W2:Y:S02]  /*80b0*/  LDL R9, [R1+0x28] ;  /* 0x0000280001097983 */ /* 0x000ea40000100800 */
[----:B------:R-:W-:Y:S01]  /*80c0*/  FADD.FTZ R11, R160, R163 ;  /* 0x000000a3a00b7221 */ /* 0x000fe20000010000 */
[----:B------:R-:W-:Y:S01]  /*80d0*/  FADD.FTZ R13, R13, R12 ;  /* 0x0000000c0d0d7221 */ /* 0x000fe20000010000 */
[----:B------:R0:W5:Y:S02]  /*80e0*/  LDL R8, [R1+0x1f8] ;  /* 0x0001f80001087983 */ /* 0x0001640000100800 */
[----:B------:R-:W-:Y:S01]  /*80f0*/  FADD.FTZ R180, R180, R11 ;  /* 0x0000000bb4b47221 */ /* 0x000fe20000010000 */
[----:B------:R-:W-:-:S03]  /*8100*/  FADD.FTZ R160, R14, R13 ;  /* 0x0000000d0ea07221 */ /* 0x000fc60000010000 */
[----:B------:R-:W-:Y:S01]  /*8110*/  FADD.FTZ R181, R181, R180 ;  /* 0x000000b4b5b57221 */ /* 0x000fe20000010000 */
[----:B------:R-:W-:Y:S02]  /*8120*/  WARPGROUP.DEPBAR.LE gsb0, 0x0 ;  /* 0x00008000000079c5 */ /* 0x000fe40000010000 */
[----:B------:R-:W-:Y:S02]  /*8130*/  F2FP.BF16.F32.PACK_AB R152, R164, R167 ;  /* 0x000000a7a498723e */ /* 0x000fe400000010ff */
[----:B------:R-:W-:Y:S02]  /*8140*/  F2FP.BF16.F32.PACK_AB R154, R166, R165 ;  /* 0x000000a5a69a723e */ /* 0x000fe400000010ff */
        /* <DEDUP_REMOVED lines=364> */
.L_x_3437:
[----:B------:R-:W-:Y:S05]  /*9810*/  BSYNC B0 ;  /* 0x0000000000007941 */ /* 0x000fea0003800000 */
.L_x_3436:
        /* <DEDUP_REMOVED lines=31> */
.L_x_3440:
[----:B------:R-:W-:-:S13]  /*9a10*/  ISETP.NE.AND P0, PT, R3, 0x1, PT ;  /* 0x000000010300780c */ /* 0x000fda0003f05270 */
[----:B------:R-:W-:-:S05]  /*9a20*/  @P0 IMAD.HI.U32 R4, R6, R4, RZ ;  /* 0x0000000406040227 */ /* 0x000fca00078e00ff */
[----:B------:R-:W-:-:S07]  /*9a30*/  @P0 SHF.R.U32.HI R6, RZ, R5, R4 ;  /* 0x00000005ff060219 */ /* 0x000fce0000011604 */
.L_x_3441:
[----:B------:R-:W-:Y:S05]  /*9a40*/  BSYNC B0 ;  /* 0x0000000000007941 */ /* 0x000fea0003800000 */
.L_x_3439:
[----:B------:R-:W-:-:S05]  /*9a50*/  IMAD R3, R6, R3, R3 ;  /* 0x0000000306037224 */ /* 0x000fca00078e0203 */
[----:B------:R-:W-:-:S07]  /*9a60*/  VIMNMX R2, R2, R3, PT ;  /* 0x0000000302027248 */ /* 0x000fce0003fe0100 */
.L_x_3438:
        /* <DEDUP_REMOVED lines=8> */
.L_x_3445:
[----:B------:R-:W-:Y:S01]  /*9af0*/  VIADD R0, R16, 0x158 ;  /* 0x0000015810007836 */ /* 0x000fe20000000000 */
[----:B------:R-:W-:-:S07]  /*9b00*/  MOV R224, 0x9b20 ;  /* 0x00009b2000e07802 */ /* 0x000fce0000000f00 */
[----:B------:R-:W-:Y:S05]  /*9b10*/  CALL.REL.NOINC `($_ZN7cutlass13device_kernelIN5flash11enable_sm90INS1_16FlashAttnFwdSm90INS1_25CollectiveMainloopFwdSm90ILi2EN4cute5tupleIJNS5_1CILi1EEES8_S8_EEENS6_IJNS7_ILi128EEENS7_ILi96EEENS7_ILi64EEEEEELi256ENS_10bfloat16_tEfNS_4arch4Sm90ELb0ELb1ELb1ELb1ELb1ELb0ELb1ELb1ELb0ELb1ELb0ELb0EEENS1_21CollectiveEpilogueFwdINS6_IJSA_NS7_ILi256EEESB_EEES9_SE_SG_Li256ELb1ELb1ELb0ELb0EEENS1_36VarlenDynamicPersistentTileSchedulerILi128ELi96ELi256ELi128ELb0ELb1ELb1ELb1ELb0ELb1EEEEEEEEEvNT_6ParamsE$_ZZN5flash25CollectiveMainloopFwdSm90ILi2EN4cute5tupleIJNS1_1CILi1EEES4_S4_EEENS2_IJNS3_ILi128EEENS3_ILi96EEENS3_ILi64EEEEEELi256EN7cutlass10bfloat16_tEfNSA_4arch4Sm90ELb0ELb1ELb1ELb1ELb1ELb0ELb1ELb1ELb0ELb1ELb0ELb0EE3mmaINS_16FlashAttnFwdSm90ISE_NS_21CollectiveEpilogueFwdINS2_IJS6_NS3_ILi256EEES7_EEES5_SB_SD_Li256ELb1ELb1ELb0ELb0EEENS_36VarlenDynamicPersistentTileSchedulerILi128ELi96ELi256ELi128ELb0ELb1ELb1ELb1ELb0ELb1EEEE13SharedStorageENS1_6TensorINS1_11ArrayEngineIfLm128EEENS1_6LayoutINS2_IJNS2_IJNS3_ILi2EEEST_NS3_ILi32EEEEEES4_S4_EEENS2_IJNS2_IJS4_ST_NS3_ILi4EEEEEENS3_ILi0EEESZ_EEEEEEENS_7SoftmaxILi2ELi0EEEEEbRKNSE_6ParamsENSA_13PipelineAsyncILi2EEES19_RNSA_13PipelineStateILj2EEERT0_RT1_iRiRKNS_16SeqlenInfoQKNewKILb1ELb0EEENS2_IJiiiiEEERT_ENKUliT_T0_T1_E_clIZSF_ISO_S12_S14_EbS17_S19_S19_S1C_S1E_S1G_iS1H_S1L_S1M_S1O_EUlRS1P_iE1_NS3_ILb0EEENS3_ILb1EEEEEDaiS1P_S1Q_S1R_) ;  /* 0x0000023c00e07944 */ /* 0x000fea0003c00000 */
[C---:B------:R-:W-:Y:S01]  /*9b20*/  ISETP.GT.AND P0, PT, R10.reuse, R192, PT ;  /* 0x000000c00a00720c */ /* 0x040fe20003f04270 */
[----:B------:R-:W-:-:S12]  /*9b30*/  VIADD R10, R10, 0xffffffff ;  /* 0xffffffff0a0a7836 */ /* 0x000fd80000000000 */
[----:B------:R-:W-:Y:S05]  /*9b40*/  @P0 BRA `(.L_x_3445) ;  /* 0xfffffffc00e80947 */ /* 0x000fea000383ffff */
[----:B------:R-:W-:Y:S05]  /*9b50*/  BSYNC B0 ;  /* 0x0000000000007941 */ /* 0x000fea0003800000 */
.L_x_3444:
[----:B------:R-:W2:Y:S02]  /*9b60*/  LDL R0, [R1+0x50] ;  /* 0x0000500001007983 */ /* 0x000ea40000100800 */
[----:B--2---:R-:W-:-:S07]  /*9b70*/  IMAD.SHL.U32 R0, R0, 0x80, RZ ;  /* 0x0000008000007824 */ /* 0x004fce00078e00ff */
.L_x_3443:
[----:B------:R-:W-:Y:S05]  /*9b80*/  BSYNC B1 ;  /* 0x0000000000017941 */ /* 0x000fea0003800000 */
.L_x_3442:
        /* <DEDUP_REMOVED lines=26> */
.L_x_3448:
[----:B------:R-:W-:Y:S02]  /*9d30*/  ULDC UR4, c[0x0][0xadc] ;  /* 0x0002b70000047ab9 */ /* 0x000fe40000000800 */
[----:B------:R-:W-:-:S05]  /*9d40*/  IMAD.U32 R5, RZ, RZ, UR4 ;  /* 0x00000004ff057e24 */ /* 0x000fca000f8e00ff */
[----:B------:R-:W-:-:S13]  /*9d50*/  ISETP.NE.AND P0, PT, R5, 0x1, PT ;  /* 0x000000010500780c */ /* 0x000fda0003f05270 */
[----:B------:R-:W0:Y:S02]  /*9d60*/  @P0 LDC.64 R6, c[0x0][0xae0] ;  /* 0x0002b800ff060b82 */ /* 0x000e240000000a00 */
[----:B0-----:R-:W-:-:S05]  /*9d70*/  @P0 IMAD.HI.U32 R4, R0, R6, RZ ;  /* 0x0000000600040227 */ /* 0x001fca00078e00ff */
[----:B------:R-:W-:-:S07]  /*9d80*/  @P0 SHF.R.U32.HI R0, RZ, R7, R4 ;  /* 0x00000007ff000219 */ /* 0x000fce0000011604 */
.L_x_3449:
[----:B------:R-:W-:Y:S05]  /*9d90*/  BSYNC B0 ;  /* 0x0000000000007941 */ /* 0x000fea0003800000 */
.L_x_3447:
[----:B------:R-:W-:-:S05]  /*9da0*/  IMAD R3, R0, R5, RZ ;  /* 0x0000000500037224 */ /* 0x000fca00078e02ff */
[----:B------:R-:W-:-:S07]  /*9db0*/  VIMNMX R2, R2, R3, !PT ;  /* 0x0000000302027248 */ /* 0x000fce0007fe0100 */
.L_x_3446:
[----:B------:R-:W-:-:S04]  /*9dc0*/  VIADD R2, R2, 0x5f ;  /* 0x0000005f02027836 */ /* 0x000fc80000000000 */
[----:B------:R-:W-:-:S05]  /*9dd0*/  IMAD.HI R2, R2, 0x2aaaaaab, RZ ;  /* 0x2aaaaaab02027827 */ /* 0x000fca00078e02ff */
[----:B------:R-:W-:-:S04]  /*9de0*/  SHF.R.U32.HI R3, RZ, 0x1f, R2 ;  /* 0x0000001fff037819 */ /* 0x000fc80000011602 */
[----:B------:R-:W-:-:S04]  /*9df0*/  LEA.HI.SX32 R2, R2, R3, 0x1c ;  /* 0x0000000302027211 */ /* 0x000fc800078fe2ff */
[----:B------:R-:W-:-:S04]  /*9e00*/  VIMNMX R2, R2, UR40, !PT ;  /* 0x0000002802027c48 */ /* 0x000fc8000ffe0100 */
[----:B------:R-:W-:-:S13]  /*9e10*/  ISETP.GE.AND P0, PT, R10, R2, PT ;  /* 0x000000020a00720c */ /* 0x000fda0003f06270 */
[----:B------:R-:W-:Y:S05]  /*9e20*/  @!P0 BRA `(.L_x_3450) ;  /* 0x0000009c00788947 */ /* 0x000fea0003800000 */
.L_x_3469:
        /* <DEDUP_REMOVED lines=20> */
.L_x_3452:
[----:B------:R-:W-:Y:S05]  /*9f70*/  BSYNC B0 ;  /* 0x0000000000007941 */ /* 0x000fea0003800000 */
.L_x_3451:
        /* <DEDUP_REMOVED lines=9> */
.L_x_3454:
[----:B------:R-:W-:Y:S05]  /*a010*/  BSYNC B0 ;  /* 0x0000000000007941 */ /* 0x000fea0003800000 */
.L_x_3453:
[----:B------:R-:W-:Y:S04]  /*a020*/  BSSY B0, `(.L_x_3455) ;  /* 0x0000006000007945 */ /* 0x000fe80003800000 */
[----:B--2---:R-:W-:Y:S05]  /*a030*/  @P0 BRA `(.L_x_3456) ;  /* 0x0000000000100947 */ /* 0x004fea0003800000 */
[----:B-----5:R-:W-:Y:S01]  /*a040*/  IMAD R6, R6, 0x8, R3 ;  /* 0x0000000806067824 */ /* 0x020fe200078e0203 */
[----:B------:R-:W-:-:S04]  /*a050*/  SHF.L.U32 R7, R7, 0x1f, RZ ;  /* 0x0000001f07077819 */ /* 0x000fc800000006ff */
[----:B------:R-:W0:Y:S02]  /*a060*/  SYNCS.PHASECHK.TRANS64.TRYWAIT P0, [R6+URZ], R7 ;  /* 0x00000007060075a7 */ /* 0x000e24000800017f */
[----:B0-----:R-:W-:Y:S05]  /*a070*/  @!P0 BRA `(.L_x_3457) ;  /* 0x000001f400a48947 */ /* 0x001fea0003800000 */
.L_x_3456:
[----:B------:R-:W-:Y:S05]  /*a080*/  BSYNC B0 ;  /* 0x0000000000007941 */ /* 0x000fea0003800000 */
.L_x_3455:
        /* <DEDUP_REMOVED lines=57> */
.L_x_3459:
[----:B------:R-:W-:Y:S05]  /*a420*/  BSYNC B0 ;  /* 0x0000000000007941 */ /* 0x000fea0003800000 */
.L_x_3458:
        /* <DEDUP_REMOVED lines=11> */
.L_x_3461:
[----:B------:R-:W-:Y:S05]  /*a4e0*/  BSYNC B0 ;  /* 0x0000000000007941 */ /* 0x000fea0003800000 */
.L_x_3460:
[----:B------:R-:W-:Y:S04]  /*a4f0*/  BSSY B0, `(.L_x_3462) ;  /* 0x0000007000007945 */ /* 0x000fe80003800000 */
[----:B------:R-:W-:Y:S05]  /*a500*/  @P0 BRA `(.L_x_3463) ;  /* 0x0000000000140947 */ /* 0x000fea0003800000 */
[----:B------:R-:W2:Y:S02]  /*a510*/  LD.E.64 R4, desc[UR36][R16.64+0x40] ;  /* 0x0000402410047980 */ /* 0x000ea4000c101b00 */
[----:B--2---:R-:W-:-:S05]  /*a520*/  MOV R5, R4 ;  /* 0x0000000400057202 */ /* 0x004fca0000000f00 */
[----:B------:R-:W-:-:S04]  /*a530*/  IMAD R18, R18, 0x8, R5 ;  /* 0x0000000812127824 */ /* 0x000fc800078e0205 */
[----:B------:R-:W0:Y:S02]  /*a540*/  SYNCS.PHASECHK.TRANS64.TRYWAIT P0, [R18+URZ], R19 ;  /* 0x00000013120075a7 */ /* 0x000e24000800017f */
[----:B0-----:R-:W-:Y:S05]  /*a550*/  @!P0 BRA `(.L_x_3464) ;  /* 0x000001f000808947 */ /* 0x001fea0003800000 */
.L_x_3463:
[----:B------:R-:W-:Y:S05]  /*a560*/  BSYNC B0 ;  /* 0x0000000000007941 */ /* 0x000fea0003800000 */
.L_x_3462:
        /* <DEDUP_REMOVED lines=204> */
.L_x_3466:
[----:B------:R-:W-:Y:S05]  /*b230*/  BSYNC B0 ;  /* 0x0000000000007941 */ /* 0x000fea0003800000 */
.L_x_3465:
        /* <DEDUP_REMOVED lines=10> */
[-C--:B------:R-:W-:Y:S01]  /*b2e0*/  FMUL.FTZ R11, R28, R8.reuse ;  /* 0x000000081c0b7220 */ /* 0x080fe20000410000 */
[-C--:B------:R-:W-:Y:S01]  /*b2f0*/  FMUL.FTZ R20, R29, R8.reuse ;  /* 0x000000081d147220 */ /* 0x080fe20000410000 */
[-C--:B------:R-:W-:Y:S01]  /*b300*/  FMUL.FTZ R6, R26, R8.reuse ;  /* 0x000000081a067220 */ /* 0x080fe20000410000 */
[-C--:B------:R-:W-:Y:S01]  /*b310*/  FMUL.FTZ R52, R52, R8.reuse ;  /* 0x0000000834347220 */ /* 0x080fe20000410000 */
[----:B------:R-:W3:Y:S01]  /*b320*/  MUFU.TANH R3, R3 ;  /* 0x0000000300037308 */ /* 0x000ee20000002400 */
[-C--:B------:R-:W-:Y:S01]  /*b330*/  FMUL.FTZ R26, R32, R8.reuse ;  /* 0x00000008201a7220 */ /* 0x080fe20000410000 */
[-C--:B------:R-:W-:Y:S01]  /*b340*/  FMUL.FTZ R13, R27, R8.reuse ;  /* 0x000000081b0d7220 */ /* 0x080fe20000410000 */
[-C--:B------:R-:W-:Y:S01]  /*b350*/  FMUL.FTZ R9, R53, R8.reuse ;  /* 0x0000000835097220 */ /* 0x080fe20000410000 */
[-C--:B------:R-:W-:Y:S01]  /*b360*/  FMUL.FTZ R56, R56, R8.reuse ;  /* 0x0000000838387220 */ /* 0x080fe20000410000 */
[-C--:B------:R-:W-:Y:S01]  /*b370*/  FMUL.FTZ R57, R57, R8.reuse ;  /* 0x0000000839397220 */ /* 0x080fe20000410000 */
[-C--:B------:R-:W-:Y:S01]  /*b380*/  FMUL.FTZ R60, R60, R8.reuse ;  /* 0x000000083c3c7220 */ /* 0x080fe20000410000 */
[-C--:B------:R-:W-:Y:S01]  /*b390*/  FMUL.FTZ R61, R61, R8.reuse ;  /* 0x000000083d3d7220 */ /* 0x080fe20000410000 */
[----:B------:R-:W0:Y:S01]  /*b3a0*/  MUFU.TANH R7, R7 ;  /* 0x0000000700077308 */ /* 0x000e220000002400 */
[-C--:B------:R-:W-:Y:S01]  /*b3b0*/  FMUL.FTZ R28, R33, R8.reuse ;  /* 0x00000008211c7220 */ /* 0x080fe20000410000 */
[-C--:B------:R-:W-:Y:S01]  /*b3c0*/  FMUL.FTZ R64, R64, R8.reuse ;  /* 0x0000000840407220 */ /* 0x080fe20000410000 */
[-C--:B------:R-:W-:Y:S01]  /*b3d0*/  FMUL.FTZ R65, R65, R8.reuse ;  /* 0x0000000841417220 */ /* 0x080fe20000410000 */
[-C--:B------:R-:W-:Y:S01]  /*b3e0*/  FMUL.FTZ R68, R68, R8.reuse ;  /* 0x0000000844447220 */ /* 0x080fe20000410000 */
[-C--:B------:R-:W-:Y:S01]  /*b3f0*/  FMUL.FTZ R69, R69, R8.reuse ;  /* 0x0000000845457220 */ /* 0x080fe20000410000 */
[----:B------:R-:W2:Y:S02]  /*b400*/  LDL R24, [R1+0x440] ;  /* 0x0004400001187983 */ /* 0x000ea40000100800 */
[----:B------:R-:W1:Y:S01]  /*b410*/  MUFU.TANH R11, R11 ;  /* 0x0000000b000b7308 */ /* 0x000e620000002400 */
[----:B------:R-:W-:Y:S01]  /*b420*/  FMUL.FTZ R25, R30, R8 ;  /* 0x000000081e197220 */ /* 0x000fe20000410000 */
[----:B---3--:R-:W-:-:S06]  /*b430*/  FMNMX.FTZ R12, R3, R4, !PT ;  /* 0x00000004030c7209 */ /* 0x008fcc0007810000 */
[----:B------:R-:W3:Y:S01]  /*b440*/  MUFU.TANH R20, R20 ;  /* 0x0000001400147308 */ /* 0x000ee20000002400 */
[----:B------:R-:W-:Y:S01]  /*b450*/  FMUL.FTZ R30, R36, R8 ;  /* 0x00000008241e7220 */ /* 0x000fe20000410000 */
[----:B0-----:R-:W-:-:S06]  /*b460*/  FMNMX.FTZ R12, R7, R12, !PT ;  /* 0x0000000c070c7209 */ /* 0x001fcc0007810000 */
[----:B------:R-:W0:Y:S01]  /*b470*/  MUFU.TANH R26, R26 ;  /* 0x0000001a001a7308 */ /* 0x000e220000002400 */
[-C--:B------:R-:W-:Y:S01]  /*b480*/  FMUL.FTZ R32, R37, R8.reuse ;  /* 0x0000000825207220 */ /* 0x080fe20000410000 */
[----:B------:R-:W-:Y:S01]  /*b490*/  FMUL.FTZ R29, R34, R8 ;  /* 0x00000008221d7220 */ /* 0x000fe20000410000 */
[----:B-1----:R-:W-:-:S05]  /*b4a0*/  FMNMX.FTZ R15, R11, R12, !PT ;  /* 0x0000000c0b0f7209 */ /* 0x002fca0007810000 */
[----:B------:R-:W1:Y:S01]  /*b4b0*/  MUFU.TANH R28, R28 ;  /* 0x0000001c001c7308 */ /* 0x000e620000002400 */
[----:B------:R-:W-:Y:S01]  /*b4c0*/  FMUL.FTZ R34, R40, R8 ;  /* 0x0000000828227220 */ /* 0x000fe20000410000 */
[----:B---3--:R-:W-:-:S06]  /*b4d0*/  FMNMX.FTZ R15, R20, R15, !PT ;  /* 0x0000000f140f7209 */ /* 0x008fcc0007810000 */
[----:B------:R-:W3:Y:S01]  /*b4e0*/  MUFU.TANH R30, R30 ;  /* 0x0000001e001e7308 */ /* 0x000ee20000002400 */
[-C--:B------:R-:W-:Y:S01]  /*b4f0*/  FMUL.FTZ R36, R41, R8.reuse ;  /* 0x0000000829247220 */ /* 0x080fe20000410000 */
[----:B------:R-:W-:Y:S01]  /*b500*/  FMUL.FTZ R33, R38, R8 ;  /* 0x0000000826217220 */ /* 0x000fe20000410000 */
[----:B0-----:R-:W-:-:S05]  /*b510*/  FMNMX.FTZ R15, R26, R15, !PT ;  /* 0x0000000f1a0f7209 */ /* 0x001fca0007810000 */
[----:B------:R-:W0:Y:S01]  /*b520*/  MUFU.TANH R32, R32 ;  /* 0x0000002000207308 */ /* 0x000e220000002400 */
[----:B------:R-:W-:Y:S01]  /*b530*/  FMUL.FTZ R38, R44, R8 ;  /* 0x000000082c267220 */ /* 0x000fe20000410000 */
[----:B-1----:R-:W-:-:S06]  /*b540*/  FMNMX.FTZ R15, R28, R15, !PT ;  /* 0x0000000f1c0f7209 */ /* 0x002fcc0007810000 */
        /* <DEDUP_REMOVED lines=11> */
[----:B---3--:R-:W-:-:S07]  /*b600*/  FMNMX.FTZ R15, R36, R15, !PT ;  /* 0x0000000f240f7209 */ /* 0x008fce0007810000 */
[----:B------:R-:W3:Y:S01]  /*b610*/  MUFU.TANH R44, R44 ;  /* 0x0000002c002c7308 */ /* 0x000ee20000002400 */
[----:B0-----:R-:W-:-:S07]  /*b620*/  FMNMX.FTZ R15, R38, R15, !PT ;  /* 0x0000000f260f7209 */ /* 0x001fce0007810000 */
[----:B------:R-:W0:Y:S01]  /*b630*/  MUFU.TANH R42, R42 ;  /* 0x0000002a002a7308 */ /* 0x000e220000002400 */
[----:B------:R-:W-:Y:S01]  /*b640*/  FMUL.FTZ R41, R46, R8 ;  /* 0x000000082e297220 */ /* 0x000fe20000410000 */
[----:B-1----:R-:W-:-:S06]  /*b650*/  FMNMX.FTZ R15, R40, R15, !PT ;  /* 0x0000000f280f7209 */ /* 0x002fcc0007810000 */
[----:B------:R-:W1:Y:S01]  /*b660*/  MUFU.TANH R52, R52 ;  /* 0x0000003400347308 */ /* 0x000e620000002400 */
[----:B------:R-:W-:-:S07]  /*b670*/  FMUL.FTZ R27, R31, R8 ;  /* 0x000000081f1b7220 */ /* 0x000fce0000410000 */
[----:B------:R-:W4:Y:S01]  /*b680*/  MUFU.TANH R6, R6 ;  /* 0x0000000600067308 */ /* 0x000f220000002400 */
[----:B---3--:R-:W-:-:S07]  /*b690*/  FMNMX.FTZ R15, R44, R15, !PT ;  /* 0x0000000f2c0f7209 */ /* 0x008fce0007810000 */
[----:B------:R-:W3:Y:S08]  /*b6a0*/  MUFU.TANH R46, R9 ;  /* 0x00000009002e7308 */ /* 0x000ef00000002400 */
[----:B------:R-:W3:Y:S01]  /*b6b0*/  MUFU.TANH R13, R13 ;  /* 0x0000000d000d7308 */ /* 0x000ee20000002400 */
[----:B0-----:R-:W-:-:S07]  /*b6c0*/  FMNMX.FTZ R15, R42, R15, !PT ;  /* 0x0000000f2a0f7209 */ /* 0x001fce0007810000 */
[----:B------:R-:W0:Y:S01]  /*b6d0*/  MUFU.TANH R56, R56 ;  /* 0x0000003800387308 */ /* 0x000e220000002400 */
[----:B------:R-:W-:-:S07]  /*b6e0*/  FMUL.FTZ R31, R35, R8 ;  /* 0x00000008231f7220 */ /* 0x000fce0000410000 */
[----:B------:R-:W0:Y:S01]  /*b6f0*/  MUFU.TANH R25, R25 ;  /* 0x0000001900197308 */ /* 0x000e220000002400 */
[----:B-1----:R-:W-:Y:S01]  /*b700*/  FMNMX.FTZ R15, R52, R15, !PT ;  /* 0x0000000f340f7209 */ /* 0x002fe20007810000 */
[----:B------:R-:W-:-:S06]  /*b710*/  FMUL.FTZ R45, R47, R8 ;  /* 0x000000082f2d7220 */ /* 0x000fcc0000410000 */
[----:B------:R-:W1:Y:S01]  /*b720*/  MUFU.TANH R48, R57 ;  /* 0x0000003900307308 */ /* 0x000e620000002400 */
[----:B----4-:R-:W-:Y:S01]  /*b730*/  FMNMX.FTZ R12, R6, R5, !PT ;  /* 0x00000005060c7209 */ /* 0x010fe20007810000 */
[----:B------:R-:W-:-:S06]  /*b740*/  FMUL.FTZ R47, R50, R8 ;  /* 0x00000008322f7220 */ /* 0x000fcc0000410000 */
[----:B------:R-:W4:Y:S01]  /*b750*/  MUFU.TANH R27, R27 ;  /* 0x0000001b001b7308 */ /* 0x000f220000002400 */
[----:B---3--:R-:W-:-:S07]  /*b760*/  FMNMX.FTZ R15, R46, R15, !PT ;  /* 0x0000000f2e0f7209 */ /* 0x008fce0007810000 */
[----:B------:R-:W3:Y:S01]  /*b770*/  MUFU.TANH R60, R60 ;  /* 0x0000003c003c7308 */ /* 0x000ee20000002400 */
[----:B------:R-:W-:Y:S01]  /*b780*/  FMNMX.FTZ R12, R13, R12, !PT ;  /* 0x0000000c0d0c7209 */ /* 0x000fe20007810000 */
[----:B------:R-:W-:-:S06]  /*b790*/  FMUL.FTZ R35, R39, R8 ;  /* 0x0000000827237220 */ /* 0x000fcc0000410000 */
[----:B------:R-:W3:Y:S01]  /*b7a0*/  MUFU.TANH R29, R29 ;  /* 0x0000001d001d7308 */ /* 0x000ee20000002400 */
[----:B0-----:R-:W-:Y:S01]  /*b7b0*/  FMNMX.FTZ R15, R56, R15, !PT ;  /* 0x0000000f380f7209 */ /* 0x001fe20007810000 */
[----:B------:R-:W-:-:S06]  /*b7c0*/  FMUL.FTZ R49, R51, R8 ;  /* 0x0000000833317220 */ /* 0x000fcc0000410000 */
[----:B------:R-:W0:Y:S01]  /*b7d0*/  MUFU.TANH R50, R61 ;  /* 0x0000003d00327308 */ /* 0x000e220000002400 */
[----:B------:R-:W-:Y:S01]  /*b7e0*/  FMNMX.FTZ R12, R25, R12, !PT ;  /* 0x0000000c190c7209 */ /* 0x000fe20007810000 */
[----:B------:R-:W-:-:S06]  /*b7f0*/  FMUL.FTZ R51, R54, R8 ;  /* 0x0000000836337220 */ /* 0x000fcc0000410000 */
[----:B------:R-:W0:Y:S01]  /*b800*/  MUFU.TANH R31, R31 ;  /* 0x0000001f001f7308 */ /* 0x000e220000002400 */
[----:B-1----:R-:W-:-:S07]  /*b810*/  FMNMX.FTZ R15, R48, R15, !PT ;  /* 0x0000000f300f7209 */ /* 0x002fce0007810000 */
[----:B------:R-:W1:Y:S01]  /*b820*/  MUFU.TANH R64, R64 ;  /* 0x0000004000407308 */ /* 0x000e620000002400 */
[----:B----4-:R-:W-:Y:S01]  /*b830*/  FMNMX.FTZ R12, R27, R12, !PT ;  /* 0x0000000c1b0c7209 */ /* 0x010fe20007810000 */
[----:B------:R-:W-:-:S06]  /*b840*/  FMUL.FTZ R39, R43, R8 ;  /* 0x000000082b277220 */ /* 0x000fcc0000410000 */
[----:B------:R-:W4:Y:S01]  /*b850*/  MUFU.TANH R33, R33 ;  /* 0x0000002100217308 */ /* 0x000f220000002400 */
[----:B---3--:R-:W-:Y:S01]  /*b860*/  FMNMX.FTZ R15, R60, R15, !PT ;  /* 0x0000000f3c0f7209 */ /* 0x008fe20007810000 */
[----:B------:R-:W-:-:S06]  /*b870*/  FMUL.FTZ R53, R55, R8 ;  /* 0x0000000837357220 */ /* 0x000fcc0000410000 */
[----:B------:R-:W3:Y:S01]  /*b880*/  MUFU.TANH R54, R65 ;  /* 0x0000004100367308 */ /* 0x000ee20000002400 */
[----:B------:R-:W-:Y:S01]  /*b890*/  FMNMX.FTZ R12, R29, R12, !PT ;  /* 0x0000000c1d0c7209 */ /* 0x000fe20007810000 */
[----:B------:R-:W-:-:S06]  /*b8a0*/  FMUL.FTZ R55, R58, R8 ;  /* 0x000000083a377220 */ /* 0x000fcc0000410000 */
[----:B------:R-:W3:Y:S01]  /*b8b0*/  MUFU.TANH R35, R35 ;  /* 0x0000002300237308 */ /* 0x000ee20000002400 */
[----:B0-----:R-:W-:-:S07]  /*b8c0*/  FMNMX.FTZ R15, R50, R15, !PT ;  /* 0x0000000f320f7209 */ /* 0x001fce0007810000 */
[----:B------:R-:W0:Y:S01]  /*b8d0*/  MUFU.TANH R68, R68 ;  /* 0x0000004400447308 */ /* 0x000e220000002400 */
[----:B------:R-:W-:-:S07]  /*b8e0*/  FMNMX.FTZ R12, R31, R12, !PT ;  /* 0x0000000c1f0c7209 */ /* 0x000fce0007810000 */
[----:B------:R-:W0:Y:S01]  /*b8f0*/  MUFU.TANH R37, R37 ;  /* 0x0000002500257308 */ /* 0x000e220000002400 */
[----:B-1----:R-:W-:-:S07]  /*b900*/  FMNMX.FTZ R15, R64, R15, !PT ;  /* 0x0000000f400f7209 */ /* 0x002fce0007810000 */
[----:B------:R-:W1:Y:S01]  /*b910*/  MUFU.TANH R58, R69 ;  /* 0x00000045003a7308 */ /* 0x000e620000002400 */
[----:B----4-:R-:W-:-:S07]  /*b920*/  FMNMX.FTZ R12, R33, R12, !PT ;  /* 0x0000000c210c7209 */ /* 0x010fce0007810000 */
[----:B------:R-:W4:Y:S01]  /*b930*/  MUFU.TANH R39, R39 ;  /* 0x0000002700277308 */ /* 0x000f220000002400 */
[----:B---3--:R-:W-:Y:S02]  /*b940*/  FMNMX.FTZ R15, R54, R15, !PT ;  /* 0x0000000f360f7209 */ /* 0x008fe40007810000 */
[----:B------:R-:W-:-:S05]  /*b950*/  FMNMX.FTZ R12, R35, R12, !PT ;  /* 0x0000000c230c7209 */ /* 0x000fca0007810000 */
[----:B------:R-:W3:Y:S01]  /*b960*/  MUFU.TANH R41, R41 ;  /* 0x0000002900297308 */ /* 0x000ee20000002400 */
[----:B0-----:R-:W-:Y:S02]  /*b970*/  FMNMX.FTZ R15, R68, R15, !PT ;  /* 0x0000000f440f7209 */ /* 0x001fe40007810000 */
[----:B------:R-:W-:-:S05]  /*b980*/  FMNMX.FTZ R12, R37, R12, !PT ;  /* 0x0000000c250c7209 */ /* 0x000fca0007810000 */
[----:B------:R-:W0:Y:S01]  /*b990*/  MUFU.TANH R45, R45 ;  /* 0x0000002d002d7308 */ /* 0x000e220000002400 */
[----:B-1----:R-:W-:Y:S02]  /*b9a0*/  FMNMX.FTZ R14, R58, R15, !PT ;  /* 0x0000000f3a0e7209 */ /* 0x002fe40007810000 */
[----:B----4-:R-:W-:-:S05]  /*b9b0*/  FMNMX.FTZ R12, R39, R12, !PT ;  /* 0x0000000c270c7209 */ /* 0x010fca0007810000 */
[----:B------:R-:W1:Y:S01]  /*b9c0*/  MUFU.TANH R47, R47 ;  /* 0x0000002f002f7308 */ /* 0x000e620000002400 */
[----:B---3--:R-:W-:Y:S01]  /*b9d0*/  FMNMX.FTZ R12, R41, R12, !PT ;  /* 0x0000000c290c7209 */ /* 0x008fe20007810000 */
[----:B------:R-:W3:Y:S06]  /*b9e0*/  SHFL.BFLY PT, R9, R14, 0x2, 0x1f ;  /* 0x0c401f000e097f89 */ /* 0x000eec00000e0000 */
[----:B------:R-:W4:Y:S01]  /*b9f0*/  MUFU.TANH R49, R49 ;  /* 0x0000003100317308 */ /* 0x000f220000002400 */
[----:B0-----:R-:W-:Y:S01]  /*ba00*/  FMNMX.FTZ R12, R45, R12, !PT ;  /* 0x0000000c2d0c7209 */ /* 0x001fe20007810000 */
[----:B------:R-:W-:-:S06]  /*ba10*/  FMUL.FTZ R57, R59, R8 ;  /* 0x000000083b397220 */ /* 0x000fcc0000410000 */
[----:B------:R-:W0:Y:S01]  /*ba20*/  MUFU.TANH R51, R51 ;  /* 0x0000003300337308 */ /* 0x000e220000002400 */
[----:B-1----:R-:W-:Y:S01]  /*ba30*/  FMNMX.FTZ R12, R47, R12, !PT ;  /* 0x0000000c2f0c7209 */ /* 0x002fe20007810000 */
[----:B------:R-:W-:-:S06]  /*ba40*/  FMUL.FTZ R59, R62, R8 ;  /* 0x000000083e3b7220 */ /* 0x000fcc0000410000 */
[----:B------:R-:W1:Y:S01]  /*ba50*/  MUFU.TANH R53, R53 ;  /* 0x0000003500357308 */ /* 0x000e620000002400 */
[----:B----4-:R-:W-:Y:S01]  /*ba60*/  FMNMX.FTZ R12, R49, R12, !PT ;  /* 0x0000000c310c7209 */ /* 0x010fe20007810000 */
[----:B------:R-:W-:-:S06]  /*ba70*/  FMUL.FTZ R61, R63, R8 ;  /* 0x000000083f3d7220 */ /* 0x000fcc0000410000 */
        /* <DEDUP_REMOVED lines=8> */
[----:B------:R-:W-:Y:S01]  /*bb00*/  FMUL.FTZ R67, R70, R8 ;  /* 0x0000000846437220 */ /* 0x000fe20000410000 */
[----:B---3--:R-:W-:-:S05]  /*bb10*/  FMNMX.FTZ R9, R14, R9, !PT ;  /* 0x000000090e097209 */ /* 0x008fca0007810000 */
[----:B------:R-:W3:Y:S01]  /*bb20*/  MUFU.TANH R61, R61 ;  /* 0x0000003d003d7308 */ /* 0x000ee20000002400 */
[----:B0-----:R-:W-:Y:S01]  /*bb30*/  FMNMX.FTZ R12, R57, R12, !PT ;  /* 0x0000000c390c7209 */ /* 0x001fe20007810000 */
[----:B------:R-:W0:Y:S06]  /*bb40*/  SHFL.BFLY PT, R18, R9, 0x1, 0x1f ;  /* 0x0c201f0009127f89 */ /* 0x000e2c00000e0000 */
[----:B------:R-:W4:Y:S01]  /*bb50*/  MUFU.TANH R63, R63 ;  /* 0x0000003f003f7308 */ /* 0x000f220000002400 */
[----:B------:R-:W-:Y:S01]  /*bb60*/  FMUL.FTZ R69, R71, R8 ;  /* 0x0000000847457220 */ /* 0x000fe20000410000 */
[----:B-1----:R-:W-:-:S06]  /*bb70*/  FMNMX.FTZ R12, R59, R12, !PT ;  /* 0x0000000c3b0c7209 */ /* 0x002fcc0007810000 */
[----:B------:R-:W1:Y:S01]  /*bb80*/  MUFU.TANH R65, R65 ;  /* 0x0000004100417308 */ /* 0x000e620000002400 */
[----:B---3--:R-:W-:-:S07]  /*bb90*/  FMNMX.FTZ R12, R61, R12, !PT ;  /* 0x0000000c3d0c7209 */ /* 0x008fce0007810000 */
[----:B------:R-:W3:Y:S01]  /*bba0*/  MUFU.TANH R67, R67 ;  /* 0x0000004300437308 */ /* 0x000ee20000002400 */
[----:B----4-:R-:W-:-:S07]  /*bbb0*/  FMNMX.FTZ R12, R63, R12, !PT ;  /* 0x0000000c3f0c7209 */ /* 0x010fce0007810000 */
[----:B------:R-:W4:Y:S01]  /*bbc0*/  MUFU.TANH R69, R69 ;  /* 0x0000004500457308 */ /* 0x000f220000002400 */
[----:B-1----:R-:W-:-:S04]  /*bbd0*/  FMNMX.FTZ R12, R65, R12, !PT ;  /* 0x0000000c410c7209 */ /* 0x002fc80007810000 */
[----:B---3--:R-:W-:-:S04]  /*bbe0*/  FMNMX.FTZ R12, R67, R12, !PT ;  /* 0x0000000c430c7209 */ /* 0x008fc80007810000 */
[----:B----4-:R-:W-:Y:S02]  /*bbf0*/  FMNMX.FTZ R15, R69, R12, !PT ;  /* 0x0000000c450f7209 */ /* 0x010fe40007810000 */
[----:B0-----:R-:W-:Y:S02]  /*bc00*/  FMNMX.FTZ R12, R9, R18, !PT ;  /* 0x00000012090c7209 */ /* 0x001fe40007810000 */
[----:B------:R-:W3:Y:S04]  /*bc10*/  LDL.64 R8, [R1+0x430] ;  /* 0x0004300001087983 */ /* 0x000ee80000100a00 */
[----:B------:R-:W-:Y:S04]  /*bc20*/  STL.64 [R1+0x420], R14 ;  /* 0x0004200e01007387 */ /* 0x000fe80000100a00 */
[----:B------:R-:W-:Y:S04]  /*bc30*/  STL [R1+0x420], R12 ;  /* 0x0004200c01007387 */ /* 0x000fe80000100800 */
[----:B------:R-:W4:Y:S04]  /*bc40*/  LDL R21, [R1+0x420] ;  /* 0x0004200001157983 */ /* 0x000f280000100800 */
[----:B------:R-:W3:Y:S01]  /*bc50*/  LDL R18, [R1+0x424] ;  /* 0x0004240001127983 */ /* 0x000ee20000100800 */
[----:B----4-:R-:W-:-:S04]  /*bc60*/  FADD.FTZ R19, R4, -R21 ;  /* 0x8000001504137221 */ /* 0x010fc80000010000 */
[----:B--2---:R-:W-:Y:S01]  /*bc70*/  FMUL.FTZ R4, R19, R24 ;  /* 0x0000001813047220 */ /* 0x004fe20000410000 */
[----:B------:R-:W-:-:S04]  /*bc80*/  FMUL.FTZ R19, R24, R21 ;  /* 0x0000001518137220 */ /* 0x000fc80000410000 */
[-CC-:B------:R-:W-:Y:S02]  /*bc90*/  FFMA.FTZ R154, R11, R24.reuse, -R19.reuse ;  /* 0x000000180b9a7223 */ /* 0x180fe40000010813 */
[----:B---3--:R-:W0:Y:S01]  /*bca0*/  SHFL.BFLY PT, R11, R18, 0x2, 0x1f ;  /* 0x0c401f00120b7f89 */ /* 0x008e2200000e0000 */
[----:B------:R-:W-:Y:S01]  /*bcb0*/  FFMA.FTZ R186, R26, R24, -R19 ;  /* 0x000000181aba7223 */ /* 0x000fe20000010813 */
[----:B0-----:R-:W-:-:S05]  /*bcc0*/  FMNMX.FTZ R11, R11, R18, !PT ;  /* 0x000000120b0b7209 */ /* 0x001fca0007810000 */
[----:B------:R-:W0:Y:S01]  /*bcd0*/  SHFL.BFLY PT, R26, R11, 0x1, 0x1f ;  /* 0x0c201f000b1a7f89 */ /* 0x000e2200000e0000 */
[-CC-:B------:R-:W-:Y:S01]  /*bce0*/  FFMA.FTZ R183, R28, R24.reuse, -R19.reuse ;  /* 0x000000181cb77223 */ /* 0x180fe20000010813 */
[-CC-:B------:R-:W-:Y:S01]  /*bcf0*/  FFMA.FTZ R3, R3, R24.reuse, -R19.reuse ;  /* 0x0000001803037223 */ /* 0x180fe20000010813 */
[----:B------:R-:W-:Y:S01]  /*bd00*/  FFMA.FTZ R152, R7, R24, -R19 ;  /* 0x0000001807987223 */ /* 0x000fe20000010813 */
[----:B------:R-:W-:Y:S01]  /*bd10*/  MUFU.EX2 R4, R4 ;  /* 0x0000000400047308 */ /* 0x000fe20000000800 */
        /* <DEDUP_REMOVED lines=11> */
[----:B------:R-:W0:Y:S01]  /*bdd0*/  MUFU.EX2 R188, R188 ;  /* 0x000000bc00bc7308 */ /* 0x000e220000000800 */
[----:B------:R-:W-:-:S07]  /*bde0*/  FFMA.FTZ R181, R29, R24, -R28 ;  /* 0x000000181db57223 */ /* 0x000fce000001081c */
[----:B------:R-:W1:Y:S08]  /*bdf0*/  MUFU.EX2 R153, R153 ;  /* 0x0000009900997308 */ /* 0x000e700000000800 */
[----:B------:R-:W2:Y:S01]  /*be00*/  MUFU.EX2 R152, R152 ;  /* 0x0000009800987308 */ /* 0x000ea20000000800 */
[----:B------:R-:W-:-:S07]  /*be10*/  FFMA.FTZ R182, R31, R24, -R28 ;  /* 0x000000181fb67223 */ /* 0x000fce000001081c */
[----:B------:R-:W3:Y:S08]  /*be20*/  MUFU.EX2 R155, R155 ;  /* 0x0000009b009b7308 */ /* 0x000ef00000000800 */
[----:B------:R-:W4:Y:S01]  /*be30*/  MUFU.EX2 R154, R154 ;  /* 0x0000009a009a7308 */ /* 0x000f220000000800 */
[----:B0-----:R-:W-:Y:S01]  /*be40*/  FFMA.FTZ R14, R9, R43, R188 ;  /* 0x0000002b090e7223 */ /* 0x001fe200000100bc */
[----:B------:R-:W-:-:S06]  /*be50*/  FFMA.FTZ R177, R33, R24, -R28 ;  /* 0x0000001821b17223 */ /* 0x000fcc000001081c */
[----:B------:R-:W0:Y:S01]  /*be60*/  MUFU.EX2 R6, R6 ;  /* 0x0000000600067308 */ /* 0x000e220000000800 */
[----:B------:R-:W-:Y:S01]  /*be70*/  FFMA.FTZ R5, R4, R8, R3 ;  /* 0x0000000804057223 */ /* 0x000fe20000010003 */
        /* <DEDUP_REMOVED lines=14> */
[----:B0-----:R-:W-:Y:S01]  /*bf60*/  FADD.FTZ R14, R6, R9 ;  /* 0x00000009060e7221 */ /* 0x001fe20000010000 */
[----:B------:R-:W-:-:S06]  /*bf70*/  FFMA.FTZ R174, R39, R24, -R28 ;  /* 0x0000001827ae7223 */ /* 0x000fcc000001081c */
[----:B------:R-:W0:Y:S01]  /*bf80*/  MUFU.EX2 R177, R177 ;  /* 0x000000b100b17308 */ /* 0x000e220000000800 */
[----:B------:R-:W-:Y:S01]  /*bf90*/  FADD.FTZ R5, R7, R8 ;  /* 0x0000000807057221 */ /* 0x000fe20000010000 */
        /* <DEDUP_REMOVED lines=9> */
[----:B----4-:R-:W-:-:S06]  /*c030*/  FADD.FTZ R8, R183, R8 ;  /* 0x00000008b7087221 */ /* 0x010fcc0000010000 */
[----:B------:R-:W3:Y:S01]  /*c040*/  MUFU.EX2 R173, R173 ;  /* 0x000000ad00ad7308 */ /* 0x000ee20000000800 */
[-C--:B------:R-:W-:Y:S01]  /*c050*/  FFMA.FTZ R171, R40, R24.reuse, -R19 ;  /* 0x0000001828ab7223 */ /* 0x080fe20000010813 */
[----:B------:R-:W-:-:S06]  /*c060*/  FFMA.FTZ R170, R45, R24, -R28 ;  /* 0x000000182daa7223 */ /* 0x000fcc000001081c */
[----:B------:R-:W4:Y:S01]  /*c070*/  MUFU.EX2 R175, R175 ;  /* 0x000000af00af7308 */ /* 0x000f220000000800 */
[----:B0-----:R-:W-:Y:S01]  /*c080*/  FADD.FTZ R9, R177, R14 ;  /* 0x0000000eb1097221 */ /* 0x001fe20000010000 */
[----:B------:R-:W-:-:S06]  /*c090*/  FADD.FTZ R5, R179, R8 ;  /* 0x00000008b3057221 */ /* 0x000fcc0000010000 */
[----:B------:R-:W0:Y:S01]  /*c0a0*/  MUFU.EX2 R174, R174 ;  /* 0x000000ae00ae7308 */ /* 0x000e220000000800 */
[-C--:B------:R-:W-:Y:S01]  /*c0b0*/  FFMA.FTZ R168, R44, R24.reuse, -R19 ;  /* 0x000000182ca87223 */ /* 0x080fe20000010813 */
[----:B------:R-:W-:-:S06]  /*c0c0*/  FFMA.FTZ R165, R47, R24, -R28 ;  /* 0x000000182fa57223 */ /* 0x000fcc000001081c */
[----:B------:R-:W0:Y:S01]  /*c0d0*/  MUFU.EX2 R176, R176 ;  /* 0x000000b000b07308 */ /* 0x000e220000000800 */
[----:B-1----:R-:W-:Y:S01]  /*c0e0*/  FADD.FTZ R14, R178, R9 ;  /* 0x00000009b20e7221 */ /* 0x002fe20000010000 */
[----:B--2---:R-:W-:-:S06]  /*c0f0*/  FADD.FTZ R8, R180, R5 ;  /* 0x00000005b4087221 */ /* 0x004fcc0000010000 */
[----:B------:R-:W1:Y:S01]  /*c100*/  MUFU.EX2 R169, R169 ;  /* 0x000000a900a97308 */ /* 0x000e620000000800 */
[-C--:B------:R-:W-:Y:S01]  /*c110*/  FFMA.FTZ R167, R42, R24.reuse, -R19 ;  /* 0x000000182aa77223 */ /* 0x080fe20000010813 */
[----:B------:R-:W-:-:S06]  /*c120*/  FFMA.FTZ R166, R49, R24, -R28 ;  /* 0x0000001831a67223 */ /* 0x000fcc000001081c */
[----:B------:R-:W2:Y:S01]  /*c130*/  MUFU.EX2 R172, R172 ;  /* 0x000000ac00ac7308 */ /* 0x000ea20000000800 */
[----:B---3--:R-:W-:Y:S01]  /*c140*/  FADD.FTZ R9, R173, R14 ;  /* 0x0000000ead097221 */ /* 0x008fe20000010000 */
[----:B----4-:R-:W-:-:S06]  /*c150*/  FADD.FTZ R5, R175, R8 ;  /* 0x00000008af057221 */ /* 0x010fcc0000010000 */
[----:B------:R-:W-:Y:S01]  /*c160*/  MUFU.EX2 R171, R171 ;  /* 0x000000ab00ab7308 */ /* 0x000fe20000000800 */
[-C--:B------:R-:W-:Y:S01]  /*c170*/  FFMA.FTZ R163, R52, R24.reuse, -R19 ;  /* 0x0000001834a37223 */ /* 0x080fe20000010813 */
[----:B------:R-:W-:-:S06]  /*c180*/  FFMA.FTZ R161, R51, R24, -R28 ;  /* 0x0000001833a17223 */ /* 0x000fcc000001081c */
[----:B------:R-:W3:Y:S01]  /*c190*/  MUFU.EX2 R170, R170 ;  /* 0x000000aa00aa7308 */ /* 0x000ee20000000800 */
[----:B0-----:R-:W-:Y:S01]  /*c1a0*/  FADD.FTZ R8, R174, R9 ;  /* 0x00000009ae087221 */ /* 0x001fe20000010000 */
[----:B------:R-:W-:-:S06]  /*c1b0*/  FADD.FTZ R5, R176, R5 ;  /* 0x00000005b0057221 */ /* 0x000fcc0000010000 */
[----:B------:R-:W-:Y:S01]  /*c1c0*/  MUFU.EX2 R168, R168 ;  /* 0x000000a800a87308 */ /* 0x000fe20000000800 */
[-C--:B------:R-:W-:Y:S01]  /*c1d0*/  FFMA.FTZ R164, R46, R24.reuse, -R19 ;  /* 0x000000182ea47223 */ /* 0x080fe20000010813 */
[----:B------:R-:W-:-:S06]  /*c1e0*/  FFMA.FTZ R162, R53, R24, -R28 ;  /* 0x0000001835a27223 */ /* 0x000fcc000001081c */
[----:B------:R-:W0:Y:S01]  /*c1f0*/  MUFU.EX2 R165, R165 ;  /* 0x000000a500a57308 */ /* 0x000e220000000800 */
[----:B-1----:R-:W-:Y:S01]  /*c200*/  FADD.FTZ R9, R169, R8 ;  /* 0x00000008a9097221 */ /* 0x002fe20000010000 */
[----:B--2---:R-:W-:-:S06]  /*c210*/  FADD.FTZ R8, R172, R5 ;  /* 0x00000005ac087221 */ /* 0x004fcc0000010000 */
[----:B------:R-:W-:Y:S01]  /*c220*/  MUFU.EX2 R167, R167 ;  /* 0x000000a700a77308 */ /* 0x000fe20000000800 */
[-C--:B------:R-:W-:Y:S01]  /*c230*/  FFMA.FTZ R159, R56, R24.reuse, -R19 ;  /* 0x00000018389f7223 */ /* 0x080fe20000010813 */
[----:B------:R-:W-:-:S06]  /*c240*/  FFMA.FTZ R157, R55, R24, -R28 ;  /* 0x00000018379d7223 */ /* 0x000fcc000001081c */
[----:B------:R-:W1:Y:S01]  /*c250*/  MUFU.EX2 R166, R166 ;  /* 0x000000a600a67308 */ /* 0x000e620000000800 */
[----:B---3--:R-:W-:Y:S01]  /*c260*/  FADD.FTZ R14, R170, R9 ;  /* 0x00000009aa0e7221 */ /* 0x008fe20000010000 */
[----:B------:R-:W-:-:S06]  /*c270*/  FADD.FTZ R5, R171, R8 ;  /* 0x00000008ab057221 */ /* 0x000fcc0000010000 */
[----:B------:R-:W-:Y:S01]  /*c280*/  MUFU.EX2 R163, R163 ;  /* 0x000000a300a37308 */ /* 0x000fe20000000800 */
[-C--:B------:R-:W-:Y:S01]  /*c290*/  FFMA.FTZ R160, R48, R24.reuse, -R19 ;  /* 0x0000001830a07223 */ /* 0x080fe20000010813 */
[----:B------:R-:W-:-:S06]  /*c2a0*/  FFMA.FTZ R158, R57, R24, -R28 ;  /* 0x00000018399e7223 */ /* 0x000fcc000001081c */
[----:B------:R-:W2:Y:S01]  /*c2b0*/  MUFU.EX2 R161, R161 ;  /* 0x000000a100a17308 */ /* 0x000ea20000000800 */
[-CC-:B------:R-:W-:Y:S01]  /*c2c0*/  FFMA.FTZ R156, R60, R24.reuse, -R19.reuse ;  /* 0x000000183c9c7223 */ /* 0x180fe20000010813 */
[-CC-:B------:R-:W-:Y:S01]  /*c2d0*/  FFMA.FTZ R21, R50, R24.reuse, -R19.reuse ;  /* 0x0000001832157223 */ /* 0x180fe20000010813 */
[----:B------:R-:W-:-:S05]  /*c2e0*/  FFMA.FTZ R15, R64, R24, -R19 ;  /* 0x00000018400f7223 */ /* 0x000fca0000010813 */
[----:B------:R-:W-:Y:S01]  /*c2f0*/  MUFU.EX2 R164, R164 ;  /* 0x000000a400a47308 */ /* 0x000fe20000000800 */
[-CC-:B------:R-:W-:Y:S01]  /*c300*/  FFMA.FTZ R18, R54, R24.reuse, -R19.reuse ;  /* 0x0000001836127223 */ /* 0x180fe20000010813 */
[-CC-:B------:R-:W-:Y:S01]  /*c310*/  FFMA.FTZ R68, R68, R24.reuse, -R19.reuse ;  /* 0x0000001844447223 */ /* 0x180fe20000010813 */
[----:B------:R-:W-:-:S05]  /*c320*/  FFMA.FTZ R12, R58, R24, -R19 ;  /* 0x000000183a0c7223 */ /* 0x000fca0000010813 */
[----:B------:R-:W3:Y:S01]  /*c330*/  MUFU.EX2 R162, R162 ;  /* 0x000000a200a27308 */ /* 0x000ee20000000800 */
[----:B0-----:R-:W-:Y:S01]  /*c340*/  FADD.FTZ R9, R165, R14 ;  /* 0x0000000ea5097221 */ /* 0x001fe20000010000 */
[----:B------:R-:W-:Y:S01]  /*c350*/  FADD.FTZ R8, R168, R5 ;  /* 0x00000005a8087221 */ /* 0x000fe20000010000 */
[----:B------:R-:W-:-:S05]  /*c360*/  FFMA.FTZ R19, R59, R24, -R28 ;  /* 0x000000183b137223 */ /* 0x000fca000001081c */
[----:B------:R-:W-:Y:S01]  /*c370*/  MUFU.EX2 R159, R159 ;  /* 0x0000009f009f7308 */ /* 0x000fe20000000800 */
[----:B-1----:R-:W-:Y:S01]  /*c380*/  FADD.FTZ R30, R166, R9 ;  /* 0x00000009a61e7221 */ /* 0x002fe20000010000 */
[----:B------:R-:W-:-:S06]  /*c390*/  FADD.FTZ R8, R167, R8 ;  /* 0x00000008a7087221 */ /* 0x000fcc0000010000 */
[----:B------:R-:W0:Y:S01]  /*c3a0*/  MUFU.EX2 R157, R157 ;  /* 0x0000009d009d7308 */ /* 0x000e220000000800 */
[----:B------:R-:W-:Y:S01]  /*c3b0*/  FFMA.FTZ R20, R61, R24, -R28 ;  /* 0x000000183d147223 */ /* 0x000fe2000001081c */
[----:B--2---:R-:W-:Y:S01]  /*c3c0*/  FADD.FTZ R9, R161, R30 ;  /* 0x0000001ea1097221 */ /* 0x004fe20000010000 */
[----:B------:R-:W-:-:S05]  /*c3d0*/  FADD.FTZ R5, R163, R8 ;  /* 0x00000008a3057221 */ /* 0x000fca0000010000 */
[----:B------:R-:W-:Y:S01]  /*c3e0*/  MUFU.EX2 R160, R160 ;  /* 0x000000a000a07308 */ /* 0x000fe20000000800 */
[----:B------:R-:W-:-:S07]  /*c3f0*/  FFMA.FTZ R13, R63, R24, -R28 ;  /* 0x000000183f0d7223 */ /* 0x000fce000001081c */
[----:B------:R-:W1:Y:S01]  /*c400*/  MUFU.EX2 R158, R158 ;  /* 0x0000009e009e7308 */ /* 0x000e620000000800 */
[----:B---3--:R-:W-:Y:S01]  /*c410*/  FADD.FTZ R32, R162, R9 ;  /* 0x00000009a2207221 */ /* 0x008fe20000010000 */
        /* <DEDUP_REMOVED lines=16> */
[----:B------:R-:W-:Y:S08]  /*c520*/  MUFU.EX2 R18, R18 ;  /* 0x0000001200127308 */ /* 0x000ff00000000800 */
[----:B------:R-:W2:Y:S01]  /*c530*/  MUFU.EX2 R14, R14 ;  /* 0x0000000e000e7308 */ /* 0x000ea20000000800 */
[----:B0-----:R-:W-:Y:S01]  /*c540*/  FADD.FTZ R28, R20, R25 ;  /* 0x00000019141c7221 */ /* 0x001fe20000010000 */
[----:B------:R-:W-:-:S06]  /*c550*/  FADD.FTZ R24, R21, R24 ;  /* 0x0000001815187221 */ /* 0x000fcc0000010000 */
[----:B------:R-:W-:Y:S08]  /*c560*/  MUFU.EX2 R11, R68 ;  /* 0x00000044000b7308 */ /* 0x000ff00000000800 */
[----:B------:R-:W0:Y:S01]  /*c570*/  MUFU.EX2 R8, R8 ;  /* 0x0000000800087308 */ /* 0x000e220000000800 */
[----:B-1----:R-:W-:Y:S01]  /*c580*/  FADD.FTZ R25, R13, R28 ;  /* 0x0000001c0d197221 */ /* 0x002fe20000010000 */
[----:B------:R-:W-:-:S06]  /*c590*/  FADD.FTZ R5, R15, R24 ;  /* 0x000000180f057221 */ /* 0x000fcc0000010000 */
[----:B------:R-:W1:Y:S08]  /*c5a0*/  MUFU.EX2 R12, R12 ;  /* 0x0000000c000c7308 */ /* 0x000e700000000800 */
[----:B------:R-:W3:Y:S01]  /*c5b0*/  MUFU.EX2 R9, R9 ;  /* 0x0000000900097308 */ /* 0x000ee20000000800 */
[----:B--2---:R-:W-:Y:S01]  /*c5c0*/  FADD.FTZ R25, R14, R25 ;  /* 0x000000190e197221 */ /* 0x004fe20000010000 */
[----:B------:R-:W-:-:S03]  /*c5d0*/  FADD.FTZ R24, R18, R5 ;  /* 0x0000000512187221 */ /* 0x000fc60000010000 */
[----:B0-----:R-:W-:Y:S01]  /*c5e0*/  FADD.FTZ R28, R8, R25 ;  /* 0x00000019081c7221 */ /* 0x001fe20000010000 */
[----:B------:R-:W-:-:S04]  /*c5f0*/  FADD.FTZ R5, R11, R24 ;  /* 0x000000180b057221 */ /* 0x000fc80000010000 */
[----:B-1----:R-:W-:Y:S01]  /*c600*/  FADD.FTZ R36, R12, R5 ;  /* 0x000000050c247221 */ /* 0x002fe20000010000 */
        /* <DEDUP_REMOVED lines=136> */
[C---:B------:R-:W-:Y:S01]  /*ce90*/  FMUL.FTZ R27, R4.reuse, R27 ;  /* 0x0000001b041b7220 */ /* 0x040fe20000410000 */
[C---:B------:R-:W-:Y:S01]  /*cea0*/  FMUL.FTZ R29, R4.reuse, R29 ;  /* 0x0000001d041d7220 */ /* 0x040fe20000410000 */
[C---:B------:R-:W-:Y:S01]  /*ceb0*/  FMUL.FTZ R25, R4.reuse, R25 ;  /* 0x0000001904197220 */ /* 0x040fe20000410000 */
[C---:B------:R-:W-:Y:S01]  /*cec0*/  FMUL.FTZ R5, R4.reuse, R5 ;  /* 0x0000000504057220 */ /* 0x040fe20000410000 */
[----:B------:R-:W-:Y:S01]  /*ced0*/  FMUL.FTZ R37, R4, R37 ;  /* 0x0000002504257220 */ /* 0x000fe20000410000 */
        /* <DEDUP_REMOVED lines=19> */
[----:B-1----:R-:W-:-:S04]  /*d010*/  FMUL.FTZ R37, R43, R130 ;  /* 0x000000822b257220 */ /* 0x002fc80000410000 */
        /* <DEDUP_REMOVED lines=61> */
[C---:B------:R-:W-:Y:S01]  /*d3f0*/  FMUL.FTZ R47, R4.reuse, R47 ;  /* 0x0000002f042f7220 */ /* 0x040fe20000410000 */
[----:B------:R-:W-:Y:S02]  /*d400*/  FMUL.FTZ R45, R4, R45 ;  /* 0x0000002d042d7220 */ /* 0x000fe40000410000 */
        /* <DEDUP_REMOVED lines=48> */
[C---:B------:R-:W-:Y:S02]  /*d710*/  FMUL.FTZ R131, R4.reuse, R131 ;  /* 0x0000008304837220 */ /* 0x040fe40000410000 */
[----:B------:R2:W-:Y:S01]  /*d720*/  ST.E desc[UR36][R16.64+0x3ac], R37 ;  /* 0x0003ac2510007985 */ /* 0x0005e2000c101924 */
[----:B---3--:R-:W-:Y:S01]  /*d730*/  FMUL.FTZ R33, R43, R42 ;  /* 0x0000002a2b217220 */ /* 0x008fe20000410000 */
[----:B------:R-:W-:-:S02]  /*d740*/  FMUL.FTZ R129, R4, R129 ;  /* 0x0000008104817220 */ /* 0x000fc40000410000 */
[----:B------:R3:W-:Y:S01]  /*d750*/  ST.E desc[UR36][R16.64+0x3b8], R41 ;  /* 0x0003b82910007985 */ /* 0x0007e2000c101924 */
[C---:B0-----:R-:W-:Y:S01]  /*d760*/  FMUL.FTZ R35, R43.reuse, R40 ;  /* 0x000000282b237220 */ /* 0x041fe20000410000 */
        /* <DEDUP_REMOVED lines=10> */
[C---:B---3--:R-:W-:Y:S01]  /*d810*/  FMUL.FTZ R41, R43.reuse, R26 ;  /* 0x0000001a2b297220 */ /* 0x048fe20000410000 */
        /* <DEDUP_REMOVED lines=92> */
[----:B------:R-:W-:Y:S04]  /*dde0*/  ST.E desc[UR36][R16.64+0x3dc], R39 ;  /* 0x0003dc2710007985 */ /* 0x000fe8000c101924 */
[----:B------:R4:W-:Y:S04]  /*ddf0*/  ST.E desc[UR36][R16.64+0x3e8], R37 ;  /* 0x0003e82510007985 */ /* 0x0009e8000c101924 */
[----:B------:R4:W-:Y:S04]  /*de00*/  ST.E desc[UR36][R16.64+0x3ec], R41 ;  /* 0x0003ec2910007985 */ /* 0x0009e8000c101924 */
[----:B------:R-:W-:Y:S04]  /*de10*/  ST.E desc[UR36][R16.64+0x3f8], R45 ;  /* 0x0003f82d10007985 */ /* 0x000fe8000c101924 */
[----:B------:R-:W-:Y:S04]  /*de20*/  ST.E desc[UR36][R16.64+0x3fc], R47 ;  /* 0x0003fc2f10007985 */ /* 0x000fe8000c101924 */
[----:B------:R4:W-:Y:S01]  /*de30*/  ST.E desc[UR36][R16.64+0x408], R43 ;  /* 0x0004082b10007985 */ /* 0x0009e2000c101924 */
[----:B------:R1:W-:Y:S06]  /*de40*/  BAR.SYNC.DEFER_BLOCKING R209, 0x100 ;  /* 0x000400d10000751d */ /* 0x0003ec0000010000 */
[----:B------:R-:W4:Y:S04]  /*de50*/  LDL R144, [R1+0x1f8] ;  /* 0x0001f80001907983 */ /* 0x000f280000100800 */
        /* <DEDUP_REMOVED lines=128> */
[----:B------:R-:W4:Y:S04]  /*e660*/  LD.E.64 R4, desc[UR36][R16.64+0x88] ;  /* 0x0000882410047980 */ /* 0x000f28000c101b00 */
        /* <DEDUP_REMOVED lines=128> */
[----:B0-----:R-:W4:Y:S01]  /*ee70*/  LDL R187, [R1+0x68] ;  /* 0x0000680001bb7983 */ /* 0x001f220000100800 */
[----:B------:R-:W-:-:S03]  /*ee80*/  IMAD R4, R144, 0xc00, R4 ;  /* 0x00000c0090047824 */ /* 0x000fc600078e0204 */
        /* <DEDUP_REMOVED lines=1230> */
.L_x_3468:
[----:B------:R-:W-:Y:S05]  /*13b70*/  BSYNC B0 ;  /* 0x0000000000007941 */ /* 0x000fea0003800000 */
.L_x_3467:
        /* <DEDUP_REMOVED lines=9> */
.L_x_3450:
[----:B------:R-:W-:-:S13]  /*13c10*/  ISETP.GE.AND P0, PT, R10, UR40, PT ;  /* 0x000000280a007c0c */ /* 0x000fda000bf06270 */
[----:B------:R-:W-:Y:S05]  /*13c20*/  @!P0 BRA `(.L_x_3470) ;  /* 0x000000b000b88947 */ /* 0x000fea0003800000 */
[----:B------:R1:W5:Y:S01]  /*13c30*/  LDL.64 R2, [R1+0x158] ;  /* 0x0001580001027983 */ /* 0x0003620000100a00 */
[----:B------:R-:W-:-:S05]  /*13c40*/  IADD3 R4, P0, R16, 0x28, RZ ;  /* 0x0000002810047810 */ /* 0x000fca0007f1e0ff */
[----:B------:R-:W-:-:S08]  /*13c50*/  IMAD.X R5, RZ, RZ, R17, P0 ;  /* 0x000000ffff057224 */ /* 0x000fd000000e0611 */
.L_x_3503:
        /* <DEDUP_REMOVED lines=20> */
.L_x_3472:
[----:B------:R-:W-:Y:S05]  /*13da0*/  BSYNC B0 ;  /* 0x0000000000007941 */ /* 0x000fea0003800000 */
.L_x_3471:
        /* <DEDUP_REMOVED lines=10> */
.L_x_3474:
[----:B------:R-:W-:Y:S05]  /*13e50*/  BSYNC B0 ;  /* 0x0000000000007941 */ /* 0x000fea0003800000 */
.L_x_3473:
[----:B------:R-:W-:Y:S04]  /*13e60*/  BSSY B0, `(.L_x_3475) ;  /* 0x0000006000007945 */ /* 0x000fe80003800000 */
[----:B--2---:R-:W-:Y:S05]  /*13e70*/  @P0 BRA `(.L_x_3476) ;  /* 0x0000000000100947 */ /* 0x004fea0003800000 */
[----:B-----5:R-:W-:Y:S01]  /*13e80*/  IMAD R0, R0, 0x8, R8 ;  /* 0x0000000800007824 */ /* 0x020fe200078e0208 */
[----:B0-----:R-:W-:-:S04]  /*13e90*/  SHF.L.U32 R7, R6, 0x1f, RZ ;  /* 0x0000001f06077819 */ /* 0x001fc800000006ff */
[----:B------:R-:W0:Y:S02]  /*13ea0*/  SYNCS.PHASECHK.TRANS64.TRYWAIT P0, [R0+URZ], R7 ;  /* 0x00000007000075a7 */ /* 0x000e24000800017f */
[----:B0-----:R-:W-:Y:S05]  /*13eb0*/  @!P0 BRA `(.L_x_3477) ;  /* 0x00000158003c8947 */ /* 0x001fea0003800000 */
.L_x_3476:
[----:B------:R-:W-:Y:S05]  /*13ec0*/  BSYNC B0 ;  /* 0x0000000000007941 */ /* 0x000fea0003800000 */
.L_x_3475:
        /* <DEDUP_REMOVED lines=59> */
.L_x_3479:
[----:B------:R-:W-:Y:S05]  /*14280*/  BSYNC B0 ;  /* 0x0000000000007941 */ /* 0x000fea0003800000 */
.L_x_3478:
        /* <DEDUP_REMOVED lines=13> */
.L_x_3481:
[----:B------:R-:W-:Y:S05]  /*14360*/  BSYNC B0 ;  /* 0x0000000000007941 */ /* 0x000fea0003800000 */
.L_x_3480:
        /* <DEDUP_REMOVED lines=8> */
.L_x_3483:
[----:B------:R-:W-:Y:S05]  /*143f0*/  BSYNC B0 ;  /* 0x0000000000007941 */ /* 0x000fea0003800000 */
.L_x_3482:
[----:B------:R-:W2:Y:S04]  /*14400*/  LDL R5, [R1+0x70] ;  /* 0x0000700001057983 */ /* 0x000ea80000100800 */
[----:B------:R-:W3:Y:S04]  /*14410*/  LD.E R11, desc[UR36][R2.64] ;  /* 0x00000024020b7980 */ /* 0x000ee8000c101900 */
[----:B------:R-:W3:Y:S04]  /*14420*/  LDL.64 R20, [R1+0xf8] ;  /* 0x0000f80001147983 */ /* 0x000ee80000100a00 */
[----:B0----5:R-:W4:Y:S04]  /*14430*/  LDL.64 R6, [R1+0xf0] ;  /* 0x0000f00001067983 */ /* 0x021f280000100a00 */
[----:B------:R-:W4:Y:S04]  /*14440*/  LDL.64 R8, [R1+0xf0] ;  /* 0x0000f00001087983 */ /* 0x000f280000100a00 */
        /* <DEDUP_REMOVED lines=14> */
[----:B------:R-:W2:Y:S08]  /*14530*/  LDL R5, [R1] ;  /* 0x0000000001057983 */ /* 0x000eb00000100800 */
[----:B------:R-:W-:Y:S01]  /*14540*/  HGMMA.64x96x16.F32.BF16 R24, gdesc[UR4], R24, UP0, gsb0 ;  /* 0x01600000041879f0 */ /* 0x000fe2000b801818 */
[----:B------:R-:W-:-:S02]  /*14550*/  VIADD R6, R4, 0x2 ;  /* 0x0000000204067836 */ /* 0x000fc40000000000 */
[----:B------:R-:W-:Y:S01]  /*14560*/  IMAD.MOV.U32 R7, RZ, RZ, R21 ;  /* 0x000000ffff077224 */ /* 0x000fe200078e0015 */
[----:B------:R-:W-:Y:S02]  /*14570*/  R2UR UR4, R8 ;  /* 0x00000000080472ca */ /* 0x000fe400000e0000 */
[----:B------:R-:W-:Y:S02]  /*14580*/  R2UR UR6, R6 ;  /* 0x00000000060672ca */ /* 0x000fe400000e0000 */
[----:B------:R-:W-:Y:S02]  /*14590*/  R2UR UR7, R7 ;  /* 0x00000000070772ca */ /* 0x000fe400000e0000 */
[----:B------:R-:W-:Y:S02]  /*145a0*/  R2UR UR5, R9 ;  /* 0x00000000090572ca */ /* 0x000fe400000e0000 */
[----:B------:R-:W3:Y:S01]  /*145b0*/  LDL.64 R8, [R1+0xf0] ;  /* 0x0000f00001087983 */ /* 0x000ee20000100a00 */
[----:B------:R-:W-:Y:S01]  /*145c0*/  VIADD R12, R12, 0x4 ;  /* 0x000000040c0c7836 */ /* 0x000fe20000000000 */
[----:B------:R-:W-:-:S02]  /*145d0*/  WARPGROUP.DEPBAR.LE gsb0, 0x0 ;  /* 0x00008000000079c5 */ /* 0x000fc40000010000 */
[----:B------:R-:W-:-:S07]  /*145e0*/  WARPGROUP.ARRIVE ;  /* 0x00000000000079c5 */ /* 0x000fce0000000000 */
[----:B------:R-:W-:Y:S01]  /*145f0*/  HGMMA.64x96x16.F32.BF16 R24, gdesc[UR4], R24, gsb0 ;  /* 0x01600000041879f0 */ /* 0x000fe20008001818 */
[----:B------:R-:W-:Y:S02]  /*14600*/  VIADD R6, R4, 0x4 ;  /* 0x0000000404067836 */ /* 0x000fe40000000000 */
[----:B------:R-:W-:Y:S01]  /*14610*/  IMAD.MOV.U32 R7, RZ, RZ, R21 ;  /* 0x000000ffff077224 */ /* 0x000fe200078e0015 */
[----:B------:R-:W-:Y:S02]  /*14620*/  R2UR UR4, R12 ;  /* 0x000000000c0472ca */ /* 0x000fe400000e0000 */
[----:B------:R-:W-:Y:S02]  /*14630*/  R2UR UR6, R6 ;  /* 0x00000000060672ca */ /* 0x000fe400000e0000 */
[----:B------:R-:W-:Y:S02]  /*14640*/  R2UR UR7, R7 ;  /* 0x00000000070772ca */ /* 0x000fe400000e0000 */
[----:B------:R-:W-:-:S02]  /*14650*/  R2UR UR5, R13 ;  /* 0x000000000d0572ca */ /* 0x000fc400000e0000 */
[----:B------:R-:W4:Y:S01]  /*14660*/  LDL.64 R12, [R1+0xf0] ;  /* 0x0000f000010c7983 */ /* 0x000f220000100a00 */
[----:B------:R-:W-:Y:S01]  /*14670*/  VIADD R14, R14, 0x6 ;  /* 0x000000060e0e7836 */ /* 0x000fe20000000000 */
[----:B------:R-:W-:Y:S02]  /*14680*/  WARPGROUP.DEPBAR.LE gsb0, 0x0 ;  /* 0x00008000000079c5 */ /* 0x000fe40000010000 */
        /* <DEDUP_REMOVED lines=8> */
[----:B------:R-:W2:Y:S01]  /*14710*/  LDL.64 R14, [R1+0xf0] ;  /* 0x0000f000010e7983 */ /* 0x000ea20000100a00 */
        /* <DEDUP_REMOVED lines=11> */
[----:B---3--:R-:W-:Y:S01]  /*147d0*/  VIADD R8, R8, 0x402 ;  /* 0x0000040208087836 */ /* 0x008fe20000000000 */
        /* <DEDUP_REMOVED lines=9> */
[----:B------:R-:W3:Y:S01]  /*14870*/  LDL.64 R8, [R1+0xf0] ;  /* 0x0000f00001087983 */ /* 0x000ee20000100a00 */
[----:B----4-:R-:W-:Y:S01]  /*14880*/  VIADD R12, R12, 0x404 ;  /* 0x000004040c0c7836 */ /* 0x010fe20000000000 */
        /* <DEDUP_REMOVED lines=10> */
[----:B--2---:R-:W-:Y:S01]  /*14930*/  VIADD R14, R14, 0x406 ;  /* 0x000004060e0e7836 */ /* 0x004fe20000000000 */
        /* <DEDUP_REMOVED lines=63> */
[----:B------:R-:W-:Y:S01]  /*14d30*/  R2UR UR5, R19 ;  /* 0x00000000130572ca */ /* 0x000fe200000e0000 */
[----:B---3--:R-:W-:-:S02]  /*14d40*/  VIADD R8, R8, 0xc02 ;  /* 0x00000c0208087836 */ /* 0x008fc40000000000 */
        /* <DEDUP_REMOVED lines=9> */
[----:B----4-:R-:W-:Y:S01]  /*14de0*/  VIADD R12, R12, 0xc04 ;  /* 0x00000c040c0c7836 */ /* 0x010fe20000000000 */
[----:B------:R0:W-:Y:S01]  /*14df0*/  STL [R1+0x70], R0 ;  /* 0x0000700001007387 */ /* 0x0001e20000100800 */
[----:B------:R-:W-:Y:S01]  /*14e00*/  VIADD R20, R4, 0x904 ;  /* 0x0000090404147836 */ /* 0x000fe20000000000 */
[----:B------:R-:W-:-:S02]  /*14e10*/  WARPGROUP.DEPBAR.LE gsb0, 0x0 ;  /* 0x00008000000079c5 */ /* 0x000fc40000010000 */
[----:B------:R-:W-:Y:S01]  /*14e20*/  WARPGROUP.ARRIVE ;  /* 0x00000000000079c5 */ /* 0x000fe20000000000 */
[----:B--2---:R-:W-:Y:S01]  /*14e30*/  VIADD R14, R14, 0xc06 ;  /* 0x00000c060e0e7836 */ /* 0x004fe20000000000 */
[----:B------:R0:W5:Y:S05]  /*14e40*/  LDL R7, [R1+0xc] ;  /* 0x00000c0001077983 */ /* 0x00016a0000100800 */
[----:B------:R-:W-:Y:S01]  /*14e50*/  HGMMA.64x96x16.F32.BF16 R24, gdesc[UR4], R24, gsb0 ;  /* 0x01600000041879f0 */ /* 0x000fe20008001818 */
[----:B------:R-:W-:Y:S02]  /*14e60*/  R2UR UR6, R20 ;  /* 0x00000000140672ca */ /* 0x000fe400000e0000 */
[----:B------:R-:W-:-:S02]  /*14e70*/  R2UR UR7, R21 ;  /* 0x00000000150772ca */ /* 0x000fc400000e0000 */
[----:B------:R-:W-:Y:S02]  /*14e80*/  R2UR UR4, R12 ;  /* 0x000000000c0472ca */ /* 0x000fe400000e0000 */
[----:B------:R-:W-:Y:S01]  /*14e90*/  R2UR UR5, R13 ;  /* 0x000000000d0572ca */ /* 0x000fe200000e0000 */
[----:B------:R-:W-:Y:S01]  /*14ea0*/  VIADD R20, R4, 0x906 ;  /* 0x0000090604147836 */ /* 0x000fe20000000000 */
[----:B------:R-:W-:Y:S02]  /*14eb0*/  WARPGROUP.DEPBAR.LE gsb0, 0x0 ;  /* 0x00008000000079c5 */ /* 0x000fe40000010000 */
[----:B------:R-:W-:-:S09]  /*14ec0*/  WARPGROUP.ARRIVE ;  /* 0x00000000000079c5 */ /* 0x000fd20000000000 */
        /* <DEDUP_REMOVED lines=26> */
[----:B------:R-:W-:-:S04]  /*15070*/  LOP3.LUT R5, R5, 0x1, RZ, 0xfc, !PT ;  /* 0x0000000105057812 */ /* 0x000fc800078efcff */
[----:B------:R-:W-:Y:S01]  /*15080*/  ISETP.NE.AND P0, PT, R5, 0x3, PT ;  /* 0x000000030500780c */ /* 0x000fe20003f05270 */
[----:B------:R-:W-:-:S12]  /*15090*/  BSSY B0, `(.L_x_3485) ;  /* 0x0000003000007945 */ /* 0x000fd80003800000 */
[----:B0-----:R-:W-:Y:S05]  /*150a0*/  @!P0 BRA `(.L_x_3486) ;  /* 0x0000000000048947 */ /* 0x001fea0003800000 */
[----:B------:R-:W-:Y:S01]  /*150b0*/  BPT.TRAP 0x1 ;  /* 0x000000040000795c */ /* 0x000fe20000300000 */
.L_x_3486:
[----:B------:R-:W-:Y:S05]  /*150c0*/  BSYNC B0 ;  /* 0x0000000000007941 */ /* 0x000fea0003800000 */
.L_x_3485:
        /* <DEDUP_REMOVED lines=23> */
[----:B------:R-:W-:-:S03]  /*15240*/  FMUL.FTZ R74, R29, R11 ;  /* 0x0000000b1d4a7220 */ /* 0x000fc60000410000 */
[----:B------:R0:W2:Y:S01]  /*15250*/  MUFU.TANH R83, R33 ;  /* 0x0000002100537308 */ /* 0x0000a20000002400 */
[-C--:B------:R-:W-:Y:S01]  /*15260*/  FMUL.FTZ R29, R42, R11.reuse ;  /* 0x0000000b2a1d7220 */ /* 0x080fe20000410000 */
[-C--:B------:R-:W-:Y:S01]  /*15270*/  FMUL.FTZ R20, R30, R11.reuse ;  /* 0x0000000b1e147220 */ /* 0x080fe20000410000 */
[----:B0-----:R-:W-:Y:S01]  /*15280*/  SHF.R.S32.HI R33, RZ, 0x1f, R14 ;  /* 0x0000001fff217819 */ /* 0x001fe2000001140e */
[----:B------:R-:W-:-:S03]  /*15290*/  FMUL.FTZ R30, R43, R11 ;  /* 0x0000000b2b1e7220 */ /* 0x000fc60000410000 */
[----:B------:R-:W-:-:S04]  /*152a0*/  LEA.HI R42, R33, R14, RZ, 0x7 ;  /* 0x0000000e212a7211 */ /* 0x000fc800078f38ff */
[----:B------:R-:W-:Y:S01]  /*152b0*/  LOP3.LUT R43, R42, 0xffffff80, RZ, 0xc0, !PT ;  /* 0xffffff802a2b7812 */ /* 0x000fe200078ec0ff */
[-C--:B------:R-:W-:Y:S01]  /*152c0*/  FMUL.FTZ R13, R27, R11.reuse ;  /* 0x0000000b1b0d7220 */ /* 0x080fe20000410000 */
[----:B------:R-:W-:-:S03]  /*152d0*/  FMUL.FTZ R27, R38, R11 ;  /* 0x0000000b261b7220 */ /* 0x000fc60000410000 */
[----:B------:R-:W-:Y:S02]  /*152e0*/  IMAD.IADD R43, R14, 0x1, -R43 ;  /* 0x000000010e2b7824 */ /* 0x000fe400078e0a2b */
[-C--:B------:R-:W-:Y:S01]  /*152f0*/  FMUL.FTZ R38, R40, R11.reuse ;  /* 0x0000000b28267220 */ /* 0x080fe20000410000 */
[-C--:B------:R-:W-:Y:S01]  /*15300*/  FMUL.FTZ R72, R25, R11.reuse ;  /* 0x0000000b19487220 */ /* 0x080fe20000410000 */
[-C--:B------:R-:W-:Y:S01]  /*15310*/  FMUL.FTZ R73, R28, R11.reuse ;  /* 0x0000000b1c497220 */ /* 0x080fe20000410000 */
[-C--:B------:R-:W-:Y:S01]  /*15320*/  FMUL.FTZ R40, R44, R11.reuse ;  /* 0x0000000b2c287220 */ /* 0x080fe20000410000 */
[-C--:B------:R-:W-:Y:S01]  /*15330*/  FMUL.FTZ R25, R34, R11.reuse ;  /* 0x0000000b22197220 */ /* 0x080fe20000410000 */
[-C--:B------:R-:W-:Y:S01]  /*15340*/  FMUL.FTZ R28, R39, R11.reuse ;  /* 0x0000000b271c7220 */ /* 0x080fe20000410000 */
[----:B------:R-:W-:Y:S01]  /*15350*/  SHF.R.S32.HI R44, RZ, 0x1f, R43 ;  /* 0x0000001fff2c7819 */ /* 0x000fe2000001142b */
[-C--:B------:R-:W-:Y:S01]  /*15360*/  FMUL.FTZ R34, R36, R11.reuse ;  /* 0x0000000b24227220 */ /* 0x080fe20000410000 */
[-C--:B------:R-:W-:Y:S01]  /*15370*/  FMUL.FTZ R39, R41, R11.reuse ;  /* 0x0000000b29277220 */ /* 0x080fe20000410000 */
[-C--:B------:R-:W-:Y:S01]  /*15380*/  FMUL.FTZ R36, R37, R11.reuse ;  /* 0x0000000b25247220 */ /* 0x080fe20000410000 */
[-C--:B------:R-:W-:Y:S01]  /*15390*/  FMUL.FTZ R41, R45, R11.reuse ;  /* 0x0000000b2d297220 */ /* 0x080fe20000410000 */
[-C--:B------:R-:W-:Y:S01]  /*153a0*/  FMUL.FTZ R37, R46, R11.reuse ;  /* 0x0000000b2e257220 */ /* 0x080fe20000410000 */
[-C--:B------:R-:W-:Y:S01]  /*153b0*/  FMUL.FTZ R48, R48, R11.reuse ;  /* 0x0000000b30307220 */ /* 0x080fe20000410000 */
[----:B------:R-:W-:Y:S01]  /*153c0*/  LEA.HI R45, R33, R14, RZ, 0x2 ;  /* 0x0000000e212d7211 */ /* 0x000fe200078f10ff */
[----:B------:R-:W-:Y:S01]  /*153d0*/  FMUL.FTZ R12, R26, R11 ;  /* 0x0000000b1a0c7220 */ /* 0x000fe20000410000 */
[----:B------:R-:W-:Y:S01]  /*153e0*/  LEA.HI R46, R44, R43, RZ, 0x2 ;  /* 0x0000002b2c2e7211 */ /* 0x000fe200078f10ff */
[-C--:B------:R-:W-:Y:S01]  /*153f0*/  FMUL.FTZ R26, R35, R11.reuse ;  /* 0x0000000b231a7220 */ /* 0x080fe20000410000 */
[----:B------:R-:W-:Y:S01]  /*15400*/  FMUL.FTZ R35, R47, R11 ;  /* 0x0000000b2f237220 */ /* 0x000fe20000410000 */
[----:B------:R0:W3:Y:S01]  /*15410*/  MUFU.TANH R77, R48 ;  /* 0x00000030004d7308 */ /* 0x0000e20000002400 */
[----:B------:R-:W-:-:S02]  /*15420*/  LOP3.LUT R45, R45, 0xfffffffc, RZ, 0xc0, !PT ;  /* 0xfffffffc2d2d7812 */ /* 0x000fc400078ec0ff */
[--C-:B------:R-:W-:Y:S02]  /*15430*/  SHF.R.S32.HI R47, RZ, 0x2, R46.reuse ;  /* 0x00000002ff2f7819 */ /* 0x100fe4000001142e */
[----:B0-----:R-:W-:Y:S01]  /*15440*/  SHF.R.S32.HI R48, RZ, 0x1f, R46 ;  /* 0x0000001fff307819 */ /* 0x001fe2000001142e */
        /* <DEDUP_REMOVED lines=22> */
[-C--:B------:R-:W-:Y:S01]  /*155b0*/  FMUL.FTZ R32, R52, R11.reuse ;  /* 0x0000000b34207220 */ /* 0x080fe20000410000 */
[----:B------:R-:W-:Y:S01]  /*155c0*/  LOP3.LUT R46, R46, 0x7ffffffc, RZ, 0xc0, !PT ;  /* 0x7ffffffc2e2e7812 */ /* 0x000fe200078ec0ff */
[----:B------:R-:W0:Y:S01]  /*155d0*/  SHFL.IDX PT, R18, R47, RZ, 0x1c1f ;  /* 0x001c1fff2f127589 */ /* 0x000e2200000e0000 */
[----:B------:R-:W-:Y:S02]  /*155e0*/  IMAD.MOV.U32 R19, RZ, RZ, -0x60 ;  /* 0xffffffa0ff137424 */ /* 0x000fe400078e00ff */
        /* <DEDUP_REMOVED lines=18> */
[-C--:B-1----:R-:W-:Y:S01]  /*15710*/  FMUL.FTZ R32, R62, R11.reuse ;  /* 0x0000000b3e207220 */ /* 0x082fe20000410000 */
[-C--:B------:R-:W-:Y:S01]  /*15720*/  FMUL.FTZ R68, R68, R11.reuse ;  /* 0x0000000b44447220 */ /* 0x080fe20000410000 */
[-C--:B------:R-:W-:Y:S01]  /*15730*/  FMUL.FTZ R69, R69, R11.reuse ;  /* 0x0000000b45457220 */ /* 0x080fe20000410000 */
[----:B------:R-:W-:Y:S01]  /*15740*/  FMUL.FTZ R54, R70, R11 ;  /* 0x0000000b46367220 */ /* 0x000fe20000410000 */
[----:B------:R-:W-:-:S02]  /*15750*/  IMAD.IADD R46, R43, 0x1, -R46 ;  /* 0x000000012b2e7824 */ /* 0x000fc400078e0a2e */
[----:B------:R-:W-:Y:S01]  /*15760*/  FMUL.FTZ R11, R71, R11 ;  /* 0x0000000b470b7220 */ /* 0x000fe20000410000 */
[----:B------:R-:W-:Y:S01]  /*15770*/  IMAD R19, R10, R19, 0x1 ;  /* 0x000000010a137424 */ /* 0x000fe200078e0213 */
[----:B------:R-:W1:Y:S03]  /*15780*/  MUFU.TANH R24, R24 ;  /* 0x0000001800187308 */ /* 0x000e660000002400 */
[----:B------:R-:W-:Y:S01]  /*15790*/  IMAD R19, R46, -0x2, R19 ;  /* 0xfffffffe2e137824 */ /* 0x000fe200078e0213 */
        /* <DEDUP_REMOVED lines=64> */
.L_x_3492:
[----:B------:R-:W-:Y:S05]  /*15ba0*/  BSYNC B2 ;  /* 0x0000000000027941 */ /* 0x000fea0003800000 */
.L_x_3491:
[----:B------:R-:W-:Y:S01]  /*15bb0*/  LOP3.LUT R9, RZ, R9, RZ, 0x33, !PT ;  /* 0x00000009ff097212 */ /* 0x000fe200078e33ff */
[----:B------:R-:W-:Y:S06]  /*15bc0*/  BRA `(.L_x_3493) ;  /* 0x0000000000187947 */ /* 0x000fec0003800000 */
.L_x_3490:
[----:B------:R-:W-:-:S13]  /*15bd0*/  ISETP.NE.AND P0, PT, R6, 0x1, PT ;  /* 0x000000010600780c */ /* 0x000fda0003f05270 */
[----:B------:R-:W-:Y:S05]  /*15be0*/  @!P0 BRA `(.L_x_3493) ;  /* 0x0000000000108947 */ /* 0x000fea0003800000 */
[----:B------:R-:W2:Y:S04]  /*15bf0*/  LDL R14, [R197+0x1c] ;  /* 0x00001c00c50e7983 */ /* 0x000ea80000100800 */
[----:B------:R-:W3:Y:S01]  /*15c00*/  LDL R18, [R197+0x20] ;  /* 0x00002000c5127983 */ /* 0x000ee20000100800 */
[----:B--2---:R-:W-:-:S05]  /*15c10*/  IMAD.HI.U32 R9, R9, R14, RZ ;  /* 0x0000000e09097227 */ /* 0x004fca00078e00ff */
[----:B---3--:R-:W-:-:S07]  /*15c20*/  SHF.R.U32.HI R9, RZ, R18, R9 ;  /* 0x00000012ff097219 */ /* 0x008fce0000011609 */
.L_x_3493:
[----:B------:R-:W-:Y:S05]  /*15c30*/  BSYNC B1 ;  /* 0x0000000000017941 */ /* 0x000fea0003800000 */
.L_x_3489:
[----:B------:R-:W-:-:S05]  /*15c40*/  IMAD R9, R6, R9, R19 ;  /* 0x0000000906097224 */ /* 0x000fca00078e0213 */
[----:B------:R-:W-:Y:S02]  /*15c50*/  VIMNMX R8, R8, R9, !PT ;  /* 0x0000000908087248 */ /* 0x000fe40007fe0100 */
[----:B------:R-:W-:-:S07]  /*15c60*/  VIADDMNMX R7, R9, R6, R7, PT ;  /* 0x0000000609077246 */ /* 0x000fce0003800107 */
.L_x_3488:
[----:B------:R-:W-:Y:S05]  /*15c70*/  BSYNC B0 ;  /* 0x0000000000007941 */ /* 0x000fea0003800000 */
.L_x_3487:
        /* <DEDUP_REMOVED lines=132> */
.L_x_3499:
[----:B------:R-:W-:Y:S05]  /*164c0*/  BSYNC B2 ;  /* 0x0000000000027941 */ /* 0x000fea0003800000 */
.L_x_3498:
[----:B------:R-:W-:Y:S01]  /*164d0*/  LOP3.LUT R5, RZ, R5, RZ, 0x33, !PT ;  /* 0x00000005ff057212 */ /* 0x000fe200078e33ff */
[----:B------:R-:W-:Y:S06]  /*164e0*/  BRA `(.L_x_3500) ;  /* 0x0000000000187947 */ /* 0x000fec0003800000 */
.L_x_3497:
[----:B------:R-:W-:-:S13]  /*164f0*/  ISETP.NE.AND P6, PT, R6, 0x1, PT ;  /* 0x000000010600780c */ /* 0x000fda0003fc5270 */
[----:B------:R-:W-:Y:S05]  /*16500*/  @!P6 BRA `(.L_x_3500) ;  /* 0x000000000010e947 */ /* 0x000fea0003800000 */
[----:B------:R-:W2:Y:S04]  /*16510*/  LDL R4, [R197+0x1c] ;  /* 0x00001c00c5047983 */ /* 0x000ea80000100800 */
[----:B------:R-:W3:Y:S01]  /*16520*/  LDL R40, [R197+0x20] ;  /* 0x00002000c5287983 */ /* 0x000ee20000100800 */
[----:B--2---:R-:W-:-:S05]  /*16530*/  IMAD.HI.U32 R5, R5, R4, RZ ;  /* 0x0000000405057227 */ /* 0x004fca00078e00ff */
[----:B---3--:R-:W-:-:S07]  /*16540*/  SHF.R.U32.HI R5, RZ, R40, R5 ;  /* 0x00000028ff057219 */ /* 0x008fce0000011605 */
.L_x_3500:
[----:B------:R-:W-:Y:S05]  /*16550*/  BSYNC B1 ;  /* 0x0000000000017941 */ /* 0x000fea0003800000 */
.L_x_3496:
[----:B------:R-:W-:-:S05]  /*16560*/  IMAD R5, R6, R5, R19 ;  /* 0x0000000506057224 */ /* 0x000fca00078e0213 */
[----:B------:R-:W-:Y:S02]  /*16570*/  VIADDMNMX R7, R5, R6, R7, PT ;  /* 0x0000000605077246 */ /* 0x000fe40003800107 */
[----:B------:R-:W-:-:S07]  /*16580*/  VIMNMX R8, R8, R5, !PT ;  /* 0x0000000508087248 */ /* 0x000fce0007fe0100 */
.L_x_3495:
[----:B------:R-:W-:Y:S05]  /*16590*/  BSYNC B0 ;  /* 0x0000000000007941 */ /* 0x000fea0003800000 */
.L_x_3494:
        /* <DEDUP_REMOVED lines=65> */
[C---:B------:R-:W-:Y:S02]  /*169b0*/  ISETP.GT.AND P0, PT, R8.reuse, RZ, !P6 ;  /* 0x000000ff0800720c */ /* 0x040fe40007704270 */
[C---:B------:R-:W-:Y:S02]  /*169c0*/  ISETP.GT.AND P1, PT, R8.reuse, 0x48, !P1 ;  /* 0x000000480800780c */ /* 0x040fe40004f24270 */
        /* <DEDUP_REMOVED lines=38> */
[----:B------:R-:W-:-:S02]  /*16c30*/  FMNMX.FTZ R9, R56, R9, !PT ;  /* 0x0000000938097209 */ /* 0x000fc40007810000 */
[----:B------:R-:W-:Y:S02]  /*16c40*/  FMNMX.FTZ R4, R26, R5, !PT ;  /* 0x000000051a047209 */ /* 0x000fe40007810000 */
[----:B------:R-:W-:Y:S02]  /*16c50*/  ISETP.LT.OR P0, PT, R7, 0x42, P0 ;  /* 0x000000420700780c */ /* 0x000fe40000701670 */
[----:B------:R-:W-:Y:S02]  /*16c60*/  FMNMX.FTZ R4, R25, R4, !PT ;  /* 0x0000000419047209 */ /* 0x000fe40007810000 */
[----:B------:R-:W-:Y:S02]  /*16c70*/  FMNMX.FTZ R9, R48, R9, !PT ;  /* 0x0000000930097209 */ /* 0x000fe40007810000 */
[----:B------:R-:W-:Y:S02]  /*16c80*/  ISETP.LT.OR P1, PT, R7, 0x49, P1 ;  /* 0x000000490700780c */ /* 0x000fe40000f21670 */
[----:B------:R-:W-:-:S02]  /*16c90*/  FSEL R31, R31, -INF , !P0 ;  /* 0xff8000001f1f7808 */ /* 0x000fc40004000000 */
        /* <DEDUP_REMOVED lines=10> */
[----:B------:R-:W-:Y:S02]  /*16d40*/  ISETP.GT.AND P5, PT, R8, 0x58, !P5 ;  /* 0x000000580800780c */ /* 0x000fe40006fa4270 */
[----:B------:R-:W-:-:S02]  /*16d50*/  ISETP.LT.OR P4, PT, R7, 0x52, P4 ;  /* 0x000000520700780c */ /* 0x000fc40002781670 */
[----:B------:R-:W-:Y:S02]  /*16d60*/  FSEL R32, R15, -INF , !P3 ;  /* 0xff8000000f207808 */ /* 0x000fe40005800000 */
[----:B------:R-:W-:Y:S02]  /*16d70*/  FMNMX.FTZ R5, R33, R4, !PT ;  /* 0x0000000421057209 */ /* 0x000fe40007810000 */
[----:B------:R-:W-:Y:S02]  /*16d80*/  FMNMX.FTZ R9, R18, R9, !PT ;  /* 0x0000000912097209 */ /* 0x000fe40007810000 */
[----:B------:R-:W-:Y:S02]  /*16d90*/  ISETP.GT.AND P0, PT, R8, 0x59, !P6 ;  /* 0x000000590800780c */ /* 0x000fe40007704270 */
[----:B------:R-:W-:Y:S02]  /*16da0*/  ISETP.LT.OR P5, PT, R7, 0x59, P5 ;  /* 0x000000590700780c */ /* 0x000fe40002fa1670 */
[----:B------:R-:W-:-:S02]  /*16db0*/  FSEL R50, R51, -INF , !P4 ;  /* 0xff80000033327808 */ /* 0x000fc40006000000 */
[----:B------:R-:W-:Y:S02]  /*16dc0*/  FMNMX.FTZ R5, R32, R5, !PT ;  /* 0x0000000520057209 */ /* 0x000fe40007810000 */
[----:B------:R-:W-:Y:S02]  /*16dd0*/  FMNMX.FTZ R9, R14, R9, !PT ;  /* 0x000000090e097209 */ /* 0x000fe40007810000 */
[----:B------:R-:W-:Y:S02]  /*16de0*/  ISETP.LT.OR P0, PT, R7, 0x5a, P0 ;  /* 0x0000005a0700780c */ /* 0x000fe40000701670 */
[----:B------:R-:W-:Y:S02]  /*16df0*/  FSEL R51, R54, -INF , !P5 ;  /* 0xff80000036337808 */ /* 0x000fe40006800000 */
[----:B------:R-:W-:Y:S01]  /*16e00*/  FMNMX.FTZ R4, R50, R5, !PT ;  /* 0x0000000532047209 */ /* 0x000fe20007810000 */
[----:B------:R-:W2:Y:S01]  /*16e10*/  LDL R54, [R1+0x440] ;  /* 0x0004400001367983 */ /* 0x000ea20000100800 */
[----:B------:R-:W-:-:S02]  /*16e20*/  FMNMX.FTZ R6, R24, R9, !PT ;  /* 0x0000000918067209 */ /* 0x000fc40007810000 */
[----:B------:R-:W-:Y:S02]  /*16e30*/  FSEL R52, R11, -INF , !P0 ;  /* 0xff8000000b347808 */ /* 0x000fe40004000000 */
[----:B------:R-:W-:Y:S01]  /*16e40*/  FMNMX.FTZ R7, R51, R4, !PT ;  /* 0x0000000433077209 */ /* 0x000fe20007810000 */
[----:B------:R-:W0:Y:S03]  /*16e50*/  SHFL.BFLY PT, R9, R6, 0x2, 0x1f ;  /* 0x0c401f0006097f89 */ /* 0x000e2600000e0000 */
[----:B------:R-:W-:Y:S01]  /*16e60*/  FMNMX.FTZ R7, R52, R7, !PT ;  /* 0x0000000734077209 */ /* 0x000fe20007810000 */
[----:B------:R-:W3:Y:S04]  /*16e70*/  LDL.64 R4, [R1+0x430] ;  /* 0x0004300001047983 */ /* 0x000ee80000100a00 */
[----:B------:R-:W-:Y:S04]  /*16e80*/  STL.64 [R1+0x420], R6 ;  /* 0x0004200601007387 */ /* 0x000fe80000100a00 */
[----:B------:R-:W4:Y:S01]  /*16e90*/  LDL R11, [R1+0x424] ;  /* 0x00042400010b7983 */ /* 0x000f220000100800 */
[----:B0-----:R-:W-:-:S05]  /*16ea0*/  FMNMX.FTZ R9, R6, R9, !PT ;  /* 0x0000000906097209 */ /* 0x001fca0007810000 */
[----:B------:R-:W0:Y:S02]  /*16eb0*/  SHFL.BFLY PT, R12, R9, 0x1, 0x1f ;  /* 0x0c201f00090c7f89 */ /* 0x000e2400000e0000 */
[----:B0-----:R-:W-:-:S05]  /*16ec0*/  FMNMX.FTZ R8, R9, R12, !PT ;  /* 0x0000000c09087209 */ /* 0x001fca0007810000 */
[----:B------:R-:W-:Y:S04]  /*16ed0*/  STL [R1+0x420], R8 ;  /* 0x0004200801007387 */ /* 0x000fe80000100800 */
[----:B------:R-:W2:Y:S04]  /*16ee0*/  LDL R12, [R1+0x420] ;  /* 0x00042000010c7983 */ /* 0x000ea80000100800 */
[----:B----4-:R-:W0:Y:S02]  /*16ef0*/  SHFL.BFLY PT, R6, R11, 0x2, 0x1f ;  /* 0x0c401f000b067f89 */ /* 0x010e2400000e0000 */
[----:B0-----:R-:W-:-:S05]  /*16f00*/  FMNMX.FTZ R6, R6, R11, !PT ;  /* 0x0000000b06067209 */ /* 0x001fca0007810000 */
[----:B------:R-:W0:Y:S01]  /*16f10*/  SHFL.BFLY PT, R7, R6, 0x1, 0x1f ;  /* 0x0c201f0006077f89 */ /* 0x000e2200000e0000 */
[----:B--2---:R-:W-:Y:S01]  /*16f20*/  FMUL.FTZ R9, R54, R12 ;  /* 0x0000000c36097220 */ /* 0x004fe20000410000 */
[----:B------:R-:W-:Y:S02]  /*16f30*/  FSETP.NEU.FTZ.AND P0, PT, R12, -INF , PT ;  /* 0xff8000000c00780b */ /* 0x000fe40003f1d000 */
[----:B0-----:R-:W-:Y:S02]  /*16f40*/  FMNMX.FTZ R30, R6, R7, !PT ;  /* 0x00000007061e7209 */ /* 0x001fe40007810000 */
[----:B------:R-:W-:Y:S02]  /*16f50*/  FSEL R9, R9, RZ, P0 ;  /* 0x000000ff09097208 */ /* 0x000fe40000000000 */
[----:B------:R-:W-:Y:S01]  /*16f60*/  FSEL R11, R12, RZ, P0 ;  /* 0x000000ff0c0b7208 */ /* 0x000fe20000000000 */
[CC--:B------:R-:W-:Y:S01]  /*16f70*/  FMUL.FTZ R6, R30.reuse, R54.reuse ;  /* 0x000000361e067220 */ /* 0x0c0fe20000410000 */
[----:B------:R-:W-:Y:S01]  /*16f80*/  FSETP.NEU.FTZ.AND P0, PT, R30, -INF , PT ;  /* 0xff8000001e00780b */ /* 0x000fe20003f1d000 */
[-CC-:B------:R-:W-:Y:S01]  /*16f90*/  FFMA.FTZ R13, R14, R54.reuse, -R9.reuse ;  /* 0x000000360e0d7223 */ /* 0x180fe20000010809 */
[-CC-:B------:R-:W-:Y:S01]  /*16fa0*/  FFMA.FTZ R152, R152, R54.reuse, -R9.reuse ;  /* 0x0000003698987223 */ /* 0x180fe20000010809 */
[-CC-:B------:R-:W-:Y:S01]  /*16fb0*/  FFMA.FTZ R188, R188, R54.reuse, -R9.reuse ;  /* 0x00000036bcbc7223 */ /* 0x180fe20000010809 */
[----:B------:R-:W-:Y:S01]  /*16fc0*/  FSEL R8, R30, RZ, P0 ;  /* 0x000000ff1e087208 */ /* 0x000fe20000000000 */
        /* <DEDUP_REMOVED lines=21> */
[----:B------:R-:W-:Y:S01]  /*17120*/  FSEL R9, R6, RZ, P0 ;  /* 0x000000ff06097208 */ /* 0x000fe20000000000 */
[----:B------:R-:W-:Y:S01]  /*17130*/  FADD.FTZ R11, R20, -R11 ;  /* 0x8000000b140b7221 */ /* 0x000fe20000010000 */
[----:B------:R-:W-:-:S03]  /*17140*/  FADD.FTZ R21, R21, -R8 ;  /* 0x8000000815157221 */ /* 0x000fc60000010000 */
[-CC-:B------:R-:W-:Y:S01]  /*17150*/  FFMA.FTZ R153, R53, R54.reuse, -R9.reuse ;  /* 0x0000003635997223 */ /* 0x180fe20000010809 */
[-C--:B------:R-:W-:Y:S01]  /*17160*/  FMUL.FTZ R11, R11, R54.reuse ;  /* 0x000000360b0b7220 */ /* 0x080fe20000410000 */
[----:B------:R-:W-:Y:S01]  /*17170*/  FMUL.FTZ R21, R54, R21 ;  /* 0x0000001536157220 */ /* 0x000fe20000410000 */
[-CC-:B------:R-:W-:Y:S01]  /*17180*/  FFMA.FTZ R7, R40, R54.reuse, -R9.reuse ;  /* 0x0000003628077223 */ /* 0x180fe20000010809 */
[----:B------:R-:W-:Y:S01]  /*17190*/  MUFU.EX2 R152, R152 ;  /* 0x0000009800987308 */ /* 0x000fe20000000800 */
[----:B------:R-:W-:-:S07]  /*171a0*/  FFMA.FTZ R155, R47, R54, -R9 ;  /* 0x000000362f9b7223 */ /* 0x000fce0000010809 */
[----:B------:R-:W3:Y:S01]  /*171b0*/  MUFU.EX2 R35, R11 ;  /* 0x0000000b00237308 */ /* 0x000ee20000000800 */
[----:B------:R-:W-:-:S07]  /*171c0*/  FFMA.FTZ R6, R39, R54, -R9 ;  /* 0x0000003627067223 */ /* 0x000fce0000010809 */
[----:B------:R-:W-:Y:S08]  /*171d0*/  MUFU.EX2 R153, R153 ;  /* 0x0000009900997308 */ /* 0x000ff00000000800 */
[----:B------:R-:W0:Y:S01]  /*171e0*/  MUFU.EX2 R36, R21 ;  /* 0x0000001500247308 */ /* 0x000e220000000800 */
[----:B------:R-:W-:-:S07]  /*171f0*/  FFMA.FTZ R179, R46, R54, -R9 ;  /* 0x000000362eb37223 */ /* 0x000fce0000010809 */
[----:B------:R-:W1:Y:S08]  /*17200*/  MUFU.EX2 R188, R188 ;  /* 0x000000bc00bc7308 */ /* 0x000e700000000800 */
[----:B------:R-:W2:Y:S01]  /*17210*/  MUFU.EX2 R7, R7 ;  /* 0x0000000700077308 */ /* 0x000ea20000000800 */
[----:B------:R-:W-:-:S07]  /*17220*/  FFMA.FTZ R180, R45, R54, -R9 ;  /* 0x000000362db47223 */ /* 0x000fce0000010809 */
[----:B------:R-:W4:Y:S08]  /*17230*/  MUFU.EX2 R154, R154 ;  /* 0x0000009a009a7308 */ /* 0x000f300000000800 */
[----:B------:R-:W4:Y:S01]  /*17240*/  MUFU.EX2 R155, R155 ;  /* 0x0000009b009b7308 */ /* 0x000f220000000800 */
[----:B---3--:R-:W-:Y:S01]  /*17250*/  FFMA.FTZ R11, R35, R4, R152 ;  /* 0x00000004230b7223 */ /* 0x008fe20000010098 */
[----:B0-----:R-:W-:-:S06]  /*17260*/  FFMA.FTZ R4, R5, R36, R153 ;  /* 0x0000002405047223 */ /* 0x001fcc0000010099 */
[----:B------:R-:W0:Y:S01]  /*17270*/  MUFU.EX2 R187, R187 ;  /* 0x000000bb00bb7308 */ /* 0x000e220000000800 */
[----:B------:R-:W-:-:S07]  /*17280*/  FFMA.FTZ R177, R43, R54, -R9 ;  /* 0x000000362bb17223 */ /* 0x000fce0000010809 */
[----:B------:R-:W3:Y:S01]  /*17290*/  MUFU.EX2 R6, R6 ;  /* 0x0000000600067308 */ /* 0x000ee20000000800 */
[----:B-1----:R-:W-:Y:S01]  /*172a0*/  FADD.FTZ R11, R188, R11 ;  /* 0x0000000bbc0b7221 */ /* 0x002fe20000010000 */
[----:B--2---:R-:W-:-:S06]  /*172b0*/  FADD.FTZ R4, R7, R4 ;  /* 0x0000000407047221 */ /* 0x004fcc0000010000 */
[----:B------:R-:W1:Y:S01]  /*172c0*/  MUFU.EX2 R186, R186 ;  /* 0x000000ba00ba7308 */ /* 0x000e620000000800 */
[----:B------:R-:W-:-:S07]  /*172d0*/  FFMA.FTZ R178, R44, R54, -R9 ;  /* 0x000000362cb27223 */ /* 0x000fce0000010809 */
[----:B------:R-:W2:Y:S01]  /*172e0*/  MUFU.EX2 R179, R179 ;  /* 0x000000b300b37308 */ /* 0x000ea20000000800 */
[----:B----4-:R-:W-:Y:S01]  /*172f0*/  FADD.FTZ R8, R154, R11 ;  /* 0x0000000b9a087221 */ /* 0x010fe20000010000 */
[----:B------:R-:W-:-:S06]  /*17300*/  FADD.FTZ R5, R155, R4 ;  /* 0x000000049b057221 */ /* 0x000fcc0000010000 */
[----:B------:R-:W4:Y:S01]  /*17310*/  MUFU.EX2 R183, R183 ;  /* 0x000000b700b77308 */ /* 0x000f220000000800 */
[----:B------:R-:W-:-:S07]  /*17320*/  FFMA.FTZ R171, R42, R54, -R9 ;  /* 0x000000362aab7223 */ /* 0x000fce0000010809 */
[----:B------:R-:W4:Y:S01]  /*17330*/  MUFU.EX2 R180, R180 ;  /* 0x000000b400b47308 */ /* 0x000f220000000800 */
[----:B0-----:R-:W-:Y:S01]  /*17340*/  FADD.FTZ R11, R187, R8 ;  /* 0x00000008bb0b7221 */ /* 0x001fe20000010000 */
[----:B---3--:R-:W-:-:S06]  /*17350*/  FADD.FTZ R4, R6, R5 ;  /* 0x0000000506047221 */ /* 0x008fcc0000010000 */
        /* <DEDUP_REMOVED lines=75> */
[----:B------:R-:W0:Y:S08]  /*17810*/  MUFU.EX2 R18, R18 ;  /* 0x0000001200127308 */ /* 0x000e300000000800 */
[----:B------:R-:W3:Y:S01]  /*17820*/  MUFU.EX2 R12, R12 ;  /* 0x0000000c000c7308 */ /* 0x000ee20000000800 */
[----:B-1----:R-:W-:Y:S01]  /*17830*/  FADD.FTZ R4, R158, R5 ;  /* 0x000000059e047221 */ /* 0x002fe20000010000 */
[----:B--2---:R-:W-:-:S06]  /*17840*/  FADD.FTZ R24, R20, R25 ;  /* 0x0000001914187221 */ /* 0x004fcc0000010000 */
[----:B------:R-:W1:Y:S08]  /*17850*/  MUFU.EX2 R13, R13 ;  /* 0x0000000d000d7308 */ /* 0x000e700000000800 */
[----:B------:R-:W2:Y:S01]  /*17860*/  MUFU.EX2 R8, R8 ;  /* 0x0000000800087308 */ /* 0x000ea20000000800 */
[----:B----4-:R-:W-:Y:S01]  /*17870*/  FADD.FTZ R5, R15, R4 ;  /* 0x000000040f057221 */ /* 0x010fe20000010000 */
[----:B------:R-:W-:-:S06]  /*17880*/  FADD.FTZ R25, R11, R24 ;  /* 0x000000180b197221 */ /* 0x000fcc0000010000 */
[----:B------:R-:W4:Y:S08]  /*17890*/  MUFU.EX2 R14, R14 ;  /* 0x0000000e000e7308 */ /* 0x000f300000000800 */
[----:B------:R-:W4:Y:S01]  /*178a0*/  MUFU.EX2 R9, R9 ;  /* 0x0000000900097308 */ /* 0x000f220000000800 */
[----:B0-----:R-:W-:Y:S01]  /*178b0*/  FADD.FTZ R4, R18, R5 ;  /* 0x0000000512047221 */ /* 0x001fe20000010000 */
[----:B---3--:R-:W-:-:S03]  /*178c0*/  FADD.FTZ R25, R12, R25 ;  /* 0x000000190c197221 */ /* 0x008fc60000010000 */
[----:B-1----:R-:W-:Y:S01]  /*178d0*/  FADD.FTZ R5, R13, R4 ;  /* 0x000000040d057221 */ /* 0x002fe20000010000 */
[----:B--2---:R-:W-:-:S03]  /*178e0*/  FADD.FTZ R4, R8, R25 ;  /* 0x0000001908047221 */ /* 0x004fc60000010000 */
[----:B----4-:R-:W-:Y:S01]  /*178f0*/  FADD.FTZ R32, R14, R5 ;  /* 0x000000050e207221 */ /* 0x010fe20000010000 */
[----:B------:R0:W-:Y:S01]  /*17900*/  STL [R1+0x424], R30 ;  /* 0x0004241e01007387 */ /* 0x0001e20000100800 */
        /* <DEDUP_REMOVED lines=136> */
[----:B------:R0:W-:Y:S04]  /*18190*/  ST.E desc[UR36][R16.64+0x210], R29 ;  /* 0x0002101d10007985 */ /* 0x0001e8000c101924 */
[----:B------:R1:W-:Y:S04]  /*181a0*/  ST.E desc[UR36][R16.64+0x214], R31 ;  /* 0x0002141f10007985 */ /* 0x0003e8000c101924 */
[----:B------:R2:W-:Y:S04]  /*181b0*/  ST.E desc[UR36][R16.64+0x220], R27 ;  /* 0x0002201b10007985 */ /* 0x0005e8000c101924 */
        /* <DEDUP_REMOVED lines=16> */
[C---:B0-----:R-:W-:Y:S02]  /*182c0*/  FMUL.FTZ R25, R35.reuse, R110 ;  /* 0x0000006e23197220 */ /* 0x041fe40000410000 */
        /* <DEDUP_REMOVED lines=30> */
[----:B------:R0:W-:Y:S01]  /*184b0*/  ST.E desc[UR36][R16.64+0x380], R27 ;  /* 0x0003801b10007985 */ /* 0x0001e2000c101924 */
[C---:B------:R-:W-:Y:S01]  /*184c0*/  FMUL.FTZ R26, R35.reuse, R26 ;  /* 0x0000001a231a7220 */ /* 0x040fe20000410000 */
        /* <DEDUP_REMOVED lines=28> */
[----:B------:R4:W-:Y:S01]  /*18690*/  ST.E desc[UR36][R16.64+0x3b0], R25 ;  /* 0x0003b01910007985 */ /* 0x0009e2000c101924 */
[C---:B0-----:R-:W-:Y:S01]  /*186a0*/  FMUL.FTZ R27, R35.reuse, R48 ;  /* 0x00000030231b7220 */ /* 0x041fe20000410000 */
[C---:B-1----:R-:W-:Y:S01]  /*186b0*/  FMUL.FTZ R29, R35.reuse, R40 ;  /* 0x00000028231d7220 */ /* 0x042fe20000410000 */
[C---:B--2---:R-:W-:Y:S01]  /*186c0*/  FMUL.FTZ R31, R35.reuse, R46 ;  /* 0x0000002e231f7220 */ /* 0x044fe20000410000 */
[C---:B------:R-:W-:Y:S01]  /*186d0*/  FMUL.FTZ R44, R35.reuse, R44 ;  /* 0x0000002c232c7220 */ /* 0x040fe20000410000 */
[C---:B------:R-:W-:Y:S01]  /*186e0*/  FMUL.FTZ R42, R35.reuse, R42 ;  /* 0x0000002a232a7220 */ /* 0x040fe20000410000 */
[C---:B---3--:R-:W-:Y:S01]  /*186f0*/  FMUL.FTZ R5, R35.reuse, R38 ;  /* 0x0000002623057220 */ /* 0x048fe20000410000 */
[C---:B------:R-:W-:Y:S01]  /*18700*/  FMUL.FTZ R34, R36.reuse, R34 ;  /* 0x0000002224227220 */ /* 0x040fe20000410000 */
[----:B------:R-:W-:Y:S01]  /*18710*/  FMUL.FTZ R35, R35, R30 ;  /* 0x0000001e23237220 */ /* 0x000fe20000410000 */
[C---:B------:R-:W-:Y:S01]  /*18720*/  FMUL.FTZ R229, R36.reuse, R229 ;  /* 0x000000e524e57220 */ /* 0x040fe20000410000 */
[C---:B------:R-:W-:Y:S01]  /*18730*/  FMUL.FTZ R191, R36.reuse, R191 ;  /* 0x000000bf24bf7220 */ /* 0x040fe20000410000 */
[C---:B------:R-:W-:Y:S01]  /*18740*/  FMUL.FTZ R189, R36.reuse, R189 ;  /* 0x000000bd24bd7220 */ /* 0x040fe20000410000 */
[C---:B----4-:R-:W-:Y:S01]  /*18750*/  FMUL.FTZ R25, R36.reuse, R32 ;  /* 0x0000002024197220 */ /* 0x050fe20000410000 */
        /* <DEDUP_REMOVED lines=159> */
[----:B------:R-:W4:Y:S04]  /*19150*/  LD.E R27, desc[UR36][R16.64+0x214] ;  /* 0x00021424101b7980 */ /* 0x000f28000c101900 */
[----:B------:R-:W4:Y:S04]  /*19160*/  LD.E R29, desc[UR36][R16.64+0x218] ;  /* 0x00021824101d7980 */ /* 0x000f28000c101900 */
[----:B------:R-:W4:Y:S04]  /*19170*/  LD.E R31, desc[UR36][R16.64+0x21c] ;  /* 0x00021c24101f7980 */ /* 0x000f28000c101900 */
        /* <DEDUP_REMOVED lines=255> */
[----:B------:R-:W4:Y:S04]  /*1a170*/  LD.E R24, desc[UR36][R16.64+0x210] ;  /* 0x0002102410187980 */ /* 0x000f28000c101900 */
        /* <DEDUP_REMOVED lines=72> */
[----:B------:R-:W-:-:S03]  /*1a600*/  IMAD R4, R25, 0xc00, R4 ;  /* 0x00000c0019047824 */ /* 0x000fc600078e0204 */
        /* <DEDUP_REMOVED lines=1158> */
.L_x_3502:
[----:B------:R-:W-:Y:S05]  /*1ee70*/  BSYNC B0 ;  /* 0x0000000000007941 */ /* 0x000fea0003800000 */
.L_x_3501:
        /* <DEDUP_REMOVED lines=9> */
.L_x_3470:
        /* <DEDUP_REMOVED lines=77> */
[----:B------:R-:W3:Y:S04]  /*1f3e0*/  LDL.64 R4, [R1+0x230] ;  /* 0x0002300001047983 */ /* 0x000ee80000100a00 */
[----:B------:R-:W0:Y:S08]  /*1f3f0*/  SHFL.BFLY PT, R3, R6, 0x1, 0x1f ;  /* 0x0c201f0006037f89 */ /* 0x000e3000000e0000 */
[----:B------:R-:W3:Y:S01]  /*1f400*/  @!P2 LDL R134, [R1+0x1fc] ;  /* 0x0001fc000186a983 */ /* 0x000ee20000100800 */
[----:B0-----:R-:W-:-:S03]  /*1f410*/  FADD.FTZ R140, R6, R3 ;  /* 0x00000003068c7221 */ /* 0x001fc60000010000 */
[----:B------:R-:W3:Y:S02]  /*1f420*/  LDL.64 R2, [R1+0x220] ;  /* 0x0002200001027983 */ /* 0x000ee40000100a00 */
[----:B------:R-:W-:Y:S02]  /*1f430*/  FSETP.NE.FTZ.AND P1, PT, R140, RZ, PT ;  /* 0x000000ff8c00720b */ /* 0x000fe40003f35000 */
[----:B--2---:R-:W2:Y:S11]  /*1f440*/  LDL.64 R6, [R1+0x240] ;  /* 0x0002400001067983 */ /* 0x004eb60000100a00 */
[----:B------:R-:W2:Y:S04]  /*1f450*/  @P1 LDL R143, [R1+0x440] ;  /* 0x00044000018f1983 */ /* 0x000ea80000100800 */
[----:B------:R-:W2:Y:S01]  /*1f460*/  @P1 LDL R145, [R1+0x424] ;  /* 0x0004240001911983 */ /* 0x000ea20000100800 */
[----:B------:R-:W-:-:S02]  /*1f470*/  IMAD.MOV.U32 R137, RZ, RZ, RZ ;  /* 0x000000ffff897224 */ /* 0x000fc400078e00ff */
[----:B------:R-:W-:Y:S02]  /*1f480*/  IMAD.MOV.U32 R142, RZ, RZ, -0x800000 ;  /* 0xff800000ff8e7424 */ /* 0x000fe400078e00ff */
[----:B------:R-:W-:Y:S01]  /*1f490*/  IMAD.MOV.U32 R144, RZ, RZ, -0x800000 ;  /* 0xff800000ff907424 */ /* 0x000fe200078e00ff */
[----:B------:R1:W-:Y:S08]  /*1f4a0*/  BAR.ARV R208, 0x100 ;  /* 0x000400d00000751d */ /* 0x0003f00000002000 */
[----:B------:R-:W-:Y:S06]  /*1f4b0*/  BAR.ARV 0x8, 0x180 ;  /* 0x0206000000007b1d */ /* 0x000fec0000002000 */
[----:B-----5:R-:W-:-:S13]  /*1f4c0*/  FSETP.NE.FTZ.AND P0, PT, R147, RZ, PT ;  /* 0x000000ff9300720b */ /* 0x020fda0003f15000 */
[----:B------:R-:W5:Y:S04]  /*1f4d0*/  @P0 LDL R138, [R1+0x440] ;  /* 0x00044000018a0983 */ /* 0x000f680000100800 */
[----:B------:R-:W5:Y:S01]  /*1f4e0*/  @P0 LDL R139, [R1+0x420] ;  /* 0x00042000018b0983 */ /* 0x000f620000100800 */
[----:B------:R-:W0:Y:S08]  /*1f4f0*/  @P0 MUFU.LG2 R141, R147 ;  /* 0x00000093008d0308 */ /* 0x000e300000000c00 */
[----:B------:R-:W1:Y:S01]  /*1f500*/  @P0 MUFU.RCP R137, R147 ;  /* 0x0000009300890308 */ /* 0x000e620000001000 */
[----:B0-----:R-:W-:-:S07]  /*1f510*/  @P0 FMUL.FTZ R141, R141, 0.69314718246459960938 ;  /* 0x3f3172188d8d0820 */ /* 0x001fce0000410000 */
[----:B------:R-:W0:Y:S01]  /*1f520*/  @P1 MUFU.LG2 R146, R140 ;  /* 0x0000008c00921308 */ /* 0x000e220000000c00 */
[----:B----4-:R-:W-:Y:S01]  /*1f530*/  VIADD R0, R0, 0x1 ;  /* 0x0000000100007836 */ /* 0x010fe20000000000 */
[----:B------:R-:W-:Y:S01]  /*1f540*/  STL [R1+0x434], R140 ;  /* 0x0004348c01007387 */ /* 0x000fe20000100800 */
[----:B---3--:R-:W-:Y:S01]  /*1f550*/  @!P2 LOP3.LUT R134, R134, 0x1, RZ, 0x3c, !PT ;  /* 0x000000018686a812 */ /* 0x008fe200078e3cff */
        /* <DEDUP_REMOVED lines=98> */
[----:B------:R1:W-:Y:S04]  /*1fb80*/  STL [R1+0x200], R2 ;  /* 0x0002000201007387 */ /* 0x0003e80000100800 */
[----:B------:R1:W-:Y:S04]  /*1fb90*/  @!P2 STL [R1+0x1fc], R134 ;  /* 0x0001fc860100a387 */ /* 0x0003e80000100800 */
[----:B------:R1:W-:Y:S04]  /*1fba0*/  STL [R1+0x204], R0 ;  /* 0x0002040001007387 */ /* 0x0003e80000100800 */
[----:B------:R1:W-:Y:S01]  /*1fbb0*/  @!P2 STL [R1+0x1f8], RZ ;  /* 0x0001f8ff0100a387 */ /* 0x0003e20000100800 */
[----:B-----5:R-:W-:-:S04]  /*1fbc0*/  @P0 FMUL.FTZ R138, R138, 0.69314718246459960938 ;  /* 0x3f3172188a8a0820 */ /* 0x020fc80000410000 */
[----:B------:R-:W-:Y:S01]  /*1fbd0*/  @P0 FFMA.FTZ R142, R138, R139, R141 ;  /* 0x0000008b8a8e0223 */ /* 0x000fe2000001008d */
[----:B------:R-:W-:-:S06]  /*1fbe0*/  IMAD.MOV.U32 R138, RZ, RZ, RZ ;  /* 0x000000ffff8a7224 */ /* 0x000fcc00078e00ff */
[----:B------:R-:W2:Y:S01]  /*1fbf0*/  @P1 MUFU.RCP R138, R140 ;  /* 0x0000008c008a1308 */ /* 0x000ea20000001000 */
[----:B0-----:R-:W-:Y:S01]  /*1fc00*/  @P1 FMUL.FTZ R139, R146, 0.69314718246459960938 ;  /* 0x3f317218928b1820 */ /* 0x001fe20000410000 */
[----:B------:R-:W-:-:S04]  /*1fc10*/  @P1 FMUL.FTZ R146, R143, 0.69314718246459960938 ;  /* 0x3f3172188f921820 */ /* 0x000fc80000410000 */
[----:B------:R-:W-:Y:S01]  /*1fc20*/  @P1 FFMA.FTZ R144, R146, R145, R139 ;  /* 0x0000009192901223 */ /* 0x000fe2000001008b */
[----:B------:R1:W-:Y:S04]  /*1fc30*/  STL [R1+0x430], R142 ;  /* 0x0004308e01007387 */ /* 0x0003e80000100800 */
[----:B------:R1:W-:Y:S01]  /*1fc40*/  STL [R1+0x434], R144 ;  /* 0x0004349001007387 */ /* 0x0003e20000100800 */
        /* <DEDUP_REMOVED lines=95> */
[----:B------:R1:W-:Y:S01]  /*20240*/  STL.64 [R1+0x408], R130 ;  /* 0x0004088201007387 */ /* 0x0003e20000100a00 */
[----:B------:R-:W-:-:S13]  /*20250*/  PLOP3.LUT P0, PT, PT, PT, PT, 0x8, 0x0 ;  /* 0x000000000000781c */ /* 0x000fda0003f0e170 */
.L_x_3400:
[----:B------:R-:W2:Y:S08]  /*20260*/  S2UR UR12, SR_CgaCtaId ;  /* 0x00000000000c79c3 */ /* 0x000eb00000008800 */
[----:B------:R-:W-:Y:S06]  /*20270*/  BAR.SYNC.DEFER_BLOCKING 0x5, 0x180 ;  /* 0x0146000000007b1d */ /* 0x000fec0000010000 */
[----:B------:R-:W-:Y:S01]  /*20280*/  UMOV UR42, 0x400 ;  /* 0x00000400002a7882 */ /* 0x000fe20000000000 */
[----:B------:R-:W-:Y:S01]  /*20290*/  BSSY B0, `(.L_x_3504) ;  /* 0x00002c8000007945 */ /* 0x000fe20003800000 */
[----:B--2---:R-:W-:-:S09]  /*202a0*/  ULEA UR42, UR12, UR42, 0x18 ;  /* 0x0000002a0c2a7291 */ /* 0x004fd2000f8ec03f */
[----:B01----:R-:W0:Y:S02]  /*202b0*/  LDS.128 R4, [UR42+0x324d0] ;  /* 0x0324d02aff047984 */ /* 0x003e240008000c00 */
[----:B0-----:R-:W-:Y:S02]  /*202c0*/  R2UR UR5, R5 ;  /* 0x00000000050572ca */ /* 0x001fe400000e0000 */
[----:B------:R-:W-:Y:S02]  /*202d0*/  R2UR UR7, R6 ;  /* 0x00000000060772ca */ /* 0x000fe400000e0000 */
[----:B------:R-:W-:Y:S01]  /*202e0*/  R2UR UR6, R7 ;  /* 0x00000000070672ca */ /* 0x000fe200000e0000 */
[----:B------:R-:W-:Y:S06]  /*202f0*/  BAR.ARV 0x4, 0x180 ;  /* 0x0106000000007b1d */ /* 0x000fec0000002000 */
[----:B------:R-:W-:Y:S08]  /*20300*/  @P0 BRA `(.L_x_3505) ;  /* 0x0000001c00980947 */ /* 0x000ff00003800000 */
[----:B------:R-:W2:Y:S01]  /*20310*/  LDL.128 R136, [R1+0x210] ;  /* 0x0002100001887983 */ /* 0x000ea20000100c00 */
[----:B------:R-:W-:Y:S01]  /*20320*/  R2UR UR4, R204 ;  /* 0x00000000cc0472ca */ /* 0x000fe200000e0000 */
[----:B------:R-:W-:Y:S02]  /*20330*/  ULDC.64 UR8, c[0x0][0xd00] ;  /* 0x0003400000087ab9 */ /* 0x000fe40000000a00 */
        /* <DEDUP_REMOVED lines=31> */
[----:B------:R-:W-:-:S02]  /*20530*/  IADD3 R3, P6, R184, 0x8020, RZ ;  /* 0x00008020b8037810 */ /* 0x000fc40007fde0ff */
[C---:B------:R-:W-:Y:S02]  /*20540*/  LOP3.LUT R149, R184.reuse, 0x380, RZ, 0xc0, !PT ;  /* 0x00000380b8957812 */ /* 0x040fe400078ec0ff */
[C---:B------:R-:W-:Y:S02]  /*20550*/  IADD3 R19, P5, R184.reuse, 0x8040, RZ ;  /* 0x00008040b8137810 */ /* 0x040fe40007fbe0ff */
[----:B------:R-:W-:Y:S02]  /*20560*/  LOP3.LUT R0, R3, 0x380, RZ, 0xc0, !PT ;  /* 0x0000038003007812 */ /* 0x000fe400078ec0ff */
[C---:B------:R-:W-:Y:S02]  /*20570*/  IADD3 R20, P4, R184.reuse, 0x8060, RZ ;  /* 0x00008060b8147810 */ /* 0x040fe40007f9e0ff */
[----:B------:R-:W-:Y:S02]  /*20580*/  SHF.R.U64 R149, R149, 0x3, RZ ;  /* 0x0000000395957819 */ /* 0x000fe400000012ff */
[----:B------:R-:W-:-:S02]  /*20590*/  IADD3 R141, P3, R184, 0xc000, RZ ;  /* 0x0000c000b88d7810 */ /* 0x000fc40007f7e0ff */
[----:B------:R-:W-:Y:S02]  /*205a0*/  LOP3.LUT R2, R19, 0x380, RZ, 0xc0, !PT ;  /* 0x0000038013027812 */ /* 0x000fe400078ec0ff */
[----:B------:R-:W-:Y:S02]  /*205b0*/  SHF.R.U64 R0, R0, 0x3, RZ ;  /* 0x0000000300007819 */ /* 0x000fe400000012ff */
[----:B------:R-:W-:Y:S02]  /*205c0*/  LOP3.LUT R18, R20, 0x380, RZ, 0xc0, !PT ;  /* 0x0000038014127812 */ /* 0x000fe400078ec0ff */
[----:B------:R-:W-:Y:S01]  /*205d0*/  LOP3.LUT R148, R149, R184, RZ, 0x3c, !PT ;  /* 0x000000b895947212 */ /* 0x000fe200078e3cff */
[----:B------:R-:W-:Y:S01]  /*205e0*/  IMAD.MOV.U32 R149, RZ, RZ, R185 ;  /* 0x000000ffff957224 */ /* 0x000fe200078e00b9 */
[----:B------:R-:W-:Y:S02]  /*205f0*/  LOP3.LUT R21, R141, 0x380, RZ, 0xc0, !PT ;  /* 0x000003808d157812 */ /* 0x000fe400078ec0ff */
[----:B------:R-:W-:-:S02]  /*20600*/  IADD3 R145, P2, R184, 0xc020, RZ ;  /* 0x0000c020b8917810 */ /* 0x000fc40007f5e0ff */
[----:B------:R-:W-:Y:S02]  /*20610*/  SHF.R.U64 R2, R2, 0x3, RZ ;  /* 0x0000000302027819 */ /* 0x000fe400000012ff */
[----:B------:R-:W-:Y:S02]  /*20620*/  LOP3.LUT R140, R0, R3, RZ, 0x3c, !PT ;  /* 0x00000003008c7212 */ /* 0x000fe400078e3cff */
[C---:B------:R-:W-:Y:S02]  /*20630*/  IADD3 R143, P1, R184.reuse, 0xc040, RZ ;  /* 0x0000c040b88f7810 */ /* 0x040fe40007f3e0ff */
[----:B------:R-:W-:Y:S02]  /*20640*/  IADD3 R3, P0, R184, 0xc060, RZ ;  /* 0x0000c060b8037810 */ /* 0x000fe40007f1e0ff */
[----:B------:R-:W-:Y:S02]  /*20650*/  SHF.R.U64 R147, R18, 0x3, RZ ;  /* 0x0000000312937819 */ /* 0x000fe400000012ff */
[----:B------:R-:W-:-:S02]  /*20660*/  SHF.R.U64 R0, R21, 0x3, RZ ;  /* 0x0000000315007819 */ /* 0x000fc400000012ff */
[----:B------:R-:W-:Y:S02]  /*20670*/  LOP3.LUT R144, R145, 0x380, RZ, 0xc0, !PT ;  /* 0x0000038091907812 */ /* 0x000fe400078ec0ff */
[----:B------:R-:W-:Y:S02]  /*20680*/  LOP3.LUT R18, R2, R19, RZ, 0x3c, !PT ;  /* 0x0000001302127212 */ /* 0x000fe400078e3cff */
[----:B------:R-:W-:Y:S02]  /*20690*/  LOP3.LUT R142, R143, 0x380, RZ, 0xc0, !PT ;  /* 0x000003808f8e7812 */ /* 0x000fe400078ec0ff */
[----:B------:R-:W-:Y:S02]  /*206a0*/  MOV R148, R148 ;  /* 0x0000009400947202 */ /* 0x000fe40000000f00 */
[----:B------:R-:W-:Y:S02]  /*206b0*/  LOP3.LUT R2, R3, 0x380, RZ, 0xc0, !PT ;  /* 0x0000038003027812 */ /* 0x000fe400078ec0ff */
[----:B------:R-:W-:-:S02]  /*206c0*/  LOP3.LUT R146, R147, R20, RZ, 0x3c, !PT ;  /* 0x0000001493927212 */ /* 0x000fc400078e3cff */
[----:B------:R-:W-:Y:S01]  /*206d0*/  LOP3.LUT R20, R0, R141, RZ, 0x3c, !PT ;  /* 0x0000008d00147212 */ /* 0x000fe200078e3cff */
[--C-:B------:R-:W-:Y:S01]  /*206e0*/  IMAD.X R141, RZ, RZ, R185.reuse, P6 ;  /* 0x000000ffff8d7224 */ /* 0x100fe200030e06b9 */
[----:B------:R-:W-:Y:S01]  /*206f0*/  SHF.R.U64 R144, R144, 0x3, RZ ;  /* 0x0000000390907819 */ /* 0x000fe200000012ff */
[--C-:B------:R-:W-:Y:S01]  /*20700*/  IMAD.X R19, RZ, RZ, R185.reuse, P5 ;  /* 0x000000ffff137224 */ /* 0x100fe200028e06b9 */
[----:B------:R-:W-:Y:S01]  /*20710*/  SHF.R.U64 R142, R142, 0x3, RZ ;  /* 0x000000038e8e7819 */ /* 0x000fe200000012ff */
[--C-:B------:R-:W-:Y:S01]  /*20720*/  IMAD.X R147, RZ, RZ, R185.reuse, P4 ;  /* 0x000000ffff937224 */ /* 0x100fe200020e06b9 */
[----:B------:R-:W-:Y:S01]  /*20730*/  SHF.R.U64 R2, R2, 0x3, RZ ;  /* 0x0000000302027819 */ /* 0x000fe200000012ff */
[--C-:B------:R-:W-:Y:S01]  /*20740*/  IMAD.X R21, RZ, RZ, R185.reuse, P3 ;  /* 0x000000ffff157224 */ /* 0x100fe200018e06b9 */
[----:B------:R-:W-:Y:S01]  /*20750*/  LOP3.LUT R144, R144, R145, RZ, 0x3c, !PT ;  /* 0x0000009190907212 */ /* 0x000fe200078e3cff */
[--C-:B------:R-:W-:Y:S01]  /*20760*/  IMAD.X R145, RZ, RZ, R185.reuse, P2 ;  /* 0x000000ffff917224 */ /* 0x100fe200010e06b9 */
[----:B------:R-:W-:Y:S01]  /*20770*/  LOP3.LUT R142, R142, R143, RZ, 0x3c, !PT ;  /* 0x0000008f8e8e7212 */ /* 0x000fe200078e3cff */
[----:B------:R-:W-:Y:S01]  /*20780*/  UISETP.NE.U32.AND UP0, UPT, UR8, URZ, UPT ;  /* 0x0000003f0800728c */ /* 0x000fe2000bf05070 */
[----:B------:R-:W-:Y:S01]  /*20790*/  LOP3.LUT R2, R2, R3, RZ, 0x3c, !PT ;  /* 0x0000000302027212 */ /* 0x000fe200078e3cff */
[--C-:B------:R-:W-:Y:S01]  /*207a0*/  IMAD.X R143, RZ, RZ, R185.reuse, P1 ;  /* 0x000000ffff8f7224 */ /* 0x100fe200008e06b9 */
[----:B------:R-:W-:Y:S01]  /*207b0*/  MOV R0, R140 ;  /* 0x0000008c00007202 */ /* 0x000fe20000000f00 */
[----:B------:R-:W-:Y:S01]  /*207c0*/  IMAD.X R3, RZ, RZ, R185, P0 ;  /* 0x000000ffff037224 */ /* 0x000fe200000e06b9 */
[----:B------:R-:W-:Y:S01]  /*207d0*/  MOV R18, R18 ;  /* 0x0000001200127202 */ /* 0x000fe20000000f00 */
[----:B------:R-:W-:Y:S01]  /*207e0*/  UISETP.NE.AND.EX UP0, UPT, UR9, URZ, UPT, UP0 ;  /* 0x0000003f0900728c */ /* 0x000fe2000bf05300 */
[----:B------:R-:W-:-:S02]  /*207f0*/  MOV R19, R146 ;  /* 0x0000009200137202 */ /* 0x000fc40000000f00 */
[----:B------:R-:W-:Y:S01]  /*20800*/  MOV R20, R20 ;  /* 0x0000001400147202 */ /* 0x000fe20000000f00 */
[----:B------:R-:W-:Y:S01]  /*20810*/  ULDC.64 UR8, c[0x0][0xd00] ;  /* 0x0003400000087ab9 */ /* 0x000fe20000000a00 */
[----:B------:R-:W-:Y:S01]  /*20820*/  MOV R21, R144 ;  /* 0x0000009000157202 */ /* 0x000fe20000000f00 */
[----:B------:R-:W-:Y:S01]  /*20830*/  UIMAD.WIDE UR8, UR4, 0x4, UR8 ;  /* 0x00000004040878a5 */ /* 0x000fe2000f8e0208 */
[----:B------:R-:W-:Y:S02]  /*20840*/  MOV R142, R142 ;  /* 0x0000008e008e7202 */ /* 0x000fe40000000f00 */
[----:B------:R-:W-:Y:S02]  /*20850*/  MOV R2, R2 ;  /* 0x0000000200027202 */ /* 0x000fe40000000f00 */
[----:B------:R-:W-:Y:S02]  /*20860*/  PLOP3.LUT P1, PT, PT, PT, UP0, 0x80, 0x0 ;  /* 0x000000000000781c */ /* 0x000fe40003f2f008 */
[----:B--2---:R-:W-:-:S02]  /*20870*/  F2FP.BF16.F32.PACK_AB R136, R137, R136 ;  /* 0x000000888988723e */ /* 0x004fc400000010ff */
[----:B------:R-:W-:Y:S02]  /*20880*/  F2FP.BF16.F32.PACK_AB R137, R139, R138 ;  /* 0x0000008a8b89723e */ /* 0x000fe400000010ff */
[----:B---3--:R-:W-:Y:S02]  /*20890*/  F2FP.BF16.F32.PACK_AB R128, R129, R128 ;  /* 0x000000808180723e */ /* 0x008fe400000010ff */
[----:B------:R-:W-:Y:S02]  /*208a0*/  F2FP.BF16.F32.PACK_AB R129, R131, R130 ;  /* 0x000000828381723e */ /* 0x000fe400000010ff */
[----:B----4-:R-:W-:Y:S02]  /*208b0*/  F2FP.BF16.F32.PACK_AB R138, R133, R132 ;  /* 0x00000084858a723e */ /* 0x010fe400000010ff */
[----:B------:R-:W-:Y:S01]  /*208c0*/  F2FP.BF16.F32.PACK_AB R139, R135, R134 ;  /* 0x00000086878b723e */ /* 0x000fe200000010ff */
[----:B------:R-:W-:Y:S01]  /*208d0*/  BAR.SYNC.DEFER_BLOCKING 0x1, 0x100 ;  /* 0x0044000000007b1d */ /* 0x000fe20000010000 */
        /* <DEDUP_REMOVED lines=34> */
[----:B------:R-:W-:Y:S01]  /*20b00*/  F2FP.BF16.F32.PACK_AB R65, R67, R66 ;  /* 0x000000424341723e */ /* 0x000fe200000010ff */
[----:B------:R-:W0:Y:S01]  /*20b10*/  LDC R76, c[0x0][0xce8] ;  /* 0x00033a00ff4c7b82 */ /* 0x000e220000000800 */
        /* <DEDUP_REMOVED lines=26> */
[----:B------:R-:W-:Y:S02]  /*20cc0*/  F2FP.BF16.F32.PACK_AB R35, R31, R30 ;  /* 0x0000001e1f23723e */ /* 0x000fe400000010ff */
[----:B------:R-:W-:Y:S01]  /*20cd0*/  F2FP.BF16.F32.PACK_AB R8, R9, R8 ;  /* 0x000000080908723e */ /* 0x000fe200000010ff */
[----:B------:R2:W-:Y:S01]  /*20ce0*/  STSM.16.M88.4 [R18], R56 ;  /* 0x0000003812007844 */ /* 0x0005e20000000200 */
[----:B------:R-:W-:Y:S02]  /*20cf0*/  F2FP.BF16.F32.PACK_AB R9, R11, R10 ;  /* 0x0000000a0b09723e */ /* 0x000fe400000010ff */
[----:B------:R-:W-:Y:S02]  /*20d00*/  F2FP.BF16.F32.PACK_AB R26, R13, R12 ;  /* 0x0000000c0d1a723e */ /* 0x000fe400000010ff */
[----:B------:R-:W-:Y:S01]  /*20d10*/  F2FP.BF16.F32.PACK_AB R27, R15, R14 ;  /* 0x0000000e0f1b723e */ /* 0x000fe200000010ff */
[----:B------:R2:W-:Y:S01]  /*20d20*/  STSM.16.M88.4 [R19], R48 ;  /* 0x0000003013007844 */ /* 0x0005e20000000200 */
[----:B------:R-:W-:-:S02]  /*20d30*/  F2FP.BF16.F32.PACK_AB R10, R5, R4 ;  /* 0x00000004050a723e */ /* 0x000fc400000010ff */
[----:B------:R-:W-:Y:S01]  /*20d40*/  F2FP.BF16.F32.PACK_AB R11, R7, R6 ;  /* 0x00000006070b723e */ /* 0x000fe200000010ff */
[----:B------:R2:W-:Y:S01]  /*20d50*/  STSM.16.M88.4 [R20], R40 ;  /* 0x0000002814007844 */ /* 0x0005e20000000200 */
[----:B------:R-:W-:-:S03]  /*20d60*/  IMAD.U32 R4, RZ, RZ, UR8 ;  /* 0x00000008ff047e24 */ /* 0x000fc6000f8e00ff */
[----:B------:R2:W-:Y:S01]  /*20d70*/  STSM.16.M88.4 [R21], R32 ;  /* 0x0000002015007844 */ /* 0x0005e20000000200 */
[----:B------:R-:W-:Y:S01]  /*20d80*/  IMAD.U32 R5, RZ, RZ, UR9 ;  /* 0x00000009ff057e24 */ /* 0x000fe2000f8e00ff */
[----:B------:R-:W-:Y:S02]  /*20d90*/  ULDC.64 UR8, c[0x0][0xd08] ;  /* 0x0003420000087ab9 */ /* 0x000fe40000000a00 */
[----:B------:R2:W-:Y:S04]  /*20da0*/  STSM.16.M88.4 [R142], R24 ;  /* 0x000000188e007844 */ /* 0x0005e80000000200 */
[----:B------:R2:W-:Y:S01]  /*20db0*/  STSM.16.M88.4 [R2], R8 ;  /* 0x0000000802007844 */ /* 0x0005e20000000200 */
[----:B------:R-:W-:Y:S01]  /*20dc0*/  UISETP.NE.U32.AND UP1, UPT, UR8, URZ, UPT ;  /* 0x0000003f0800728c */ /* 0x000fe2000bf25070 */
[----:B------:R-:W-:Y:S03]  /*20dd0*/  BAR.SYNC.DEFER_BLOCKING 0x1, 0x100 ;  /* 0x0044000000007b1d */ /* 0x000fe60000010000 */
[----:B------:R-:W-:-:S06]  /*20de0*/  UISETP.NE.AND.EX UP1, UPT, UR9, URZ, UPT, UP1 ;  /* 0x0000003f0900728c */ /* 0x000fcc000bf25310 */
[----:B------:R-:W-:-:S05]  /*20df0*/  PLOP3.LUT P2, PT, PT, PT, UP1, 0x80, 0x0 ;  /* 0x000000000000781c */ /* 0x000fca0003f4f018 */
[----:B------:R-:W-:Y:S02]  /*20e00*/  @UP1 ULDC.64 UR8, c[0x0][0xd08] ;  /* 0x0003420000081ab9 */ /* 0x000fe40000000a00 */
[----:B------:R-:W-:-:S03]  /*20e10*/  @UP1 UIMAD.WIDE UR8, UR4, 0x4, UR8 ;  /* 0x00000004040818a5 */ /* 0x000fc6000f8e0208 */
[----:B------:R-:W-:Y:S02]  /*20e20*/  ULDC UR4, c[0x0][0xb88] ;  /* 0x0002e20000047ab9 */ /* 0x000fe40000000800 */
[----:B------:R-:W-:Y:S02]  /*20e30*/  IMAD.U32 R3, RZ, RZ, UR4 ;  /* 0x00000004ff037e24 */ /* 0x000fe4000f8e00ff */
[----:B------:R-:W-:Y:S01]  /*20e40*/  IMAD.U32 R6, RZ, RZ, UR8 ;  /* 0x00000008ff067e24 */ /* 0x000fe2000f8e00ff */
[----:B-1----:R-:W3:Y:S01]  /*20e50*/  @P1 LDG.E R0, desc[UR36][R4.64] ;  /* 0x0000002404001981 */ /* 0x002ee2000c1e1900 */
[----:B------:R-:W-:-:S05]  /*20e60*/  IMAD.U32 R7, RZ, RZ, UR9 ;  /* 0x00000009ff077e24 */ /* 0x000fca000f8e00ff */
[----:B------:R2:W5:Y:S01]  /*20e70*/  @P2 LDG.E R3, desc[UR36][R6.64] ;  /* 0x0000002406032981 */ /* 0x000562000c1e1900 */
[----:B------:R-:W-:Y:S01]  /*20e80*/  UMOV UR4, URZ ;  /* 0x0000003f00047c82 */ /* 0x000fe20008000000 */
[----:B------:R-:W-:Y:S02]  /*20e90*/  LOP3.LUT P0, RZ, R211, 0x3, RZ, 0xc0, !PT ;  /* 0x00000003d3ff7812 */ /* 0x000fe4000780c0ff */
[----:B---3--:R-:W-:Y:S01]  /*20ea0*/  @P1 R2UR UR4, R0 ;  /* 0x00000000000412ca */ /* 0x008fe200000e0000 */
[----:B0-2---:R-:W-:-:S14]  /*20eb0*/  @P2 BRA `(.L_x_3506) ;  /* 0x0000000000102947 */ /* 0x005fdc0003800000 */
[----:B------:R-:W-:Y:S05]  /*20ec0*/  @!P1 BRA `(.L_x_3506) ;  /* 0x00000000000c9947 */ /* 0x000fea0003800000 */
[----:B------:R-:W2:Y:S04]  /*20ed0*/  LDG.E R0, desc[UR36][R4.64] ;  /* 0x0000002404007981 */ /* 0x000ea8000c1e1900 */
[----:B-----5:R-:W2:Y:S02]  /*20ee0*/  LDG.E R3, desc[UR36][R4.64+0x4] ;  /* 0x0000042404037981 */ /* 0x020ea4000c1e1900 */
[----:B--2---:R-:W-:-:S07]  /*20ef0*/  IMAD.IADD R3, R3, 0x1, -R0 ;  /* 0x0000000103037824 */ /* 0x004fce00078e0a00 */
.L_x_3506:
[----:B-----5:R-:W-:Y:S01]  /*20f00*/  IMAD R18, R3, R76, RZ ;  /* 0x0000004c03127224 */ /* 0x020fe200078e02ff */
[----:B------:R-:W-:Y:S01]  /*20f10*/  R2UR UR15, R204 ;  /* 0x00000000cc0f72ca */ /* 0x000fe200000e0000 */
[----:B------:R-:W-:Y:S01]  /*20f20*/  VIADD R13, R206, UR60 ;  /* 0x0000003cce0d7c36 */ /* 0x000fe20008000000 */
[----:B------:R-:W-:Y:S01]  /*20f30*/  ISETP.NE.AND P1, PT, R76, 0x1, PT ;  /* 0x000000014c00780c */ /* 0x000fe20003f25270 */
[----:B------:R-:W-:Y:S01]  /*20f40*/  VIADD R5, R228, UR60 ;  /* 0x0000003ce4057c36 */ /* 0x000fe20008000000 */
[----:B------:R-:W-:Y:S02]  /*20f50*/  USHF.R.S32.HI UR18, URZ, 0x1f, UR61 ;  /* 0x0000001f3f127899 */ /* 0x000fe4000801143d */
[----:B------:R-:W-:Y:S01]  /*20f60*/  ISETP.GE.OR P2, PT, R13, R18, P0 ;  /* 0x000000120d00720c */ /* 0x000fe20000746670 */
[----:B------:R-:W-:-:S08]  /*20f70*/  ULDC.64 UR16, c[0x0][0xc90] ;  /* 0x0003240000107ab9 */ /* 0x000fd00000000a00 */
[----:B------:R-:W0:Y:S04]  /*20f80*/  @P1 LDC R2, c[0x0][0xcec] ;  /* 0x00033b00ff021b82 */ /* 0x000e280000000800 */
[----:B------:R-:W2:Y:S01]  /*20f90*/  @!P2 LDL R11, [R1+0x430] ;  /* 0x00043000010ba983 */ /* 0x000ea20000100800 */
[----:B------:R-:W-:Y:S01]  /*20fa0*/  USHF.R.S32.HI UR13, URZ, 0x1f, UR15 ;  /* 0x0000001f3f0d7899 */ /* 0x000fe2000801140f */
[----:B------:R-:W-:Y:S01]  /*20fb0*/  IMAD.MOV.U32 R0, RZ, RZ, R5 ;  /* 0x000000ffff007224 */ /* 0x000fe200078e0005 */
[----:B------:R-:W-:Y:S01]  /*20fc0*/  USHF.R.S32.HI UR11, URZ, 0x1f, UR4 ;  /* 0x0000001f3f0b7899 */ /* 0x000fe20008011404 */
[----:B------:R-:W1:Y:S01]  /*20fd0*/  @P1 LDC R3, c[0x0][0xcf0] ;  /* 0x00033c00ff031b82 */ /* 0x000e620000000800 */
[----:B------:R-:W-:Y:S01]  /*20fe0*/  UIMAD UR14, UR18, UR16, URZ ;  /* 0x00000010120e72a4 */ /* 0x000fe2000f8e023f */
[----:B------:R-:W-:Y:S01]  /*20ff0*/  UMOV UR10, UR4 ;  /* 0x00000004000a7c82 */ /* 0x000fe20008000000 */
[----:B------:R-:W-:-:S02]  /*21000*/  USEL UR13, UR13, URZ, !UP0 ;  /* 0x0000003f0d0d7287 */ /* 0x000fc4000c000000 */
[----:B------:R-:W-:Y:S02]  /*21010*/  UIMAD.WIDE.U32 UR8, UR61, UR16, UR10 ;  /* 0x000000103d0872a5 */ /* 0x000fe4000f8e000a */
[----:B------:R-:W-:Y:S02]  /*21020*/  UIMAD UR14, UR61, UR17, UR14 ;  /* 0x000000113d0e72a4 */ /* 0x000fe4000f8e020e */
[----:B------:R-:W-:Y:S01]  /*21030*/  USEL UR19, UR15, URZ, !UP0 ;  /* 0x0000003f0f137287 */ /* 0x000fe2000c000000 */
[----:B------:R-:W-:Y:S01]  /*21040*/  ULDC.64 UR16, c[0x0][0xc98] ;  /* 0x0003260000107ab9 */ /* 0x000fe20000000a00 */
[----:B------:R-:W-:Y:S02]  /*21050*/  UIADD3 UR9, UR9, UR14, URZ ;  /* 0x0000000e09097290 */ /* 0x000fe4000fffe03f */
[----:B------:R-:W-:Y:S01]  /*21060*/  UIMAD UR10, UR13, UR16, URZ ;  /* 0x000000100d0a72a4 */ /* 0x000fe2000f8e023f */
[----:B0-----:R-:W-:Y:S01]  /*21070*/  @P1 IMAD.HI.U32 R2, R5, R2, RZ ;  /* 0x0000000205021227 */ /* 0x001fe200078e00ff */
[----:B------:R-:W-:-:S02]  /*21080*/  UIMAD.WIDE.U32 UR8, UR19, UR16, UR8 ;  /* 0x00000010130872a5 */ /* 0x000fc4000f8e0008 */
[----:B------:R-:W-:Y:S01]  /*21090*/  UIMAD UR10, UR19, UR17, UR10 ;  /* 0x00000011130a72a4 */ /* 0x000fe2000f8e020a */
[----:B------:R-:W-:Y:S01]  /*210a0*/  ULDC.64 UR14, c[0x0][0xc88] ;  /* 0x00032200000e7ab9 */ /* 0x000fe20000000a00 */
[----:B-1----:R-:W-:-:S04]  /*210b0*/  @P1 SHF.R.U32.HI R0, RZ, R3, R2 ;  /* 0x00000003ff001219 */ /* 0x002fc80000011602 */
[----:B------:R-:W-:Y:S01]  /*210c0*/  IMAD.U32 R7, RZ, RZ, UR10 ;  /* 0x0000000aff077e24 */ /* 0x000fe2000f8e00ff */
[--C-:B------:R-:W-:Y:S01]  /*210d0*/  SHF.R.S32.HI R4, RZ, 0x1f, R0.reuse ;  /* 0x0000001fff047819 */ /* 0x100fe20000011400 */
[----:B------:R-:W-:-:S04]  /*210e0*/  IMAD.MOV R2, RZ, RZ, -R0 ;  /* 0x000000ffff027224 */ /* 0x000fc800078e0a00 */
[----:B------:R-:W-:Y:S01]  /*210f0*/  IMAD R5, R76, R2, R5 ;  /* 0x000000024c057224 */ /* 0x000fe200078e0205 */
[----:B------:R-:W-:-:S04]  /*21100*/  IADD3 R2, P3, R0, UR8, RZ ;  /* 0x0000000800027c10 */ /* 0x000fc8000ff7e0ff */
[----:B------:R-:W-:-:S05]  /*21110*/  SHF.R.S32.HI R3, RZ, 0x1f, R5 ;  /* 0x0000001fff037819 */ /* 0x000fca0000011405 */
[----:B------:R-:W-:Y:S01]  /*21120*/  IMAD R0, R3, UR14, RZ ;  /* 0x0000000e03007c24 */ /* 0x000fe2000f8e02ff */
[----:B------:R-:W-:Y:S01]  /*21130*/  IADD3.X R3, R4, UR9, R7, P3, !PT ;  /* 0x0000000904037c10 */ /* 0x000fe20009ffe407 */
[----:B------:R-:W-:Y:S02]  /*21140*/  ULDC.64 UR8, c[0x0][0xc50] ;  /* 0x0003140000087ab9 */ /* 0x000fe40000000a00 */
[C---:B------:R-:W-:Y:S02]  /*21150*/  IMAD R7, R5.reuse, UR15, R0 ;  /* 0x0000000f05077c24 */ /* 0x040fe4000f8e0200 */
[----:B------:R-:W-:Y:S01]  /*21160*/  IMAD.WIDE.U32 R2, R5, UR14, R2 ;  /* 0x0000000e05027c25 */ /* 0x000fe2000f8e0002 */
[----:B------:R-:W-:-:S03]  /*21170*/  ULDC.64 UR14, c[0x0][0xba0] ;  /* 0x0002e800000e7ab9 */ /* 0x000fc60000000a00 */
[----:B------:R-:W-:Y:S01]  /*21180*/  IMAD.IADD R3, R3, 0x1, R7 ;  /* 0x0000000103037824 */ /* 0x000fe200078e0207 */
[----:B------:R-:W-:-:S04]  /*21190*/  LEA R6, P3, R2, UR8, 0x2 ;  /* 0x0000000802067c11 */ /* 0x000fc8000f8610ff */
[----:B------:R-:W-:Y:S01]  /*211a0*/  LEA.HI.X R10, R2, UR9, R3, 0x2, P3 ;  /* 0x00000009020a7c11 */ /* 0x000fe200098f1403 */
[----:B------:R-:W-:Y:S01]  /*211b0*/  SHFL.IDX PT, R8, R6, RZ, 0x1c1f ;  /* 0x001c1fff06087589 */ /* 0x000fe200000e0000 */
[----:B------:R-:W-:-:S03]  /*211c0*/  VIADD R3, R13, 0x8 ;  /* 0x000000080d037836 */ /* 0x000fc60000000000 */
[----:B------:R-:W2:Y:S02]  /*211d0*/  SHFL.IDX PT, R9, R10, RZ, 0x1c1f ;  /* 0x001c1fff0a097589 */ /* 0x000ea400000e0000 */
[----:B------:R-:W-:Y:S02]  /*211e0*/  ISETP.GE.OR P0, PT, R3, R18, P0 ;  /* 0x000000120300720c */ /* 0x000fe40000706670 */
[----:B--2---:R0:W-:Y:S11]  /*211f0*/  @!P2 ST.E desc[UR36][R8.64], R11 ;  /* 0x0000000b0800a985 */ /* 0x0041f6000c101924 */
[----:B------:R-:W2:Y:S01]  /*21200*/  @!P0 LDL R19, [R1+0x434] ;  /* 0x0004340001138983 */ /* 0x000ea20000100800 */
[----:B------:R-:W-:-:S02]  /*21210*/  IMAD R0, R203, 0x40, R193 ;  /* 0x00000040cb007824 */ /* 0x000fc400078e02c1 */
[----:B------:R-:W-:Y:S01]  /*21220*/  IMAD.MOV.U32 R3, RZ, RZ, 0x2 ;  /* 0x00000002ff037424 */ /* 0x000fe200078e00ff */
[----:B------:R-:W-:Y:S03]  /*21230*/  SHFL.IDX PT, R20, R6, 0x1, 0x1c1f ;  /* 0x003c1f0006147f89 */ /* 0x000fe600000e0000 */
[----:B------:R-:W-:Y:S01]  /*21240*/  IMAD.WIDE R2, R0, R3, UR58 ;  /* 0x0000003a00027e25 */ /* 0x000fe2000f8e0203 */
[----:B------:R-:W2:Y:S02]  /*21250*/  SHFL.IDX PT, R21, R10, 0x1, 0x1c1f ;  /* 0x003c1f000a157f89 */ /* 0x000ea400000e0000 */
[C---:B------:R-:W-:Y:S02]  /*21260*/  IADD3 R5, P3, R2.reuse, 0x2000, RZ ;  /* 0x0000200002057810 */ /* 0x040fe40007f7e0ff */
[C---:B------:R-:W-:Y:S02]  /*21270*/  IADD3 R25, P4, R2.reuse, 0x3000, RZ ;  /* 0x0000300002197810 */ /* 0x040fe40007f9e0ff */
[----:B------:R-:W-:Y:S01]  /*21280*/  IADD3 R29, P5, R2, 0x4000, RZ ;  /* 0x00004000021d7810 */ /* 0x000fe20007fbe0ff */
[----:B------:R-:W-:Y:S01]  /*21290*/  IMAD.X R13, RZ, RZ, R3, P3 ;  /* 0x000000ffff0d7224 */ /* 0x000fe200018e0603 */
[----:B------:R-:W-:-:S02]  /*212a0*/  LOP3.LUT R0, R5, 0x380, RZ, 0xc0, !PT ;  /* 0x0000038005007812 */ /* 0x000fc400078ec0ff */
[----:B------:R-:W-:Y:S02]  /*212b0*/  LOP3.LUT R24, R25, 0x380, RZ, 0xc0, !PT ;  /* 0x0000038019187812 */ /* 0x000fe400078ec0ff */
[----:B------:R-:W-:Y:S02]  /*212c0*/  LOP3.LUT R28, R29, 0x380, RZ, 0xc0, !PT ;  /* 0x000003801d1c7812 */ /* 0x000fe400078ec0ff */
[C---:B------:R-:W-:Y:S02]  /*212d0*/  IADD3 R33, P6, R2.reuse, 0x5000, RZ ;  /* 0x0000500002217810 */ /* 0x040fe40007fde0ff */
[----:B------:R-:W-:Y:S02]  /*212e0*/  IADD3 R7, P2, R2, 0x1000, RZ ;  /* 0x0000100002077810 */ /* 0x000fe40007f5e0ff */
[----:B------:R-:W-:Y:S02]  /*212f0*/  SHF.R.U64 R0, R0, 0x3, RZ ;  /* 0x0000000300007819 */ /* 0x000fe400000012ff */
[----:B------:R-:W-:-:S02]  /*21300*/  SHF.R.U64 R24, R24, 0x3, RZ ;  /* 0x0000000318187819 */ /* 0x000fc400000012ff */
[----:B------:R-:W-:Y:S02]  /*21310*/  SHF.R.U64 R28, R28, 0x3, RZ ;  /* 0x000000031c1c7819 */ /* 0x000fe400000012ff */
[----:B------:R-:W-:Y:S02]  /*21320*/  LOP3.LUT R32, R33, 0x380, RZ, 0xc0, !PT ;  /* 0x0000038021207812 */ /* 0x000fe400078ec0ff */
        /* <DEDUP_REMOVED lines=9> */
[----:B------:R-:W-:Y:S02]  /*213c0*/  IADD3 R49, P5, R2, 0x9000, RZ ;  /* 0x0000900002317810 */ /* 0x000fe40007fbe0ff */
[----:B------:R-:W-:Y:S02]  /*213d0*/  SHF.R.U64 R32, R32, 0x3, RZ ;  /* 0x0000000320207819 */ /* 0x000fe400000012ff */
[----:B------:R-:W-:Y:S02]  /*213e0*/  LOP3.LUT R36, R37, 0x380, RZ, 0xc0, !PT ;  /* 0x0000038025247812 */ /* 0x000fe400078ec0ff */
[----:B------:R-:W-:-:S02]  /*213f0*/  LOP3.LUT R40, R41, 0x380, RZ, 0xc0, !PT ;  /* 0x0000038029287812 */ /* 0x000fc400078ec0ff */
[----:B------:R-:W-:Y:S02]  /*21400*/  LOP3.LUT R44, R45, 0x380, RZ, 0xc0, !PT ;  /* 0x000003802d2c7812 */ /* 0x000fe400078ec0ff */
[----:B------:R-:W-:Y:S02]  /*21410*/  LOP3.LUT R48, R49, 0x380, RZ, 0xc0, !PT ;  /* 0x0000038031307812 */ /* 0x000fe400078ec0ff */
[----:B------:R-:W-:Y:S01]  /*21420*/  LOP3.LUT R32, R32, R33, RZ, 0x3c, !PT ;  /* 0x0000002120207212 */ /* 0x000fe200078e3cff */
[----:B------:R-:W-:Y:S01]  /*21430*/  IMAD.X R33, RZ, RZ, R3, P6 ;  /* 0x000000ffff217224 */ /* 0x000fe200030e0603 */
[----:B------:R-:W-:Y:S02]  /*21440*/  IADD3 R53, P6, R2, 0xa000, RZ ;  /* 0x0000a00002357810 */ /* 0x000fe40007fde0ff */
[----:B------:R-:W-:Y:S02]  /*21450*/  SHF.R.U64 R36, R36, 0x3, RZ ;  /* 0x0000000324247819 */ /* 0x000fe400000012ff */
[----:B------:R-:W-:-:S02]  /*21460*/  SHF.R.U64 R40, R40, 0x3, RZ ;  /* 0x0000000328287819 */ /* 0x000fc400000012ff */
[----:B------:R-:W-:Y:S02]  /*21470*/  SHF.R.U64 R44, R44, 0x3, RZ ;  /* 0x000000032c2c7819 */ /* 0x000fe400000012ff */
[----:B------:R-:W-:Y:S02]  /*21480*/  SHF.R.U64 R48, R48, 0x3, RZ ;  /* 0x0000000330307819 */ /* 0x000fe400000012ff */
[----:B------:R-:W-:Y:S02]  /*21490*/  LOP3.LUT R52, R53, 0x380, RZ, 0xc0, !PT ;  /* 0x0000038035347812 */ /* 0x000fe400078ec0ff */
        /* <DEDUP_REMOVED lines=13> */
[----:B0-----:R-:W-:Y:S02]  /*21570*/  LOP3.LUT R9, R2, 0x380, RZ, 0xc0, !PT ;  /* 0x0000038002097812 */ /* 0x001fe400078ec0ff */
[----:B------:R-:W-:Y:S02]  /*21580*/  SHF.R.U64 R52, R52, 0x3, RZ ;  /* 0x0000000334347819 */ /* 0x000fe400000012ff */
[----:B------:R-:W-:-:S02]  /*21590*/  SHF.R.U64 R4, R4, 0x3, RZ ;  /* 0x0000000304047819 */ /* 0x000fc400000012ff */
[----:B------:R-:W-:Y:S02]  /*215a0*/  LOP3.LUT R56, R57, 0x380, RZ, 0xc0, !PT ;  /* 0x0000038039387812 */ /* 0x000fe400078ec0ff */
        /* <DEDUP_REMOVED lines=9> */
[----:B------:R-:W-:Y:S01]  /*21640*/  SHF.R.U64 R60, R60, 0x3, RZ ;  /* 0x000000033c3c7819 */ /* 0x000fe200000012ff */
[----:B------:R-:W-:Y:S01]  /*21650*/  IMAD.X R73, RZ, RZ, R3, P6 ;  /* 0x000000ffff497224 */ /* 0x000fe200030e0603 */
[----:B------:R-:W-:Y:S02]  /*21660*/  SHF.R.U64 R64, R64, 0x3, RZ ;  /* 0x0000000340407819 */ /* 0x000fe400000012ff */
[----:B------:R-:W-:Y:S02]  /*21670*/  SHF.R.U64 R68, R68, 0x3, RZ ;  /* 0x0000000344447819 */ /* 0x000fe400000012ff */
[----:B------:R-:W-:-:S02]  /*21680*/  LOP3.LUT R2, R9, R2, RZ, 0x3c, !PT ;  /* 0x0000000209027212 */ /* 0x000fc400078e3cff */
        /* <DEDUP_REMOVED lines=9> */
[----:B------:R-:W-:-:S03]  /*21720*/  UIMAD UR10, UR11, UR14, URZ ;  /* 0x0000000e0b0a72a4 */ /* 0x000fc6000f8e023f */
[----:B------:R-:W-:Y:S01]  /*21730*/  SHF.R.U64 R0, R0, 0x3, RZ ;  /* 0x0000000300007819 */ /* 0x000fe200000012ff */
[----:B------:R-:W-:Y:S02]  /*21740*/  UIMAD.WIDE.U32 UR8, UR4, UR14, URZ ;  /* 0x0000000e040872a5 */ /* 0x000fe4000f8e003f */
[----:B------:R-:W-:Y:S01]  /*21750*/  UIMAD UR10, UR4, UR15, UR10 ;  /* 0x0000000f040a72a4 */ /* 0x000fe2000f8e020a */
[----:B------:R-:W-:Y:S01]  /*21760*/  LOP3.LUT R72, R0, R7, RZ, 0x3c, !PT ;  /* 0x0000000700487212 */ /* 0x000fe200078e3cff */
[----:B------:R-:W-:Y:S01]  /*21770*/  IMAD R0, R210, 0x20, R203 ;  /* 0x00000020d2007824 */ /* 0x000fe200078e02cb */
[----:B------:R-:W-:Y:S01]  /*21780*/  ULDC.64 UR14, c[0x0][0xbe8] ;  /* 0x0002fa00000e7ab9 */ /* 0x000fe20000000a00 */
[----:B------:R-:W-:Y:S02]  /*21790*/  UIADD3 UR9, UR9, UR10, URZ ;  /* 0x0000000a09097290 */ /* 0x000fe4000fffe03f */
[----:B------:R-:W-:Y:S02]  /*217a0*/  UIMAD UR4, UR18, UR14, URZ ;  /* 0x0000000e120472a4 */ /* 0x000fe4000f8e023f */
[----:B------:R-:W-:-:S02]  /*217b0*/  UIMAD.WIDE.U32 UR8, UR61, UR14, UR8 ;  /* 0x0000000e3d0872a5 */ /* 0x000fc4000f8e0008 */
[----:B------:R-:W-:Y:S01]  /*217c0*/  UIMAD UR4, UR61, UR15, UR4 ;  /* 0x0000000f3d0472a4 */ /* 0x000fe2000f8e0204 */
[----:B------:R-:W-:-:S03]  /*217d0*/  ULDC.64 UR10, c[0x0][0xbf0] ;  /* 0x0002fc00000a7ab9 */ /* 0x000fc60000000a00 */
[----:B------:R-:W-:Y:S02]  /*217e0*/  UIADD3 UR9, UR9, UR4, URZ ;  /* 0x0000000409097290 */ /* 0x000fe4000fffe03f */
[----:B------:R-:W-:Y:S02]  /*217f0*/  UIMAD UR4, UR13, UR10, URZ ;  /* 0x0000000a0d0472a4 */ /* 0x000fe4000f8e023f */
[----:B------:R-:W-:Y:S02]  /*21800*/  UIMAD.WIDE.U32 UR8, UR19, UR10, UR8 ;  /* 0x0000000a130872a5 */ /* 0x000fe4000f8e0008 */
[----:B------:R-:W-:-:S03]  /*21810*/  UIMAD UR4, UR19, UR11, UR4 ;  /* 0x0000000b130472a4 */ /* 0x000fc6000f8e0204 */
[----:B------:R-:W-:Y:S01]  /*21820*/  ULDC.64 UR10, c[0x0][0xbe0] ;  /* 0x0002f800000a7ab9 */ /* 0x000fe20000000a00 */
[----:B------:R-:W-:Y:S01]  /*21830*/  UIADD3 UR4, UR9, UR4, URZ ;  /* 0x0000000409047290 */ /* 0x000fe2000fffe03f */
[----:B------:R-:W-:-:S05]  /*21840*/  VIADD R81, R203, UR60 ;  /* 0x0000003ccb517c36 */ /* 0x000fca0008000000 */
[----:B------:R-:W-:Y:S01]  /*21850*/  ISETP.GE.AND P2, PT, R81, R18, PT ;  /* 0x000000125100720c */ /* 0x000fe20003f46270 */
[----:B------:R-:W-:Y:S01]  /*21860*/  BSSY B1, `(.L_x_3507) ;  /* 0x000004c000017945 */ /* 0x000fe20003800000 */
[----:B--2---:R0:W-:Y:S04]  /*21870*/  @!P0 ST.E desc[UR36][R20.64], R19 ;  /* 0x0000001314008985 */ /* 0x0041e8000c101924 */
[----:B------:R1:W5:Y:S04]  /*21880*/  LD.E.128 R8, desc[UR36][R2.64] ;  /* 0x0000002402087980 */ /* 0x000368000c101d00 */
[----:B------:R-:W5:Y:S01]  /*21890*/  LD.E.128 R4, desc[UR36][R4.64] ;  /* 0x0000002404047980 */ /* 0x000f62000c101d00 */
[----:B0-----:R-:W0:Y:S01]  /*218a0*/  @P1 LDC R21, c[0x0][0xcf0] ;  /* 0x00033c00ff151b82 */ /* 0x001e220000000800 */
[----:B------:R-:W-:-:S02]  /*218b0*/  VIADD R20, R0, UR60 ;  /* 0x0000003c00147c36 */ /* 0x000fc40008000000 */
[----:B------:R-:W5:Y:S04]  /*218c0*/  LD.E.128 R12, desc[UR36][R12.64] ;  /* 0x000000240c0c7980 */ /* 0x000f68000c101d00 */
[----:B------:R-:W5:Y:S01]  /*218d0*/  LD.E.128 R24, desc[UR36][R24.64] ;  /* 0x0000002418187980 */ /* 0x000f62000c101d00 */
[----:B-1----:R-:W1:Y:S01]  /*218e0*/  @P1 LDC R3, c[0x0][0xcec] ;  /* 0x00033b00ff031b82 */ /* 0x002e620000000800 */
[----:B------:R-:W-:Y:S02]  /*218f0*/  IMAD.MOV.U32 R19, RZ, RZ, R20 ;  /* 0x000000ffff137224 */ /* 0x000fe400078e0014 */
[----:B------:R-:W5:Y:S01]  /*21900*/  LD.E.128 R28, desc[UR36][R28.64] ;  /* 0x000000241c1c7980 */ /* 0x000f62000c101d00 */
[----:B------:R-:W-:-:S03]  /*21910*/  IMAD.U32 R2, RZ, RZ, UR8 ;  /* 0x00000008ff027e24 */ /* 0x000fc6000f8e00ff */
[----:B------:R-:W5:Y:S04]  /*21920*/  LD.E.128 R32, desc[UR36][R32.64] ;  /* 0x0000002420207980 */ /* 0x000f68000c101d00 */
[----:B------:R-:W5:Y:S04]  /*21930*/  LD.E.128 R36, desc[UR36][R36.64] ;  /* 0x0000002424247980 */ /* 0x000f68000c101d00 */
[----:B------:R-:W5:Y:S04]  /*21940*/  LD.E.128 R40, desc[UR36][R40.64] ;  /* 0x0000002428287980 */ /* 0x000f68000c101d00 */
[----:B------:R-:W5:Y:S04]  /*21950*/  LD.E.128 R44, desc[UR36][R44.64] ;  /* 0x000000242c2c7980 */ /* 0x000f68000c101d00 */
[----:B------:R-:W5:Y:S01]  /*21960*/  LD.E.128 R48, desc[UR36][R48.64] ;  /* 0x0000002430307980 */ /* 0x000f62000c101d00 */
[----:B-1----:R-:W-:-:S03]  /*21970*/  @P1 IMAD.HI.U32 R0, R20, R3, RZ ;  /* 0x0000000314001227 */ /* 0x002fc600078e00ff */
[----:B------:R-:W5:Y:S02]  /*21980*/  LD.E.128 R52, desc[UR36][R52.64] ;  /* 0x0000002434347980 */ /* 0x000f64000c101d00 */
[----:B0-----:R-:W-:Y:S02]  /*21990*/  @P1 SHF.R.U32.HI R19, RZ, R21, R0 ;  /* 0x00000015ff131219 */ /* 0x001fe40000011600 */
[----:B------:R-:W5:Y:S02]  /*219a0*/  LD.E.128 R56, desc[UR36][R56.64] ;  /* 0x0000002438387980 */ /* 0x000f64000c101d00 */
[--C-:B------:R-:W-:Y:S01]  /*219b0*/  SHF.R.S32.HI R0, RZ, 0x1f, R19.reuse ;  /* 0x0000001fff007819 */ /* 0x100fe20000011413 */
[----:B------:R-:W-:Y:S01]  /*219c0*/  IMAD.MOV R21, RZ, RZ, -R19 ;  /* 0x000000ffff157224 */ /* 0x000fe200078e0a13 */
[----:B------:R-:W5:Y:S01]  /*219d0*/  LD.E.128 R60, desc[UR36][R60.64] ;  /* 0x000000243c3c7980 */ /* 0x000f62000c101d00 */
[----:B------:R-:W-:Y:S01]  /*219e0*/  IMAD.U32 R3, RZ, RZ, UR9 ;  /* 0x00000009ff037e24 */ /* 0x000fe2000f8e00ff */
[----:B------:R-:W-:Y:S01]  /*219f0*/  ULDC.64 UR8, c[0x0][0xbd8] ;  /* 0x0002f60000087ab9 */ /* 0x000fe20000000a00 */
[----:B------:R-:W-:Y:S01]  /*21a00*/  IMAD R0, R0, UR10, RZ ;  /* 0x0000000a00007c24 */ /* 0x000fe2000f8e02ff */
[----:B------:R-:W5:Y:S01]  /*21a10*/  LD.E.128 R64, desc[UR36][R64.64] ;  /* 0x0000002440407980 */ /* 0x000f62000c101d00 */
[----:B------:R-:W-:-:S02]  /*21a20*/  IMAD R21, R76, R21, R20 ;  /* 0x000000154c157224 */ /* 0x000fc400078e0214 */
[----:B------:R-:W-:Y:S01]  /*21a30*/  IMAD.U32 R3, RZ, RZ, UR4 ;  /* 0x00000004ff037e24 */ /* 0x000fe2000f8e00ff */
[----:B------:R-:W5:Y:S01]  /*21a40*/  LD.E.128 R68, desc[UR36][R68.64] ;  /* 0x0000002444447980 */ /* 0x000f62000c101d00 */
[C---:B------:R-:W-:Y:S01]  /*21a50*/  IMAD R77, R19.reuse, UR11, R0 ;  /* 0x0000000b134d7c24 */ /* 0x040fe2000f8e0200 */
[----:B------:R-:W-:Y:S02]  /*21a60*/  SHF.R.S32.HI R0, RZ, 0x1f, R21 ;  /* 0x0000001fff007819 */ /* 0x000fe40000011415 */
[----:B------:R-:W5:Y:S01]  /*21a70*/  LD.E.128 R72, desc[UR36][R72.64] ;  /* 0x0000002448487980 */ /* 0x000f62000c101d00 */
[----:B------:R-:W-:Y:S01]  /*21a80*/  IMAD.WIDE.U32 R2, R19, UR10, R2 ;  /* 0x0000000a13027c25 */ /* 0x000fe2000f8e0002 */
[----:B------:R-:W-:Y:S01]  /*21a90*/  UIADD3 UR4, UR42, 0x32420, URZ ;  /* 0x000324202a047890 */ /* 0x000fe2000fffe03f */
[----:B------:R-:W-:Y:S01]  /*21aa0*/  @!PT LDS RZ, [RZ] ;  /* 0x00000000fffff984 */ /* 0x000fe20000000800 */
[----:B------:R-:W-:Y:S01]  /*21ab0*/  @!PT LDS RZ, [RZ] ;  /* 0x00000000fffff984 */ /* 0x000fe20000000800 */
[----:B------:R-:W-:Y:S01]  /*21ac0*/  @!PT LDS RZ, [RZ] ;  /* 0x00000000fffff984 */ /* 0x000fe20000000800 */
[----:B------:R-:W-:Y:S01]  /*21ad0*/  @!PT LDS RZ, [RZ] ;  /* 0x00000000fffff984 */ /* 0x000fe20000000800 */
[----:B------:R0:W-:Y:S06]  /*21ae0*/  MEMBAR.ALL.CTA ;  /* 0x0000000000007992 */ /* 0x0001ec0000008000 */
[----:B0-----:R-:W0:Y:S01]  /*21af0*/  FENCE.VIEW.ASYNC.S ;  /* 0x00000000000073c6 */ /* 0x001e220000000000 */
[----:B------:R-:W-:Y:S01]  /*21b00*/  IMAD.IADD R3, R3, 0x1, R77 ;  /* 0x0000000103037824 */ /* 0x000fe200078e024d */
[----:B------:R-:W-:Y:S01]  /*21b10*/  UPRMT UR4, URZ, 0x654, UR4 ;  /* 0x000006543f047896 */ /* 0x000fe20008000004 */
[----:B------:R-:W-:-:S02]  /*21b20*/  IMAD R0, R0, UR8, RZ ;  /* 0x0000000800007c24 */ /* 0x000fc4000f8e02ff */
[----:B------:R-:W-:Y:S02]  /*21b30*/  VIADD R19, R81, 0x20 ;  /* 0x0000002051137836 */ /* 0x000fe40000000000 */
[C---:B------:R-:W-:Y:S02]  /*21b40*/  IMAD R77, R21.reuse, UR9, R0 ;  /* 0x00000009154d7c24 */ /* 0x040fe4000f8e0200 */
[----:B------:R-:W-:Y:S01]  /*21b50*/  IMAD.WIDE.U32 R2, R21, UR8, R2 ;  /* 0x0000000815027c25 */ /* 0x000fe2000f8e0002 */
[----:B------:R-:W-:Y:S01]  /*21b60*/  ISETP.GE.AND P1, PT, R19, R18, PT ;  /* 0x000000121300720c */ /* 0x000fe20003f26270 */
[----:B------:R-:W-:Y:S02]  /*21b70*/  ULDC.64 UR8, c[0x0][0xb80] ;  /* 0x0002e00000087ab9 */ /* 0x000fe40000000a00 */
[----:B------:R-:W-:Y:S01]  /*21b80*/  VIADD R19, R81, 0x40 ;  /* 0x0000004051137836 */ /* 0x000fe20000000000 */
[----:B------:R-:W-:Y:S01]  /*21b90*/  LEA R0, P3, R2, UR8, 0x1 ;  /* 0x0000000802007c11 */ /* 0x000fe2000f8608ff */
[----:B------:R-:W-:-:S03]  /*21ba0*/  IMAD.IADD R3, R3, 0x1, R77 ;  /* 0x0000000103037824 */ /* 0x000fc600078e024d */
[----:B------:R-:W-:Y:S01]  /*21bb0*/  ISETP.GE.AND P0, PT, R19, R18, PT ;  /* 0x000000121300720c */ /* 0x000fe20003f06270 */
[----:B0-----:R0:W1:Y:S01]  /*21bc0*/  SHFL.IDX PT, R78, R0, RZ, 0x181f ;  /* 0x00181fff004e7589 */ /* 0x00106200000e0000 */
[----:B------:R-:W-:Y:S01]  /*21bd0*/  LEA.HI.X R19, R2, UR9, R3, 0x1, P3 ;  /* 0x0000000902137c11 */ /* 0x000fe200098f0c03 */
[----:B------:R-:W-:Y:S04]  /*21be0*/  SYNCS.ARRIVE.TRANS64.RED.A1T0 RZ, [UR4], RZ ;  /* 0x000000ffffff79a7 */ /* 0x000fe80008100404 */
[----:B------:R0:W2:Y:S01]  /*21bf0*/  SHFL.IDX PT, R79, R19, RZ, 0x181f ;  /* 0x00181fff134f7589 */ /* 0x0000a200000e0000 */
[----:B------:R-:W-:Y:S05]  /*21c00*/  @P2 BRA `(.L_x_3508) ;  /* 0x0000000000442947 */ /* 0x000fea0003800000 */
        /* <DEDUP_REMOVED lines=17> */
.L_x_3508:
[----:B------:R-:W-:Y:S05]  /*21d20*/  BSYNC B1 ;  /* 0x0000000000017941 */ /* 0x000fea0003800000 */
.L_x_3507:
        /* <DEDUP_REMOVED lines=21> */
.L_x_3510:
[----:B------:R-:W-:Y:S05]  /*21e80*/  BSYNC B1 ;  /* 0x0000000000017941 */ /* 0x000fea0003800000 */
.L_x_3509:
        /* <DEDUP_REMOVED lines=21> */
.L_x_3512:
[----:B------:R-:W-:Y:S05]  /*21fe0*/  BSYNC B1 ;  /* 0x0000000000017941 */ /* 0x000fea0003800000 */
.L_x_3511:
[----:B0-----:R-:W-:Y:S01]  /*21ff0*/  VIADD R3, R81, 0x60 ;  /* 0x0000006051037836 */ /* 0x001fe20000000000 */
[----:B---3--:R-:W3:Y:S04]  /*22000*/  SHFL.IDX PT, R19, R19, 0x3, 0x181f ;  /* 0x00781f0013137f89 */ /* 0x008ee800000e0000 */
        /* <DEDUP_REMOVED lines=22> */
.L_x_3505:
[----:B------:R-:W-:Y:S01]  /*22170*/  R2UR UR4, R204 ;  /* 0x00000000cc0472ca */ /* 0x000fe200000e0000 */
[----:B------:R-:W-:Y:S01]  /*22180*/  ULDC.64 UR8, c[0x0][0xd00] ;  /* 0x0003400000087ab9 */ /* 0x000fe20000000a00 */
[----:B------:R-:W0:Y:S01]  /*22190*/  LDC R11, c[0x0][0xce8] ;  /* 0x00033a00ff0b7b82 */ /* 0x000e220000000800 */
[----:B------:R-:W-:-:S04]  /*221a0*/  UISETP.NE.U32.AND UP0, UPT, UR8, URZ, UPT ;  /* 0x0000003f0800728c */ /* 0x000fc8000bf05070 */
[----:B------:R-:W-:-:S03]  /*221b0*/  UISETP.NE.AND.EX UP0, UPT, UR9, URZ, UPT, UP0 ;  /* 0x0000003f0900728c */ /* 0x000fc6000bf05300 */
[----:B------:R-:W-:-:S03]  /*221c0*/  ULDC.64 UR8, c[0x0][0xd00] ;  /* 0x0003400000087ab9 */ /* 0x000fc60000000a00 */
[----:B------:R-:W-:Y:S01]  /*221d0*/  UIMAD.WIDE UR8, UR4, 0x4, UR8 ;  /* 0x00000004040878a5 */ /* 0x000fe2000f8e0208 */
[----:B------:R-:W-:-:S05]  /*221e0*/  PLOP3.LUT P2, PT, PT, PT, UP0, 0x80, 0x0 ;  /* 0x000000000000781c */ /* 0x000fca0003f4f008 */
[----:B------:R-:W-:Y:S02]  /*221f0*/  IMAD.U32 R2, RZ, RZ, UR8 ;  /* 0x00000008ff027e24 */ /* 0x000fe4000f8e00ff */
[----:B------:R-:W-:Y:S01]  /*22200*/  IMAD.U32 R3, RZ, RZ, UR9 ;  /* 0x00000009ff037e24 */ /* 0x000fe2000f8e00ff */
[----:B------:R-:W-:Y:S02]  /*22210*/  ULDC.64 UR8, c[0x0][0xd08] ;  /* 0x0003420000087ab9 */ /* 0x000fe40000000a00 */
[----:B------:R-:W-:-:S03]  /*22220*/  UISETP.NE.U32.AND UP1, UPT, UR8, URZ, UPT ;  /* 0x0000003f0800728c */ /* 0x000fc6000bf25070 */
[----:B------:R-:W2:Y:S01]  /*22230*/  @P2 LDG.E R6, desc[UR36][R2.64] ;  /* 0x0000002402062981 */ /* 0x000ea2000c1e1900 */
[----:B------:R-:W-:-:S06]  /*22240*/  UISETP.NE.AND.EX UP1, UPT, UR9, URZ, UPT, UP1 ;  /* 0x0000003f0900728c */ /* 0x000fcc000bf25310 */
[----:B------:R-:W-:-:S05]  /*22250*/  PLOP3.LUT P3, PT, PT, PT, UP1, 0x80, 0x0 ;  /* 0x000000000000781c */ /* 0x000fca0003f6f018 */
[----:B------:R-:W-:Y:S02]  /*22260*/  @UP1 ULDC.64 UR8, c[0x0][0xd08] ;  /* 0x0003420000081ab9 */ /* 0x000fe40000000a00 */
[----:B------:R-:W-:-:S03]  /*22270*/  @UP1 UIMAD.WIDE UR8, UR4, 0x4, UR8 ;  /* 0x00000004040818a5 */ /* 0x000fc6000f8e0208 */
[----:B------:R-:W-:Y:S02]  /*22280*/  ULDC UR4, c[0x0][0xb88] ;  /* 0x0002e20000047ab9 */ /* 0x000fe40000000800 */
[----:B------:R-:W-:Y:S02]  /*22290*/  IMAD.U32 R0, RZ, RZ, UR4 ;  /* 0x00000004ff007e24 */ /* 0x000fe4000f8e00ff */
        /* <DEDUP_REMOVED lines=14> */
.L_x_3514:
[----:B------:R-:W-:Y:S01]  /*22380*/  R2UR UR9, R204 ;  /* 0x00000000cc0972ca */ /* 0x000fe200000e0000 */
[----:B------:R-:W-:Y:S01]  /*22390*/  USHF.R.S32.HI UR11, URZ, 0x1f, UR4 ;  /* 0x0000001f3f0b7899 */ /* 0x000fe20008011404 */
[----:B------:R-:W-:Y:S11]  /*223a0*/  BSSY B1, `(.L_x_3515) ;  /* 0x000002e000017945 */ /* 0x000ff60003800000 */
[----:B------:R-:W-:-:S02]  /*223b0*/  USHF.R.S32.HI UR8, URZ, 0x1f, UR9 ;  /* 0x0000001f3f087899 */ /* 0x000fc40008011409 */
        /* <DEDUP_REMOVED lines=44> */
.L_x_3516:
[----:B------:R-:W-:Y:S05]  /*22680*/  BSYNC B1 ;  /* 0x0000000000017941 */ /* 0x000fea0003800000 */
.L_x_3515:
        /* <DEDUP_REMOVED lines=69> */
.L_x_3518:
[----:B------:R-:W-:Y:S05]  /*22ae0*/  BSYNC B1 ;  /* 0x0000000000017941 */ /* 0x000fea0003800000 */
.L_x_3517:
        /* <DEDUP_REMOVED lines=21> */
.L_x_3520:
[----:B------:R-:W-:Y:S05]  /*22c40*/  BSYNC B1 ;  /* 0x0000000000017941 */ /* 0x000fea0003800000 */
.L_x_3519:
        /* <DEDUP_REMOVED lines=21> */
.L_x_3522:
[----:B------:R-:W-:Y:S05]  /*22da0*/  BSYNC B1 ;  /* 0x0000000000017941 */ /* 0x000fea0003800000 */
.L_x_3521:
[----:B0-----:R-:W-:Y:S01]  /*22db0*/  VIADD R0, R6, 0x60 ;  /* 0x0000006006007836 */ /* 0x001fe20000000000 */
[----:B--2-4-:R-:W0:Y:S04]  /*22dc0*/  SHFL.IDX PT, R5, R5, 0x3, 0x181f ;  /* 0x00781f0005057f89 */ /* 0x014e2800000e0000 */
[----:B------:R-:W-:Y:S01]  /*22dd0*/  ISETP.GE.AND P0, PT, R0, R11, PT ;  /* 0x0000000b0000720c */ /* 0x000fe20003f06270 */
[----:B-1-3--:R1:W2:-:S12]  /*22de0*/  SHFL.IDX PT, R2, R4, 0x3, 0x181f ;  /* 0x00781f0004027f89 */ /* 0x00a29800000e0000 */
[----:B-1----:R-:W-:Y:S05]  /*22df0*/  @P0 BRA `(.L_x_3513) ;  /* 0x0000000000440947 */ /* 0x002fea0003800000 */
[----:B------:R-:W-:Y:S02]  /*22e00*/  ULDC UR4, c[0x0][0xbc8] ;  /* 0x0002f20000047ab9 */ /* 0x000fe40000000800 */
[----:B------:R-:W-:Y:S02]  /*22e10*/  ISETP.GE.AND P3, PT, R193, UR4, PT ;  /* 0x00000004c1007c0c */ /* 0x000fe4000bf66270 */
[----:B------:R-:W-:Y:S02]  /*22e20*/  ISETP.GE.AND P2, PT, R195, UR4, PT ;  /* 0x00000004c3007c0c */ /* 0x000fe4000bf46270 */
[----:B------:R-:W-:Y:S02]  /*22e30*/  ISETP.GE.AND P1, PT, R194, UR4, PT ;  /* 0x00000004c2007c0c */ /* 0x000fe4000bf26270 */
[----:B------:R-:W-:-:S07]  /*22e40*/  ISETP.GE.AND P0, PT, R196, UR4, PT ;  /* 0x00000004c4007c0c */ /* 0x000fce000bf06270 */
[-C--:B--2---:R-:W-:Y:S02]  /*22e50*/  @!P3 LEA R6, P6, R193, R2.reuse, 0x1 ;  /* 0x00000002c106b211 */ /* 0x084fe400078c08ff */
[-C--:B------:R-:W-:Y:S02]  /*22e60*/  @!P2 LEA R8, P5, R195, R2.reuse, 0x1 ;  /* 0x00000002c308a211 */ /* 0x080fe400078a08ff */
[-C--:B------:R-:W-:Y:S02]  /*22e70*/  @!P1 LEA R10, P4, R194, R2.reuse, 0x1 ;  /* 0x00000002c20a9211 */ /* 0x080fe400078808ff */
[-C--:B0-----:R-:W-:Y:S02]  /*22e80*/  @!P3 LEA.HI.X R7, R193, R5.reuse, R202, 0x1, P6 ;  /* 0x00000005c107b211 */ /* 0x081fe400030f0cca */
        /* <DEDUP_REMOVED lines=8> */
.L_x_3513:
[----:B------:R-:W-:Y:S05]  /*22f10*/  BSYNC B0 ;  /* 0x0000000000007941 */ /* 0x000fea0003800000 */
.L_x_3504:
[----:B------:R-:W-:Y:S02]  /*22f20*/  ULDC UR4, c[0x0][0xd3c] ;  /* 0x00034f0000047ab9 */ /* 0x000fe40000000800 */
[----:B------:R-:W-:-:S06]  /*22f30*/  UISETP.GE.AND UP0, UPT, UR6, UR4, UPT ;  /* 0x000000040600728c */ /* 0x000fcc000bf06270 */
[----:B------:R-:W-:-:S13]  /*22f40*/  PLOP3.LUT P0, PT, PT, PT, UP0, 0x80, 0x0 ;  /* 0x000000000000781c */ /* 0x000fda0003f0f008 */
[----:B------:R-:W-:Y:S05]  /*22f50*/  @!P0 BRA `(.L_x_3523) ;  /* 0xfffffde000b08947 */ /* 0x000fea000383ffff */
[----:B------:R-:W-:Y:S05]  /*22f60*/  EXIT ;  /* 0x000000000000794d */ /* 0x000fea0003800000 */
.L_x_3389:
[----:B------:R-:W-:-:S08]  /*22f70*/  NOP ;  /* 0x0000000000007918 */ /* 0x000fd00000000000 */
[----:B-1----:R-:W0:-:S00]  /*22f80*/  USETMAXREG.DEALLOC.CTAPOOL 0x28 ;  /* 0x00000028000079c8 */ /* 0x002e0000080e0500 */
        /* <DEDUP_REMOVED lines=14> */
.L_x_3524:
        /* <DEDUP_REMOVED lines=40> */
.L_x_3530:
        /* <DEDUP_REMOVED lines=12> */
.L_x_3529:
[----:B------:R-:W-:Y:S05]  /*233b0*/  BSYNC B0 ;  /* 0x0000000000007941 */ /* 0x000fea0003800000 */
.L_x_3528:
        /* <DEDUP_REMOVED lines=20> */
.L_x_3526:
        /* <DEDUP_REMOVED lines=20> */
.L_x_3531:
[----:B-1----:R-:W-:Y:S02]  /*23640*/  IMAD.MOV R2, RZ, RZ, -R3 ;  /* 0x000000ffff027224 */ /* 0x002fe400078e0a03 */
[----:B---3--:R-:W-:Y:S02]  /*23650*/  IMAD R16, R16, UR5, R11 ;  /* 0x0000000510107c24 */ /* 0x008fe4000f8e020b */
[----:B------:R-:W-:Y:S01]  /*23660*/  IMAD.MOV.U32 R11, RZ, RZ, R2 ;  /* 0x000000ffff0b7224 */ /* 0x000fe200078e0002 */
[----:B------:R-:W-:Y:S02]  /*23670*/  IABS R2, R4 ;  /* 0x0000000400027213 */ /* 0x000fe40000000000 */
[----:B--2---:R-:W-:Y:S01]  /*23680*/  IADD3 R9, -R16, UR6, RZ ;  /* 0x0000000610097c10 */ /* 0x004fe2000fffe1ff */
[----:B------:R-:W-:Y:S02]  /*23690*/  IMAD R11, R11, R12, RZ ;  /* 0x0000000c0b0b7224 */ /* 0x000fe400078e02ff */
[----:B------:R-:W-:Y:S01]  /*236a0*/  IMAD.MOV R8, RZ, RZ, -R2 ;  /* 0x000000ffff087224 */ /* 0x000fe200078e0a02 */
        /* <DEDUP_REMOVED lines=24> */
[-C--:B------:R-:W-:Y:S01]  /*23830*/  IABS R8, R13.reuse ;  /* 0x0000000d00087213 */ /* 0x080fe20000000000 */
[----:B------:R-:W-:Y:S01]  /*23840*/  IMAD.MOV R18, RZ, RZ, -R13 ;  /* 0x000000ffff127224 */ /* 0x000fe200078e0a0d */
[----:B0-----:R-:W-:Y:S02]  /*23850*/  IABS R10, R13 ;  /* 0x0000000d000a7213 */ /* 0x001fe40000000000 */
[----:B------:R-:W0:Y:S08]  /*23860*/  I2F.RP R6, R8 ;  /* 0x0000000800067306 */ /* 0x000e300000209400 */
[----:B0-----:R-:W0:Y:S02]  /*23870*/  MUFU.RCP R6, R6 ;  /* 0x0000000600067308 */ /* 0x001e240000001000 */
[----:B0-----:R-:W-:-:S06]  /*23880*/  VIADD R3, R6, 0xffffffe ;  /* 0x0ffffffe06037836 */ /* 0x001fcc0000000000 */
[----:B------:R-:W0:Y:S02]  /*23890*/  F2I.FTZ.U32.TRUNC.NTZ R3, R3 ;  /* 0x0000000300037305 */ /* 0x000e24000021f000 */
[----:B0-----:R-:W-:-:S04]  /*238a0*/  IMAD.MOV R7, RZ, RZ, -R3 ;  /* 0x000000ffff077224 */ /* 0x001fc800078e0a03 */
        /* <DEDUP_REMOVED lines=20> */
.L_x_3527:
[----:B------:R-:W-:Y:S01]  /*239f0*/  ULDC UR4, c[0x0][0xd3c] ;  /* 0x00034f0000047ab9 */ /* 0x000fe20000000800 */
[----:B------:R-:W-:Y:S02]  /*23a00*/  IMAD.MOV.U32 R17, RZ, RZ, RZ ;  /* 0x000000ffff117224 */ /* 0x000fe400078e00ff */
[----:B------:R-:W-:Y:S02]  /*23a10*/  IMAD.U32 R16, RZ, RZ, UR6 ;  /* 0x00000006ff107e24 */ /* 0x000fe4000f8e00ff */
[----:B------:R-:W-:Y:S02]  /*23a20*/  IMAD.MOV.U32 R18, RZ, RZ, RZ ;  /* 0x000000ffff127224 */ /* 0x000fe400078e00ff */
[----:B------:R-:W-:-:S07]  /*23a30*/  IMAD.U32 R19, RZ, RZ, UR4 ;  /* 0x00000004ff137e24 */ /* 0x000fce000f8e00ff */
.L_x_3532:
[----:B------:R-:W-:-:S13]  /*23a40*/  ISETP.NE.AND P0, PT, R5, RZ, PT ;  /* 0x000000ff0500720c */ /* 0x000fda0003f05270 */
[----:B------:R-:W0:Y:S01]  /*23a50*/  @!P0 S2R R3, SR_CgaCtaId ;  /* 0x0000000000038919 */ /* 0x000e220000008800 */
[----:B------:R-:W-:-:S04]  /*23a60*/  @!P0 MOV R0, 0x400 ;  /* 0x0000040000008802 */ /* 0x000fc80000000f00 */
[----:B0-----:R-:W-:-:S05]  /*23a70*/  @!P0 LEA R0, R3, R0, 0x18 ;  /* 0x0000000003008211 */ /* 0x001fca00078ec0ff */
[----:B------:R1:W-:Y:S01]  /*23a80*/  @!P0 STS.128 [R0+0x324d0], R16 ;  /* 0x0324d01000008388 */ /* 0x0003e20000000c00 */
[----:B------:R-:W-:Y:S06]  /*23a90*/  BAR.ARV 0x5, 0x180 ;  /* 0x0146000000007b1d */ /* 0x000fec0000002000 */
.L_x_3525:
        /* <DEDUP_REMOVED lines=9> */
[----:B------:R-:W-:Y:S01]  /*23b30*/  IMAD.MOV.U32 R26, RZ, RZ, 0x1 ;  /* 0x00000001ff1a7424 */ /* 0x000fe200078e00ff */
[----:B------:R-:W1:Y:S01]  /*23b40*/  S2R R4, SR_TID.X ;  /* 0x0000000000047919 */ /* 0x000e620000002100 */
[----:B------:R-:W-:Y:S01]  /*23b50*/  IMAD.MOV.U32 R24, RZ, RZ, RZ ;  /* 0x000000ffff187224 */ /* 0x000fe200078e00ff */
[----:B------:R-:W-:Y:S01]  /*23b60*/  ULDC UR39, c[0x0][0xc] ;  /* 0x0000030000277ab9 */ /* 0x000fe20000000800 */
[----:B------:R3:W-:Y:S01]  /*23b70*/  STL [R1+0x470], RZ ;  /* 0x000470ff01007387 */ /* 0x0007e20000100800 */
[----:B-1----:R-:W-:Y:S02]  /*23b80*/  LOP3.LUT R3, R4, 0x7f, RZ, 0xc0, !PT ;  /* 0x0000007f04037812 */ /* 0x002fe400078ec0ff */
        /* <DEDUP_REMOVED lines=17> */
.L_x_3608:
        /* <DEDUP_REMOVED lines=21> */
[----:B------:R0:W5:Y:S01]  /*23df0*/  @P2 LDG.E R35, desc[UR36][R2.64] ;  /* 0x0000002402232981 */ /* 0x000162000c1e1900 */
[----:B-1----:R-:W-:-:S05]  /*23e00*/  @P1 IMAD.WIDE R4, R19, 0x4, R4 ;  /* 0x0000000413041825 */ /* 0x002fca00078e0204 */
[----:B--2---:R-:W2:Y:S01]  /*23e10*/  @P1 LDG.E R0, desc[UR36][R4.64] ;  /* 0x0000002404001981 */ /* 0x004ea2000c1e1900 */
        /* <DEDUP_REMOVED lines=8> */
[----:B---34-:R-:W-:Y:S05]  /*23ea0*/  @P1 BRA `(.L_x_3534) ;  /* 0x0000000000201947 */ /* 0x018fea0003800000 */
[----:B------:R-:W-:Y:S02]  /*23eb0*/  ULDC UR4, c[0x0][0x288] ;  /* 0x0000a20000047ab9 */ /* 0x000fe40000000800 */
[----:B0-----:R-:W-:-:S05]  /*23ec0*/  IMAD.U32 R0, RZ, RZ, UR4 ;  /* 0x00000004ff007e24 */ /* 0x001fca000f8e00ff */
[----:B------:R1:W-:Y:S01]  /*23ed0*/  STL [R1+0x450], R0 ;  /* 0x0004500001007387 */ /* 0x0003e20000100800 */
[----:B------:R-:W-:Y:S05]  /*23ee0*/  @!P2 BRA `(.L_x_3534) ;  /* 0x000000000010a947 */ /* 0x000fea0003800000 */
[----:B------:R-:W2:Y:S04]  /*23ef0*/  LDG.E R5, desc[UR36][R2.64] ;  /* 0x0000002402057981 */ /* 0x000ea8000c1e1900 */
[----:B-1----:R-:W2:Y:S02]  /*23f00*/  LDG.E R0, desc[UR36][R2.64+0x4] ;  /* 0x0000042402007981 */ /* 0x002ea4000c1e1900 */
[----:B--2---:R-:W-:-:S05]  /*23f10*/  IMAD.IADD R0, R0, 0x1, -R5 ;  /* 0x0000000100007824 */ /* 0x004fca00078e0a05 */
[----:B------:R2:W-:Y:S02]  /*23f20*/  STL [R1+0x450], R0 ;  /* 0x0004500001007387 */ /* 0x0005e40000100800 */
.L_x_3534:
[----:B------:R-:W-:Y:S02]  /*23f30*/  ULDC.64 UR4, c[0x0][0xb18] ;  /* 0x0002c60000047ab9 */ /* 0x000fe40000000a00 */
[----:B------:R-:W-:-:S04]  /*23f40*/  ISETP.NE.U32.AND P0, PT, RZ, UR4, PT ;  /* 0x00000004ff007c0c */ /* 0x000fc8000bf05070 */
[----:B------:R-:W-:-:S13]  /*23f50*/  ISETP.NE.AND.EX P0, PT, RZ, UR5, PT, P0 ;  /* 0x00000005ff007c0c */ /* 0x000fda000bf05300 */
[----:B------:R-:W-:Y:S05]  /*23f60*/  @!P0 BRA `(.L_x_3535) ;  /* 0x0000000000108947 */ /* 0x000fea0003800000 */
[----:B0-----:R-:W0:Y:S02]  /*23f70*/  LDC.64 R2, c[0x0][0xb18] ;  /* 0x0002c600ff027b82 */ /* 0x001e240000000a00 */
[----:B0-----:R-:W-:-:S05]  /*23f80*/  IMAD.WIDE R2, R19, 0x4, R2 ;  /* 0x0000000413027825 */ /* 0x001fca00078e0202 */
[----:B------:R3:W5:Y:S01]  /*23f90*/  LDG.E R7, desc[UR36][R2.64] ;  /* 0x0000002402077981 */ /* 0x000762000c1e1900 */
[----:B------:R-:W-:Y:S05]  /*23fa0*/  BRA `(.L_x_3536) ;  /* 0x0000000000247947 */ /* 0x000fea0003800000 */
.L_x_3535:
[----:B------:R-:W-:Y:S02]  /*23fb0*/  ULDC.64 UR4, c[0x0][0xb00] ;  /* 0x0002c00000047ab9 */ /* 0x000fe40000000a00 */
[----:B------:R-:W-:-:S04]  /*23fc0*/  ISETP.NE.U32.AND P0, PT, RZ, UR4, PT ;  /* 0x00000004ff007c0c */ /* 0x000fc8000bf05070 */
[----:B------:R-:W-:-:S13]  /*23fd0*/  ISETP.NE.AND.EX P0, PT, RZ, UR5, PT, P0 ;  /* 0x00000005ff007c0c */ /* 0x000fda000bf05300 */
[----:B------:R-:W-:Y:S05]  /*23fe0*/  @!P0 BRA `(.L_x_3536) ;  /* 0x0000000000148947 */ /* 0x000fea0003800000 */
[----:B0-----:R-:W0:Y:S02]  /*23ff0*/  LDC.64 R2, c[0x0][0xb00] ;  /* 0x0002c000ff027b82 */ /* 0x001e240000000a00 */
[----:B0-----:R-:W-:-:S05]  /*24000*/  IMAD.WIDE R2, R19, 0x4, R2 ;  /* 0x0000000413027825 */ /* 0x001fca00078e0202 */
[----:B------:R-:W3:Y:S04]  /*24010*/  LDG.E R7, desc[UR36][R2.64] ;  /* 0x0000002402077981 */ /* 0x000ee8000c1e1900 */
[----:B-12---:R-:W3:Y:S02]  /*24020*/  LDG.E R0, desc[UR36][R2.64+0x4] ;  /* 0x0000042402007981 */ /* 0x006ee4000c1e1900 */
[----:B---3--:R-:W-:-:S07]  /*24030*/  IMAD.IADD R7, R0, 0x1, -R7 ;  /* 0x0000000100077824 */ /* 0x008fce00078e0a07 */
.L_x_3536:
[----:B------:R-:W4:Y:S01]  /*24040*/  LDL R6, [R1+0x450] ;  /* 0x0004500001067983 */ /* 0x000f220000100800 */
[----:B012---:R-:W0:Y:S01]  /*24050*/  LDC R0, c[0x0][0x448] ;  /* 0x00011200ff007b82 */ /* 0x007e220000000800 */
[----:B------:R-:W-:Y:S01]  /*24060*/  IMAD.SHL.U32 R37, R17, 0x80, RZ ;  /* 0x0000008011257824 */ /* 0x000fe200078e00ff */
[----:B------:R-:W-:Y:S01]  /*24070*/  LOP3.LUT R23, R23, 0xfffeffff, RZ, 0xc0, !PT ;  /* 0xfffeffff17177812 */ /* 0x000fe200078ec0ff */
[----:B-----5:R-:W-:-:S05]  /*24080*/  IMAD.IADD R17, R7, 0x1, -R30 ;  /* 0x0000000107117824 */ /* 0x020fca00078e0a1e */
[----:B---3--:R-:W1:Y:S01]  /*24090*/  LDC.64 R2, c[0x0][0xad8] ;  /* 0x0002b600ff027b82 */ /* 0x008e620000000a00 */
[----:B0-----:R-:W-:Y:S01]  /*240a0*/  ISETP.NE.AND P2, PT, R0, 0x1, PT ;  /* 0x000000010000780c */ /* 0x001fe20003f45270 */
[----:B------:R-:W-:Y:S01]  /*240b0*/  VIADD R0, R37, 0x7f ;  /* 0x0000007f25007836 */ /* 0x000fe20000000000 */
[----:B-1----:R-:W-:-:S11]  /*240c0*/  ISETP.GE.AND P1, PT, R3, 0x1, PT ;  /* 0x000000010300780c */ /* 0x002fd60003f26270 */
[----:B------:R-:W0:Y:S01]  /*240d0*/  @P2 LDC R5, c[0x0][0x44c] ;  /* 0x00011300ff052b82 */ /* 0x000e220000000800 */
[----:B------:R-:W-:-:S07]  /*240e0*/  @P2 LOP3.LUT R23, R23, 0x10000, RZ, 0xfc, !PT ;  /* 0x0001000017172812 */ /* 0x000fce00078efcff */
[----:B------:R-:W1:Y:S01]  /*240f0*/  @P2 LDC R9, c[0x0][0x450] ;  /* 0x00011400ff092b82 */ /* 0x000e620000000800 */
[----:B0-----:R-:W-:-:S05]  /*24100*/  @P2 IMAD.HI.U32 R4, R0, R5, RZ ;  /* 0x0000000500042227 */ /* 0x001fca00078e00ff */
[----:B-1----:R-:W-:Y:S02]  /*24110*/  @P2 SHF.R.U32.HI R0, RZ, R9, R4 ;  /* 0x00000009ff002219 */ /* 0x002fe40000011604 */
[----:B----4-:R-:W-:-:S05]  /*24120*/  IADD3 R5, R17, 0x1, -R6 ;  /* 0x0000000111057810 */ /* 0x010fca0007ffe806 */
        /* <DEDUP_REMOVED lines=14> */
.L_x_3539:
[----:B------:R-:W-:-:S13]  /*24210*/  ISETP.NE.AND P0, PT, R3, 0x1, PT ;  /* 0x000000010300780c */ /* 0x000fda0003f05270 */
[----:B------:R-:W0:Y:S02]  /*24220*/  @P0 LDC.64 R4, c[0x0][0xae0] ;  /* 0x0002b800ff040b82 */ /* 0x000e240000000a00 */
[----:B0-----:R-:W-:-:S05]  /*24230*/  @P0 IMAD.HI.U32 R4, R0, R4, RZ ;  /* 0x0000000400040227 */ /* 0x001fca00078e00ff */
[----:B------:R-:W-:-:S07]  /*24240*/  @P0 SHF.R.U32.HI R0, RZ, R5, R4 ;  /* 0x00000005ff000219 */ /* 0x000fce0000011604 */
.L_x_3540:
[----:B------:R-:W-:Y:S05]  /*24250*/  BSYNC B0 ;  /* 0x0000000000007941 */ /* 0x000fea0003800000 */
.L_x_3538:
[----:B------:R-:W-:-:S05]  /*24260*/  IMAD R5, R0, R3, R3 ;  /* 0x0000000300057224 */ /* 0x000fca00078e0203 */
[----:B------:R-:W-:-:S07]  /*24270*/  VIMNMX R2, R2, R5, PT ;  /* 0x0000000502027248 */ /* 0x000fce0003fe0100 */
.L_x_3537:
        /* <DEDUP_REMOVED lines=29> */
.L_x_3543:
[----:B------:R-:W-:-:S13]  /*24450*/  ISETP.NE.AND P0, PT, R3, 0x1, PT ;  /* 0x000000010300780c */ /* 0x000fda0003f05270 */
[----:B------:R-:W1:Y:S02]  /*24460*/  @P0 LDC.64 R4, c[0x0][0xae0] ;  /* 0x0002b800ff040b82 */ /* 0x000e640000000a00 */
[----:B-1----:R-:W-:-:S05]  /*24470*/  @P0 IMAD.HI.U32 R4, R2, R4, RZ ;  /* 0x0000000402040227 */ /* 0x002fca00078e00ff */
[----:B------:R-:W-:-:S07]  /*24480*/  @P0 SHF.R.U32.HI R2, RZ, R5, R4 ;  /* 0x00000005ff020219 */ /* 0x000fce0000011604 */
.L_x_3544:
[----:B------:R-:W-:Y:S05]  /*24490*/  BSYNC B0 ;  /* 0x0000000000007941 */ /* 0x000fea0003800000 */
.L_x_3542:
[----:B------:R-:W-:-:S05]  /*244a0*/  IMAD R3, R2, R3, RZ ;  /* 0x0000000302037224 */ /* 0x000fca00078e02ff */
[----:B------:R-:W-:-:S07]  /*244b0*/  VIMNMX R0, R0, R3, !PT ;  /* 0x0000000300007248 */ /* 0x000fce0007fe0100 */
.L_x_3541:
        /* <DEDUP_REMOVED lines=24> */
.L_x_3546:
        /* <DEDUP_REMOVED lines=20> */
.L_x_3549:
[----:B------:R-:W-:Y:S05]  /*24780*/  BSYNC B6 ;  /* 0x0000000000067941 */ /* 0x000fea0003800000 */
.L_x_3548:
        /* <DEDUP_REMOVED lines=20> */
.L_x_3552:
        /* <DEDUP_REMOVED lines=15> */
.L_x_3551:
[----:B------:R-:W-:Y:S05]  /*249c0*/  BSYNC B6 ;  /* 0x0000000000067941 */ /* 0x000fea0003800000 */
.L_x_3550:
[----:B------:R-:W1:Y:S01]  /*249d0*/  S2R R20, SR_TID.X ;  /* 0x0000000000147919 */ /* 0x000e620000002100 */
[----:B------:R-:W-:Y:S01]  /*249e0*/  ULDC.64 UR4, c[0x0][0xaf0] ;  /* 0x0002bc0000047ab9 */ /* 0x000fe20000000a00 */
[----:B------:R-:W-:Y:S01]  /*249f0*/  IMAD.MOV.U32 R28, RZ, RZ, R19 ;  /* 0x000000ffff1c7224 */ /* 0x000fe200078e0013 */
[----:B------:R-:W-:Y:S01]  /*24a00*/  ISETP.NE.U32.AND P0, PT, RZ, UR4, PT ;  /* 0x00000004ff007c0c */ /* 0x000fe2000bf05070 */
[----:B------:R-:W-:-:S03]  /*24a10*/  ULDC UR4, c[0x0][0x320] ;  /* 0x0000c80000047ab9 */ /* 0x000fc60000000800 */
[----:B------:R-:W-:-:S13]  /*24a20*/  ISETP.NE.AND.EX P0, PT, RZ, UR5, PT, P0 ;  /* 0x00000005ff007c0c */ /* 0x000fda000bf05300 */
[----:B------:R-:W2:Y:S01]  /*24a30*/  @P0 LDC.64 R2, c[0x0][0xaf0] ;  /* 0x0002bc00ff020b82 */ /* 0x000ea20000000a00 */
[----:B-1----:R-:W-:Y:S01]  /*24a40*/  IMAD.SHL.U32 R34, R20, 0x8, RZ ;  /* 0x0000000814227824 */ /* 0x002fe200078e00ff */
[----:B------:R-:W-:-:S06]  /*24a50*/  LOP3.LUT R23, R23, 0xffffffef, RZ, 0xc0, !PT ;  /* 0xffffffef17177812 */ /* 0x000fcc00078ec0ff */
[----:B------:R-:W1:Y:S01]  /*24a60*/  LDC R20, c[0x0][0x430] ;  /* 0x00010c00ff147b82 */ /* 0x000e620000000800 */
[----:B------:R-:W-:-:S04]  /*24a70*/  LOP3.LUT R34, R34, 0x38, RZ, 0xc0, !PT ;  /* 0x0000003822227812 */ /* 0x000fc800078ec0ff */
[----:B------:R-:W-:Y:S01]  /*24a80*/  LOP3.LUT R32, R34, 0x40, RZ, 0xfc, !PT ;  /* 0x0000004022207812 */ /* 0x000fe200078efcff */
[----:B--2---:R-:W-:-:S03]  /*24a90*/  @P0 IMAD.WIDE R2, R19, 0x4, R2 ;  /* 0x0000000413020825 */ /* 0x004fc600078e0202 */
        /* <DEDUP_REMOVED lines=17> */
.L_x_3626:
[----:B------:R-:W1:Y:S01]  /*24bb0*/  S2R R2, SR_TID.X ;  /* 0x0000000000027919 */ /* 0x000e620000002100 */
[----:B------:R-:W-:Y:S01]  /*24bc0*/  ISETP.NE.AND P1, PT, R20, 0x1, PT ;  /* 0x000000011400780c */ /* 0x000fe20003f25270 */
[----:B------:R-:W-:Y:S01]  /*24bd0*/  IMAD.MOV.U32 R36, RZ, RZ, RZ ;  /* 0x000000ffff247224 */ /* 0x000fe200078e00ff */
[----:B-----5:R-:W-:Y:S01]  /*24be0*/  SHF.R.S32.HI R32, RZ, 0x1f, R28 ;  /* 0x0000001fff207819 */ /* 0x020fe2000001141c */
[----:B------:R-:W2:Y:S01]  /*24bf0*/  S2R R3, SR_TID.X ;  /* 0x0000000000037919 */ /* 0x000ea20000002100 */
[----:B------:R-:W-:-:S09]  /*24c00*/  LOP3.LUT R23, R23, 0xffff7fff, RZ, 0xc0, !PT ;  /* 0xffff7fff17177812 */ /* 0x000fd200078ec0ff */
[----:B------:R-:W3:Y:S01]  /*24c10*/  @P1 LDC R5, c[0x0][0x434] ;  /* 0x00010d00ff051b82 */ /* 0x000ee20000000800 */
[----:B------:R-:W-:-:S07]  /*24c20*/  @P1 LOP3.LUT R23, R23, 0x8000, RZ, 0xfc, !PT ;  /* 0x0000800017171812 */ /* 0x000fce00078efcff */
[----:B------:R-:W4:Y:S01]  /*24c30*/  @P1 LDC R4, c[0x0][0x438] ;  /* 0x00010e00ff041b82 */ /* 0x000f220000000800 */
[----:B-1----:R-:W-:Y:S01]  /*24c40*/  LOP3.LUT R2, R2, 0x7f, RZ, 0xc0, !PT ;  /* 0x0000007f02027812 */ /* 0x002fe200078ec0ff */
[----:B--2---:R-:W-:-:S03]  /*24c50*/  IMAD.SHL.U32 R10, R3, 0x10, RZ ;  /* 0x00000010030a7824 */ /* 0x004fc600078e00ff */
[----:B------:R-:W-:-:S04]  /*24c60*/  SHF.R.U32.HI R2, RZ, 0x3, R2 ;  /* 0x00000003ff027819 */ /* 0x000fc80000011602 */
[----:B------:R-:W-:-:S05]  /*24c70*/  LOP3.LUT R10, R2, 0x70, R10, 0xf8, !PT ;  /* 0x00000070020a7812 */ /* 0x000fca00078ef80a */
[----:B------:R-:W-:-:S05]  /*24c80*/  IMAD R8, R0, 0x60, R10 ;  /* 0x0000006000087824 */ /* 0x000fca00078e020a */
[C---:B------:R-:W-:Y:S01]  /*24c90*/  ISETP.GE.AND P0, PT, R8.reuse, R17, PT ;  /* 0x000000110800720c */ /* 0x040fe20003f06270 */
[----:B------:R-:W-:-:S03]  /*24ca0*/  IMAD.IADD R8, R8, 0x1, R30 ;  /* 0x0000000108087824 */ /* 0x000fc600078e021e */
[----:B------:R-:W-:Y:S01]  /*24cb0*/  ISETP.GT.U32.OR P0, PT, R10, 0x5f, P0 ;  /* 0x0000005f0a00780c */ /* 0x000fe20000704470 */
[----:B---3--:R-:W-:-:S04]  /*24cc0*/  @P1 IMAD.HI.U32 R5, R8, R5, RZ ;  /* 0x0000000508051227 */ /* 0x008fc800078e00ff */
[----:B------:R-:W-:Y:S01]  /*24cd0*/  IMAD.MOV.U32 R6, RZ, RZ, R8 ;  /* 0x000000ffff067224 */ /* 0x000fe200078e0008 */
[----:B----4-:R-:W-:-:S07]  /*24ce0*/  @P1 SHF.R.U32.HI R6, RZ, R4, R5 ;  /* 0x00000004ff061219 */ /* 0x010fce0000011605 */
[----:B------:R-:W1:Y:S01]  /*24cf0*/  @!P0 LDC.64 R2, c[0x0][0x428] ;  /* 0x00010a00ff028b82 */ /* 0x000e620000000a00 */
[----:B------:R-:W-:-:S07]  /*24d00*/  @!P0 SHF.R.S32.HI R7, RZ, 0x1f, R6 ;  /* 0x0000001fff078819 */ /* 0x000fce0000011406 */
[----:B------:R-:W2:Y:S01]  /*24d10*/  @!P0 LDC.64 R4, c[0x0][0x418] ;  /* 0x00010600ff048b82 */ /* 0x000ea20000000a00 */
[----:B-1----:R-:W-:-:S04]  /*24d20*/  @!P0 IMAD R9, R32, R2, RZ ;  /* 0x0000000220098224 */ /* 0x002fc800078e02ff */
[C---:B------:R-:W-:Y:S02]  /*24d30*/  @!P0 IMAD R9, R28.reuse, R3, R9 ;  /* 0x000000031c098224 */ /* 0x040fe400078e0209 */
[----:B------:R-:W-:-:S04]  /*24d40*/  @!P0 IMAD.WIDE.U32 R2, R28, R2, R6 ;  /* 0x000000021c028225 */ /* 0x000fc800078e0006 */
[----:B------:R-:W-:Y:S01]  /*24d50*/  @!P0 IMAD.IADD R9, R3, 0x1, R9 ;  /* 0x0000000103098824 */ /* 0x000fe200078e0209 */
[----:B--2---:R-:W-:Y:S01]  /*24d60*/  @!P0 LEA R4, P1, R2, R4, 0x2 ;  /* 0x0000000402048211 */ /* 0x004fe200078210ff */
[----:B------:R-:W-:-:S03]  /*24d70*/  IMAD.MOV R3, RZ, RZ, -R6 ;  /* 0x000000ffff037224 */ /* 0x000fc600078e0a06 */
[----:B------:R-:W-:Y:S01]  /*24d80*/  @!P0 LEA.HI.X R5, R2, R5, R9, 0x2, P1 ;  /* 0x0000000502058211 */ /* 0x000fe200008f1409 */
[----:B------:R-:W-:Y:S02]  /*24d90*/  IMAD R3, R20, R3, R8 ;  /* 0x0000000314037224 */ /* 0x000fe400078e0208 */
[----:B------:R-:W-:Y:S02]  /*24da0*/  IMAD.U32 R2, RZ, RZ, UR38 ;  /* 0x00000026ff027e24 */ /* 0x000fe4000f8e00ff */
[----:B------:R1:W5:Y:S01]  /*24db0*/  @!P0 LDG.E R36, desc[UR36][R4.64] ;  /* 0x0000002404248981 */ /* 0x000362000c1e1900 */
[----:B------:R-:W-:Y:S02]  /*24dc0*/  ISETP.GT.U32.AND P1, PT, R10, 0x5f, PT ;  /* 0x0000005f0a00780c */ /* 0x000fe40003f24070 */
[----:B------:R-:W-:Y:S01]  /*24dd0*/  ISETP.NE.AND P0, PT, R2, 0x3, PT ;  /* 0x000000030200780c */ /* 0x000fe20003f05270 */
[----:B------:R2:W-:Y:S01]  /*24de0*/  STL [R1+0x454], R3 ;  /* 0x0004540301007387 */ /* 0x0005e20000100800 */
[----:B------:R-:W-:-:S02]  /*24df0*/  LOP3.LUT R23, R23, 0xfffffbff, RZ, 0xc0, !PT ;  /* 0xfffffbff17177812 */ /* 0x000fc400078ec0ff */
[----:B------:R-:W-:Y:S02]  /*24e00*/  SHF.R.S32.HI R27, RZ, 0x1f, R18 ;  /* 0x0000001fff1b7819 */ /* 0x000fe40000011412 */
[----:B--2---:R-:W-:-:S07]  /*24e10*/  SEL R3, RZ, 0x1, P2 ;  /* 0x00000001ff037807 */ /* 0x004fce0001000000 */
[----:B------:R-:W-:Y:S01]  /*24e20*/  @P0 LOP3.LUT R23, R23, 0x400, RZ, 0xfc, !PT ;  /* 0x0000040017170812 */ /* 0x000fe200078efcff */
[----:B------:R1:W-:Y:S03]  /*24e30*/  STL [R1+0x474], R3 ;  /* 0x0004740301007387 */ /* 0x0003e60000100800 */
[----:B------:R-:W-:-:S04]  /*24e40*/  LOP3.LUT R23, R23, 0xffffffdf, RZ, 0xc0, !PT ;  /* 0xffffffdf17177812 */ /* 0x000fc800078ec0ff */
[----:B------:R-:W-:Y:S01]  /*24e50*/  @P1 LOP3.LUT R23, R23, 0x20, RZ, 0xfc, !PT ;  /* 0x0000002017171812 */ /* 0x000fe200078efcff */
[----:B------:R-:W-:Y:S06]  /*24e60*/  @!P0 BRA `(.L_x_3554) ;  /* 0x0000000000048947 */ /* 0x000fec0003800000 */
[----:B------:R-:W-:Y:S01]  /*24e70*/  BPT.TRAP 0x1 ;  /* 0x000000040000795c */ /* 0x000fe20000300000 */
.L_x_3554:
[----:B0-----:R-:W-:Y:S01]  /*24e80*/  IMAD R31, R0, -0x60, R17 ;  /* 0xffffffa0001f7824 */ /* 0x001fe200078e0211 */
[----:B------:R-:W-:Y:S01]  /*24e90*/  SHF.L.U32 R0, R26, 0x1f, RZ ;  /* 0x0000001f1a007819 */ /* 0x000fe200000006ff */
[----:B------:R-:W-:Y:S01]  /*24ea0*/  IMAD R17, R24, 0x8, R22 ;  /* 0x0000000818117824 */ /* 0x000fe200078e0216 */
[----:B------:R-:W-:Y:S03]  /*24eb0*/  BSSY B0, `(.L_x_3555) ;  /* 0x0000003000007945 */ /* 0x000fe60003800000 */
[----:B------:R-:W0:Y:S02]  /*24ec0*/  SYNCS.PHASECHK.TRANS64.TRYWAIT P0, [R17+URZ+0x32440], R0 ;  /* 0x03244000110075a7 */ /* 0x000e24000800017f */
[----:B0-----:R-:W-:Y:S05]  /*24ed0*/  @!P0 BRA `(.L_x_3556) ;  /* 0x0000004800908947 */ /* 0x001fea0003800000 */
.L_x_3627:
[----:B------:R-:W-:Y:S05]  /*24ee0*/  BSYNC B0 ;  /* 0x0000000000007941 */ /* 0x000fea0003800000 */
.L_x_3555:
[----:B------:R-:W0:Y:S01]  /*24ef0*/  LDL R2, [R1+0x454] ;  /* 0x0004540001027983 */ /* 0x000e220000100800 */
[----:B------:R-:W-:Y:S01]  /*24f00*/  ULDC.64 UR4, c[0x0][0x300] ;  /* 0x0000c00000047ab9 */ /* 0x000fe20000000a00 */
[----:B-1---5:R-:W-:Y:S02]  /*24f10*/  SHF.R.S32.HI R4, RZ, 0x1f, R36 ;  /* 0x0000001fff047819 */ /* 0x022fe40000011424 */
[----:B------:R-:W-:-:S03]  /*24f20*/  LOP3.LUT R23, R23, 0xfffffffd, RZ, 0xc0, !PT ;  /* 0xfffffffd17177812 */ /* 0x000fc600078ec0ff */
[----:B------:R-:W-:Y:S01]  /*24f30*/  STL [R1+0x46c], R4 ;  /* 0x00046c0401007387 */ /* 0x000fe20000100800 */
[----:B0-----:R-:W-:-:S05]  /*24f40*/  SHF.R.S32.HI R0, RZ, 0x1f, R2 ;  /* 0x0000001fff007819 */ /* 0x001fca0000011402 */
[----:B------:R0:W-:Y:S02]  /*24f50*/  STL [R1+0x468], R0 ;  /* 0x0004680001007387 */ /* 0x0001e40000100800 */
[----:B0-----:R-:W-:-:S04]  /*24f60*/  IMAD R0, R0, UR4, RZ ;  /* 0x0000000400007c24 */ /* 0x001fc8000f8e02ff */
[C---:B------:R-:W-:Y:S02]  /*24f70*/  IMAD R0, R2.reuse, UR5, R0 ;  /* 0x0000000502007c24 */ /* 0x040fe4000f8e0200 */
[----:B------:R-:W-:Y:S01]  /*24f80*/  IMAD.WIDE.U32 R2, R2, UR4, RZ ;  /* 0x0000000402027c25 */ /* 0x000fe2000f8e00ff */
[----:B------:R-:W-:-:S03]  /*24f90*/  ULDC.64 UR4, c[0x0][0x310] ;  /* 0x0000c40000047ab9 */ /* 0x000fc60000000a00 */
[----:B------:R-:W-:Y:S02]  /*24fa0*/  IMAD.IADD R3, R3, 0x1, R0 ;  /* 0x0000000103037824 */ /* 0x000fe400078e0200 */
[----:B------:R-:W-:Y:S02]  /*24fb0*/  IMAD R0, R4, UR4, RZ ;  /* 0x0000000404007c24 */ /* 0x000fe4000f8e02ff */
[----:B------:R-:W0:Y:S01]  /*24fc0*/  S2R R4, SR_TID.X ;  /* 0x0000000000047919 */ /* 0x000e220000002100 */
        /* <DEDUP_REMOVED lines=76> */
.L_x_3641:
        /* <DEDUP_REMOVED lines=10> */
.L_x_3558:
        /* <DEDUP_REMOVED lines=10> */
.L_x_3559:
[----:B------:R-:W-:Y:S01]  /*255d0*/  VIADD R0, R22, 0x18400 ;  /* 0x0001840016007836 */ /* 0x000fe20000000000 */
[----:B------:R-:W-:Y:S01]  /*255e0*/  LOP3.LUT P1, RZ, R23, 0x40, RZ, 0xc0, !PT ;  /* 0x0000004017ff7812 */ /* 0x000fe2000782c0ff */
[----:B------:R1:W-:-:S12]  /*255f0*/  SYNCS.ARRIVE.TRANS64.A1T0 RZ, [R17+URZ+0x32430], RZ ;  /* 0x032430ff11ff79a7 */ /* 0x0003d8000810003f */
[----:B------:R-:W-:Y:S05]  /*25600*/  WARPSYNC.ALL ;  /* 0x0000000000007948 */ /* 0x000fea0003800000 */
[----:B------:R-:W-:Y:S01]  /*25610*/  BAR.SYNC.DEFER_BLOCKING 0x8, 0x180 ;  /* 0x0206000000007b1d */ /* 0x000fe20000010000 */
[----:B------:R-:W-:Y:S02]  /*25620*/  LOP3.LUT P0, RZ, R0, 0x3ff, RZ, 0xc0, !PT ;  /* 0x000003ff00ff7812 */ /* 0x000fe4000780c0ff */
[----:B------:R-:W-:-:S03]  /*25630*/  SHF.R.S32.HI R0, RZ, 0x1f, R19 ;  /* 0x0000001fff007819 */ /* 0x000fc60000011413 */
[----:B------:R-:W-:Y:S01]  /*25640*/  BSSY B6, `(.L_x_3560) ;  /* 0x0000018000067945 */ /* 0x000fe20003800000 */
[----:B------:R-:W-:Y:S02]  /*25650*/  SEL R34, R0, RZ, !P1 ;  /* 0x000000ff00227207 */ /* 0x000fe40004800000 */
[----:B------:R-:W-:-:S03]  /*25660*/  SEL R0, R19, RZ, !P1 ;  /* 0x000000ff13007207 */ /* 0x000fc60004800000 */
[----:B------:R-:W-:Y:S04]  /*25670*/  STL [R1+0x460], R34 ;  /* 0x0004602201007387 */ /* 0x000fe80000100800 */
[----:B------:R2:W-:Y:S02]  /*25680*/  STL [R1+0x458], R0 ;  /* 0x0004580001007387 */ /* 0x0005e40000100800 */
[----:B--2---:R-:W-:-:S05]  /*25690*/  SHF.R.S32.HI R0, RZ, 0x1f, R35 ;  /* 0x0000001fff007819 */ /* 0x004fca0000011423 */
[----:B------:R2:W-:Y:S01]  /*256a0*/  STL [R1+0x45c], R0 ;  /* 0x00045c0001007387 */ /* 0x0005e20000100800 */
        /* <DEDUP_REMOVED lines=16> */
[----:B012---:R-:W-:Y:S05]  /*257b0*/  CALL.ABS.NOINC R2 ;  /* 0x0000000002007343 */ /* 0x007fea0003c00000 */
.L_x_3561:
[----:B------:R-:W-:Y:S05]  /*257c0*/  BSYNC B6 ;  /* 0x0000000000067941 */ /* 0x000fea0003800000 */
.L_x_3560:
[----:B------:R-:W3:Y:S01]  /*257d0*/  LDL R20, [R1+0x45c] ;  /* 0x00045c0001147983 */ /* 0x000ee20000100800 */
[----:B------:R-:W-:Y:S01]  /*257e0*/  IMAD.MOV.U32 R21, RZ, RZ, R34 ;  /* 0x000000ffff157224 */ /* 0x000fe200078e0022 */
[----:B------:R-:W-:Y:S01]  /*257f0*/  ULDC.64 UR4, c[0x0][0x298] ;  /* 0x0000a60000047ab9 */ /* 0x000fe20000000a00 */
[----:B0-----:R-:W0:Y:S01]  /*25800*/  LDC R5, c[0x0][0x448] ;  /* 0x00011200ff057b82 */ /* 0x001e220000000800 */
[----:B------:R-:W4:Y:S01]  /*25810*/  S2R R2, SR_TID.X ;  /* 0x0000000000027919 */ /* 0x000f220000002100 */
[----:B------:R-:W5:Y:S01]  /*25820*/  S2R R34, SR_TID.X ;  /* 0x0000000000227919 */ /* 0x000f620000002100 */
[----:B----4-:R-:W-:-:S04]  /*25830*/  LOP3.LUT R2, R2, 0x7f, RZ, 0xc0, !PT ;  /* 0x0000007f02027812 */ /* 0x010fc800078ec0ff */
[----:B--2---:R-:W-:Y:S02]  /*25840*/  SHF.R.U32.HI R0, RZ, 0x3, R2 ;  /* 0x00000003ff007819 */ /* 0x004fe40000011602 */
[----:B------:R-:W2:Y:S01]  /*25850*/  LDC R2, c[0x0][0x448] ;  /* 0x00011200ff027b82 */ /* 0x000ea20000000800 */
[----:B---3--:R-:W-:Y:S02]  /*25860*/  IMAD.MOV.U32 R4, RZ, RZ, R20 ;  /* 0x000000ffff047224 */ /* 0x008fe400078e0014 */
[----:B------:R-:W3:Y:S01]  /*25870*/  LDL R20, [R1+0x458] ;  /* 0x0004580001147983 */ /* 0x000ee20000100800 */
[----:B--2---:R-:W-:Y:S01]  /*25880*/  ISETP.NE.AND P6, PT, R2, 0x1, PT ;  /* 0x000000010200780c */ /* 0x004fe20003fc5270 */
[----:B-----5:R-:W-:Y:S02]  /*25890*/  IMAD.SHL.U32 R34, R34, 0x10, RZ ;  /* 0x0000001022227824 */ /* 0x020fe400078e00ff */
[----:B------:R-:W-:Y:S01]  /*258a0*/  IMAD R4, R4, UR4, RZ ;  /* 0x0000000404047c24 */ /* 0x000fe2000f8e02ff */
[----:B------:R-:W2:Y:S02]  /*258b0*/  S2R R6, SR_TID.X ;  /* 0x0000000000067919 */ /* 0x000ea40000002100 */
[----:B------:R-:W-:Y:S01]  /*258c0*/  LOP3.LUT R34, R0, 0x70, R34, 0xf8, !PT ;  /* 0x0000007000227812 */ /* 0x000fe200078ef822 */
[----:B------:R-:W-:-:S04]  /*258d0*/  IMAD R4, R35, UR5, R4 ;  /* 0x0000000523047c24 */ /* 0x000fc8000f8e0204 */
[----:B------:R-:W-:Y:S02]  /*258e0*/  IMAD.IADD R34, R34, 0x1, R37 ;  /* 0x0000000122227824 */ /* 0x000fe400078e0225 */
[----:B------:R-:W4:Y:S02]  /*258f0*/  @P6 LDC R3, c[0x0][0x44c] ;  /* 0x00011300ff036b82 */ /* 0x000f240000000800 */
[----:B------:R-:W-:-:S06]  /*25900*/  IMAD.MOV.U32 R0, RZ, RZ, R34 ;  /* 0x000000ffff007224 */ /* 0x000fcc00078e0022 */
[----:B------:R-:W5:Y:S01]  /*25910*/  @P6 LDC R2, c[0x0][0x450] ;  /* 0x00011400ff026b82 */ /* 0x000f620000000800 */
[----:B----4-:R-:W-:-:S05]  /*25920*/  @P6 IMAD.HI.U32 R3, R34, R3, RZ ;  /* 0x0000000322036227 */ /* 0x010fca00078e00ff */
[----:B-----5:R-:W-:Y:S01]  /*25930*/  @P6 SHF.R.U32.HI R0, RZ, R2, R3 ;  /* 0x00000002ff006219 */ /* 0x020fe20000011603 */
        /* <DEDUP_REMOVED lines=8> */
[----:B------:R-:W-:Y:S01]  /*259c0*/  IMAD R4, R21, UR4, RZ ;  /* 0x0000000415047c24 */ /* 0x000fe2000f8e02ff */
[----:B--2---:R-:W-:-:S04]  /*259d0*/  LOP3.LUT R21, R6, 0x7f, RZ, 0xc0, !PT ;  /* 0x0000007f06157812 */ /* 0x004fc800078ec0ff */
[----:B------:R-:W-:Y:S01]  /*259e0*/  SHF.R.U32.HI R21, RZ, 0x3, R21 ;  /* 0x00000003ff157819 */ /* 0x000fe20000011615 */
[C---:B---3--:R-:W-:Y:S02]  /*259f0*/  IMAD R4, R20.reuse, UR5, R4 ;  /* 0x0000000514047c24 */ /* 0x048fe4000f8e0204 */
[----:B------:R-:W-:Y:S01]  /*25a00*/  IMAD.WIDE.U32 R2, R20, UR4, R2 ;  /* 0x0000000414027c25 */ /* 0x000fe2000f8e0002 */
[----:B------:R-:W-:-:S03]  /*25a10*/  ULDC.64 UR4, c[0x0][0x2d0] ;  /* 0x0000b40000047ab9 */ /* 0x000fc60000000a00 */
[----:B------:R-:W-:Y:S01]  /*25a20*/  IMAD.IADD R3, R3, 0x1, R4 ;  /* 0x0000000103037824 */ /* 0x000fe200078e0204 */
[----:B------:R-:W-:Y:S01]  /*25a30*/  SHF.R.S32.HI R4, RZ, 0x1f, R0 ;  /* 0x0000001fff047819 */ /* 0x000fe20000011400 */
[----:B------:R-:W-:Y:S02]  /*25a40*/  IMAD.SHL.U32 R20, R6, 0x8, RZ ;  /* 0x0000000806147824 */ /* 0x000fe400078e00ff */
[----:B------:R-:W-:-:S03]  /*25a50*/  IMAD.WIDE.U32 R2, R0, UR4, R2 ;  /* 0x0000000400027c25 */ /* 0x000fc6000f8e0002 */
[----:B------:R-:W-:Y:S01]  /*25a60*/  LOP3.LUT R20, R20, 0x38, RZ, 0xc0, !PT ;  /* 0x0000003814147812 */ /* 0x000fe200078ec0ff */
[----:B------:R-:W-:-:S04]  /*25a70*/  IMAD R4, R4, UR4, RZ ;  /* 0x0000000404047c24 */ /* 0x000fc8000f8e02ff */
[----:B------:R-:W-:Y:S01]  /*25a80*/  IMAD R4, R0, UR5, R4 ;  /* 0x0000000500047c24 */ /* 0x000fe2000f8e0204 */
[----:B------:R-:W-:Y:S01]  /*25a90*/  ULDC.64 UR4, c[0x0][0x2c8] ;  /* 0x0000b20000047ab9 */ /* 0x000fe20000000a00 */
[----:B------:R-:W-:Y:S02]  /*25aa0*/  IMAD.MOV R0, RZ, RZ, -R0 ;  /* 0x000000ffff007224 */ /* 0x000fe400078e0a00 */
[----:B------:R-:W-:Y:S02]  /*25ab0*/  IMAD.IADD R3, R3, 0x1, R4 ;  /* 0x0000000103037824 */ /* 0x000fe400078e0204 */
[----:B0-----:R-:W-:-:S04]  /*25ac0*/  IMAD R0, R5, R0, R34 ;  /* 0x0000000005007224 */ /* 0x001fc800078e0222 */
        /* <DEDUP_REMOVED lines=13> */
[----:B------:R-:W-:Y:S01]  /*25ba0*/  IMAD.IADD R37, R21, 0x1, R37 ;  /* 0x0000000115257824 */ /* 0x000fe200078e0225 */
[----:B------:R-:W-:Y:S02]  /*25bb0*/  LOP3.LUT R23, R23, 0xffffdfff, RZ, 0xc0, !PT ;  /* 0xffffdfff17177812 */ /* 0x000fe400078ec0ff */
[----:B------:R-:W0:Y:S01]  /*25bc0*/  SHFL.IDX PT, R3, R0, RZ, 0x181f ;  /* 0x00181fff00037589 */ /* 0x000e2200000e0000 */
[----:B------:R-:W-:-:S03]  /*25bd0*/  VIADD R6, R37, 0x10 ;  /* 0x0000001025067836 */ /* 0x000fc60000000000 */
[----:B------:R-:W-:Y:S04]  /*25be0*/  SHFL.IDX PT, R12, R0, 0x1, 0x181f ;  /* 0x00381f00000c7f89 */ /* 0x000fe800000e0000 */
[----:B------:R-:W-:Y:S04]  /*25bf0*/  SHFL.IDX PT, R10, R0, 0x2, 0x181f ;  /* 0x00581f00000a7f89 */ /* 0x000fe800000e0000 */
[----:B------:R-:W-:Y:S01]  /*25c00*/  SHFL.IDX PT, R9, R0, 0x3, 0x181f ;  /* 0x00781f0000097f89 */ /* 0x000fe200000e0000 */
[----:B--2---:R-:W-:-:S03]  /*25c10*/  IMAD R5, R2, R5, RZ ;  /* 0x0000000502057224 */ /* 0x004fc600078e02ff */
[----:B------:R-:W2:Y:S02]  /*25c20*/  SHFL.IDX PT, R2, R4, RZ, 0x181f ;  /* 0x00181fff04027589 */ /* 0x000ea400000e0000 */
[CC--:B------:R-:W-:Y:S02]  /*25c30*/  ISETP.GE.AND P6, PT, R37.reuse, R5.reuse, PT ;  /* 0x000000052500720c */ /* 0x0c0fe40003fc6270 */
[----:B------:R-:W-:Y:S01]  /*25c40*/  ISETP.GE.AND P5, PT, R6, R5, PT ;  /* 0x000000050600720c */ /* 0x000fe20003fa6270 */
[----:B------:R-:W-:-:S05]  /*25c50*/  VIADD R6, R37, 0x20 ;  /* 0x0000002025067836 */ /* 0x000fca0000000000 */
[----:B------:R-:W-:-:S05]  /*25c60*/  ISETP.GE.AND P3, PT, R6, R5, PT ;  /* 0x000000050600720c */ /* 0x000fca0003f66270 */
[----:B0-----:R-:W-:Y:S02]  /*25c70*/  @!P6 LEA R3, P1, R20, R3, 0x1 ;  /* 0x000000031403e211 */ /* 0x001fe400078208ff */
[----:B------:R-:W-:-:S04]  /*25c80*/  @P6 LOP3.LUT R23, R23, 0x2000, RZ, 0xfc, !PT ;  /* 0x0000200017176812 */ /* 0x000fc800078efcff */
[----:B------:R-:W-:Y:S01]  /*25c90*/  LOP3.LUT R23, R23, 0xffffefff, RZ, 0xc0, !PT ;  /* 0xffffefff17177812 */ /* 0x000fe200078ec0ff */
[----:B--2---:R-:W-:Y:S01]  /*25ca0*/  @!P6 IMAD.X R8, RZ, RZ, R2, P1 ;  /* 0x000000ffff08e224 */ /* 0x004fe200008e0602 */
[----:B------:R-:W-:Y:S01]  /*25cb0*/  @!P5 LEA R12, P1, R20, R12, 0x1 ;  /* 0x0000000c140cd211 */ /* 0x000fe200078208ff */
[----:B------:R-:W0:Y:S01]  /*25cc0*/  SHFL.IDX PT, R2, R4, 0x1, 0x181f ;  /* 0x00381f0004027f89 */ /* 0x000e2200000e0000 */
[----:B------:R-:W-:-:S04]  /*25cd0*/  @P5 LOP3.LUT R23, R23, 0x1000, RZ, 0xfc, !PT ;  /* 0x0000100017175812 */ /* 0x000fc800078efcff */
[----:B------:R-:W-:-:S04]  /*25ce0*/  LOP3.LUT R23, R23, 0xfffff7ff, RZ, 0xc0, !PT ;  /* 0xfffff7ff17177812 */ /* 0x000fc800078ec0ff */
[----:B------:R-:W-:-:S04]  /*25cf0*/  @P3 LOP3.LUT R23, R23, 0x800, RZ, 0xfc, !PT ;  /* 0x0000080017173812 */ /* 0x000fc800078efcff */
[----:B------:R-:W-:Y:S01]  /*25d00*/  LOP3.LUT R23, R23, 0xfffffdff, RZ, 0xc0, !PT ;  /* 0xfffffdff17177812 */ /* 0x000fe200078ec0ff */
[----:B0-----:R-:W-:Y:S01]  /*25d10*/  @!P5 IMAD.X R7, RZ, RZ, R2, P1 ;  /* 0x000000ffff07d224 */ /* 0x001fe200008e0602 */
[----:B------:R-:W-:Y:S01]  /*25d20*/  @!P3 LEA R10, P1, R20, R10, 0x1 ;  /* 0x0000000a140ab211 */ /* 0x000fe200078208ff */
[----:B------:R-:W0:Y:S04]  /*25d30*/  SHFL.IDX PT, R2, R4, 0x2, 0x181f ;  /* 0x00581f0004027f89 */ /* 0x000e2800000e0000 */
[----:B0-----:R-:W-:Y:S02]  /*25d40*/  @!P3 IMAD.X R6, RZ, RZ, R2, P1 ;  /* 0x000000ffff06b224 */ /* 0x001fe400008e0602 */
[----:B------:R-:W-:-:S05]  /*25d50*/  VIADD R2, R37, 0x30 ;  /* 0x0000003025027836 */ /* 0x000fca0000000000 */
[----:B------:R-:W-:Y:S01]  /*25d60*/  ISETP.GE.AND P2, PT, R2, R5, PT ;  /* 0x000000050200720c */ /* 0x000fe20003f46270 */
[----:B------:R-:W-:-:S05]  /*25d70*/  VIADD R2, R37, 0x40 ;  /* 0x0000004025027836 */ /* 0x000fca0000000000 */
[----:B------:R-:W-:Y:S02]  /*25d80*/  ISETP.GE.AND P4, PT, R2, R5, PT ;  /* 0x000000050200720c */ /* 0x000fe40003f86270 */
[----:B------:R-:W0:Y:S05]  /*25d90*/  SHFL.IDX PT, R2, R4, 0x3, 0x181f ;  /* 0x00781f0004027f89 */ /* 0x000e2a00000e0000 */
[----:B------:R-:W-:Y:S02]  /*25da0*/  @!P2 LEA R13, P1, R20, R9, 0x1 ;  /* 0x00000009140da211 */ /* 0x000fe400078208ff */
[----:B------:R-:W2:Y:S01]  /*25db0*/  SHFL.IDX PT, R9, R0, 0x4, 0x181f ;  /* 0x00981f0000097f89 */ /* 0x000ea200000e0000 */
[----:B------:R-:W-:-:S04]  /*25dc0*/  @P2 LOP3.LUT R23, R23, 0x200, RZ, 0xfc, !PT ;  /* 0x0000020017172812 */ /* 0x000fc800078efcff */
[----:B------:R-:W-:-:S04]  /*25dd0*/  LOP3.LUT R23, R23, 0xfffffeff, RZ, 0xc0, !PT ;  /* 0xfffffeff17177812 */ /* 0x000fc800078ec0ff */
[----:B------:R-:W-:-:S04]  /*25de0*/  @P4 LOP3.LUT R23, R23, 0x100, RZ, 0xfc, !PT ;  /* 0x0000010017174812 */ /* 0x000fc800078efcff */
[----:B------:R-:W-:Y:S01]  /*25df0*/  LOP3.LUT R23, R23, 0xffffff7f, RZ, 0xc0, !PT ;  /* 0xffffff7f17177812 */ /* 0x000fe200078ec0ff */
[----:B0-----:R-:W-:Y:S02]  /*25e00*/  @!P2 IMAD.X R11, RZ, RZ, R2, P1 ;  /* 0x000000ffff0ba224 */ /* 0x001fe400008e0602 */
[----:B------:R-:W0:Y:S01]  /*25e10*/  SHFL.IDX PT, R2, R4, 0x4, 0x181f ;  /* 0x00981f0004027f89 */ /* 0x000e2200000e0000 */
[----:B--2---:R-:W-:-:S03]  /*25e20*/  @!P4 LEA R15, P1, R20, R9, 0x1 ;  /* 0x00000009140fc211 */ /* 0x004fc600078208ff */
[----:B------:R-:W-:Y:S02]  /*25e30*/  SHFL.IDX PT, R9, R0, 0x6, 0x181f ;  /* 0x00d81f0000097f89 */ /* 0x000fe400000e0000 */
[----:B0-----:R-:W-:Y:S02]  /*25e40*/  @!P4 IMAD.X R14, RZ, RZ, R2, P1 ;  /* 0x000000ffff0ec224 */ /* 0x001fe400008e0602 */
[----:B------:R-:W-:Y:S02]  /*25e50*/  @!P6 IMAD.MOV.U32 R2, RZ, RZ, R3 ;  /* 0x000000ffff02e224 */ /* 0x000fe400078e0003 */
[----:B------:R-:W-:Y:S02]  /*25e60*/  @!P6 IMAD.MOV.U32 R3, RZ, RZ, R8 ;  /* 0x000000ffff03e224 */ /* 0x000fe400078e0008 */
[----:B------:R-:W-:Y:S04]  /*25e70*/  SHFL.IDX PT, R8, R4, 0x6, 0x181f ;  /* 0x00d81f0004087f89 */ /* 0x000fe800000e0000 */
[----:B------:R0:W-:Y:S02]  /*25e80*/  @!P6 LDGSTS.E.BYPASS.LTC128B.128 [R25+0x18400], desc[UR36][R2.64], !P0 ;  /* 0x184000000219efae */ /* 0x0001e4000c101d64 */
[----:B0-----:R-:W-:-:S02]  /*25e90*/  @!P5 IMAD.MOV.U32 R2, RZ, RZ, R12 ;  /* 0x000000ffff02d224 */ /* 0x001fc400078e000c */
[----:B------:R-:W-:Y:S02]  /*25ea0*/  @!P5 IMAD.MOV.U32 R3, RZ, RZ, R7 ;  /* 0x000000ffff03d224 */ /* 0x000fe400078e0007 */
[----:B------:R-:W0:Y:S04]  /*25eb0*/  SHFL.IDX PT, R7, R0, 0x5, 0x181f ;  /* 0x00b81f0000077f89 */ /* 0x000e2800000e0000 */
[----:B------:R2:W-:Y:S04]  /*25ec0*/  @!P5 LDGSTS.E.BYPASS.LTC128B.128 [R25+0x18c00], desc[UR36][R2.64], !P0 ;  /* 0x18c000000219dfae */ /* 0x0005e8000c101d64 */
[----:B------:R-:W-:Y:S01]  /*25ed0*/  SHFL.IDX PT, R0, R0, 0x7, 0x181f ;  /* 0x00f81f0000007f89 */ /* 0x000fe200000e0000 */
[----:B--2---:R-:W-:-:S02]  /*25ee0*/  @!P3 IMAD.MOV.U32 R2, RZ, RZ, R10 ;  /* 0x000000ffff02b224 */ /* 0x004fc400078e000a */
[----:B------:R-:W-:Y:S02]  /*25ef0*/  @!P3 IMAD.MOV.U32 R3, RZ, RZ, R6 ;  /* 0x000000ffff03b224 */ /* 0x000fe400078e0006 */
[----:B------:R-:W2:Y:S04]  /*25f00*/  SHFL.IDX PT, R6, R4, 0x5, 0x181f ;  /* 0x00b81f0004067f89 */ /* 0x000ea800000e0000 */
[----:B------:R3:W-:Y:S04]  /*25f10*/  @!P3 LDGSTS.E.BYPASS.LTC128B.128 [R25+0x19400], desc[UR36][R2.64], !P0 ;  /* 0x194000000219bfae */ /* 0x0007e8000c101d64 */
[----:B------:R-:W4:Y:S01]  /*25f20*/  SHFL.IDX PT, R4, R4, 0x7, 0x181f ;  /* 0x00f81f0004047f89 */ /* 0x000f2200000e0000 */
[----:B---3--:R-:W-:-:S02]  /*25f30*/  VIADD R2, R37, 0x50 ;  /* 0x0000005025027836 */ /* 0x008fc40000000000 */
[----:B------:R-:W-:-:S03]  /*25f40*/  @!P2 IMAD.MOV.U32 R3, RZ, RZ, R11 ;  /* 0x000000ffff03a224 */ /* 0x000fc600078e000b */
[----:B------:R-:W-:Y:S01]  /*25f50*/  ISETP.GE.AND P3, PT, R2, R5, PT ;  /* 0x000000050200720c */ /* 0x000fe20003f66270 */
[----:B------:R-:W-:-:S05]  /*25f60*/  @!P2 IMAD.MOV.U32 R2, RZ, RZ, R13 ;  /* 0x000000ffff02a224 */ /* 0x000fca00078e000d */
[----:B------:R3:W-:Y:S07]  /*25f70*/  @!P2 LDGSTS.E.BYPASS.LTC128B.128 [R25+0x19c00], desc[UR36][R2.64], !P0 ;  /* 0x19c000000219afae */ /* 0x0007ee000c101d64 */
[----:B0-----:R-:W-:Y:S02]  /*25f80*/  @!P3 LEA R7, P1, R20, R7, 0x1 ;  /* 0x000000071407b211 */ /* 0x001fe400078208ff */
[----:B------:R-:W-:Y:S01]  /*25f90*/  @P3 LOP3.LUT R23, R23, 0x80, RZ, 0xfc, !PT ;  /* 0x0000008017173812 */ /* 0x000fe200078efcff */
[----:B---3--:R-:W-:-:S03]  /*25fa0*/  VIADD R2, R37, 0x60 ;  /* 0x0000006025027836 */ /* 0x008fc60000000000 */
[----:B------:R-:W-:Y:S01]  /*25fb0*/  LOP3.LUT R23, R23, 0xffffffbf, RZ, 0xc0, !PT ;  /* 0xffffffbf17177812 */ /* 0x000fe200078ec0ff */
[----:B------:R-:W-:Y:S02]  /*25fc0*/  @!P4 IMAD.MOV.U32 R3, RZ, RZ, R14 ;  /* 0x000000ffff03c224 */ /* 0x000fe400078e000e */
[----:B--2---:R-:W-:Y:S01]  /*25fd0*/  @!P3 IMAD.X R6, RZ, RZ, R6, P1 ;  /* 0x000000ffff06b224 */ /* 0x004fe200008e0606 */
[----:B------:R-:W-:Y:S01]  /*25fe0*/  ISETP.GE.AND P2, PT, R2, R5, PT ;  /* 0x000000050200720c */ /* 0x000fe20003f46270 */
[----:B------:R-:W-:-:S05]  /*25ff0*/  @!P4 IMAD.MOV.U32 R2, RZ, RZ, R15 ;  /* 0x000000ffff02c224 */ /* 0x000fca00078e000f */
[----:B------:R0:W-:Y:S07]  /*26000*/  @!P4 LDGSTS.E.BYPASS.LTC128B.128 [R25+0x1a400], desc[UR36][R2.64], !P0 ;  /* 0x1a4000000219cfae */ /* 0x0001ee000c101d64 */
[----:B------:R-:W-:Y:S02]  /*26010*/  @!P2 LEA R9, P1, R20, R9, 0x1 ;  /* 0x000000091409a211 */ /* 0x000fe400078208ff */
[----:B------:R-:W-:Y:S01]  /*26020*/  @P2 LOP3.LUT R23, R23, 0x40, RZ, 0xfc, !PT ;  /* 0x0000004017172812 */ /* 0x000fe200078efcff */
[----:B0-----:R-:W-:-:S02]  /*26030*/  @!P3 IMAD.MOV.U32 R2, RZ, RZ, R7 ;  /* 0x000000ffff02b224 */ /* 0x001fc400078e0007 */
[----:B------:R-:W-:Y:S02]  /*26040*/  @!P3 IMAD.MOV.U32 R3, RZ, RZ, R6 ;  /* 0x000000ffff03b224 */ /* 0x000fe400078e0006 */
[----:B------:R-:W-:-:S03]  /*26050*/  @!P2 IMAD.X R8, RZ, RZ, R8, P1 ;  /* 0x000000ffff08a224 */ /* 0x000fc600008e0608 */
[----:B------:R0:W-:Y:S02]  /*26060*/  @!P3 LDGSTS.E.BYPASS.LTC128B.128 [R25+0x1ac00], desc[UR36][R2.64], !P0 ;  /* 0x1ac000000219bfae */ /* 0x0001e4000c101d64 */
[----:B0-----:R-:W-:Y:S02]  /*26070*/  @!P2 IMAD.MOV.U32 R2, RZ, RZ, R9 ;  /* 0x000000ffff02a224 */ /* 0x001fe400078e0009 */
[----:B------:R-:W-:-:S05]  /*26080*/  @!P2 IMAD.MOV.U32 R3, RZ, RZ, R8 ;  /* 0x000000ffff03a224 */ /* 0x000fca00078e0008 */
[----:B----4-:R0:W-:Y:S02]  /*26090*/  @!P2 LDGSTS.E.BYPASS.LTC128B.128 [R25+0x1b400], desc[UR36][R2.64], !P0 ;  /* 0x1b4000000219afae */ /* 0x0101e4000c101d64 */
.L_x_3658:
        /* <DEDUP_REMOVED lines=12> */
.L_x_3563:
        /* <DEDUP_REMOVED lines=28> */
.L_x_3565:
[----:B------:R-:W-:Y:S05]  /*26320*/  BSYNC B6 ;  /* 0x0000000000067941 */ /* 0x000fea0003800000 */
.L_x_3564:
[----:B------:R-:W2:Y:S01]  /*26330*/  LDL.LU R4, [R1+0x45c] ;  /* 0x00045c0001047983 */ /* 0x000ea20000300800 */
[----:B0-----:R-:W0:Y:S01]  /*26340*/  LDC R2, c[0x0][0x448] ;  /* 0x00011200ff027b82 */ /* 0x001e220000000800 */
[----:B------:R-:W-:Y:S02]  /*26350*/  ULDC.64 UR4, c[0x0][0x398] ;  /* 0x0000e60000047ab9 */ /* 0x000fe40000000a00 */
[----:B------:R-:W3:Y:S04]  /*26360*/  LDL.LU R21, [R1+0x460] ;  /* 0x0004600001157983 */ /* 0x000ee80000300800 */
[----:B------:R-:W4:Y:S01]  /*26370*/  LDL.LU R20, [R1+0x458] ;  /* 0x0004580001147983 */ /* 0x000f220000300800 */
[----:B0-----:R-:W-:-:S13]  /*26380*/  ISETP.NE.AND P6, PT, R2, 0x1, PT ;  /* 0x000000010200780c */ /* 0x001fda0003fc5270 */
[----:B------:R-:W0:Y:S08]  /*26390*/  @P6 LDC R3, c[0x0][0x44c] ;  /* 0x00011300ff036b82 */ /* 0x000e300000000800 */
[----:B------:R-:W5:Y:S01]  /*263a0*/  @P6 LDC R2, c[0x0][0x450] ;  /* 0x00011400ff026b82 */ /* 0x000f620000000800 */
[----:B------:R-:W-:Y:S02]  /*263b0*/  IMAD.MOV.U32 R0, RZ, RZ, R34 ;  /* 0x000000ffff007224 */ /* 0x000fe400078e0022 */
[----:B0-----:R-:W-:-:S05]  /*263c0*/  @P6 IMAD.HI.U32 R3, R34, R3, RZ ;  /* 0x0000000322036227 */ /* 0x001fca00078e00ff */
[----:B-----5:R-:W-:Y:S01]  /*263d0*/  @P6 SHF.R.U32.HI R0, RZ, R2, R3 ;  /* 0x00000002ff006219 */ /* 0x020fe20000011603 */
        /* <DEDUP_REMOVED lines=15> */
[----:B----4-:R-:W-:Y:S01]  /*264d0*/  IMAD.WIDE.U32 R2, R20, UR4, R2 ;  /* 0x0000000414027c25 */ /* 0x010fe2000f8e0002 */
        /* <DEDUP_REMOVED lines=10> */
[----:B------:R-:W-:Y:S02]  /*26580*/  ULDC.64 UR4, c[0x0][0x3c8] ;  /* 0x0000f20000047ab9 */ /* 0x000fe40000000a00 */
[----:B------:R-:W-:Y:S02]  /*26590*/  IMAD.IADD R3, R3, 0x1, R5 ;  /* 0x0000000103037824 */ /* 0x000fe400078e0205 */
[----:B------:R-:W-:Y:S02]  /*265a0*/  IMAD R0, R0, UR4, RZ ;  /* 0x0000000400007c24 */ /* 0x000fe4000f8e02ff */
[----:B------:R-:W-:Y:S02]  /*265b0*/  IMAD.SHL.U32 R20, R7, 0x8, RZ ;  /* 0x0000000807147824 */ /* 0x000fe400078e00ff */
[----:B------:R-:W-:-:S02]  /*265c0*/  IMAD R0, R4, UR5, R0 ;  /* 0x0000000504007c24 */ /* 0x000fc4000f8e0200 */
[----:B------:R-:W-:Y:S01]  /*265d0*/  IMAD.WIDE.U32 R2, R4, UR4, R2 ;  /* 0x0000000404027c25 */ /* 0x000fe2000f8e0002 */
[----:B------:R-:W-:Y:S01]  /*265e0*/  ULDC.64 UR4, c[0x0][0x390] ;  /* 0x0000e40000047ab9 */ /* 0x000fe20000000a00 */
[----:B------:R-:W-:Y:S02]  /*265f0*/  LOP3.LUT R20, R20, 0x38, RZ, 0xc0, !PT ;  /* 0x0000003814147812 */ /* 0x000fe400078ec0ff */
[----:B------:R-:W-:Y:S01]  /*26600*/  IMAD.IADD R4, R3, 0x1, R0 ;  /* 0x0000000103047824 */ /* 0x000fe200078e0200 */
[----:B------:R-:W-:Y:S01]  /*26610*/  LEA R0, P0, R2, UR4, 0x1 ;  /* 0x0000000402007c11 */ /* 0x000fe2000f8008ff */
[----:B------:R-:W-:Y:S01]  /*26620*/  ULDC UR4, c[0x0][0x3b8] ;  /* 0x0000ee0000047ab9 */ /* 0x000fe20000000800 */
[C---:B------:R-:W-:Y:S02]  /*26630*/  LOP3.LUT R9, R20.reuse, 0x40, RZ, 0xfc, !PT ;  /* 0x0000004014097812 */ /* 0x040fe400078efcff */
[C---:B------:R-:W-:Y:S02]  /*26640*/  LOP3.LUT R8, R20.reuse, 0x80, RZ, 0xfc, !PT ;  /* 0x0000008014087812 */ /* 0x040fe400078efcff */
[----:B------:R-:W-:-:S02]  /*26650*/  LOP3.LUT R7, R20, 0xc0, RZ, 0xfc, !PT ;  /* 0x000000c014077812 */ /* 0x000fc400078efcff */
[----:B------:R-:W-:Y:S01]  /*26660*/  LEA.HI.X R4, R2, UR5, R4, 0x1, P0 ;  /* 0x0000000502047c11 */ /* 0x000fe200080f0c04 */
[----:B------:R-:W-:Y:S01]  /*26670*/  UMOV UR5, 0xffffffff ;  /* 0xffffffff00057882 */ /* 0x000fe20000000000 */
[----:B------:R-:W-:Y:S02]  /*26680*/  ISETP.GE.AND P4, PT, R6, UR4, PT ;  /* 0x0000000406007c0c */ /* 0x000fe4000bf86270 */
[----:B------:R-:W-:Y:S02]  /*26690*/  ISETP.GE.AND P3, PT, R9, UR4, PT ;  /* 0x0000000409007c0c */ /* 0x000fe4000bf66270 */
[----:B------:R-:W-:Y:S02]  /*266a0*/  ISETP.GE.AND P2, PT, R8, UR4, PT ;  /* 0x0000000408007c0c */ /* 0x000fe4000bf46270 */
[----:B------:R-:W-:Y:S01]  /*266b0*/  ISETP.GE.AND P1, PT, R7, UR4, PT ;  /* 0x0000000407007c0c */ /* 0x000fe2000bf26270 */
[----:B------:R-:W-:-:S12]  /*266c0*/  BRA.DIV UR5, `(.L_x_3566) ;  /* 0x0000004605747947 */ /* 0x000fd8000b800000 */
[----:B------:R-:W0:Y:S01]  /*266d0*/  SHFL.IDX PT, R3, R0, RZ, 0x181f ;  /* 0x00181fff00037589 */ /* 0x000e2200000e0000 */
[C---:B------:R-:W-:Y:S02]  /*266e0*/  LOP3.LUT P6, RZ, R23.reuse, 0x2000, RZ, 0xc0, !PT ;  /* 0x0000200017ff7812 */ /* 0x040fe400078cc0ff */
[----:B------:R-:W-:Y:S01]  /*266f0*/  LOP3.LUT P5, RZ, R23, 0x1000, RZ, 0xc0, !PT ;  /* 0x0000100017ff7812 */ /* 0x000fe200078ac0ff */
[----:B------:R-:W2:Y:S04]  /*26700*/  SHFL.IDX PT, R2, R4, RZ, 0x181f ;  /* 0x00181fff04027589 */ /* 0x000ea800000e0000 */
[----:B------:R-:W-:Y:S04]  /*26710*/  SHFL.IDX PT, R5, R4, 0x1, 0x181f ;  /* 0x00381f0004057f89 */ /* 0x000fe800000e0000 */
[----:B------:R-:W-:Y:S02]  /*26720*/  SHFL.IDX PT, R14, R0, 0x7, 0x181f ;  /* 0x00f81f00000e7f89 */ /* 0x000fe400000e0000 */
[----:B0-----:R-:W-:-:S05]  /*26730*/  @!P6 LEA R3, P0, R6, R3, 0x1 ;  /* 0x000000030603e211 */ /* 0x001fca00078008ff */
[----:B--2---:R-:W-:-:S05]  /*26740*/  @!P6 IMAD.X R2, RZ, RZ, R2, P0 ;  /* 0x000000ffff02e224 */ /* 0x004fca00000e0602 */
        /* <DEDUP_REMOVED lines=64> */
[----:B------:R0:W2:Y:S04]  /*26b50*/  SHFL.IDX PT, R5, R4, 0x7, 0x181f ;  /* 0x00f81f0004057f89 */ /* 0x0000a800000e0000 */
[----:B------:R0:W-:Y:S04]  /*26b60*/  @!P5 LDGSTS.E.BYPASS.LTC128B.128 [R25+0x25400], desc[UR36][R2.64], !P4 ;  /* 0x254000000219dfae */ /* 0x0001e8000e101d64 */
[----:B------:R0:W-:Y:S04]  /*26b70*/  @!P5 LDGSTS.E.BYPASS.LTC128B.128 [R25+0x29400], desc[UR36][R2.64+0x80], !P3 ;  /* 0x294000800219dfae */ /* 0x0001e8000d901d64 */
[----:B------:R0:W-:Y:S04]  /*26b80*/  @!P5 LDGSTS.E.BYPASS.LTC128B.128 [R25+0x2d400], desc[UR36][R2.64+0x100], !P2 ;  /* 0x2d4001000219dfae */ /* 0x0001e8000d101d64 */
[----:B------:R0:W-:Y:S02]  /*26b90*/  @!P5 LDGSTS.E.BYPASS.LTC128B.128 [R25+0x31400], desc[UR36][R2.64+0x180], !P1 ;  /* 0x314001800219dfae */ /* 0x0001e4000c901d64 */
.L_x_3676:
[----:B------:R-:W-:Y:S01]  /*26ba0*/  LOP3.LUT P0, RZ, R23, 0x4000, RZ, 0xc0, !PT ;  /* 0x0000400017ff7812 */ /* 0x000fe2000780c0ff */
[----:B------:R-:W-:-:S12]  /*26bb0*/  BSSY B0, `(.L_x_3567) ;  /* 0x000000b000007945 */ /* 0x000fd80003800000 */
        /* <DEDUP_REMOVED lines=10> */
.L_x_3568:
[----:B------:R-:W-:Y:S05]  /*26c60*/  BSYNC B0 ;  /* 0x0000000000007941 */ /* 0x000fea0003800000 */
.L_x_3567:
[----:B------:R-:W-:Y:S01]  /*26c70*/  NOP ;  /* 0x0000000000007918 */ /* 0x000fe20000000000 */
[----:B------:R-:W-:-:S13]  /*26c80*/  PLOP3.LUT P0, PT, PT, PT, PT, 0x80, 0x0 ;  /* 0x000000000000781c */ /* 0x000fda0003f0f070 */
.L_x_3569:
[----:B------:R-:W-:Y:S02]  /*26c90*/  PLOP3.LUT P1, PT, P1, P0, PT, 0xa2, 0x0 ;  /* 0x000000000000781c */ /* 0x000fe40000f21472 */
[----:B------:R-:W-:-:S08]  /*26ca0*/  @P0 R2UR P1, UR4, R22 ;  /* 0x00000000160402ca */ /* 0x000fd00000020000 */
[----:B------:R-:W-:-:S05]  /*26cb0*/  @P0 PLOP3.LUT P0, PT, P1, PT, PT, 0x80, 0x0 ;  /* 0x000000000000081c */ /* 0x000fca0000f0f070 */
[----:B------:R-:W-:Y:S01]  /*26cc0*/  @!P1 SYNCS.ARRIVE.TRANS64.RED.A0T1 RZ, [UR4+0x32410], RZ ;  /* 0x032410ffffff99a7 */ /* 0x000fe20008200404 */
[----:B------:R-:W-:Y:S07]  /*26cd0*/  @!P1 ARRIVES.LDGSTSBAR.64.TRANSCNT [UR4+0x32410] ;  /* 0x03241000ff0099b0 */ /* 0x000fee0008000a84 */
[----:B------:R-:W-:Y:S05]  /*26ce0*/  @P0 BRA.U.ANY `(.L_x_3569) ;  /* 0xfffffffd00e80947 */ /* 0x000fea000393ffff */
[----:B0--3--:R-:W3:Y:S02]  /*26cf0*/  LDL.LU R2, [R1+0x470] ;  /* 0x0004700001027983 */ /* 0x009ee40000300800 */
[----:B---3--:R-:W-:-:S05]  /*26d00*/  VIADD R2, R2, 0x1 ;  /* 0x0000000102027836 */ /* 0x008fca0000000000 */
        /* <DEDUP_REMOVED lines=8> */
[----:B------:R-:W3:Y:S03]  /*26d90*/  SYNCS.PHASECHK.TRANS64.TRYWAIT P0, [R22+URZ+0x32420], R3 ;  /* 0x03242003160075a7 */ /* 0x000ee6000800017f */
[----:B0--3--:R-:W-:Y:S05]  /*26da0*/  @!P0 BRA `(.L_x_3571) ;  /* 0x0000004800508947 */ /* 0x009fea0003800000 */
.L_x_3677:
[----:B------:R-:W-:Y:S05]  /*26db0*/  BSYNC B0 ;  /* 0x0000000000007941 */ /* 0x000fea0003800000 */
.L_x_3570:
[----:B------:R-:W-:-:S13]  /*26dc0*/  LOP3.LUT P0, RZ, R23, 0x400, RZ, 0xc0, !PT ;  /* 0x0000040017ff7812 */ /* 0x000fda000780c0ff */
[----:B------:R-:W-:Y:S05]  /*26dd0*/  @!P0 BRA `(.L_x_3572) ;  /* 0x0000000000048947 */ /* 0x000fea0003800000 */
[----:B------:R-:W-:Y:S01]  /*26de0*/  BPT.TRAP 0x1 ;  /* 0x000000040000795c */ /* 0x000fe20000300000 */
.L_x_3572:
[----:B------:R-:W-:Y:S01]  /*26df0*/  SHF.L.U32 R0, R26, 0x1f, RZ ;  /* 0x0000001f1a007819 */ /* 0x000fe200000006ff */
[----:B------:R-:W-:Y:S03]  /*26e00*/  BSSY B0, `(.L_x_3573) ;  /* 0x0000003000007945 */ /* 0x000fe60003800000 */
[----:B------:R-:W3:Y:S02]  /*26e10*/  SYNCS.PHASECHK.TRANS64.TRYWAIT P0, [R17+URZ+0x32460], R0 ;  /* 0x03246000110075a7 */ /* 0x000ee4000800017f */
[----:B---3--:R-:W-:Y:S05]  /*26e20*/  @!P0 BRA `(.L_x_3574) ;  /* 0x0000004800448947 */ /* 0x008fea0003800000 */
.L_x_3678:
[----:B------:R-:W-:Y:S05]  /*26e30*/  BSYNC B0 ;  /* 0x0000000000007941 */ /* 0x000fea0003800000 */
.L_x_3573:
[----:B0-----:R-:W3:Y:S01]  /*26e40*/  LDL.LU R3, [R1+0x468] ;  /* 0x0004680001037983 */ /* 0x001ee20000300800 */
[----:B------:R-:W-:-:S03]  /*26e50*/  ULDC.64 UR4, c[0x0][0x328] ;  /* 0x0000ca0000047ab9 */ /* 0x000fc60000000a00 */
[----:B------:R-:W2:Y:S04]  /*26e60*/  LDL.LU R2, [R1+0x454] ;  /* 0x0004540001027983 */ /* 0x000ea80000300800 */
[----:B------:R-:W4:Y:S04]  /*26e70*/  LDL.LU R6, [R1+0x46c] ;  /* 0x00046c0001067983 */ /* 0x000f280000300800 */
[----:B------:R-:W5:Y:S01]  /*26e80*/  LDL.LU R4, [R1+0x474] ;  /* 0x0004740001047983 */ /* 0x000f620000300800 */
[C---:B------:R-:W-:Y:S02]  /*26e90*/  LOP3.LUT P3, RZ, R23.reuse, 0x10, RZ, 0xc0, !PT ;  /* 0x0000001017ff7812 */ /* 0x040fe4000786c0ff */
[----:B------:R-:W-:-:S02]  /*26ea0*/  LOP3.LUT P2, RZ, R23, 0x8, RZ, 0xc0, !PT ;  /* 0x0000000817ff7812 */ /* 0x000fc4000784c0ff */
[C---:B------:R-:W-:Y:S02]  /*26eb0*/  LOP3.LUT P1, RZ, R23.reuse, 0x4, RZ, 0xc0, !PT ;  /* 0x0000000417ff7812 */ /* 0x040fe4000782c0ff */
[----:B------:R-:W-:Y:S02]  /*26ec0*/  LOP3.LUT P4, RZ, R23, 0x1, RZ, 0xc0, !PT ;  /* 0x0000000117ff7812 */ /* 0x000fe4000788c0ff */
[----:B------:R-:W-:Y:S01]  /*26ed0*/  SEL R7, RZ, 0x8, P1 ;  /* 0x00000008ff077807 */ /* 0x000fe20000800000 */
[----:B---3--:R-:W-:-:S04]  /*26ee0*/  IMAD R0, R3, UR4, RZ ;  /* 0x0000000403007c24 */ /* 0x008fc8000f8e02ff */
[C---:B--2---:R-:W-:Y:S01]  /*26ef0*/  IMAD R5, R2.reuse, UR5, R0 ;  /* 0x0000000502057c24 */ /* 0x044fe2000f8e0200 */
[----:B------:R-:W-:Y:S01]  /*26f00*/  SEL R0, RZ, 0x2, P3 ;  /* 0x00000002ff007807 */ /* 0x000fe20001800000 */
[----:B------:R-:W-:Y:S01]  /*26f10*/  IMAD.WIDE.U32 R2, R2, UR4, RZ ;  /* 0x0000000402027c25 */ /* 0x000fe2000f8e00ff */
[----:B------:R-:W-:-:S03]  /*26f20*/  ULDC.64 UR4, c[0x0][0x338] ;  /* 0x0000ce0000047ab9 */ /* 0x000fc60000000a00 */
[----:B------:R-:W-:Y:S02]  /*26f30*/  IMAD.IADD R3, R3, 0x1, R5 ;  /* 0x0000000103037824 */ /* 0x000fe400078e0205 */
[----:B----4-:R-:W-:Y:S02]  /*26f40*/  IMAD R5, R6, UR4, RZ ;  /* 0x0000000406057c24 */ /* 0x010fe4000f8e02ff */
        /* <DEDUP_REMOVED lines=13> */
[----:B-----5:R-:W-:Y:S01]  /*27020*/  IADD3 R0, R3, R0, R4 ;  /* 0x0000000003007210 */ /* 0x020fe20007ffe004 */
        /* <DEDUP_REMOVED lines=73> */
.L_x_3692:
        /* <DEDUP_REMOVED lines=15> */
.L_x_3576:
        /* <DEDUP_REMOVED lines=10> */
.L_x_3577:
[----:B0-----:R-:W2:Y:S01]  /*27650*/  LDL.LU R2, [R1+0x464] ;  /* 0x0004640001027983 */ /* 0x001ea20000300800 */
[----:B------:R0:W-:Y:S01]  /*27660*/  SYNCS.ARRIVE.TRANS64.A1T0 RZ, [R17+URZ+0x32450], RZ ;  /* 0x032450ff11ff79a7 */ /* 0x0001e2000810003f */
[----:B------:R-:W-:Y:S01]  /*27670*/  BSSY B0, `(.L_x_3578) ;  /* 0x00000dd000007945 */ /* 0x000fe20003800000 */
[----:B--2---:R-:W-:-:S05]  /*27680*/  VIADD R10, R2, 0xfffffffe ;  /* 0xfffffffe020a7836 */ /* 0x004fca0000000000 */
[----:B------:R-:W-:-:S13]  /*27690*/  ISETP.GE.AND P0, PT, R10, R33, PT ;  /* 0x000000210a00720c */ /* 0x000fda0003f06270 */
[----:B0-----:R-:W-:Y:S05]  /*276a0*/  @!P0 BRA `(.L_x_3579) ;  /* 0x0000000c00648947 */ /* 0x001fea0003800000 */
.L_x_3592:
        /* <DEDUP_REMOVED lines=12> */
[----:B--2---:R-:W2:Y:S01]  /*27770*/  @!P2 LDC.64 R4, c[0x0][0x428] ;  /* 0x00010a00ff04ab82 */ /* 0x004ea20000000a00 */
[----:B0-----:R-:W-:-:S13]  /*27780*/  ISETP.NE.AND P0, PT, R3, 0x1, PT ;  /* 0x000000010300780c */ /* 0x001fda0003f05270 */
[----:B------:R-:W0:Y:S08]  /*27790*/  @P0 LDC R3, c[0x0][0x434] ;  /* 0x00010d00ff030b82 */ /* 0x000e300000000800 */
[----:B---3--:R-:W3:Y:S01]  /*277a0*/  @P0 LDC R7, c[0x0][0x438] ;  /* 0x00010e00ff070b82 */ /* 0x008ee20000000800 */
[----:B0-----:R-:W-:-:S05]  /*277b0*/  @P0 IMAD.HI.U32 R2, R8, R3, RZ ;  /* 0x0000000308020227 */ /* 0x001fca00078e00ff */
[----:B---3--:R-:W-:Y:S01]  /*277c0*/  @P0 SHF.R.U32.HI R9, RZ, R7, R2 ;  /* 0x00000007ff090219 */ /* 0x008fe20000011602 */
[----:B--2---:R-:W-:Y:S01]  /*277d0*/  @!P2 IMAD R2, R32, R4, RZ ;  /* 0x000000042002a224 */ /* 0x004fe200078e02ff */
[----:B----4-:R-:W0:Y:S02]  /*277e0*/  @!P2 LDC.64 R6, c[0x0][0x418] ;  /* 0x00010600ff06ab82 */ /* 0x010e240000000a00 */
[--C-:B------:R-:W-:Y:S01]  /*277f0*/  @!P2 SHF.R.S32.HI R3, RZ, 0x1f, R9.reuse ;  /* 0x0000001fff03a819 */ /* 0x100fe20000011409 */
[----:B------:R-:W-:Y:S02]  /*27800*/  @!P2 IMAD R5, R28, R5, R2 ;  /* 0x000000051c05a224 */ /* 0x000fe400078e0202 */
[----:B------:R-:W-:-:S04]  /*27810*/  @!P2 IMAD.MOV.U32 R2, RZ, RZ, R9 ;  /* 0x000000ffff02a224 */ /* 0x000fc800078e0009 */
[----:B------:R-:W-:-:S04]  /*27820*/  @!P2 IMAD.WIDE.U32 R2, R28, R4, R2 ;  /* 0x000000041c02a225 */ /* 0x000fc800078e0002 */
[----:B------:R-:W-:Y:S01]  /*27830*/  @!P2 IMAD.IADD R5, R5, 0x1, R3 ;  /* 0x000000010505a824 */ /* 0x000fe200078e0203 */
[----:B------:R-:W-:Y:S05]  /*27840*/  YIELD ;  /* 0x0000000000007946 */ /* 0x000fea0003800000 */
[----:B------:R-:W-:Y:S01]  /*27850*/  IMAD.MOV.U32 R4, RZ, RZ, RZ ;  /* 0x000000ffff047224 */ /* 0x000fe200078e00ff */
[----:B------:R-:W-:Y:S01]  /*27860*/  ULDC UR4, c[0x0][0x430] ;  /* 0x00010c0000047ab9 */ /* 0x000fe20000000800 */
[----:B0-----:R-:W-:-:S04]  /*27870*/  @!P2 LEA R6, P0, R2, R6, 0x2 ;  /* 0x000000060206a211 */ /* 0x001fc800078010ff */
[----:B------:R-:W-:Y:S01]  /*27880*/  @!P2 LEA.HI.X R7, R2, R7, R5, 0x2, P0 ;  /* 0x000000070207a211 */ /* 0x000fe200000f1405 */
[----:B------:R-:W-:Y:S01]  /*27890*/  IMAD.MOV R5, RZ, RZ, -R9 ;  /* 0x000000ffff057224 */ /* 0x000fe200078e0a09 */
[C---:B------:R-:W-:Y:S01]  /*278a0*/  ISETP.NE.AND P0, PT, R24.reuse, 0x2, PT ;  /* 0x000000021800780c */ /* 0x040fe20003f05270 */
[----:B------:R-:W-:Y:S02]  /*278b0*/  IMAD.MOV.U32 R2, RZ, RZ, R10 ;  /* 0x000000ffff027224 */ /* 0x000fe400078e000a */
[----:B------:R-:W-:Y:S01]  /*278c0*/  IMAD R5, R5, UR4, R8 ;  /* 0x0000000405057c24 */ /* 0x000fe2000f8e0208 */
[----:B------:R-:W-:Y:S01]  /*278d0*/  SEL R3, RZ, 0x1, P0 ;  /* 0x00000001ff037807 */ /* 0x000fe20000000000 */
[----:B------:R0:W5:Y:S01]  /*278e0*/  @!P2 LDG.E R4, desc[UR36][R6.64] ;  /* 0x000000240604a981 */ /* 0x000162000c1e1900 */
[----:B------:R-:W-:Y:S01]  /*278f0*/  SEL R24, R24, RZ, P0 ;  /* 0x000000ff18187207 */ /* 0x000fe20000000000 */
[----:B------:R-:W-:Y:S01]  /*27900*/  VIADD R10, R10, 0xffffffff ;  /* 0xffffffff0a0a7836 */ /* 0x000fe20000000000 */
[----:B------:R-:W-:-:S02]  /*27910*/  LOP3.LUT R26, R26, R3, RZ, 0x3c, !PT ;  /* 0x000000031a1a7212 */ /* 0x000fc400078e3cff */
[----:B------:R-:W-:Y:S01]  /*27920*/  ISETP.GT.AND P2, PT, R2, R33, PT ;  /* 0x000000210200720c */ /* 0x000fe20003f44270 */
[----:B------:R-:W-:-:S12]  /*27930*/  @!P1 BRA `(.L_x_3580) ;  /* 0x0000000000049947 */ /* 0x000fd80003800000 */
[----:B------:R-:W-:Y:S01]  /*27940*/  BPT.TRAP 0x1 ;  /* 0x000000040000795c */ /* 0x000fe20000300000 */
.L_x_3580:
[----:B0-----:R-:W-:Y:S01]  /*27950*/  IMAD R6, R24, 0x8, R22 ;  /* 0x0000000818067824 */ /* 0x001fe200078e0216 */
[----:B------:R-:W-:Y:S01]  /*27960*/  SHF.L.U32 R21, R26, 0x1f, RZ ;  /* 0x0000001f1a157819 */ /* 0x000fe200000006ff */
[----:B------:R-:W-:Y:S01]  /*27970*/  BSSY B1, `(.L_x_3581) ;  /* 0x0000004000017945 */ /* 0x000fe20003800000 */
[----:B-1----:R-:W-:Y:S02]  /*27980*/  SHF.R.S32.HI R17, RZ, 0x1f, R5 ;  /* 0x0000001fff117819 */ /* 0x002fe40000011405 */
[----:B------:R-:W0:Y:S02]  /*27990*/  SYNCS.PHASECHK.TRANS64.TRYWAIT P0, [R6+URZ+0x32440], R21 ;  /* 0x03244015060075a7 */ /* 0x000e24000800017f */
[----:B0-----:R-:W-:Y:S05]  /*279a0*/  @!P0 BRA `(.L_x_3582) ;  /* 0x0000004400b88947 */ /* 0x001fea0003800000 */
.L_x_3693:
[----:B------:R-:W-:Y:S05]  /*279b0*/  BSYNC B1 ;  /* 0x0000000000017941 */ /* 0x000fea0003800000 */
.L_x_3581:
        /* <DEDUP_REMOVED lines=52> */
.L_x_3707:
        /* <DEDUP_REMOVED lines=8> */
.L_x_3584:
        /* <DEDUP_REMOVED lines=10> */
.L_x_3585:
[----:B------:R3:W-:Y:S01]  /*27e20*/  SYNCS.ARRIVE.TRANS64.A1T0 RZ, [R6+URZ+0x32430], RZ ;  /* 0x032430ff06ff79a7 */ /* 0x0007e2000810003f */
[----:B------:R-:W-:Y:S05]  /*27e30*/  @!P3 BRA `(.L_x_3586) ;  /* 0x000000000004b947 */ /* 0x000fea0003800000 */
[----:B------:R-:W-:Y:S01]  /*27e40*/  BPT.TRAP 0x1 ;  /* 0x000000040000795c */ /* 0x000fe20000300000 */
.L_x_3586:
[----:B------:R-:W4:Y:S01]  /*27e50*/  SYNCS.PHASECHK.TRANS64.TRYWAIT P0, [R6+URZ+0x32460], R21 ;  /* 0x03246015060075a7 */ /* 0x000f22000800017f */
[----:B------:R-:W-:Y:S04]  /*27e60*/  BSSY B1, `(.L_x_3587) ;  /* 0x0000002000017945 */ /* 0x000fe80003800000 */
[----:B----4-:R-:W-:Y:S05]  /*27e70*/  @!P0 BRA `(.L_x_3588) ;  /* 0x00000048003c8947 */ /* 0x010fea0003800000 */
.L_x_3708:
[----:B------:R-:W-:Y:S05]  /*27e80*/  BSYNC B1 ;  /* 0x0000000000017941 */ /* 0x000fea0003800000 */
.L_x_3587:
[----:B------:R-:W-:Y:S01]  /*27e90*/  ULDC.64 UR4, c[0x0][0x328] ;  /* 0x0000ca0000047ab9 */ /* 0x000fe20000000a00 */
[----:B------:R-:W-:Y:S01]  /*27ea0*/  LOP3.LUT P5, RZ, R23, 0x1, RZ, 0xc0, !PT ;  /* 0x0000000117ff7812 */ /* 0x000fe200078ac0ff */
[----:B--2---:R-:W-:Y:S01]  /*27eb0*/  IMAD R2, R17, UR4, RZ ;  /* 0x0000000411027c24 */ /* 0x004fe2000f8e02ff */
[C---:B------:R-:W-:Y:S01]  /*27ec0*/  LOP3.LUT P4, RZ, R23.reuse, 0x10, RZ, 0xc0, !PT ;  /* 0x0000001017ff7812 */ /* 0x040fe2000788c0ff */
[----:B------:R-:W-:Y:S01]  /*27ed0*/  IMAD R8, R24, 0x6000, R29 ;  /* 0x0000600018087824 */ /* 0x000fe200078e021d */
[----:B------:R-:W-:Y:S01]  /*27ee0*/  LOP3.LUT P3, RZ, R23, 0x8, RZ, 0xc0, !PT ;  /* 0x0000000817ff7812 */ /* 0x000fe2000786c0ff */
[----:B-1----:R-:W-:Y:S01]  /*27ef0*/  IMAD R7, R5, UR5, R2 ;  /* 0x0000000505077c24 */ /* 0x002fe2000f8e0202 */
        /* <DEDUP_REMOVED lines=20> */
[----:B------:R-:W2:Y:S04]  /*28040*/  SHFL.IDX PT, R3, R9, RZ, 0x181f ;  /* 0x00181fff09037589 */ /* 0x000ea800000e0000 */
[----:B------:R-:W-:Y:S04]  /*28050*/  SHFL.IDX PT, R5, R9, 0x1, 0x181f ;  /* 0x00381f0009057f89 */ /* 0x000fe800000e0000 */
[----:B------:R-:W-:Y:S01]  /*28060*/  SHFL.IDX PT, R17, R9, 0x2, 0x181f ;  /* 0x00581f0009117f89 */ /* 0x000fe200000e0000 */
[----:B-1----:R-:W-:-:S03]  /*28070*/  IADD3 R2, P0, R14, R0, RZ ;  /* 0x000000000e027210 */ /* 0x002fc60007f1e0ff */
[----:B------:R-:W1:Y:S02]  /*28080*/  SHFL.IDX PT, R14, R7, 0x1, 0x181f ;  /* 0x00381f00070e7f89 */ /* 0x000e6400000e0000 */
[----:B--2---:R-:W-:-:S05]  /*28090*/  IMAD.X R3, RZ, RZ, R3, P0 ;  /* 0x000000ffff037224 */ /* 0x004fca00000e0603 */
[----:B------:R-:W-:Y:S04]  /*280a0*/  LDGSTS.E.BYPASS.LTC128B.128 [R8+0x400], desc[UR36][R2.64], !P5 ;  /* 0x0040000002087fae */ /* 0x000fe8000e901d64 */
[----:B------:R-:W-:Y:S04]  /*280b0*/  LDGSTS.E.BYPASS.LTC128B.128 [R8+0x3400], desc[UR36][R2.64+0x80], !P4 ;  /* 0x0340008002087fae */ /* 0x000fe8000e101d64 */
[----:B------:R-:W-:Y:S04]  /*280c0*/  LDGSTS.E.BYPASS.LTC128B.128 [R8+0x6400], desc[UR36][R2.64+0x100], !P3 ;  /* 0x0640010002087fae */ /* 0x000fe8000d901d64 */
[----:B------:R2:W-:Y:S01]  /*280d0*/  LDGSTS.E.BYPASS.LTC128B.128 [R8+0x9400], desc[UR36][R2.64+0x180], !P1 ;  /* 0x0940018002087fae */ /* 0x0005e2000c901d64 */
[----:B-1----:R-:W-:-:S03]  /*280e0*/  IADD3 R4, P0, R14, R0, RZ ;  /* 0x000000000e047210 */ /* 0x002fc60007f1e0ff */
[----:B------:R-:W2:Y:S02]  /*280f0*/  SHFL.IDX PT, R14, R7, 0x2, 0x181f ;  /* 0x00581f00070e7f89 */ /* 0x000ea400000e0000 */
[----:B------:R-:W-:-:S05]  /*28100*/  IMAD.X R5, RZ, RZ, R5, P0 ;  /* 0x000000ffff057224 */ /* 0x000fca00000e0605 */
[----:B------:R-:W-:Y:S04]  /*28110*/  LDGSTS.E.BYPASS.LTC128B.128 [R8+0xc00], desc[UR36][R4.64], !P5 ;  /* 0x00c0000004087fae */ /* 0x000fe8000e901d64 */
[----:B------:R-:W-:Y:S04]  /*28120*/  LDGSTS.E.BYPASS.LTC128B.128 [R8+0x3c00], desc[UR36][R4.64+0x80], !P4 ;  /* 0x03c0008004087fae */ /* 0x000fe8000e101d64 */
[----:B------:R-:W-:Y:S04]  /*28130*/  LDGSTS.E.BYPASS.LTC128B.128 [R8+0x6c00], desc[UR36][R4.64+0x100], !P3 ;  /* 0x06c0010004087fae */ /* 0x000fe8000d901d64 */
[----:B------:R1:W-:Y:S01]  /*28140*/  LDGSTS.E.BYPASS.LTC128B.128 [R8+0x9c00], desc[UR36][R4.64+0x180], !P1 ;  /* 0x09c0018004087fae */ /* 0x0003e2000c901d64 */
[----:B--2---:R-:W-:-:S03]  /*28150*/  IADD3 R2, P0, R14, R0, RZ ;  /* 0x000000000e027210 */ /* 0x004fc60007f1e0ff */
[----:B------:R-:W2:Y:S02]  /*28160*/  SHFL.IDX PT, R14, R7, 0x3, 0x181f ;  /* 0x00781f00070e7f89 */ /* 0x000ea400000e0000 */
[----:B------:R-:W-:Y:S02]  /*28170*/  IMAD.X R3, RZ, RZ, R17, P0 ;  /* 0x000000ffff037224 */ /* 0x000fe400000e0611 */
[----:B------:R-:W-:Y:S04]  /*28180*/  SHFL.IDX PT, R17, R9, 0x4, 0x181f ;  /* 0x00981f0009117f89 */ /* 0x000fe800000e0000 */
[----:B-1----:R-:W1:Y:S04]  /*28190*/  SHFL.IDX PT, R5, R9, 0x3, 0x181f ;  /* 0x00781f0009057f89 */ /* 0x002e6800000e0000 */
[----:B------:R-:W-:Y:S04]  /*281a0*/  LDGSTS.E.BYPASS.LTC128B.128 [R8+0x1400], desc[UR36][R2.64], !P5 ;  /* 0x0140000002087fae */ /* 0x000fe8000e901d64 */
[----:B------:R-:W-:Y:S04]  /*281b0*/  LDGSTS.E.BYPASS.LTC128B.128 [R8+0x4400], desc[UR36][R2.64+0x80], !P4 ;  /* 0x0440008002087fae */ /* 0x000fe8000e101d64 */
[----:B------:R-:W-:Y:S01]  /*281c0*/  LDGSTS.E.BYPASS.LTC128B.128 [R8+0x7400], desc[UR36][R2.64+0x100], !P3 ;  /* 0x0740010002087fae */ /* 0x000fe2000d901d64 */
[----:B--2---:R-:W-:-:S03]  /*281d0*/  IADD3 R4, P0, R14, R0, RZ ;  /* 0x000000000e047210 */ /* 0x004fc60007f1e0ff */
[----:B------:R2:W-:Y:S04]  /*281e0*/  LDGSTS.E.BYPASS.LTC128B.128 [R8+0xa400], desc[UR36][R2.64+0x180], !P1 ;  /* 0x0a40018002087fae */ /* 0x0005e8000c901d64 */
[----:B------:R-:W2:Y:S01]  /*281f0*/  SHFL.IDX PT, R14, R7, 0x4, 0x181f ;  /* 0x00981f00070e7f89 */ /* 0x000ea200000e0000 */
[----:B-1----:R-:W-:-:S03]  /*28200*/  IMAD.X R5, RZ, RZ, R5, P0 ;  /* 0x000000ffff057224 */ /* 0x002fc600000e0605 */
[----:B------:R-:W1:Y:S04]  /*28210*/  SHFL.IDX PT, R9, R9, 0x5, 0x181f ;  /* 0x00b81f0009097f89 */ /* 0x000e6800000e0000 */
[----:B------:R0:W-:Y:S04]  /*28220*/  LDGSTS.E.BYPASS.LTC128B.128 [R8+0x1c00], desc[UR36][R4.64], !P5 ;  /* 0x01c0000004087fae */ /* 0x0001e8000e901d64 */
[----:B------:R0:W-:Y:S04]  /*28230*/  LDGSTS.E.BYPASS.LTC128B.128 [R8+0x4c00], desc[UR36][R4.64+0x80], !P4 ;  /* 0x04c0008004087fae */ /* 0x0001e8000e101d64 */
[----:B------:R0:W-:Y:S04]  /*28240*/  LDGSTS.E.BYPASS.LTC128B.128 [R8+0x7c00], desc[UR36][R4.64+0x100], !P3 ;  /* 0x07c0010004087fae */ /* 0x0001e8000d901d64 */
[----:B------:R0:W-:Y:S01]  /*28250*/  LDGSTS.E.BYPASS.LTC128B.128 [R8+0xac00], desc[UR36][R4.64+0x180], !P1 ;  /* 0x0ac0018004087fae */ /* 0x0001e2000c901d64 */
[----:B--2---:R-:W-:-:S03]  /*28260*/  IADD3 R2, P0, R14, R0, RZ ;  /* 0x000000000e027210 */ /* 0x004fc60007f1e0ff */
[----:B------:R0:W2:Y:S02]  /*28270*/  SHFL.IDX PT, R14, R7, 0x5, 0x181f ;  /* 0x00b81f00070e7f89 */ /* 0x0000a400000e0000 */
[----:B------:R-:W-:-:S05]  /*28280*/  IMAD.X R3, RZ, RZ, R17, P0 ;  /* 0x000000ffff037224 */ /* 0x000fca00000e0611 */
[----:B------:R0:W-:Y:S04]  /*28290*/  LDGSTS.E.BYPASS.LTC128B.128 [R8+0x2400], desc[UR36][R2.64], !P5 ;  /* 0x0240000002087fae */ /* 0x0001e8000e901d64 */
[----:B------:R0:W-:Y:S04]  /*282a0*/  LDGSTS.E.BYPASS.LTC128B.128 [R8+0x5400], desc[UR36][R2.64+0x80], !P4 ;  /* 0x0540008002087fae */ /* 0x0001e8000e101d64 */
[----:B------:R0:W-:Y:S04]  /*282b0*/  LDGSTS.E.BYPASS.LTC128B.128 [R8+0x8400], desc[UR36][R2.64+0x100], !P3 ;  /* 0x0840010002087fae */ /* 0x0001e8000d901d64 */
[----:B-1----:R0:W-:Y:S02]  /*282c0*/  LDGSTS.E.BYPASS.LTC128B.128 [R8+0xb400], desc[UR36][R2.64+0x180], !P1 ;  /* 0x0b40018002087fae */ /* 0x0021e4000c901d64 */
.L_x_3722:
[----:B0-2---:R-:W-:-:S05]  /*282d0*/  IADD3 R2, P0, R14, R0, RZ ;  /* 0x000000000e027210 */ /* 0x005fca0007f1e0ff */
        /* <DEDUP_REMOVED lines=10> */
.L_x_3590:
        /* <DEDUP_REMOVED lines=10> */
.L_x_3591:
[----:B------:R2:W-:Y:S01]  /*28420*/  SYNCS.ARRIVE.TRANS64.A1T0 RZ, [R6+URZ+0x32450], RZ ;  /* 0x032450ff06ff79a7 */ /* 0x0005e2000810003f */
[----:B------:R-:W-:Y:S05]  /*28430*/  @P2 BRA `(.L_x_3592) ;  /* 0xfffffff0009c2947 */ /* 0x000fea000383ffff */
.L_x_3579:
[----:B------:R-:W-:Y:S05]  /*28440*/  BSYNC B0 ;  /* 0x0000000000007941 */ /* 0x000fea0003800000 */
.L_x_3578:
        /* <DEDUP_REMOVED lines=10> */
[----:B------:R-:W5:Y:S01]  /*284f0*/  LDC.64 R2, c[0x0][0xd60] ;  /* 0x00035800ff027b82 */ /* 0x000f620000000a00 */
[----:B------:R-:W0:Y:S02]  /*28500*/  FLO.U32 R0, UR4 ;  /* 0x0000000400007d00 */ /* 0x000e2400080e0000 */
[----:B0-----:R-:W-:-:S06]  /*28510*/  ISETP.EQ.U32.AND P1, PT, R0, R7, PT ;  /* 0x000000070000720c */ /* 0x001fcc0003f22070 */
[----:B------:R-:W5:Y:S07]  /*28520*/  POPC R7, UR4 ;  /* 0x0000000400077d09 */ /* 0x000f6e0008000000 */
[----:B-----5:R-:W5:Y:S01]  /*28530*/  @P1 ATOMG.E.ADD.STRONG.GPU PT, R3, desc[UR36][R2.64], R7 ;  /* 0x00000007020319a8 */ /* 0x020f6200081ee1e4 */
[----:B------:R-:W0:Y:S02]  /*28540*/  S2R R4, SR_LTMASK ;  /* 0x0000000000047919 */ /* 0x000e240000003900 */
[----:B0-----:R-:W-:-:S04]  /*28550*/  LOP3.LUT R4, R4, UR4, RZ, 0xc0, !PT ;  /* 0x0000000404047c12 */ /* 0x001fc8000f8ec0ff */
[----:B------:R-:W0:Y:S01]  /*28560*/  POPC R9, R4 ;  /* 0x0000000400097309 */ /* 0x000e220000000000 */
[----:B-----5:R-:W0:Y:S02]  /*28570*/  SHFL.IDX PT, R0, R3, R0, 0x1f ;  /* 0x00001f0003007589 */ /* 0x020e2400000e0000 */
[----:B0-----:R-:W-:-:S07]  /*28580*/  IADD3 R16, R0, UR39, R9 ;  /* 0x0000002700107c10 */ /* 0x001fce000fffe009 */
.L_x_3594:
[----:B------:R-:W-:Y:S05]  /*28590*/  BSYNC B0 ;  /* 0x0000000000007941 */ /* 0x000fea0003800000 */
.L_x_3593:
[----:B------:R-:W-:Y:S02]  /*285a0*/  SEL R24, R24, RZ, P0 ;  /* 0x000000ff18187207 */ /* 0x000fe40000000000 */
[----:B------:R-:W-:-:S07]  /*285b0*/  LOP3.LUT R26, R26, R5, RZ, 0x3c, !PT ;  /* 0x000000051a1a7212 */ /* 0x000fce00078e3cff */
.L_x_3547:
[----:B------:R-:W-:Y:S05]  /*285c0*/  BSYNC B7 ;  /* 0x0000000000077941 */ /* 0x000fea0003800000 */
.L_x_3545:
[----:B------:R-:W-:-:S13]  /*285d0*/  LOP3.LUT P0, RZ, R23, 0x20000, RZ, 0xc0, !PT ;  /* 0x0002000017ff7812 */ /* 0x000fda000780c0ff */
[----:B------:R-:W-:Y:S05]  /*285e0*/  @!P0 BRA `(.L_x_3595) ;  /* 0x0000000000248947 */ /* 0x000fea0003800000 */
[----:B------:R-:W-:Y:S05]  /*285f0*/  WARPSYNC.ALL ;  /* 0x0000000000007948 */ /* 0x000fea0003800000 */
[----:B------:R-:W5:Y:S08]  /*28600*/  S2UR UR5, SR_CgaCtaId ;  /* 0x00000000000579c3 */ /* 0x000f700000008800 */
[----:B------:R-:W-:Y:S06]  /*28610*/  BAR.SYNC.DEFER_BLOCKING 0x5, 0x180 ;  /* 0x0146000000007b1d */ /* 0x000fec0000010000 */
[----:B------:R-:W-:-:S02]  /*28620*/  UMOV UR4, 0x400 ;  /* 0x0000040000047882 */ /* 0x000fc40000000000 */
[----:B-----5:R-:W-:-:S06]  /*28630*/  ULEA UR4, UR5, UR4, 0x18 ;  /* 0x0000000405047291 */ /* 0x020fcc000f8ec03f */
[----:B------:R-:W-:-:S05]  /*28640*/  IMAD.U32 R22, RZ, RZ, UR4 ;  /* 0x00000004ff167e24 */ /* 0x000fca000f8e00ff */
[----:B-1----:R1:W0:Y:S01]  /*28650*/  LDS.128 R16, [R22+0x324d0] ;  /* 0x0324d00016107984 */ /* 0x0022220000000c00 */
[----:B------:R-:W-:Y:S06]  /*28660*/  BAR.ARV 0x4, 0x180 ;  /* 0x0106000000007b1d */ /* 0x000fec0000002000 */
[----:B------:R-:W-:Y:S05]  /*28670*/  BRA `(.L_x_3596) ;  /* 0x0000000800cc7947 */ /* 0x000fea0003800000 */
.L_x_3595:
[----:B------:R-:W5:Y:S01]  /*28680*/  S2R R0, SR_TID.X ;  /* 0x0000000000007919 */ /* 0x000f620000002100 */
[----:B------:R-:W-:Y:S01]  /*28690*/  UMOV UR4, 0xffffffff ;  /* 0xffffffff00047882 */ /* 0x000fe20000000000 */
[----:B-----5:R-:W-:-:S04]  /*286a0*/  LOP3.LUT R8, R0, 0x1f, RZ, 0xc0, !PT ;  /* 0x0000001f00087812 */ /* 0x020fc800078ec0ff */
[----:B------:R-:W-:Y:S01]  /*286b0*/  ISETP.NE.AND P0, PT, R8, 0x1f, PT ;  /* 0x0000001f0800780c */ /* 0x000fe20003f05270 */
[----:B------:R-:W-:-:S12]  /*286c0*/  BRA.DIV UR4, `(.L_x_3597) ;  /* 0x0000004a04047947 */ /* 0x000fd8000b800000 */
[----:B------:R-:W-:Y:S01]  /*286d0*/  IMAD.IADD R5, R19, 0x1, R8 ;  /* 0x0000000113057824 */ /* 0x000fe200078e0208 */
[----:B------:R-:W-:-:S04]  /*286e0*/  ULDC UR4, c[0x0][0xd3c] ;  /* 0x00034f0000047ab9 */ /* 0x000fc80000000800 */
[----:B------:R-:W-:-:S13]  /*286f0*/  ISETP.GE.OR P1, PT, R5, UR4, !P0 ;  /* 0x0000000405007c0c */ /* 0x000fda000c726670 */
[----:B------:R-:W5:Y:S02]  /*28700*/  @!P1 LDC.64 R2, c[0x0][0xd80] ;  /* 0x00036000ff029b82 */ /* 0x000f640000000a00 */
[----:B-----5:R-:W-:-:S06]  /*28710*/  @!P1 IMAD.WIDE R2, R5, 0x4, R2 ;  /* 0x0000000405029825 */ /* 0x020fcc00078e0202 */
[----:B------:R-:W5:Y:S01]  /*28720*/  @!P1 LDG.E R2, desc[UR36][R2.64] ;  /* 0x0000002402029981 */ /* 0x000f62000c1e1900 */
[----:B------:R-:W-:Y:S01]  /*28730*/  IMAD.MOV.U32 R5, RZ, RZ, RZ ;  /* 0x000000ffff057224 */ /* 0x000fe200078e00ff */
[C---:B------:R-:W-:Y:S02]  /*28740*/  ISETP.GE.U32.AND P2, PT, R8.reuse, 0x2, PT ;  /* 0x000000020800780c */ /* 0x040fe40003f46070 */
[C---:B------:R-:W-:Y:S01]  /*28750*/  ISETP.GE.U32.AND P3, PT, R8.reuse, 0x4, PT ;  /* 0x000000040800780c */ /* 0x040fe20003f66070 */
[----:B------:R-:W-:Y:S01]  /*28760*/  SHFL.IDX PT, R0, R16, RZ, 0x1f ;  /* 0x00001fff10007589 */ /* 0x000fe200000e0000 */
[C---:B------:R-:W-:Y:S02]  /*28770*/  ISETP.GE.U32.AND P4, PT, R8.reuse, 0x8, PT ;  /* 0x000000080800780c */ /* 0x040fe40003f86070 */
[C---:B------:R-:W-:Y:S01]  /*28780*/  ISETP.GE.U32.AND P5, PT, R8.reuse, 0x10, PT ;  /* 0x000000100800780c */ /* 0x040fe20003fa6070 */
[----:B------:R-:W-:Y:S01]  /*28790*/  SHFL.IDX PT, R4, R16, 0x1, 0x1f ;  /* 0x00201f0010047f89 */ /* 0x000fe200000e0000 */
[----:B-----5:R-:W-:Y:S01]  /*287a0*/  @!P1 IMAD.MOV.U32 R5, RZ, RZ, R2 ;  /* 0x000000ffff059224 */ /* 0x020fe200078e0002 */
[----:B------:R-:W-:-:S04]  /*287b0*/  ISETP.NE.AND P1, PT, R8, RZ, PT ;  /* 0x000000ff0800720c */ /* 0x000fc80003f25270 */
[----:B------:R-:W2:Y:S02]  /*287c0*/  SHFL.UP PT, R14, R5, 0x1, RZ ;  /* 0x04200000050e7989 */ /* 0x000ea400000e00ff */
[----:B--234-:R-:W-:-:S05]  /*287d0*/  SEL R6, R14, RZ, P1 ;  /* 0x000000ff0e067207 */ /* 0x01cfca0000800000 */
        /* <DEDUP_REMOVED lines=13> */
[----:B------:R2:W3:Y:S02]  /*288b0*/  SHFL.IDX PT, R14, R6, 0x1f, 0x1f ;  /* 0x03e01f00060e7f89 */ /* 0x0004e400000e0000 */
.L_x_3732:
[----:B------:R-:W-:Y:S02]  /*288c0*/  ULDC UR4, c[0x0][0xd38] ;  /* 0x00034e0000047ab9 */ /* 0x000fe40000000800 */
[----:B------:R-:W-:-:S04]  /*288d0*/  IMAD.U32 R7, RZ, RZ, UR4 ;  /* 0x00000004ff077e24 */ /* 0x000fc8000f8e00ff */
[----:B---3--:R-:W-:-:S04]  /*288e0*/  IMAD R14, R14, R7, RZ ;  /* 0x000000070e0e7224 */ /* 0x008fc800078e02ff */
[----:B------:R-:W-:-:S05]  /*288f0*/  IMAD.IADD R9, R4, 0x1, R14 ;  /* 0x0000000104097824 */ /* 0x000fca00078e020e */
[----:B------:R-:W-:-:S13]  /*28900*/  ISETP.GT.AND P6, PT, R9, R0, PT ;  /* 0x000000000900720c */ /* 0x000fda0003fc4270 */
[----:B------:R-:W-:Y:S05]  /*28910*/  @P6 BRA `(.L_x_3598) ;  /* 0x00000000009c6947 */ /* 0x000fea0003800000 */
.L_x_3603:
[----:B------:R-:W3:Y:S01]  /*28920*/  LDC R2, c[0x0][0xd3c] ;  /* 0x00034f00ff027b82 */ /* 0x000ee20000000800 */
[----:B------:R-:W-:-:S05]  /*28930*/  VIADD R19, R19, 0x1f ;  /* 0x0000001f13137836 */ /* 0x000fca0000000000 */
[----:B---3--:R-:W-:-:S13]  /*28940*/  ISETP.GE.AND P6, PT, R19, R2, PT ;  /* 0x000000021300720c */ /* 0x008fda0003fc6270 */
[----:B------:R-:W-:Y:S05]  /*28950*/  @P6 BRA `(.L_x_3599) ;  /* 0x0000000400d06947 */ /* 0x000fea0003800000 */
[----:B------:R-:W3:Y:S01]  /*28960*/  S2R R3, SR_TID.X ;  /* 0x0000000000037919 */ /* 0x000ee20000002100 */
[----:B------:R-:W-:Y:S01]  /*28970*/  BSSY B0, `(.L_x_3600) ;  /* 0x0000009000007945 */ /* 0x000fe20003800000 */
[----:B------:R-:W-:Y:S01]  /*28980*/  IMAD.MOV.U32 R5, RZ, RZ, RZ ;  /* 0x000000ffff057224 */ /* 0x000fe200078e00ff */
[----:B---3--:R-:W-:-:S05]  /*28990*/  LOP3.LUT R3, R3, 0x1f, RZ, 0xc0, !PT ;  /* 0x0000001f03037812 */ /* 0x008fca00078ec0ff */
[----:B------:R-:W-:-:S05]  /*289a0*/  IMAD.IADD R7, R19, 0x1, R3 ;  /* 0x0000000113077824 */ /* 0x000fca00078e0203 */
[----:B------:R-:W-:-:S13]  /*289b0*/  ISETP.GE.OR P6, PT, R7, R2, !P0 ;  /* 0x000000020700720c */ /* 0x000fda00047c6670 */
[----:B------:R-:W-:Y:S05]  /*289c0*/  @P6 BRA `(.L_x_3601) ;  /* 0x00000000000c6947 */ /* 0x000fea0003800000 */
[----:B------:R-:W3:Y:S02]  /*289d0*/  LDC.64 R2, c[0x0][0xd80] ;  /* 0x00036000ff027b82 */ /* 0x000ee40000000a00 */
[----:B---3--:R-:W-:-:S05]  /*289e0*/  IMAD.WIDE R2, R7, 0x4, R2 ;  /* 0x0000000407027825 */ /* 0x008fca00078e0202 */
[----:B------:R3:W5:Y:S02]  /*289f0*/  LDG.E R5, desc[UR36][R2.64] ;  /* 0x0000002402057981 */ /* 0x000764000c1e1900 */
.L_x_3601:
[----:B------:R-:W-:Y:S05]  /*28a00*/  BSYNC B0 ;  /* 0x0000000000007941 */ /* 0x000fea0003800000 */
.L_x_3600:
[----:B------:R-:W-:-:S03]  /*28a10*/  UMOV UR4, 0xffffffff ;  /* 0xffffffff00047882 */ /* 0x000fc60000000000 */
[----:B------:R-:W-:Y:S05]  /*28a20*/  BRA.DIV UR4, `(.L_x_3602) ;  /* 0x0000004a04507947 */ /* 0x000fea000b800000 */
[----:B-----5:R-:W4:Y:S02]  /*28a30*/  SHFL.UP PT, R14, R5, 0x1, RZ ;  /* 0x04200000050e7989 */ /* 0x020f2400000e00ff */
        /* <DEDUP_REMOVED lines=13> */
[----:B--2---:R-:W-:-:S05]  /*28b10*/  IMAD.IADD R6, R4, 0x1, R7 ;  /* 0x0000000104067824 */ /* 0x004fca00078e0207 */
[----:B------:R2:W3:Y:S02]  /*28b20*/  SHFL.IDX PT, R14, R6, 0x1f, 0x1f ;  /* 0x03e01f00060e7f89 */ /* 0x0004e400000e0000 */
.L_x_3740:
[----:B------:R-:W-:Y:S02]  /*28b30*/  ULDC UR4, c[0x0][0xd38] ;  /* 0x00034e0000047ab9 */ /* 0x000fe40000000800 */
[----:B------:R-:W-:-:S04]  /*28b40*/  IMAD.U32 R7, RZ, RZ, UR4 ;  /* 0x00000004ff077e24 */ /* 0x000fc8000f8e00ff */
[----:B---3--:R-:W-:-:S04]  /*28b50*/  IMAD R14, R14, R7, RZ ;  /* 0x000000070e0e7224 */ /* 0x008fc800078e02ff */
[----:B------:R-:W-:-:S05]  /*28b60*/  IMAD.IADD R9, R14, 0x1, R9 ;  /* 0x000000010e097824 */ /* 0x000fca00078e0209 */
[----:B------:R-:W-:-:S13]  /*28b70*/  ISETP.GT.AND P6, PT, R9, R0, PT ;  /* 0x000000000900720c */ /* 0x000fda0003fc4270 */
[----:B------:R-:W-:Y:S05]  /*28b80*/  @!P6 BRA `(.L_x_3603) ;  /* 0xfffffffc0064e947 */ /* 0x000fea000383ffff */
.L_x_3598:
        /* <DEDUP_REMOVED lines=8> */
.L_x_3744:
[----:B------:R-:W-:Y:S01]  /*28c10*/  ISETP.NE.AND P0, PT, R2, RZ, PT ;  /* 0x000000ff0200720c */ /* 0x000fe20003f05270 */
[----:B------:R-:W-:-:S12]  /*28c20*/  IMAD.MOV.U32 R14, RZ, RZ, RZ ;  /* 0x000000ffff0e7224 */ /* 0x000fd800078e00ff */
[----:B------:R-:W-:Y:S05]  /*28c30*/  @!P0 BRA `(.L_x_3605) ;  /* 0x0000000000108947 */ /* 0x000fea0003800000 */
[----:B------:R-:W-:Y:S01]  /*28c40*/  UMOV UR4, 0xffffffff ;  /* 0xffffffff00047882 */ /* 0x000fe20000000000 */
[----:B------:R-:W-:Y:S02]  /*28c50*/  VIADD R12, R4, 0xffffffff ;  /* 0xffffffff040c7836 */ /* 0x000fe40000000000 */
[----:B------:R-:W-:Y:S05]  /*28c60*/  BRA.DIV UR4, `(.L_x_3606) ;  /* 0x0000004a04c47947 */ /* 0x000fea000b800000 */
[----:B------:R0:W0:Y:S02]  /*28c70*/  SHFL.IDX PT, R14, R6, R12, 0x1f ;  /* 0x00001f0c060e7589 */ /* 0x00002400000e0000 */
.L_x_3605:
[----:B------:R-:W5:Y:S01]  /*28c80*/  LDC.64 R2, c[0x0][0xd90] ;  /* 0x00036400ff027b82 */ /* 0x000f620000000a00 */
[----:B------:R-:W-:-:S04]  /*28c90*/  IMAD.IADD R19, R4, 0x1, R19 ;  /* 0x0000000104137824 */ /* 0x000fc800078e0213 */
[----:B-----5:R-:W-:-:S05]  /*28ca0*/  IMAD.WIDE R2, R19, 0x4, R2 ;  /* 0x0000000413027825 */ /* 0x020fca00078e0202 */
[----:B0-2---:R0:W3:Y:S01]  /*28cb0*/  LDG.E R6, desc[UR36][R2.64] ;  /* 0x0000002402067981 */ /* 0x0050e2000c1e1900 */
[----:B------:R-:W-:Y:S02]  /*28cc0*/  IMAD R16, R14, R7, R16 ;  /* 0x000000070e107224 */ /* 0x000fe400078e0210 */
[----:B0-----:R-:W-:Y:S02]  /*28cd0*/  IMAD.MOV.U32 R2, RZ, RZ, RZ ;  /* 0x000000ffff027224 */ /* 0x001fe400078e00ff */
[----:B---34-:R-:W-:-:S05]  /*28ce0*/  IMAD R4, R5, R6, RZ ;  /* 0x0000000605047224 */ /* 0x018fca00078e02ff */
        /* <DEDUP_REMOVED lines=57> */
[----:B-1----:R-:W-:Y:S01]  /*29080*/  IMAD.IADD R17, R5, 0x1, R2 ;  /* 0x0000000105117824 */ /* 0x002fe200078e0202 */
[----:B------:R-:W-:Y:S06]  /*29090*/  BRA `(.L_x_3607) ;  /* 0x00000000001c7947 */ /* 0x000fec0003800000 */
.L_x_3599:
[----:B------:R-:W-:Y:S01]  /*290a0*/  UMOV UR4, URZ ;  /* 0x0000003f00047c82 */ /* 0x000fe20008000000 */
[----:B------:R-:W-:Y:S01]  /*290b0*/  UMOV UR5, URZ ;  /* 0x0000003f00057c82 */ /* 0x000fe20008000000 */
[----:B------:R-:W-:Y:S01]  /*290c0*/  ULDC UR6, c[0x0][0xd3c] ;  /* 0x00034f0000067ab9 */ /* 0x000fe20000000800 */
[----:B------:R-:W-:Y:S02]  /*290d0*/  IMAD.MOV.U32 R16, RZ, RZ, R0 ;  /* 0x000000ffff107224 */ /* 0x000fe400078e0000 */
[----:B-1----:R-:W-:Y:S02]  /*290e0*/  IMAD.U32 R17, RZ, RZ, UR4 ;  /* 0x00000004ff117e24 */ /* 0x002fe4000f8e00ff */
[----:B------:R-:W-:Y:S02]  /*290f0*/  IMAD.U32 R18, RZ, RZ, UR5 ;  /* 0x00000005ff127e24 */ /* 0x000fe4000f8e00ff */
[----:B------:R-:W-:-:S07]  /*29100*/  IMAD.U32 R19, RZ, RZ, UR6 ;  /* 0x00000006ff137e24 */ /* 0x000fce000f8e00ff */
.L_x_3607:
[----:B------:R-:W1:Y:S01]  /*29110*/  S2R R0, SR_TID.X ;  /* 0x0000000000007919 */ /* 0x000e620000002100 */
[----:B------:R-:W-:Y:S05]  /*29120*/  WARPSYNC.ALL ;  /* 0x0000000000007948 */ /* 0x000fea0003800000 */
[----:B------:R-:W-:Y:S01]  /*29130*/  BAR.SYNC.DEFER_BLOCKING 0x4, 0x180 ;  /* 0x0106000000007b1d */ /* 0x000fe20000010000 */
[----:B-1----:R-:W-:-:S04]  /*29140*/  LOP3.LUT R0, R0, 0x1f, RZ, 0xc0, !PT ;  /* 0x0000001f00007812 */ /* 0x002fc800078ec0ff */
[----:B------:R-:W-:-:S13]  /*29150*/  ISETP.NE.AND P0, PT, R0, RZ, PT ;  /* 0x000000ff0000720c */ /* 0x000fda0003f05270 */
[----:B------:R-:W1:Y:S01]  /*29160*/  @!P0 S2R R3, SR_CgaCtaId ;  /* 0x0000000000038919 */ /* 0x000e620000008800 */
[----:B------:R-:W-:-:S04]  /*29170*/  @!P0 MOV R0, 0x400 ;  /* 0x0000040000008802 */ /* 0x000fc80000000f00 */
[----:B-1----:R-:W-:-:S05]  /*29180*/  @!P0 LEA R22, R3, R0, 0x18 ;  /* 0x0000000003168211 */ /* 0x002fca00078ec0ff */
[----:B------:R1:W-:Y:S01]  /*29190*/  @!P0 STS.128 [R22+0x324d0], R16 ;  /* 0x0324d01016008388 */ /* 0x0003e20000000c00 */
[----:B------:R-:W-:Y:S06]  /*291a0*/  BAR.ARV 0x5, 0x180 ;  /* 0x0146000000007b1d */ /* 0x000fec0000002000 */
.L_x_3596:
[----:B------:R-:W-:Y:S02]  /*291b0*/  ULDC UR4, c[0x0][0xd3c] ;  /* 0x00034f0000047ab9 */ /* 0x000fe40000000800 */
[----:B0-----:R-:W-:-:S13]  /*291c0*/  ISETP.GE.AND P0, PT, R19, UR4, PT ;  /* 0x0000000413007c0c */ /* 0x001fda000bf06270 */
[----:B------:R-:W-:Y:S05]  /*291d0*/  @!P0 BRA `(.L_x_3608) ;  /* 0xffffffa800b08947 */ /* 0x000fea000383ffff */
[----:B------:R-:W-:Y:S05]  /*291e0*/  BSYNC B8 ;  /* 0x0000000000087941 */ /* 0x000fea0003800000 */
.L_x_3533:
[----:B-1----:R-:W5:Y:S01]  /*291f0*/  LDL.LU R0, [R1+0x470] ;  /* 0x0004700001007983 */ /* 0x002f620000300800 */
[----:B------:R-:W-:Y:S01]  /*29200*/  BSSY B0, `(.L_x_3609) ;  /* 0x000000b000007945 */ /* 0x000fe20003800000 */
[----:B------:R-:W0:Y:S01]  /*29210*/  S2R R5, SR_CgaCtaId ;  /* 0x0000000000057919 */ /* 0x000e220000008800 */
[----:B-----5:R-:W-:-:S05]  /*29220*/  VIADD R0, R0, 0x1 ;  /* 0x0000000100007836 */ /* 0x020fca0000000000 */
        /* <DEDUP_REMOVED lines=8> */
.L_x_3747:
[----:B------:R-:W-:Y:S05]  /*292b0*/  BSYNC B0 ;  /* 0x0000000000007941 */ /* 0x000fea0003800000 */
.L_x_3609:
[----:B------:R-:W-:-:S03]  /*292c0*/  UMOV UR4, 0xffffffff ;  /* 0xffffffff00047882 */ /* 0x000fc60000000000 */
[----:B------:R-:W-:Y:S05]  /*292d0*/  BRA.DIV UR4, `(.L_x_3611) ;  /* 0x0000004604607947 */ /* 0x000fea000b800000 */
[----:B0-----:R-:W0:Y:S02]  /*292e0*/  S2R R0, SR_TID.X ;  /* 0x0000000000007919 */ /* 0x001e240000002100 */
[----:B0-----:R-:W-:-:S04]  /*292f0*/  SHF.R.U32.HI R0, RZ, 0x5, R0 ;  /* 0x00000005ff007819 */ /* 0x001fc80000011600 */
[----:B------:R-:W-:-:S05]  /*29300*/  LOP3.LUT R0, R0, 0x3, RZ, 0xc0, !PT ;  /* 0x0000000300007812 */ /* 0x000fca00078ec0ff */
[----:B------:R0:W1:Y:S02]  /*29310*/  SHFL.IDX PT, R14, R0, RZ, 0x1f ;  /* 0x00001fff000e7589 */ /* 0x00006400000e0000 */
.L_x_3750:
[----:B-1----:R-:W-:Y:S01]  /*29320*/  ISETP.NE.AND P0, PT, R14, RZ, PT ;  /* 0x000000ff0e00720c */ /* 0x002fe20003f05270 */
[----:B------:R-:W-:-:S12]  /*29330*/  BSSY B0, `(.L_x_3612) ;  /* 0x0000026000007945 */ /* 0x000fd80003800000 */
[----:B------:R-:W-:Y:S05]  /*29340*/  @P0 BRA `(.L_x_3613) ;  /* 0x0000000000900947 */ /* 0x000fea0003800000 */
[----:B------:R-:W-:-:S03]  /*29350*/  UMOV UR4, 0xffffffff ;  /* 0xffffffff00047882 */ /* 0x000fc60000000000 */
[----:B------:R-:W-:Y:S05]  /*29360*/  BRA.DIV UR4, `(.L_x_3614) ;  /* 0x0000004604707947 */ /* 0x000fea000b800000 */
[----:B------:R-:W-:-:S13]  /*29370*/  ELECT P6, URZ, PT ;  /* 0x00000000003f782f */ /* 0x000fda00038c0000 */
.L_x_3753:
[----:B------:R-:W-:Y:S05]  /*29380*/  @!P6 BRA `(.L_x_3613) ;  /* 0x000000000080e947 */ /* 0x000fea0003800000 */
[----:B0-----:R-:W5:Y:S02]  /*29390*/  LDL R0, [R1+0x478] ;  /* 0x0004780001007983 */ /* 0x001f640000100800 */
[----:B-----5:R-:W-:-:S13]  /*293a0*/  R2UR UR4, R0 ;  /* 0x00000000000472ca */ /* 0x020fda00000e0000 */
[----:B------:R-:W-:-:S06]  /*293b0*/  ULOP3.LUT UR4, UR4, 0x2, URZ, 0xfc, !UPT ;  /* 0x0000000204047892 */ /* 0x000fcc000f8efc3f */
[----:B------:R-:W-:-:S05]  /*293c0*/  IMAD.U32 R0, RZ, RZ, UR4 ;  /* 0x00000004ff007e24 */ /* 0x000fca000f8e00ff */
[----:B------:R-:W-:-:S13]  /*293d0*/  ISETP.NE.AND P0, PT, R0, 0x3, PT ;  /* 0x000000030000780c */ /* 0x000fda0003f05270 */
[----:B------:R-:W-:Y:S05]  /*293e0*/  @!P0 BRA `(.L_x_3615) ;  /* 0x0000000000048947 */ /* 0x000fea0003800000 */
[----:B------:R-:W-:Y:S01]  /*293f0*/  BPT.TRAP 0x1 ;  /* 0x000000040000795c */ /* 0x000fe20000300000 */
.L_x_3615:
[----:B------:R-:W-:Y:S01]  /*29400*/  IMAD R5, R24, 0x8, R7 ;  /* 0x0000000818057824 */ /* 0x000fe200078e0207 */
[----:B------:R-:W-:Y:S01]  /*29410*/  SHF.L.U32 R0, R26, 0x1f, RZ ;  /* 0x0000001f1a007819 */ /* 0x000fe200000006ff */
[----:B------:R-:W-:-:S03]  /*29420*/  VIADD R24, R24, 0x1 ;  /* 0x0000000118187836 */ /* 0x000fc60000000000 */
[----:B------:R-:W0:Y:S02]  /*29430*/  SYNCS.PHASECHK.TRANS64.TRYWAIT P1, [R5+URZ+0x32440], R0 ;  /* 0x03244000050075a7 */ /* 0x000e24000802017f */
[----:B------:R-:W-:-:S04]  /*29440*/  ISETP.NE.AND P2, PT, R24, 0x2, PT ;  /* 0x000000021800780c */ /* 0x000fc80003f45270 */
[----:B------:R-:W-:Y:S01]  /*29450*/  SEL R3, RZ, 0x1, P2 ;  /* 0x00000001ff037807 */ /* 0x000fe20001000000 */
[----:B0-----:R-:W-:Y:S08]  /*29460*/  @!P1 BRA `(.L_x_3616) ;  /* 0x0000004400509947 */ /* 0x001ff00003800000 */
.L_x_3754:
[----:B------:R-:W-:Y:S02]  /*29470*/  SEL R24, R24, RZ, P2 ;  /* 0x000000ff18187207 */ /* 0x000fe40001000000 */
[----:B------:R-:W-:Y:S01]  /*29480*/  LOP3.LUT R2, R26, R3, RZ, 0x3c, !PT ;  /* 0x000000031a027212 */ /* 0x000fe200078e3cff */
[----:B------:R-:W-:Y:S06]  /*29490*/  @!P0 BRA `(.L_x_3617) ;  /* 0x0000000000048947 */ /* 0x000fec0003800000 */
[----:B------:R-:W-:Y:S01]  /*294a0*/  BPT.TRAP 0x1 ;  /* 0x000000040000795c */ /* 0x000fe20000300000 */
.L_x_3617:
[----:B------:R-:W-:Y:S01]  /*294b0*/  IMAD R3, R24, 0x8, R7 ;  /* 0x0000000818037824 */ /* 0x000fe200078e0207 */
[----:B------:R-:W-:-:S04]  /*294c0*/  SHF.L.U32 R2, R2, 0x1f, RZ ;  /* 0x0000001f02027819 */ /* 0x000fc800000006ff */
[----:B------:R-:W1:Y:S02]  /*294d0*/  SYNCS.PHASECHK.TRANS64.TRYWAIT P1, [R3+URZ+0x32440], R2 ;  /* 0x03244002030075a7 */ /* 0x000e64000802017f */
[----:B-1----:R-:W-:Y:S05]  /*294e0*/  @!P1 BRA `(.L_x_3618) ;  /* 0x0000004400449947 */ /* 0x002fea0003800000 */
.L_x_3755:
[----:B------:R-:W-:Y:S05]  /*294f0*/  @!P0 BRA `(.L_x_3619) ;  /* 0x0000000000048947 */ /* 0x000fea0003800000 */
[----:B------:R-:W-:Y:S01]  /*29500*/  BPT.TRAP 0x1 ;  /* 0x000000040000795c */ /* 0x000fe20000300000 */
.L_x_3619:
[----:B------:R-:W5:Y:S02]  /*29510*/  SYNCS.PHASECHK.TRANS64.TRYWAIT P1, [R5+URZ+0x32460], R0 ;  /* 0x03246000050075a7 */ /* 0x000f64000802017f */
[----:B-----5:R-:W-:Y:S05]  /*29520*/  @!P1 BRA `(.L_x_3620) ;  /* 0x0000004400489947 */ /* 0x020fea0003800000 */
.L_x_3756:
[----:B------:R-:W-:Y:S05]  /*29530*/  @!P0 BRA `(.L_x_3621) ;  /* 0x0000000000048947 */ /* 0x000fea0003800000 */
[----:B------:R-:W-:Y:S01]  /*29540*/  BPT.TRAP 0x1 ;  /* 0x000000040000795c */ /* 0x000fe20000300000 */
.L_x_3621:
[----:B------:R0:W0:Y:S02]  /*29550*/  SYNCS.PHASECHK.TRANS64.TRYWAIT P0, [R3+URZ+0x32460], R2 ;  /* 0x03246002030075a7 */ /* 0x000024000800017f */
[----:B0-----:R-:W-:Y:S05]  /*29560*/  @!P0 NANOSLEEP.SYNCS 0x989680 ;  /* 0x009896800000895d */ /* 0x001fea0003900000 */
[----:B------:R-:W0:Y:S02]  /*29570*/  @!P0 SYNCS.PHASECHK.TRANS64 P0, [R3+URZ+0x32460], R2 ;  /* 0x03246002030085a7 */ /* 0x000e24000800007f */
[----:B0-----:R-:W-:Y:S05]  /*29580*/  @!P0 BRA `(.L_x_3621) ;  /* 0xfffffffc00f08947 */ /* 0x001fea000383ffff */
.L_x_3613:
[----:B------:R-:W-:Y:S05]  /*29590*/  BSYNC B0 ;  /* 0x0000000000007941 */ /* 0x000fea0003800000 */
.L_x_3612:
[----:B------:R-:W-:Y:S05]  /*295a0*/  EXIT ;  /* 0x000000000000794d */ /* 0x000fea0003800000 */
.L_x_3403:
[----:B0-----:R-:W-:-:S04]  /*295b0*/  IMAD.U32 R9, RZ, RZ, UR42 ;  /* 0x0000002aff097e24 */ /* 0x001fc8000f8e00ff */
[----:B------:R0:W1:Y:S03]  /*295c0*/  SYNCS.PHASECHK.TRANS64.TRYWAIT P0, [R9+URZ+0x32400], R0 ;  /* 0x03240000090075a7 */ /* 0x000066000800017f */
[----:B-1----:R-:W-:Y:S05]  /*295d0*/  @!P0 NANOSLEEP.SYNCS 0x989680 ;  /* 0x009896800000895d */ /* 0x002fea0003900000 */
[----:B------:R-:W1:Y:S02]  /*295e0*/  @!P0 SYNCS.PHASECHK.TRANS64 P0, [R9+URZ+0x32400], R0 ;  /* 0x03240000090085a7 */ /* 0x000e64000800007f */
[----:B-1----:R-:W-:Y:S05]  /*295f0*/  @!P0 BRA `(.L_x_3403) ;  /* 0xfffffffc00ec8947 */ /* 0x002fea000383ffff */
[----:B------:R-:W-:Y:S05]  /*29600*/  BRA `(.L_x_3622) ;  /* 0xfffffd90009c7947 */ /* 0x000fea000383ffff */
.L_x_3410:
[----:B-1----:R1:W2:Y:S02]  /*29610*/  SYNCS.PHASECHK.TRANS64.TRYWAIT P0, [R20+URZ], R21 ;  /* 0x00000015140075a7 */ /* 0x0022a4000800017f */
[----:B--2---:R-:W-:Y:S05]  /*29620*/  @!P0 NANOSLEEP.SYNCS 0x989680 ;  /* 0x009896800000895d */ /* 0x004fea0003900000 */
[----:B------:R-:W2:Y:S02]  /*29630*/  @!P0 SYNCS.PHASECHK.TRANS64 P0, [R20+URZ], R21 ;  /* 0x00000015140085a7 */ /* 0x000ea4000800007f */
[----:B--2---:R-:W-:Y:S05]  /*29640*/  @!P0 BRA `(.L_x_3410) ;  /* 0xfffffffc00f08947 */ /* 0x004fea000383ffff */
[----:B------:R-:W-:Y:S05]  /*29650*/  BRA `(.L_x_3409) ;  /* 0xfffffd9400b47947 */ /* 0x000fea000383ffff */
.L_x_3412:
[----:B0-----:R-:W-:-:S04]  /*29660*/  IMAD.U32 R9, RZ, RZ, UR42 ;  /* 0x0000002aff097e24 */ /* 0x001fc8000f8e00ff */
[----:B------:R0:W1:Y:S03]  /*29670*/  SYNCS.PHASECHK.TRANS64.TRYWAIT P0, [R9+URZ+0x32410], R6 ;  /* 0x03241006090075a7 */ /* 0x000066000800017f */
[----:B-1----:R-:W-:Y:S05]  /*29680*/  @!P0 NANOSLEEP.SYNCS 0x989680 ;  /* 0x009896800000895d */ /* 0x002fea0003900000 */
[----:B------:R-:W1:Y:S02]  /*29690*/  @!P0 SYNCS.PHASECHK.TRANS64 P0, [R9+URZ+0x32410], R6 ;  /* 0x03241006090085a7 */ /* 0x000e64000800007f */
[----:B-1----:R-:W-:Y:S05]  /*296a0*/  @!P0 BRA `(.L_x_3412) ;  /* 0xfffffffc00ec8947 */ /* 0x002fea000383ffff */
[----:B------:R-:W-:Y:S05]  /*296b0*/  BRA `(.L_x_3623) ;  /* 0xfffffd9800887947 */ /* 0x000fea000383ffff */
.L_x_3419:
[----:B-1----:R1:W2:Y:S02]  /*296c0*/  SYNCS.PHASECHK.TRANS64.TRYWAIT P0, [R8+URZ], R9 ;  /* 0x00000009080075a7 */ /* 0x0022a4000800017f */
[----:B--2---:R-:W-:Y:S05]  /*296d0*/  @!P0 NANOSLEEP.SYNCS 0x989680 ;  /* 0x009896800000895d */ /* 0x004fea0003900000 */
[----:B------:R-:W2:Y:S02]  /*296e0*/  @!P0 SYNCS.PHASECHK.TRANS64 P0, [R8+URZ], R9 ;  /* 0x00000009080085a7 */ /* 0x000ea4000800007f */
[----:B--2---:R-:W-:Y:S05]  /*296f0*/  @!P0 BRA `(.L_x_3419) ;  /* 0xfffffffc00f08947 */ /* 0x004fea000383ffff */
[----:B------:R-:W-:Y:S05]  /*29700*/  BRA `(.L_x_3418) ;  /* 0xfffffd9800cc7947 */ /* 0x000fea000383ffff */
.L_x_3457:
[----:B0-----:R0:W2:Y:S02]  /*29710*/  SYNCS.PHASECHK.TRANS64.TRYWAIT P0, [R6+URZ], R7 ;  /* 0x00000007060075a7 */ /* 0x0010a4000800017f */
[----:B--2---:R-:W-:Y:S05]  /*29720*/  @!P0 NANOSLEEP.SYNCS 0x989680 ;  /* 0x009896800000895d */ /* 0x004fea0003900000 */
[----:B------:R-:W2:Y:S02]  /*29730*/  @!P0 SYNCS.PHASECHK.TRANS64 P0, [R6+URZ], R7 ;  /* 0x00000007060085a7 */ /* 0x000ea4000800007f */
[----:B--2---:R-:W-:Y:S05]  /*29740*/  @!P0 BRA `(.L_x_3457) ;  /* 0xfffffffc00f08947 */ /* 0x004fea000383ffff */
[----:B------:R-:W-:Y:S05]  /*29750*/  BRA `(.L_x_3456) ;  /* 0xfffffe0800487947 */ /* 0x000fea000383ffff */
.L_x_3464:
[----:B0-----:R0:W1:Y:S02]  /*29760*/  SYNCS.PHASECHK.TRANS64.TRYWAIT P0, [R18+URZ], R19 ;  /* 0x00000013120075a7 */ /* 0x001064000800017f */
[----:B-1----:R-:W-:Y:S05]  /*29770*/  @!P0 NANOSLEEP.SYNCS 0x989680 ;  /* 0x009896800000895d */ /* 0x002fea0003900000 */
[----:B------:R-:W1:Y:S02]  /*29780*/  @!P0 SYNCS.PHASECHK.TRANS64 P0, [R18+URZ], R19 ;  /* 0x00000013120085a7 */ /* 0x000e64000800007f */
[----:B-1----:R-:W-:Y:S05]  /*29790*/  @!P0 BRA `(.L_x_3464) ;  /* 0xfffffffc00f08947 */ /* 0x002fea000383ffff */
[----:B------:R-:W-:Y:S05]  /*297a0*/  BRA `(.L_x_3463) ;  /* 0xfffffe0c006c7947 */ /* 0x000fea000383ffff */
.L_x_3477:
[----:B0-----:R0:W2:Y:S02]  /*297b0*/  SYNCS.PHASECHK.TRANS64.TRYWAIT P0, [R0+URZ], R7 ;  /* 0x00000007000075a7 */ /* 0x0010a4000800017f */
[----:B--2---:R-:W-:Y:S05]  /*297c0*/  @!P0 NANOSLEEP.SYNCS 0x989680 ;  /* 0x009896800000895d */ /* 0x004fea0003900000 */
[----:B------:R-:W2:Y:S02]  /*297d0*/  @!P0 SYNCS.PHASECHK.TRANS64 P0, [R0+URZ], R7 ;  /* 0x00000007000085a7 */ /* 0x000ea4000800007f */
[----:B--2---:R-:W-:Y:S05]  /*297e0*/  @!P0 BRA `(.L_x_3477) ;  /* 0xfffffffc00f08947 */ /* 0x004fea000383ffff */
[----:B------:R-:W-:Y:S05]  /*297f0*/  BRA `(.L_x_3476) ;  /* 0xfffffea400b07947 */ /* 0x000fea000383ffff */
.L_x_3484:
[----:B0-----:R0:W2:Y:S02]  /*29800*/  SYNCS.PHASECHK.TRANS64.TRYWAIT P0, [R7+URZ], R8 ;  /* 0x00000008070075a7 */ /* 0x0010a4000800017f */
[----:B--2---:R-:W-:Y:S05]  /*29810*/  @!P0 NANOSLEEP.SYNCS 0x989680 ;  /* 0x009896800000895d */ /* 0x004fea0003900000 */
[----:B------:R-:W2:Y:S02]  /*29820*/  @!P0 SYNCS.PHASECHK.TRANS64 P0, [R7+URZ], R8 ;  /* 0x00000008070085a7 */ /* 0x000ea4000800007f */
[----:B--2---:R-:W-:Y:S05]  /*29830*/  @!P0 BRA `(.L_x_3484) ;  /* 0xfffffffc00f08947 */ /* 0x004fea000383ffff */
[----:B------:R-:W-:Y:S05]  /*29840*/  BRA `(.L_x_3483) ;  /* 0xfffffea800e87947 */ /* 0x000fea000383ffff */
.L_x_3553:
        /* <DEDUP_REMOVED lines=11> */
.L_x_3625:
[----:B------:R-:W-:Y:S05]  /*29900*/  BSYNC B0 ;  /* 0x0000000000007941 */ /* 0x000fea0003800000 */
.L_x_3624:
[----:B------:R-:W-:Y:S05]  /*29910*/  BRA `(.L_x_3626) ;  /* 0xffffffb000a47947 */ /* 0x000fea000383ffff */
.L_x_3556:
[----:B0-----:R0:W2:Y:S02]  /*29920*/  SYNCS.PHASECHK.TRANS64.TRYWAIT P0, [R17+URZ+0x32440], R0 ;  /* 0x03244000110075a7 */ /* 0x0010a4000800017f */
[----:B--2---:R-:W-:Y:S05]  /*29930*/  @!P0 NANOSLEEP.SYNCS 0x989680 ;  /* 0x009896800000895d */ /* 0x004fea0003900000 */
[----:B------:R-:W2:Y:S02]  /*29940*/  @!P0 SYNCS.PHASECHK.TRANS64 P0, [R17+URZ+0x32440], R0 ;  /* 0x03244000110085a7 */ /* 0x000ea4000800007f */
[----:B--2---:R-:W-:Y:S05]  /*29950*/  @!P0 BRA `(.L_x_3556) ;  /* 0xfffffffc00f08947 */ /* 0x004fea000383ffff */
[----:B------:R-:W-:Y:S05]  /*29960*/  BRA `(.L_x_3627) ;  /* 0xffffffb4005c7947 */ /* 0x000fea000383ffff */
.L_x_3557:
        /* <DEDUP_REMOVED lines=8> */
.L_x_3629:
[----:B------:R-:W-:Y:S05]  /*299f0*/  BSYNC B0 ;  /* 0x0000000000007941 */ /* 0x000fea0003800000 */
.L_x_3628:
        /* <DEDUP_REMOVED lines=9> */
.L_x_3630:
[----:B------:R-:W-:Y:S02]  /*29a90*/  IMAD.MOV.U32 R13, RZ, RZ, R4 ;  /* 0x000000ffff0d7224 */ /* 0x000fe400078e0004 */
[----:B------:R-:W-:Y:S02]  /*29aa0*/  IMAD.MOV.U32 R12, RZ, RZ, 0x1 ;  /* 0x00000001ff0c7424 */ /* 0x000fe400078e00ff */
[----:B------:R-:W-:-:S07]  /*29ab0*/  IMAD.MOV.U32 R3, RZ, RZ, R14 ;  /* 0x000000ffff037224 */ /* 0x000fce00078e000e */
[----:B------:R-:W-:Y:S05]  /*29ac0*/  WARPSYNC.COLLECTIVE R15, `(.L_x_3631) ;  /* 0x000000000f087348 */ /* 0x000fea0003c00000 */
[----:B------:R0:W1:Y:S02]  /*29ad0*/  SHFL.IDX P6, R14, R13, R12, R11 ;  /* 0x0000000c0d0e7389 */ /* 0x00006400000c000b */
[----:B01----:R-:W-:Y:S01]  /*29ae0*/  ENDCOLLECTIVE ;  /* 0x000000000000791b */ /* 0x003fe20003800000 */
.L_x_3631:
        /* <DEDUP_REMOVED lines=15> */
.L_x_3632:
[----:B------:R-:W-:Y:S02]  /*29be0*/  @P0 IMAD R6, R5, 0x2, R22 ;  /* 0x0000000205060824 */ /* 0x000fe400078e0216 */
[----:B------:R-:W-:Y:S02]  /*29bf0*/  IMAD.MOV.U32 R13, RZ, RZ, R4 ;  /* 0x000000ffff0d7224 */ /* 0x000fe400078e0004 */
[----:B------:R-:W-:Y:S02]  /*29c00*/  IMAD.MOV.U32 R12, RZ, RZ, 0x2 ;  /* 0x00000002ff0c7424 */ /* 0x000fe400078e00ff */
[----:B------:R-:W-:-:S07]  /*29c10*/  IMAD.MOV.U32 R3, RZ, RZ, R14 ;  /* 0x000000ffff037224 */ /* 0x000fce00078e000e */
[----:B------:R-:W-:Y:S05]  /*29c20*/  WARPSYNC.COLLECTIVE R15, `(.L_x_3633) ;  /* 0x000000000f087348 */ /* 0x000fea0003c00000 */
[----:B------:R0:W1:Y:S02]  /*29c30*/  SHFL.IDX P6, R14, R13, R12, R11 ;  /* 0x0000000c0d0e7389 */ /* 0x00006400000c000b */
[----:B01----:R-:W-:Y:S01]  /*29c40*/  ENDCOLLECTIVE ;  /* 0x000000000000791b */ /* 0x003fe20003800000 */
.L_x_3633:
        /* <DEDUP_REMOVED lines=15> */
.L_x_3634:
[----:B------:R-:W-:Y:S02]  /*29d40*/  @P0 IMAD R6, R5, 0x2, R22 ;  /* 0x0000000205060824 */ /* 0x000fe400078e0216 */
[----:B------:R-:W-:Y:S02]  /*29d50*/  IMAD.MOV.U32 R13, RZ, RZ, R4 ;  /* 0x000000ffff0d7224 */ /* 0x000fe400078e0004 */
[----:B------:R-:W-:Y:S02]  /*29d60*/  IMAD.MOV.U32 R12, RZ, RZ, 0x3 ;  /* 0x00000003ff0c7424 */ /* 0x000fe400078e00ff */
[----:B------:R-:W-:-:S07]  /*29d70*/  IMAD.MOV.U32 R3, RZ, RZ, R14 ;  /* 0x000000ffff037224 */ /* 0x000fce00078e000e */
[----:B------:R-:W-:Y:S05]  /*29d80*/  WARPSYNC.COLLECTIVE R15, `(.L_x_3635) ;  /* 0x000000000f087348 */ /* 0x000fea0003c00000 */
[----:B------:R0:W1:Y:S02]  /*29d90*/  SHFL.IDX P6, R14, R13, R12, R11 ;  /* 0x0000000c0d0e7389 */ /* 0x00006400000c000b */
[----:B01----:R-:W-:Y:S01]  /*29da0*/  ENDCOLLECTIVE ;  /* 0x000000000000791b */ /* 0x003fe20003800000 */
.L_x_3635:
        /* <DEDUP_REMOVED lines=15> */
.L_x_3636:
[----:B------:R-:W-:Y:S02]  /*29ea0*/  @P0 IMAD R6, R5, 0x2, R22 ;  /* 0x0000000205060824 */ /* 0x000fe400078e0216 */
[----:B------:R-:W-:Y:S02]  /*29eb0*/  IMAD.MOV.U32 R13, RZ, RZ, R4 ;  /* 0x000000ffff0d7224 */ /* 0x000fe400078e0004 */
[----:B------:R-:W-:Y:S02]  /*29ec0*/  IMAD.MOV.U32 R12, RZ, RZ, 0x4 ;  /* 0x00000004ff0c7424 */ /* 0x000fe400078e00ff */
[----:B------:R-:W-:-:S07]  /*29ed0*/  IMAD.MOV.U32 R3, RZ, RZ, R14 ;  /* 0x000000ffff037224 */ /* 0x000fce00078e000e */
[----:B------:R-:W-:Y:S05]  /*29ee0*/  WARPSYNC.COLLECTIVE R15, `(.L_x_3637) ;  /* 0x000000000f087348 */ /* 0x000fea0003c00000 */
[----:B------:R0:W1:Y:S02]  /*29ef0*/  SHFL.IDX P6, R14, R13, R12, R11 ;  /* 0x0000000c0d0e7389 */ /* 0x00006400000c000b */
[----:B01----:R-:W-:Y:S01]  /*29f00*/  ENDCOLLECTIVE ;  /* 0x000000000000791b */ /* 0x003fe20003800000 */
.L_x_3637:
        /* <DEDUP_REMOVED lines=15> */
.L_x_3638:
[----:B------:R-:W-:Y:S02]  /*2a000*/  @P0 IMAD R6, R5, 0x2, R22 ;  /* 0x0000000205060824 */ /* 0x000fe400078e0216 */
[----:B------:R-:W-:Y:S02]  /*2a010*/  IMAD.MOV.U32 R13, RZ, RZ, R4 ;  /* 0x000000ffff0d7224 */ /* 0x000fe400078e0004 */
[----:B------:R-:W-:Y:S02]  /*2a020*/  IMAD.MOV.U32 R12, RZ, RZ, 0x5 ;  /* 0x00000005ff0c7424 */ /* 0x000fe400078e00ff */
[----:B------:R-:W-:-:S07]  /*2a030*/  IMAD.MOV.U32 R3, RZ, RZ, R14 ;  /* 0x000000ffff037224 */ /* 0x000fce00078e000e */
[----:B------:R-:W-:Y:S05]  /*2a040*/  WARPSYNC.COLLECTIVE R15, `(.L_x_3639) ;  /* 0x000000000f087348 */ /* 0x000fea0003c00000 */
[----:B------:R0:W1:Y:S02]  /*2a050*/  SHFL.IDX P6, R14, R13, R12, R11 ;  /* 0x0000000c0d0e7389 */ /* 0x00006400000c000b */
[----:B01----:R-:W-:Y:S01]  /*2a060*/  ENDCOLLECTIVE ;  /* 0x000000000000791b */ /* 0x003fe20003800000 */
.L_x_3639:
        /* <DEDUP_REMOVED lines=10> */
.L_x_3640:
[----:B------:R-:W-:Y:S01]  /*2a110*/  @!PT LDS RZ, [RZ] ;  /* 0x00000000fffff984 */ /* 0x000fe20000000800 */
[----:B------:R-:W-:Y:S01]  /*2a120*/  @!PT LDS RZ, [RZ] ;  /* 0x00000000fffff984 */ /* 0x000fe20000000800 */
[----:B------:R-:W-:Y:S01]  /*2a130*/  @!PT LDS RZ, [RZ] ;  /* 0x00000000fffff984 */ /* 0x000fe20000000800 */
[----:B------:R1:W-:Y:S01]  /*2a140*/  @P0 LDGSTS.E.BYPASS.LTC128B.128 [R6+0x1e400], desc[UR36][R2.64], !P2 ;  /* 0x1e40000002060fae */ /* 0x0003e2000d101d64 */
[----:B------:R-:W-:Y:S01]  /*2a150*/  IMAD.MOV.U32 R0, RZ, RZ, R14 ;  /* 0x000000ffff007224 */ /* 0x000fe200078e000e */
[----:B------:R-:W-:Y:S06]  /*2a160*/  BRA `(.L_x_3641) ;  /* 0xffffffb000c87947 */ /* 0x000fec000383ffff */
.L_x_3562:
[----:B------:R0:W5:Y:S01]  /*2a170*/  LDL.LU R6, [R1+0x450] ;  /* 0x0004500001067983 */ /* 0x0001620000300800 */
[----:B------:R-:W-:Y:S01]  /*2a180*/  IMAD.MOV.U32 R13, RZ, RZ, R4 ;  /* 0x000000ffff0d7224 */ /* 0x000fe200078e0004 */
[----:B------:R-:W-:Y:S01]  /*2a190*/  LOP3.LUT R23, R23, 0xffffdfff, RZ, 0xc0, !PT ;  /* 0xffffdfff17177812 */ /* 0x000fe200078ec0ff */
[----:B------:R-:W-:Y:S02]  /*2a1a0*/  IMAD.MOV.U32 R12, RZ, RZ, RZ ;  /* 0x000000ffff0c7224 */ /* 0x000fe400078e00ff */
[----:B------:R-:W-:Y:S02]  /*2a1b0*/  IMAD.MOV.U32 R11, RZ, RZ, 0x181f ;  /* 0x0000181fff0b7424 */ /* 0x000fe400078e00ff */
[----:B------:R-:W-:Y:S02]  /*2a1c0*/  IMAD.MOV.U32 R15, RZ, RZ, -0x1 ;  /* 0xffffffffff0f7424 */ /* 0x000fe400078e00ff */
[----:B0-----:R-:W-:-:S07]  /*2a1d0*/  IMAD.IADD R37, R21, 0x1, R37 ;  /* 0x0000000115257824 */ /* 0x001fce00078e0225 */
[----:B-1---5:R-:W-:Y:S05]  /*2a1e0*/  WARPSYNC.COLLECTIVE R15, `(.L_x_3642) ;  /* 0x000000000f087348 */ /* 0x022fea0003c00000 */
[----:B------:R0:W2:Y:S02]  /*2a1f0*/  SHFL.IDX P6, R14, R13, R12, R11 ;  /* 0x0000000c0d0e7389 */ /* 0x0000a400000c000b */
[----:B012--5:R-:W-:Y:S01]  /*2a200*/  ENDCOLLECTIVE ;  /* 0x000000000000791b */ /* 0x027fe20003800000 */
.L_x_3642:
[----:B------:R-:W-:Y:S02]  /*2a210*/  IMAD.MOV.U32 R13, RZ, RZ, R0 ;  /* 0x000000ffff0d7224 */ /* 0x000fe400078e0000 */
[----:B------:R-:W-:-:S07]  /*2a220*/  IMAD.MOV.U32 R2, RZ, RZ, R14 ;  /* 0x000000ffff027224 */ /* 0x000fce00078e000e */
[----:B------:R-:W-:Y:S05]  /*2a230*/  WARPSYNC.COLLECTIVE R15, `(.L_x_3643) ;  /* 0x000000000f087348 */ /* 0x000fea0003c00000 */
[----:B------:R0:W1:Y:S02]  /*2a240*/  SHFL.IDX P6, R14, R13, R12, R11 ;  /* 0x0000000c0d0e7389 */ /* 0x00006400000c000b */
[----:B01----:R-:W-:Y:S01]  /*2a250*/  ENDCOLLECTIVE ;  /* 0x000000000000791b */ /* 0x003fe20003800000 */
.L_x_3643:
[----:B------:R-:W-:Y:S02]  /*2a260*/  IMAD.MOV.U32 R13, RZ, RZ, R4 ;  /* 0x000000ffff0d7224 */ /* 0x000fe400078e0004 */
[----:B------:R-:W-:Y:S02]  /*2a270*/  IMAD.MOV.U32 R12, RZ, RZ, 0x1 ;  /* 0x00000001ff0c7424 */ /* 0x000fe400078e00ff */
[----:B------:R-:W-:-:S07]  /*2a280*/  IMAD.MOV.U32 R3, RZ, RZ, R14 ;  /* 0x000000ffff037224 */ /* 0x000fce00078e000e */
[----:B------:R-:W-:Y:S05]  /*2a290*/  WARPSYNC.COLLECTIVE R15, `(.L_x_3644) ;  /* 0x000000000f087348 */ /* 0x000fea0003c00000 */
[----:B------:R0:W1:Y:S02]  /*2a2a0*/  SHFL.IDX P6, R14, R13, R12, R11 ;  /* 0x0000000c0d0e7389 */ /* 0x00006400000c000b */
[----:B01----:R-:W-:Y:S01]  /*2a2b0*/  ENDCOLLECTIVE ;  /* 0x000000000000791b */ /* 0x003fe20003800000 */
.L_x_3644:
[----:B------:R-:W-:Y:S02]  /*2a2c0*/  IMAD.MOV.U32 R13, RZ, RZ, R0 ;  /* 0x000000ffff0d7224 */ /* 0x000fe400078e0000 */
[----:B------:R-:W-:-:S05]  /*2a2d0*/  IMAD R5, R6, R5, RZ ;  /* 0x0000000506057224 */ /* 0x000fca00078e02ff */
[----:B------:R-:W-:-:S13]  /*2a2e0*/  ISETP.GE.AND P2, PT, R37, R5, PT ;  /* 0x000000052500720c */ /* 0x000fda0003f46270 */
[----:B------:R-:W-:Y:S02]  /*2a2f0*/  @!P2 LEA R3, P1, R20, R3, 0x1 ;  /* 0x000000031403a211 */ /* 0x000fe400078208ff */
[----:B------:R-:W-:-:S03]  /*2a300*/  @P2 LOP3.LUT R23, R23, 0x2000, RZ, 0xfc, !PT ;  /* 0x0000200017172812 */ /* 0x000fc600078efcff */
[----:B------:R-:W-:Y:S01]  /*2a310*/  @!P2 IMAD.X R8, RZ, RZ, R2, P1 ;  /* 0x000000ffff08a224 */ /* 0x000fe200008e0602 */
[----:B------:R-:W-:Y:S01]  /*2a320*/  LOP3.LUT R23, R23, 0xffffefff, RZ, 0xc0, !PT ;  /* 0xffffefff17177812 */ /* 0x000fe200078ec0ff */
[----:B------:R-:W-:Y:S02]  /*2a330*/  @!P2 IMAD.MOV.U32 R2, RZ, RZ, R3 ;  /* 0x000000ffff02a224 */ /* 0x000fe400078e0003 */
        /* <DEDUP_REMOVED lines=11> */
.L_x_3645:
[----:B------:R-:W-:Y:S01]  /*2a3f0*/  @P2 LOP3.LUT R23, R23, 0x1000, RZ, 0xfc, !PT ;  /* 0x0000100017172812 */ /* 0x000fe200078efcff */
[----:B------:R-:W-:-:S03]  /*2a400*/  IMAD.MOV.U32 R13, RZ, RZ, R4 ;  /* 0x000000ffff0d7224 */ /* 0x000fc600078e0004 */
[----:B------:R-:W-:Y:S01]  /*2a410*/  LOP3.LUT R23, R23, 0xfffff7ff, RZ, 0xc0, !PT ;  /* 0xfffff7ff17177812 */ /* 0x000fe200078ec0ff */
[----:B------:R-:W-:-:S05]  /*2a420*/  IMAD.MOV.U32 R12, RZ, RZ, R14 ;  /* 0x000000ffff0c7224 */ /* 0x000fca00078e000e */
[----:B------:R-:W-:-:S05]  /*2a430*/  @!P2 LEA R12, P1, R20, R12, 0x1 ;  /* 0x0000000c140ca211 */ /* 0x000fca00078208ff */
[----:B------:R-:W-:Y:S02]  /*2a440*/  @!P2 IMAD.X R7, RZ, RZ, R2, P1 ;  /* 0x000000ffff07a224 */ /* 0x000fe400008e0602 */
[----:B------:R-:W-:Y:S02]  /*2a450*/  @!P2 IMAD.MOV.U32 R2, RZ, RZ, R12 ;  /* 0x000000ffff02a224 */ /* 0x000fe400078e000c */
[----:B------:R-:W-:Y:S02]  /*2a460*/  IMAD.MOV.U32 R12, RZ, RZ, 0x2 ;  /* 0x00000002ff0c7424 */ /* 0x000fe400078e00ff */
[----:B------:R-:W-:-:S07]  /*2a470*/  @!P2 IMAD.MOV.U32 R3, RZ, RZ, R7 ;  /* 0x000000ffff03a224 */ /* 0x000fce00078e0007 */
[----:B------:R-:W-:Y:S05]  /*2a480*/  WARPSYNC.COLLECTIVE R15, `(.L_x_3646) ;  /* 0x000000000f087348 */ /* 0x000fea0003c00000 */
[----:B------:R0:W1:Y:S02]  /*2a490*/  SHFL.IDX P6, R14, R13, R12, R11 ;  /* 0x0000000c0d0e7389 */ /* 0x00006400000c000b */
[----:B01----:R-:W-:Y:S01]  /*2a4a0*/  ENDCOLLECTIVE ;  /* 0x000000000000791b */ /* 0x003fe20003800000 */
.L_x_3646:
        /* <DEDUP_REMOVED lines=11> */
.L_x_3647:
        /* <DEDUP_REMOVED lines=8> */
.L_x_3648:
        /* <DEDUP_REMOVED lines=15> */
.L_x_3649:
[----:B------:R-:W-:Y:S01]  /*2a6d0*/  @P2 LOP3.LUT R23, R23, 0x200, RZ, 0xfc, !PT ;  /* 0x0000020017172812 */ /* 0x000fe200078efcff */
[----:B------:R-:W-:-:S03]  /*2a6e0*/  IMAD.MOV.U32 R12, RZ, RZ, 0x4 ;  /* 0x00000004ff0c7424 */ /* 0x000fc600078e00ff */
[----:B------:R-:W-:Y:S01]  /*2a6f0*/  LOP3.LUT R23, R23, 0xfffffeff, RZ, 0xc0, !PT ;  /* 0xfffffeff17177812 */ /* 0x000fe200078ec0ff */
[----:B------:R-:W-:-:S05]  /*2a700*/  IMAD.MOV.U32 R9, RZ, RZ, R14 ;  /* 0x000000ffff097224 */ /* 0x000fca00078e000e */
[----:B------:R-:W-:-:S05]  /*2a710*/  @!P2 LEA R13, P1, R20, R9, 0x1 ;  /* 0x00000009140da211 */ /* 0x000fca00078208ff */
[----:B------:R-:W-:Y:S02]  /*2a720*/  @!P2 IMAD.X R11, RZ, RZ, R2, P1 ;  /* 0x000000ffff0ba224 */ /* 0x000fe400008e0602 */
[----:B------:R-:W-:Y:S02]  /*2a730*/  @!P2 IMAD.MOV.U32 R2, RZ, RZ, R13 ;  /* 0x000000ffff02a224 */ /* 0x000fe400078e000d */
[----:B------:R-:W-:Y:S02]  /*2a740*/  @!P2 IMAD.MOV.U32 R3, RZ, RZ, R11 ;  /* 0x000000ffff03a224 */ /* 0x000fe400078e000b */
[----:B------:R-:W-:Y:S02]  /*2a750*/  IMAD.MOV.U32 R13, RZ, RZ, R4 ;  /* 0x000000ffff0d7224 */ /* 0x000fe400078e0004 */
[----:B------:R-:W-:Y:S01]  /*2a760*/  IMAD.MOV.U32 R11, RZ, RZ, 0x181f ;  /* 0x0000181fff0b7424 */ /* 0x000fe200078e00ff */
[----:B------:R-:W-:Y:S01]  /*2a770*/  @!PT LDS RZ, [RZ] ;  /* 0x00000000fffff984 */ /* 0x000fe20000000800 */
[----:B------:R-:W-:Y:S01]  /*2a780*/  @!PT LDS RZ, [RZ] ;  /* 0x00000000fffff984 */ /* 0x000fe20000000800 */
[----:B------:R-:W-:Y:S01]  /*2a790*/  @!PT LDS RZ, [RZ] ;  /* 0x00000000fffff984 */ /* 0x000fe20000000800 */
[----:B------:R0:W-:Y:S06]  /*2a7a0*/  @!P2 LDGSTS.E.BYPASS.LTC128B.128 [R25+0x19c00], desc[UR36][R2.64], !P0 ;  /* 0x19c000000219afae */ /* 0x0001ec000c101d64 */
[----:B0-----:R-:W-:Y:S05]  /*2a7b0*/  WARPSYNC.COLLECTIVE R15, `(.L_x_3650) ;  /* 0x000000000f087348 */ /* 0x001fea0003c00000 */
[----:B------:R1:W2:Y:S02]  /*2a7c0*/  SHFL.IDX P6, R14, R13, R12, R11 ;  /* 0x0000000c0d0e7389 */ /* 0x0002a400000c000b */
[----:B012---:R-:W-:Y:S01]  /*2a7d0*/  ENDCOLLECTIVE ;  /* 0x000000000000791b */ /* 0x007fe20003800000 */
.L_x_3650:
[----:B------:R-:W-:-:S05]  /*2a7e0*/  VIADD R2, R37, 0x40 ;  /* 0x0000004025027836 */ /* 0x000fca0000000000 */
[----:B------:R-:W-:Y:S01]  /*2a7f0*/  ISETP.GE.AND P2, PT, R2, R5, PT ;  /* 0x000000050200720c */ /* 0x000fe20003f46270 */
[----:B------:R-:W-:Y:S02]  /*2a800*/  IMAD.MOV.U32 R13, RZ, RZ, R0 ;  /* 0x000000ffff0d7224 */ /* 0x000fe400078e0000 */
[----:B------:R-:W-:-:S10]  /*2a810*/  IMAD.MOV.U32 R2, RZ, RZ, R14 ;  /* 0x000000ffff027224 */ /* 0x000fd400078e000e */
[----:B------:R-:W-:Y:S05]  /*2a820*/  WARPSYNC.COLLECTIVE R15, `(.L_x_3651) ;  /* 0x000000000f087348 */ /* 0x000fea0003c00000 */
[----:B------:R0:W1:Y:S02]  /*2a830*/  SHFL.IDX P6, R14, R13, R12, R11 ;  /* 0x0000000c0d0e7389 */ /* 0x00006400000c000b */
[----:B01----:R-:W-:Y:S01]  /*2a840*/  ENDCOLLECTIVE ;  /* 0x000000000000791b */ /* 0x003fe20003800000 */
.L_x_3651:
[----:B------:R-:W-:-:S04]  /*2a850*/  @P2 LOP3.LUT R23, R23, 0x100, RZ, 0xfc, !PT ;  /* 0x0000010017172812 */ /* 0x000fc800078efcff */
[----:B------:R-:W-:Y:S01]  /*2a860*/  LOP3.LUT R23, R23, 0xffffff7f, RZ, 0xc0, !PT ;  /* 0xffffff7f17177812 */ /* 0x000fe200078ec0ff */
[----:B------:R-:W-:Y:S02]  /*2a870*/  IMAD.MOV.U32 R13, RZ, RZ, R4 ;  /* 0x000000ffff0d7224 */ /* 0x000fe400078e0004 */
[----:B------:R-:W-:Y:S02]  /*2a880*/  IMAD.MOV.U32 R12, RZ, RZ, 0x5 ;  /* 0x00000005ff0c7424 */ /* 0x000fe400078e00ff */
[----:B------:R-:W-:-:S05]  /*2a890*/  IMAD.MOV.U32 R9, RZ, RZ, R14 ;  /* 0x000000ffff097224 */ /* 0x000fca00078e000e */
[----:B------:R-:W-:-:S05]  /*2a8a0*/  @!P2 LEA R15, P1, R20, R9, 0x1 ;  /* 0x00000009140fa211 */ /* 0x000fca00078208ff */
[----:B------:R-:W-:Y:S02]  /*2a8b0*/  @!P2 IMAD.X R14, RZ, RZ, R2, P1 ;  /* 0x000000ffff0ea224 */ /* 0x000fe400008e0602 */
[----:B------:R-:W-:Y:S02]  /*2a8c0*/  @!P2 IMAD.MOV.U32 R2, RZ, RZ, R15 ;  /* 0x000000ffff02a224 */ /* 0x000fe400078e000f */
[----:B------:R-:W-:Y:S02]  /*2a8d0*/  IMAD.MOV.U32 R15, RZ, RZ, -0x1 ;  /* 0xffffffffff0f7424 */ /* 0x000fe400078e00ff */
[----:B------:R-:W-:-:S07]  /*2a8e0*/  @!P2 IMAD.MOV.U32 R3, RZ, RZ, R14 ;  /* 0x000000ffff03a224 */ /* 0x000fce00078e000e */
[----:B------:R-:W-:Y:S05]  /*2a8f0*/  WARPSYNC.COLLECTIVE R15, `(.L_x_3652) ;  /* 0x000000000f087348 */ /* 0x000fea0003c00000 */
[----:B------:R0:W1:Y:S02]  /*2a900*/  SHFL.IDX P6, R14, R13, R12, R11 ;  /* 0x0000000c0d0e7389 */ /* 0x00006400000c000b */
[----:B01----:R-:W-:Y:S01]  /*2a910*/  ENDCOLLECTIVE ;  /* 0x000000000000791b */ /* 0x003fe20003800000 */
.L_x_3652:
        /* <DEDUP_REMOVED lines=11> */
.L_x_3653:
        /* <DEDUP_REMOVED lines=8> */
.L_x_3654:
        /* <DEDUP_REMOVED lines=13> */
.L_x_3655:
        /* <DEDUP_REMOVED lines=9> */
.L_x_3656:
        /* <DEDUP_REMOVED lines=13> */
.L_x_3657:
[----:B------:R-:W-:Y:S01]  /*2ac80*/  IMAD.MOV.U32 R0, RZ, RZ, R14 ;  /* 0x000000ffff007224 */ /* 0x000fe200078e000e */
[----:B------:R-:W-:Y:S06]  /*2ac90*/  BRA `(.L_x_3658) ;  /* 0xffffffb400007947 */ /* 0x000fec000383ffff */
.L_x_3566:
        /* <DEDUP_REMOVED lines=8> */
.L_x_3660:
[----:B------:R-:W-:Y:S05]  /*2ad20*/  BSYNC B0 ;  /* 0x0000000000007941 */ /* 0x000fea0003800000 */
.L_x_3659:
        /* <DEDUP_REMOVED lines=9> */
.L_x_3661:
[----:B------:R-:W-:Y:S02]  /*2adc0*/  IMAD.MOV.U32 R13, RZ, RZ, R4 ;  /* 0x000000ffff0d7224 */ /* 0x000fe400078e0004 */
[----:B------:R-:W-:Y:S02]  /*2add0*/  IMAD.MOV.U32 R12, RZ, RZ, 0x1 ;  /* 0x00000001ff0c7424 */ /* 0x000fe400078e00ff */
[----:B------:R-:W-:-:S07]  /*2ade0*/  IMAD.MOV.U32 R3, RZ, RZ, R14 ;  /* 0x000000ffff037224 */ /* 0x000fce00078e000e */
[----:B------:R-:W-:Y:S05]  /*2adf0*/  WARPSYNC.COLLECTIVE R15, `(.L_x_3662) ;  /* 0x000000000f087348 */ /* 0x000fea0003c00000 */
[----:B------:R0:W1:Y:S02]  /*2ae00*/  SHFL.IDX P6, R14, R13, R12, R11 ;  /* 0x0000000c0d0e7389 */ /* 0x00006400000c000b */
[----:B01----:R-:W-:Y:S01]  /*2ae10*/  ENDCOLLECTIVE ;  /* 0x000000000000791b */ /* 0x003fe20003800000 */
.L_x_3662:
        /* <DEDUP_REMOVED lines=10> */
.L_x_3663:
        /* <DEDUP_REMOVED lines=12> */
[----:B------:R-:W-:-:S05]  /*2af80*/  @!P6 LEA R2, P0, R6, R2, 0x1 ;  /* 0x000000020602e211 */ /* 0x000fca00078008ff */
[----:B------:R-:W-:-:S05]  /*2af90*/  @!P6 IMAD.X R3, RZ, RZ, R5, P0 ;  /* 0x000000ffff03e224 */ /* 0x000fca00000e0605 */
[----:B------:R0:W-:Y:S04]  /*2afa0*/  @!P6 LDGSTS.E.BYPASS.LTC128B.128 [R25+0x22c00], desc[UR36][R2.64], !P4 ;  /* 0x22c000000219efae */ /* 0x0001e8000e101d64 */
[----:B------:R0:W-:Y:S04]  /*2afb0*/  @!P6 LDGSTS.E.BYPASS.LTC128B.128 [R25+0x26c00], desc[UR36][R2.64+0x80], !P3 ;  /* 0x26c000800219efae */ /* 0x0001e8000d901d64 */
[----:B------:R0:W-:Y:S04]  /*2afc0*/  @!P6 LDGSTS.E.BYPASS.LTC128B.128 [R25+0x2ac00], desc[UR36][R2.64+0x100], !P2 ;  /* 0x2ac001000219efae */ /* 0x0001e8000d101d64 */
[----:B------:R0:W-:Y:S02]  /*2afd0*/  @!P6 LDGSTS.E.BYPASS.LTC128B.128 [R25+0x2ec00], desc[UR36][R2.64+0x180], !P1 ;  /* 0x2ec001800219efae */ /* 0x0001e4000c901d64 */
[----:B0-----:R-:W-:Y:S05]  /*2afe0*/  WARPSYNC.COLLECTIVE R15, `(.L_x_3664) ;  /* 0x000000000f087348 */ /* 0x001fea0003c00000 */
[----:B------:R1:W2:Y:S02]  /*2aff0*/  SHFL.IDX P6, R14, R13, R12, R11 ;  /* 0x0000000c0d0e7389 */ /* 0x0002a400000c000b */
[----:B012---:R-:W-:Y:S01]  /*2b000*/  ENDCOLLECTIVE ;  /* 0x000000000000791b */ /* 0x007fe20003800000 */
.L_x_3664:
[----:B------:R-:W-:Y:S02]  /*2b010*/  IMAD.MOV.U32 R13, RZ, RZ, R0 ;  /* 0x000000ffff0d7224 */ /* 0x000fe400078e0000 */
[----:B------:R-:W-:-:S07]  /*2b020*/  IMAD.MOV.U32 R5, RZ, RZ, R14 ;  /* 0x000000ffff057224 */ /* 0x000fce00078e000e */
[----:B------:R-:W-:Y:S05]  /*2b030*/  WARPSYNC.COLLECTIVE R15, `(.L_x_3665) ;  /* 0x000000000f087348 */ /* 0x000fea0003c00000 */
[----:B------:R0:W1:Y:S02]  /*2b040*/  SHFL.IDX P6, R14, R13, R12, R11 ;  /* 0x0000000c0d0e7389 */ /* 0x00006400000c000b */
[----:B01----:R-:W-:Y:S01]  /*2b050*/  ENDCOLLECTIVE ;  /* 0x000000000000791b */ /* 0x003fe20003800000 */
.L_x_3665:
[----:B------:R-:W-:Y:S02]  /*2b060*/  IMAD.MOV.U32 R13, RZ, RZ, R4 ;  /* 0x000000ffff0d7224 */ /* 0x000fe400078e0004 */
[----:B------:R-:W-:Y:S02]  /*2b070*/  IMAD.MOV.U32 R12, RZ, RZ, 0x3 ;  /* 0x00000003ff0c7424 */ /* 0x000fe400078e00ff */
[----:B------:R-:W-:-:S07]  /*2b080*/  IMAD.MOV.U32 R2, RZ, RZ, R14 ;  /* 0x000000ffff027224 */ /* 0x000fce00078e000e */
[----:B------:R-:W-:Y:S05]  /*2b090*/  WARPSYNC.COLLECTIVE R15, `(.L_x_3666) ;  /* 0x000000000f087348 */ /* 0x000fea0003c00000 */
[----:B------:R0:W1:Y:S02]  /*2b0a0*/  SHFL.IDX P6, R14, R13, R12, R11 ;  /* 0x0000000c0d0e7389 */ /* 0x00006400000c000b */
[----:B01----:R-:W-:Y:S01]  /*2b0b0*/  ENDCOLLECTIVE ;  /* 0x000000000000791b */ /* 0x003fe20003800000 */
.L_x_3666:
        /* <DEDUP_REMOVED lines=15> */
.L_x_3667:
        /* <DEDUP_REMOVED lines=16> */
.L_x_3668:
[----:B------:R-:W-:Y:S02]  /*2b2b0*/  IMAD.MOV.U32 R13, RZ, RZ, R0 ;  /* 0x000000ffff0d7224 */ /* 0x000fe400078e0000 */
[----:B------:R-:W-:-:S07]  /*2b2c0*/  IMAD.MOV.U32 R5, RZ, RZ, R14 ;  /* 0x000000ffff057224 */ /* 0x000fce00078e000e */
[----:B------:R-:W-:Y:S05]  /*2b2d0*/  WARPSYNC.COLLECTIVE R15, `(.L_x_3669) ;  /* 0x000000000f087348 */ /* 0x000fea0003c00000 */
[----:B------:R0:W1:Y:S02]  /*2b2e0*/  SHFL.IDX P6, R14, R13, R12, R11 ;  /* 0x0000000c0d0e7389 */ /* 0x00006400000c000b */
[----:B01----:R-:W-:Y:S01]  /*2b2f0*/  ENDCOLLECTIVE ;  /* 0x000000000000791b */ /* 0x003fe20003800000 */
.L_x_3669:
[----:B------:R-:W-:Y:S02]  /*2b300*/  IMAD.MOV.U32 R13, RZ, RZ, R4 ;  /* 0x000000ffff0d7224 */ /* 0x000fe400078e0004 */
[----:B------:R-:W-:Y:S02]  /*2b310*/  IMAD.MOV.U32 R12, RZ, RZ, 0x5 ;  /* 0x00000005ff0c7424 */ /* 0x000fe400078e00ff */
[----:B------:R-:W-:-:S07]  /*2b320*/  IMAD.MOV.U32 R2, RZ, RZ, R14 ;  /* 0x000000ffff027224 */ /* 0x000fce00078e000e */
[----:B------:R-:W-:Y:S05]  /*2b330*/  WARPSYNC.COLLECTIVE R15, `(.L_x_3670) ;  /* 0x000000000f087348 */ /* 0x000fea0003c00000 */
[----:B------:R0:W1:Y:S02]  /*2b340*/  SHFL.IDX P6, R14, R13, R12, R11 ;  /* 0x0000000c0d0e7389 */ /* 0x00006400000c000b */
[----:B01----:R-:W-:Y:S01]  /*2b350*/  ENDCOLLECTIVE ;  /* 0x000000000000791b */ /* 0x003fe20003800000 */
.L_x_3670:
        /* <DEDUP_REMOVED lines=15> */
.L_x_3671:
        /* <DEDUP_REMOVED lines=16> */
.L_x_3672:
[----:B------:R-:W-:Y:S02]  /*2b550*/  IMAD.MOV.U32 R13, RZ, RZ, R0 ;  /* 0x000000ffff0d7224 */ /* 0x000fe400078e0000 */
[----:B------:R-:W-:-:S07]  /*2b560*/  IMAD.MOV.U32 R5, RZ, RZ, R14 ;  /* 0x000000ffff057224 */ /* 0x000fce00078e000e */
[----:B------:R-:W-:Y:S05]  /*2b570*/  WARPSYNC.COLLECTIVE R15, `(.L_x_3673) ;  /* 0x000000000f087348 */ /* 0x000fea0003c00000 */
[----:B------:R0:W1:Y:S02]  /*2b580*/  SHFL.IDX P6, R14, R13, R12, R11 ;  /* 0x0000000c0d0e7389 */ /* 0x00006400000c000b */
[----:B01----:R-:W-:Y:S01]  /*2b590*/  ENDCOLLECTIVE ;  /* 0x000000000000791b */ /* 0x003fe20003800000 */
.L_x_3673:
[----:B------:R-:W-:Y:S02]  /*2b5a0*/  IMAD.MOV.U32 R13, RZ, RZ, R4 ;  /* 0x000000ffff0d7224 */ /* 0x000fe400078e0004 */
[----:B------:R-:W-:Y:S02]  /*2b5b0*/  IMAD.MOV.U32 R12, RZ, RZ, 0x7 ;  /* 0x00000007ff0c7424 */ /* 0x000fe400078e00ff */
[----:B------:R-:W-:-:S07]  /*2b5c0*/  IMAD.MOV.U32 R2, RZ, RZ, R14 ;  /* 0x000000ffff027224 */ /* 0x000fce00078e000e */
[----:B------:R-:W-:Y:S05]  /*2b5d0*/  WARPSYNC.COLLECTIVE R15, `(.L_x_3674) ;  /* 0x000000000f087348 */ /* 0x000fea0003c00000 */
[----:B------:R0:W1:Y:S02]  /*2b5e0*/  SHFL.IDX P6, R14, R13, R12, R11 ;  /* 0x0000000c0d0e7389 */ /* 0x00006400000c000b */
[----:B01----:R-:W-:Y:S01]  /*2b5f0*/  ENDCOLLECTIVE ;  /* 0x000000000000791b */ /* 0x003fe20003800000 */
.L_x_3674:
        /* <DEDUP_REMOVED lines=14> */
.L_x_3675:
[----:B------:R-:W-:Y:S05]  /*2b6e0*/  BRA `(.L_x_3676) ;  /* 0xffffffb4002c7947 */ /* 0x000fea000383ffff */
.L_x_3571:
[----:B0-----:R0:W3:Y:S02]  /*2b6f0*/  SYNCS.PHASECHK.TRANS64.TRYWAIT P0, [R22+URZ+0x32420], R3 ;  /* 0x03242003160075a7 */ /* 0x0010e4000800017f */
[----:B---3--:R-:W-:Y:S05]  /*2b700*/  @!P0 NANOSLEEP.SYNCS 0x989680 ;  /* 0x009896800000895d */ /* 0x008fea0003900000 */
[----:B------:R-:W3:Y:S02]  /*2b710*/  @!P0 SYNCS.PHASECHK.TRANS64 P0, [R22+URZ+0x32420], R3 ;  /* 0x03242003160085a7 */ /* 0x000ee4000800007f */
[----:B---3--:R-:W-:Y:S05]  /*2b720*/  @!P0 BRA `(.L_x_3571) ;  /* 0xfffffffc00f08947 */ /* 0x008fea000383ffff */
[----:B------:R-:W-:Y:S05]  /*2b730*/  BRA `(.L_x_3677) ;  /* 0xffffffb4009c7947 */ /* 0x000fea000383ffff */
.L_x_3574:
[----:B---3--:R3:W4:Y:S02]  /*2b740*/  SYNCS.PHASECHK.TRANS64.TRYWAIT P0, [R17+URZ+0x32460], R0 ;  /* 0x03246000110075a7 */ /* 0x008724000800017f */
[----:B----4-:R-:W-:Y:S05]  /*2b750*/  @!P0 NANOSLEEP.SYNCS 0x989680 ;  /* 0x009896800000895d */ /* 0x010fea0003900000 */
[----:B------:R-:W4:Y:S02]  /*2b760*/  @!P0 SYNCS.PHASECHK.TRANS64 P0, [R17+URZ+0x32460], R0 ;  /* 0x03246000110085a7 */ /* 0x000f24000800007f */
[----:B----4-:R-:W-:Y:S05]  /*2b770*/  @!P0 BRA `(.L_x_3574) ;  /* 0xfffffffc00f08947 */ /* 0x010fea000383ffff */
[----:B------:R-:W-:Y:S05]  /*2b780*/  BRA `(.L_x_3678) ;  /* 0xffffffb400a87947 */ /* 0x000fea000383ffff */
.L_x_3575:
        /* <DEDUP_REMOVED lines=8> */
.L_x_3680:
[----:B------:R-:W-:Y:S05]  /*2b810*/  BSYNC B0 ;  /* 0x0000000000007941 */ /* 0x000fea0003800000 */
.L_x_3679:
        /* <DEDUP_REMOVED lines=13> */
.L_x_3681:
        /* <DEDUP_REMOVED lines=9> */
.L_x_3682:
        /* <DEDUP_REMOVED lines=17> */
.L_x_3683:
[----:B------:R-:W-:Y:S02]  /*2ba90*/  IMAD.MOV.U32 R13, RZ, RZ, R6 ;  /* 0x000000ffff0d7224 */ /* 0x000fe400078e0006 */
[----:B------:R-:W-:Y:S01]  /*2baa0*/  IMAD.MOV.U32 R12, RZ, RZ, 0x2 ;  /* 0x00000002ff0c7424 */ /* 0x000fe200078e00ff */
[----:B------:R-:W-:-:S13]  /*2bab0*/  IADD3 R2, P3, R14, R0, RZ ;  /* 0x000000000e027210 */ /* 0x000fda0007f7e0ff */
[----:B------:R-:W-:Y:S05]  /*2bac0*/  WARPSYNC.COLLECTIVE R15, `(.L_x_3684) ;  /* 0x000000000f087348 */ /* 0x000fea0003c00000 */
[----:B------:R0:W1:Y:S02]  /*2bad0*/  SHFL.IDX P6, R14, R13, R12, R11 ;  /* 0x0000000c0d0e7389 */ /* 0x00006400000c000b */
[----:B01----:R-:W-:Y:S01]  /*2bae0*/  ENDCOLLECTIVE ;  /* 0x000000000000791b */ /* 0x003fe20003800000 */
.L_x_3684:
        /* <DEDUP_REMOVED lines=17> */
.L_x_3685:
[----:B------:R-:W-:Y:S02]  /*2bc00*/  IMAD.MOV.U32 R13, RZ, RZ, R6 ;  /* 0x000000ffff0d7224 */ /* 0x000fe400078e0006 */
[----:B------:R-:W-:Y:S01]  /*2bc10*/  IMAD.MOV.U32 R12, RZ, RZ, 0x3 ;  /* 0x00000003ff0c7424 */ /* 0x000fe200078e00ff */
[----:B------:R-:W-:-:S13]  /*2bc20*/  IADD3 R2, P3, R14, R0, RZ ;  /* 0x000000000e027210 */ /* 0x000fda0007f7e0ff */
[----:B------:R-:W-:Y:S05]  /*2bc30*/  WARPSYNC.COLLECTIVE R15, `(.L_x_3686) ;  /* 0x000000000f087348 */ /* 0x000fea0003c00000 */
[----:B------:R0:W1:Y:S02]  /*2bc40*/  SHFL.IDX P6, R14, R13, R12, R11 ;  /* 0x0000000c0d0e7389 */ /* 0x00006400000c000b */
[----:B01----:R-:W-:Y:S01]  /*2bc50*/  ENDCOLLECTIVE ;  /* 0x000000000000791b */ /* 0x003fe20003800000 */
.L_x_3686:
        /* <DEDUP_REMOVED lines=17> */
.L_x_3687:
[----:B------:R-:W-:Y:S02]  /*2bd70*/  IMAD.MOV.U32 R13, RZ, RZ, R6 ;  /* 0x000000ffff0d7224 */ /* 0x000fe400078e0006 */
[----:B------:R-:W-:Y:S01]  /*2bd80*/  IMAD.MOV.U32 R12, RZ, RZ, 0x4 ;  /* 0x00000004ff0c7424 */ /* 0x000fe200078e00ff */
[----:B------:R-:W-:-:S13]  /*2bd90*/  IADD3 R2, P3, R14, R0, RZ ;  /* 0x000000000e027210 */ /* 0x000fda0007f7e0ff */
[----:B------:R-:W-:Y:S05]  /*2bda0*/  WARPSYNC.COLLECTIVE R15, `(.L_x_3688) ;  /* 0x000000000f087348 */ /* 0x000fea0003c00000 */
[----:B------:R0:W1:Y:S02]  /*2bdb0*/  SHFL.IDX P6, R14, R13, R12, R11 ;  /* 0x0000000c0d0e7389 */ /* 0x00006400000c000b */
[----:B01----:R-:W-:Y:S01]  /*2bdc0*/  ENDCOLLECTIVE ;  /* 0x000000000000791b */ /* 0x003fe20003800000 */
.L_x_3688:
        /* <DEDUP_REMOVED lines=17> */
.L_x_3689:
[----:B------:R-:W-:Y:S02]  /*2bee0*/  IMAD.MOV.U32 R13, RZ, RZ, R6 ;  /* 0x000000ffff0d7224 */ /* 0x000fe400078e0006 */
[----:B------:R-:W-:Y:S01]  /*2bef0*/  IMAD.MOV.U32 R12, RZ, RZ, 0x5 ;  /* 0x00000005ff0c7424 */ /* 0x000fe200078e00ff */
[----:B------:R-:W-:-:S13]  /*2bf00*/  IADD3 R2, P3, R14, R0, RZ ;  /* 0x000000000e027210 */ /* 0x000fda0007f7e0ff */
[----:B------:R-:W-:Y:S05]  /*2bf10*/  WARPSYNC.COLLECTIVE R15, `(.L_x_3690) ;  /* 0x000000000f087348 */ /* 0x000fea0003c00000 */
[----:B------:R0:W1:Y:S02]  /*2bf20*/  SHFL.IDX P6, R14, R13, R12, R11 ;  /* 0x0000000c0d0e7389 */ /* 0x00006400000c000b */
[----:B01----:R-:W-:Y:S01]  /*2bf30*/  ENDCOLLECTIVE ;  /* 0x000000000000791b */ /* 0x003fe20003800000 */
.L_x_3690:
        /* <DEDUP_REMOVED lines=12> */
.L_x_3691:
        /* <DEDUP_REMOVED lines=9> */
.L_x_3582:
[----:B0-----:R0:W1:Y:S02]  /*2c090*/  SYNCS.PHASECHK.TRANS64.TRYWAIT P0, [R6+URZ+0x32440], R21 ;  /* 0x03244015060075a7 */ /* 0x001064000800017f */
[----:B-1----:R-:W-:Y:S05]  /*2c0a0*/  @!P0 NANOSLEEP.SYNCS 0x989680 ;  /* 0x009896800000895d */ /* 0x002fea0003900000 */
[----:B------:R-:W1:Y:S02]  /*2c0b0*/  @!P0 SYNCS.PHASECHK.TRANS64 P0, [R6+URZ+0x32440], R21 ;  /* 0x03244015060085a7 */ /* 0x000e64000800007f */
[----:B-1----:R-:W-:Y:S05]  /*2c0c0*/  @!P0 BRA `(.L_x_3582) ;  /* 0xfffffffc00f08947 */ /* 0x002fea000383ffff */
[----:B------:R-:W-:Y:S05]  /*2c0d0*/  BRA `(.L_x_3693) ;  /* 0xffffffb800347947 */ /* 0x000fea000383ffff */
.L_x_3583:
        /* <DEDUP_REMOVED lines=8> */
.L_x_3695:
[----:B------:R-:W-:Y:S05]  /*2c160*/  BSYNC B1 ;  /* 0x0000000000017941 */ /* 0x000fea0003800000 */
.L_x_3694:
        /* <DEDUP_REMOVED lines=9> */
.L_x_3696:
[----:B------:R-:W-:Y:S02]  /*2c200*/  IMAD.MOV.U32 R13, RZ, RZ, R9 ;  /* 0x000000ffff0d7224 */ /* 0x000fe400078e0009 */
[----:B------:R-:W-:Y:S02]  /*2c210*/  IMAD.MOV.U32 R12, RZ, RZ, 0x1 ;  /* 0x00000001ff0c7424 */ /* 0x000fe400078e00ff */
[----:B------:R-:W-:-:S07]  /*2c220*/  IMAD.MOV.U32 R2, RZ, RZ, R14 ;  /* 0x000000ffff027224 */ /* 0x000fce00078e000e */
[----:B------:R-:W-:Y:S05]  /*2c230*/  WARPSYNC.COLLECTIVE R15, `(.L_x_3697) ;  /* 0x000000000f087348 */ /* 0x000fea0003c00000 */
[----:B------:R0:W1:Y:S02]  /*2c240*/  SHFL.IDX P6, R14, R13, R12, R11 ;  /* 0x0000000c0d0e7389 */ /* 0x00006400000c000b */
[----:B01----:R-:W-:Y:S01]  /*2c250*/  ENDCOLLECTIVE ;  /* 0x000000000000791b */ /* 0x003fe20003800000 */
.L_x_3697:
        /* <DEDUP_REMOVED lines=11> */
.L_x_3698:
[----:B------:R-:W-:Y:S02]  /*2c310*/  IMAD.MOV.U32 R13, RZ, RZ, R9 ;  /* 0x000000ffff0d7224 */ /* 0x000fe400078e0009 */
[----:B------:R-:W-:Y:S02]  /*2c320*/  IMAD.MOV.U32 R12, RZ, RZ, 0x2 ;  /* 0x00000002ff0c7424 */ /* 0x000fe400078e00ff */
[----:B------:R-:W-:-:S07]  /*2c330*/  IMAD.MOV.U32 R2, RZ, RZ, R14 ;  /* 0x000000ffff027224 */ /* 0x000fce00078e000e */
[----:B------:R-:W-:Y:S05]  /*2c340*/  WARPSYNC.COLLECTIVE R15, `(.L_x_3699) ;  /* 0x000000000f087348 */ /* 0x000fea0003c00000 */
[----:B------:R0:W1:Y:S02]  /*2c350*/  SHFL.IDX P6, R14, R13, R12, R11 ;  /* 0x0000000c0d0e7389 */ /* 0x00006400000c000b */
[----:B01----:R-:W-:Y:S01]  /*2c360*/  ENDCOLLECTIVE ;  /* 0x000000000000791b */ /* 0x003fe20003800000 */
.L_x_3699:
        /* <DEDUP_REMOVED lines=11> */
.L_x_3700:
[----:B------:R-:W-:Y:S02]  /*2c420*/  IMAD.MOV.U32 R13, RZ, RZ, R9 ;  /* 0x000000ffff0d7224 */ /* 0x000fe400078e0009 */
[----:B------:R-:W-:Y:S02]  /*2c430*/  IMAD.MOV.U32 R12, RZ, RZ, 0x3 ;  /* 0x00000003ff0c7424 */ /* 0x000fe400078e00ff */
[----:B------:R-:W-:-:S07]  /*2c440*/  IMAD.MOV.U32 R2, RZ, RZ, R14 ;  /* 0x000000ffff027224 */ /* 0x000fce00078e000e */
[----:B------:R-:W-:Y:S05]  /*2c450*/  WARPSYNC.COLLECTIVE R15, `(.L_x_3701) ;  /* 0x000000000f087348 */ /* 0x000fea0003c00000 */
[----:B------:R0:W1:Y:S02]  /*2c460*/  SHFL.IDX P6, R14, R13, R12, R11 ;  /* 0x0000000c0d0e7389 */ /* 0x00006400000c000b */
[----:B01----:R-:W-:Y:S01]  /*2c470*/  ENDCOLLECTIVE ;  /* 0x000000000000791b */ /* 0x003fe20003800000 */
.L_x_3701:
        /* <DEDUP_REMOVED lines=11> */
.L_x_3702:
[----:B------:R-:W-:Y:S02]  /*2c530*/  IMAD.MOV.U32 R13, RZ, RZ, R9 ;  /* 0x000000ffff0d7224 */ /* 0x000fe400078e0009 */
[----:B------:R-:W-:Y:S02]  /*2c540*/  IMAD.MOV.U32 R12, RZ, RZ, 0x4 ;  /* 0x00000004ff0c7424 */ /* 0x000fe400078e00ff */
[----:B------:R-:W-:-:S07]  /*2c550*/  IMAD.MOV.U32 R2, RZ, RZ, R14 ;  /* 0x000000ffff027224 */ /* 0x000fce00078e000e */
[----:B------:R-:W-:Y:S05]  /*2c560*/  WARPSYNC.COLLECTIVE R15, `(.L_x_3703) ;  /* 0x000000000f087348 */ /* 0x000fea0003c00000 */
[----:B------:R0:W1:Y:S02]  /*2c570*/  SHFL.IDX P6, R14, R13, R12, R11 ;  /* 0x0000000c0d0e7389 */ /* 0x00006400000c000b */
[----:B01----:R-:W-:Y:S01]  /*2c580*/  ENDCOLLECTIVE ;  /* 0x000000000000791b */ /* 0x003fe20003800000 */
.L_x_3703:
        /* <DEDUP_REMOVED lines=11> */
.L_x_3704:
[----:B------:R-:W-:Y:S02]  /*2c640*/  IMAD.MOV.U32 R13, RZ, RZ, R9 ;  /* 0x000000ffff0d7224 */ /* 0x000fe400078e0009 */
[----:B------:R-:W-:Y:S02]  /*2c650*/  IMAD.MOV.U32 R12, RZ, RZ, 0x5 ;  /* 0x00000005ff0c7424 */ /* 0x000fe400078e00ff */
[----:B------:R-:W-:-:S07]  /*2c660*/  IMAD.MOV.U32 R2, RZ, RZ, R14 ;  /* 0x000000ffff027224 */ /* 0x000fce00078e000e */
[----:B------:R-:W-:Y:S05]  /*2c670*/  WARPSYNC.COLLECTIVE R15, `(.L_x_3705) ;  /* 0x000000000f087348 */ /* 0x000fea0003c00000 */
[----:B------:R0:W1:Y:S02]  /*2c680*/  SHFL.IDX P6, R14, R13, R12, R11 ;  /* 0x0000000c0d0e7389 */ /* 0x00006400000c000b */
[----:B01----:R-:W-:Y:S01]  /*2c690*/  ENDCOLLECTIVE ;  /* 0x000000000000791b */ /* 0x003fe20003800000 */
.L_x_3705:
        /* <DEDUP_REMOVED lines=11> */
.L_x_3706:
[----:B------:R-:W-:Y:S01]  /*2c750*/  IMAD.MOV.U32 R2, RZ, RZ, R14 ;  /* 0x000000ffff027224 */ /* 0x000fe200078e000e */
[----:B------:R-:W-:Y:S06]  /*2c760*/  BRA `(.L_x_3707) ;  /* 0xffffffb400647947 */ /* 0x000fec000383ffff */
.L_x_3588:
[----:B----4-:R4:W0:Y:S02]  /*2c770*/  SYNCS.PHASECHK.TRANS64.TRYWAIT P0, [R6+URZ+0x32460], R21 ;  /* 0x03246015060075a7 */ /* 0x010824000800017f */
[----:B0-----:R-:W-:Y:S05]  /*2c780*/  @!P0 NANOSLEEP.SYNCS 0x989680 ;  /* 0x009896800000895d */ /* 0x001fea0003900000 */
[----:B------:R-:W0:Y:S02]  /*2c790*/  @!P0 SYNCS.PHASECHK.TRANS64 P0, [R6+URZ+0x32460], R21 ;  /* 0x03246015060085a7 */ /* 0x000e24000800007f */
[----:B0-----:R-:W-:Y:S05]  /*2c7a0*/  @!P0 BRA `(.L_x_3588) ;  /* 0xfffffffc00f08947 */ /* 0x001fea000383ffff */
[----:B------:R-:W-:Y:S05]  /*2c7b0*/  BRA `(.L_x_3708) ;  /* 0xffffffb400b07947 */ /* 0x000fea000383ffff */
.L_x_3589:
[----:B------:R-:W-:Y:S01]  /*2c7c0*/  BSSY B1, `(.L_x_3709) ;  /* 0x0000008000017945 */ /* 0x000fe20003800000 */
[----:B------:R-:W-:Y:S02]  /*2c7d0*/  IMAD.MOV.U32 R13, RZ, RZ, R9 ;  /* 0x000000ffff0d7224 */ /* 0x000fe400078e0009 */
[----:B------:R-:W-:Y:S02]  /*2c7e0*/  IMAD.MOV.U32 R12, RZ, RZ, RZ ;  /* 0x000000ffff0c7224 */ /* 0x000fe400078e00ff */
[----:B------:R-:W-:Y:S02]  /*2c7f0*/  IMAD.MOV.U32 R11, RZ, RZ, 0x181f ;  /* 0x0000181fff0b7424 */ /* 0x000fe400078e00ff */
[----:B------:R-:W-:-:S07]  /*2c800*/  IMAD.MOV.U32 R15, RZ, RZ, -0x1 ;  /* 0xffffffffff0f7424 */ /* 0x000fce00078e00ff */
[----:B0--34-:R-:W-:Y:S05]  /*2c810*/  WARPSYNC.COLLECTIVE R15, `(.L_x_3710) ;  /* 0x000000000f087348 */ /* 0x019fea0003c00000 */
[----:B------:R1:W2:Y:S02]  /*2c820*/  SHFL.IDX P6, R14, R13, R12, R11 ;  /* 0x0000000c0d0e7389 */ /* 0x0002a400000c000b */
[----:B01234-:R-:W-:Y:S01]  /*2c830*/  ENDCOLLECTIVE ;  /* 0x000000000000791b */ /* 0x01ffe20003800000 */
.L_x_3710:
[----:B------:R-:W-:Y:S05]  /*2c840*/  BSYNC B1 ;  /* 0x0000000000017941 */ /* 0x000fea0003800000 */
.L_x_3709:
        /* <DEDUP_REMOVED lines=9> */
.L_x_3711:
[----:B------:R-:W-:Y:S02]  /*2c8e0*/  IMAD.MOV.U32 R13, RZ, RZ, R9 ;  /* 0x000000ffff0d7224 */ /* 0x000fe400078e0009 */
[----:B------:R-:W-:Y:S01]  /*2c8f0*/  IMAD.MOV.U32 R12, RZ, RZ, 0x1 ;  /* 0x00000001ff0c7424 */ /* 0x000fe200078e00ff */
[----:B------:R-:W-:-:S13]  /*2c900*/  IADD3 R2, P0, R14, R0, RZ ;  /* 0x000000000e027210 */ /* 0x000fda0007f1e0ff */
[----:B------:R-:W-:Y:S05]  /*2c910*/  WARPSYNC.COLLECTIVE R15, `(.L_x_3712) ;  /* 0x000000000f087348 */ /* 0x000fea0003c00000 */
[----:B------:R0:W1:Y:S02]  /*2c920*/  SHFL.IDX P6, R14, R13, R12, R11 ;  /* 0x0000000c0d0e7389 */ /* 0x00006400000c000b */
[----:B01----:R-:W-:Y:S01]  /*2c930*/  ENDCOLLECTIVE ;  /* 0x000000000000791b */ /* 0x003fe20003800000 */
.L_x_3712:
        /* <DEDUP_REMOVED lines=13> */
.L_x_3713:
[----:B------:R-:W-:Y:S02]  /*2ca10*/  IMAD.MOV.U32 R13, RZ, RZ, R9 ;  /* 0x000000ffff0d7224 */ /* 0x000fe400078e0009 */
[----:B------:R-:W-:Y:S01]  /*2ca20*/  IMAD.MOV.U32 R12, RZ, RZ, 0x2 ;  /* 0x00000002ff0c7424 */ /* 0x000fe200078e00ff */
[----:B------:R-:W-:-:S13]  /*2ca30*/  IADD3 R2, P0, R14, R0, RZ ;  /* 0x000000000e027210 */ /* 0x000fda0007f1e0ff */
[----:B------:R-:W-:Y:S05]  /*2ca40*/  WARPSYNC.COLLECTIVE R15, `(.L_x_3714) ;  /* 0x000000000f087348 */ /* 0x000fea0003c00000 */
[----:B------:R0:W1:Y:S02]  /*2ca50*/  SHFL.IDX P6, R14, R13, R12, R11 ;  /* 0x0000000c0d0e7389 */ /* 0x00006400000c000b */
[----:B01----:R-:W-:Y:S01]  /*2ca60*/  ENDCOLLECTIVE ;  /* 0x000000000000791b */ /* 0x003fe20003800000 */
.L_x_3714:
        /* <DEDUP_REMOVED lines=13> */
.L_x_3715:
[----:B------:R-:W-:Y:S02]  /*2cb40*/  IMAD.MOV.U32 R13, RZ, RZ, R9 ;  /* 0x000000ffff0d7224 */ /* 0x000fe400078e0009 */
[----:B------:R-:W-:Y:S01]  /*2cb50*/  IMAD.MOV.U32 R12, RZ, RZ, 0x3 ;  /* 0x00000003ff0c7424 */ /* 0x000fe200078e00ff */
[----:B------:R-:W-:-:S13]  /*2cb60*/  IADD3 R2, P0, R14, R0, RZ ;  /* 0x000000000e027210 */ /* 0x000fda0007f1e0ff */
[----:B------:R-:W-:Y:S05]  /*2cb70*/  WARPSYNC.COLLECTIVE R15, `(.L_x_3716) ;  /* 0x000000000f087348 */ /* 0x000fea0003c00000 */
[----:B------:R0:W1:Y:S02]  /*2cb80*/  SHFL.IDX P6, R14, R13, R12, R11 ;  /* 0x0000000c0d0e7389 */ /* 0x00006400000c000b */
[----:B01----:R-:W-:Y:S01]  /*2cb90*/  ENDCOLLECTIVE ;  /* 0x000000000000791b */ /* 0x003fe20003800000 */
.L_x_3716:
        /* <DEDUP_REMOVED lines=13> */
.L_x_3717:
[----:B------:R-:W-:Y:S02]  /*2cc70*/  IMAD.MOV.U32 R13, RZ, RZ, R9 ;  /* 0x000000ffff0d7224 */ /* 0x000fe400078e0009 */
[----:B------:R-:W-:Y:S01]  /*2cc80*/  IMAD.MOV.U32 R12, RZ, RZ, 0x4 ;  /* 0x00000004ff0c7424 */ /* 0x000fe200078e00ff */
[----:B------:R-:W-:-:S13]  /*2cc90*/  IADD3 R2, P0, R14, R0, RZ ;  /* 0x000000000e027210 */ /* 0x000fda0007f1e0ff */
[----:B------:R-:W-:Y:S05]  /*2cca0*/  WARPSYNC.COLLECTIVE R15, `(.L_x_3718) ;  /* 0x000000000f087348 */ /* 0x000fea0003c00000 */
[----:B------:R0:W1:Y:S02]  /*2ccb0*/  SHFL.IDX P6, R14, R13, R12, R11 ;  /* 0x0000000c0d0e7389 */ /* 0x00006400000c000b */
[----:B01----:R-:W-:Y:S01]  /*2ccc0*/  ENDCOLLECTIVE ;  /* 0x000000000000791b */ /* 0x003fe20003800000 */
.L_x_3718:
        /* <DEDUP_REMOVED lines=13> */
.L_x_3719:
[----:B------:R-:W-:Y:S02]  /*2cda0*/  IMAD.MOV.U32 R13, RZ, RZ, R9 ;  /* 0x000000ffff0d7224 */ /* 0x000fe400078e0009 */
[----:B------:R-:W-:Y:S01]  /*2cdb0*/  IMAD.MOV.U32 R12, RZ, RZ, 0x5 ;  /* 0x00000005ff0c7424 */ /* 0x000fe200078e00ff */
[----:B------:R-:W-:-:S13]  /*2cdc0*/  IADD3 R2, P0, R14, R0, RZ ;  /* 0x000000000e027210 */ /* 0x000fda0007f1e0ff */
[----:B------:R-:W-:Y:S05]  /*2cdd0*/  WARPSYNC.COLLECTIVE R15, `(.L_x_3720) ;  /* 0x000000000f087348 */ /* 0x000fea0003c00000 */
[----:B------:R0:W1:Y:S02]  /*2cde0*/  SHFL.IDX P6, R14, R13, R12, R11 ;  /* 0x0000000c0d0e7389 */ /* 0x00006400000c000b */
[----:B01----:R-:W-:Y:S01]  /*2cdf0*/  ENDCOLLECTIVE ;  /* 0x000000000000791b */ /* 0x003fe20003800000 */
.L_x_3720:
        /* <DEDUP_REMOVED lines=13> */
.L_x_3721:
[----:B------:R-:W-:Y:S05]  /*2ced0*/  BRA `(.L_x_3722) ;  /* 0xffffffb000fc7947 */ /* 0x000fea000383ffff */
.L_x_3597:
[----:B------:R-:W-:Y:S01]  /*2cee0*/  BSSY B0, `(.L_x_3723) ;  /* 0x0000008000007945 */ /* 0x000fe20003800000 */
[----:B------:R-:W-:Y:S02]  /*2cef0*/  IMAD.MOV.U32 R13, RZ, RZ, R16 ;  /* 0x000000ffff0d7224 */ /* 0x000fe400078e0010 */
[----:B------:R-:W-:Y:S02]  /*2cf00*/  IMAD.MOV.U32 R12, RZ, RZ, RZ ;  /* 0x000000ffff0c7224 */ /* 0x000fe400078e00ff */
[----:B------:R-:W-:Y:S02]  /*2cf10*/  IMAD.MOV.U32 R11, RZ, RZ, 0x1f ;  /* 0x0000001fff0b7424 */ /* 0x000fe400078e00ff */
[----:B------:R-:W-:-:S07]  /*2cf20*/  IMAD.MOV.U32 R15, RZ, RZ, -0x1 ;  /* 0xffffffffff0f7424 */ /* 0x000fce00078e00ff */
[----:B01234-:R-:W-:Y:S05]  /*2cf30*/  WARPSYNC.COLLECTIVE R15, `(.L_x_3724) ;  /* 0x000000000f087348 */ /* 0x01ffea0003c00000 */
[----:B------:R0:W0:Y:S02]  /*2cf40*/  SHFL.IDX P6, R14, R13, R12, R11 ;  /* 0x0000000c0d0e7389 */ /* 0x00002400000c000b */
[----:B01234-:R-:W-:Y:S01]  /*2cf50*/  ENDCOLLECTIVE ;  /* 0x000000000000791b */ /* 0x01ffe20003800000 */
.L_x_3724:
[----:B------:R-:W-:Y:S05]  /*2cf60*/  BSYNC B0 ;  /* 0x0000000000007941 */ /* 0x000fea0003800000 */
.L_x_3723:
        /* <DEDUP_REMOVED lines=9> */
.L_x_3725:
        /* <DEDUP_REMOVED lines=18> */
.L_x_3726:
[----:B------:R-:W-:Y:S01]  /*2d120*/  IMAD.MOV.U32 R12, RZ, RZ, 0x2 ;  /* 0x00000002ff0c7424 */ /* 0x000fe200078e00ff */
[----:B------:R-:W-:-:S05]  /*2d130*/  SEL R6, R14, RZ, P1 ;  /* 0x000000ff0e067207 */ /* 0x000fca0000800000 */
[----:B------:R-:W-:-:S04]  /*2d140*/  IMAD.IADD R6, R5, 0x1, R6 ;  /* 0x0000000105067824 */ /* 0x000fc800078e0206 */
[----:B------:R-:W-:-:S07]  /*2d150*/  IMAD.MOV.U32 R13, RZ, RZ, R6 ;  /* 0x000000ffff0d7224 */ /* 0x000fce00078e0006 */
[----:B------:R-:W-:Y:S05]  /*2d160*/  WARPSYNC.COLLECTIVE R15, `(.L_x_3727) ;  /* 0x000000000f087348 */ /* 0x000fea0003c00000 */
[----:B------:R0:W1:Y:S02]  /*2d170*/  SHFL.UP P6, R14, R13, R12, R11 ;  /* 0x0400000c0d0e7389 */ /* 0x00006400000c000b */
[----:B01----:R-:W-:Y:S01]  /*2d180*/  ENDCOLLECTIVE ;  /* 0x000000000000791b */ /* 0x003fe20003800000 */
.L_x_3727:
[----:B------:R-:W-:Y:S01]  /*2d190*/  IMAD.MOV.U32 R12, RZ, RZ, 0x4 ;  /* 0x00000004ff0c7424 */ /* 0x000fe200078e00ff */
[----:B------:R-:W-:-:S05]  /*2d1a0*/  SEL R7, R14, RZ, P2 ;  /* 0x000000ff0e077207 */ /* 0x000fca0001000000 */
[----:B------:R-:W-:-:S04]  /*2d1b0*/  IMAD.IADD R7, R6, 0x1, R7 ;  /* 0x0000000106077824 */ /* 0x000fc800078e0207 */
[----:B------:R-:W-:-:S07]  /*2d1c0*/  IMAD.MOV.U32 R13, RZ, RZ, R7 ;  /* 0x000000ffff0d7224 */ /* 0x000fce00078e0007 */
[----:B------:R-:W-:Y:S05]  /*2d1d0*/  WARPSYNC.COLLECTIVE R15, `(.L_x_3728) ;  /* 0x000000000f087348 */ /* 0x000fea0003c00000 */
[----:B------:R0:W1:Y:S02]  /*2d1e0*/  SHFL.UP P6, R14, R13, R12, R11 ;  /* 0x0400000c0d0e7389 */ /* 0x00006400000c000b */
[----:B01----:R-:W-:Y:S01]  /*2d1f0*/  ENDCOLLECTIVE ;  /* 0x000000000000791b */ /* 0x003fe20003800000 */
.L_x_3728:
[----:B------:R-:W-:Y:S01]  /*2d200*/  IMAD.MOV.U32 R12, RZ, RZ, 0x8 ;  /* 0x00000008ff0c7424 */ /* 0x000fe200078e00ff */
[----:B------:R-:W-:-:S05]  /*2d210*/  SEL R2, R14, RZ, P3 ;  /* 0x000000ff0e027207 */ /* 0x000fca0001800000 */
[----:B------:R-:W-:-:S04]  /*2d220*/  IMAD.IADD R2, R7, 0x1, R2 ;  /* 0x0000000107027824 */ /* 0x000fc800078e0202 */
[----:B------:R-:W-:-:S07]  /*2d230*/  IMAD.MOV.U32 R13, RZ, RZ, R2 ;  /* 0x000000ffff0d7224 */ /* 0x000fce00078e0002 */
[----:B------:R-:W-:Y:S05]  /*2d240*/  WARPSYNC.COLLECTIVE R15, `(.L_x_3729) ;  /* 0x000000000f087348 */ /* 0x000fea0003c00000 */
[----:B------:R0:W1:Y:S02]  /*2d250*/  SHFL.UP P6, R14, R13, R12, R11 ;  /* 0x0400000c0d0e7389 */ /* 0x00006400000c000b */
[----:B01----:R-:W-:Y:S01]  /*2d260*/  ENDCOLLECTIVE ;  /* 0x000000000000791b */ /* 0x003fe20003800000 */
.L_x_3729:
[----:B------:R-:W-:Y:S01]  /*2d270*/  IMAD.MOV.U32 R12, RZ, RZ, 0x10 ;  /* 0x00000010ff0c7424 */ /* 0x000fe200078e00ff */
[----:B------:R-:W-:-:S05]  /*2d280*/  SEL R3, R14, RZ, P4 ;  /* 0x000000ff0e037207 */ /* 0x000fca0002000000 */
[----:B------:R-:W-:-:S04]  /*2d290*/  IMAD.IADD R3, R2, 0x1, R3 ;  /* 0x0000000102037824 */ /* 0x000fc800078e0203 */
[----:B------:R-:W-:-:S07]  /*2d2a0*/  IMAD.MOV.U32 R13, RZ, RZ, R3 ;  /* 0x000000ffff0d7224 */ /* 0x000fce00078e0003 */
[----:B------:R-:W-:Y:S05]  /*2d2b0*/  WARPSYNC.COLLECTIVE R15, `(.L_x_3730) ;  /* 0x000000000f087348 */ /* 0x000fea0003c00000 */
[----:B------:R0:W1:Y:S02]  /*2d2c0*/  SHFL.UP P6, R14, R13, R12, R11 ;  /* 0x0400000c0d0e7389 */ /* 0x00006400000c000b */
[----:B01----:R-:W-:Y:S01]  /*2d2d0*/  ENDCOLLECTIVE ;  /* 0x000000000000791b */ /* 0x003fe20003800000 */
.L_x_3730:
        /* <DEDUP_REMOVED lines=8> */
.L_x_3731:
[----:B------:R-:W-:Y:S05]  /*2d360*/  BRA `(.L_x_3732) ;  /* 0xffffffb400547947 */ /* 0x000fea000383ffff */
.L_x_3602:
        /* <DEDUP_REMOVED lines=8> */
.L_x_3734:
[----:B------:R-:W-:Y:S05]  /*2d3f0*/  BSYNC B0 ;  /* 0x0000000000007941 */ /* 0x000fea0003800000 */
.L_x_3733:
        /* <DEDUP_REMOVED lines=8> */
.L_x_3735:
[----:B------:R-:W-:Y:S01]  /*2d480*/  IMAD.MOV.U32 R12, RZ, RZ, 0x4 ;  /* 0x00000004ff0c7424 */ /* 0x000fe200078e00ff */
[----:B------:R-:W-:-:S05]  /*2d490*/  SEL R2, R14, RZ, P2 ;  /* 0x000000ff0e027207 */ /* 0x000fca0001000000 */
[----:B------:R-:W-:-:S04]  /*2d4a0*/  IMAD.IADD R2, R13, 0x1, R2 ;  /* 0x000000010d027824 */ /* 0x000fc800078e0202 */
[----:B------:R-:W-:-:S07]  /*2d4b0*/  IMAD.MOV.U32 R13, RZ, RZ, R2 ;  /* 0x000000ffff0d7224 */ /* 0x000fce00078e0002 */
[----:B------:R-:W-:Y:S05]  /*2d4c0*/  WARPSYNC.COLLECTIVE R15, `(.L_x_3736) ;  /* 0x000000000f087348 */ /* 0x000fea0003c00000 */
[----:B------:R0:W1:Y:S02]  /*2d4d0*/  SHFL.UP P6, R14, R13, R12, R11 ;  /* 0x0400000c0d0e7389 */ /* 0x00006400000c000b */
[----:B01----:R-:W-:Y:S01]  /*2d4e0*/  ENDCOLLECTIVE ;  /* 0x000000000000791b */ /* 0x003fe20003800000 */
.L_x_3736:
[----:B------:R-:W-:Y:S01]  /*2d4f0*/  IMAD.MOV.U32 R12, RZ, RZ, 0x8 ;  /* 0x00000008ff0c7424 */ /* 0x000fe200078e00ff */
[----:B------:R-:W-:-:S05]  /*2d500*/  SEL R3, R14, RZ, P3 ;  /* 0x000000ff0e037207 */ /* 0x000fca0001800000 */
[----:B------:R-:W-:-:S04]  /*2d510*/  IMAD.IADD R3, R2, 0x1, R3 ;  /* 0x0000000102037824 */ /* 0x000fc800078e0203 */
[----:B------:R-:W-:-:S07]  /*2d520*/  IMAD.MOV.U32 R13, RZ, RZ, R3 ;  /* 0x000000ffff0d7224 */ /* 0x000fce00078e0003 */
[----:B------:R-:W-:Y:S05]  /*2d530*/  WARPSYNC.COLLECTIVE R15, `(.L_x_3737) ;  /* 0x000000000f087348 */ /* 0x000fea0003c00000 */
[----:B------:R0:W1:Y:S02]  /*2d540*/  SHFL.UP P6, R14, R13, R12, R11 ;  /* 0x0400000c0d0e7389 */ /* 0x00006400000c000b */
[----:B01----:R-:W-:Y:S01]  /*2d550*/  ENDCOLLECTIVE ;  /* 0x000000000000791b */ /* 0x003fe20003800000 */
.L_x_3737:
[----:B------:R-:W-:Y:S01]  /*2d560*/  IMAD.MOV.U32 R12, RZ, RZ, 0x10 ;  /* 0x00000010ff0c7424 */ /* 0x000fe200078e00ff */
[----:B------:R-:W-:-:S05]  /*2d570*/  SEL R4, R14, RZ, P4 ;  /* 0x000000ff0e047207 */ /* 0x000fca0002000000 */
[----:B------:R-:W-:-:S04]  /*2d580*/  IMAD.IADD R4, R3, 0x1, R4 ;  /* 0x0000000103047824 */ /* 0x000fc800078e0204 */
[----:B------:R-:W-:-:S07]  /*2d590*/  IMAD.MOV.U32 R13, RZ, RZ, R4 ;  /* 0x000000ffff0d7224 */ /* 0x000fce00078e0004 */
[----:B------:R-:W-:Y:S05]  /*2d5a0*/  WARPSYNC.COLLECTIVE R15, `(.L_x_3738) ;  /* 0x000000000f087348 */ /* 0x000fea0003c00000 */
[----:B------:R0:W1:Y:S02]  /*2d5b0*/  SHFL.UP P6, R14, R13, R12, R11 ;  /* 0x0400000c0d0e7389 */ /* 0x00006400000c000b */
[----:B01----:R-:W-:Y:S01]  /*2d5c0*/  ENDCOLLECTIVE ;  /* 0x000000000000791b */ /* 0x003fe20003800000 */
.L_x_3738:
        /* <DEDUP_REMOVED lines=8> */
.L_x_3739:
[----:B------:R-:W-:Y:S05]  /*2d650*/  BRA `(.L_x_3740) ;  /* 0xffffffb400347947 */ /* 0x000fea000383ffff */
.L_x_3604:
[----:B------:R-:W-:Y:S01]  /*2d660*/  BSSY B0, `(.L_x_3741) ;  /* 0x0000006000007945 */ /* 0x000fe20003800000 */
[----:B------:R-:W-:Y:S01]  /*2d670*/  PLOP3.LUT P6, PT, P6, PT, PT, 0x8, 0x0 ;  /* 0x000000000000781c */ /* 0x000fe200037ce170 */
[----:B------:R-:W-:-:S12]  /*2d680*/  IMAD.MOV.U32 R15, RZ, RZ, -0x1 ;  /* 0xffffffffff0f7424 */ /* 0x000fd800078e00ff */
[----:B012---:R-:W-:Y:S05]  /*2d690*/  WARPSYNC.COLLECTIVE R15, `(.L_x_3742) ;  /* 0x000000000f087348 */ /* 0x007fea0003c00000 */
[----:B------:R-:W-:Y:S01]  /*2d6a0*/  VOTE.ANY R14, PT, P6 ;  /* 0x00000000000e7806 */ /* 0x000fe200030e0100 */
[----:B012---:R-:W-:Y:S06]  /*2d6b0*/  ENDCOLLECTIVE ;  /* 0x000000000000791b */ /* 0x007fec0003800000 */
.L_x_3742:
[----:B------:R-:W-:Y:S05]  /*2d6c0*/  BSYNC B0 ;  /* 0x0000000000007941 */ /* 0x000fea0003800000 */
.L_x_3741:
        /* <DEDUP_REMOVED lines=9> */
.L_x_3743:
[----:B------:R-:W-:Y:S01]  /*2d760*/  IMAD.MOV.U32 R5, RZ, RZ, R14 ;  /* 0x000000ffff057224 */ /* 0x000fe200078e000e */
[----:B------:R-:W-:Y:S06]  /*2d770*/  BRA `(.L_x_3744) ;  /* 0xffffffb400247947 */ /* 0x000fec000383ffff */
.L_x_3606:
[----:B------:R-:W-:Y:S01]  /*2d780*/  BSSY B0, `(.L_x_3745) ;  /* 0x0000007000007945 */ /* 0x000fe20003800000 */
[----:B------:R-:W-:Y:S02]  /*2d790*/  IMAD.MOV.U32 R13, RZ, RZ, R6 ;  /* 0x000000ffff0d7224 */ /* 0x000fe400078e0006 */
[----:B------:R-:W-:Y:S02]  /*2d7a0*/  IMAD.MOV.U32 R11, RZ, RZ, 0x1f ;  /* 0x0000001fff0b7424 */ /* 0x000fe400078e00ff */
[----:B------:R-:W-:-:S07]  /*2d7b0*/  IMAD.MOV.U32 R15, RZ, RZ, -0x1 ;  /* 0xffffffffff0f7424 */ /* 0x000fce00078e00ff */
[----:B01234-:R-:W-:Y:S05]  /*2d7c0*/  WARPSYNC.COLLECTIVE R15, `(.L_x_3746) ;  /* 0x000000000f087348 */ /* 0x01ffea0003c00000 */
[----:B------:R0:W0:Y:S02]  /*2d7d0*/  SHFL.IDX P6, R14, R13, R12, R11 ;  /* 0x0000000c0d0e7389 */ /* 0x00002400000c000b */
[----:B01234-:R-:W-:Y:S01]  /*2d7e0*/  ENDCOLLECTIVE ;  /* 0x000000000000791b */ /* 0x01ffe20003800000 */
.L_x_3746:
[----:B------:R-:W-:Y:S05]  /*2d7f0*/  BSYNC B0 ;  /* 0x0000000000007941 */ /* 0x000fea0003800000 */
.L_x_3745:
[----:B------:R-:W-:Y:S05]  /*2d800*/  BRA `(.L_x_3605) ;  /* 0xffffffb4001c7947 */ /* 0x000fea000383ffff */
.L_x_3610:
[----:B0-----:R0:W1:Y:S02]  /*2d810*/  SYNCS.PHASECHK.TRANS64.TRYWAIT P0, [R7+URZ+0x32420], R0 ;  /* 0x03242000070075a7 */ /* 0x001064000800017f */
[----:B-1----:R-:W-:Y:S05]  /*2d820*/  @!P0 NANOSLEEP.SYNCS 0x989680 ;  /* 0x009896800000895d */ /* 0x002fea0003900000 */
[----:B------:R-:W1:Y:S02]  /*2d830*/  @!P0 SYNCS.PHASECHK.TRANS64 P0, [R7+URZ+0x32420], R0 ;  /* 0x03242000070085a7 */ /* 0x000e64000800007f */
[----:B-1----:R-:W-:Y:S05]  /*2d840*/  @!P0 BRA `(.L_x_3610) ;  /* 0xfffffffc00f08947 */ /* 0x002fea000383ffff */
[----:B------:R-:W-:Y:S05]  /*2d850*/  BRA `(.L_x_3747) ;  /* 0xffffffb800947947 */ /* 0x000fea000383ffff */
.L_x_3611:
        /* <DEDUP_REMOVED lines=11> */
.L_x_3749:
[----:B------:R-:W-:Y:S05]  /*2d910*/  BSYNC B0 ;  /* 0x0000000000007941 */ /* 0x000fea0003800000 */
.L_x_3748:
[----:B------:R-:W-:Y:S05]  /*2d920*/  BRA `(.L_x_3750) ;  /* 0xffffffb8007c7947 */ /* 0x000fea000383ffff */
.L_x_3614:
[----:B------:R-:W-:Y:S01]  /*2d930*/  BSSY B1, `(.L_x_3751) ;  /* 0x0000006000017945 */ /* 0x000fe20003800000 */
[----:B------:R-:W-:-:S07]  /*2d940*/  IMAD.MOV.U32 R15, RZ, RZ, -0x1 ;  /* 0xffffffffff0f7424 */ /* 0x000fce00078e00ff */
[----:B0-234-:R-:W-:Y:S05]  /*2d950*/  WARPSYNC.COLLECTIVE R15, `(.L_x_3752) ;  /* 0x000000000f0c7348 */ /* 0x01dfea0003c00000 */
[----:B------:R-:W-:Y:S02]  /*2d960*/  ELECT P6, UR62, PT ;  /* 0x00000000003e782f */ /* 0x000fe400038c0000 */
[----:B------:R-:W-:Y:S01]  /*2d970*/  MOV R14, UR62 ;  /* 0x0000003e000e7c02 */ /* 0x000fe20008000f00 */
[----:B0-234-:R-:W-:Y:S10]  /*2d980*/  ENDCOLLECTIVE ;  /* 0x000000000000791b */ /* 0x01dff40003800000 */
.L_x_3752:
[----:B------:R-:W-:Y:S05]  /*2d990*/  BSYNC B1 ;  /* 0x0000000000017941 */ /* 0x000fea0003800000 */
.L_x_3751:
[----:B------:R-:W-:Y:S05]  /*2d9a0*/  BRA `(.L_x_3753) ;  /* 0xffffffb800747947 */ /* 0x000fea000383ffff */
.L_x_3616:
[----:B0-----:R0:W1:Y:S02]  /*2d9b0*/  SYNCS.PHASECHK.TRANS64.TRYWAIT P1, [R5+URZ+0x32440], R0 ;  /* 0x03244000050075a7 */ /* 0x001064000802017f */
[----:B-1----:R-:W-:Y:S05]  /*2d9c0*/  @!P1 NANOSLEEP.SYNCS 0x989680 ;  /* 0x009896800000995d */ /* 0x002fea0003900000 */
[----:B------:R-:W1:Y:S02]  /*2d9d0*/  @!P1 SYNCS.PHASECHK.TRANS64 P1, [R5+URZ+0x32440], R0 ;  /* 0x03244000050095a7 */ /* 0x000e64000802007f */
[----:B-1----:R-:W-:Y:S05]  /*2d9e0*/  @!P1 BRA `(.L_x_3616) ;  /* 0xfffffffc00f09947 */ /* 0x002fea000383ffff */
[----:B------:R-:W-:Y:S05]  /*2d9f0*/  BRA `(.L_x_3754) ;  /* 0xffffffb8009c7947 */ /* 0x000fea000383ffff */
.L_x_3618:
[----:B-1----:R1:W0:Y:S02]  /*2da00*/  SYNCS.PHASECHK.TRANS64.TRYWAIT P1, [R3+URZ+0x32440], R2 ;  /* 0x03244002030075a7 */ /* 0x002224000802017f */
[----:B0-----:R-:W-:Y:S05]  /*2da10*/  @!P1 NANOSLEEP.SYNCS 0x989680 ;  /* 0x009896800000995d */ /* 0x001fea0003900000 */
[----:B------:R-:W0:Y:S02]  /*2da20*/  @!P1 SYNCS.PHASECHK.TRANS64 P1, [R3+URZ+0x32440], R2 ;  /* 0x03244002030095a7 */ /* 0x000e24000802007f */
[----:B0-----:R-:W-:Y:S05]  /*2da30*/  @!P1 BRA `(.L_x_3618) ;  /* 0xfffffffc00f09947 */ /* 0x001fea000383ffff */
[----:B------:R-:W-:Y:S05]  /*2da40*/  BRA `(.L_x_3755) ;  /* 0xffffffb800a87947 */ /* 0x000fea000383ffff */
.L_x_3620:
[----:B------:R0:W0:Y:S02]  /*2da50*/  SYNCS.PHASECHK.TRANS64.TRYWAIT P1, [R5+URZ+0x32460], R0 ;  /* 0x03246000050075a7 */ /* 0x000024000802017f */
[----:B0-----:R-:W-:Y:S05]  /*2da60*/  @!P1 NANOSLEEP.SYNCS 0x989680 ;  /* 0x009896800000995d */ /* 0x001fea0003900000 */
[----:B------:R-:W0:Y:S02]  /*2da70*/  @!P1 SYNCS.PHASECHK.TRANS64 P1, [R5+URZ+0x32460], R0 ;  /* 0x03246000050095a7 */ /* 0x000e24000802007f */
[----:B0-----:R-:W-:Y:S05]  /*2da80*/  @!P1 BRA `(.L_x_3620) ;  /* 0xfffffffc00f09947 */ /* 0x001fea000383ffff */
[----:B------:R-:W-:Y:S05]  /*2da90*/  BRA `(.L_x_3756) ;  /* 0xffffffb800a47947 */ /* 0x000fea000383ffff */
        .type           $_ZN7cutlass13device_kernelIN5flash11enable_sm90INS1_16FlashAttnFwdSm90INS1_25CollectiveMainloopFwdSm90ILi2EN4cute5tupleIJNS5_1CILi1EEES8_S8_EEENS6_IJNS7_ILi128EEENS7_ILi96EEENS7_ILi64EEEEEELi256ENS_10bfloat16_tEfNS_4arch4Sm90ELb0ELb1ELb1ELb1ELb1ELb0ELb1ELb1ELb0ELb1ELb0ELb0EEENS1_21CollectiveEpilogueFwdINS6_IJSA_NS7_ILi256EEESB_EEES9_SE_SG_Li256ELb1ELb1ELb0ELb0EEENS1_36VarlenDynamicPersistentTileSchedulerILi128ELi96ELi256ELi128ELb0ELb1ELb1ELb1ELb0ELb1EEEEEEEEEvNT_6ParamsE$_ZZN5flash25CollectiveMainloopFwdSm90ILi2EN4cute5tupleIJNS1_1CILi1EEES4_S4_EEENS2_IJNS3_ILi128EEENS3_ILi96EEENS3_ILi64EEEEEELi256EN7cutlass10bfloat16_tEfNSA_4arch4Sm90ELb0ELb1ELb1ELb1ELb1ELb0ELb1ELb1ELb0ELb1ELb0ELb0EE3mmaINS_16FlashAttnFwdSm90ISE_NS_21CollectiveEpilogueFwdINS2_IJS6_NS3_ILi256EEES7_EEES5_SB_SD_Li256ELb1ELb1ELb0ELb0EEENS_36VarlenDynamicPersistentTileSchedulerILi128ELi96ELi256ELi128ELb0ELb1ELb1ELb1ELb0ELb1EEEE13SharedStorageENS1_6TensorINS1_11ArrayEngineIfLm128EEENS1_6LayoutINS2_IJNS2_IJNS3_ILi2EEEST_NS3_ILi32EEEEEES4_S4_EEENS2_IJNS2_IJS4_ST_NS3_ILi4EEEEEENS3_ILi0EEESZ_EEEEEEENS_7SoftmaxILi2ELi0EEEEEbRKNSE_6ParamsENSA_13PipelineAsyncILi2EEES19_RNSA_13PipelineStateILj2EEERT0_RT1_iRiRKNS_16SeqlenInfoQKNewKILb1ELb0EEENS2_IJiiiiEEERT_ENKUliT_T0_T1_E_clIZSF_ISO_S12_S14_EbS17_S19_S19_S1C_S1E_S1G_iS1H_S1L_S1M_S1O_EUlRS1P_iE1_NS3_ILb0EEENS3_ILb1EEEEEDaiS1P_S1Q_S1R_,@function
        .size           $_ZN7cutlass13device_kernelIN5flash11enable_sm90INS1_16FlashAttnFwdSm90INS1_25CollectiveMainloopFwdSm90ILi2EN4cute5tupleIJNS5_1CILi1EEES8_S8_EEENS6_IJNS7_ILi128EEENS7_ILi96EEENS7_ILi64EEEEEELi256ENS_10bfloat16_tEfNS_4arch4Sm90ELb0ELb1ELb1ELb1ELb1ELb0ELb1ELb1ELb0ELb1ELb0ELb0EEENS1_21CollectiveEpilogueFwdINS6_IJSA_NS7_ILi256EEESB_EEES9_SE_SG_Li256ELb1ELb1ELb0ELb0EEENS1_36VarlenDynamicPersistentTileSchedulerILi128ELi96ELi256ELi128ELb0ELb1ELb1ELb1ELb0ELb1EEEEEEEEEvNT_6ParamsE$_ZZN5flash25CollectiveMainloopFwdSm90ILi2EN4cute5tupleIJNS1_1CILi1EEES4_S4_EEENS2_IJNS3_ILi128EEENS3_ILi96EEENS3_ILi64EEEEEELi256EN7cutlass10bfloat16_tEfNSA_4arch4Sm90ELb0ELb1ELb1ELb1ELb1ELb0ELb1ELb1ELb0ELb1ELb0ELb0EE3mmaINS_16FlashAttnFwdSm90ISE_NS_21CollectiveEpilogueFwdINS2_IJS6_NS3_ILi256EEES7_EEES5_SB_SD_Li256ELb1ELb1ELb0ELb0EEENS_36VarlenDynamicPersistentTileSchedulerILi128ELi96ELi256ELi128ELb0ELb1ELb1ELb1ELb0ELb1EEEE13SharedStorageENS1_6TensorINS1_11ArrayEngineIfLm128EEENS1_6LayoutINS2_IJNS2_IJNS3_ILi2EEEST_NS3_ILi32EEEEEES4_S4_EEENS2_IJNS2_IJS4_ST_NS3_ILi4EEEEEENS3_ILi0EEESZ_EEEEEEENS_7SoftmaxILi2ELi0EEEEEbRKNSE_6ParamsENSA_13PipelineAsyncILi2EEES19_RNSA_13PipelineStateILj2EEERT0_RT1_iRiRKNS_16SeqlenInfoQKNewKILb1ELb0EEENS2_IJiiiiEEERT_ENKUliT_T0_T1_E_clIZSF_ISO_S12_S14_EbS17_S19_S19_S1C_S1E_S1G_iS1H_S1L_S1M_S1O_EUlRS1P_iE1_NS3_ILb0EEENS3_ILb1EEEEEDaiS1P_S1Q_S1R_,(.L_x_6459 - $_ZN7cutlass13device_kernelIN5flash11enable_sm90INS1_16FlashAttnFwdSm90INS1_25CollectiveMainloopFwdSm90ILi2EN4cute5tupleIJNS5_1CILi1EEES8_S8_EEENS6_IJNS7_ILi128EEENS7_ILi96EEENS7_ILi64EEEEEELi256ENS_10bfloat16_tEfNS_4arch4Sm90ELb0ELb1ELb1ELb1ELb1ELb0ELb1ELb1ELb0ELb1ELb0ELb0EEENS1_21CollectiveEpilogueFwdINS6_IJSA_NS7_ILi256EEESB_EEES9_SE_SG_Li256ELb1ELb1ELb0ELb0EEENS1_36VarlenDynamicPersistentTileSchedulerILi128ELi96ELi256ELi128ELb0ELb1ELb1ELb1ELb0ELb1EEEEEEEEEvNT_6ParamsE$_ZZN5flash25CollectiveMainloopFwdSm90ILi2EN4cute5tupleIJNS1_1CILi1EEES4_S4_EEENS2_IJNS3_ILi128EEENS3_ILi96EEENS3_ILi64EEEEEELi256EN7cutlass10bfloat16_tEfNSA_4arch4Sm90ELb0ELb1ELb1ELb1ELb1ELb0ELb1ELb1ELb0ELb1ELb0ELb0EE3mmaINS_16FlashAttnFwdSm90ISE_NS_21CollectiveEpilogueFwdINS2_IJS6_NS3_ILi256EEES7_EEES5_SB_SD_Li256ELb1ELb1ELb0ELb0EEENS_36VarlenDynamicPersistentTileSchedulerILi128ELi96ELi256ELi128ELb0ELb1ELb1ELb1ELb0ELb1EEEE13SharedStorageENS1_6TensorINS1_11ArrayEngineIfLm128EEENS1_6LayoutINS2_IJNS2_IJNS3_ILi2EEEST_NS3_ILi32EEEEEES4_S4_EEENS2_IJNS2_IJS4_ST_NS3_ILi4EEEEEENS3_ILi0EEESZ_EEEEEEENS_7SoftmaxILi2ELi0EEEEEbRKNSE_6ParamsENSA_13PipelineAsyncILi2EEES19_RNSA_13PipelineStateILj2EEERT0_RT1_iRiRKNS_16SeqlenInfoQKNewKILb1ELb0EEENS2_IJiiiiEEERT_ENKUliT_T0_T1_E_clIZSF_ISO_S12_S14_EbS17_S19_S19_S1C_S1E_S1G_iS1H_S1L_S1M_S1O_EUlRS1P_iE1_NS3_ILb0EEENS3_ILb1EEEEEDaiS1P_S1Q_S1R_)
$_ZN7cutlass13device_kernelIN5flash11enable_sm90INS1_16FlashAttnFwdSm90INS1_25CollectiveMainloopFwdSm90ILi2EN4cute5tupleIJNS5_1CILi1EEES8_S8_EEENS6_IJNS7_ILi128EEENS7_ILi96EEENS7_ILi64EEEEEELi256ENS_10bfloat16_tEfNS_4arch4Sm90ELb0ELb1ELb1ELb1ELb1ELb0ELb1ELb1ELb0ELb1ELb0ELb0EEENS1_21CollectiveEpilogueFwdINS6_IJSA_NS7_ILi256EEESB_EEES9_SE_SG_Li256ELb1ELb1ELb0ELb0EEENS1_36VarlenDynamicPersistentTileSchedulerILi128ELi96ELi256ELi128ELb0ELb1ELb1ELb1ELb0ELb1EEEEEEEEEvNT_6ParamsE$_ZZN5flash25CollectiveMainloopFwdSm90ILi2EN4cute5tupleIJNS1_1CILi1EEES4_S4_EEENS2_IJNS3_ILi128EEENS3_ILi96EEENS3_ILi64EEEEEELi256EN7cutlass10bfloat16_tEfNSA_4arch4Sm90ELb0ELb1ELb1ELb1ELb1ELb0ELb1ELb1ELb0ELb1ELb0ELb0EE3mmaINS_16FlashAttnFwdSm90ISE_NS_21CollectiveEpilogueFwdINS2_IJS6_NS3_ILi256EEES7_EEES5_SB_SD_Li256ELb1ELb1ELb0ELb0EEENS_36VarlenDynamicPersistentTileSchedulerILi128ELi96ELi256ELi128ELb0ELb1ELb1ELb1ELb0ELb1EEEE13SharedStorageENS1_6TensorINS1_11ArrayEngineIfLm128EEENS1_6LayoutINS2_IJNS2_IJNS3_ILi2EEEST_NS3_ILi32EEEEEES4_S4_EEENS2_IJNS2_IJS4_ST_NS3_ILi4EEEEEENS3_ILi0EEESZ_EEEEEEENS_7SoftmaxILi2ELi0EEEEEbRKNSE_6ParamsENSA_13PipelineAsyncILi2EEES19_RNSA_13PipelineStateILj2EEERT0_RT1_iRiRKNS_16SeqlenInfoQKNewKILb1ELb0EEENS2_IJiiiiEEERT_ENKUliT_T0_T1_E_clIZSF_ISO_S12_S14_EbS17_S19_S19_S1C_S1E_S1G_iS1H_S1L_S1M_S1O_EUlRS1P_iE1_NS3_ILb0EEENS3_ILb1EEEEEDaiS1P_S1Q_S1R_:
        /* <DEDUP_REMOVED lines=46> */
.L_x_3758:
[----:B------:R-:W-:Y:S05]  /*2dd80*/  BSYNC B2 ;  /* 0x0000000000027941 */ /* 0x000fea0003800000 */
.L_x_3757:
        /* <DEDUP_REMOVED lines=17> */
.L_x_3760:
[----:B------:R-:W-:Y:S05]  /*2dea0*/  BSYNC B2 ;  /* 0x0000000000027941 */ /* 0x000fea0003800000 */
.L_x_3759:
        /* <DEDUP_REMOVED lines=10> */
.L_x_3762:
[----:B------:R-:W-:Y:S05]  /*2df50*/  BSYNC B2 ;  /* 0x0000000000027941 */ /* 0x000fea0003800000 */
.L_x_3761:
        /* <DEDUP_REMOVED lines=92> */
.L_x_3765:
[----:B------:R-:W-:Y:S05]  /*2e520*/  BSYNC B2 ;  /* 0x0000000000027941 */ /* 0x000fea0003800000 */
.L_x_3764:
        /* <DEDUP_REMOVED lines=17> */
.L_x_3767:
[----:B------:R-:W-:Y:S05]  /*2e640*/  BSYNC B2 ;  /* 0x0000000000027941 */ /* 0x000fea0003800000 */
.L_x_3766:
        /* <DEDUP_REMOVED lines=10> */
.L_x_3769:
[----:B------:R-:W-:Y:S05]  /*2e6f0*/  BSYNC B2 ;  /* 0x0000000000027941 */ /* 0x000fea0003800000 */
.L_x_3768:
        /* <DEDUP_REMOVED lines=288> */
.L_x_3772:
[----:B------:R-:W-:Y:S05]  /*2f900*/  BSYNC B2 ;  /* 0x0000000000027941 */ /* 0x000fea0003800000 */
.L_x_3771:
        /* <DEDUP_REMOVED lines=48> */
[-C--:B------:R-:W-:Y:S01]  /*2fc10*/  FMUL.FTZ R24, R38, R18.reuse ;  /* 0x0000001226187220 */ /* 0x080fe20000410000 */
[----:B------:R-:W-:Y:S01]  /*2fc20*/  SHF.R.S32.HI R38, RZ, 0x1f, R81 ;  /* 0x0000001fff267819 */ /* 0x000fe20000011451 */
[-C--:B------:R-:W-:Y:S01]  /*2fc30*/  FMUL.FTZ R72, R25, R18.reuse ;  /* 0x0000001219487220 */ /* 0x080fe20000410000 */
[-C--:B------:R-:W-:Y:S02]  /*2fc40*/  FMUL.FTZ R25, R39, R18.reuse ;  /* 0x0000001227197220 */ /* 0x080fe40000410000 */
[----:B------:R-:W-:Y:S01]  /*2fc50*/  LEA.HI R39, R38, R81, RZ, 0x7 ;  /* 0x0000005126277211 */ /* 0x000fe200078f38ff */
[-C--:B------:R-:W-:Y:S01]  /*2fc60*/  FMUL.FTZ R77, R36, R18.reuse ;  /* 0x00000012244d7220 */ /* 0x080fe20000410000 */
[----:B------:R-:W-:-:S02]  /*2fc70*/  FMUL.FTZ R13, R31, R18 ;  /* 0x000000121f0d7220 */ /* 0x000fc40000410000 */
[----:B------:R-:W-:Y:S01]  /*2fc80*/  LOP3.LUT R36, R39, 0xffffff80, RZ, 0xc0, !PT ;  /* 0xffffff8027247812 */ /* 0x000fe200078ec0ff */
[-C--:B------:R-:W-:Y:S01]  /*2fc90*/  FMUL.FTZ R31, R47, R18.reuse ;  /* 0x000000122f1f7220 */ /* 0x080fe20000410000 */
[-C--:B------:R-:W-:Y:S01]  /*2fca0*/  FMUL.FTZ R47, R48, R18.reuse ;  /* 0x00000012302f7220 */ /* 0x080fe20000410000 */
[-C--:B------:R-:W-:Y:S02]  /*2fcb0*/  FMUL.FTZ R12, R30, R18.reuse ;  /* 0x000000121e0c7220 */ /* 0x080fe40000410000 */
[----:B------:R-:W-:Y:S02]  /*2fcc0*/  IMAD.IADD R48, R81, 0x1, -R36 ;  /* 0x0000000151307824 */ /* 0x000fe400078e0a24 */
[-C--:B------:R-:W-:Y:S01]  /*2fcd0*/  FMUL.FTZ R30, R46, R18.reuse ;  /* 0x000000122e1e7220 */ /* 0x080fe20000410000 */
[-C--:B------:R-:W-:Y:S01]  /*2fce0*/  FMUL.FTZ R46, R49, R18.reuse ;  /* 0x00000012312e7220 */ /* 0x080fe20000410000 */
[-C--:B------:R-:W-:Y:S01]  /*2fcf0*/  FMUL.FTZ R73, R33, R18.reuse ;  /* 0x0000001221497220 */ /* 0x080fe20000410000 */
[----:B------:R-:W-:Y:S01]  /*2fd00*/  SHF.R.S32.HI R49, RZ, 0x1f, R48 ;  /* 0x0000001fff317819 */ /* 0x000fe20000011430 */
[-C--:B0-----:R-:W-:Y:S01]  /*2fd10*/  FMUL.FTZ R2, R26, R18.reuse ;  /* 0x000000121a027220 */ /* 0x081fe20000410000 */
[-C--:B------:R-:W-:Y:S01]  /*2fd20*/  FMUL.FTZ R33, R50, R18.reuse ;  /* 0x0000001232217220 */ /* 0x080fe20000410000 */
[----:B------:R-:W-:Y:S01]  /*2fd30*/  FMUL.FTZ R26, R42, R18 ;  /* 0x000000122a1a7220 */ /* 0x000fe20000410000 */
[----:B------:R-:W-:Y:S01]  /*2fd40*/  LEA.HI R50, R49, R48, RZ, 0x2 ;  /* 0x0000003031327211 */ /* 0x000fe200078f10ff */
[-C--:B------:R-:W-:Y:S01]  /*2fd50*/  FMUL.FTZ R42, R44, R18.reuse ;  /* 0x000000122c2a7220 */ /* 0x080fe20000410000 */
[-C--:B------:R-:W-:Y:S01]  /*2fd60*/  FMUL.FTZ R14, R34, R18.reuse ;  /* 0x00000012220e7220 */ /* 0x080fe20000410000 */
[-C--:B------:R-:W-:Y:S01]  /*2fd70*/  FMUL.FTZ R44, R52, R18.reuse ;  /* 0x00000012342c7220 */ /* 0x080fe20000410000 */
[----:B------:R-:W-:Y:S01]  /*2fd80*/  FMUL.FTZ R34, R51, R18 ;  /* 0x0000001233227220 */ /* 0x000fe20000410000 */
[----:B------:R-:W-:-:S02]  /*2fd90*/  LEA.HI R52, R38, R81, RZ, 0x2 ;  /* 0x0000005126347211 */ /* 0x000fc400078f10ff */
[--C-:B------:R-:W-:Y:S02]  /*2fda0*/  SHF.R.S32.HI R51, RZ, 0x2, R50.reuse ;  /* 0x00000002ff337819 */ /* 0x100fe40000011432 */
[----:B------:R-:W-:Y:S01]  /*2fdb0*/  SHF.R.S32.HI R38, RZ, 0x1f, R50 ;  /* 0x0000001fff267819 */ /* 0x000fe20000011432 */
[----:B------:R-:W-:Y:S01]  /*2fdc0*/  FMUL.FTZ R74, R54, R18 ;  /* 0x00000012364a7220 */ /* 0x000fe20000410000 */
[----:B------:R-:W-:Y:S02]  /*2fdd0*/  LOP3.LUT R54, R52, 0xfffffffc, RZ, 0xc0, !PT ;  /* 0xfffffffc34367812 */ /* 0x000fe400078ec0ff */
[----:B------:R-:W-:Y:S02]  /*2fde0*/  LEA.HI R52, R38, R51, RZ, 0x3 ;  /* 0x0000003326347211 */ /* 0x000fe400078f18ff */
[----:B------:R-:W-:Y:S02]  /*2fdf0*/  SHF.R.S32.HI R38, RZ, 0x7, R39 ;  /* 0x00000007ff267819 */ /* 0x000fe40000011427 */
[----:B------:R-:W-:Y:S01]  /*2fe00*/  LEA.HI R49, R49, R48, RZ, 0x5 ;  /* 0x0000003031317211 */ /* 0x000fe200078f28ff */
[----:B------:R-:W-:Y:S01]  /*2fe10*/  IMAD.IADD R54, R81, 0x1, -R54 ;  /* 0x0000000151367824 */ /* 0x000fe200078e0a36 */
        /* <DEDUP_REMOVED lines=15> */
[----:B------:R-:W-:Y:S01]  /*2ff10*/  @P0 IMAD.HI.U32 R79, R56, R79, RZ ;  /* 0x0000004f384f0227 */ /* 0x000fe200078e00ff */
[----:B------:R-:W-:-:S04]  /*2ff20*/  LOP3.LUT R49, R50, 0x7ffffffc, RZ, 0xc0, !PT ;  /* 0x7ffffffc32317812 */ /* 0x000fc800078ec0ff */
[----:B------:R-:W-:Y:S01]  /*2ff30*/  @P0 SHF.R.U32.HI R56, RZ, R76, R79 ;  /* 0x0000004cff380219 */ /* 0x000fe2000001164f */
[----:B------:R-:W-:Y:S01]  /*2ff40*/  FMUL.FTZ R64, R64, R18 ;  /* 0x0000001240407220 */ /* 0x000fe20000410000 */
[----:B------:R-:W-:-:S03]  /*2ff50*/  IMAD.MOV.U32 R51, RZ, RZ, -0x60 ;  /* 0xffffffa0ff337424 */ /* 0x000fc600078e00ff */
[----:B------:R-:W0:Y:S01]  /*2ff60*/  SHFL.IDX PT, R50, R56, RZ, 0x1c1f ;  /* 0x001c1fff38327589 */ /* 0x000e2200000e0000 */
[-C--:B------:R-:W-:Y:S01]  /*2ff70*/  FMUL.FTZ R11, R27, R18.reuse ;  /* 0x000000121b0b7220 */ /* 0x080fe20000410000 */
[-C--:B------:R-:W-:Y:S01]  /*2ff80*/  FMUL.FTZ R15, R35, R18.reuse ;  /* 0x00000012230f7220 */ /* 0x080fe20000410000 */
[-C--:B------:R-:W-:Y:S01]  /*2ff90*/  FMUL.FTZ R78, R37, R18.reuse ;  /* 0x00000012254e7220 */ /* 0x080fe20000410000 */
[-C--:B------:R-:W-:Y:S01]  /*2ffa0*/  FMUL.FTZ R27, R43, R18.reuse ;  /* 0x000000122b1b7220 */ /* 0x080fe20000410000 */
[-C--:B------:R-:W-:Y:S01]  /*2ffb0*/  FMUL.FTZ R35, R59, R18.reuse ;  /* 0x000000123b237220 */ /* 0x080fe20000410000 */
[-C--:B------:R-:W-:Y:S01]  /*2ffc0*/  FMUL.FTZ R43, R45, R18.reuse ;  /* 0x000000122d2b7220 */ /* 0x080fe20000410000 */
[-C--:B------:R-:W-:Y:S01]  /*2ffd0*/  FMUL.FTZ R37, R63, R18.reuse ;  /* 0x000000123f257220 */ /* 0x080fe20000410000 */
[----:B------:R2:W3:Y:S01]  /*2ffe0*/  MUFU.TANH R59, R64 ;  /* 0x00000040003b7308 */ /* 0x0004e20000002400 */
[----:B------:R-:W-:Y:S02]  /*2fff0*/  IMAD.IADD R49, R48, 0x1, -R49 ;  /* 0x0000000130317824 */ /* 0x000fe400078e0a31 */
        /* <DEDUP_REMOVED lines=18> */
[----:B------:R-:W-:-:S02]  /*30120*/  IMAD R48, R10, R51, 0x1 ;  /* 0x000000010a307424 */ /* 0x000fc400078e0233 */
[----:B--2---:R-:W-:Y:S01]  /*30130*/  FMUL.FTZ R64, R71, R18 ;  /* 0x0000001247407220 */ /* 0x004fe20000410000 */
[----:B------:R-:W2:Y:S01]  /*30140*/  MUFU.TANH R9, R9 ;  /* 0x0000000900097308 */ /* 0x000ea20000002400 */
[----:B------:R-:W-:Y:S01]  /*30150*/  IMAD R48, R49, -0x2, R48 ;  /* 0xfffffffe31307824 */ /* 0x000fe200078e0230 */
[----:B------:R-:W-:-:S06]  /*30160*/  LOP3.LUT R18, RZ, R19, RZ, 0x33, !PT ;  /* 0x00000013ff127212 */ /* 0x000fcc00078e33ff */
        /* <DEDUP_REMOVED lines=69> */
.L_x_3778:
[----:B------:R-:W-:Y:S05]  /*305c0*/  BSYNC B4 ;  /* 0x0000000000047941 */ /* 0x000fea0003800000 */
.L_x_3777:
[----:B------:R-:W-:Y:S01]  /*305d0*/  LOP3.LUT R18, RZ, R18, RZ, 0x33, !PT ;  /* 0x00000012ff127212 */ /* 0x000fe200078e33ff */
[----:B------:R-:W-:Y:S06]  /*305e0*/  BRA `(.L_x_3779) ;  /* 0x0000000000287947 */ /* 0x000fec0003800000 */
.L_x_3776:
        /* <DEDUP_REMOVED lines=10> */
.L_x_3779:
[----:B------:R-:W-:Y:S05]  /*30690*/  BSYNC B3 ;  /* 0x0000000000037941 */ /* 0x000fea0003800000 */
.L_x_3775:
[----:B------:R-:W-:-:S05]  /*306a0*/  IMAD R18, R7, R18, R71 ;  /* 0x0000001207127224 */ /* 0x000fca00078e0247 */
[----:B------:R-:W-:Y:S02]  /*306b0*/  VIMNMX R55, R55, R18, !PT ;  /* 0x0000001237377248 */ /* 0x000fe40007fe0100 */
[----:B------:R-:W-:-:S07]  /*306c0*/  VIADDMNMX R58, R18, R7, R58, PT ;  /* 0x00000007123a7246 */ /* 0x000fce000380013a */
.L_x_3774:
[----:B------:R-:W-:Y:S05]  /*306d0*/  BSYNC B2 ;  /* 0x0000000000027941 */ /* 0x000fea0003800000 */
.L_x_3773:
        /* <DEDUP_REMOVED lines=136> */
.L_x_3785:
[----:B------:R-:W-:Y:S05]  /*30f60*/  BSYNC B4 ;  /* 0x0000000000047941 */ /* 0x000fea0003800000 */
.L_x_3784:
[----:B------:R-:W-:Y:S01]  /*30f70*/  LOP3.LUT R8, RZ, R8, RZ, 0x33, !PT ;  /* 0x00000008ff087212 */ /* 0x000fe200078e33ff */
[----:B------:R-:W-:Y:S06]  /*30f80*/  BRA `(.L_x_3786) ;  /* 0x0000000000287947 */ /* 0x000fec0003800000 */
.L_x_3783:
        /* <DEDUP_REMOVED lines=10> */
.L_x_3786:
[----:B------:R-:W-:Y:S05]  /*31030*/  BSYNC B3 ;  /* 0x0000000000037941 */ /* 0x000fea0003800000 */
.L_x_3782:
[----:B------:R-:W-:-:S05]  /*31040*/  IMAD R8, R7, R8, R71 ;  /* 0x0000000807087224 */ /* 0x000fca00078e0247 */
[----:B------:R-:W-:Y:S02]  /*31050*/  VIADDMNMX R68, R8, R7, R68, PT ;  /* 0x0000000708447246 */ /* 0x000fe40003800144 */
[----:B------:R-:W-:-:S07]  /*31060*/  VIMNMX R65, R65, R8, !PT ;  /* 0x0000000841417248 */ /* 0x000fce0007fe0100 */
.L_x_3781:
[----:B------:R-:W-:Y:S05]  /*31070*/  BSYNC B2 ;  /* 0x0000000000027941 */ /* 0x000fea0003800000 */
.L_x_3780:
        /* <DEDUP_REMOVED lines=77> */
[----:B------:R-:W-:Y:S02]  /*31550*/  ISETP.GT.AND P2, PT, R65, 0x49, !P2 ;  /* 0x000000494100780c */ /* 0x000fe40005744270 */
[----:B------:R-:W-:Y:S02]  /*31560*/  ISETP.LT.OR P1, PT, R68, 0x49, P1 ;  /* 0x000000494400780c */ /* 0x000fe40000f21670 */
[----:B------:R-:W-:Y:S02]  /*31570*/  FSEL R35, R35, -INF , !P0 ;  /* 0xff80000023237808 */ /* 0x000fe40004000000 */
[----:B------:R-:W-:-:S02]  /*31580*/  ISETP.GT.AND P3, PT, R65, 0x50, !P3 ;  /* 0x000000504100780c */ /* 0x000fc40005f64270 */
[----:B------:R-:W-:Y:S02]  /*31590*/  ISETP.LT.OR P2, PT, R68, 0x4a, P2 ;  /* 0x0000004a4400780c */ /* 0x000fe40001741670 */
        /* <DEDUP_REMOVED lines=51> */
[----:B------:R-:W-:Y:S01]  /*318d0*/  FMNMX.FTZ R7, R35, R24, !PT ;  /* 0x0000001823077209 */ /* 0x000fe20007810000 */
[----:B------:R-:W2:Y:S01]  /*318e0*/  LD.E R70, desc[UR4][R8.64+0x20] ;  /* 0x0000200408467980 */ /* 0x000ea2000c101900 */
        /* <DEDUP_REMOVED lines=99> */
[----:B------:R-:W-:Y:S01]  /*31f20*/  FFMA.FTZ R174, R34, R65, -R8 ;  /* 0x0000004122ae7223 */ /* 0x000fe20000010808 */
[----:B--2---:R-:W-:-:S06]  /*31f30*/  FADD.FTZ R34, R154, R21 ;  /* 0x000000159a227221 */ /* 0x004fcc0000010000 */
[----:B------:R-:W2:Y:S01]  /*31f40*/  MUFU.EX2 R19, R19 ;  /* 0x0000001300137308 */ /* 0x000ea20000000800 */
[----:B------:R-:W-:Y:S01]  /*31f50*/  FADD.FTZ R9, R155, R32 ;  /* 0x000000209b097221 */ /* 0x000fe20000010000 */
[----:B------:R-:W-:-:S06]  /*31f60*/  FFMA.FTZ R167, R59, R65, -R8 ;  /* 0x000000413ba77223 */ /* 0x000fcc0000010808 */
        /* <DEDUP_REMOVED lines=239> */
[----:B------:R-:W-:-:S03]  /*32e60*/  FMUL.FTZ R107, R24, R107 ;  /* 0x0000006b186b7220 */ /* 0x000fc60000410000 */
[----:B------:R-:W2:Y:S04]  /*32e70*/  LD.E R138, desc[UR20][R8.64+0x1b8] ;  /* 0x0001b814088a7980 */ /* 0x000ea8000c101900 */
[----:B------:R-:W2:Y:S04]  /*32e80*/  LD.E R136, desc[UR22][R8.64+0x1bc] ;  /* 0x0001bc1608887980 */ /* 0x000ea8000c101900 */
[----:B------:R-:W2:Y:S04]  /*32e90*/  LD.E R144, desc[UR10][R8.64+0x1c8] ;  /* 0x0001c80a08907980 */ /* 0x000ea8000c101900 */
[----:B------:R-:W2:Y:S04]  /*32ea0*/  LD.E R140, desc[UR12][R8.64+0x1cc] ;  /* 0x0001cc0c088c7980 */ /* 0x000ea8000c101900 */
[----:B------:R-:W2:Y:S04]  /*32eb0*/  LD.E R142, desc[UR14][R8.64+0x1d8] ;  /* 0x0001d80e088e7980 */ /* 0x000ea8000c101900 */
[----:B------:R-:W2:Y:S04]  /*32ec0*/  LD.E R190, desc[UR16][R8.64+0x1dc] ;  /* 0x0001dc1008be7980 */ /* 0x000ea8000c101900 */
[----:B------:R-:W2:Y:S04]  /*32ed0*/  LD.E R146, desc[UR18][R8.64+0x1e8] ;  /* 0x0001e81208927980 */ /* 0x000ea8000c101900 */
[----:B------:R0:W-:Y:S04]  /*32ee0*/  ST.E desc[UR4][R8.64+0xb0], R107 ;  /* 0x0000b06b08007985 */ /* 0x0001e8000c101904 */
[----:B------:R-:W2:Y:S04]  /*32ef0*/  LD.E R150, desc[UR20][R8.64+0x1ec] ;  /* 0x0001ec1408967980 */ /* 0x000ea8000c101900 */
[----:B------:R-:W2:Y:S01]  /*32f00*/  LD.E R148, desc[UR22][R8.64+0x1f8] ;  /* 0x0001f81608947980 */ /* 0x000ea2000c101900 */
[----:B0-----:R-:W-:-:S03]  /*32f10*/  FMUL.FTZ R107, R24, R83 ;  /* 0x00000053186b7220 */ /* 0x001fc60000410000 */
        /* <DEDUP_REMOVED lines=234> */
[C---:B---3--:R-:W-:Y:S01]  /*33dc0*/  FMUL.FTZ R35, R7.reuse, R146 ;  /* 0x0000009207237220 */ /* 0x048fe20000410000 */
[C---:B------:R-:W-:Y:S02]  /*33dd0*/  FMUL.FTZ R83, R7.reuse, R83 ;  /* 0x0000005307537220 */ /* 0x040fe40000410000 */
[----:B------:R3:W-:Y:S01]  /*33de0*/  ST.E desc[UR4][R8.64+0x1c8], R3 ;  /* 0x0001c80308007985 */ /* 0x0007e2000c101904 */
[C---:B0-----:R-:W-:Y:S01]  /*33df0*/  FMUL.FTZ R37, R7.reuse, R150 ;  /* 0x0000009607257220 */ /* 0x041fe20000410000 */
[C---:B-1----:R-:W-:Y:S02]  /*33e00*/  FMUL.FTZ R29, R7.reuse, R190 ;  /* 0x000000be071d7220 */ /* 0x042fe40000410000 */
[----:B------:R0:W-:Y:S01]  /*33e10*/  ST.E desc[UR8][R8.64+0x1cc], R31 ;  /* 0x0001cc1f08007985 */ /* 0x0001e2000c101908 */
[----:B--2---:R-:W-:-:S03]  /*33e20*/  FMUL.FTZ R39, R7, R148 ;  /* 0x0000009407277220 */ /* 0x004fc60000410000 */
[----:B------:R-:W-:Y:S04]  /*33e30*/  ST.E desc[UR10][R8.64+0x1d8], R33 ;  /* 0x0001d82108007985 */ /* 0x000fe8000c10190a */
[----:B------:R-:W-:Y:S04]  /*33e40*/  ST.E desc[UR6][R8.64+0x1dc], R29 ;  /* 0x0001dc1d08007985 */ /* 0x000fe8000c101906 */
[----:B------:R-:W-:Y:S04]  /*33e50*/  ST.E desc[UR12][R8.64+0x1e8], R35 ;  /* 0x0001e82308007985 */ /* 0x000fe8000c10190c */
[----:B------:R-:W-:Y:S04]  /*33e60*/  ST.E desc[UR14][R8.64+0x1ec], R37 ;  /* 0x0001ec2508007985 */ /* 0x000fe8000c10190e */
[----:B------:R-:W-:Y:S04]  /*33e70*/  ST.E desc[UR16][R8.64+0x1f8], R39 ;  /* 0x0001f82708007985 */ /* 0x000fe8000c101910 */
[----:B------:R1:W-:Y:S04]  /*33e80*/  ST.E desc[UR18][R8.64+0x1fc], R83 ;  /* 0x0001fc5308007985 */ /* 0x0003e8000c101912 */
[----:B---3--:R-:W2:Y:S01]  /*33e90*/  LDL.64 R2, [R0+0x80] ;  /* 0x0000800000027983 */ /* 0x008ea20000100a00 */
[----:B------:R-:W-:-:S02]  /*33ea0*/  LEA.HI R24, R6, 0x8, RZ, 0x19 ;  /* 0x0000000806187811 */ /* 0x000fc400078fc8ff */
[----:B------:R-:W-:Y:S01]  /*33eb0*/  R2UR UR28, R4 ;  /* 0x00000000041c72ca */ /* 0x000fe200000e0000 */
[----:B0-----:R-:W3:Y:S02]  /*33ec0*/  LDL.64 R30, [R0] ;  /* 0x00000000001e7983 */ /* 0x001ee40000100a00 */
[----:B------:R0:W-:Y:S01]  /*33ed0*/  BAR.SYNC.DEFER_BLOCKING R24, 0x100 ;  /* 0x000400180000751d */ /* 0x0001e20000010000 */
[----:B------:R-:W-:-:S05]  /*33ee0*/  R2UR UR29, R5 ;  /* 0x00000000051d72ca */ /* 0x000fca00000e0000 */
[----:B------:R-:W4:Y:S04]  /*33ef0*/  LDL.64 R6, [R0+0x98] ;  /* 0x0000980000067983 */ /* 0x000f280000100a00 */
[----:B-1----:R-:W4:Y:S04]  /*33f00*/  LDL.64 R8, [R0+0x88] ;  /* 0x0000880000087983 */ /* 0x002f280000100a00 */
        /* <DEDUP_REMOVED lines=64> */
[----:B0-----:R-:W2:Y:S04]  /*34310*/  LD.E R24, desc[UR26][R2.64+0x100] ;  /* 0x0001001a02187980 */ /* 0x001ea8000c101900 */
        /* <DEDUP_REMOVED lines=218> */
[----:B0-----:R-:W4:Y:S01]  /*350c0*/  LD.E R29, desc[UR22][R2.64+0x14] ;  /* 0x00001416021d7980 */ /* 0x001f22000c101900 */
[----:B------:R-:W-:Y:S02]  /*350d0*/  F2FP.BF16.F32.PACK_AB R154, R27, R154 ;  /* 0x0000009a1b9a723e */ /* 0x000fe400000010ff */
[----:B------:R-:W-:Y:S01]  /*350e0*/  F2FP.BF16.F32.PACK_AB R153, R26, R153 ;  /* 0x000000991a99723e */ /* 0x000fe200000010ff */
[----:B------:R-:W4:Y:S01]  /*350f0*/  LD.E R25, desc[UR30][R2.64+0x4] ;  /* 0x0000041e02197980 */ /* 0x000f22000c101900 */
[----:B------:R-:W-:-:S03]  /*35100*/  F2FP.BF16.F32.PACK_AB R155, R28, R155 ;  /* 0x0000009b1c9b723e */ /* 0x000fc600000010ff */
        /* <DEDUP_REMOVED lines=128> */
[----:B------:R-:W-:Y:S01]  /*35910*/  R2UR UR7, R7 ;  /* 0x00000000070772ca */ /* 0x000fe200000e0000 */
[----:B------:R-:W-:Y:S01]  /*35920*/  VOTEU.ANY UP0, P0 ;  /* 0x00000000003f7886 */ /* 0x000fe20000000100 */
        /* <DEDUP_REMOVED lines=52> */
[----:B------:R-:W-:Y:S02]  /*35c70*/  R2UR UR4, R4 ;  /* 0x00000000040472ca */ /* 0x000fe400000e0000 */
[----:B------:R-:W-:-:S13]  /*35c80*/  R2UR UR5, R5 ;  /* 0x00000000050572ca */ /* 0x000fda00000e0000 */
        /* <DEDUP_REMOVED lines=3849> */
[----:B------:R-:W-:-:S04]  /*44d20*/  R2UR UR7, R7 ;  /* 0x00000000070772ca */ /* 0x000fc800000e0000 */
[----:B------:R-:W-:Y:S02]  /*44d30*/  R2UR UR6, R6 ;  /* 0x00000000060672ca */ /* 0x000fe400000e0000 */
[----:B------:R-:W-:Y:S02]  /*44d40*/  F2FP.BF16.F32.PACK_AB R188, R187, R188 ;  /* 0x000000bcbbbc723e */ /* 0x000fe400000010ff */
        /* <DEDUP_REMOVED lines=1174> */
.L_x_3788:
[----:B------:R-:W-:Y:S05]  /*496b0*/  BSYNC B2 ;  /* 0x0000000000027941 */ /* 0x000fea0003800000 */
.L_x_3787:
[C---:B------:R-:W-:Y:S02]  /*496c0*/  R2UR UR6, R4.reuse ;  /* 0x00000000040672ca */ /* 0x040fe400000e0000 */
[C---:B------:R-:W-:Y:S02]  /*496d0*/  R2UR UR7, R5.reuse ;  /* 0x00000000050772ca */ /* 0x040fe400000e0000 */
[----:B------:R-:W-:Y:S02]  /*496e0*/  R2UR UR4, R4 ;  /* 0x00000000040472ca */ /* 0x000fe400000e0000 */
[----:B------:R-:W-:-:S09]  /*496f0*/  R2UR UR5, R5 ;  /* 0x00000000050572ca */ /* 0x000fd200000e0000 */
[----:B------:R-:W2:Y:S04]  /*49700*/  LD.E.64 R2, desc[UR6][R8.64+0x20] ;  /* 0x0000200608027980 */ /* 0x000ea8000c101b00 */
[----:B------:R-:W3:Y:S01]  /*49710*/  LD.E R0, desc[UR4][R8.64+0xc] ;  /* 0x00000c0408007980 */ /* 0x000ee2000c101900 */
[----:B--2---:R-:W-:Y:S01]  /*49720*/  MOV R3, R2 ;  /* 0x0000000200037202 */ /* 0x004fe20000000f00 */
[----:B------:R-:W-:-:S04]  /*49730*/  IMAD.MOV.U32 R2, RZ, RZ, R224 ;  /* 0x000000ffff027224 */ /* 0x000fc800078e00e0 */
[----:B-----5:R-:W-:-:S05]  /*49740*/  IMAD R3, R6, 0x8, R3 ;  /* 0x0000000806037824 */ /* 0x020fca00078e0203 */
[----:B---3--:R-:W-:Y:S01]  /*49750*/  PRMT R0, R0, 0x654, R3 ;  /* 0x0000065400007816 */ /* 0x008fe20000000003 */
[----:B------:R-:W-:-:S03]  /*49760*/  IMAD.MOV.U32 R3, RZ, RZ, 0x0 ;  /* 0x00000000ff037424 */ /* 0x000fc600078e00ff */
[----:B------:R0:W-:Y:S02]  /*49770*/  SYNCS.ARRIVE.TRANS64.RED.A1T0 RZ, [R0+URZ], RZ ;  /* 0x000000ff00ff79a7 */ /* 0x0001e4000810043f */
[----:B0-----:R-:W-:Y:S05]  /*49780*/  RET.REL.NODEC R2 `(_ZN7cutlass13device_kernelIN5flash11enable_sm90INS1_16FlashAttnFwdSm90INS1_25CollectiveMainloopFwdSm90ILi2EN4cute5tupleIJNS5_1CILi1EEES8_S8_EEENS6_IJNS7_ILi128EEENS7_ILi96EEENS7_ILi64EEEEEELi256ENS_10bfloat16_tEfNS_4arch4Sm90ELb0ELb1ELb1ELb1ELb1ELb0ELb1ELb1ELb0ELb1ELb0ELb0EEENS1_21CollectiveEpilogueFwdINS6_IJSA_NS7_ILi256EEESB_EEES9_SE_SG_Li256ELb1ELb1ELb0ELb0EEENS1_36VarlenDynamicPersistentTileSchedulerILi128ELi96ELi256ELi128ELb0ELb1ELb1ELb1ELb0ELb1EEEEEEEEEvNT_6ParamsE) ;  /* 0xfffffb68021c7950 */ /* 0x001fea0003c3ffff */
.L_x_3763:
[----:B0-----:R0:W1:Y:S02]  /*49790*/  SYNCS.PHASECHK.TRANS64.TRYWAIT P0, [R2+URZ], R3 ;  /* 0x00000003020075a7 */ /* 0x001064000800017f */
[----:B-1----:R-:W-:Y:S05]  /*497a0*/  @!P0 NANOSLEEP.SYNCS 0x989680 ;  /* 0x009896800000895d */ /* 0x002fea0003900000 */
[----:B------:R-:W1:Y:S02]  /*497b0*/  @!P0 SYNCS.PHASECHK.TRANS64 P0, [R2+URZ], R3 ;  /* 0x00000003020085a7 */ /* 0x000e64000800007f */
[----:B-1----:R-:W-:Y:S05]  /*497c0*/  @!P0 BRA `(.L_x_3763) ;  /* 0xfffffffc00f08947 */ /* 0x002fea000383ffff */
[----:B------:R-:W-:Y:S05]  /*497d0*/  BRA `(.L_x_3762) ;  /* 0xfffffe4400dc7947 */ /* 0x000fea000383ffff */
.L_x_3770:
[----:B0-----:R0:W1:Y:S02]  /*497e0*/  SYNCS.PHASECHK.TRANS64.TRYWAIT P0, [R8+URZ], R9 ;  /* 0x00000009080075a7 */ /* 0x001064000800017f */
[----:B-1----:R-:W-:Y:S05]  /*497f0*/  @!P0 NANOSLEEP.SYNCS 0x989680 ;  /* 0x009896800000895d */ /* 0x002fea0003900000 */
[----:B------:R-:W1:Y:S02]  /*49800*/  @!P0 SYNCS.PHASECHK.TRANS64 P0, [R8+URZ], R9 ;  /* 0x00000009080085a7 */ /* 0x000e64000800007f */
[----:B-1----:R-:W-:Y:S05]  /*49810*/  @!P0 BRA `(.L_x_3770) ;  /* 0xfffffffc00f08947 */ /* 0x002fea000383ffff */
[----:B------:R-:W-:Y:S05]  /*49820*/  BRA `(.L_x_3769) ;  /* 0xfffffe4c00b07947 */ /* 0x000fea000383ffff */
.L_x_3789:
        /* <DEDUP_REMOVED lines=13> */
.L_x_6459:


//--------------------- .text._ZN7cutlass13device_kernelIN5flash11enable_sm90INS1_16FlashAttnFwdSm90INS1_25CollectiveMainloopFwdSm90ILi2EN4cute5tupleIJNS5_1CILi1EEES8_S8_EEENS6_IJNS7_ILi128EEENS7_ILi96EEENS7_ILi64EEEEEELi256ENS_10bfloat16_tEfNS_4arch4Sm90ELb0ELb1ELb1ELb1ELb1ELb1ELb1ELb1ELb0ELb1ELb0ELb0EEENS1_21CollectiveEpilogueFwdINS6_IJSA_NS7_ILi256EEESB_EEES9_SE_SG_Li256ELb1ELb1ELb0ELb0EEENS1_36VarlenDynamicPersistentTileSchedulerILi128ELi96ELi256ELi128ELb0ELb1ELb1ELb1ELb0ELb1EEEEEEEEEvNT_6ParamsE --------------------------
	.section	.text._ZN7cutlass13device_kernelIN5flash11enable_sm90INS1_16FlashAttnFwdSm90INS1_25CollectiveMainloopFwdSm90ILi2EN4cute5tupleIJNS5_1CILi1EEES8_S8_EEENS6_IJNS7_ILi128EEENS7_ILi96EEENS7_ILi64EEEEEELi256ENS_10bfloat16_tEfNS_4arch4Sm90ELb0ELb1ELb1ELb1ELb1ELb1ELb1ELb1ELb0ELb1ELb0ELb0EEENS1_21CollectiveEpilogueFwdINS6_IJSA_NS7_ILi256EEESB_EEES9_SE_SG_Li256ELb1ELb1ELb0ELb0EEENS1_36VarlenDynamicPersistentTileSchedulerILi128ELi96ELi256ELi128ELb0ELb1ELb1ELb1ELb0ELb1EEEEEEEEEvNT_6ParamsE,"ax",@progbits
	.align	128
.text._ZN7cutlass13device_kernelIN5flash11enable_sm90INS1_16FlashAttnFwdSm90INS1_25CollectiveMainloopFwdSm90ILi2EN4cute5tupleIJNS5_1CILi1EEES8_S8_EEENS6_IJNS7_ILi128EEENS7_ILi96EEENS7_ILi64EEEEEELi256ENS_10bfloat16_tEfNS_4arch4Sm90ELb0ELb1ELb1ELb1ELb1ELb1ELb1ELb1ELb0ELb1ELb0ELb0EEENS1_21CollectiveEpilogueFwdINS6_IJSA_NS7_ILi256EEESB_EEES9_SE_SG_Li256ELb1ELb1ELb0ELb0EEENS1_36VarlenDynamicPersistentTileSchedulerILi128ELi96ELi256ELi128ELb0ELb1ELb1ELb1ELb0ELb1EEEEEEEEEvNT_6ParamsE:
        .type           _ZN7cutlass13device_kernelIN5flash11enable_sm90INS1_16FlashAttnFwdSm90INS1_25CollectiveMainloopFwdSm90ILi2EN4cute5tupleIJNS5_1CILi1EEES8_S8_EEENS6_IJNS7_ILi128EEENS7_ILi96EEENS7_ILi64EEEEEELi256ENS_10bfloat16_tEfNS_4arch4Sm90ELb0ELb1ELb1ELb1ELb1ELb1ELb1ELb1ELb0ELb1ELb0ELb0EEENS1_21CollectiveEpilogueFwdINS6_IJSA_NS7_ILi256EEESB_EEES9_SE_SG_Li256ELb1ELb1ELb0ELb0EEENS1_36VarlenDynamicPersistentTileSchedulerILi128ELi96ELi256ELi128ELb0ELb1ELb1ELb1ELb0ELb1EEEEEEEEEvNT_6ParamsE,@function
        .size           _ZN7cutlass13device_kernelIN5flash11enable_sm90INS1_16FlashAttnFwdSm90INS1_25CollectiveMainloopFwdSm90ILi2EN4cute5tupleIJNS5_1CILi1EEES8_S8_EEENS6_IJNS7_ILi128EEENS7_ILi96EEENS7_ILi64EEEEEELi256ENS_10bfloat16_tEfNS_4arch4Sm90ELb0ELb1ELb1ELb1ELb1ELb1ELb1ELb1ELb0ELb1ELb0ELb0EEENS1_21CollectiveEpilogueFwdINS6_IJSA_NS7_ILi256EEESB_EEES9_SE_SG_Li256ELb1ELb1ELb0ELb0EEENS1_36VarlenDynamicPersistentTileSchedulerILi128ELi96ELi256ELi128ELb0ELb1ELb1ELb1ELb0ELb1EEEEEEEEEvNT_6ParamsE,(.L_x_6461 - _ZN7cutlass13device_kernelIN5flash11enable_sm90INS1_16FlashAttnFwdSm90INS1_25CollectiveMainloopFwdSm90ILi2EN4cute5tupleIJNS5_1CILi1EEES8_S8_EEENS6_IJNS7_ILi128EEENS7_ILi96EEENS7_ILi64EEEEEELi256ENS_10bfloat16_tEfNS_4arch4Sm90ELb0ELb1ELb1ELb1ELb1ELb1ELb1ELb1ELb0ELb1ELb0ELb0EEENS1_21CollectiveEpilogueFwdINS6_IJSA_NS7_ILi256EEESB_EEES9_SE_SG_Li256ELb1ELb1ELb0ELb0EEENS1_36VarlenDynamicPersistentTileSchedulerILi128ELi96ELi256ELi128ELb0ELb1ELb1ELb1ELb0ELb1EEEEEEEEEvNT_6ParamsE)
        .other          _ZN7cutlass13device_kernelIN5flash11enable_sm90INS1_16FlashAttnFwdSm90INS1_25CollectiveMainloopFwdSm90ILi2EN4cute5tupleIJNS5_1CILi1EEES8_S8_EEENS6_IJNS7_ILi128EEENS7_ILi96EEENS7_ILi64EEEEEELi256ENS_10bfloat16_tEfNS_4arch4Sm90ELb0ELb1ELb1ELb1ELb1ELb1ELb1ELb1ELb0ELb1ELb0ELb0EEENS1_21CollectiveEpilogueFwdINS6_IJSA_NS7_ILi256EEESB_EEES9_SE_SG_Li256ELb1ELb1ELb0ELb0EEENS1_36VarlenDynamicPersistentTileSchedulerILi128ELi96ELi256ELi128ELb0ELb1ELb1ELb1ELb0ELb1EEEEEEEEEvNT_6ParamsE,@"STO_CUDA_ENTRY STV_DEFAULT"
_ZN7cutlass13device_kernelIN5flash11enable_sm90INS1_16FlashAttnFwdSm90INS1_25CollectiveMainloopFwdSm90ILi2EN4cute5tupleIJNS5_1CILi1EEES8_S8_EEENS6_IJNS7_ILi128EEENS7_ILi96EEENS7_ILi64EEEEEELi256ENS_10bfloat16_tEfNS_4arch4Sm90ELb0ELb1ELb1ELb1ELb1ELb1ELb1ELb1ELb0ELb1ELb0ELb0EEENS1_21CollectiveEpilogueFwdINS6_IJSA_NS7_ILi256EEESB_EEES9_SE_SG_Li256ELb1ELb1ELb0ELb0EEENS1_36VarlenDynamicPersistentTileSchedulerILi128ELi96ELi256ELi128ELb0ELb1ELb1ELb1ELb0ELb1EEEEEEEEEvNT_6ParamsE:
[----:B------:R-:W0:Y:S02]  /*0000*/  LDC R1, c[0x0][0x28] ;  /* 0x00000a00ff017b82 */ /* 0x000e240000000800 */
[----:B0-----:R-:W-:-:S05]  /*0010*/  VIADD R1, R1, 0xfffffb50 ;  /* 0xfffffb5001017836 */ /* 0x001fca0000000000 */
[----:B------:R-:W-:Y:S01]  /*0020*/  R2UR UR4, R1 ;  /* 0x00000000010472ca */ /* 0x000fe200000e0000 */
[----:B------:R-:W0:Y:S01]  /*0030*/  S2R R3, SR_TID.X ;  /* 0x0000000000037919 */ /* 0x000e220000002100 */
[----:B------:R-:W-:Y:S01]  /*0040*/  ELECT P0, URZ, PT ;  /* 0x00000000003f782f */ /* 0x000fe20003800000 */
[----:B------:R-:W-:Y:S01]  /*0050*/  BSSY B0, `(.L_x_3790) ;  /* 0x0000012000007945 */ /* 0x000fe20003800000 */
[----:B------:R-:W-:Y:S01]  /*0060*/  ULDC UR37, c[0x0][0x20] ;  /* 0x0000080000257ab9 */ /* 0x000fe20000000800 */
[----:B------:R-:W-:-:S08]  /*0070*/  ULDC UR36, c[0x0][0x24] ;  /* 0x0000090000247ab9 */ /* 0x000fd00000000800 */
[----:B------:R-:W-:-:S04]  /*0080*/  UIADD3 UR37, UP0, UR4, UR37, URZ ;  /* 0x0000002504257290 */ /* 0x000fc8000ff1e03f */
[----:B------:R-:W-:Y:S01]  /*0090*/  UIADD3.X UR36, URZ, UR36, URZ, UP0, !UPT ;  /* 0x000000243f247290 */ /* 0x000fe200087fe43f */
        /* <DEDUP_REMOVED lines=13> */
.L_x_3791:
[----:B------:R-:W-:Y:S05]  /*0170*/  BSYNC B0 ;  /* 0x0000000000007941 */ /* 0x000fea0003800000 */
.L_x_3790:
        /* <DEDUP_REMOVED lines=21> */
[----:B0-----:R0:W1:Y:S01]  /*02d0*/  @UP1 SYNCS.EXCH.64 URZ, [UR8+0x32400], UR4 ;  /* 0x03240004083f15b2 */ /* 0x0010620008000100 */
[----:B------:R0:W2:Y:S04]  /*02e0*/  @UP2 SYNCS.EXCH.64 URZ, [UR8+0x32410], UR4 ;  /* 0x03241004083f25b2 */ /* 0x0000a80008000100 */
[----:B------:R0:W3:Y:S01]  /*02f0*/  @UP3 SYNCS.EXCH.64 URZ, [UR8+0x32420], UR6 ;  /* 0x03242006083f35b2 */ /* 0x0000e20008000100 */
        /* <DEDUP_REMOVED lines=18> */
[----:B----4-:R-:W-:Y:S01]  /*0420*/  NOP ;  /* 0x0000000000007918 */ /* 0x010fe20000000000 */
.L_x_3792:
[----:B------:R-:W4:Y:S01]  /*0430*/  SHFL.IDX PT, R2, R0, RZ, 0x1f ;  /* 0x00001fff00027589 */ /* 0x000f2200000e0000 */
[----:B------:R-:W-:Y:S01]  /*0440*/  NOP ;  /* 0x0000000000007918 */ /* 0x000fe20000000000 */
[----:B----4-:R-:W-:-:S13]  /*0450*/  ISETP.NE.AND P0, PT, R2, RZ, PT ;  /* 0x000000ff0200720c */ /* 0x010fda0003f05270 */
        /* <DEDUP_REMOVED lines=19> */
.L_x_3793:
[----:B------:R-:W4:Y:S01]  /*0590*/  SHFL.IDX PT, R2, R0, RZ, 0x1f ;  /* 0x00001fff00027589 */ /* 0x000f2200000e0000 */
[----:B------:R-:W-:Y:S01]  /*05a0*/  NOP ;  /* 0x0000000000007918 */ /* 0x000fe20000000000 */
[----:B----4-:R-:W-:-:S13]  /*05b0*/  ISETP.NE.AND P0, PT, R2, RZ, PT ;  /* 0x000000ff0200720c */ /* 0x010fda0003f05270 */
        /* <DEDUP_REMOVED lines=14> */
[----:B----4-:R-:W-:Y:S01]  /*06a0*/  NOP ;  /* 0x0000000000007918 */ /* 0x010fe20000000000 */
.L_x_3794:
        /* <DEDUP_REMOVED lines=22> */
.L_x_3795:
        /* <DEDUP_REMOVED lines=22> */
.L_x_3796:
[----:B------:R-:W-:Y:S01]  /*0970*/  PLOP3.LUT P0, PT, PT, PT, UP0, 0x80, 0x0 ;  /* 0x000000000000781c */ /* 0x000fe20003f0f008 */
[----:B------:R-:W-:Y:S01]  /*0980*/  UMOV UR38, 0x1 ;  /* 0x0000000100267882 */ /* 0x000fe20000000000 */
[----:B------:R-:W-:Y:S01]  /*0990*/  NOP ;  /* 0x0000000000007918 */ /* 0x000fe20000000000 */
[----:B------:R-:W-:Y:S01]  /*09a0*/  USEL UR38, UR38, 0x2, !UP0 ;  /* 0x0000000226267887 */ /* 0x000fe2000c000000 */
[----:B------:R-:W-:Y:S01]  /*09b0*/  BSSY B9, `(.L_x_3797) ;  /* 0x00036bc000097945 */ /* 0x000fe20003800000 */
[----:B------:R-:W-:Y:S01]  /*09c0*/  ULDC.64 UR44, c[0x0][0x208] ;  /* 0x00008200002c7ab9 */ /* 0x000fe20000000a00 */
[----:B------:R-:W-:Y:S02]  /*09d0*/  IMAD.U32 R16, RZ, RZ, UR37 ;  /* 0x00000025ff107e24 */ /* 0x000fe4000f8e00ff */
[----:B------:R-:W-:Y:S01]  /*09e0*/  IMAD.U32 R17, RZ, RZ, UR36 ;  /* 0x00000024ff117e24 */ /* 0x000fe2000f8e00ff */
[----:B0123--:R-:W-:Y:S06]  /*09f0*/  BAR.SYNC.DEFER_BLOCKING 0x0 ;  /* 0x0000000000007b1d */ /* 0x00ffec0000010000 */
[----:B------:R-:W-:Y:S05]  /*0a00*/  @!P0 BRA `(.L_x_3798) ;  /* 0x000002ec002c8947 */ /* 0x000fea0003800000 */
.L_x_3799:
[----:B------:R-:W-:-:S08]  /*0a10*/  NOP ;  /* 0x0000000000007918 */ /* 0x000fd00000000000 */
[----:B------:R-:W0:Y:S02]  /*0a20*/  USETMAXREG.TRY_ALLOC.CTAPOOL UP0, 0xe8 ;  /* 0x000000e8000079c8 */ /* 0x000e240008000600 */
[----:B0-----:R-:W-:-:S13]  /*0a30*/  PLOP3.LUT P0, PT, PT, PT, UP0, 0x80, 0x0 ;  /* 0x000000000000781c */ /* 0x001fda0003f0f008 */
[----:B------:R-:W-:Y:S05]  /*0a40*/  @!P0 BRA `(.L_x_3799) ;  /* 0xfffffffc00f08947 */ /* 0x000fea000383ffff */
[----:B------:R-:W0:Y:S01]  /*0a50*/  S2R R0, SR_TID.X ;  /* 0x0000000000007919 */ /* 0x000e220000002100 */
[----:B------:R-:W1:Y:S01]  /*0a60*/  S2UR UR4, SR_CgaCtaId ;  /* 0x00000000000479c3 */ /* 0x000e620000008800 */
[----:B------:R-:W-:Y:S01]  /*0a70*/  MOV R148, 0x400 ;  /* 0x0000040000947802 */ /* 0x000fe20000000f00 */
[----:B------:R-:W-:-:S06]  /*0a80*/  UIADD3 UR39, UP0, UR37, 0x1f8, URZ ;  /* 0x000001f825277890 */ /* 0x000fcc000ff1e03f */
[----:B------:R-:W-:Y:S06]  /*0a90*/  BAR.ARV 0x8, 0x180 ;  /* 0x0206000000007b1d */ /* 0x000fec0000002000 */
[----:B------:R-:W-:Y:S01]  /*0aa0*/  UIADD3 UR40, UP1, UR37, 0x204, URZ ;  /* 0x0000020425287890 */ /* 0x000fe2000ff3e03f */
[----:B------:R-:W-:Y:S01]  /*0ab0*/  STL.64 [R1+0x1f8], RZ ;  /* 0x0001f8ff01007387 */ /* 0x000fe20000100a00 */
[----:B------:R-:W-:Y:S02]  /*0ac0*/  UIADD3.X UR41, URZ, UR36, URZ, UP0, !UPT ;  /* 0x000000243f297290 */ /* 0x000fe400087fe43f */
[----:B------:R-:W-:Y:S01]  /*0ad0*/  UIADD3.X UR42, URZ, UR36, URZ, UP1, !UPT ;  /* 0x000000243f2a7290 */ /* 0x000fe20008ffe43f */
[----:B------:R-:W-:Y:S04]  /*0ae0*/  STL [R1+0x200], RZ ;  /* 0x000200ff01007387 */ /* 0x000fe80000100800 */
[----:B------:R-:W-:Y:S01]  /*0af0*/  STL [R1+0x204], RZ ;  /* 0x000204ff01007387 */ /* 0x000fe20000100800 */
[----:B-1----:R-:W-:Y:S01]  /*0b00*/  IMAD.U32 R27, RZ, RZ, UR4 ;  /* 0x00000004ff1b7e24 */ /* 0x002fe2000f8e00ff */
[----:B------:R-:W-:-:S04]  /*0b10*/  ULDC UR4, c[0x0][0xd3c] ;  /* 0x00034f0000047ab9 */ /* 0x000fc80000000800 */
[----:B------:R-:W-:Y:S02]  /*0b20*/  LEA R148, R27, R148, 0x18 ;  /* 0x000000941b947211 */ /* 0x000fe400078ec0ff */
[----:B0-----:R-:W-:-:S04]  /*0b30*/  SHF.R.U32.HI R12, RZ, 0x7, R0 ;  /* 0x00000007ff0c7819 */ /* 0x001fc80000011600 */
[----:B------:R-:W-:-:S13]  /*0b40*/  ISETP.NE.AND P0, PT, R12, 0x1, PT ;  /* 0x000000010c00780c */ /* 0x000fda0003f05270 */
[----:B------:R-:W-:Y:S08]  /*0b50*/  @!P0 BAR.ARV 0x9, 0x100 ;  /* 0x0244000000008b1d */ /* 0x000ff00000002000 */
[----:B------:R-:W-:Y:S06]  /*0b60*/  BAR.SYNC.DEFER_BLOCKING 0x5, 0x180 ;  /* 0x0146000000007b1d */ /* 0x000fec0000010000 */
[----:B------:R-:W0:Y:S02]  /*0b70*/  LDS.128 R124, [R148+0x324d0] ;  /* 0x0324d000947c7984 */ /* 0x000e240000000c00 */
[----:B------:R-:W-:Y:S06]  /*0b80*/  BAR.ARV 0x4, 0x180 ;  /* 0x0106000000007b1d */ /* 0x000fec0000002000 */
[----:B0-----:R-:W-:-:S13]  /*0b90*/  ISETP.GE.AND P0, PT, R127, UR4, PT ;  /* 0x000000047f007c0c */ /* 0x001fda000bf06270 */
[----:B------:R-:W-:Y:S05]  /*0ba0*/  @P0 BRA `(.L_x_3800) ;  /* 0x0000036800700947 */ /* 0x000fea0003800000 */
[----:B------:R-:W-:Y:S02]  /*0bb0*/  VIADD R227, R0, 0xffffff80 ;  /* 0xffffff8000e37836 */ /* 0x000fe40000000000 */
[----:B------:R-:W-:Y:S02]  /*0bc0*/  VIADD R213, R12, 0x8 ;  /* 0x000000080cd57836 */ /* 0x000fe40000000000 */
[----:B------:R-:W-:Y:S01]  /*0bd0*/  IMAD.MOV.U32 R153, RZ, RZ, RZ ;  /* 0x000000ffff997224 */ /* 0x000fe200078e00ff */
[----:B------:R-:W-:Y:S01]  /*0be0*/  SHF.R.S32.HI R0, RZ, 0x1f, R227 ;  /* 0x0000001fff007819 */ /* 0x000fe200000114e3 */
[----:B------:R-:W-:-:S03]  /*0bf0*/  IMAD.MOV.U32 R158, RZ, RZ, RZ ;  /* 0x000000ffff9e7224 */ /* 0x000fc600078e00ff */
[CC--:B------:R-:W-:Y:S02]  /*0c00*/  LEA.HI R2, R0.reuse, R227.reuse, RZ, 0x7 ;  /* 0x000000e300027211 */ /* 0x0c0fe400078f38ff */
[-C--:B------:R-:W-:Y:S02]  /*0c10*/  LEA.HI R7, R0, R227.reuse, RZ, 0x4 ;  /* 0x000000e300077211 */ /* 0x080fe400078f20ff */
[----:B------:R-:W-:Y:S02]  /*0c20*/  LOP3.LUT R4, R2, 0xffffff80, RZ, 0xc0, !PT ;  /* 0xffffff8002047812 */ /* 0x000fe400078ec0ff */
[----:B------:R-:W-:Y:S02]  /*0c30*/  SHF.R.S32.HI R13, RZ, 0x7, R2 ;  /* 0x00000007ff0d7819 */ /* 0x000fe40000011402 */
[----:B------:R-:W-:Y:S01]  /*0c40*/  LEA.HI R9, R0, R227, RZ, 0x5 ;  /* 0x000000e300097211 */ /* 0x000fe200078f28ff */
[----:B------:R-:W-:Y:S01]  /*0c50*/  IMAD.IADD R11, R227, 0x1, -R4 ;  /* 0x00000001e30b7824 */ /* 0x000fe200078e0a04 */
[----:B------:R-:W-:Y:S01]  /*0c60*/  LEA.HI R2, R2, R13, RZ, 0x1 ;  /* 0x0000000d02027211 */ /* 0x000fe200078f08ff */
[----:B------:R-:W-:Y:S01]  /*0c70*/  STL [R1+0x474], R13 ;  /* 0x0004740d01007387 */ /* 0x000fe20000100800 */
[----:B------:R-:W-:-:S02]  /*0c80*/  SHF.R.S32.HI R10, RZ, 0x4, R7 ;  /* 0x00000004ff0a7819 */ /* 0x000fc40000011407 */
[----:B------:R-:W-:Y:S01]  /*0c90*/  SHF.R.S32.HI R3, RZ, 0x1f, R11 ;  /* 0x0000001fff037819 */ /* 0x000fe2000001140b */
[----:B------:R-:W-:Y:S01]  /*0ca0*/  STL [R1+0x46c], R11 ;  /* 0x00046c0b01007387 */ /* 0x000fe20000100800 */
        /* <DEDUP_REMOVED lines=8> */
[C---:B------:R-:W-:Y:S02]  /*0d30*/  LOP3.LUT R8, R7.reuse, 0x3fffff0, RZ, 0xc0, !PT ;  /* 0x03fffff007087812 */ /* 0x040fe400078ec0ff */
[----:B------:R-:W-:Y:S02]  /*0d40*/  LOP3.LUT R6, R6, 0xfffffff8, RZ, 0xc0, !PT ;  /* 0xfffffff806067812 */ /* 0x000fe400078ec0ff */
[----:B------:R-:W-:Y:S01]  /*0d50*/  LEA.HI R7, R7, R10, RZ, 0x1 ;  /* 0x0000000a07077211 */ /* 0x000fe200078f08ff */
[----:B------:R-:W-:Y:S01]  /*0d60*/  IMAD.IADD R8, R227, 0x1, -R8 ;  /* 0x00000001e3087824 */ /* 0x000fe200078e0a08 */
[----:B------:R-:W-:Y:S01]  /*0d70*/  SHF.R.S32.HI R9, RZ, 0x5, R9 ;  /* 0x00000005ff097819 */ /* 0x000fe20000011409 */
[----:B------:R-:W-:Y:S01]  /*0d80*/  IMAD.IADD R6, R5, 0x1, -R6 ;  /* 0x0000000105067824 */ /* 0x000fe200078e0a06 */
[----:B------:R-:W-:-:S02]  /*0d90*/  LEA.HI R5, R0, R227, RZ, 0x3 ;  /* 0x000000e300057211 */ /* 0x000fc400078f18ff */
[----:B------:R-:W-:Y:S01]  /*0da0*/  LOP3.LUT R7, R7, 0x1ffffffe, RZ, 0xc0, !PT ;  /* 0x1ffffffe07077812 */ /* 0x000fe200078ec0ff */
[----:B------:R-:W-:Y:S01]  /*0db0*/  IMAD R3, R3, 0x10, R6 ;  /* 0x0000001003037824 */ /* 0x000fe200078e0206 */
[----:B------:R-:W-:Y:S01]  /*0dc0*/  SHF.R.S32.HI R218, RZ, 0x3, R5 ;  /* 0x00000003ffda7819 */ /* 0x000fe20000011405 */
[C---:B------:R-:W-:Y:S01]  /*0dd0*/  IMAD R8, R9.reuse, 0x10, R8 ;  /* 0x0000001009087824 */ /* 0x040fe200078e0208 */
[----:B------:R-:W-:Y:S01]  /*0de0*/  LOP3.LUT R4, R4, 0x7ffffffc, RZ, 0xc0, !PT ;  /* 0x7ffffffc04047812 */ /* 0x000fe200078ec0ff */
[----:B------:R-:W-:Y:S01]  /*0df0*/  IMAD R228, R2, 0x40, R3 ;  /* 0x0000004002e47824 */ /* 0x000fe200078e0203 */
[----:B------:R-:W-:Y:S01]  /*0e00*/  LEA.HI R2, R0, R227, RZ, 0x2 ;  /* 0x000000e300027211 */ /* 0x000fe200078f10ff */
[----:B------:R-:W-:Y:S02]  /*0e10*/  IMAD.IADD R7, R10, 0x1, -R7 ;  /* 0x000000010a077824 */ /* 0x000fe400078e0a07 */
[----:B------:R-:W-:Y:S01]  /*0e20*/  IMAD.SHL.U32 R192, R9, 0x200, RZ ;  /* 0x0000020009c07824 */ /* 0x000fe200078e00ff */
[----:B------:R-:W-:Y:S01]  /*0e30*/  LOP3.LUT R0, R2, 0xfffffffc, RZ, 0xc0, !PT ;  /* 0xfffffffc02007812 */ /* 0x000fe200078ec0ff */
[----:B------:R-:W-:Y:S01]  /*0e40*/  IMAD R7, R8, 0x8, R7 ;  /* 0x0000000808077824 */ /* 0x000fe200078e0207 */
[----:B------:R-:W-:Y:S01]  /*0e50*/  SHF.R.S32.HI R154, RZ, 0x2, R2 ;  /* 0x00000002ff9a7819 */ /* 0x000fe20000011402 */
[----:B------:R-:W-:Y:S01]  /*0e60*/  IMAD.IADD R4, R11, 0x1, -R4 ;  /* 0x000000010b047824 */ /* 0x000fe200078e0a04 */
[----:B------:R-:W-:Y:S01]  /*0e70*/  SHF.R.S32.HI R3, RZ, 0x1f, R2 ;  /* 0x0000001fff037819 */ /* 0x000fe20000011402 */
[----:B------:R-:W-:Y:S01]  /*0e80*/  IMAD.IADD R193, R227, 0x1, -R0 ;  /* 0x00000001e3c17824 */ /* 0x000fe200078e0a00 */
[----:B------:R-:W-:Y:S01]  /*0e90*/  LOP3.LUT R2, R5, 0xfffffff8, RZ, 0xc0, !PT ;  /* 0xfffffff805027812 */ /* 0x000fe200078ec0ff */
[----:B------:R-:W-:Y:S01]  /*0ea0*/  VIADD R166, R154, 0x40 ;  /* 0x000000409aa67836 */ /* 0x000fe20000000000 */
[----:B------:R-:W-:Y:S01]  /*0eb0*/  LEA.HI R3, R3, R154, RZ, 0x3 ;  /* 0x0000009a03037211 */ /* 0x000fe200078f18ff */
[C---:B------:R-:W-:Y:S01]  /*0ec0*/  IMAD.SHL.U32 R156, R193.reuse, 0x4, RZ ;  /* 0x00000004c19c7824 */ /* 0x040fe200078e00ff */
[----:B------:R-:W-:Y:S01]  /*0ed0*/  LEA.HI R0, R193, R193, RZ, 0x1 ;  /* 0x000000c1c1007211 */ /* 0x000fe200078f08ff */
[----:B------:R-:W-:Y:S01]  /*0ee0*/  IMAD.IADD R6, R227, 0x1, -R2 ;  /* 0x00000001e3067824 */ /* 0x000fe200078e0a02 */
[----:B------:R-:W-:Y:S01]  /*0ef0*/  LOP3.LUT R3, R3, 0xfffffff8, RZ, 0xc0, !PT ;  /* 0xfffffff803037812 */ /* 0x000fe200078ec0ff */
[----:B------:R-:W-:Y:S01]  /*0f00*/  VIADD R159, R156, 0x10 ;  /* 0x000000109c9f7836 */ /* 0x000fe20000000000 */
[----:B------:R-:W-:Y:S01]  /*0f10*/  SHF.R.S32.HI R5, RZ, 0x1f, R166 ;  /* 0x0000001fff057819 */ /* 0x000fe200000114a6 */
[----:B------:R-:W-:Y:S01]  /*0f20*/  IMAD.SHL.U32 R186, R6, 0x8, RZ ;  /* 0x0000000806ba7824 */ /* 0x000fe200078e00ff */
[----:B------:R0:W-:Y:S01]  /*0f30*/  STL [R1+0x464], R6 ;  /* 0x0004640601007387 */ /* 0x0001e20000100800 */
[----:B------:R-:W-:Y:S01]  /*0f40*/  LOP3.LUT R0, R0, 0x1ffffffe, RZ, 0xc0, !PT ;  /* 0x1ffffffe00007812 */ /* 0x000fe200078ec0ff */
[----:B------:R-:W-:Y:S01]  /*0f50*/  IMAD.SHL.U32 R206, R166, 0x40, RZ ;  /* 0x00000040a6ce7824 */ /* 0x000fe200078e00ff */
[----:B------:R-:W-:Y:S01]  /*0f60*/  LEA.HI R5, R5, R166, RZ, 0x3 ;  /* 0x000000a605057211 */ /* 0x000fe200078f18ff */
[----:B------:R-:W-:Y:S01]  /*0f70*/  IMAD.SHL.U32 R22, R193, 0x8, RZ ;  /* 0x00000008c1167824 */ /* 0x000fe200078e00ff */
[----:B------:R-:W-:Y:S01]  /*0f80*/  SHF.R.S32.HI R217, RZ, 0x1f, R186 ;  /* 0x0000001fffd97819 */ /* 0x000fe200000114ba */
[----:B------:R-:W-:Y:S01]  /*0f90*/  VIADD R188, R186, 0x40 ;  /* 0x00000040babc7836 */ /* 0x000fe20000000000 */
[----:B------:R-:W-:Y:S01]  /*0fa0*/  LOP3.LUT R206, R206, 0x1c0, RZ, 0xc0, !PT ;  /* 0x000001c0cece7812 */ /* 0x000fe200078ec0ff */
[----:B------:R-:W-:Y:S01]  /*0fb0*/  IMAD.SHL.U32 R5, R5, 0x40, RZ ;  /* 0x0000004005057824 */ /* 0x000fe200078e00ff */
[----:B------:R-:W-:Y:S01]  /*0fc0*/  SHF.R.S32.HI R23, RZ, 0x1f, R22 ;  /* 0x0000001fff177819 */ /* 0x000fe20000011416 */
[----:B0-----:R-:W-:Y:S01]  /*0fd0*/  IMAD.IADD R6, R154, 0x1, -R3 ;  /* 0x000000019a067824 */ /* 0x001fe200078e0a03 */
[----:B------:R-:W-:Y:S01]  /*0fe0*/  SHF.R.U32.HI R208, RZ, 0x3, R206 ;  /* 0x00000003ffd07819 */ /* 0x000fe200000116ce */
[----:B------:R-:W-:Y:S01]  /*0ff0*/  IMAD.IADD R3, R193, 0x1, -R0 ;  /* 0x00000001c1037824 */ /* 0x000fe200078e0a00 */
[----:B------:R-:W-:Y:S01]  /*1000*/  SHF.R.S32.HI R0, RZ, 0x1f, R159 ;  /* 0x0000001fff007819 */ /* 0x000fe2000001149f */
[----:B------:R-:W-:Y:S01]  /*1010*/  IMAD.SHL.U32 R191, R6, 0x40, RZ ;  /* 0x0000004006bf7824 */ /* 0x000fe200078e00ff */
[----:B------:R-:W-:Y:S01]  /*1020*/  LOP3.LUT R2, R206, 0x38, R22, 0xf8, !PT ;  /* 0x00000038ce027812 */ /* 0x000fe200078ef816 */
[----:B------:R0:W-:Y:S01]  /*1030*/  STL [R1+0x460], R6 ;  /* 0x0004600601007387 */ /* 0x0001e20000100800 */
[----:B------:R-:W-:Y:S01]  /*1040*/  LOP3.LUT R209, R5, 0xfffffe00, RZ, 0xc0, !PT ;  /* 0xfffffe0005d17812 */ /* 0x000fe200078ec0ff */
[C---:B------:R-:W-:Y:S01]  /*1050*/  VIADD R152, R22.reuse, 0x20 ;  /* 0x0000002016987836 */ /* 0x040fe20000000000 */
[----:B------:R-:W-:Y:S01]  /*1060*/  LOP3.LUT R191, R191, 0x1c0, RZ, 0xc0, !PT ;  /* 0x000001c0bfbf7812 */ /* 0x000fe200078ec0ff */
[----:B------:R1:W-:Y:S01]  /*1070*/  STL [R1+0x45c], R0 ;  /* 0x00045c0001007387 */ /* 0x0003e20000100800 */
[----:B------:R-:W-:Y:S01]  /*1080*/  LOP3.LUT R5, R209, R2, R208, 0xf6, !PT ;  /* 0x00000002d1057212 */ /* 0x000fe200078ef6d0 */
[C---:B------:R-:W-:Y:S01]  /*1090*/  VIADD R163, R22.reuse, 0x40 ;  /* 0x0000004016a37836 */ /* 0x040fe20000000000 */
[----:B------:R-:W-:Y:S01]  /*10a0*/  SHF.R.U32.HI R207, RZ, 0x3, R191 ;  /* 0x00000003ffcf7819 */ /* 0x000fe200000116bf */
[C---:B------:R-:W-:Y:S01]  /*10b0*/  VIADD R162, R22.reuse, 0x60 ;  /* 0x0000006016a27836 */ /* 0x040fe20000000000 */
[----:B------:R-:W-:Y:S01]  /*10c0*/  SHF.R.S32.HI R155, RZ, 0x1f, R152 ;  /* 0x0000001fff9b7819 */ /* 0x000fe20000011498 */
[----:B0-----:R-:W-:Y:S01]  /*10d0*/  IMAD.SHL.U32 R6, R7, 0x8, RZ ;  /* 0x0000000807067824 */ /* 0x001fe200078e00ff */
[----:B------:R-:W-:Y:S01]  /*10e0*/  SHF.R.S32.HI R185, RZ, 0x1f, R163 ;  /* 0x0000001fffb97819 */ /* 0x000fe200000114a3 */
[----:B------:R-:W-:Y:S01]  /*10f0*/  IMAD R2, R5, 0x2, R148 ;  /* 0x0000000205027824 */ /* 0x000fe200078e0294 */
[----:B------:R-:W-:Y:S01]  /*1100*/  SHF.R.S32.HI R184, RZ, 0x1f, R162 ;  /* 0x0000001fffb87819 */ /* 0x000fe200000114a2 */
[C---:B------:R-:W-:Y:S01]  /*1110*/  VIADD R161, R22.reuse, 0x80 ;  /* 0x0000008016a17836 */ /* 0x040fe20000000000 */
[----:B-1----:R-:W-:Y:S01]  /*1120*/  LOP3.LUT R0, R191, 0x18, R22, 0xf8, !PT ;  /* 0x00000018bf007812 */ /* 0x002fe200078ef816 */
[----:B------:R-:W-:Y:S01]  /*1130*/  STL [R1+0x47c], R6 ;  /* 0x00047c0601007387 */ /* 0x000fe20000100800 */
[C---:B------:R-:W-:Y:S01]  /*1140*/  VIADD R160, R22.reuse, 0xa0 ;  /* 0x000000a016a07836 */ /* 0x040fe20000000000 */
[----:B------:R-:W-:Y:S01]  /*1150*/  SHF.R.S32.HI R216, RZ, 0x1f, R188 ;  /* 0x0000001fffd87819 */ /* 0x000fe200000114bc */
[----:B------:R-:W-:Y:S01]  /*1160*/  VIADD R165, R22, 0xc0 ;  /* 0x000000c016a57836 */ /* 0x000fe20000000000 */
[----:B------:R-:W-:Y:S01]  /*1170*/  LOP3.LUT R0, R0, R207, RZ, 0x3c, !PT ;  /* 0x000000cf00007212 */ /* 0x000fe200078e3cff */
[----:B------:R-:W-:Y:S01]  /*1180*/  STL [R1+0x468], R2 ;  /* 0x0004680201007387 */ /* 0x000fe20000100800 */
[----:B------:R-:W-:Y:S01]  /*1190*/  VIADD R164, R22, 0xe0 ;  /* 0x000000e016a47836 */ /* 0x000fe20000000000 */
[----:B------:R-:W-:Y:S01]  /*11a0*/  SHF.R.S32.HI R183, RZ, 0x1f, R161 ;  /* 0x0000001fffb77819 */ /* 0x000fe200000114a1 */
[----:B------:R-:W-:Y:S01]  /*11b0*/  VIADD R187, R186, 0x80 ;  /* 0x00000080babb7836 */ /* 0x000fe20000000000 */
[----:B------:R0:W-:Y:S01]  /*11c0*/  STL [R1+0x470], R0 ;  /* 0x0004700001007387 */ /* 0x0001e20000100800 */
[----:B------:R-:W-:Y:S01]  /*11d0*/  LOP3.LUT R167, R0, R192, RZ, 0xfc, !PT ;  /* 0x000000c000a77212 */ /* 0x000fe200078efcff */
[----:B------:R-:W-:Y:S01]  /*11e0*/  VIADD R189, R186, 0xc0 ;  /* 0x000000c0babd7836 */ /* 0x000fe20000000000 */
[----:B------:R-:W-:Y:S01]  /*11f0*/  SHF.R.S32.HI R182, RZ, 0x1f, R160 ;  /* 0x0000001fffb67819 */ /* 0x000fe200000114a0 */
[----:B------:R-:W-:Y:S01]  /*1200*/  IMAD.SHL.U32 R229, R4, 0x2, RZ ;  /* 0x0000000204e57824 */ /* 0x000fe200078e00ff */
[----:B------:R-:W-:-:S02]  /*1210*/  SHF.R.S32.HI R181, RZ, 0x1f, R165 ;  /* 0x0000001fffb57819 */ /* 0x000fc400000114a5 */
[----:B------:R-:W-:Y:S02]  /*1220*/  SHF.R.S32.HI R180, RZ, 0x1f, R164 ;  /* 0x0000001fffb47819 */ /* 0x000fe400000114a4 */
[----:B------:R-:W-:Y:S01]  /*1230*/  SHF.R.S32.HI R215, RZ, 0x1f, R187 ;  /* 0x0000001fffd77819 */ /* 0x000fe200000114bb */
[----:B0-----:R-:W-:Y:S01]  /*1240*/  IMAD R0, R3, 0x8, R228 ;  /* 0x0000000803007824 */ /* 0x001fe200078e02e4 */
[----:B------:R-:W-:-:S04]  /*1250*/  SHF.R.S32.HI R214, RZ, 0x1f, R189 ;  /* 0x0000001fffd67819 */ /* 0x000fc800000114bd */
[----:B------:R0:W-:Y:S03]  /*1260*/  STL [R1+0x478], R0 ;  /* 0x0004780001007387 */ /* 0x0001e60000100800 */
.L_x_4030:
[----:B------:R-:W-:Y:S05]  /*1270*/  YIELD ;  /* 0x0000000000007946 */ /* 0x000fea0003800000 */
[----:B------:R-:W-:Y:S01]  /*1280*/  ULDC.64 UR4, c[0x0][0xb20] ;  /* 0x0002c80000047ab9 */ /* 0x000fe20000000a00 */
[----:B0-----:R-:W1:Y:S01]  /*1290*/  LDC.64 R4, c[0x0][0xb00] ;  /* 0x0002c000ff047b82 */ /* 0x001e620000000a00 */
[----:B------:R-:W-:Y:S01]  /*12a0*/  ISETP.NE.U32.AND P1, PT, RZ, UR4, PT ;  /* 0x00000004ff007c0c */ /* 0x000fe2000bf25070 */
[----:B------:R-:W-:Y:S02]  /*12b0*/  IMAD.MOV.U32 R11, RZ, RZ, RZ ;  /* 0x000000ffff0b7224 */ /* 0x000fe400078e00ff */
[----:B------:R-:W-:Y:S01]  /*12c0*/  IMAD.MOV.U32 R19, RZ, RZ, RZ ;  /* 0x000000ffff137224 */ /* 0x000fe200078e00ff */
[----:B------:R-:W-:Y:S01]  /*12d0*/  ISETP.NE.AND.EX P1, PT, RZ, UR5, PT, P1 ;  /* 0x00000005ff007c0c */ /* 0x000fe2000bf25310 */
[----:B------:R-:W-:-:S02]  /*12e0*/  ULDC.64 UR4, c[0x0][0xb10] ;  /* 0x0002c40000047ab9 */ /* 0x000fc40000000a00 */
[----:B------:R-:W-:-:S04]  /*12f0*/  ISETP.NE.U32.AND P2, PT, RZ, UR4, PT ;  /* 0x00000004ff007c0c */ /* 0x000fc8000bf45070 */
[----:B------:R-:W-:Y:S01]  /*1300*/  ISETP.NE.AND.EX P2, PT, RZ, UR5, PT, P2 ;  /* 0x00000005ff007c0c */ /* 0x000fe2000bf45320 */
[----:B------:R-:W-:Y:S02]  /*1310*/  ULDC.64 UR4, c[0x0][0xb00] ;  /* 0x0002c00000047ab9 */ /* 0x000fe40000000a00 */
[----:B------:R-:W-:-:S03]  /*1320*/  ISETP.NE.U32.AND P0, PT, RZ, UR4, PT ;  /* 0x00000004ff007c0c */ /* 0x000fc6000bf05070 */
[----:B--2---:R-:W2:Y:S01]  /*1330*/  @P1 LDC.64 R2, c[0x0][0xb20] ;  /* 0x0002c800ff021b82 */ /* 0x004ea20000000a00 */
[----:B------:R-:W-:Y:S01]  /*1340*/  ISETP.NE.AND.EX P0, PT, RZ, UR5, PT, P0 ;  /* 0x00000005ff007c0c */ /* 0x000fe2000bf05300 */
[----:B-1-3--:R-:W-:-:S06]  /*1350*/  IMAD.WIDE R8, R127, 0x4, R4 ;  /* 0x000000047f087825 */ /* 0x00afcc00078e0204 */
[----:B------:R-:W1:Y:S01]  /*1360*/  @P2 LDC.64 R6, c[0x0][0xb10] ;  /* 0x0002c400ff062b82 */ /* 0x000e620000000a00 */
[----:B------:R-:W-:Y:S02]  /*1370*/  ULDC UR4, c[0x0][0x288] ;  /* 0x0000a20000047ab9 */ /* 0x000fe40000000800 */
[----:B------:R-:W-:Y:S01]  /*1380*/  IMAD.U32 R28, RZ, RZ, UR4 ;  /* 0x00000004ff1c7e24 */ /* 0x000fe2000f8e00ff */
[----:B------:R-:W-:Y:S02]  /*1390*/  ULDC.64 UR4, c[0x0][0x418] ;  /* 0x0001060000047ab9 */ /* 0x000fe40000000a00 */
[----:B------:R3:W5:Y:S01]  /*13a0*/  @P0 LDG.E R19, desc[UR44][R8.64] ;  /* 0x0000002c08130981 */ /* 0x000762000c1e1900 */
[----:B--2---:R-:W-:-:S05]  /*13b0*/  @P1 IMAD.WIDE R2, R127, 0x4, R2 ;  /* 0x000000047f021825 */ /* 0x004fca00078e0202 */
[----:B------:R3:W5:Y:S01]  /*13c0*/  @P1 LDG.E R11, desc[UR44][R2.64] ;  /* 0x0000002c020b1981 */ /* 0x000762000c1e1900 */
[----:B-1----:R-:W-:-:S05]  /*13d0*/  @P2 IMAD.WIDE R4, R127, 0x4, R6 ;  /* 0x000000047f042825 */ /* 0x002fca00078e0206 */
        /* <DEDUP_REMOVED lines=10> */
[----:B---34-:R-:W-:Y:S06]  /*1480*/  @P2 BRA `(.L_x_3801) ;  /* 0x0000000000242947 */ /* 0x018fec0003800000 */
[----:B------:R-:W-:Y:S02]  /*1490*/  ULDC.64 UR4, c[0x0][0xaf8] ;  /* 0x0002be0000047ab9 */ /* 0x000fe40000000a00 */
[----:B------:R-:W-:-:S04]  /*14a0*/  ISETP.NE.U32.AND P1, PT, RZ, UR4, PT ;  /* 0x00000004ff007c0c */ /* 0x000fc8000bf25070 */
[----:B------:R-:W-:-:S13]  /*14b0*/  ISETP.NE.AND.EX P1, PT, RZ, UR5, PT, P1 ;  /* 0x00000005ff007c0c */ /* 0x000fda000bf25310 */
[----:B------:R-:W-:Y:S05]  /*14c0*/  @!P1 BRA `(.L_x_3801) ;  /* 0x0000000000149947 */ /* 0x000fea0003800000 */
[----:B------:R-:W1:Y:S02]  /*14d0*/  LDC.64 R2, c[0x0][0xaf8] ;  /* 0x0002be00ff027b82 */ /* 0x000e640000000a00 */
[----:B-1----:R-:W-:-:S05]  /*14e0*/  IMAD.WIDE R2, R127, 0x4, R2 ;  /* 0x000000047f027825 */ /* 0x002fca00078e0202 */
[----:B-----5:R-:W2:Y:S04]  /*14f0*/  LDG.E R28, desc[UR44][R2.64] ;  /* 0x0000002c021c7981 */ /* 0x020ea8000c1e1900 */
[----:B------:R-:W2:Y:S02]  /*1500*/  LDG.E R5, desc[UR44][R2.64+0x4] ;  /* 0x0000042c02057981 */ /* 0x000ea4000c1e1900 */
[----:B--2---:R-:W-:-:S07]  /*1510*/  IMAD.IADD R28, R5, 0x1, -R28 ;  /* 0x00000001051c7824 */ /* 0x004fce00078e0a1c */
.L_x_3801:
[----:B------:R-:W-:Y:S01]  /*1520*/  ULDC.64 UR4, c[0x0][0xb18] ;  /* 0x0002c60000047ab9 */ /* 0x000fe20000000a00 */
[----:B------:R-:W-:Y:S01]  /*1530*/  IMAD.MOV.U32 R211, RZ, RZ, R126 ;  /* 0x000000ffffd37224 */ /* 0x000fe200078e007e */
[----:B------:R-:W-:Y:S01]  /*1540*/  ISETP.NE.U32.AND P1, PT, RZ, UR4, PT ;  /* 0x00000004ff007c0c */ /* 0x000fe2000bf25070 */
[----:B------:R-:W-:-:S03]  /*1550*/  IMAD.MOV.U32 R212, RZ, RZ, R127 ;  /* 0x000000ffffd47224 */ /* 0x000fc600078e007f */
[----:B------:R-:W-:-:S13]  /*1560*/  ISETP.NE.AND.EX P1, PT, RZ, UR5, PT, P1 ;  /* 0x00000005ff007c0c */ /* 0x000fda000bf25310 */
[----:B------:R-:W-:Y:S05]  /*1570*/  @!P1 BRA `(.L_x_3802) ;  /* 0x0000000000109947 */ /* 0x000fea0003800000 */
[----:B------:R-:W1:Y:S02]  /*1580*/  LDC.64 R2, c[0x0][0xb18] ;  /* 0x0002c600ff027b82 */ /* 0x000e640000000a00 */
[----:B-1----:R-:W-:-:S05]  /*1590*/  IMAD.WIDE R2, R127, 0x4, R2 ;  /* 0x000000047f027825 */ /* 0x002fca00078e0202 */
[----:B------:R1:W5:Y:S01]  /*15a0*/  LDG.E R18, desc[UR44][R2.64] ;  /* 0x0000002c02127981 */ /* 0x000362000c1e1900 */
[----:B------:R-:W-:Y:S05]  /*15b0*/  BRA `(.L_x_3803) ;  /* 0x0000000000107947 */ /* 0x000fea0003800000 */
.L_x_3802:
[----:B------:R-:W-:Y:S05]  /*15c0*/  @!P0 BRA `(.L_x_3803) ;  /* 0x00000000000c8947 */ /* 0x000fea0003800000 */
[----:B------:R-:W2:Y:S04]  /*15d0*/  LDG.E R3, desc[UR44][R8.64] ;  /* 0x0000002c08037981 */ /* 0x000ea8000c1e1900 */
[----:B------:R-:W2:Y:S02]  /*15e0*/  LDG.E R18, desc[UR44][R8.64+0x4] ;  /* 0x0000042c08127981 */ /* 0x000ea4000c1e1900 */
[----:B--2---:R-:W-:-:S07]  /*15f0*/  IMAD.IADD R18, R18, 0x1, -R3 ;  /* 0x0000000112127824 */ /* 0x004fce00078e0a03 */
.L_x_3803:
[----:B------:R-:W-:Y:S01]  /*1600*/  ULDC.64 UR4, c[0x0][0xb08] ;  /* 0x0002c20000047ab9 */ /* 0x000fe20000000a00 */
[----:B------:R-:W2:Y:S01]  /*1610*/  LDC R8, c[0x0][0x448] ;  /* 0x00011200ff087b82 */ /* 0x000ea20000000800 */
[----:B------:R-:W-:-:S04]  /*1620*/  ISETP.NE.U32.AND P0, PT, RZ, UR4, PT ;  /* 0x00000004ff007c0c */ /* 0x000fc8000bf05070 */
[----:B------:R-:W-:Y:S01]  /*1630*/  ISETP.NE.AND.EX P0, PT, RZ, UR5, PT, P0 ;  /* 0x00000005ff007c0c */ /* 0x000fe2000bf05300 */
[----:B------:R-:W-:Y:S02]  /*1640*/  ULDC.64 UR4, c[0x0][0xb28] ;  /* 0x0002ca0000047ab9 */ /* 0x000fe40000000a00 */
[----:B------:R-:W-:Y:S01]  /*1650*/  ISETP.NE.U32.AND P1, PT, RZ, UR4, PT ;  /* 0x00000004ff007c0c */ /* 0x000fe2000bf25070 */
[----:B-1---5:R-:W-:Y:S01]  /*1660*/  IMAD.MOV.U32 R2, RZ, RZ, R18 ;  /* 0x000000ffff027224 */ /* 0x022fe200078e0012 */
[----:B------:R-:W1:Y:S02]  /*1670*/  LDC.64 R12, c[0x0][0xad8] ;  /* 0x0002b600ff0c7b82 */ /* 0x000e640000000a00 */
[----:B------:R-:W-:-:S06]  /*1680*/  ISETP.NE.AND.EX P1, PT, RZ, UR5, PT, P1 ;  /* 0x00000005ff007c0c */ /* 0x000fcc000bf25310 */
[----:B------:R-:W3:Y:S08]  /*1690*/  @P0 LDC.64 R4, c[0x0][0xb08] ;  /* 0x0002c200ff040b82 */ /* 0x000ef00000000a00 */
[----:B------:R-:W4:Y:S01]  /*16a0*/  @P1 LDC.64 R6, c[0x0][0xb28] ;  /* 0x0002ca00ff061b82 */ /* 0x000f220000000a00 */
[----:B---3--:R-:W-:-:S05]  /*16b0*/  @P0 IMAD.WIDE R4, R127, 0x4, R4 ;  /* 0x000000047f040825 */ /* 0x008fca00078e0204 */
[----:B0-----:R-:W3:Y:S04]  /*16c0*/  @P0 LDG.E R0, desc[UR44][R4.64] ;  /* 0x0000002c04000981 */ /* 0x001ee8000c1e1900 */
[----:B------:R-:W3:Y:S01]  /*16d0*/  @P0 LDG.E R3, desc[UR44][R4.64+0x4] ;  /* 0x0000042c04030981 */ /* 0x000ee2000c1e1900 */
[----:B----4-:R-:W-:-:S05]  /*16e0*/  @P1 IMAD.WIDE R6, R127, 0x4, R6 ;  /* 0x000000047f061825 */ /* 0x010fca00078e0206 */
[----:B------:R0:W5:Y:S01]  /*16f0*/  @P1 LDG.E R2, desc[UR44][R6.64] ;  /* 0x0000002c06021981 */ /* 0x000162000c1e1900 */
[----:B--2---:R-:W-:Y:S01]  /*1700*/  ISETP.NE.AND P1, PT, R8, 0x1, PT ;  /* 0x000000010800780c */ /* 0x004fe20003f25270 */
[----:B------:R-:W-:Y:S01]  /*1710*/  IMAD.SHL.U32 R210, R125, 0x80, RZ ;  /* 0x000000807dd27824 */ /* 0x000fe200078e00ff */
[----:B-1----:R-:W-:Y:S01]  /*1720*/  ISETP.GE.AND P2, PT, R13, 0x1, PT ;  /* 0x000000010d00780c */ /* 0x002fe20003f46270 */
[----:B------:R-:W-:-:S10]  /*1730*/  IMAD.IADD R10, R18, 0x1, -R11 ;  /* 0x00000001120a7824 */ /* 0x000fd400078e0a0b */
[----:B------:R-:W1:Y:S08]  /*1740*/  @P1 LDC R8, c[0x0][0x44c] ;  /* 0x00011300ff081b82 */ /* 0x000e700000000800 */
[----:B------:R-:W2:Y:S01]  /*1750*/  @P1 LDC R9, c[0x0][0x450] ;  /* 0x00011400ff091b82 */ /* 0x000ea20000000800 */
[----:B---3--:R-:W-:Y:S02]  /*1760*/  @P0 IMAD.IADD R45, R3, 0x1, -R0 ;  /* 0x00000001032d0824 */ /* 0x008fe400078e0a00 */
[----:B------:R-:W-:-:S02]  /*1770*/  VIADD R3, R210, 0x7f ;  /* 0x0000007fd2037836 */ /* 0x000fc40000000000 */
[----:B------:R-:W-:Y:S02]  /*1780*/  IMAD.IADD R29, R10, 0x1, R45 ;  /* 0x000000010a1d7824 */ /* 0x000fe400078e022d */
[----:B-1----:R-:W-:-:S03]  /*1790*/  @P1 IMAD.HI.U32 R4, R3, R8, RZ ;  /* 0x0000000803041227 */ /* 0x002fc600078e00ff */
[C---:B------:R-:W-:Y:S01]  /*17a0*/  IADD3 R194, R29.reuse, 0x1, -R28 ;  /* 0x000000011dc27810 */ /* 0x040fe20007ffe81c */
[----:B------:R-:W-:Y:S02]  /*17b0*/  VIADD R0, R29, 0x5f ;  /* 0x0000005f1d007836 */ /* 0x000fe40000000000 */
[----:B------:R-:W-:Y:S01]  /*17c0*/  IMAD.MOV.U32 R5, RZ, RZ, R3 ;  /* 0x000000ffff057224 */ /* 0x000fe200078e0003 */
[----:B--2---:R-:W-:Y:S01]  /*17d0*/  @P1 SHF.R.U32.HI R5, RZ, R9, R4 ;  /* 0x00000009ff051219 */ /* 0x004fe20000011604 */
[----:B------:R-:W-:-:S04]  /*17e0*/  IMAD.HI R0, R0, 0x2aaaaaab, RZ ;  /* 0x2aaaaaab00007827 */ /* 0x000fc800078e02ff */
[----:B0-----:R-:W-:Y:S01]  /*17f0*/  IMAD.IADD R7, R194, 0x1, R5 ;  /* 0x00000001c2077824 */ /* 0x001fe200078e0205 */
[----:B------:R-:W-:-:S04]  /*1800*/  SHF.R.U32.HI R3, RZ, 0x1f, R0 ;  /* 0x0000001fff037819 */ /* 0x000fc80000011600 */
        /* <DEDUP_REMOVED lines=14> */
.L_x_3806:
[----:B------:R-:W-:-:S13]  /*18f0*/  ISETP.NE.AND P0, PT, R13, 0x1, PT ;  /* 0x000000010d00780c */ /* 0x000fda0003f05270 */
[----:B------:R-:W0:Y:S02]  /*1900*/  @P0 LDC.64 R4, c[0x0][0xae0] ;  /* 0x0002b800ff040b82 */ /* 0x000e240000000a00 */
[----:B0-----:R-:W-:-:S05]  /*1910*/  @P0 IMAD.HI.U32 R4, R3, R4, RZ ;  /* 0x0000000403040227 */ /* 0x001fca00078e00ff */
[----:B------:R-:W-:-:S07]  /*1920*/  @P0 SHF.R.U32.HI R3, RZ, R5, R4 ;  /* 0x00000005ff030219 */ /* 0x000fce0000011604 */
.L_x_3807:
[----:B------:R-:W-:Y:S05]  /*1930*/  BSYNC B0 ;  /* 0x0000000000007941 */ /* 0x000fea0003800000 */
.L_x_3805:
[----:B------:R-:W-:-:S05]  /*1940*/  IMAD R3, R3, R13, R13 ;  /* 0x0000000d03037224 */ /* 0x000fca00078e020d */
[----:B------:R-:W-:-:S07]  /*1950*/  VIMNMX R0, R0, R3, PT ;  /* 0x0000000300007248 */ /* 0x000fce0003fe0100 */
.L_x_3804:
        /* <DEDUP_REMOVED lines=20> */
.L_x_3810:
[----:B------:R-:W-:-:S13]  /*1aa0*/  ISETP.NE.AND P0, PT, R13, 0x1, PT ;  /* 0x000000010d00780c */ /* 0x000fda0003f05270 */
[----:B------:R-:W0:Y:S02]  /*1ab0*/  @P0 LDC.64 R6, c[0x0][0xae0] ;  /* 0x0002b800ff060b82 */ /* 0x000e240000000a00 */
[----:B0-----:R-:W-:-:S05]  /*1ac0*/  @P0 IMAD.HI.U32 R6, R3, R6, RZ ;  /* 0x0000000603060227 */ /* 0x001fca00078e00ff */
[----:B------:R-:W-:-:S07]  /*1ad0*/  @P0 SHF.R.U32.HI R3, RZ, R7, R6 ;  /* 0x00000007ff030219 */ /* 0x000fce0000011606 */
.L_x_3811:
[----:B------:R-:W-:Y:S05]  /*1ae0*/  BSYNC B0 ;  /* 0x0000000000007941 */ /* 0x000fea0003800000 */
.L_x_3809:
[----:B------:R-:W-:-:S05]  /*1af0*/  IMAD R3, R3, R13, RZ ;  /* 0x0000000d03037224 */ /* 0x000fca00078e02ff */
[----:B------:R-:W-:-:S07]  /*1b00*/  VIMNMX R4, R4, R3, !PT ;  /* 0x0000000304047248 */ /* 0x000fce0007fe0100 */
.L_x_3808:
        /* <DEDUP_REMOVED lines=44> */
.L_x_3814:
[----:B------:R-:W-:Y:S05]  /*1dd0*/  BSYNC B6 ;  /* 0x0000000000067941 */ /* 0x000fea0003800000 */
.L_x_3813:
        /* <DEDUP_REMOVED lines=20> */
.L_x_3816:
[----:B------:R-:W-:Y:S05]  /*1f20*/  BSYNC B6 ;  /* 0x0000000000067941 */ /* 0x000fea0003800000 */
.L_x_3815:
[----:B------:R-:W-:Y:S01]  /*1f30*/  ULDC.64 UR4, c[0x0][0xaf0] ;  /* 0x0002bc0000047ab9 */ /* 0x000fe20000000a00 */
[----:B------:R-:W2:Y:S01]  /*1f40*/  LDL R32, [R1+0x460] ;  /* 0x0004600001207983 */ /* 0x000ea20000100800 */
[----:B------:R-:W-:Y:S01]  /*1f50*/  ISETP.NE.U32.AND P0, PT, RZ, UR4, PT ;  /* 0x00000004ff007c0c */ /* 0x000fe2000bf05070 */
[----:B------:R-:W-:Y:S01]  /*1f60*/  IMAD.MOV.U32 R0, RZ, RZ, R127 ;  /* 0x000000ffff007224 */ /* 0x000fe200078e007f */
[----:B------:R-:W-:Y:S01]  /*1f70*/  SHF.R.S32.HI R3, RZ, 0x1f, R154 ;  /* 0x0000001fff037819 */ /* 0x000fe2000001149a */
[----:B------:R-:W-:Y:S01]  /*1f80*/  ULDC UR8, c[0x0][0x320] ;  /* 0x0000c80000087ab9 */ /* 0x000fe20000000800 */
[----:B------:R-:W-:Y:S01]  /*1f90*/  ISETP.NE.AND.EX P0, PT, RZ, UR5, PT, P0 ;  /* 0x00000005ff007c0c */ /* 0x000fe2000bf05300 */
[----:B------:R-:W0:Y:S01]  /*1fa0*/  S2R R20, SR_TID.X ;  /* 0x0000000000147919 */ /* 0x000e220000002100 */
[----:B------:R-:W-:Y:S01]  /*1fb0*/  ULDC.64 UR4, c[0x0][0x3f8] ;  /* 0x0000fe0000047ab9 */ /* 0x000fe20000000a00 */
[----:B------:R-:W1:Y:S01]  /*1fc0*/  LDC R33, c[0x0][0x3f4] ;  /* 0x0000fd00ff217b82 */ /* 0x000e620000000800 */
[----:B------:R-:W-:-:S09]  /*1fd0*/  ULDC.64 UR6, c[0x0][0x408] ;  /* 0x0001020000067ab9 */ /* 0x000fd20000000a00 */
[----:B------:R-:W3:Y:S02]  /*1fe0*/  @P0 LDC.64 R4, c[0x0][0xaf0] ;  /* 0x0002bc00ff040b82 */ /* 0x000ee40000000a00 */
[----:B---3--:R-:W-:-:S05]  /*1ff0*/  @P0 IMAD.WIDE R4, R127, 0x4, R4 ;  /* 0x000000047f040825 */ /* 0x008fca00078e0204 */
[----:B------:R3:W4:Y:S01]  /*2000*/  @P0 LDG.E R0, desc[UR44][R4.64] ;  /* 0x0000002c04000981 */ /* 0x000722000c1e1900 */
[C---:B------:R-:W-:Y:S01]  /*2010*/  IMAD R9, R3.reuse, UR4, RZ ;  /* 0x0000000403097c24 */ /* 0x040fe2000f8e02ff */
[----:B------:R-:W-:Y:S01]  /*2020*/  ISETP.GE.AND P1, PT, R152, UR8, PT ;  /* 0x0000000898007c0c */ /* 0x000fe2000bf26270 */
[----:B------:R-:W-:Y:S01]  /*2030*/  IMAD R11, R3, UR6, RZ ;  /* 0x00000006030b7c24 */ /* 0x000fe2000f8e02ff */
[----:B------:R-:W-:Y:S01]  /*2040*/  ISETP.GE.AND P0, PT, R22, UR8, PT ;  /* 0x0000000816007c0c */ /* 0x000fe2000bf06270 */
[C---:B------:R-:W-:Y:S01]  /*2050*/  IMAD R13, R154.reuse, UR5, R9 ;  /* 0x000000059a0d7c24 */ /* 0x040fe2000f8e0209 */
[----:B------:R-:W-:Y:S01]  /*2060*/  SEL R9, RZ, 0xffffffff, P1 ;  /* 0xffffffffff097807 */ /* 0x000fe20000800000 */
[C---:B------:R-:W-:Y:S01]  /*2070*/  IMAD R11, R154.reuse, UR7, R11 ;  /* 0x000000079a0b7c24 */ /* 0x040fe2000f8e020b */
[----:B------:R-:W-:Y:S01]  /*2080*/  SHF.R.S32.HI R157, RZ, 0x1f, R156 ;  /* 0x0000001fff9d7819 */ /* 0x000fe2000001149c */
[----:B------:R-:W-:Y:S01]  /*2090*/  IMAD.IADD R46, R19, 0x1, R18 ;  /* 0x00000001132e7824 */ /* 0x000fe200078e0212 */
[----:B0-----:R-:W-:Y:S01]  /*20a0*/  SHF.R.U32.HI R34, RZ, 0x7, R20 ;  /* 0x00000007ff227819 */ /* 0x001fe20000011614 */
[----:B------:R-:W-:Y:S01]  /*20b0*/  IMAD.SHL.U32 R9, R9, 0x2, RZ ;  /* 0x0000000209097824 */ /* 0x000fe200078e00ff */
[----:B------:R-:W-:Y:S01]  /*20c0*/  SEL R8, RZ, 0x1, P0 ;  /* 0x00000001ff087807 */ /* 0x000fe20000000000 */
[----:B---3--:R-:W-:Y:S01]  /*20d0*/  IMAD.WIDE.U32 R4, R154, UR6, R156 ;  /* 0x000000069a047c25 */ /* 0x008fe2000f8e009c */
[----:B------:R-:W-:-:S02]  /*20e0*/  ISETP.NE.AND P6, PT, R34, 0x1, PT ;  /* 0x000000012200780c */ /* 0x000fc40003fc5270 */
[----:B------:R-:W-:Y:S01]  /*20f0*/  LOP3.LUT R10, R9, 0x2, R8, 0xe2, !PT ;  /* 0x00000002090a7812 */ /* 0x000fe200078ee208 */
[----:B------:R-:W-:Y:S01]  /*2100*/  IMAD.WIDE.U32 R6, R154, UR4, R156 ;  /* 0x000000049a067c25 */ /* 0x000fe2000f8e009c */
[----:B------:R-:W-:Y:S02]  /*2110*/  ISETP.GE.AND P0, PT, R163, UR8, PT ;  /* 0x00000008a3007c0c */ /* 0x000fe4000bf06270 */
[----:B------:R-:W-:Y:S01]  /*2120*/  ISETP.GE.AND P1, PT, R162, UR8, PT ;  /* 0x00000008a2007c0c */ /* 0x000fe2000bf26270 */
[----:B------:R-:W-:Y:S01]  /*2130*/  IMAD.WIDE.U32 R8, R154, UR4, R22 ;  /* 0x000000049a087c25 */ /* 0x000fe2000f8e0016 */
[----:B-----5:R-:W-:Y:S02]  /*2140*/  SHF.R.S32.HI R47, RZ, 0x1f, R2 ;  /* 0x0000001fff2f7819 */ /* 0x020fe40000011402 */
[----:B------:R-:W-:Y:S01]  /*2150*/  SEL R12, RZ, 0x8, P1 ;  /* 0x00000008ff0c7807 */ /* 0x000fe20000800000 */
[----:B------:R-:W-:Y:S01]  /*2160*/  IMAD.IADD R5, R5, 0x1, R11 ;  /* 0x0000000105057824 */ /* 0x000fe200078e020b */
[----:B------:R-:W-:Y:S01]  /*2170*/  SEL R11, RZ, 0x4, P0 ;  /* 0x00000004ff0b7807 */ /* 0x000fe20000000000 */
[----:B------:R-:W-:Y:S01]  /*2180*/  IMAD.IADD R7, R7, 0x1, R13 ;  /* 0x0000000107077824 */ /* 0x000fe200078e020d */
[----:B------:R-:W-:Y:S01]  /*2190*/  ISETP.GE.AND P0, PT, R161, UR8, PT ;  /* 0x00000008a1007c0c */ /* 0x000fe2000bf06270 */
[----:B------:R-:W-:Y:S01]  /*21a0*/  IMAD.IADD R9, R13, 0x1, R9 ;  /* 0x000000010d097824 */ /* 0x000fe200078e0209 */
[----:B------:R-:W-:Y:S01]  /*21b0*/  ISETP.GE.AND P1, PT, R160, UR8, PT ;  /* 0x00000008a0007c0c */ /* 0x000fe2000bf26270 */
[C---:B------:R-:W-:Y:S01]  /*21c0*/  IMAD R15, R47.reuse, UR6, RZ ;  /* 0x000000062f0f7c24 */ /* 0x040fe2000f8e02ff */
[----:B------:R-:W-:Y:S01]  /*21d0*/  LOP3.LUT R10, R12, R10, R11, 0xfe, !PT ;  /* 0x0000000a0c0a7212 */ /* 0x000fe200078efe0b */
[----:B------:R-:W-:Y:S01]  /*21e0*/  IMAD R13, R47, UR4, RZ ;  /* 0x000000042f0d7c24 */ /* 0x000fe2000f8e02ff */
[----:B------:R-:W-:Y:S01]  /*21f0*/  SEL R11, RZ, 0x10, P0 ;  /* 0x00000010ff0b7807 */ /* 0x000fe20000000000 */
[C---:B------:R-:W-:Y:S01]  /*2200*/  IMAD R15, R2.reuse, UR7, R15 ;  /* 0x00000007020f7c24 */ /* 0x040fe2000f8e020f */
[----:B------:R-:W-:Y:S01]  /*2210*/  SEL R12, RZ, 0x20, P1 ;  /* 0x00000020ff0c7807 */ /* 0x000fe20000800000 */
[----:B------:R-:W-:Y:S01]  /*2220*/  IMAD.WIDE.U32 R18, R2, UR6, R4 ;  /* 0x0000000602127c25 */ /* 0x000fe2000f8e0004 */
[----:B------:R-:W-:-:S02]  /*2230*/  ISETP.GE.AND P1, PT, R165, UR8, PT ;  /* 0x00000008a5007c0c */ /* 0x000fc4000bf26270 */
[----:B------:R-:W-:Y:S01]  /*2240*/  ISETP.GE.AND P2, PT, R164, UR8, PT ;  /* 0x00000008a4007c0c */ /* 0x000fe2000bf46270 */
[----:B------:R-:W-:Y:S01]  /*2250*/  IMAD R13, R2, UR5, R13 ;  /* 0x00000005020d7c24 */ /* 0x000fe2000f8e020d */
[----:B-1----:R-:W-:Y:S01]  /*2260*/  ISETP.GE.AND P0, PT, R22, R33, PT ;  /* 0x000000211600720c */ /* 0x002fe20003f06270 */
[C---:B------:R-:W-:Y:S01]  /*2270*/  IMAD.WIDE.U32 R20, R2.reuse, UR4, R6 ;  /* 0x0000000402147c25 */ /* 0x040fe2000f8e0006 */
[----:B------:R-:W-:Y:S02]  /*2280*/  SEL R5, RZ, 0x40, P1 ;  /* 0x00000040ff057807 */ /* 0x000fe40000800000 */
[C---:B------:R-:W-:Y:S01]  /*2290*/  SEL R7, R33.reuse, RZ, P0 ;  /* 0x000000ff21077207 */ /* 0x040fe20000000000 */
[----:B------:R-:W-:Y:S01]  /*22a0*/  IMAD.WIDE.U32 R24, R2, UR4, R8 ;  /* 0x0000000402187c25 */ /* 0x000fe2000f8e0008 */
[----:B------:R-:W-:Y:S05]  /*22b0*/  @!P6 WARPSYNC.ALL ;  /* 0x000000000000e948 */ /* 0x000fea0003800000 */
[----:B------:R-:W-:Y:S01]  /*22c0*/  ULDC UR4, c[0x0][0x2f4] ;  /* 0x0000bd0000047ab9 */ /* 0x000fe20000000800 */
[----:B------:R-:W-:Y:S01]  /*22d0*/  IMAD.IADD R7, R22, 0x1, R7 ;  /* 0x0000000116077824 */ /* 0x000fe200078e0207 */
[----:B------:R-:W-:Y:S01]  /*22e0*/  ISETP.GE.AND P3, PT, R152, UR4, PT ;  /* 0x0000000498007c0c */ /* 0x000fe2000bf66270 */
[----:B------:R-:W-:Y:S01]  /*22f0*/  IMAD.MOV.U32 R50, RZ, RZ, 0x20 ;  /* 0x00000020ff327424 */ /* 0x000fe200078e00ff */
[----:B------:R-:W-:Y:S01]  /*2300*/  ISETP.GE.AND P1, PT, R22, UR4, PT ;  /* 0x0000000416007c0c */ /* 0x000fe2000bf26270 */
[----:B------:R-:W-:Y:S01]  /*2310*/  IMAD.SHL.U32 R52, R33, 0x2, RZ ;  /* 0x0000000221347824 */ /* 0x000fe200078e00ff */
[----:B------:R-:W-:Y:S01]  /*2320*/  SEL R4, RZ, 0xffffffff, P3 ;  /* 0xffffffffff047807 */ /* 0x000fe20001800000 */
[----:B------:R-:W-:Y:S01]  /*2330*/  IMAD.IADD R54, R19, 0x1, R15 ;  /* 0x0000000113367824 */ /* 0x000fe200078e020f */
[----:B------:R-:W-:Y:S01]  /*2340*/  LOP3.LUT R10, R12, R10, R11, 0xfe, !PT ;  /* 0x0000000a0c0a7212 */ /* 0x000fe200078efe0b */
[----:B------:R-:W-:Y:S01]  /*2350*/  IMAD.IADD R55, R21, 0x1, R13 ;  /* 0x0000000115377824 */ /* 0x000fe200078e020d */
[----:B------:R-:W-:Y:S01]  /*2360*/  SEL R48, RZ, 0x7fff80, P2 ;  /* 0x007fff80ff307807 */ /* 0x000fe20001000000 */
[----:B------:R-:W-:Y:S01]  /*2370*/  IMAD.SHL.U32 R6, R4, 0x2, RZ ;  /* 0x0000000204067824 */ /* 0x000fe200078e00ff */
[----:B------:R-:W-:Y:S01]  /*2380*/  SHF.R.S32.HI R4, RZ, 0x1f, R7 ;  /* 0x0000001fff047819 */ /* 0x000fe20000011407 */
[----:B------:R-:W-:Y:S01]  /*2390*/  IMAD.IADD R56, R13, 0x1, R25 ;  /* 0x000000010d387824 */ /* 0x000fe200078e0219 */
[----:B------:R-:W-:-:S02]  /*23a0*/  SEL R49, RZ, 0x1, P1 ;  /* 0x00000001ff317807 */ /* 0x000fc40000800000 */
[----:B------:R-:W-:Y:S02]  /*23b0*/  LOP3.LUT R48, R48, R10, R5, 0xfe, !PT ;  /* 0x0000000a30307212 */ /* 0x000fe400078efe05 */
[----:B------:R-:W-:Y:S02]  /*23c0*/  LEA.HI R4, R4, R7, RZ, 0x3 ;  /* 0x0000000704047211 */ /* 0x000fe400078f18ff */
[----:B------:R-:W-:Y:S02]  /*23d0*/  LOP3.LUT R49, R6, 0x2, R49, 0xe2, !PT ;  /* 0x0000000206317812 */ /* 0x000fe400078ee231 */
[--C-:B------:R-:W-:Y:S02]  /*23e0*/  LOP3.LUT R6, R191, 0x38, R4.reuse, 0xf8, !PT ;  /* 0x00000038bf067812 */ /* 0x100fe400078ef804 */
[----:B------:R-:W-:Y:S02]  /*23f0*/  LOP3.LUT R5, R206, 0x38, R4, 0xf8, !PT ;  /* 0x00000038ce057812 */ /* 0x000fe400078ef804 */
[----:B------:R-:W-:-:S02]  /*2400*/  PRMT R69, R48, 0x8880, RZ ;  /* 0x0000888030457816 */ /* 0x000fc400000000ff */
[----:B------:R-:W-:Y:S02]  /*2410*/  LOP3.LUT R61, R6, R207, RZ, 0x3c, !PT ;  /* 0x000000cf063d7212 */ /* 0x000fe400078e3cff */
[----:B------:R-:W-:Y:S02]  /*2420*/  LOP3.LUT R62, R5, R208, RZ, 0x3c, !PT ;  /* 0x000000d0053e7212 */ /* 0x000fe400078e3cff */
[----:B------:R-:W-:Y:S01]  /*2430*/  PRMT R69, R69, 0x7710, RZ ;  /* 0x0000771045457816 */ /* 0x000fe200000000ff */
[----:B------:R-:W-:Y:S01]  /*2440*/  IMAD.IADD R61, R192, 0x1, R61 ;  /* 0x00000001c03d7824 */ /* 0x000fe200078e023d */
[----:B------:R-:W-:Y:S01]  /*2450*/  LOP3.LUT R59, R4, 0xfffffff8, RZ, 0xc0, !PT ;  /* 0xfffffff8043b7812 */ /* 0x000fe200078ec0ff */
[----:B------:R-:W-:Y:S01]  /*2460*/  IMAD.IADD R62, R209, 0x1, R62 ;  /* 0x00000001d13e7824 */ /* 0x000fe200078e023e */
[C---:B------:R-:W-:Y:S02]  /*2470*/  LOP3.LUT R63, R69.reuse, 0x1, RZ, 0xc0, !PT ;  /* 0x00000001453f7812 */ /* 0x040fe400078ec0ff */
[----:B------:R-:W-:-:S02]  /*2480*/  LOP3.LUT R64, R69, 0x2, RZ, 0xc0, !PT ;  /* 0x0000000245407812 */ /* 0x000fc400078ec0ff */
[C---:B------:R-:W-:Y:S02]  /*2490*/  LOP3.LUT R65, R69.reuse, 0x4, RZ, 0xc0, !PT ;  /* 0x0000000445417812 */ /* 0x040fe400078ec0ff */
[C---:B------:R-:W-:Y:S02]  /*24a0*/  LOP3.LUT R66, R69.reuse, 0x8, RZ, 0xc0, !PT ;  /* 0x0000000845427812 */ /* 0x040fe400078ec0ff */
[C---:B------:R-:W-:Y:S02]  /*24b0*/  LOP3.LUT R67, R69.reuse, 0x10, RZ, 0xc0, !PT ;  /* 0x0000001045437812 */ /* 0x040fe400078ec0ff */
[----:B------:R-:W-:Y:S02]  /*24c0*/  LOP3.LUT R68, R69, 0x20, RZ, 0xc0, !PT ;  /* 0x0000002045447812 */ /* 0x000fe400078ec0ff */
[----:B------:R-:W-:Y:S02]  /*24d0*/  SHF.R.S32.HI R51, RZ, 0x1f, R126 ;  /* 0x0000001fff337819 */ /* 0x000fe4000001147e */
[----:B------:R-:W-:-:S02]  /*24e0*/  SHF.R.S32.HI R58, RZ, 0x3, R4 ;  /* 0x00000003ff3a7819 */ /* 0x000fc40000011404 */
[----:B------:R-:W-:Y:S02]  /*24f0*/  SHF.R.S32.HI R60, RZ, 0x1f, R59 ;  /* 0x0000001fff3c7819 */ /* 0x000fe4000001143b */
[----:B------:R-:W-:Y:S01]  /*2500*/  LOP3.LUT R69, R69, 0x40, RZ, 0xc0, !PT ;  /* 0x0000004045457812 */ /* 0x000fe200078ec0ff */
[----:B------:R-:W-:Y:S01]  /*2510*/  @!P6 BAR.SYNC.DEFER_BLOCKING 0x9, 0x100 ;  /* 0x024400000000eb1d */ /* 0x000fe20000010000 */
[----:B--2---:R-:W-:-:S04]  /*2520*/  LOP3.LUT P4, RZ, R32, 0x4, RZ, 0xc0, !PT ;  /* 0x0000000420ff7812 */ /* 0x004fc8000788c0ff */
[----:B------:R-:W-:-:S05]  /*2530*/  SEL R50, R50, 0xffffffe0, !P4 ;  /* 0xffffffe032327807 */ /* 0x000fca0006000000 */
[----:B------:R-:W-:Y:S01]  /*2540*/  IMAD.IADD R53, R167, 0x1, R50 ;  /* 0x00000001a7357824 */ /* 0x000fe200078e0232 */
[----:B----4-:R-:W-:-:S07]  /*2550*/  SHF.R.S32.HI R57, RZ, 0x1f, R0 ;  /* 0x0000001fff397819 */ /* 0x010fce0000011400 */
.L_x_3874:
[----:B------:R-:W0:Y:S01]  /*2560*/  LDC R77, c[0x0][0x430] ;  /* 0x00010c00ff4d7b82 */ /* 0x000e220000000800 */
[----:B------:R-:W-:Y:S02]  /*2570*/  VIADD R31, R31, 0xffffffff ;  /* 0xffffffff1f1f7836 */ /* 0x000fe40000000000 */
[----:B------:R-:W-:Y:S02]  /*2580*/  IMAD R4, R193, 0x40, R154 ;  /* 0x00000040c1047824 */ /* 0x000fe400078e029a */
[----:B------:R-:W-:Y:S02]  /*2590*/  IMAD.MOV.U32 R76, RZ, RZ, RZ ;  /* 0x000000ffff4c7224 */ /* 0x000fe400078e00ff */
[----:B--2---:R-:W-:Y:S01]  /*25a0*/  IMAD R8, R31, 0x60, R4 ;  /* 0x000000601f087824 */ /* 0x004fe200078e0204 */
[----:B------:R-:W1:Y:S03]  /*25b0*/  LDC R85, c[0x0][0x3f4] ;  /* 0x0000fd00ff557b82 */ /* 0x000e660000000800 */
[----:B------:R-:W-:Y:S01]  /*25c0*/  IMAD.IADD R11, R46, 0x1, R8 ;  /* 0x000000012e0b7824 */ /* 0x000fe200078e0208 */
[----:B------:R-:W-:-:S03]  /*25d0*/  ISETP.GE.AND P2, PT, R8, R45, PT ;  /* 0x0000002d0800720c */ /* 0x000fc60003f46270 */
[----:B------:R-:W-:Y:S01]  /*25e0*/  IMAD.MOV.U32 R9, RZ, RZ, R11 ;  /* 0x000000ffff097224 */ /* 0x000fe200078e000b */
[----:B------:R-:W-:Y:S02]  /*25f0*/  ISETP.GT.OR P2, PT, R4, 0x5f, P2 ;  /* 0x0000005f0400780c */ /* 0x000fe40001744670 */
[----:B0-----:R-:W-:-:S11]  /*2600*/  ISETP.NE.AND P3, PT, R77, 0x1, PT ;  /* 0x000000014d00780c */ /* 0x001fd60003f65270 */
[----:B------:R-:W0:Y:S08]  /*2610*/  @!P2 LDC.64 R6, c[0x0][0x428] ;  /* 0x00010a00ff06ab82 */ /* 0x000e300000000a00 */
[----:B------:R-:W2:Y:S08]  /*2620*/  @P3 LDC R4, c[0x0][0x434] ;  /* 0x00010d00ff043b82 */ /* 0x000eb00000000800 */
[----:B---3--:R-:W3:Y:S08]  /*2630*/  @P3 LDC R5, c[0x0][0x438] ;  /* 0x00010e00ff053b82 */ /* 0x008ef00000000800 */
[----:B----4-:R-:W4:Y:S01]  /*2640*/  @!P2 LDC.64 R12, c[0x0][0x418] ;  /* 0x00010600ff0cab82 */ /* 0x010f220000000a00 */
[----:B--2---:R-:W-:-:S05]  /*2650*/  @P3 IMAD.HI.U32 R4, R11, R4, RZ ;  /* 0x000000040b043227 */ /* 0x004fca00078e00ff */
[----:B---3--:R-:W-:Y:S01]  /*2660*/  @P3 SHF.R.U32.HI R9, RZ, R5, R4 ;  /* 0x00000005ff093219 */ /* 0x008fe20000011604 */
[----:B0-----:R-:W-:-:S03]  /*2670*/  @!P2 IMAD R4, R57, R6, RZ ;  /* 0x000000063904a224 */ /* 0x001fc600078e02ff */
[--C-:B------:R-:W-:Y:S01]  /*2680*/  @!P2 SHF.R.S32.HI R5, RZ, 0x1f, R9.reuse ;  /* 0x0000001fff05a819 */ /* 0x100fe20000011409 */
[----:B------:R-:W-:Y:S02]  /*2690*/  @!P2 IMAD R7, R0, R7, R4 ;  /* 0x000000070007a224 */ /* 0x000fe400078e0204 */
[----:B------:R-:W-:-:S04]  /*26a0*/  @!P2 IMAD.MOV.U32 R4, RZ, RZ, R9 ;  /* 0x000000ffff04a224 */ /* 0x000fc800078e0009 */
[----:B------:R-:W-:-:S04]  /*26b0*/  @!P2 IMAD.WIDE.U32 R4, R0, R6, R4 ;  /* 0x000000060004a225 */ /* 0x000fc800078e0004 */
[----:B------:R-:W-:Y:S01]  /*26c0*/  @!P2 IMAD.IADD R5, R5, 0x1, R7 ;  /* 0x000000010505a824 */ /* 0x000fe200078e0207 */
[----:B----4-:R-:W-:-:S04]  /*26d0*/  @!P2 LEA R6, P3, R4, R12, 0x2 ;  /* 0x0000000c0406a211 */ /* 0x010fc800078610ff */
[----:B------:R-:W-:Y:S02]  /*26e0*/  @!P2 LEA.HI.X R7, R4, R13, R5, 0x2, P3 ;  /* 0x0000000d0407a211 */ /* 0x000fe400018f1405 */
[----:B-1----:R-:W-:Y:S01]  /*26f0*/  ISETP.GE.AND P3, PT, R85, 0x1, PT ;  /* 0x000000015500780c */ /* 0x002fe20003f66270 */
[----:B------:R-:W-:Y:S01]  /*2700*/  IMAD.MOV R4, RZ, RZ, -R9 ;  /* 0x000000ffff047224 */ /* 0x000fe200078e0a09 */
[----:B------:R-:W-:Y:S05]  /*2710*/  YIELD ;  /* 0x0000000000007946 */ /* 0x000fea0003800000 */
[C---:B------:R-:W-:Y:S01]  /*2720*/  IMAD R75, R153.reuse, 0x1800, R167 ;  /* 0x00001800994b7824 */ /* 0x040fe200078e02a7 */
[----:B------:R-:W-:Y:S01]  /*2730*/  BSSY B0, `(.L_x_3817) ;  /* 0x0000340000007945 */ /* 0x000fe20003800000 */
[----:B------:R-:W-:Y:S01]  /*2740*/  IMAD R5, R153, 0x1800, R53 ;  /* 0x0000180099057824 */ /* 0x000fe200078e0235 */
[----:B------:R0:W5:Y:S01]  /*2750*/  @!P2 LDG.E R76, desc[UR44][R6.64] ;  /* 0x0000002c064ca981 */ /* 0x000162000c1e1900 */
[----:B------:R-:W-:Y:S01]  /*2760*/  IMAD R77, R77, R4, R11 ;  /* 0x000000044d4d7224 */ /* 0x000fe200078e020b */
[----:B------:R-:W-:Y:S01]  /*2770*/  ISETP.GT.AND P2, PT, R31, R44, PT ;  /* 0x0000002c1f00720c */ /* 0x000fe20003f44270 */
[----:B------:R-:W-:-:S02]  /*2780*/  IMAD R75, R75, 0x2, R30 ;  /* 0x000000024b4b7824 */ /* 0x000fc400078e021e */
[----:B------:R-:W-:Y:S01]  /*2790*/  IMAD R74, R5, 0x2, R30 ;  /* 0x00000002054a7824 */ /* 0x000fe200078e021e */
[----:B------:R-:W-:Y:S09]  /*27a0*/  @!P3 BRA `(.L_x_3818) ;  /* 0x0000002c00c8b947 */ /* 0x000ff20003800000 */
[----:B------:R-:W-:Y:S01]  /*27b0*/  SHF.R.S32.HI R78, RZ, 0x1f, R77 ;  /* 0x0000001fff4e7819 */ /* 0x000fe2000001144d */
[----:B------:R-:W-:Y:S01]  /*27c0*/  ULDC.64 UR4, c[0x0][0x300] ;  /* 0x0000c00000047ab9 */ /* 0x000fe20000000a00 */
[----:B------:R-:W1:Y:S01]  /*27d0*/  LDC.64 R10, c[0x0][0x3f8] ;  /* 0x0000fe00ff0a7b82 */ /* 0x000e620000000a00 */
[----:B------:R-:W-:Y:S01]  /*27e0*/  IMAD.WIDE.U32 R4, R77, UR4, RZ ;  /* 0x000000044d047c25 */ /* 0x000fe2000f8e00ff */
[----:B-----5:R-:W-:Y:S01]  /*27f0*/  SHF.R.S32.HI R79, RZ, 0x1f, R76 ;  /* 0x0000001fff4f7819 */ /* 0x020fe2000001144c */
[----:B------:R-:W-:Y:S02]  /*2800*/  ULDC.U8 UR6, c[0x0][0x410] ;  /* 0x0001040000067ab9 */ /* 0x000fe40000000000 */
[----:B0-----:R-:W-:Y:S01]  /*2810*/  IMAD R6, R78, UR4, RZ ;  /* 0x000000044e067c24 */ /* 0x001fe2000f8e02ff */
[----:B------:R-:W-:Y:S01]  /*2820*/  ISETP.NE.AND P3, PT, RZ, UR6, PT ;  /* 0x00000006ff007c0c */ /* 0x000fe2000bf65270 */
[----:B------:R-:W-:Y:S01]  /*2830*/  IMAD R81, R31, -0x60, R45 ;  /* 0xffffffa01f517824 */ /* 0x000fe200078e022d */
[----:B------:R-:W0:Y:S01]  /*2840*/  LDC.64 R12, c[0x0][0x408] ;  /* 0x00010200ff0c7b82 */ /* 0x000e220000000a00 */
[----:B------:R-:W-:Y:S01]  /*2850*/  IMAD R7, R77, UR5, R6 ;  /* 0x000000054d077c24 */ /* 0x000fe2000f8e0206 */
[----:B------:R-:W-:-:S02]  /*2860*/  ULDC.64 UR4, c[0x0][0x310] ;  /* 0x0000c40000047ab9 */ /* 0x000fc40000000a00 */
[----:B------:R-:W-:Y:S01]  /*2870*/  VIMNMX R81, R81, 0x60, PT ;  /* 0x0000006051517848 */ /* 0x000fe20003fe0100 */
[----:B------:R-:W-:Y:S02]  /*2880*/  IMAD.IADD R5, R5, 0x1, R7 ;  /* 0x0000000105057824 */ /* 0x000fe400078e0207 */
[----:B------:R-:W-:Y:S02]  /*2890*/  IMAD R7, R79, UR4, RZ ;  /* 0x000000044f077c24 */ /* 0x000fe4000f8e02ff */
[----:B------:R-:W-:-:S04]  /*28a0*/  IMAD.WIDE.U32 R4, R76, UR4, R4 ;  /* 0x000000044c047c25 */ /* 0x000fc8000f8e0004 */
[----:B------:R-:W-:Y:S01]  /*28b0*/  IMAD R7, R76, UR5, R7 ;  /* 0x000000054c077c24 */ /* 0x000fe2000f8e0207 */
[----:B------:R-:W-:Y:S01]  /*28c0*/  ULDC.64 UR4, c[0x0][0x308] ;  /* 0x0000c20000047ab9 */ /* 0x000fe20000000a00 */
[----:B-1----:R-:W-:-:S04]  /*28d0*/  IMAD.WIDE.U32 R14, R31, R10, RZ ;  /* 0x0000000a1f0e7225 */ /* 0x002fc800078e00ff */
[----:B------:R-:W-:Y:S02]  /*28e0*/  IMAD.IADD R5, R5, 0x1, R7 ;  /* 0x0000000105057824 */ /* 0x000fe400078e0207 */
[----:B------:R-:W-:Y:S02]  /*28f0*/  IMAD R7, R51, UR4, RZ ;  /* 0x0000000433077c24 */ /* 0x000fe4000f8e02ff */
[----:B------:R-:W-:Y:S01]  /*2900*/  IMAD.WIDE.U32 R82, R126, UR4, R4 ;  /* 0x000000047e527c25 */ /* 0x000fe2000f8e0004 */
[----:B------:R-:W-:-:S03]  /*2910*/  SHF.R.S32.HI R5, RZ, 0x1f, R31 ;  /* 0x0000001fff057819 */ /* 0x000fc6000001141f */
[----:B------:R-:W-:Y:S01]  /*2920*/  IMAD R7, R126, UR5, R7 ;  /* 0x000000057e077c24 */ /* 0x000fe2000f8e0207 */
[----:B------:R-:W-:Y:S01]  /*2930*/  ULDC.64 UR4, c[0x0][0x2e8] ;  /* 0x0000ba0000047ab9 */ /* 0x000fe20000000a00 */
[C---:B------:R-:W-:Y:S01]  /*2940*/  IMAD R4, R5.reuse, R10, RZ ;  /* 0x0000000a05047224 */ /* 0x040fe200078e02ff */
[----:B------:R-:W-:Y:S01]  /*2950*/  LEA R80, P4, R82, UR4, 0x1 ;  /* 0x0000000452507c11 */ /* 0x000fe2000f8808ff */
[-C--:B0-----:R-:W-:Y:S02]  /*2960*/  IMAD R6, R5, R12.reuse, RZ ;  /* 0x0000000c05067224 */ /* 0x081fe400078e02ff */
[----:B------:R-:W-:Y:S02]  /*2970*/  IMAD.IADD R5, R83, 0x1, R7 ;  /* 0x0000000153057824 */ /* 0x000fe400078e0207 */
[----:B------:R-:W-:-:S03]  /*2980*/  IMAD.WIDE.U32 R70, R31, R12, RZ ;  /* 0x0000000c1f467225 */ /* 0x000fc600078e00ff */
[----:B------:R-:W-:Y:S01]  /*2990*/  LEA.HI.X R82, R82, UR5, R5, 0x1, P4 ;  /* 0x0000000552527c11 */ /* 0x000fe2000a0f0c05 */
[C---:B------:R-:W-:Y:S02]  /*29a0*/  IMAD R7, R31.reuse, R11, R4 ;  /* 0x0000000b1f077224 */ /* 0x040fe400078e0204 */
[----:B------:R-:W-:Y:S02]  /*29b0*/  IMAD R83, R31, R13, R6 ;  /* 0x0000000d1f537224 */ /* 0x000fe400078e0206 */
        /* <DEDUP_REMOVED lines=11> */
[----:B------:R-:W-:Y:S01]  /*2a70*/  IMAD.MOV.U32 R4, RZ, RZ, R20 ;  /* 0x000000ffff047224 */ /* 0x000fe200078e0014 */
[----:B------:R-:W-:Y:S01]  /*2a80*/  ULDC.64 UR4, c[0x0][0x3e8] ;  /* 0x0000fa0000047ab9 */ /* 0x000fe20000000a00 */
[----:B------:R-:W-:Y:S01]  /*2a90*/  IMAD.MOV.U32 R5, RZ, RZ, R55 ;  /* 0x000000ffff057224 */ /* 0x000fe200078e0037 */
[----:B------:R-:W-:Y:S01]  /*2aa0*/  ULDC.64 UR6, c[0x0][0x400] ;  /* 0x0001000000067ab9 */ /* 0x000fe20000000a00 */
[----:B------:R-:W-:Y:S01]  /*2ab0*/  IMAD R7, R84, 0x60, RZ ;  /* 0x0000006054077824 */ /* 0x000fe200078e02ff */
[----:B------:R-:W-:Y:S01]  /*2ac0*/  CS2R R42, SRZ ;  /* 0x00000000002a7805 */ /* 0x000fe2000001ff00 */
[----:B------:R-:W-:Y:S01]  /*2ad0*/  IMAD.WIDE.U32 R32, R14, 0x60, R4 ;  /* 0x000000600e207825 */ /* 0x000fe200078e0004 */
[----:B------:R-:W-:Y:S02]  /*2ae0*/  CS2R R38, SRZ ;  /* 0x0000000000267805 */ /* 0x000fe4000001ff00 */
[----:B------:R-:W-:Y:S02]  /*2af0*/  CS2R R72, SRZ ;  /* 0x0000000000487805 */ /* 0x000fe4000001ff00 */
[----:B------:R-:W-:Y:S01]  /*2b00*/  CS2R R40, SRZ ;  /* 0x0000000000287805 */ /* 0x000fe2000001ff00 */
[----:B------:R-:W-:-:S02]  /*2b10*/  IMAD.MOV.U32 R4, RZ, RZ, R18 ;  /* 0x000000ffff047224 */ /* 0x000fc400078e0012 */
[----:B------:R-:W-:Y:S02]  /*2b20*/  IMAD.MOV.U32 R5, RZ, RZ, R54 ;  /* 0x000000ffff057224 */ /* 0x000fe400078e0036 */
[----:B------:R-:W-:Y:S02]  /*2b30*/  IMAD R37, R83, 0x60, RZ ;  /* 0x0000006053257824 */ /* 0x000fe400078e02ff */
[----:B------:R-:W-:Y:S01]  /*2b40*/  IMAD.WIDE.U32 R34, R70, 0x60, R4 ;  /* 0x0000006046227825 */ /* 0x000fe200078e0004 */
[----:B------:R-:W-:-:S03]  /*2b50*/  LEA R4, P4, R32, UR4, 0x1 ;  /* 0x0000000420047c11 */ /* 0x000fc6000f8808ff */
[----:B------:R-:W-:Y:S01]  /*2b60*/  IMAD.IADD R5, R33, 0x1, R7 ;  /* 0x0000000121057824 */ /* 0x000fe200078e0207 */
[----:B------:R-:W-:Y:S01]  /*2b70*/  LEA R6, P5, R34, UR6, 0x1 ;  /* 0x0000000622067c11 */ /* 0x000fe2000f8a08ff */
[----:B------:R-:W-:-:S03]  /*2b80*/  IMAD.IADD R7, R35, 0x1, R37 ;  /* 0x0000000123077824 */ /* 0x000fc600078e0225 */
[----:B------:R-:W-:Y:S02]  /*2b90*/  LEA.HI.X R5, R32, UR5, R5, 0x1, P4 ;  /* 0x0000000520057c11 */ /* 0x000fe4000a0f0c05 */
[----:B------:R-:W-:Y:S02]  /*2ba0*/  LEA.HI.X R7, R34, UR7, R7, 0x1, P5 ;  /* 0x0000000722077c11 */ /* 0x000fe4000a8f0c07 */
[-C--:B------:R-:W-:Y:S02]  /*2bb0*/  ISETP.GE.AND P4, PT, R156, R85.reuse, PT ;  /* 0x000000559c00720c */ /* 0x080fe40003f86270 */
[----:B------:R-:W-:-:S11]  /*2bc0*/  ISETP.GE.AND P5, PT, R159, R85, PT ;  /* 0x000000559f00720c */ /* 0x000fd60003fa6270 */
[----:B------:R0:W5:Y:S04]  /*2bd0*/  @!P4 LDG.E.64 R42, desc[UR44][R4.64] ;  /* 0x0000002c042ac981 */ /* 0x000168000c1e1b00 */
[----:B------:R0:W5:Y:S04]  /*2be0*/  @!P5 LDG.E.64 R38, desc[UR44][R4.64+0x20] ;  /* 0x0000202c0426d981 */ /* 0x000168000c1e1b00 */
[----:B------:R0:W5:Y:S04]  /*2bf0*/  @!P4 LDG.E.64 R72, desc[UR44][R6.64] ;  /* 0x0000002c0648c981 */ /* 0x000168000c1e1b00 */
[----:B------:R0:W5:Y:S02]  /*2c00*/  @!P5 LDG.E.64 R40, desc[UR44][R6.64+0x20] ;  /* 0x0000202c0628d981 */ /* 0x000164000c1e1b00 */
.L_x_3821:
[----:B------:R-:W-:Y:S05]  /*2c10*/  BSYNC B1 ;  /* 0x0000000000017941 */ /* 0x000fea0003800000 */
.L_x_3820:
[----:B------:R-:W-:Y:S01]  /*2c20*/  ISETP.GE.AND P4, PT, R166, R81, PT ;  /* 0x00000051a600720c */ /* 0x000fe20003f86270 */
[----:B------:R-:W-:Y:S01]  /*2c30*/  BSSY B1, `(.L_x_3822) ;  /* 0x0000023000017945 */ /* 0x000fe20003800000 */
[----:B------:R-:W-:Y:S02]  /*2c40*/  CS2R R34, SRZ ;  /* 0x0000000000227805 */ /* 0x000fe4000001ff00 */
[----:B------:R-:W-:Y:S01]  /*2c50*/  CS2R R32, SRZ ;  /* 0x0000000000207805 */ /* 0x000fe2000001ff00 */
[----:B-----5:R-:W-:Y:S01]  /*2c60*/  IMAD.MOV.U32 R86, RZ, RZ, R38 ;  /* 0x000000ffff567224 */ /* 0x020fe200078e0026 */
[----:B------:R-:W-:Y:S01]  /*2c70*/  CS2R R36, SRZ ;  /* 0x0000000000247805 */ /* 0x000fe2000001ff00 */
[----:B------:R-:W-:-:S06]  /*2c80*/  IMAD.MOV.U32 R87, RZ, RZ, R39 ;  /* 0x000000ffff577224 */ /* 0x000fcc00078e0027 */
[----:B------:R-:W-:Y:S05]  /*2c90*/  @P4 BRA `(.L_x_3823) ;  /* 0x0000000000704947 */ /* 0x000fea0003800000 */
[C---:B0-----:R-:W-:Y:S01]  /*2ca0*/  SHF.L.U64.HI R5, R10.reuse, 0x6, R11 ;  /* 0x000000060a057819 */ /* 0x041fe2000001020b */
[----:B------:R-:W-:Y:S01]  /*2cb0*/  IMAD.SHL.U32 R4, R10, 0x40, RZ ;  /* 0x000000400a047824 */ /* 0x000fe200078e00ff */
[C---:B------:R-:W-:Y:S01]  /*2cc0*/  SHF.L.U64.HI R7, R12.reuse, 0x6, R13 ;  /* 0x000000060c077819 */ /* 0x040fe2000001020d */
[----:B------:R-:W-:Y:S01]  /*2cd0*/  IMAD.SHL.U32 R6, R12, 0x40, RZ ;  /* 0x000000400c067824 */ /* 0x000fe200078e00ff */
[----:B------:R-:W-:Y:S01]  /*2ce0*/  ULDC.64 UR4, c[0x0][0x3e8] ;  /* 0x0000fa0000047ab9 */ /* 0x000fe20000000a00 */
[----:B------:R-:W-:Y:S01]  /*2cf0*/  IMAD.WIDE.U32 R4, R14, 0x60, R4 ;  /* 0x000000600e047825 */ /* 0x000fe200078e0004 */
[----:B------:R-:W-:Y:S01]  /*2d00*/  ULDC.64 UR6, c[0x0][0x400] ;  /* 0x0001000000067ab9 */ /* 0x000fe20000000a00 */
[----:B------:R-:W-:Y:S02]  /*2d10*/  CS2R R34, SRZ ;  /* 0x0000000000227805 */ /* 0x000fe4000001ff00 */
[----:B------:R-:W-:Y:S01]  /*2d20*/  CS2R R36, SRZ ;  /* 0x0000000000247805 */ /* 0x000fe2000001ff00 */
[----:B------:R-:W-:Y:S01]  /*2d30*/  IMAD R10, R84, 0x60, RZ ;  /* 0x00000060540a7824 */ /* 0x000fe200078e02ff */
[----:B------:R-:W-:Y:S01]  /*2d40*/  IADD3 R9, P5, R20, R4, RZ ;  /* 0x0000000414097210 */ /* 0x000fe20007fbe0ff */
[----:B------:R-:W-:-:S03]  /*2d50*/  IMAD.WIDE.U32 R6, R70, 0x60, R6 ;  /* 0x0000006046067825 */ /* 0x000fc600078e0006 */
[----:B------:R-:W-:Y:S01]  /*2d60*/  IADD3.X R10, R55, R10, R5, P5, !PT ;  /* 0x0000000a370a7210 */ /* 0x000fe20002ffe405 */
[----:B------:R-:W-:Y:S01]  /*2d70*/  IMAD R83, R83, 0x60, RZ ;  /* 0x0000006053537824 */ /* 0x000fe200078e02ff */
[----:B------:R-:W-:-:S04]  /*2d80*/  IADD3 R8, P5, R18, R6, RZ ;  /* 0x0000000612087210 */ /* 0x000fc80007fbe0ff */
[----:B------:R-:W-:Y:S02]  /*2d90*/  IADD3.X R7, R54, R83, R7, P5, !PT ;  /* 0x0000005336077210 */ /* 0x000fe40002ffe407 */
[----:B------:R-:W-:-:S04]  /*2da0*/  LEA R4, P5, R9, UR4, 0x1 ;  /* 0x0000000409047c11 */ /* 0x000fc8000f8a08ff */
[----:B------:R-:W-:Y:S02]  /*2db0*/  LEA.HI.X R5, R9, UR5, R10, 0x1, P5 ;  /* 0x0000000509057c11 */ /* 0x000fe4000a8f0c0a */
        /* <DEDUP_REMOVED lines=10> */
.L_x_3823:
[----:B------:R-:W-:Y:S05]  /*2e60*/  BSYNC B1 ;  /* 0x0000000000017941 */ /* 0x000fea0003800000 */
.L_x_3822:
[----:B------:R-:W-:Y:S01]  /*2e70*/  ULOP3.LUT UR4, UR38, 0x1, URZ, 0xfc, !UPT ;  /* 0x0000000126047892 */ /* 0x000fe2000f8efc3f */
[----:B01----:R-:W-:Y:S01]  /*2e80*/  IMAD.MOV.U32 R4, RZ, RZ, R42 ;  /* 0x000000ffff047224 */ /* 0x003fe200078e002a */
[----:B------:R-:W-:Y:S01]  /*2e90*/  PRMT R84, R84, 0x5410, R86 ;  /* 0x0000541054547816 */ /* 0x000fe20000000056 */
[----:B------:R-:W-:Y:S01]  /*2ea0*/  IMAD.MOV.U32 R5, RZ, RZ, R43 ;  /* 0x000000ffff057224 */ /* 0x000fe200078e002b */
[----:B------:R-:W-:Y:S01]  /*2eb0*/  UISETP.NE.AND UP0, UPT, UR4, 0x3, UPT ;  /* 0x000000030400788c */ /* 0x000fe2000bf05270 */
[----:B------:R-:W-:Y:S01]  /*2ec0*/  IMAD.MOV.U32 R6, RZ, RZ, R40 ;  /* 0x000000ffff067224 */ /* 0x000fe200078e0028 */
[----:B------:R-:W-:Y:S01]  /*2ed0*/  PRMT R97, R4, 0x7610, R97 ;  /* 0x0000761004617816 */ /* 0x000fe20000000061 */
[----:B------:R-:W-:Y:S01]  /*2ee0*/  IMAD.MOV.U32 R4, RZ, RZ, R41 ;  /* 0x000000ffff047224 */ /* 0x000fe200078e0029 */
[----:B------:R-:W-:Y:S01]  /*2ef0*/  PRMT R98, R5, 0x7610, R98 ;  /* 0x0000761005627816 */ /* 0x000fe20000000062 */
[----:B------:R-:W-:Y:S01]  /*2f00*/  IMAD.MOV.U32 R5, RZ, RZ, R72 ;  /* 0x000000ffff057224 */ /* 0x000fe200078e0048 */
[----:B------:R-:W-:Y:S01]  /*2f10*/  PRMT R86, R86, 0x5410, R6 ;  /* 0x0000541056567816 */ /* 0x000fe20000000006 */
[----:B------:R-:W-:Y:S01]  /*2f20*/  IMAD.MOV.U32 R6, RZ, RZ, R73 ;  /* 0x000000ffff067224 */ /* 0x000fe200078e0049 */
[----:B------:R-:W-:Y:S01]  /*2f30*/  PLOP3.LUT P5, PT, PT, PT, UP0, 0x80, 0x0 ;  /* 0x000000000000781c */ /* 0x000fe20003faf008 */
[----:B-----5:R-:W-:Y:S01]  /*2f40*/  IMAD.MOV.U32 R7, RZ, RZ, R8 ;  /* 0x000000ffff077224 */ /* 0x020fe200078e0008 */
[----:B------:R-:W-:-:S02]  /*2f50*/  PRMT R100, R87, 0x7610, R100 ;  /* 0x0000761057647816 */ /* 0x000fc40000000064 */
        /* <DEDUP_REMOVED lines=20> */
.L_x_3824:
[----:B------:R-:W-:Y:S01]  /*30a0*/  IMAD R70, R153, 0x8, R148 ;  /* 0x0000000899467824 */ /* 0x000fe200078e0294 */
[----:B------:R-:W-:Y:S01]  /*30b0*/  SHF.L.U32 R83, R158, 0x1f, RZ ;  /* 0x0000001f9e537819 */ /* 0x000fe200000006ff */
[----:B------:R-:W-:Y:S03]  /*30c0*/  BSSY B1, `(.L_x_3825) ;  /* 0x0000003000017945 */ /* 0x000fe60003800000 */
[----:B------:R-:W0:Y:S02]  /*30d0*/  SYNCS.PHASECHK.TRANS64.TRYWAIT P6, [R70+URZ+0x32490], R83 ;  /* 0x03249053460075a7 */ /* 0x000e2400080c017f */
[----:B0-----:R-:W-:Y:S05]  /*30e0*/  @!P6 BRA `(.L_x_3826) ;  /* 0x000003440028e947 */ /* 0x001fea0003800000 */
.L_x_4173:
[----:B------:R-:W-:Y:S05]  /*30f0*/  BSYNC B1 ;  /* 0x0000000000017941 */ /* 0x000fea0003800000 */
.L_x_3825:
[----:B------:R-:W-:-:S03]  /*3100*/  UMOV UR4, 0xffffffff ;  /* 0xffffffff00047882 */ /* 0x000fc60000000000 */
[----:B------:R-:W-:Y:S05]  /*3110*/  BRA.DIV UR4, `(.L_x_3827) ;  /* 0x0000034604307947 */ /* 0x000fea000b800000 */
[----:B------:R1:W2:Y:S04]  /*3120*/  SHFL.IDX PT, R71, R82, RZ, 0x1c1f ;  /* 0x001c1fff52477589 */ /* 0x0002a800000e0000 */
[----:B------:R1:W3:Y:S02]  /*3130*/  SHFL.IDX PT, R14, R80, RZ, 0x1c1f ;  /* 0x001c1fff500e7589 */ /* 0x0002e400000e0000 */
.L_x_4177:
        /* <DEDUP_REMOVED lines=12> */
[--C-:B------:R-:W-:Y:S01]  /*3200*/  SHF.R.U64 R94, R72, 0x10, R73.reuse ;  /* 0x00000010485e7819 */ /* 0x100fe20000001249 */
[----:B------:R-:W-:Y:S01]  /*3210*/  IMAD.U32 R12, R6, 0x10000, RZ ;  /* 0x00010000060c7824 */ /* 0x000fe200078e00ff */
[----:B------:R-:W-:Y:S02]  /*3220*/  SHF.R.U32.HI R96, RZ, 0x10, R73 ;  /* 0x00000010ff607819 */ /* 0x000fe40000011649 */
[----:B------:R-:W-:Y:S02]  /*3230*/  SHF.R.U32.HI R93, RZ, 0x10, R43 ;  /* 0x00000010ff5d7819 */ /* 0x000fe4000001162b */
[----:B------:R-:W-:Y:S02]  /*3240*/  PRMT R43, R97, 0x5410, R95 ;  /* 0x00005410612b7816 */ /* 0x000fe4000000005f */
[----:B------:R-:W-:-:S02]  /*3250*/  PRMT R94, R87, 0x5432, R94 ;  /* 0x00005432575e7816 */ /* 0x000fc4000000005e */
[----:B------:R-:W-:Y:S02]  /*3260*/  PRMT R96, R88, 0x5432, R96 ;  /* 0x0000543258607816 */ /* 0x000fe40000000060 */
[----:B------:R-:W-:Y:S02]  /*3270*/  PRMT R73, R98, 0x5410, R93 ;  /* 0x0000541062497816 */ /* 0x000fe4000000005d */
[----:B------:R-:W-:Y:S01]  /*3280*/  LOP3.LUT R42, R7, 0xffff0000, RZ, 0xc0, !PT ;  /* 0xffff0000072a7812 */ /* 0x000fe200078ec0ff */
[----:B------:R-:W-:Y:S01]  /*3290*/  IMAD.U32 R97, R96, 0x10000, RZ ;  /* 0x0001000060617824 */ /* 0x000fe200078e00ff */
[----:B------:R-:W-:Y:S01]  /*32a0*/  LOP3.LUT R7, R5, 0xffff0000, RZ, 0xc0, !PT ;  /* 0xffff000005077812 */ /* 0x000fe200078ec0ff */
[----:B------:R-:W-:Y:S01]  /*32b0*/  IMAD.U32 R93, R73, 0x10000, RZ ;  /* 0x00010000495d7824 */ /* 0x000fe200078e00ff */
[C---:B------:R-:W-:Y:S01]  /*32c0*/  LOP3.LUT R95, R94.reuse, 0xffff0000, RZ, 0xc0, !PT ;  /* 0xffff00005e5f7812 */ /* 0x040fe200078ec0ff */
[----:B------:R-:W-:Y:S01]  /*32d0*/  IMAD.U32 R94, R94, 0x10000, RZ ;  /* 0x000100005e5e7824 */ /* 0x000fe200078e00ff */
[C---:B------:R-:W-:Y:S01]  /*32e0*/  LOP3.LUT R72, R43.reuse, 0xffff0000, RZ, 0xc0, !PT ;  /* 0xffff00002b487812 */ /* 0x040fe200078ec0ff */
[----:B------:R-:W-:Y:S01]  /*32f0*/  IMAD.U32 R43, R43, 0x10000, RZ ;  /* 0x000100002b2b7824 */ /* 0x000fe200078e00ff */
[----:B------:R-:W-:Y:S01]  /*3300*/  LOP3.LUT R13, R6, 0xffff0000, RZ, 0xc0, !PT ;  /* 0xffff0000060d7812 */ /* 0x000fe200078ec0ff */
[----:B------:R-:W-:Y:S01]  /*3310*/  FMUL.FTZ R99, R7, R95 ;  /* 0x0000005f07637220 */ /* 0x000fe20000410000 */
[----:B------:R-:W-:-:S02]  /*3320*/  IMAD.U32 R6, R5, 0x10000, RZ ;  /* 0x0001000005067824 */ /* 0x000fc400078e00ff */
[-C--:B------:R-:W-:Y:S01]  /*3330*/  FMUL.FTZ R98, R7, R72.reuse ;  /* 0x0000004807627220 */ /* 0x080fe20000410000 */
[----:B------:R-:W-:Y:S01]  /*3340*/  LOP3.LUT R96, R96, 0xffff0000, RZ, 0xc0, !PT ;  /* 0xffff000060607812 */ /* 0x000fe200078ec0ff */
[C---:B------:R-:W-:Y:S01]  /*3350*/  FMUL.FTZ R7, R13.reuse, R97 ;  /* 0x000000610d077220 */ /* 0x040fe20000410000 */
[-C--:B------:R-:W-:Y:S01]  /*3360*/  FMUL.FTZ R13, R13, R93.reuse ;  /* 0x0000005d0d0d7220 */ /* 0x080fe20000410000 */
[----:B------:R-:W-:Y:S01]  /*3370*/  LOP3.LUT R73, R73, 0xffff0000, RZ, 0xc0, !PT ;  /* 0xffff000049497812 */ /* 0x000fe200078ec0ff */
[----:B------:R-:W-:Y:S02]  /*3380*/  IMAD.U32 R5, R4, 0x10000, RZ ;  /* 0x0001000004057824 */ /* 0x000fe400078e00ff */
[----:B------:R-:W-:Y:S01]  /*3390*/  FFMA.FTZ R93, R12, R93, -R7 ;  /* 0x0000005d0c5d7223 */ /* 0x000fe20000010807 */
[----:B------:R-:W-:Y:S01]  /*33a0*/  LOP3.LUT R4, R4, 0xffff0000, RZ, 0xc0, !PT ;  /* 0xffff000004047812 */ /* 0x000fe200078ec0ff */
[----:B------:R-:W-:Y:S01]  /*33b0*/  FFMA.FTZ R99, R6, R72, -R99 ;  /* 0x0000004806637223 */ /* 0x000fe20000010863 */
[----:B------:R-:W-:Y:S01]  /*33c0*/  FFMA.FTZ R12, R12, R97, R13 ;  /* 0x000000610c0c7223 */ /* 0x000fe2000001000d */
[C---:B------:R-:W-:Y:S01]  /*33d0*/  FMUL.FTZ R72, R42.reuse, R96 ;  /* 0x000000602a487220 */ /* 0x040fe20000410000 */
[----:B------:R-:W-:Y:S01]  /*33e0*/  FMUL.FTZ R13, R42, R73 ;  /* 0x000000492a0d7220 */ /* 0x000fe20000410000 */
[----:B------:R-:W-:Y:S01]  /*33f0*/  FFMA.FTZ R98, R6, R95, R98 ;  /* 0x0000005f06627223 */ /* 0x000fe20000010062 */
        /* <DEDUP_REMOVED lines=8> */
[----:B------:R-:W-:Y:S01]  /*3480*/  F2FP.BF16.F32.PACK_AB R4, R7, R6 ;  /* 0x000000060704723e */ /* 0x000fe200000010ff */
[----:B------:R-:W-:Y:S01]  /*3490*/  IMAD.MOV.U32 R6, RZ, RZ, R12 ;  /* 0x000000ffff067224 */ /* 0x000fe200078e000c */
[----:B------:R-:W-:Y:S01]  /*34a0*/  F2FP.BF16.F32.PACK_AB R5, R98, R99 ;  /* 0x000000636205723e */ /* 0x000fe200000010ff */
[----:B------:R-:W-:-:S07]  /*34b0*/  IMAD.MOV.U32 R7, RZ, RZ, R13 ;  /* 0x000000ffff077224 */ /* 0x000fce00078e000d */
.L_x_3833:
[----:B------:R-:W-:Y:S05]  /*34c0*/  BSYNC B3 ;  /* 0x0000000000037941 */ /* 0x000fea0003800000 */
.L_x_3832:
[----:B0-----:R4:W-:Y:S02]  /*34d0*/  ST.E.128 desc[UR44][R10.64], R4 ;  /* 0x000000040a007985 */ /* 0x0019e4000c101d2c */
.L_x_3831:
[----:B------:R-:W-:Y:S05]  /*34e0*/  BSYNC B2 ;  /* 0x0000000000027941 */ /* 0x000fea0003800000 */
.L_x_3830:
[----:B------:R-:W-:-:S13]  /*34f0*/  LOP3.LUT P3, RZ, R49, 0x2, RZ, 0xc0, !PT ;  /* 0x0000000231ff7812 */ /* 0x000fda000786c0ff */
[----:B------:R-:W-:Y:S05]  /*3500*/  @!P3 BRA `(.L_x_3829) ;  /* 0x0000000000d8b947 */ /* 0x000fea0003800000 */
        /* <DEDUP_REMOVED lines=26> */
[----:B------:R-:W-:Y:S01]  /*36b0*/  LOP3.LUT R71, R71, 0xffff0000, RZ, 0xc0, !PT ;  /* 0xffff000047477812 */ /* 0x000fe200078ec0ff */
[----:B------:R-:W-:Y:S01]  /*36c0*/  FMUL.FTZ R94, R7, R39 ;  /* 0x00000027075e7220 */ /* 0x000fe20000410000 */
[----:B------:R-:W-:Y:S01]  /*36d0*/  LOP3.LUT R40, R40, 0xffff0000, RZ, 0xc0, !PT ;  /* 0xffff000028287812 */ /* 0x000fe200078ec0ff */
[C---:B------:R-:W-:Y:S01]  /*36e0*/  FMUL.FTZ R7, R13.reuse, R72 ;  /* 0x000000480d077220 */ /* 0x040fe20000410000 */
[----:B------:R-:W-:Y:S01]  /*36f0*/  FMUL.FTZ R13, R13, R41 ;  /* 0x000000290d0d7220 */ /* 0x000fe20000410000 */
[----:B------:R-:W-:-:S02]  /*3700*/  IMAD.U32 R6, R5, 0x10000, RZ ;  /* 0x0001000005067824 */ /* 0x000fc400078e00ff */
[----:B------:R-:W-:Y:S02]  /*3710*/  IMAD.U32 R5, R4, 0x10000, RZ ;  /* 0x0001000004057824 */ /* 0x000fe400078e00ff */
[----:B------:R-:W-:Y:S01]  /*3720*/  FFMA.FTZ R41, R12, R41, -R7 ;  /* 0x000000290c297223 */ /* 0x000fe20000010807 */
[----:B------:R-:W-:Y:S01]  /*3730*/  LOP3.LUT R4, R4, 0xffff0000, RZ, 0xc0, !PT ;  /* 0xffff000004047812 */ /* 0x000fe200078ec0ff */
[----:B------:R-:W-:Y:S01]  /*3740*/  FFMA.FTZ R12, R12, R72, R13 ;  /* 0x000000480c0c7223 */ /* 0x000fe2000001000d */
[C---:B------:R-:W-:Y:S01]  /*3750*/  FMUL.FTZ R13, R15.reuse, R71 ;  /* 0x000000470f0d7220 */ /* 0x040fe20000410000 */
[----:B------:R-:W-:Y:S01]  /*3760*/  FMUL.FTZ R72, R15, R40 ;  /* 0x000000280f487220 */ /* 0x000fe20000410000 */
[C---:B------:R-:W-:Y:S01]  /*3770*/  FFMA.FTZ R73, R6.reuse, R39, -R73 ;  /* 0x0000002706497223 */ /* 0x040fe20000010849 */
        /* <DEDUP_REMOVED lines=13> */
.L_x_3835:
[----:B------:R-:W-:Y:S05]  /*3850*/  BSYNC B2 ;  /* 0x0000000000027941 */ /* 0x000fea0003800000 */
.L_x_3834:
[----:B0-----:R0:W-:Y:S02]  /*3860*/  ST.E.128 desc[UR44][R10.64], R4 ;  /* 0x000000040a007985 */ /* 0x0011e4000c101d2c */
.L_x_3829:
[----:B------:R-:W-:Y:S05]  /*3870*/  BSYNC B1 ;  /* 0x0000000000017941 */ /* 0x000fea0003800000 */
.L_x_3828:
[----:B------:R-:W-:-:S03]  /*3880*/  UMOV UR4, 0xffffffff ;  /* 0xffffffff00047882 */ /* 0x000fc60000000000 */
[----:B------:R-:W-:Y:S05]  /*3890*/  BRA.DIV UR4, `(.L_x_3836) ;  /* 0x0000033e04987947 */ /* 0x000fea000b800000 */
[----:B------:R0:W0:Y:S04]  /*38a0*/  SHFL.IDX PT, R39, R82, 0x1, 0x1c1f ;  /* 0x003c1f0052277f89 */ /* 0x00002800000e0000 */
[----:B---3--:R3:W0:Y:S02]  /*38b0*/  SHFL.IDX PT, R14, R80, 0x1, 0x1c1f ;  /* 0x003c1f00500e7f89 */ /* 0x00862400000e0000 */
.L_x_4181:
[----:B------:R-:W-:Y:S05]  /*38c0*/  @P4 BRA `(.L_x_3837) ;  /* 0x0000002000984947 */ /* 0x000fea0003800000 */
[----:B------:R-:W-:Y:S04]  /*38d0*/  BSSY B1, `(.L_x_3838) ;  /* 0x0000038000017945 */ /* 0x000fe80003800000 */
[----:B------:R-:W-:Y:S05]  /*38e0*/  @P1 BRA `(.L_x_3839) ;  /* 0x0000000000d81947 */ /* 0x000fea0003800000 */
[----:B0---4-:R0:W4:Y:S01]  /*38f0*/  LDS.128 R4, [R75+0x2000] ;  /* 0x002000004b047984 */ /* 0x0111220000000c00 */
[----:B------:R-:W-:Y:S01]  /*3900*/  ISETP.GE.AND P4, PT, R156, R85, PT ;  /* 0x000000559c00720c */ /* 0x000fe20003f86270 */
[----:B------:R-:W-:Y:S01]  /*3910*/  BSSY B2, `(.L_x_3840) ;  /* 0x0000032000027945 */ /* 0x000fe20003800000 */
[----:B------:R-:W-:-:S04]  /*3920*/  LEA R10, P3, R22, R14, 0x1 ;  /* 0x0000000e160a7211 */ /* 0x000fc800078608ff */
[----:B------:R-:W-:-:S07]  /*3930*/  LEA.HI.X R11, R22, R39, R23, 0x1, P3 ;  /* 0x00000027160b7211 */ /* 0x000fce00018f0c17 */
[----:B0-----:R-:W-:Y:S05]  /*3940*/  @P4 BRA `(.L_x_3841) ;  /* 0x0000000000b84947 */ /* 0x001fea0003800000 */
[--C-:B------:R-:W-:Y:S01]  /*3950*/  SHF.R.U64 R41, R34, 0x10, R35.reuse ;  /* 0x0000001022297819 */ /* 0x100fe20000001223 */
[----:B----4-:R-:W-:Y:S01]  /*3960*/  IMAD.U32 R15, R7, 0x10000, RZ ;  /* 0x00010000070f7824 */ /* 0x010fe200078e00ff */
[----:B------:R-:W-:Y:S01]  /*3970*/  SHF.R.U32.HI R38, RZ, 0x10, R35 ;  /* 0x00000010ff267819 */ /* 0x000fe20000011623 */
[----:B------:R-:W-:Y:S01]  /*3980*/  IMAD.U32 R12, R6, 0x10000, RZ ;  /* 0x00010000060c7824 */ /* 0x000fe200078e00ff */
[--C-:B------:R-:W-:Y:S02]  /*3990*/  SHF.R.U64 R35, R36, 0x10, R37.reuse ;  /* 0x0000001024237819 */ /* 0x100fe40000001225 */
        /* <DEDUP_REMOVED lines=22> */
[C---:B------:R-:W-:Y:S01]  /*3b00*/  FFMA.FTZ R36, R12.reuse, R36, -R7 ;  /* 0x000000240c247223 */ /* 0x040fe20000010807 */
[----:B------:R-:W-:Y:S01]  /*3b10*/  FFMA.FTZ R13, R12, R38, R13 ;  /* 0x000000260c0d7223 */ /* 0x000fe2000001000d */
[----:B------:R-:W-:Y:S01]  /*3b20*/  LOP3.LUT R4, R4, 0xffff0000, RZ, 0xc0, !PT ;  /* 0xffff000004047812 */ /* 0x000fe200078ec0ff */
[C---:B------:R-:W-:Y:S01]  /*3b30*/  FMUL.FTZ R12, R34.reuse, R89 ;  /* 0x00000059220c7220 */ /* 0x040fe20000410000 */
[----:B------:R-:W-:Y:S01]  /*3b40*/  FMUL.FTZ R34, R34, R91 ;  /* 0x0000005b22227220 */ /* 0x000fe20000410000 */
[C---:B------:R-:W-:Y:S01]  /*3b50*/  FFMA.FTZ R41, R6.reuse, R35, -R41 ;  /* 0x0000002306297223 */ /* 0x040fe20000010829 */
[----:B------:R-:W-:Y:S01]  /*3b60*/  FFMA.FTZ R40, R6, R37, R40 ;  /* 0x0000002506287223 */ /* 0x000fe20000010028 */
[C---:B------:R-:W-:Y:S01]  /*3b70*/  FFMA.FTZ R12, R15.reuse, R91, -R12 ;  /* 0x0000005b0f0c7223 */ /* 0x040fe2000001080c */
[C---:B------:R-:W-:Y:S01]  /*3b80*/  FMUL.FTZ R6, R4.reuse, R90 ;  /* 0x0000005a04067220 */ /* 0x040fe20000410000 */
[----:B------:R-:W-:Y:S01]  /*3b90*/  FMUL.FTZ R7, R4, R92 ;  /* 0x0000005c04077220 */ /* 0x000fe20000410000 */
[----:B------:R-:W-:Y:S01]  /*3ba0*/  FFMA.FTZ R15, R15, R89, R34 ;  /* 0x000000590f0f7223 */ /* 0x000fe20000010022 */
[----:B------:R-:W-:Y:S01]  /*3bb0*/  F2FP.BF16.F32.PACK_AB R13, R13, R36 ;  /* 0x000000240d0d723e */ /* 0x000fe200000010ff */
[C---:B------:R-:W-:Y:S01]  /*3bc0*/  FFMA.FTZ R6, R5.reuse, R92, -R6 ;  /* 0x0000005c05067223 */ /* 0x040fe20000010806 */
[----:B------:R-:W-:Y:S01]  /*3bd0*/  FFMA.FTZ R7, R5, R90, R7 ;  /* 0x0000005a05077223 */ /* 0x000fe20000010007 */
[----:B------:R-:W-:-:S02]  /*3be0*/  F2FP.BF16.F32.PACK_AB R5, R40, R41 ;  /* 0x000000292805723e */ /* 0x000fc400000010ff */
[----:B------:R-:W-:Y:S02]  /*3bf0*/  F2FP.BF16.F32.PACK_AB R12, R15, R12 ;  /* 0x0000000c0f0c723e */ /* 0x000fe400000010ff */
[----:B------:R-:W-:Y:S01]  /*3c00*/  F2FP.BF16.F32.PACK_AB R4, R7, R6 ;  /* 0x000000060704723e */ /* 0x000fe200000010ff */
[----:B------:R-:W-:Y:S02]  /*3c10*/  IMAD.MOV.U32 R6, RZ, RZ, R13 ;  /* 0x000000ffff067224 */ /* 0x000fe400078e000d */
[----:B------:R-:W-:-:S07]  /*3c20*/  IMAD.MOV.U32 R7, RZ, RZ, R12 ;  /* 0x000000ffff077224 */ /* 0x000fce00078e000c */
.L_x_3841:
[----:B------:R-:W-:Y:S05]  /*3c30*/  BSYNC B2 ;  /* 0x0000000000027941 */ /* 0x000fea0003800000 */
.L_x_3840:
[----:B----4-:R0:W-:Y:S02]  /*3c40*/  ST.E.128 desc[UR44][R10.64], R4 ;  /* 0x000000040a007985 */ /* 0x0101e4000c101d2c */
.L_x_3839:
[----:B------:R-:W-:Y:S05]  /*3c50*/  BSYNC B1 ;  /* 0x0000000000017941 */ /* 0x000fea0003800000 */
.L_x_3838:
[----:B------:R-:W-:-:S13]  /*3c60*/  LOP3.LUT P3, RZ, R49, 0x2, RZ, 0xc0, !PT ;  /* 0x0000000231ff7812 */ /* 0x000fda000786c0ff */
[----:B------:R-:W-:Y:S05]  /*3c70*/  @!P3 BRA `(.L_x_3837) ;  /* 0x0000001c00acb947 */ /* 0x000fea0003800000 */
[----:B0---4-:R0:W4:Y:S01]  /*3c80*/  LDS.128 R4, [R74+0x2000] ;  /* 0x002000004a047984 */ /* 0x0111220000000c00 */
[----:B------:R-:W-:Y:S01]  /*3c90*/  ISETP.GE.AND P4, PT, R159, R85, PT ;  /* 0x000000559f00720c */ /* 0x000fe20003f86270 */
[----:B------:R-:W-:Y:S01]  /*3ca0*/  BSSY B1, `(.L_x_3842) ;  /* 0x0000032000017945 */ /* 0x000fe20003800000 */
[----:B------:R-:W-:-:S04]  /*3cb0*/  LEA R14, P3, R152, R14, 0x1 ;  /* 0x0000000e980e7211 */ /* 0x000fc800078608ff */
[----:B------:R-:W-:-:S07]  /*3cc0*/  LEA.HI.X R15, R152, R39, R155, 0x1, P3 ;  /* 0x00000027980f7211 */ /* 0x000fce00018f0c9b */
[----:B0-----:R-:W-:Y:S05]  /*3cd0*/  @P4 BRA `(.L_x_3843) ;  /* 0x0000000000b84947 */ /* 0x001fea0003800000 */
[----:B------:R-:W-:Y:S01]  /*3ce0*/  SHF.R.U64 R12, R32, 0x10, R33 ;  /* 0x00000010200c7819 */ /* 0x000fe20000001221 */
[----:B----4-:R-:W-:Y:S01]  /*3cf0*/  IMAD.U32 R10, R7, 0x10000, RZ ;  /* 0x00010000070a7824 */ /* 0x010fe200078e00ff */
[----:B------:R-:W-:Y:S01]  /*3d00*/  SHF.R.U64 R35, R8, 0x10, R9 ;  /* 0x0000001008237819 */ /* 0x000fe20000001209 */
[----:B------:R-:W-:Y:S01]  /*3d10*/  IMAD.U32 R8, R6, 0x10000, RZ ;  /* 0x0001000006087824 */ /* 0x000fe200078e00ff */
[----:B------:R-:W-:Y:S02]  /*3d20*/  SHF.R.U32.HI R33, RZ, 0x10, R33 ;  /* 0x00000010ff217819 */ /* 0x000fe40000011621 */
[----:B------:R-:W-:Y:S02]  /*3d30*/  SHF.R.U32.HI R13, RZ, 0x10, R9 ;  /* 0x00000010ff0d7819 */ /* 0x000fe40000011609 */
[----:B------:R-:W-:Y:S02]  /*3d40*/  PRMT R87, R87, 0x5410, R12 ;  /* 0x0000541057577816 */ /* 0x000fe4000000000c */
[----:B------:R-:W-:-:S02]  /*3d50*/  PRMT R84, R84, 0x5410, R35 ;  /* 0x0000541054547816 */ /* 0x000fc40000000023 */
[----:B------:R-:W-:Y:S02]  /*3d60*/  PRMT R88, R88, 0x5410, R33 ;  /* 0x0000541058587816 */ /* 0x000fe40000000021 */
[----:B------:R-:W-:Y:S02]  /*3d70*/  LOP3.LUT R11, R7, 0xffff0000, RZ, 0xc0, !PT ;  /* 0xffff0000070b7812 */ /* 0x000fe400078ec0ff */
[----:B------:R-:W-:Y:S01]  /*3d80*/  PRMT R86, R86, 0x5410, R13 ;  /* 0x0000541056567816 */ /* 0x000fe2000000000d */
[----:B------:R-:W-:Y:S01]  /*3d90*/  IMAD.U32 R33, R88, 0x10000, RZ ;  /* 0x0001000058217824 */ /* 0x000fe200078e00ff */
[----:B------:R-:W-:Y:S02]  /*3da0*/  LOP3.LUT R7, R5, 0xffff0000, RZ, 0xc0, !PT ;  /* 0xffff000005077812 */ /* 0x000fe400078ec0ff */
[C---:B------:R-:W-:Y:S01]  /*3db0*/  LOP3.LUT R32, R87.reuse, 0xffff0000, RZ, 0xc0, !PT ;  /* 0xffff000057207812 */ /* 0x040fe200078ec0ff */
[----:B------:R-:W-:Y:S01]  /*3dc0*/  IMAD.U32 R13, R86, 0x10000, RZ ;  /* 0x00010000560d7824 */ /* 0x000fe200078e00ff */
[----:B------:R-:W-:Y:S01]  /*3dd0*/  LOP3.LUT R12, R84, 0xffff0000, RZ, 0xc0, !PT ;  /* 0xffff0000540c7812 */ /* 0x000fe200078ec0ff */
[----:B------:R-:W-:Y:S01]  /*3de0*/  IMAD.U32 R87, R87, 0x10000, RZ ;  /* 0x0001000057577824 */ /* 0x000fe200078e00ff */
[----:B------:R-:W-:Y:S01]  /*3df0*/  LOP3.LUT R9, R6, 0xffff0000, RZ, 0xc0, !PT ;  /* 0xffff000006097812 */ /* 0x000fe200078ec0ff */
[----:B------:R-:W-:-:S02]  /*3e00*/  IMAD.U32 R6, R5, 0x10000, RZ ;  /* 0x0001000005067824 */ /* 0x000fc400078e00ff */
[C---:B------:R-:W-:Y:S01]  /*3e10*/  FMUL.FTZ R35, R7.reuse, R32 ;  /* 0x0000002007237220 */ /* 0x040fe20000410000 */
[C---:B------:R-:W-:Y:S02]  /*3e20*/  IMAD.U32 R5, R4.reuse, 0x10000, RZ ;  /* 0x0001000004057824 */ /* 0x040fe400078e00ff */
[-C--:B------:R-:W-:Y:S01]  /*3e30*/  FMUL.FTZ R7, R7, R12.reuse ;  /* 0x0000000c07077220 */ /* 0x080fe20000410000 */
[----:B------:R-:W-:Y:S01]  /*3e40*/  LOP3.LUT R4, R4, 0xffff0000, RZ, 0xc0, !PT ;  /* 0xffff000004047812 */ /* 0x000fe200078ec0ff */
[C---:B------:R-:W-:Y:S01]  /*3e50*/  FMUL.FTZ R37, R9.reuse, R33 ;  /* 0x0000002109257220 */ /* 0x040fe20000410000 */
[----:B------:R-:W-:Y:S01]  /*3e60*/  LOP3.LUT R88, R88, 0xffff0000, RZ, 0xc0, !PT ;  /* 0xffff000058587812 */ /* 0x000fe200078ec0ff */
[-C--:B------:R-:W-:Y:S01]  /*3e70*/  FMUL.FTZ R9, R9, R13.reuse ;  /* 0x0000000d09097220 */ /* 0x080fe20000410000 */
[----:B------:R-:W-:Y:S01]  /*3e80*/  LOP3.LUT R86, R86, 0xffff0000, RZ, 0xc0, !PT ;  /* 0xffff000056567812 */ /* 0x000fe200078ec0ff */
[----:B------:R-:W-:Y:S02]  /*3e90*/  IMAD.U32 R84, R84, 0x10000, RZ ;  /* 0x0001000054547824 */ /* 0x000fe400078e00ff */
[C---:B------:R-:W-:Y:S01]  /*3ea0*/  FFMA.FTZ R35, R6.reuse, R12, -R35 ;  /* 0x0000000c06237223 */ /* 0x040fe20000010823 */
[----:B------:R-:W-:Y:S01]  /*3eb0*/  FFMA.FTZ R32, R6, R32, R7 ;  /* 0x0000002006207223 */ /* 0x000fe20000010007 */
[----:B------:R-:W-:Y:S01]  /*3ec0*/  FFMA.FTZ R37, R8, R13, -R37 ;  /* 0x0000000d08257223 */ /* 0x000fe20000010825 */
[----:B------:R-:W-:Y:S01]  /*3ed0*/  FMUL.FTZ R6, R4, R87 ;  /* 0x0000005704067220 */ /* 0x000fe20000410000 */
[----:B------:R-:W-:Y:S01]  /*3ee0*/  FFMA.FTZ R8, R8, R33, R9 ;  /* 0x0000002108087223 */ /* 0x000fe20000010009 */
[C---:B------:R-:W-:Y:S01]  /*3ef0*/  FMUL.FTZ R7, R11.reuse, R88 ;  /* 0x000000580b077220 */ /* 0x040fe20000410000 */
[----:B------:R-:W-:Y:S01]  /*3f00*/  FMUL.FTZ R4, R4, R84 ;  /* 0x0000005404047220 */ /* 0x000fe20000410000 */
[----:B------:R-:W-:Y:S01]  /*3f10*/  FMUL.FTZ R11, R11, R86 ;  /* 0x000000560b0b7220 */ /* 0x000fe20000410000 */
        /* <DEDUP_REMOVED lines=10> */
.L_x_3843:
[----:B------:R-:W-:Y:S05]  /*3fc0*/  BSYNC B1 ;  /* 0x0000000000017941 */ /* 0x000fea0003800000 */
.L_x_3842:
[----:B----4-:R0:W-:Y:S01]  /*3fd0*/  ST.E.128 desc[UR44][R14.64], R4 ;  /* 0x000000040e007985 */ /* 0x0101e2000c101d2c */
[----:B------:R-:W-:Y:S05]  /*3fe0*/  BRA `(.L_x_3837) ;  /* 0x0000001800d07947 */ /* 0x000fea0003800000 */
.L_x_3819:
[-C--:B------:R-:W-:Y:S01]  /*3ff0*/  ISETP.GE.AND P4, PT, R154, R81.reuse, PT ;  /* 0x000000519a00720c */ /* 0x080fe20003f86270 */
[----:B------:R-:W-:Y:S01]  /*4000*/  BSSY B1, `(.L_x_3844) ;  /* 0x0000027000017945 */ /* 0x000fe20003800000 */
[----:B------:R-:W-:Y:S02]  /*4010*/  ISETP.GE.AND P5, PT, R166, R81, PT ;  /* 0x00000051a600720c */ /* 0x000fe40003fa6270 */
[----:B------:R-:W-:Y:S02]  /*4020*/  CS2R R34, SRZ ;  /* 0x0000000000227805 */ /* 0x000fe4000001ff00 */
[CC--:B------:R-:W-:Y:S02]  /*4030*/  ISETP.GE.OR P4, PT, R22.reuse, R85.reuse, P4 ;  /* 0x000000551600720c */ /* 0x0c0fe40002786670 */
[----:B------:R-:W-:Y:S02]  /*4040*/  CS2R R6, SRZ ;  /* 0x0000000000067805 */ /* 0x000fe4000001ff00 */
[----:B------:R-:W-:-:S02]  /*4050*/  ISETP.GE.AND P3, PT, R22, R85, PT ;  /* 0x000000551600720c */ /* 0x000fc40003f66270 */
[----:B------:R-:W-:Y:S02]  /*4060*/  CS2R R4, SRZ ;  /* 0x0000000000047805 */ /* 0x000fe4000001ff00 */
[----:B------:R-:W-:Y:S02]  /*4070*/  ISETP.GE.OR P5, PT, R22, R85, P5 ;  /* 0x000000551600720c */ /* 0x000fe40002fa6670 */
[----:B------:R-:W-:Y:S02]  /*4080*/  CS2R R38, SRZ ;  /* 0x0000000000267805 */ /* 0x000fe4000001ff00 */
[----:B------:R-:W-:Y:S02]  /*4090*/  CS2R R32, SRZ ;  /* 0x0000000000207805 */ /* 0x000fe4000001ff00 */
[----:B------:R-:W-:Y:S02]  /*40a0*/  CS2R R42, SRZ ;  /* 0x00000000002a7805 */ /* 0x000fe4000001ff00 */
[----:B------:R-:W-:Y:S01]  /*40b0*/  CS2R R36, SRZ ;  /* 0x0000000000247805 */ /* 0x000fe2000001ff00 */
[----:B------:R-:W-:Y:S06]  /*40c0*/  @P4 BRA `(.L_x_3845) ;  /* 0x0000000000684947 */ /* 0x000fec0003800000 */
[-C--:B------:R-:W-:Y:S01]  /*40d0*/  IMAD R6, R3, R12.reuse, RZ ;  /* 0x0000000c03067224 */ /* 0x080fe200078e02ff */
[----:B------:R-:W-:Y:S01]  /*40e0*/  ULDC.64 UR6, c[0x0][0x400] ;  /* 0x0001000000067ab9 */ /* 0x000fe20000000a00 */
[----:B------:R-:W-:Y:S01]  /*40f0*/  IMAD.MOV.U32 R4, RZ, RZ, R22 ;  /* 0x000000ffff047224 */ /* 0x000fe200078e0016 */
[----:B------:R-:W-:Y:S01]  /*4100*/  ULDC.64 UR4, c[0x0][0x3e8] ;  /* 0x0000fa0000047ab9 */ /* 0x000fe20000000a00 */
[----:B------:R-:W-:Y:S02]  /*4110*/  IMAD.MOV.U32 R5, RZ, RZ, R23 ;  /* 0x000000ffff057224 */ /* 0x000fe400078e0017 */
[C---:B------:R-:W-:Y:S02]  /*4120*/  IMAD R7, R154.reuse, R13, R6 ;  /* 0x0000000d9a077224 */ /* 0x040fe400078e0206 */
[----:B------:R-:W-:-:S04]  /*4130*/  IMAD.WIDE.U32 R4, R154, R12, R4 ;  /* 0x0000000c9a047225 */ /* 0x000fc800078e0004 */
[-C--:B------:R-:W-:Y:S02]  /*4140*/  IMAD R6, R47, R12.reuse, RZ ;  /* 0x0000000c2f067224 */ /* 0x080fe400078e02ff */
[----:B------:R-:W-:Y:S02]  /*4150*/  IMAD.IADD R5, R7, 0x1, R5 ;  /* 0x0000000107057824 */ /* 0x000fe400078e0205 */
[C---:B------:R-:W-:Y:S02]  /*4160*/  IMAD R7, R2.reuse, R13, R6 ;  /* 0x0000000d02077224 */ /* 0x040fe400078e0206 */
[----:B------:R-:W-:-:S04]  /*4170*/  IMAD.WIDE.U32 R4, R2, R12, R4 ;  /* 0x0000000c02047225 */ /* 0x000fc800078e0004 */
[----:B------:R-:W-:Y:S02]  /*4180*/  IMAD.IADD R5, R7, 0x1, R5 ;  /* 0x0000000107057824 */ /* 0x000fe400078e0205 */
[----:B------:R-:W-:Y:S02]  /*4190*/  IMAD R37, R83, 0x60, RZ ;  /* 0x0000006053257824 */ /* 0x000fe400078e02ff */
[----:B------:R-:W-:-:S04]  /*41a0*/  IMAD.WIDE.U32 R6, R70, 0x60, R4 ;  /* 0x0000006046067825 */ /* 0x000fc800078e0004 */
[----:B------:R-:W-:Y:S01]  /*41b0*/  IMAD.MOV.U32 R4, RZ, RZ, R24 ;  /* 0x000000ffff047224 */ /* 0x000fe200078e0018 */
[----:B------:R-:W-:Y:S01]  /*41c0*/  LEA R36, P4, R6, UR6, 0x1 ;  /* 0x0000000606247c11 */ /* 0x000fe2000f8808ff */
[----:B------:R-:W-:Y:S02]  /*41d0*/  IMAD.MOV.U32 R5, RZ, RZ, R56 ;  /* 0x000000ffff057224 */ /* 0x000fe400078e0038 */
[----:B------:R-:W-:Y:S02]  /*41e0*/  IMAD.IADD R7, R37, 0x1, R7 ;  /* 0x0000000125077824 */ /* 0x000fe400078e0207 */
[----:B------:R-:W-:Y:S02]  /*41f0*/  IMAD R9, R84, 0x60, RZ ;  /* 0x0000006054097824 */ /* 0x000fe400078e02ff */
[----:B------:R-:W-:Y:S01]  /*4200*/  IMAD.WIDE.U32 R4, R14, 0x60, R4 ;  /* 0x000000600e047825 */ /* 0x000fe200078e0004 */
[----:B------:R-:W-:-:S03]  /*4210*/  LEA.HI.X R37, R6, UR7, R7, 0x1, P4 ;  /* 0x0000000706257c11 */ /* 0x000fc6000a0f0c07 */
[----:B------:R-:W-:Y:S01]  /*4220*/  IMAD.IADD R5, R9, 0x1, R5 ;  /* 0x0000000109057824 */ /* 0x000fe200078e0205 */
[C---:B------:R-:W-:Y:S02]  /*4230*/  LEA R6, P4, R4.reuse, UR4, 0x1 ;  /* 0x0000000404067c11 */ /* 0x040fe4000f8808ff */
[----:B------:R-:W5:Y:S02]  /*4240*/  LDG.E.128 R36, desc[UR44][R36.64] ;  /* 0x0000002c24247981 */ /* 0x000f64000c1e1d00 */
[----:B------:R-:W-:-:S06]  /*4250*/  LEA.HI.X R7, R4, UR5, R5, 0x1, P4 ;  /* 0x0000000504077c11 */ /* 0x000fcc000a0f0c05 */
[----:B------:R-:W5:Y:S03]  /*4260*/  LDG.E.128 R4, desc[UR44][R6.64] ;  /* 0x0000002c06047981 */ /* 0x000f66000c1e1d00 */
.L_x_3845:
[----:B------:R-:W-:Y:S05]  /*4270*/  BSYNC B1 ;  /* 0x0000000000017941 */ /* 0x000fea0003800000 */
.L_x_3844:
[----:B------:R-:W-:Y:S01]  /*4280*/  BSSY B1, `(.L_x_3846) ;  /* 0x0000022000017945 */ /* 0x000fe20003800000 */
[----:B-----5:R-:W-:Y:S01]  /*4290*/  IMAD.MOV.U32 R72, RZ, RZ, R6 ;  /* 0x000000ffff487224 */ /* 0x020fe200078e0006 */
[----:B------:R-:W-:Y:S02]  /*42a0*/  CS2R R40, SRZ ;  /* 0x0000000000287805 */ /* 0x000fe4000001ff00 */
[----:B------:R-:W-:Y:S05]  /*42b0*/  @P5 BRA `(.L_x_3847) ;  /* 0x0000000000785947 */ /* 0x000fea0003800000 */
[C---:B------:R-:W-:Y:S01]  /*42c0*/  SHF.L.U64.HI R9, R10.reuse, 0x6, R11 ;  /* 0x000000060a097819 */ /* 0x040fe2000001020b */
[----:B------:R-:W-:Y:S01]  /*42d0*/  IMAD.SHL.U32 R8, R10, 0x40, RZ ;  /* 0x000000400a087824 */ /* 0x000fe200078e00ff */
[----:B------:R-:W-:Y:S01]  /*42e0*/  SHF.L.U64.HI R33, R12, 0x6, R13 ;  /* 0x000000060c217819 */ /* 0x000fe2000001020d */
[-C--:B------:R-:W-:Y:S01]  /*42f0*/  IMAD R15, R3, R12.reuse, RZ ;  /* 0x0000000c030f7224 */ /* 0x080fe200078e02ff */
[----:B------:R-:W-:Y:S01]  /*4300*/  ULDC.64 UR4, c[0x0][0x3e8] ;  /* 0x0000fa0000047ab9 */ /* 0x000fe20000000a00 */
[----:B------:R-:W-:Y:S01]  /*4310*/  IMAD.MOV.U32 R10, RZ, RZ, R22 ;  /* 0x000000ffff0a7224 */ /* 0x000fe200078e0016 */
[----:B------:R-:W-:Y:S01]  /*4320*/  ULDC.64 UR6, c[0x0][0x400] ;  /* 0x0001000000067ab9 */ /* 0x000fe20000000a00 */
[----:B------:R-:W-:Y:S02]  /*4330*/  IMAD.MOV.U32 R11, RZ, RZ, R23 ;  /* 0x000000ffff0b7224 */ /* 0x000fe400078e0017 */
[C---:B------:R-:W-:Y:S02]  /*4340*/  IMAD R15, R154.reuse, R13, R15 ;  /* 0x0000000d9a0f7224 */ /* 0x040fe400078e020f */
[----:B------:R-:W-:-:S04]  /*4350*/  IMAD.WIDE.U32 R10, R154, R12, R10 ;  /* 0x0000000c9a0a7225 */ /* 0x000fc800078e000a */
[----:B------:R-:W-:Y:S02]  /*4360*/  IMAD.SHL.U32 R32, R12, 0x40, RZ ;  /* 0x000000400c207824 */ /* 0x000fe400078e00ff */
[----:B------:R-:W-:Y:S02]  /*4370*/  IMAD.IADD R11, R15, 0x1, R11 ;  /* 0x000000010f0b7824 */ /* 0x000fe400078e020b */
[----:B------:R-:W-:-:S04]  /*4380*/  IMAD.WIDE.U32 R8, R14, 0x60, R8 ;  /* 0x000000600e087825 */ /* 0x000fc800078e0008 */
[----:B------:R-:W-:Y:S01]  /*4390*/  IMAD.WIDE.U32 R32, R70, 0x60, R32 ;  /* 0x0000006046207825 */ /* 0x000fe200078e0020 */
[----:B------:R-:W-:-:S03]  /*43a0*/  IADD3 R14, P4, R24, R8, RZ ;  /* 0x00000008180e7210 */ /* 0x000fc60007f9e0ff */
[----:B------:R-:W-:Y:S02]  /*43b0*/  IMAD R83, R83, 0x60, RZ ;  /* 0x0000006053537824 */ /* 0x000fe400078e02ff */
[-C--:B------:R-:W-:Y:S02]  /*43c0*/  IMAD R34, R47, R12.reuse, RZ ;  /* 0x0000000c2f227224 */ /* 0x080fe400078e02ff */
[----:B------:R-:W-:-:S04]  /*43d0*/  IMAD.WIDE.U32 R10, R2, R12, R10 ;  /* 0x0000000c020a7225 */ /* 0x000fc800078e000a */
[----:B------:R-:W-:Y:S01]  /*43e0*/  IMAD R15, R84, 0x60, RZ ;  /* 0x00000060540f7824 */ /* 0x000fe200078e02ff */
[----:B------:R-:W-:Y:S01]  /*43f0*/  IADD3 R8, P5, R32, R10, RZ ;  /* 0x0000000a20087210 */ /* 0x000fe20007fbe0ff */
[----:B------:R-:W-:Y:S02]  /*4400*/  IMAD R34, R2, R13, R34 ;  /* 0x0000000d02227224 */ /* 0x000fe400078e0222 */
[----:B------:R-:W-:Y:S01]  /*4410*/  IMAD.IADD R83, R83, 0x1, R33 ;  /* 0x0000000153537824 */ /* 0x000fe200078e0221 */
[----:B------:R-:W-:Y:S02]  /*4420*/  IADD3.X R9, R56, R15, R9, P4, !PT ;  /* 0x0000000f38097210 */ /* 0x000fe400027fe409 */
[----:B------:R-:W-:Y:S02]  /*4430*/  LEA R32, P4, R14, UR4, 0x1 ;  /* 0x000000040e207c11 */ /* 0x000fe4000f8808ff */
[----:B------:R-:W-:Y:S02]  /*4440*/  IADD3.X R11, R83, R34, R11, P5, !PT ;  /* 0x00000022530b7210 */ /* 0x000fe40002ffe40b */
[----:B------:R-:W-:-:S02]  /*4450*/  LEA R40, P5, R8, UR6, 0x1 ;  /* 0x0000000608287c11 */ /* 0x000fc4000f8a08ff */
[----:B------:R-:W-:Y:S02]  /*4460*/  LEA.HI.X R33, R14, UR5, R9, 0x1, P4 ;  /* 0x000000050e217c11 */ /* 0x000fe4000a0f0c09 */
[----:B------:R-:W-:-:S04]  /*4470*/  LEA.HI.X R41, R8, UR7, R11, 0x1, P5 ;  /* 0x0000000708297c11 */ /* 0x000fc8000a8f0c0b */
[----:B------:R-:W5:Y:S04]  /*4480*/  LDG.E.128 R32, desc[UR44][R32.64] ;  /* 0x0000002c20207981 */ /* 0x000f68000c1e1d00 */
[----:B------:R-:W5:Y:S02]  /*4490*/  LDG.E.128 R40, desc[UR44][R40.64] ;  /* 0x0000002c28287981 */ /* 0x000f64000c1e1d00 */
.L_x_3847:
[----:B------:R-:W-:Y:S05]  /*44a0*/  BSYNC B1 ;  /* 0x0000000000017941 */ /* 0x000fea0003800000 */
.L_x_3846:
[----:B------:R-:W-:Y:S01]  /*44b0*/  ULOP3.LUT UR4, UR38, 0x1, URZ, 0xfc, !UPT ;  /* 0x0000000126047892 */ /* 0x000fe2000f8efc3f */
[----:B------:R-:W-:Y:S01]  /*44c0*/  IMAD.MOV.U32 R8, RZ, RZ, R7 ;  /* 0x000000ffff087224 */ /* 0x000fe200078e0007 */
        /* <DEDUP_REMOVED lines=34> */
.L_x_3848:
[----:B------:R-:W-:Y:S01]  /*46f0*/  IMAD R70, R153, 0x8, R148 ;  /* 0x0000000899467824 */ /* 0x000fe200078e0294 */
[----:B------:R-:W-:Y:S01]  /*4700*/  SHF.L.U32 R83, R158, 0x1f, RZ ;  /* 0x0000001f9e537819 */ /* 0x000fe200000006ff */
[----:B------:R-:W0:Y:S01]  /*4710*/  LDC R71, c[0x0][0x2f4] ;  /* 0x0000bd00ff477b82 */ /* 0x000e220000000800 */
[----:B------:R-:W-:Y:S02]  /*4720*/  BSSY B1, `(.L_x_3849) ;  /* 0x0000003000017945 */ /* 0x000fe40003800000 */
[----:B------:R-:W1:Y:S02]  /*4730*/  SYNCS.PHASECHK.TRANS64.TRYWAIT P4, [R70+URZ+0x32490], R83 ;  /* 0x03249053460075a7 */ /* 0x000e64000808017f */
[----:B-1----:R-:W-:Y:S05]  /*4740*/  @!P4 BRA `(.L_x_3850) ;  /* 0x000003300034c947 */ /* 0x002fea0003800000 */
.L_x_4182:
[----:B------:R-:W-:Y:S05]  /*4750*/  BSYNC B1 ;  /* 0x0000000000017941 */ /* 0x000fea0003800000 */
.L_x_3849:
[----:B------:R-:W-:Y:S01]  /*4760*/  UMOV UR4, 0xffffffff ;  /* 0xffffffff00047882 */ /* 0x000fe20000000000 */
[----:B0-----:R-:W-:Y:S02]  /*4770*/  IMAD.IADD R85, R71, 0x1, -R52 ;  /* 0x0000000147557824 */ /* 0x001fe400078e0a34 */
[----:B------:R-:W-:Y:S05]  /*4780*/  BRA.DIV UR4, `(.L_x_3851) ;  /* 0x0000033204387947 */ /* 0x000fea000b800000 */
[----:B------:R0:W2:Y:S04]  /*4790*/  SHFL.IDX PT, R75, R82, RZ, 0x1c1f ;  /* 0x001c1fff524b7589 */ /* 0x0000a800000e0000 */
[----:B------:R0:W3:Y:S02]  /*47a0*/  SHFL.IDX PT, R74, R80, RZ, 0x1c1f ;  /* 0x001c1fff504a7589 */ /* 0x0000e400000e0000 */
.L_x_4186:
[----:B------:R-:W-:Y:S01]  /*47b0*/  ISETP.GE.OR P4, PT, R154, R81, P1 ;  /* 0x000000519a00720c */ /* 0x000fe20000f86670 */
[----:B------:R-:W-:-:S12]  /*47c0*/  BSSY B1, `(.L_x_3852) ;  /* 0x0000075000017945 */ /* 0x000fd80003800000 */
[----:B------:R-:W-:Y:S05]  /*47d0*/  @P4 BRA `(.L_x_3853) ;  /* 0x0000000400cc4947 */ /* 0x000fea0003800000 */
        /* <DEDUP_REMOVED lines=8> */
[----:B------:R-:W-:Y:S02]  /*4860*/  LOP3.LUT R8, R191, 0x38, R94, 0xf8, !PT ;  /* 0x00000038bf087812 */ /* 0x000fe400078ef85e */
[----:B------:R-:W-:Y:S02]  /*4870*/  ISETP.GE.AND P4, PT, R94, R71, PT ;  /* 0x000000475e00720c */ /* 0x000fe40003f86270 */
[----:B------:R-:W-:-:S05]  /*4880*/  LOP3.LUT R9, R8, R207, RZ, 0x3c, !PT ;  /* 0x000000cf08097212 */ /* 0x000fca00078e3cff */
[----:B------:R-:W-:Y:S02]  /*4890*/  IMAD.IADD R8, R192, 0x1, R9 ;  /* 0x00000001c0087824 */ /* 0x000fe400078e0209 */
[C---:B------:R-:W-:Y:S02]  /*48a0*/  IMAD R9, R153.reuse, 0x1800, R61 ;  /* 0x0000180099097824 */ /* 0x040fe400078e023d */
[----:B------:R-:W-:Y:S02]  /*48b0*/  IMAD R11, R153, 0x1800, R8 ;  /* 0x00001800990b7824 */ /* 0x000fe400078e0208 */
[--C-:B------:R-:W-:Y:S02]  /*48c0*/  IMAD R9, R9, 0x2, R148.reuse ;  /* 0x0000000209097824 */ /* 0x100fe400078e0294 */
[----:B------:R-:W-:Y:S02]  /*48d0*/  IMAD R12, R11, 0x2, R148 ;  /* 0x000000020b0c7824 */ /* 0x000fe400078e0294 */
[----:B------:R-:W-:-:S02]  /*48e0*/  @!P4 IMAD.WIDE R74, R94, 0x2, R74 ;  /* 0x000000025e4ac825 */ /* 0x000fc400078e024a */
[----:B------:R-:W2:Y:S04]  /*48f0*/  LDS.128 R8, [R9+0x1c400] ;  /* 0x01c4000009087984 */ /* 0x000ea80000000c00 */
[----:B------:R-:W3:Y:S01]  /*4900*/  LDS.128 R12, [R12+0x1c400] ;  /* 0x01c400000c0c7984 */ /* 0x000ee20000000c00 */
[----:B------:R-:W-:Y:S05]  /*4910*/  @P3 BRA `(.L_x_3855) ;  /* 0x0000000400703947 */ /* 0x000fea0003800000 */
[----:B------:R-:W-:Y:S02]  /*4920*/  SHF.R.U32.HI R94, RZ, 0x10, R5 ;  /* 0x00000010ff5e7819 */ /* 0x000fe40000011605 */
[----:B------:R-:W-:Y:S02]  /*4930*/  SHF.R.U32.HI R99, RZ, 0x10, R37 ;  /* 0x00000010ff637819 */ /* 0x000fe40000011625 */
[----:B------:R-:W-:Y:S01]  /*4940*/  SHF.R.U64 R93, R4, 0x10, R5 ;  /* 0x00000010045d7819 */ /* 0x000fe20000001205 */
[----:B--2---:R-:W-:Y:S01]  /*4950*/  IMAD.U32 R5, R9, 0x10000, RZ ;  /* 0x0001000009057824 */ /* 0x004fe200078e00ff */
[----:B------:R-:W-:Y:S01]  /*4960*/  SHF.R.U32.HI R97, RZ, 0x10, R7 ;  /* 0x00000010ff617819 */ /* 0x000fe20000011607 */
[----:B------:R-:W-:Y:S01]  /*4970*/  IMAD.U32 R4, R8, 0x10000, RZ ;  /* 0x0001000008047824 */ /* 0x000fe200078e00ff */
        /* <DEDUP_REMOVED lines=8> */
[----:B------:R-:W-:Y:S01]  /*4a00*/  SHF.R.U32.HI R102, RZ, 0x10, R39 ;  /* 0x00000010ff667819 */ /* 0x000fe20000011627 */
[CC--:B------:R-:W-:Y:S01]  /*4a10*/  FMUL.FTZ R104, R36.reuse, R100.reuse ;  /* 0x0000006424687220 */ /* 0x0c0fe20000410000 */
[----:B------:R-:W-:Y:S01]  /*4a20*/  LOP3.LUT R37, R13, 0xffff0000, RZ, 0xc0, !PT ;  /* 0xffff00000d257812 */ /* 0x000fe200078ec0ff */
[-C--:B------:R-:W-:Y:S01]  /*4a30*/  FMUL.FTZ R106, R36, R95.reuse ;  /* 0x0000005f246a7220 */ /* 0x080fe20000410000 */
[----:B------:R-:W-:Y:S01]  /*4a40*/  LOP3.LUT R99, R99, 0xffff0000, RZ, 0xc0, !PT ;  /* 0xffff000063637812 */ /* 0x000fe200078ec0ff */
[----:B------:R-:W-:Y:S01]  /*4a50*/  FFMA.FTZ R104, R5, R95, -R104 ;  /* 0x0000005f05687223 */ /* 0x000fe20000010868 */
[----:B------:R-:W-:Y:S01]  /*4a60*/  PRMT R102, R87, 0x5432, R102 ;  /* 0x0000543257667816 */ /* 0x000fe20000000066 */
[----:B------:R-:W-:Y:S01]  /*4a70*/  FFMA.FTZ R106, R5, R100, R106 ;  /* 0x00000064056a7223 */ /* 0x000fe2000001006a */
[----:B------:R-:W-:Y:S01]  /*4a80*/  SHF.R.U64 R96, R6, 0x10, R7 ;  /* 0x0000001006607819 */ /* 0x000fe20000001207 */
[----:B------:R-:W-:Y:S01]  /*4a90*/  FMUL.FTZ R95, R37, R99 ;  /* 0x00000063255f7220 */ /* 0x000fe20000410000 */
[----:B------:R-:W-:Y:S01]  /*4aa0*/  LOP3.LUT R94, R94, 0xffff0000, RZ, 0xc0, !PT ;  /* 0xffff00005e5e7812 */ /* 0x000fe200078ec0ff */
[----:B------:R-:W-:Y:S01]  /*4ab0*/  IMAD.U32 R5, R97, 0x10000, RZ ;  /* 0x0001000061057824 */ /* 0x000fe200078e00ff */
[----:B------:R-:W-:Y:S01]  /*4ac0*/  SHF.R.U64 R101, R38, 0x10, R39 ;  /* 0x0000001026657819 */ /* 0x000fe20000001227 */
[----:B------:R-:W-:Y:S01]  /*4ad0*/  IMAD.U32 R38, R15, 0x10000, RZ ;  /* 0x000100000f267824 */ /* 0x000fe200078e00ff */
[----:B------:R-:W-:Y:S01]  /*4ae0*/  LOP3.LUT R6, R9, 0xffff0000, RZ, 0xc0, !PT ;  /* 0xffff000009067812 */ /* 0x000fe200078ec0ff */
[----:B------:R-:W-:Y:S01]  /*4af0*/  IMAD.U32 R36, R102, 0x10000, RZ ;  /* 0x0001000066247824 */ /* 0x000fe200078e00ff */
[----:B------:R-:W-:Y:S01]  /*4b00*/  PRMT R101, R103, 0x5410, R101 ;  /* 0x0000541067657816 */ /* 0x000fe20000000065 */
[-C--:B------:R-:W-:Y:S01]  /*4b10*/  FMUL.FTZ R37, R37, R94.reuse ;  /* 0x0000005e25257220 */ /* 0x080fe20000410000 */
[----:B------:R-:W-:Y:S01]  /*4b20*/  IMAD.U32 R9, R11, 0x10000, RZ ;  /* 0x000100000b097824 */ /* 0x000fe200078e00ff */
[----:B------:R-:W-:Y:S01]  /*4b30*/  LOP3.LUT R39, R15, 0xffff0000, RZ, 0xc0, !PT ;  /* 0xffff00000f277812 */ /* 0x000fe200078ec0ff */
[----:B------:R-:W-:Y:S01]  /*4b40*/  FFMA.FTZ R95, R6, R94, -R95 ;  /* 0x0000005e065f7223 */ /* 0x000fe2000001085f */
[----:B------:R-:W-:Y:S01]  /*4b50*/  LOP3.LUT R102, R102, 0xffff0000, RZ, 0xc0, !PT ;  /* 0xffff000066667812 */ /* 0x000fe200078ec0ff */
[C---:B------:R-:W-:Y:S01]  /*4b60*/  FMUL.FTZ R103, R38.reuse, R5 ;  /* 0x0000000526677220 */ /* 0x040fe20000410000 */
[-C--:B------:R-:W-:Y:S01]  /*4b70*/  FMUL.FTZ R94, R38, R36.reuse ;  /* 0x00000024265e7220 */ /* 0x080fe20000410000 */
[----:B------:R-:W-:Y:S01]  /*4b80*/  PRMT R98, R88, 0x5432, R98 ;  /* 0x0000543258627816 */ /* 0x000fe20000000062 */
[----:B------:R-:W-:Y:S01]  /*4b90*/  FFMA.FTZ R99, R6, R99, R37 ;  /* 0x0000006306637223 */ /* 0x000fe20000010025 */
[----:B------:R-:W-:Y:S01]  /*4ba0*/  LOP3.LUT R11, R11, 0xffff0000, RZ, 0xc0, !PT ;  /* 0xffff00000b0b7812 */ /* 0x000fe200078ec0ff */
[----:B------:R-:W-:Y:S01]  /*4bb0*/  FFMA.FTZ R103, R9, R36, R103 ;  /* 0x0000002409677223 */ /* 0x000fe20000010067 */
[----:B------:R-:W-:Y:S01]  /*4bc0*/  LOP3.LUT R6, R97, 0xffff0000, RZ, 0xc0, !PT ;  /* 0xffff000061067812 */ /* 0x000fe200078ec0ff */
[----:B------:R-:W-:Y:S01]  /*4bd0*/  FFMA.FTZ R94, R9, R5, -R94 ;  /* 0x00000005095e7223 */ /* 0x000fe2000001085e */
[----:B------:R-:W-:Y:S01]  /*4be0*/  FMUL.FTZ R36, R39, R102 ;  /* 0x0000006627247220 */ /* 0x000fe20000410000 */
[C---:B------:R-:W-:Y:S01]  /*4bf0*/  IMAD.U32 R13, R12.reuse, 0x10000, RZ ;  /* 0x000100000c0d7824 */ /* 0x040fe200078e00ff */
[----:B------:R-:W-:Y:S01]  /*4c00*/  LOP3.LUT R12, R12, 0xffff0000, RZ, 0xc0, !PT ;  /* 0xffff00000c0c7812 */ /* 0x000fe200078ec0ff */
[----:B------:R-:W-:-:S02]  /*4c10*/  IMAD.U32 R5, R93, 0x10000, RZ ;  /* 0x000100005d057824 */ /* 0x000fc400078e00ff */
[-C--:B------:R-:W-:Y:S01]  /*4c20*/  FMUL.FTZ R38, R39, R6.reuse ;  /* 0x0000000627267220 */ /* 0x080fe20000410000 */
[C---:B------:R-:W-:Y:S02]  /*4c30*/  IMAD.U32 R9, R98.reuse, 0x10000, RZ ;  /* 0x0001000062097824 */ /* 0x040fe400078e00ff */
[----:B------:R-:W-:Y:S01]  /*4c40*/  FFMA.FTZ R97, R11, R6, -R36 ;  /* 0x000000060b617223 */ /* 0x000fe20000010824 */
[C---:B------:R-:W-:Y:S01]  /*4c50*/  FMUL.FTZ R6, R13.reuse, R5 ;  /* 0x000000050d067220 */ /* 0x040fe20000410000 */
[----:B------:R-:W-:Y:S01]  /*4c60*/  LOP3.LUT R37, R98, 0xffff0000, RZ, 0xc0, !PT ;  /* 0xffff000062257812 */ /* 0x000fe200078ec0ff */
[-C--:B------:R-:W-:Y:S01]  /*4c70*/  FMUL.FTZ R39, R13, R9.reuse ;  /* 0x000000090d277220 */ /* 0x080fe20000410000 */
[----:B------:R-:W-:Y:S01]  /*4c80*/  PRMT R96, R84, 0x5432, R96 ;  /* 0x0000543254607816 */ /* 0x000fe20000000060 */
[----:B------:R-:W-:Y:S01]  /*4c90*/  FFMA.FTZ R9, R4, R9, R6 ;  /* 0x0000000904097223 */ /* 0x000fe20000010006 */
[----:B------:R-:W-:Y:S01]  /*4ca0*/  LOP3.LUT R93, R93, 0xffff0000, RZ, 0xc0, !PT ;  /* 0xffff00005d5d7812 */ /* 0x000fe200078ec0ff */
[----:B------:R-:W-:Y:S01]  /*4cb0*/  IMAD.U32 R15, R14, 0x10000, RZ ;  /* 0x000100000e0f7824 */ /* 0x000fe200078e00ff */
[----:B------:R-:W-:Y:S01]  /*4cc0*/  LOP3.LUT R8, R8, 0xffff0000, RZ, 0xc0, !PT ;  /* 0xffff000008087812 */ /* 0x000fe200078ec0ff */
[----:B------:R-:W-:Y:S01]  /*4cd0*/  FFMA.FTZ R38, R11, R102, R38 ;  /* 0x000000660b267223 */ /* 0x000fe20000010026 */
[C---:B------:R-:W-:Y:S01]  /*4ce0*/  IMAD.U32 R6, R101.reuse, 0x10000, RZ ;  /* 0x0001000065067824 */ /* 0x040fe200078e00ff */
[----:B------:R-:W-:Y:S01]  /*4cf0*/  LOP3.LUT R14, R14, 0xffff0000, RZ, 0xc0, !PT ;  /* 0xffff00000e0e7812 */ /* 0x000fe200078ec0ff */
[----:B------:R-:W-:Y:S01]  /*4d00*/  FMUL.FTZ R11, R12, R37 ;  /* 0x000000250c0b7220 */ /* 0x000fe20000410000 */
[----:B------:R-:W-:Y:S01]  /*4d10*/  FFMA.FTZ R39, R4, R5, -R39 ;  /* 0x0000000504277223 */ /* 0x000fe20000010827 */
[----:B------:R-:W-:Y:S01]  /*4d20*/  LOP3.LUT R101, R101, 0xffff0000, RZ, 0xc0, !PT ;  /* 0xffff000065657812 */ /* 0x000fe200078ec0ff */
[C---:B------:R-:W-:Y:S01]  /*4d30*/  IMAD.U32 R4, R96.reuse, 0x10000, RZ ;  /* 0x0001000060047824 */ /* 0x040fe200078e00ff */
[----:B------:R-:W-:Y:S01]  /*4d40*/  LOP3.LUT R5, R96, 0xffff0000, RZ, 0xc0, !PT ;  /* 0xffff000060057812 */ /* 0x000fe200078ec0ff */
[----:B------:R-:W-:Y:S01]  /*4d50*/  FMUL.FTZ R13, R12, R93 ;  /* 0x0000005d0c0d7220 */ /* 0x000fe20000410000 */
[----:B------:R-:W-:-:S02]  /*4d60*/  IMAD.U32 R7, R10, 0x10000, RZ ;  /* 0x000100000a077824 */ /* 0x000fc400078e00ff */
        /* <DEDUP_REMOVED lines=23> */
.L_x_3855:
[----:B------:R-:W-:Y:S05]  /*4ee0*/  BSYNC B2 ;  /* 0x0000000000027941 */ /* 0x000fea0003800000 */
.L_x_3854:
[----:B--2---:R4:W-:Y:S04]  /*4ef0*/  ST.E.128 desc[UR44][R72.64], R8 ;  /* 0x0000000848007985 */ /* 0x0049e8000c101d2c */
[----:B---3--:R4:W-:Y:S02]  /*4f00*/  @!P4 ST.E.128 desc[UR44][R74.64], R12 ;  /* 0x0000000c4a00c985 */ /* 0x0089e4000c101d2c */
.L_x_3853:
[----:B------:R-:W-:Y:S05]  /*4f10*/  BSYNC B1 ;  /* 0x0000000000017941 */ /* 0x000fea0003800000 */
.L_x_3852:
[----:B------:R-:W-:-:S03]  /*4f20*/  UMOV UR4, 0xffffffff ;  /* 0xffffffff00047882 */ /* 0x000fc60000000000 */
[----:B------:R-:W-:Y:S05]  /*4f30*/  BRA.DIV UR4, `(.L_x_3856) ;  /* 0x0000032a04987947 */ /* 0x000fea000b800000 */
[----:B------:R0:W0:Y:S04]  /*4f40*/  SHFL.IDX PT, R37, R82, 0x1, 0x1c1f ;  /* 0x003c1f0052257f89 */ /* 0x00002800000e0000 */
[----:B----4-:R4:W0:Y:S02]  /*4f50*/  SHFL.IDX PT, R14, R80, 0x1, 0x1c1f ;  /* 0x003c1f00500e7f89 */ /* 0x01082400000e0000 */
.L_x_4190:
[----:B------:R-:W-:-:S13]  /*4f60*/  ISETP.GE.OR P4, PT, R166, R81, P1 ;  /* 0x00000051a600720c */ /* 0x000fda0000f86670 */
[----:B------:R-:W-:Y:S05]  /*4f70*/  @P4 BRA `(.L_x_3837) ;  /* 0x0000000800ec4947 */ /* 0x000fea0003800000 */
[----:B------:R-:W-:Y:S01]  /*4f80*/  SEL R85, R52, R85, !P0 ;  /* 0x0000005534557207 */ /* 0x000fe20004000000 */
[----:B------:R-:W-:Y:S01]  /*4f90*/  BSSY B1, `(.L_x_3857) ;  /* 0x000006c000017945 */ /* 0x000fe20003800000 */
[C---:B0-----:R-:W-:Y:S02]  /*4fa0*/  LEA R12, P4, R59.reuse, R14, 0x1 ;  /* 0x0000000e3b0c7211 */ /* 0x041fe400078808ff */
[----:B------:R-:W-:Y:S02]  /*4fb0*/  SHF.R.S32.HI R4, RZ, 0x1f, R85 ;  /* 0x0000001fff047819 */ /* 0x000fe40000011455 */
[----:B------:R-:W-:Y:S02]  /*4fc0*/  LEA.HI.X R13, R59, R37, R60, 0x1, P4 ;  /* 0x000000253b0d7211 */ /* 0x000fe400020f0c3c */
[----:B------:R-:W-:-:S04]  /*4fd0*/  LEA.HI R85, R4, R85, RZ, 0x4 ;  /* 0x0000005504557211 */ /* 0x000fc800078f20ff */
[----:B------:R-:W-:-:S05]  /*4fe0*/  LEA.HI.SX32 R15, R85, R58, 0x1c ;  /* 0x0000003a550f7211 */ /* 0x000fca00078fe2ff */
[----:B------:R-:W-:-:S05]  /*4ff0*/  IMAD.SHL.U32 R15, R15, 0x8, RZ ;  /* 0x000000080f0f7824 */ /* 0x000fca00078e00ff */
[----:B------:R-:W-:-:S04]  /*5000*/  LOP3.LUT R5, R206, 0x38, R15, 0xf8, !PT ;  /* 0x00000038ce057812 */ /* 0x000fc800078ef80f */
[----:B------:R-:W-:Y:S01]  /*5010*/  LOP3.LUT R4, R5, R208, RZ, 0x3c, !PT ;  /* 0x000000d005047212 */ /* 0x000fe200078e3cff */
[----:B------:R-:W-:-:S04]  /*5020*/  IMAD R5, R153, 0x1800, R62 ;  /* 0x0000180099057824 */ /* 0x000fc800078e023e */
[----:B------:R-:W-:Y:S02]  /*5030*/  IMAD.IADD R4, R209, 0x1, R4 ;  /* 0x00000001d1047824 */ /* 0x000fe400078e0204 */
[----:B------:R-:W-:Y:S02]  /*5040*/  IMAD R5, R5, 0x2, R148 ;  /* 0x0000000205057824 */ /* 0x000fe400078e0294 */
[----:B------:R-:W-:-:S04]  /*5050*/  IMAD R7, R153, 0x1800, R4 ;  /* 0x0000180099077824 */ /* 0x000fc800078e0204 */
[----:B------:R-:W-:Y:S02]  /*5060*/  IMAD R8, R7, 0x2, R148 ;  /* 0x0000000207087824 */ /* 0x000fe400078e0294 */
[----:B------:R-:W0:Y:S04]  /*5070*/  LDS.128 R4, [R5+0x1c400] ;  /* 0x01c4000005047984 */ /* 0x000e280000000c00 */
[----:B------:R-:W0:Y:S01]  /*5080*/  LDS.128 R8, [R8+0x1c400] ;  /* 0x01c4000008087984 */ /* 0x000e220000000c00 */
[----:B------:R-:W-:Y:S05]  /*5090*/  @P3 BRA `(.L_x_3858) ;  /* 0x00000004006c3947 */ /* 0x000fea0003800000 */
[----:B------:R-:W-:Y:S01]  /*50a0*/  SHF.R.U64 R72, R40, 0x10, R41 ;  /* 0x0000001028487819 */ /* 0x000fe20000001229 */
[----:B0-----:R-:W-:Y:S01]  /*50b0*/  IMAD.U32 R36, R9, 0x10000, RZ ;  /* 0x0001000009247824 */ /* 0x001fe200078e00ff */
[----:B------:R-:W-:Y:S01]  /*50c0*/  SHF.R.U32.HI R93, RZ, 0x10, R33 ;  /* 0x00000010ff5d7819 */ /* 0x000fe20000011621 */
[----:B------:R-:W-:Y:S01]  /*50d0*/  IMAD.U32 R39, R11, 0x10000, RZ ;  /* 0x000100000b277824 */ /* 0x000fe200078e00ff */
[----:B------:R-:W-:Y:S02]  /*50e0*/  SHF.R.U32.HI R41, RZ, 0x10, R41 ;  /* 0x00000010ff297819 */ /* 0x000fe40000011629 */
[----:B------:R-:W-:Y:S02]  /*50f0*/  PRMT R88, R88, 0x5410, R93 ;  /* 0x0000541058587816 */ /* 0x000fe4000000005d */
[----:B------:R-:W-:Y:S02]  /*5100*/  PRMT R92, R92, 0x5410, R41 ;  /* 0x000054105c5c7816 */ /* 0x000fe40000000029 */
[----:B------:R-:W-:Y:S01]  /*5110*/  SHF.R.U32.HI R73, RZ, 0x10, R35 ;  /* 0x00000010ff497819 */ /* 0x000fe20000011623 */
[----:B------:R-:W-:Y:S01]  /*5120*/  IMAD.U32 R41, R88, 0x10000, RZ ;  /* 0x0001000058297824 */ /* 0x000fe200078e00ff */
[----:B------:R-:W-:-:S02]  /*5130*/  SHF.R.U64 R42, R42, 0x10, R43 ;  /* 0x000000102a2a7819 */ /* 0x000fc4000000122b */
[----:B--2---:R-:W-:Y:S01]  /*5140*/  SHF.R.U32.HI R75, RZ, 0x10, R43 ;  /* 0x00000010ff4b7819 */ /* 0x004fe2000001162b */
[----:B------:R-:W-:Y:S01]  /*5150*/  IMAD.U32 R43, R92, 0x10000, RZ ;  /* 0x000100005c2b7824 */ /* 0x000fe200078e00ff */
[----:B---3--:R-:W-:Y:S01]  /*5160*/  SHF.R.U64 R74, R32, 0x10, R33 ;  /* 0x00000010204a7819 */ /* 0x008fe20000001221 */
[----:B------:R-:W-:Y:S01]  /*5170*/  IMAD.U32 R32, R5, 0x10000, RZ ;  /* 0x0001000005207824 */ /* 0x000fe200078e00ff */
[----:B------:R-:W-:Y:S01]  /*5180*/  PRMT R86, R86, 0x5410, R73 ;  /* 0x0000541056567816 */ /* 0x000fe20000000049 */
[----:B------:R-:W-:Y:S01]  /*5190*/  FMUL.FTZ R73, R36, R43 ;  /* 0x0000002b24497220 */ /* 0x000fe20000410000 */
[----:B------:R-:W-:Y:S01]  /*51a0*/  PRMT R90, R90, 0x5410, R75 ;  /* 0x000054105a5a7816 */ /* 0x000fe2000000004b */
[-C--:B------:R-:W-:Y:S01]  /*51b0*/  FMUL.FTZ R75, R36, R41.reuse ;  /* 0x00000029244b7220 */ /* 0x080fe20000410000 */
[----:B------:R-:W-:Y:S01]  /*51c0*/  SHF.R.U64 R85, R34, 0x10, R35 ;  /* 0x0000001022557819 */ /* 0x000fe20000001223 */
[----:B------:R-:W-:Y:S01]  /*51d0*/  FFMA.FTZ R73, R32, R41, -R73 ;  /* 0x0000002920497223 */ /* 0x000fe20000010849 */
[----:B------:R-:W-:Y:S01]  /*51e0*/  LOP3.LUT R38, R9, 0xffff0000, RZ, 0xc0, !PT ;  /* 0xffff000009267812 */ /* 0x000fe200078ec0ff */
[----:B------:R-:W-:-:S02]  /*51f0*/  IMAD.U32 R36, R90, 0x10000, RZ ;  /* 0x000100005a247824 */ /* 0x000fc400078e00ff */
[----:B------:R-:W-:Y:S01]  /*5200*/  FFMA.FTZ R75, R32, R43, R75 ;  /* 0x0000002b204b7223 */ /* 0x000fe2000001004b */
[----:B------:R-:W-:Y:S01]  /*5210*/  IMAD.U32 R32, R86, 0x10000, RZ ;  /* 0x0001000056207824 */ /* 0x000fe200078e00ff */
[----:B------:R-:W-:Y:S01]  /*5220*/  LOP3.LUT R92, R92, 0xffff0000, RZ, 0xc0, !PT ;  /* 0xffff00005c5c7812 */ /* 0x000fe200078ec0ff */
[C---:B------:R-:W-:Y:S01]  /*5230*/  IMAD.U32 R34, R8.reuse, 0x10000, RZ ;  /* 0x0001000008227824 */ /* 0x040fe200078e00ff */
[----:B------:R-:W-:Y:S01]  /*5240*/  LOP3.LUT R35, R8, 0xffff0000, RZ, 0xc0, !PT ;  /* 0xffff000008237812 */ /* 0x000fe200078ec0ff */
[----:B------:R-:W-:Y:S01]  /*5250*/  FMUL.FTZ R41, R39, R36 ;  /* 0x0000002427297220 */ /* 0x000fe20000410000 */
[----:B------:R-:W-:Y:S01]  /*5260*/  LOP3.LUT R88, R88, 0xffff0000, RZ, 0xc0, !PT ;  /* 0xffff000058587812 */ /* 0x000fe200078ec0ff */
[----:B------:R-:W-:Y:S01]  /*5270*/  IMAD.U32 R8, R7, 0x10000, RZ ;  /* 0x0001000007087824 */ /* 0x000fe200078e00ff */
[----:B------:R-:W-:Y:S01]  /*5280*/  PRMT R87, R87, 0x5410, R74 ;  /* 0x0000541057577816 */ /* 0x000fe2000000004a */
[-C--:B------:R-:W-:Y:S01]  /*5290*/  FMUL.FTZ R39, R39, R32.reuse ;  /* 0x0000002027277220 */ /* 0x080fe20000410000 */
[----:B------:R-:W-:Y:S01]  /*52a0*/  LOP3.LUT R40, R11, 0xffff0000, RZ, 0xc0, !PT ;  /* 0xffff00000b287812 */ /* 0x000fe200078ec0ff */
[----:B------:R-:W-:Y:S01]  /*52b0*/  FFMA.FTZ R41, R8, R32, -R41 ;  /* 0x0000002008297223 */ /* 0x000fe20000010829 */
[----:B------:R-:W-:Y:S01]  /*52c0*/  LOP3.LUT R90, R90, 0xffff0000, RZ, 0xc0, !PT ;  /* 0xffff00005a5a7812 */ /* 0x000fe200078ec0ff */
[----:B------:R-:W-:Y:S01]  /*52d0*/  FFMA.FTZ R39, R8, R36, R39 ;  /* 0x0000002408277223 */ /* 0x000fe20000010027 */
[----:B------:R-:W-:Y:S01]  /*52e0*/  PRMT R91, R91, 0x5410, R72 ;  /* 0x000054105b5b7816 */ /* 0x000fe20000000048 */
[----:B------:R-:W-:Y:S01]  /*52f0*/  IMAD.U32 R8, R87, 0x10000, RZ ;  /* 0x0001000057087824 */ /* 0x000fe200078e00ff */
[----:B------:R-:W-:Y:S01]  /*5300*/  PRMT R89, R89, 0x5410, R42 ;  /* 0x0000541059597816 */ /* 0x000fe2000000002a */
[C---:B------:R-:W-:Y:S01]  /*5310*/  FMUL.FTZ R42, R38.reuse, R92 ;  /* 0x0000005c262a7220 */ /* 0x040fe20000410000 */
[----:B------:R-:W-:Y:S01]  /*5320*/  LOP3.LUT R33, R5, 0xffff0000, RZ, 0xc0, !PT ;  /* 0xffff000005217812 */ /* 0x000fe200078ec0ff */
[----:B------:R-:W-:Y:S01]  /*5330*/  FMUL.FTZ R38, R38, R88 ;  /* 0x0000005826267220 */ /* 0x000fe20000410000 */
[----:B------:R-:W-:Y:S01]  /*5340*/  LOP3.LUT R86, R86, 0xffff0000, RZ, 0xc0, !PT ;  /* 0xffff000056567812 */ /* 0x000fe200078ec0ff */
[----:B------:R-:W-:Y:S01]  /*5350*/  FMUL.FTZ R36, R40, R90 ;  /* 0x0000005a28247220 */ /* 0x000fe20000410000 */
[----:B------:R-:W-:Y:S01]  /*5360*/  LOP3.LUT R9, R7, 0xffff0000, RZ, 0xc0, !PT ;  /* 0xffff000007097812 */ /* 0x000fe200078ec0ff */
[----:B------:R-:W-:-:S02]  /*5370*/  IMAD.U32 R32, R91, 0x10000, RZ ;  /* 0x000100005b207824 */ /* 0x000fc400078e00ff */
[C---:B------:R-:W-:Y:S01]  /*5380*/  FFMA.FTZ R42, R33.reuse, R88, -R42 ;  /* 0x00000058212a7223 */ /* 0x040fe2000001082a */
[----:B------:R-:W-:Y:S01]  /*5390*/  FFMA.FTZ R38, R33, R92, R38 ;  /* 0x0000005c21267223 */ /* 0x000fe20000010026 */
[----:B------:R-:W-:Y:S02]  /*53a0*/  IMAD.U32 R5, R4, 0x10000, RZ ;  /* 0x0001000004057824 */ /* 0x000fe400078e00ff */
[----:B------:R-:W-:Y:S01]  /*53b0*/  FMUL.FTZ R40, R40, R86 ;  /* 0x0000005628287220 */ /* 0x000fe20000410000 */
[----:B------:R-:W-:Y:S01]  /*53c0*/  LOP3.LUT R91, R91, 0xffff0000, RZ, 0xc0, !PT ;  /* 0xffff00005b5b7812 */ /* 0x000fe200078ec0ff */
[C---:B------:R-:W-:Y:S01]  /*53d0*/  FMUL.FTZ R33, R34.reuse, R8 ;  /* 0x0000000822217220 */ /* 0x040fe20000410000 */
[----:B------:R-:W-:Y:S01]  /*53e0*/  FFMA.FTZ R86, R9, R86, -R36 ;  /* 0x0000005609567223 */ /* 0x000fe20000010824 */
[----:B------:R-:W-:Y:S01]  /*53f0*/  LOP3.LUT R87, R87, 0xffff0000, RZ, 0xc0, !PT ;  /* 0xffff000057577812 */ /* 0x000fe200078ec0ff */
[----:B------:R-:W-:Y:S01]  /*5400*/  FMUL.FTZ R36, R34, R32 ;  /* 0x0000002022247220 */ /* 0x000fe20000410000 */
[----:B------:R-:W-:Y:S01]  /*5410*/  PRMT R84, R84, 0x5410, R85 ;  /* 0x0000541054547816 */ /* 0x000fe20000000055 */
[----:B------:R-:W-:Y:S01]  /*5420*/  FFMA.FTZ R40, R9, R90, R40 ;  /* 0x0000005a09287223 */ /* 0x000fe20000010028 */
[----:B------:R-:W-:Y:S01]  /*5430*/  LOP3.LUT R4, R4, 0xffff0000, RZ, 0xc0, !PT ;  /* 0xffff000004047812 */ /* 0x000fe200078ec0ff */
[----:B------:R-:W-:Y:S01]  /*5440*/  FFMA.FTZ R33, R5, R32, R33 ;  /* 0x0000002005217223 */ /* 0x000fe20000010021 */
[----:B------:R-:W-:-:S02]  /*5450*/  IMAD.U32 R11, R10, 0x10000, RZ ;  /* 0x000100000a0b7824 */ /* 0x000fc400078e00ff */
[----:B------:R-:W-:Y:S01]  /*5460*/  FMUL.FTZ R9, R35, R91 ;  /* 0x0000005b23097220 */ /* 0x000fe20000410000 */
[----:B------:R-:W-:Y:S01]  /*5470*/  IMAD.U32 R32, R89, 0x10000, RZ ;  /* 0x0001000059207824 */ /* 0x000fe200078e00ff */
[----:B------:R-:W-:Y:S01]  /*5480*/  LOP3.LUT R10, R10, 0xffff0000, RZ, 0xc0, !PT ;  /* 0xffff00000a0a7812 */ /* 0x000fe200078ec0ff */
[----:B------:R-:W-:Y:S01]  /*5490*/  FFMA.FTZ R36, R5, R8, -R36 ;  /* 0x0000000805247223 */ /* 0x000fe20000010824 */
[-C--:B------:R-:W-:Y:S01]  /*54a0*/  FMUL.FTZ R35, R35, R87.reuse ;  /* 0x0000005723237220 */ /* 0x080fe20000410000 */
[----:B------:R-:W-:Y:S01]  /*54b0*/  LOP3.LUT R89, R89, 0xffff0000, RZ, 0xc0, !PT ;  /* 0xffff000059597812 */ /* 0x000fe200078ec0ff */
[C---:B------:R-:W-:Y:S01]  /*54c0*/  IMAD.U32 R8, R84.reuse, 0x10000, RZ ;  /* 0x0001000054087824 */ /* 0x040fe200078e00ff */
[----:B------:R-:W-:Y:S01]  /*54d0*/  LOP3.LUT R5, R84, 0xffff0000, RZ, 0xc0, !PT ;  /* 0xffff000054057812 */ /* 0x000fe200078ec0ff */
[----:B------:R-:W-:Y:S01]  /*54e0*/  FFMA.FTZ R9, R4, R87, -R9 ;  /* 0x0000005704097223 */ /* 0x000fe20000010809 */
[----:B------:R-:W-:Y:S02]  /*54f0*/  IMAD.U32 R7, R6, 0x10000, RZ ;  /* 0x0001000006077824 */ /* 0x000fe400078e00ff */
[----:B------:R-:W-:Y:S01]  /*5500*/  FFMA.FTZ R4, R4, R91, R35 ;  /* 0x0000005b04047223 */ /* 0x000fe20000010023 */
[----:B------:R-:W-:Y:S01]  /*5510*/  LOP3.LUT R6, R6, 0xffff0000, RZ, 0xc0, !PT ;  /* 0xffff000006067812 */ /* 0x000fe200078ec0ff */
        /* <DEDUP_REMOVED lines=19> */
.L_x_3858:
[----:B------:R-:W-:Y:S05]  /*5650*/  BSYNC B1 ;  /* 0x0000000000017941 */ /* 0x000fea0003800000 */
.L_x_3857:
[----:B0-----:R0:W-:Y:S01]  /*5660*/  ST.E.128 desc[UR44][R12.64], R4 ;  /* 0x000000040c007985 */ /* 0x0011e2000c101d2c */
[----:B------:R-:W-:Y:S01]  /*5670*/  ISETP.GE.AND P3, PT, R15, R71, PT ;  /* 0x000000470f00720c */ /* 0x000fe20003f66270 */
[----:B------:R-:W-:-:S12]  /*5680*/  IMAD.MOV.U32 R36, RZ, RZ, R14 ;  /* 0x000000ffff247224 */ /* 0x000fd800078e000e */
[----:B------:R-:W-:Y:S05]  /*5690*/  @P3 BRA `(.L_x_3837) ;  /* 0x0000000400243947 */ /* 0x000fea0003800000 */
[----:B0-----:R-:W-:-:S05]  /*56a0*/  IMAD.WIDE R4, R15, 0x2, R36 ;  /* 0x000000020f047825 */ /* 0x001fca00078e0224 */
[----:B------:R0:W-:Y:S01]  /*56b0*/  ST.E.128 desc[UR44][R4.64], R8 ;  /* 0x0000000804007985 */ /* 0x0001e2000c101d2c */
[----:B------:R-:W-:Y:S05]  /*56c0*/  BRA `(.L_x_3837) ;  /* 0x0000000400187947 */ /* 0x000fea0003800000 */
.L_x_3818:
[----:B------:R-:W-:-:S04]  /*56d0*/  ULOP3.LUT UR4, UR38, 0x1, URZ, 0xfc, !UPT ;  /* 0x0000000126047892 */ /* 0x000fc8000f8efc3f */
[----:B------:R-:W-:-:S06]  /*56e0*/  UISETP.NE.AND UP0, UPT, UR4, 0x3, UPT ;  /* 0x000000030400788c */ /* 0x000fcc000bf05270 */
[----:B------:R-:W-:-:S13]  /*56f0*/  PLOP3.LUT P5, PT, PT, PT, UP0, 0x80, 0x0 ;  /* 0x000000000000781c */ /* 0x000fda0003faf008 */
[----:B------:R-:W-:Y:S05]  /*5700*/  @!P5 BRA `(.L_x_3859) ;  /* 0x000000000004d947 */ /* 0x000fea0003800000 */
[----:B------:R-:W-:Y:S01]  /*5710*/  BPT.TRAP 0x1 ;  /* 0x000000040000795c */ /* 0x000fe20000300000 */
.L_x_3859:
[----:B------:R-:W-:Y:S01]  /*5720*/  IMAD R70, R153, 0x8, R148 ;  /* 0x0000000899467824 */ /* 0x000fe200078e0294 */
[----:B------:R-:W-:Y:S01]  /*5730*/  SHF.L.U32 R83, R158, 0x1f, RZ ;  /* 0x0000001f9e537819 */ /* 0x000fe200000006ff */
[----:B------:R-:W-:Y:S01]  /*5740*/  BSSY B1, `(.L_x_3860) ;  /* 0x0000004000017945 */ /* 0x000fe20003800000 */
[----:B------:R-:W-:Y:S02]  /*5750*/  SHF.R.S32.HI R78, RZ, 0x1f, R77 ;  /* 0x0000001fff4e7819 */ /* 0x000fe4000001144d */
[----:B------:R-:W1:Y:S02]  /*5760*/  SYNCS.PHASECHK.TRANS64.TRYWAIT P3, [R70+URZ+0x32490], R83 ;  /* 0x03249053460075a7 */ /* 0x000e64000806017f */
[----:B-1----:R-:W-:Y:S05]  /*5770*/  @!P3 BRA `(.L_x_3861) ;  /* 0x0000032000d0b947 */ /* 0x002fea0003800000 */
.L_x_4191:
[----:B------:R-:W-:Y:S05]  /*5780*/  BSYNC B1 ;  /* 0x0000000000017941 */ /* 0x000fea0003800000 */
.L_x_3860:
[----:B------:R-:W-:Y:S01]  /*5790*/  ULDC.64 UR4, c[0x0][0x300] ;  /* 0x0000c00000047ab9 */ /* 0x000fe20000000a00 */
[----:B-----5:R-:W-:Y:S01]  /*57a0*/  SHF.R.S32.HI R79, RZ, 0x1f, R76 ;  /* 0x0000001fff4f7819 */ /* 0x020fe2000001144c */
[----:B0-----:R-:W-:Y:S02]  /*57b0*/  IMAD R6, R78, UR4, RZ ;  /* 0x000000044e067c24 */ /* 0x001fe4000f8e02ff */
        /* <DEDUP_REMOVED lines=15> */
[----:B------:R-:W-:Y:S01]  /*58b0*/  IMAD.IADD R32, R81, 0x1, -R154 ;  /* 0x0000000151207824 */ /* 0x000fe200078e0a9a */
[----:B------:R-:W-:Y:S01]  /*58c0*/  LEA R8, P4, R4, UR4, 0x1 ;  /* 0x0000000404087c11 */ /* 0x000fe2000f8808ff */
[----:B------:R-:W-:Y:S01]  /*58d0*/  IMAD.IADD R7, R5, 0x1, R7 ;  /* 0x0000000105077824 */ /* 0x000fe200078e0207 */
[----:B------:R-:W-:Y:S02]  /*58e0*/  UMOV UR4, 0xffffffff ;  /* 0xffffffff00047882 */ /* 0x000fe40000000000 */
[----:B------:R-:W-:Y:S02]  /*58f0*/  ISETP.GE.AND P3, PT, R32, 0x1, PT ;  /* 0x000000012000780c */ /* 0x000fe40003f66270 */
[----:B------:R-:W-:Y:S01]  /*5900*/  LEA.HI.X R10, R4, UR5, R7, 0x1, P4 ;  /* 0x00000005040a7c11 */ /* 0x000fe2000a0f0c07 */
[----:B------:R-:W-:Y:S10]  /*5910*/  BRA.DIV UR4, `(.L_x_3862) ;  /* 0x00000322047c7947 */ /* 0x000ff4000b800000 */
[----:B------:R0:W2:Y:S04]  /*5920*/  SHFL.IDX PT, R9, R10, RZ, 0x1c1f ;  /* 0x001c1fff0a097589 */ /* 0x0000a800000e0000 */
[----:B------:R0:W3:Y:S02]  /*5930*/  SHFL.IDX PT, R14, R8, RZ, 0x1c1f ;  /* 0x001c1fff080e7589 */ /* 0x0000e400000e0000 */
.L_x_4195:
[----:B------:R-:W-:Y:S04]  /*5940*/  BSSY B1, `(.L_x_3863) ;  /* 0x000000d000017945 */ /* 0x000fe80003800000 */
[----:B------:R-:W-:Y:S05]  /*5950*/  @!P3 BRA `(.L_x_3864) ;  /* 0x00000000002cb947 */ /* 0x000fea0003800000 */
[----:B------:R-:W-:Y:S02]  /*5960*/  ULDC UR4, c[0x0][0x2f4] ;  /* 0x0000bd0000047ab9 */ /* 0x000fe40000000800 */
[----:B------:R-:W-:-:S13]  /*5970*/  ISETP.GE.AND P3, PT, R22, UR4, PT ;  /* 0x0000000416007c0c */ /* 0x000fda000bf66270 */
[----:B------:R-:W4:Y:S01]  /*5980*/  @!P3 LDS.128 R4, [R75] ;  /* 0x000000004b04b984 */ /* 0x000f220000000c00 */
[----:B---3--:R-:W-:-:S04]  /*5990*/  @!P3 LEA R12, P4, R22, R14, 0x1 ;  /* 0x0000000e160cb211 */ /* 0x008fc800078808ff */
[----:B--2---:R-:W-:Y:S02]  /*59a0*/  @!P3 LEA.HI.X R13, R22, R9, R23, 0x1, P4 ;  /* 0x00000009160db211 */ /* 0x004fe400020f0c17 */
[----:B------:R-:W-:-:S03]  /*59b0*/  ISETP.GE.AND P4, PT, R152, UR4, PT ;  /* 0x0000000498007c0c */ /* 0x000fc6000bf86270 */
[----:B----4-:R-:W-:Y:S10]  /*59c0*/  @!P3 ST.E.128 desc[UR44][R12.64], R4 ;  /* 0x000000040c00b985 */ /* 0x010ff4000c101d2c */
[C---:B------:R-:W-:Y:S01]  /*59d0*/  @!P4 LEA R14, P3, R152.reuse, R14, 0x1 ;  /* 0x0000000e980ec211 */ /* 0x040fe200078608ff */
[----:B------:R-:W2:Y:S03]  /*59e0*/  @!P4 LDS.128 R4, [R74] ;  /* 0x000000004a04c984 */ /* 0x000ea60000000c00 */
[----:B------:R-:W-:-:S05]  /*59f0*/  @!P4 LEA.HI.X R15, R152, R9, R155, 0x1, P3 ;  /* 0x00000009980fc211 */ /* 0x000fca00018f0c9b */
[----:B--2---:R4:W-:Y:S04]  /*5a00*/  @!P4 ST.E.128 desc[UR44][R14.64], R4 ;  /* 0x000000040e00c985 */ /* 0x0049e8000c101d2c */
.L_x_3864:
[----:B------:R-:W-:Y:S05]  /*5a10*/  BSYNC B1 ;  /* 0x0000000000017941 */ /* 0x000fea0003800000 */
.L_x_3863:
[----:B------:R-:W-:-:S03]  /*5a20*/  UMOV UR4, 0xffffffff ;  /* 0xffffffff00047882 */ /* 0x000fc60000000000 */
[----:B------:R-:W-:Y:S05]  /*5a30*/  BRA.DIV UR4, `(.L_x_3865) ;  /* 0x00000322047c7947 */ /* 0x000fea000b800000 */
[----:B--2---:R2:W0:Y:S04]  /*5a40*/  SHFL.IDX PT, R9, R10, 0x1, 0x1c1f ;  /* 0x003c1f000a097f89 */ /* 0x00442800000e0000 */
[----:B---34-:R2:W3:Y:S02]  /*5a50*/  SHFL.IDX PT, R14, R8, 0x1, 0x1c1f ;  /* 0x003c1f00080e7f89 */ /* 0x0184e400000e0000 */
.L_x_4199:
[----:B------:R-:W-:-:S13]  /*5a60*/  ISETP.GE.AND P3, PT, R32, 0x41, PT ;  /* 0x000000412000780c */ /* 0x000fda0003f66270 */
[----:B------:R-:W-:Y:S05]  /*5a70*/  @!P3 BRA `(.L_x_3837) ;  /* 0x00000000002cb947 */ /* 0x000fea0003800000 */
[----:B------:R-:W-:Y:S02]  /*5a80*/  ULDC UR4, c[0x0][0x2f4] ;  /* 0x0000bd0000047ab9 */ /* 0x000fe40000000800 */
[----:B------:R-:W-:-:S13]  /*5a90*/  ISETP.GE.AND P3, PT, R22, UR4, PT ;  /* 0x0000000416007c0c */ /* 0x000fda000bf66270 */
[----:B------:R-:W4:Y:S01]  /*5aa0*/  @!P3 LDS.128 R4, [R75+0x2000] ;  /* 0x002000004b04b984 */ /* 0x000f220000000c00 */
[----:B0-23--:R-:W-:-:S04]  /*5ab0*/  @!P3 LEA R10, P4, R22, R14, 0x1 ;  /* 0x0000000e160ab211 */ /* 0x00dfc800078808ff */
[----:B------:R-:W-:Y:S02]  /*5ac0*/  @!P3 LEA.HI.X R11, R22, R9, R23, 0x1, P4 ;  /* 0x00000009160bb211 */ /* 0x000fe400020f0c17 */
[----:B------:R-:W-:-:S03]  /*5ad0*/  ISETP.GE.AND P4, PT, R152, UR4, PT ;  /* 0x0000000498007c0c */ /* 0x000fc6000bf86270 */
[----:B----4-:R-:W-:Y:S10]  /*5ae0*/  @!P3 ST.E.128 desc[UR44][R10.64], R4 ;  /* 0x000000040a00b985 */ /* 0x010ff4000c101d2c */
[C---:B------:R-:W-:Y:S01]  /*5af0*/  @!P4 LEA R14, P3, R152.reuse, R14, 0x1 ;  /* 0x0000000e980ec211 */ /* 0x040fe200078608ff */
[----:B------:R-:W0:Y:S03]  /*5b00*/  @!P4 LDS.128 R4, [R74+0x2000] ;  /* 0x002000004a04c984 */ /* 0x000e260000000c00 */
[----:B------:R-:W-:-:S05]  /*5b10*/  @!P4 LEA.HI.X R15, R152, R9, R155, 0x1, P3 ;  /* 0x00000009980fc211 */ /* 0x000fca00018f0c9b */
[----:B0-----:R4:W-:Y:S04]  /*5b20*/  @!P4 ST.E.128 desc[UR44][R14.64], R4 ;  /* 0x000000040e00c985 */ /* 0x0019e8000c101d2c */
.L_x_3837:
[----:B------:R-:W-:Y:S05]  /*5b30*/  BSYNC B0 ;  /* 0x0000000000007941 */ /* 0x000fea0003800000 */
.L_x_3817:
[----:B0---4-:R-:W0:Y:S01]  /*5b40*/  S2R R4, SR_TID.X ;  /* 0x0000000000047919 */ /* 0x011e220000002100 */
        /* <DEDUP_REMOVED lines=8> */
[----:B----4-:R4:W-:Y:S01]  /*5bd0*/  BAR.SYNC.DEFER_BLOCKING R213, 0x80 ;  /* 0x000200d50000751d */ /* 0x0109e20000010000 */
[----:B0-----:R-:W-:-:S13]  /*5be0*/  LOP3.LUT P3, RZ, R4, 0x7f, RZ, 0xc0, !PT ;  /* 0x0000007f04ff7812 */ /* 0x001fda000786c0ff */
[----:B------:R-:W-:-:S05]  /*5bf0*/  @!P3 VIADD R4, R70, 0x324a0 ;  /* 0x000324a04604b836 */ /* 0x000fca0000000000 */
[----:B------:R-:W-:-:S04]  /*5c00*/  @!P3 PRMT R4, RZ, 0x654, R4 ;  /* 0x00000654ff04b816 */ /* 0x000fc80000000004 */
[----:B------:R4:W-:Y:S01]  /*5c10*/  @!P3 SYNCS.ARRIVE.TRANS64.RED.A1T0 RZ, [R4+URZ], RZ ;  /* 0x000000ff04ffb9a7 */ /* 0x0009e2000810043f */
[----:B------:R-:W-:Y:S05]  /*5c20*/  @!P5 BRA `(.L_x_3867) ;  /* 0x000000000004d947 */ /* 0x000fea0003800000 */
[----:B------:R-:W-:Y:S01]  /*5c30*/  BPT.TRAP 0x1 ;  /* 0x000000040000795c */ /* 0x000fe20000300000 */
.L_x_3867:
[----:B------:R-:W-:Y:S05]  /*5c40*/  BSYNC B0 ;  /* 0x0000000000007941 */ /* 0x000fea0003800000 */
.L_x_3866:
[----:B------:R-:W0:Y:S01]  /*5c50*/  SYNCS.PHASECHK.TRANS64.TRYWAIT P4, [R70+URZ+0x324b0], R83 ;  /* 0x0324b053460075a7 */ /* 0x000e22000808017f */
[----:B------:R-:W-:Y:S04]  /*5c60*/  BSSY B0, `(.L_x_3868) ;  /* 0x0000002000007945 */ /* 0x000fe80003800000 */
[----:B0-----:R-:W-:Y:S05]  /*5c70*/  @!P4 BRA `(.L_x_3869) ;  /* 0x000003200034c947 */ /* 0x001fea0003800000 */
.L_x_4200:
[----:B------:R-:W-:Y:S05]  /*5c80*/  BSYNC B0 ;  /* 0x0000000000007941 */ /* 0x000fea0003800000 */
.L_x_3868:
[----:B------:R-:W-:Y:S01]  /*5c90*/  ULDC.64 UR4, c[0x0][0x328] ;  /* 0x0000ca0000047ab9 */ /* 0x000fe20000000a00 */
[----:B------:R-:W-:Y:S01]  /*5ca0*/  IMAD.IADD R81, R81, 0x1, -R154 ;  /* 0x0000000151517824 */ /* 0x000fe200078e0a9a */
[----:B------:R-:W-:Y:S01]  /*5cb0*/  BSSY B0, `(.L_x_3870) ;  /* 0x0000043000007945 */ /* 0x000fe20003800000 */
[----:B------:R-:W-:Y:S02]  /*5cc0*/  IMAD R78, R78, UR4, RZ ;  /* 0x000000044e4e7c24 */ /* 0x000fe4000f8e02ff */
[----:B----4-:R-:W-:Y:S01]  /*5cd0*/  IMAD.WIDE.U32 R4, R77, UR4, RZ ;  /* 0x000000044d047c25 */ /* 0x010fe2000f8e00ff */
[----:B------:R-:W-:-:S03]  /*5ce0*/  ISETP.GE.AND P4, PT, R81, 0x1, PT ;  /* 0x000000015100780c */ /* 0x000fc60003f86270 */
[----:B------:R-:W-:Y:S01]  /*5cf0*/  IMAD R77, R77, UR5, R78 ;  /* 0x000000054d4d7c24 */ /* 0x000fe2000f8e024e */
[----:B------:R-:W-:Y:S01]  /*5d00*/  ULDC.64 UR4, c[0x0][0x338] ;  /* 0x0000ce0000047ab9 */ /* 0x000fe20000000a00 */
[----:B------:R-:W-:Y:S02]  /*5d10*/  IMAD R7, R153, 0x6000, R167 ;  /* 0x0000600099077824 */ /* 0x000fe400078e02a7 */
[----:B------:R-:W-:Y:S02]  /*5d20*/  IMAD R79, R79, UR4, RZ ;  /* 0x000000044f4f7c24 */ /* 0x000fe4000f8e02ff */
[----:B------:R-:W-:Y:S02]  /*5d30*/  IMAD.IADD R5, R5, 0x1, R77 ;  /* 0x0000000105057824 */ /* 0x000fe400078e024d */
        /* <DEDUP_REMOVED lines=10> */
[----:B------:R-:W-:Y:S02]  /*5de0*/  IMAD.IADD R5, R50, 0x1, R7 ;  /* 0x0000000132057824 */ /* 0x000fe400078e0207 */
[--C-:B------:R-:W-:Y:S01]  /*5df0*/  IMAD R34, R7, 0x2, R26.reuse ;  /* 0x0000000207227824 */ /* 0x100fe200078e021a */
[----:B------:R-:W-:Y:S01]  /*5e00*/  LEA.HI.X R32, R4, UR5, R9, 0x1, P5 ;  /* 0x0000000504207c11 */ /* 0x000fe2000a8f0c09 */
[----:B------:R0:W4:Y:S01]  /*5e10*/  SHFL.IDX PT, R35, R15, RZ, 0x1c1f ;  /* 0x001c1fff0f237589 */ /* 0x00012200000e0000 */
[----:B------:R-:W-:-:S03]  /*5e20*/  IMAD R36, R5, 0x2, R26 ;  /* 0x0000000205247824 */ /* 0x000fc600078e021a */
[----:B------:R0:W0:Y:S01]  /*5e30*/  SHFL.IDX PT, R33, R32, RZ, 0x1c1f ;  /* 0x001c1fff20217589 */ /* 0x00002200000e0000 */
[----:B------:R-:W-:Y:S05]  /*5e40*/  @!P4 BRA `(.L_x_3871) ;  /* 0x0000000000a4c947 */ /* 0x000fea0003800000 */
[----:B------:R-:W-:Y:S02]  /*5e50*/  ISETP.NE.AND P5, PT, R63, RZ, PT ;  /* 0x000000ff3f00720c */ /* 0x000fe40003fa5270 */
[----:B---3--:R-:W-:-:S11]  /*5e60*/  PRMT R14, R48, 0x8880, RZ ;  /* 0x00008880300e7816 */ /* 0x008fd600000000ff */
[----:B------:R-:W3:Y:S01]  /*5e70*/  @P5 LDS.128 R4, [R34] ;  /* 0x0000000022045984 */ /* 0x000ee20000000c00 */
[----:B--2-4-:R-:W-:-:S04]  /*5e80*/  @P5 LEA R8, P4, R22, R35, 0x1 ;  /* 0x0000002316085211 */ /* 0x014fc800078808ff */
[----:B0-----:R-:W-:Y:S02]  /*5e90*/  @P5 LEA.HI.X R9, R22, R33, R23, 0x1, P4 ;  /* 0x0000002116095211 */ /* 0x001fe400020f0c17 */
[----:B------:R-:W-:-:S03]  /*5ea0*/  ISETP.NE.AND P4, PT, R64, RZ, PT ;  /* 0x000000ff4000720c */ /* 0x000fc60003f85270 */
[----:B---3--:R-:W-:Y:S10]  /*5eb0*/  @P5 ST.E.128 desc[UR44][R8.64], R4 ;  /* 0x0000000408005985 */ /* 0x008ff4000c101d2c */
[C---:B------:R-:W-:Y:S01]  /*5ec0*/  @P4 LEA R10, P5, R152.reuse, R35, 0x1 ;  /* 0x00000023980a4211 */ /* 0x040fe200078a08ff */
[----:B------:R-:W0:Y:S03]  /*5ed0*/  @P4 LDS.128 R4, [R36] ;  /* 0x0000000024044984 */ /* 0x000e260000000c00 */
[----:B------:R-:W-:-:S02]  /*5ee0*/  @P4 LEA.HI.X R11, R152, R33, R155, 0x1, P5 ;  /* 0x00000021980b4211 */ /* 0x000fc400028f0c9b */
[----:B------:R-:W-:-:S03]  /*5ef0*/  ISETP.NE.AND P5, PT, R65, RZ, PT ;  /* 0x000000ff4100720c */ /* 0x000fc60003fa5270 */
[----:B0-----:R-:W-:Y:S10]  /*5f00*/  @P4 ST.E.128 desc[UR44][R10.64], R4 ;  /* 0x000000040a004985 */ /* 0x001ff4000c101d2c */
[C---:B------:R-:W-:Y:S01]  /*5f10*/  @P5 LEA R12, P4, R163.reuse, R35, 0x1 ;  /* 0x00000023a30c5211 */ /* 0x040fe200078808ff */
[----:B------:R-:W0:Y:S03]  /*5f20*/  @P5 LDS.128 R4, [R34+0x3000] ;  /* 0x0030000022045984 */ /* 0x000e260000000c00 */
        /* <DEDUP_REMOVED lines=21> */
[----:B------:R-:W-:-:S03]  /*6080*/  ISETP.GT.AND P4, PT, R14, -0x1, PT ;  /* 0xffffffff0e00780c */ /* 0x000fc60003f84270 */
[----:B0-----:R-:W-:Y:S10]  /*6090*/  @P5 ST.E.128 desc[UR44][R8.64], R4 ;  /* 0x0000000408005985 */ /* 0x001ff4000c101d2c */
[C---:B------:R-:W-:Y:S01]  /*60a0*/  @!P4 LEA R10, P5, R164.reuse, R35, 0x1 ;  /* 0x00000023a40ac211 */ /* 0x040fe200078a08ff */
[----:B------:R-:W0:Y:S03]  /*60b0*/  @!P4 LDS.128 R4, [R36+0x9000] ;  /* 0x009000002404c984 */ /* 0x000e260000000c00 */
[----:B------:R-:W-:-:S05]  /*60c0*/  @!P4 LEA.HI.X R11, R164, R33, R180, 0x1, P5 ;  /* 0x00000021a40bc211 */ /* 0x000fca00028f0cb4 */
[----:B0-----:R0:W-:Y:S04]  /*60d0*/  @!P4 ST.E.128 desc[UR44][R10.64], R4 ;  /* 0x000000040a00c985 */ /* 0x0011e8000c101d2c */
.L_x_3871:
[----:B------:R-:W-:Y:S05]  /*60e0*/  BSYNC B0 ;  /* 0x0000000000007941 */ /* 0x000fea0003800000 */
.L_x_3870:
[----:B------:R-:W-:Y:S01]  /*60f0*/  ISETP.GE.AND P4, PT, R81, 0x41, PT ;  /* 0x000000415100780c */ /* 0x000fe20003f86270 */
[----:B0-----:R0:W0:Y:S01]  /*6100*/  SHFL.IDX PT, R33, R32, 0x1, 0x1c1f ;  /* 0x003c1f0020217f89 */ /* 0x00102200000e0000 */
[----:B------:R-:W-:Y:S03]  /*6110*/  BSSY B0, `(.L_x_3872) ;  /* 0x000002c000007945 */ /* 0x000fe60003800000 */
[----:B------:R-:W0:Y:S08]  /*6120*/  SHFL.IDX PT, R15, R15, 0x1, 0x1c1f ;  /* 0x003c1f000f0f7f89 */ /* 0x000e3000000e0000 */
[----:B------:R-:W-:Y:S05]  /*6130*/  @!P4 BRA `(.L_x_3873) ;  /* 0x0000000000a4c947 */ /* 0x000fea0003800000 */
[----:B------:R-:W-:Y:S02]  /*6140*/  ISETP.NE.AND P5, PT, R63, RZ, PT ;  /* 0x000000ff3f00720c */ /* 0x000fe40003fa5270 */
[----:B---3--:R-:W-:-:S11]  /*6150*/  PRMT R14, R48, 0x8880, RZ ;  /* 0x00008880300e7816 */ /* 0x008fd600000000ff */
[----:B------:R-:W3:Y:S01]  /*6160*/  @P5 LDS.128 R4, [R34+0x2000] ;  /* 0x0020000022045984 */ /* 0x000ee20000000c00 */
[----:B0-2---:R-:W-:-:S04]  /*6170*/  @P5 LEA R8, P4, R22, R15, 0x1 ;  /* 0x0000000f16085211 */ /* 0x005fc800078808ff */
[----:B------:R-:W-:Y:S02]  /*6180*/  @P5 LEA.HI.X R9, R22, R33, R23, 0x1, P4 ;  /* 0x0000002116095211 */ /* 0x000fe400020f0c17 */
[----:B------:R-:W-:-:S03]  /*6190*/  ISETP.NE.AND P4, PT, R64, RZ, PT ;  /* 0x000000ff4000720c */ /* 0x000fc60003f85270 */
[----:B---3--:R-:W-:Y:S10]  /*61a0*/  @P5 ST.E.128 desc[UR44][R8.64], R4 ;  /* 0x0000000408005985 */ /* 0x008ff4000c101d2c */
        /* <DEDUP_REMOVED lines=34> */
.L_x_3873:
[----:B------:R-:W-:Y:S05]  /*63d0*/  BSYNC B0 ;  /* 0x0000000000007941 */ /* 0x000fea0003800000 */
.L_x_3872:
[----:B------:R-:W-:Y:S01]  /*63e0*/  @!PT LDS RZ, [RZ] ;  /* 0x00000000fffff984 */ /* 0x000fe20000000800 */
[----:B------:R-:W-:Y:S01]  /*63f0*/  @!PT LDS RZ, [RZ] ;  /* 0x00000000fffff984 */ /* 0x000fe20000000800 */
[----:B------:R-:W-:Y:S01]  /*6400*/  @!PT LDS RZ, [RZ] ;  /* 0x00000000fffff984 */ /* 0x000fe20000000800 */
[----:B------:R-:W-:Y:S01]  /*6410*/  @!PT LDS RZ, [RZ] ;  /* 0x00000000fffff984 */ /* 0x000fe20000000800 */
[----:B------:R5:W-:Y:S06]  /*6420*/  MEMBAR.ALL.CTA ;  /* 0x0000000000007992 */ /* 0x000bec0000008000 */
[----:B-----5:R-:W5:Y:S01]  /*6430*/  FENCE.VIEW.ASYNC.S ;  /* 0x00000000000073c6 */ /* 0x020f620000000000 */
[----:B-1----:R-:W-:Y:S02]  /*6440*/  @!P3 VIADD R70, R70, 0x324c0 ;  /* 0x000324c04646b836 */ /* 0x002fe40000000000 */
[----:B------:R-:W-:-:S03]  /*6450*/  VIADD R153, R153, 0x1 ;  /* 0x0000000199997836 */ /* 0x000fc60000000000 */
[----:B------:R-:W-:Y:S01]  /*6460*/  @!P3 PRMT R70, RZ, 0x654, R70 ;  /* 0x00000654ff46b816 */ /* 0x000fe20000000046 */
[----:B-----5:R1:W-:Y:S06]  /*6470*/  BAR.SYNC.DEFER_BLOCKING R213, 0x80 ;  /* 0x000200d50000751d */ /* 0x0203ec0000010000 */
[----:B------:R1:W-:Y:S01]  /*6480*/  @!P3 SYNCS.ARRIVE.TRANS64.RED.A1T0 RZ, [R70+URZ], RZ ;  /* 0x000000ff46ffb9a7 */ /* 0x0003e2000810043f */
[----:B------:R-:W-:-:S04]  /*6490*/  ISETP.NE.AND P3, PT, R153, 0x2, PT ;  /* 0x000000029900780c */ /* 0x000fc80003f65270 */
[----:B0-----:R-:W-:Y:S02]  /*64a0*/  SEL R5, RZ, 0x1, P3 ;  /* 0x00000001ff057807 */ /* 0x001fe40001800000 */
[----:B------:R-:W-:Y:S02]  /*64b0*/  SEL R153, R153, RZ, P3 ;  /* 0x000000ff99997207 */ /* 0x000fe40001800000 */
[----:B------:R-:W-:Y:S01]  /*64c0*/  LOP3.LUT R158, R158, R5, RZ, 0x3c, !PT ;  /* 0x000000059e9e7212 */ /* 0x000fe200078e3cff */
[----:B-1----:R-:W-:Y:S06]  /*64d0*/  @P2 BRA `(.L_x_3874) ;  /* 0xffffffc000202947 */ /* 0x002fec000383ffff */
[----:B------:R-:W0:Y:S01]  /*64e0*/  S2R R4, SR_TID.X ;  /* 0x0000000000047919 */ /* 0x000e220000002100 */
[----:B------:R-:W-:Y:S02]  /*64f0*/  PLOP3.LUT P0, PT, PT, PT, PT, 0x8, 0x0 ;  /* 0x000000000000781c */ /* 0x000fe40003f0e170 */
[----:B0-----:R-:W-:-:S04]  /*6500*/  SHF.R.U32.HI R4, RZ, 0x7, R4 ;  /* 0x00000007ff047819 */ /* 0x001fc80000011604 */
[----:B------:R-:W-:-:S13]  /*6510*/  ISETP.NE.AND P4, PT, R4, 0x1, PT ;  /* 0x000000010400780c */ /* 0x000fda0003f85270 */
[----:B------:R-:W-:Y:S05]  /*6520*/  @!P4 WARPSYNC.ALL ;  /* 0x000000000000c948 */ /* 0x000fea0003800000 */
[----:B------:R-:W-:Y:S06]  /*6530*/  @!P4 BAR.ARV 0x9, 0x100 ;  /* 0x024400000000cb1d */ /* 0x000fec0000002000 */
.L_x_3812:
[----:B------:R-:W0:Y:S01]  /*6540*/  S2R R3, SR_SWINHI ;  /* 0x0000000000037919 */ /* 0x000e220000002f00 */
[----:B------:R-:W1:Y:S01]  /*6550*/  LDC R13, c[0x0][0x448] ;  /* 0x00011200ff0d7b82 */ /* 0x000e620000000800 */
[----:B---3--:R-:W-:Y:S02]  /*6560*/  IMAD.U32 R14, RZ, RZ, UR38 ;  /* 0x00000026ff0e7e24 */ /* 0x008fe4000f8e00ff */
[----:B------:R-:W-:Y:S01]  /*6570*/  IMAD.MOV.U32 R15, RZ, RZ, 0x80 ;  /* 0x00000080ff0f7424 */ /* 0x000fe200078e00ff */
[----:B------:R-:W-:Y:S01]  /*6580*/  STL [R1+0x50], R125 ;  /* 0x0000507d01007387 */ /* 0x000fe20000100800 */
[----:B------:R-:W-:Y:S02]  /*6590*/  IMAD.MOV.U32 R26, RZ, RZ, 0x100 ;  /* 0x00000100ff1a7424 */ /* 0x000fe400078e00ff */
[----:B------:R-:W-:Y:S01]  /*65a0*/  IMAD.U32 R24, RZ, RZ, UR38 ;  /* 0x00000026ff187e24 */ /* 0x000fe2000f8e00ff */
[----:B------:R-:W3:Y:S01]  /*65b0*/  LDC R12, c[0x0][0xa80] ;  /* 0x0002a000ff0c7b82 */ /* 0x000ee20000000800 */
[----:B------:R-:W-:Y:S01]  /*65c0*/  IMAD.MOV.U32 R25, RZ, RZ, 0x80 ;  /* 0x00000080ff197424 */ /* 0x000fe200078e00ff */
[----:B------:R-:W-:Y:S01]  /*65d0*/  STL.64 [R1+0x28], R14 ;  /* 0x0000280e01007387 */ /* 0x000fe20000100a00 */
[----:B------:R-:W-:-:S03]  /*65e0*/  IMAD.U32 R72, RZ, RZ, UR37 ;  /* 0x00000025ff487e24 */ /* 0x000fc6000f8e00ff */
[----:B------:R-:W-:Y:S04]  /*65f0*/  STL.64 [R1+0x30], R26 ;  /* 0x0000301a01007387 */ /* 0x000fe80000100a00 */
[----:B------:R-:W-:Y:S04]  /*6600*/  STL.128 [R1], R24 ;  /* 0x0000001801007387 */ /* 0x000fe80000100c00 */
[----:B------:R-:W-:Y:S04]  /*6610*/  STL.128 [R1+0x420], RZ ;  /* 0x000420ff01007387 */ /* 0x000fe80000100c00 */
[----:B------:R-:W-:Y:S04]  /*6620*/  STL.128 [R1+0x430], RZ ;  /* 0x000430ff01007387 */ /* 0x000fe80000100c00 */
[----:B------:R-:W-:Y:S01]  /*6630*/  STL.128 [R1+0x210], RZ ;  /* 0x000210ff01007387 */ /* 0x000fe20000100c00 */
[----:B------:R-:W-:-:S02]  /*6640*/  MOV R4, R148 ;  /* 0x0000009400047202 */ /* 0x000fc40000000f00 */
[----:B0-----:R-:W-:Y:S01]  /*6650*/  MOV R5, R3 ;  /* 0x0000000300057202 */ /* 0x001fe20000000f00 */
[----:B---3--:R-:W-:Y:S01]  /*6660*/  STL [R1+0x440], R12 ;  /* 0x0004400c01007387 */ /* 0x008fe20000100800 */
[C---:B--2---:R-:W-:Y:S02]  /*6670*/  IADD3 R8, P1, R4.reuse, 0x32430, RZ ;  /* 0x0003243004087810 */ /* 0x044fe40007f3e0ff */
[C---:B------:R-:W-:Y:S01]  /*6680*/  IADD3 R0, P3, R4.reuse, 0x32450, RZ ;  /* 0x0003245004007810 */ /* 0x040fe20007f7e0ff */
[----:B------:R-:W-:Y:S01]  /*6690*/  STL.128 [R1+0x220], RZ ;  /* 0x000220ff01007387 */ /* 0x000fe20000100c00 */
[C---:B------:R-:W-:Y:S01]  /*66a0*/  IADD3 R6, P4, R4.reuse, 0x32460, RZ ;  /* 0x0003246004067810 */ /* 0x040fe20007f9e0ff */
[--C-:B------:R-:W-:Y:S01]  /*66b0*/  IMAD.X R9, RZ, RZ, R5.reuse, P1 ;  /* 0x000000ffff097224 */ /* 0x100fe200008e0605 */
[----:B-1----:R-:W-:Y:S01]  /*66c0*/  ISETP.NE.AND P1, PT, R13, 0x1, PT ;  /* 0x000000010d00780c */ /* 0x002fe20003f25270 */
[--C-:B------:R-:W-:Y:S01]  /*66d0*/  IMAD.X R3, RZ, RZ, R5.reuse, P3 ;  /* 0x000000ffff037224 */ /* 0x100fe200018e0605 */
[----:B------:R-:W-:Y:S01]  /*66e0*/  IADD3 R10, P2, R4, 0x32440, RZ ;  /* 0x00032440040a7810 */ /* 0x000fe20007f5e0ff */
[--C-:B------:R-:W-:Y:S01]  /*66f0*/  IMAD.X R7, RZ, RZ, R5.reuse, P4 ;  /* 0x000000ffff077224 */ /* 0x100fe200020e0605 */
[----:B------:R-:W-:Y:S01]  /*6700*/  STL.64 [R1+0x18], R8 ;  /* 0x0000180801007387 */ /* 0x000fe20000100a00 */
[----:B------:R-:W-:Y:S01]  /*6710*/  IMAD.MOV.U32 R4, RZ, RZ, R0 ;  /* 0x000000ffff047224 */ /* 0x000fe200078e0000 */
[----:B------:R-:W-:Y:S01]  /*6720*/  IADD3 R72, P3, R72, 0x50, RZ ;  /* 0x0000005048487810 */ /* 0x000fe20007f7e0ff */
[----:B------:R-:W-:Y:S01]  /*6730*/  IMAD.X R11, RZ, RZ, R5, P2 ;  /* 0x000000ffff0b7224 */ /* 0x000fe200010e0605 */
[----:B------:R-:W-:Y:S01]  /*6740*/  STL.128 [R1+0x230], RZ ;  /* 0x000230ff01007387 */ /* 0x000fe20000100c00 */
[----:B------:R-:W-:-:S02]  /*6750*/  IMAD.MOV.U32 R5, RZ, RZ, R3 ;  /* 0x000000ffff057224 */ /* 0x000fc400078e0003 */
[----:B------:R-:W-:Y:S01]  /*6760*/  VIADD R3, R210, 0x7f ;  /* 0x0000007fd2037836 */ /* 0x000fe20000000000 */
[----:B------:R-:W-:Y:S01]  /*6770*/  STL.64 [R1+0x20], R10 ;  /* 0x0000200a01007387 */ /* 0x000fe20000100a00 */
[----:B------:R-:W0:Y:S03]  /*6780*/  @P1 LDC R0, c[0x0][0x44c] ;  /* 0x00011300ff001b82 */ /* 0x000e260000000800 */
[----:B------:R1:W-:Y:S04]  /*6790*/  STL.128 [R1+0x40], R4 ;  /* 0x0000400401007387 */ /* 0x0003e80000100c00 */
[----:B------:R2:W-:Y:S04]  /*67a0*/  STL.128 [R1+0x240], RZ ;  /* 0x000240ff01007387 */ /* 0x0005e80000100c00 */
[----:B------:R2:W-:Y:S04]  /*67b0*/  STL.128 [R1+0x250], RZ ;  /* 0x000250ff01007387 */ /* 0x0005e80000100c00 */
[----:B------:R2:W-:Y:S01]  /*67c0*/  STL.128 [R1+0x260], RZ ;  /* 0x000260ff01007387 */ /* 0x0005e20000100c00 */
[----:B-1----:R-:W1:Y:S03]  /*67d0*/  @P1 LDC R5, c[0x0][0x450] ;  /* 0x00011400ff051b82 */ /* 0x002e660000000800 */
[----:B------:R2:W-:Y:S04]  /*67e0*/  STL.128 [R1+0x270], RZ ;  /* 0x000270ff01007387 */ /* 0x0005e80000100c00 */
[----:B------:R2:W-:Y:S01]  /*67f0*/  STL.128 [R1+0x280], RZ ;  /* 0x000280ff01007387 */ /* 0x0005e20000100c00 */
[----:B0-----:R-:W-:Y:S01]  /*6800*/  @P1 IMAD.HI.U32 R0, R3, R0, RZ ;  /* 0x0000000003001227 */ /* 0x001fe200078e00ff */
[----:B------:R-:W0:Y:S02]  /*6810*/  LDC.64 R6, c[0x0][0xad8] ;  /* 0x0002b600ff067b82 */ /* 0x000e240000000a00 */
[----:B------:R2:W-:Y:S04]  /*6820*/  STL.128 [R1+0x290], RZ ;  /* 0x000290ff01007387 */ /* 0x0005e80000100c00 */
[----:B------:R2:W-:Y:S04]  /*6830*/  STL.128 [R1+0x2a0], RZ ;  /* 0x0002a0ff01007387 */ /* 0x0005e80000100c00 */
[----:B------:R2:W-:Y:S04]  /*6840*/  STL.128 [R1+0x2b0], RZ ;  /* 0x0002b0ff01007387 */ /* 0x0005e80000100c00 */
[----:B------:R2:W-:Y:S01]  /*6850*/  STL.128 [R1+0x2c0], RZ ;  /* 0x0002c0ff01007387 */ /* 0x0005e20000100c00 */
[----:B-1----:R-:W-:-:S03]  /*6860*/  @P1 SHF.R.U32.HI R3, RZ, R5, R0 ;  /* 0x00000005ff031219 */ /* 0x002fc60000011600 */
[----:B------:R2:W-:Y:S04]  /*6870*/  STL.128 [R1+0x2d0], RZ ;  /* 0x0002d0ff01007387 */ /* 0x0005e80000100c00 */
[----:B------:R2:W-:Y:S01]  /*6880*/  STL.128 [R1+0x2e0], RZ ;  /* 0x0002e0ff01007387 */ /* 0x0005e20000100c00 */
[----:B------:R-:W-:Y:S01]  /*6890*/  IMAD.IADD R3, R194, 0x1, R3 ;  /* 0x00000001c2037824 */ /* 0x000fe200078e0203 */
[----:B0-----:R-:W-:Y:S02]  /*68a0*/  ISETP.GE.AND P2, PT, R7, 0x1, PT ;  /* 0x000000010700780c */ /* 0x001fe40003f46270 */
        /* <DEDUP_REMOVED lines=20> */
[----:B------:R-:W-:Y:S05]  /*69f0*/  @P0 BRA `(.L_x_3875) ;  /* 0x00000000000c0947 */ /* 0x000fea0003800000 */
[----:B------:R-:W0:Y:S01]  /*6a00*/  FENCE.VIEW.ASYNC.G ;  /* 0x00000000000073c6 */ /* 0x000e220000000100 */
[----:B------:R-:W-:Y:S05]  /*6a10*/  WARPSYNC.ALL ;  /* 0x0000000000007948 */ /* 0x000fea0003800000 */
[----:B0-----:R-:W-:Y:S06]  /*6a20*/  BAR.ARV 0xc, 0x180 ;  /* 0x0306000000007b1d */ /* 0x001fec0000002000 */
.L_x_3875:
[----:B------:R-:W-:Y:S02]  /*6a30*/  IMAD.X R73, RZ, RZ, UR36, P3 ;  /* 0x00000024ff497e24 */ /* 0x000fe400098e06ff */
        /* <DEDUP_REMOVED lines=13> */
.L_x_3878:
[----:B------:R-:W-:-:S13]  /*6b10*/  ISETP.NE.AND P0, PT, R7, 0x1, PT ;  /* 0x000000010700780c */ /* 0x000fda0003f05270 */
[----:B------:R-:W0:Y:S02]  /*6b20*/  @P0 LDC.64 R4, c[0x0][0xae0] ;  /* 0x0002b800ff040b82 */ /* 0x000e240000000a00 */
[----:B0-----:R-:W-:-:S05]  /*6b30*/  @P0 IMAD.HI.U32 R4, R0, R4, RZ ;  /* 0x0000000400040227 */ /* 0x001fca00078e00ff */
[----:B------:R-:W-:-:S07]  /*6b40*/  @P0 SHF.R.U32.HI R0, RZ, R5, R4 ;  /* 0x00000005ff000219 */ /* 0x000fce0000011604 */
.L_x_3879:
[----:B------:R-:W-:Y:S05]  /*6b50*/  BSYNC B0 ;  /* 0x0000000000007941 */ /* 0x000fea0003800000 */
.L_x_3877:
[----:B------:R-:W-:-:S05]  /*6b60*/  IMAD R3, R0, R7, R7 ;  /* 0x0000000700037224 */ /* 0x000fca00078e0207 */
[----:B------:R-:W-:-:S07]  /*6b70*/  VIMNMX R6, R6, R3, PT ;  /* 0x0000000306067248 */ /* 0x000fce0003fe0100 */
.L_x_3876:
        /* <DEDUP_REMOVED lines=24> */
.L_x_3882:
[----:B------:R-:W-:-:S13]  /*6d00*/  ISETP.NE.AND P0, PT, R7, 0x1, PT ;  /* 0x000000010700780c */ /* 0x000fda0003f05270 */
[----:B------:R-:W0:Y:S02]  /*6d10*/  @P0 LDC.64 R4, c[0x0][0xae0] ;  /* 0x0002b800ff040b82 */ /* 0x000e240000000a00 */
[----:B0-----:R-:W-:-:S05]  /*6d20*/  @P0 IMAD.HI.U32 R4, R0, R4, RZ ;  /* 0x0000000400040227 */ /* 0x001fca00078e00ff */
[----:B------:R-:W-:-:S07]  /*6d30*/  @P0 SHF.R.U32.HI R0, RZ, R5, R4 ;  /* 0x00000005ff000219 */ /* 0x000fce0000011604 */
.L_x_3883:
[----:B------:R-:W-:Y:S05]  /*6d40*/  BSYNC B0 ;  /* 0x0000000000007941 */ /* 0x000fea0003800000 */
.L_x_3881:
[----:B------:R-:W-:-:S05]  /*6d50*/  IMAD R0, R0, R7, RZ ;  /* 0x0000000700007224 */ /* 0x000fca00078e02ff */
[----:B------:R-:W-:-:S07]  /*6d60*/  VIMNMX R3, R3, R0, !PT ;  /* 0x0000000003037248 */ /* 0x000fce0007fe0100 */
.L_x_3880:
[----:B------:R-:W-:Y:S01]  /*6d70*/  IMAD.HI R3, R3, 0x2aaaaaab, RZ ;  /* 0x2aaaaaab03037827 */ /* 0x000fe200078e02ff */
[----:B------:R-:W-:-:S04]  /*6d80*/  PLOP3.LUT P0, PT, PT, PT, PT, 0x80, 0x0 ;  /* 0x000000000000781c */ /* 0x000fc80003f0f070 */
[----:B------:R-:W-:-:S04]  /*6d90*/  SHF.R.U32.HI R0, RZ, 0x1f, R3 ;  /* 0x0000001fff007819 */ /* 0x000fc80000011603 */
[----:B------:R-:W-:-:S04]  /*6da0*/  LEA.HI.SX32 R0, R3, R0, 0x1c ;  /* 0x0000000003007211 */ /* 0x000fc800078fe2ff */
[----:B------:R-:W-:-:S04]  /*6db0*/  VIMNMX R190, RZ, R0, !PT ;  /* 0x00000000ffbe7248 */ /* 0x000fc80007fe0100 */
[----:B------:R-:W-:-:S13]  /*6dc0*/  ISETP.GT.AND P1, PT, R172, R190, PT ;  /* 0x000000beac00720c */ /* 0x000fda0003f24270 */
[----:B------:R-:W-:Y:S05]  /*6dd0*/  @!P1 BRA `(.L_x_3884) ;  /* 0x00000258006c9947 */ /* 0x000fea0003800000 */
[----:B------:R0:W-:Y:S01]  /*6de0*/  STL.64 [R1+0x58], RZ ;  /* 0x000058ff01007387 */ /* 0x0001e20000100a00 */
[----:B------:R-:W-:Y:S01]  /*6df0*/  IMAD.U32 R32, RZ, RZ, UR37 ;  /* 0x00000025ff207e24 */ /* 0x000fe2000f8e00ff */
[----:B------:R-:W-:Y:S01]  /*6e00*/  UMOV UR4, 0xffffffff ;  /* 0xffffffff00047882 */ /* 0x000fe20000000000 */
[----:B------:R-:W-:Y:S02]  /*6e10*/  IMAD.U32 R18, RZ, RZ, UR37 ;  /* 0x00000025ff127e24 */ /* 0x000fe4000f8e00ff */
[----:B------:R-:W-:Y:S01]  /*6e20*/  IMAD.U32 R24, RZ, RZ, UR37 ;  /* 0x00000025ff187e24 */ /* 0x000fe2000f8e00ff */
[----:B------:R-:W-:Y:S01]  /*6e30*/  IADD3 R32, P0, R32, 0x88, RZ ;  /* 0x0000008820207810 */ /* 0x000fe20007f1e0ff */
[----:B----4-:R-:W-:Y:S01]  /*6e40*/  IMAD.U32 R35, RZ, RZ, UR37 ;  /* 0x00000025ff237e24 */ /* 0x010fe2000f8e00ff */
[----:B------:R-:W-:Y:S02]  /*6e50*/  IADD3 R18, P1, R18, 0x78, RZ ;  /* 0x0000007812127810 */ /* 0x000fe40007f3e0ff */
[----:B------:R-:W-:Y:S01]  /*6e60*/  IADD3 R24, P2, R24, 0x58, RZ ;  /* 0x0000005818187810 */ /* 0x000fe20007f5e0ff */
[----:B------:R-:W-:Y:S01]  /*6e70*/  IMAD.X R33, RZ, RZ, UR36, P0 ;  /* 0x00000024ff217e24 */ /* 0x000fe200080e06ff */
[----:B------:R-:W-:Y:S01]  /*6e80*/  IADD3 R35, P3, R35, 0x60, RZ ;  /* 0x0000006023237810 */ /* 0x000fe20007f7e0ff */
[----:B------:R-:W-:-:S02]  /*6e90*/  IMAD.X R19, RZ, RZ, UR36, P1 ;  /* 0x00000024ff137e24 */ /* 0x000fc400088e06ff */
[----:B------:R-:W-:Y:S02]  /*6ea0*/  IMAD.X R25, RZ, RZ, UR36, P2 ;  /* 0x00000024ff197e24 */ /* 0x000fe400090e06ff */
[----:B------:R-:W-:Y:S01]  /*6eb0*/  IMAD.X R44, RZ, RZ, UR36, P3 ;  /* 0x00000024ff2c7e24 */ /* 0x000fe200098e06ff */
[----:B0-----:R-:W-:Y:S07]  /*6ec0*/  BRA.DIV UR4, `(.L_x_3885) ;  /* 0x0000030e04b47947 */ /* 0x001fee000b800000 */
[----:B------:R-:W3:Y:S04]  /*6ed0*/  LDL R0, [R1+0x474] ;  /* 0x0004740001007983 */ /* 0x000ee80000100800 */
[----:B---3--:R0:W1:Y:S02]  /*6ee0*/  SHFL.IDX PT, R14, R0, RZ, 0x1f ;  /* 0x00001fff000e7589 */ /* 0x00806400000e0000 */
.L_x_4203:
[----:B01----:R-:W-:Y:S01]  /*6ef0*/  LEA.HI R0, R14, R14, RZ, 0x1 ;  /* 0x0000000e0e007211 */ /* 0x003fe200078f08ff */
[C---:B------:R-:W-:Y:S01]  /*6f00*/  VIADD R27, R148.reuse, 0x18400 ;  /* 0x00018400941b7836 */ /* 0x040fe20000000000 */
[----:B------:R-:W-:Y:S01]  /*6f10*/  STL.128 [R1+0x90], RZ ;  /* 0x000090ff01007387 */ /* 0x000fe20000100c00 */
[----:B------:R-:W-:Y:S01]  /*6f20*/  VIADD R8, R148, 0x400 ;  /* 0x0000040094087836 */ /* 0x000fe20000000000 */
[----:B------:R-:W-:Y:S01]  /*6f30*/  LOP3.LUT R3, R0, 0x7fffe, RZ, 0xc0, !PT ;  /* 0x0007fffe00037812 */ /* 0x000fe200078ec0ff */
[----:B------:R-:W-:Y:S01]  /*6f40*/  IMAD.MOV.U32 R4, RZ, RZ, 0x1 ;  /* 0x00000001ff047424 */ /* 0x000fe200078e00ff */
[----:B------:R-:W-:Y:S01]  /*6f50*/  STL.128 [R1+0xa0], RZ ;  /* 0x0000a0ff01007387 */ /* 0x000fe20000100c00 */
[----:B------:R-:W-:Y:S01]  /*6f60*/  IMAD.MOV.U32 R5, RZ, RZ, RZ ;  /* 0x000000ffff057224 */ /* 0x000fe200078e00ff */
[----:B------:R-:W-:Y:S01]  /*6f70*/  SHF.R.U32.HI R8, RZ, 0x4, R8 ;  /* 0x00000004ff087819 */ /* 0x000fe20000011608 */
[----:B------:R-:W-:Y:S01]  /*6f80*/  IMAD.IADD R0, R14, 0x1, -R3 ;  /* 0x000000010e007824 */ /* 0x000fe200078e0a03 */
[----:B------:R-:W-:Y:S01]  /*6f90*/  STL.128 [R1+0xb0], RZ ;  /* 0x0000b0ff01007387 */ /* 0x000fe20000100c00 */
[----:B------:R-:W-:Y:S01]  /*6fa0*/  VIADD R3, R148, 0x1c400 ;  /* 0x0001c40094037836 */ /* 0x000fe20000000000 */
[----:B------:R-:W-:Y:S01]  /*6fb0*/  LOP3.LUT R8, R8, 0x3fff, RZ, 0xc0, !PT ;  /* 0x00003fff08087812 */ /* 0x000fe200078ec0ff */
[----:B------:R-:W-:Y:S01]  /*6fc0*/  IMAD R0, R0, 0x2000, R27 ;  /* 0x0000200000007824 */ /* 0x000fe200078e021b */
[----:B------:R-:W-:Y:S01]  /*6fd0*/  STL.128 [R1+0xc0], RZ ;  /* 0x0000c0ff01007387 */ /* 0x000fe20000100c00 */
[----:B------:R-:W-:Y:S01]  /*6fe0*/  IMAD.MOV.U32 R6, RZ, RZ, 0x1 ;  /* 0x00000001ff067424 */ /* 0x000fe200078e00ff */
[----:B------:R-:W-:Y:S01]  /*6ff0*/  SHF.R.U32.HI R3, RZ, 0x4, R3 ;  /* 0x00000004ff037819 */ /* 0x000fe20000011603 */
[----:B------:R-:W-:Y:S01]  /*7000*/  VIADD R9, R0, 0xa000 ;  /* 0x0000a00000097836 */ /* 0x000fe20000000000 */
[----:B------:R-:W-:Y:S01]  /*7010*/  SHF.R.U32.HI R0, RZ, 0x4, R0 ;  /* 0x00000004ff007819 */ /* 0x000fe20000011600 */
[----:B------:R-:W-:Y:S01]  /*7020*/  IMAD.MOV.U32 R7, RZ, RZ, RZ ;  /* 0x000000ffff077224 */ /* 0x000fe200078e00ff */
[----:B------:R-:W-:Y:S01]  /*7030*/  LOP3.LUT R3, R3, 0x3fff, RZ, 0xc0, !PT ;  /* 0x00003fff03037812 */ /* 0x000fe200078ec0ff */
[----:B------:R-:W-:Y:S01]  /*7040*/  IMAD.MOV.U32 R10, RZ, RZ, 0x1 ;  /* 0x00000001ff0a7424 */ /* 0x000fe200078e00ff */
[----:B------:R-:W-:Y:S01]  /*7050*/  SHF.R.U32.HI R9, RZ, 0x4, R9 ;  /* 0x00000004ff097819 */ /* 0x000fe20000011609 */
[----:B------:R-:W-:Y:S01]  /*7060*/  IMAD.MOV.U32 R11, RZ, RZ, RZ ;  /* 0x000000ffff0b7224 */ /* 0x000fe200078e00ff */
[----:B------:R-:W-:Y:S01]  /*7070*/  LOP3.LUT R3, R3, 0x10000, RZ, 0xfc, !PT ;  /* 0x0001000003037812 */ /* 0x000fe200078efcff */
[----:B------:R0:W-:Y:S01]  /*7080*/  STL.128 [R1+0x60], R4 ;  /* 0x0000600401007387 */ /* 0x0001e20000100c00 */
[----:B------:R-:W-:Y:S01]  /*7090*/  LOP3.LUT R9, R9, 0x3fff, RZ, 0xc0, !PT ;  /* 0x00003fff09097812 */ /* 0x000fe200078ec0ff */
[----:B------:R-:W-:Y:S01]  /*70a0*/  IMAD.U32 R34, RZ, RZ, UR37 ;  /* 0x00000025ff227e24 */ /* 0x000fe2000f8e00ff */
[----:B------:R-:W-:Y:S01]  /*70b0*/  LOP3.LUT R0, R0, 0x3fff, RZ, 0xc0, !PT ;  /* 0x00003fff00007812 */ /* 0x000fe200078ec0ff */
[----:B------:R1:W-:Y:S01]  /*70c0*/  STL.64 [R1+0x70], R10 ;  /* 0x0000700a01007387 */ /* 0x0003e20000100a00 */
[----:B------:R-:W-:Y:S01]  /*70d0*/  LOP3.LUT R9, R9, 0x10000, RZ, 0xfc, !PT ;  /* 0x0001000009097812 */ /* 0x000fe200078efcff */
[----:B------:R-:W-:Y:S01]  /*70e0*/  IMAD.U32 R36, RZ, RZ, UR37 ;  /* 0x00000025ff247e24 */ /* 0x000fe2000f8e00ff */
[----:B------:R-:W-:Y:S01]  /*70f0*/  LOP3.LUT P0, RZ, R27, 0x1bf, RZ, 0xc0, !PT ;  /* 0x000001bf1bff7812 */ /* 0x000fe2000780c0ff */
[----:B------:R-:W-:Y:S01]  /*7100*/  STL.128 [R1+0xd0], RZ ;  /* 0x0000d0ff01007387 */ /* 0x000fe20000100c00 */
[----:B------:R-:W-:Y:S01]  /*7110*/  IADD3 R34, P5, R34, 0x68, RZ ;  /* 0x0000006822227810 */ /* 0x000fe20007fbe0ff */
[----:B------:R-:W-:Y:S01]  /*7120*/  IMAD.U32 R37, RZ, RZ, UR37 ;  /* 0x00000025ff257e24 */ /* 0x000fe2000f8e00ff */
[----:B------:R-:W-:Y:S01]  /*7130*/  IADD3 R36, P4, R36, 0x70, RZ ;  /* 0x0000007024247810 */ /* 0x000fe20007f9e0ff */
[----:B------:R-:W-:Y:S01]  /*7140*/  STL.128 [R1+0xe0], RZ ;  /* 0x0000e0ff01007387 */ /* 0x000fe20000100c00 */
[----:B------:R-:W-:Y:S01]  /*7150*/  IMAD.U32 R43, RZ, RZ, UR37 ;  /* 0x00000025ff2b7e24 */ /* 0x000fe2000f8e00ff */
[----:B------:R-:W-:Y:S01]  /*7160*/  BSSY B6, `(.L_x_3886) ;  /* 0x000002a000067945 */ /* 0x000fe20003800000 */
[----:B------:R-:W-:Y:S01]  /*7170*/  IMAD.U32 R47, RZ, RZ, UR37 ;  /* 0x00000025ff2f7e24 */ /* 0x000fe2000f8e00ff */
[C---:B0-----:R-:W-:Y:S01]  /*7180*/  LOP3.LUT R6, R8.reuse, 0x3000000, RZ, 0xfc, !PT ;  /* 0x0300000008067812 */ /* 0x041fe200078efcff */
[----:B------:R-:W-:Y:S01]  /*7190*/  IMAD.MOV.U32 R4, RZ, RZ, R3 ;  /* 0x000000ffff047224 */ /* 0x000fe200078e0003 */
[----:B------:R-:W-:Y:S01]  /*71a0*/  LOP3.LUT R8, R8, 0x10000, RZ, 0xfc, !PT ;  /* 0x0001000008087812 */ /* 0x000fe200078efcff */
[----:B------:R-:W-:Y:S01]  /*71b0*/  IMAD.MOV.U32 R5, RZ, RZ, 0x40000040 ;  /* 0x40000040ff057424 */ /* 0x000fe200078e00ff */
[----:B-1----:R-:W-:Y:S01]  /*71c0*/  LOP3.LUT R10, R0, 0x10000, RZ, 0xfc, !PT ;  /* 0x00010000000a7812 */ /* 0x002fe200078efcff */
[----:B------:R-:W-:Y:S01]  /*71d0*/  IMAD.MOV.U32 R7, RZ, RZ, 0x40000040 ;  /* 0x40000040ff077424 */ /* 0x000fe200078e00ff */
[----:B------:R-:W-:Y:S01]  /*71e0*/  IADD3 R37, P3, R37, 0x80, RZ ;  /* 0x0000008025257810 */ /* 0x000fe20007f7e0ff */
[----:B------:R-:W-:Y:S01]  /*71f0*/  IMAD.MOV.U32 R11, RZ, RZ, 0x40000040 ;  /* 0x40000040ff0b7424 */ /* 0x000fe200078e00ff */
[----:B------:R-:W-:Y:S01]  /*7200*/  IADD3 R43, P2, R43, 0x90, RZ ;  /* 0x000000902b2b7810 */ /* 0x000fe20007f5e0ff */
[----:B------:R-:W-:Y:S01]  /*7210*/  IMAD.U32 R40, RZ, RZ, UR37 ;  /* 0x00000025ff287e24 */ /* 0x000fe2000f8e00ff */
[----:B------:R0:W-:Y:S01]  /*7220*/  STL.128 [R1+0x80], R4 ;  /* 0x0000800401007387 */ /* 0x0001e20000100c00 */
[----:B------:R-:W-:Y:S01]  /*7230*/  IMAD.X R45, RZ, RZ, UR36, P5 ;  /* 0x00000024ff2d7e24 */ /* 0x000fe2000a8e06ff */
[----:B------:R-:W-:Y:S01]  /*7240*/  IADD3 R47, P1, R47, 0xf0, RZ ;  /* 0x000000f02f2f7810 */ /* 0x000fe20007f3e0ff */
[----:B------:R-:W-:Y:S01]  /*7250*/  IMAD.X R49, RZ, RZ, UR36, P4 ;  /* 0x00000024ff317e24 */ /* 0x000fe2000a0e06ff */
[----:B------:R1:W-:Y:S01]  /*7260*/  STL.64 [R1+0x78], R10 ;  /* 0x0000780a01007387 */ /* 0x0003e20000100a00 */
[----:B------:R-:W-:Y:S01]  /*7270*/  IADD3 R40, P5, R40, 0xf8, RZ ;  /* 0x000000f828287810 */ /* 0x000fe20007fbe0ff */
[----:B------:R-:W-:-:S02]  /*7280*/  IMAD.X R48, RZ, RZ, UR36, P3 ;  /* 0x00000024ff307e24 */ /* 0x000fc400098e06ff */
[----:B------:R-:W-:Y:S02]  /*7290*/  IMAD.X R42, RZ, RZ, UR36, P2 ;  /* 0x00000024ff2a7e24 */ /* 0x000fe400090e06ff */
[----:B------:R-:W-:Y:S02]  /*72a0*/  IMAD.X R46, RZ, RZ, UR36, P1 ;  /* 0x00000024ff2e7e24 */ /* 0x000fe400088e06ff */
[----:B------:R-:W-:Y:S02]  /*72b0*/  IMAD.X R39, RZ, RZ, UR36, P5 ;  /* 0x00000024ff277e24 */ /* 0x000fe4000a8e06ff */
[----:B0-----:R-:W-:Y:S02]  /*72c0*/  IMAD.MOV.U32 R6, RZ, RZ, R8 ;  /* 0x000000ffff067224 */ /* 0x001fe400078e0008 */
[----:B------:R-:W-:-:S05]  /*72d0*/  IMAD.MOV.U32 R4, RZ, RZ, R9 ;  /* 0x000000ffff047224 */ /* 0x000fca00078e0009 */
[----:B------:R1:W-:Y:S01]  /*72e0*/  STL.128 [R1+0xf0], R4 ;  /* 0x0000f00401007387 */ /* 0x0003e20000100c00 */
[----:B------:R-:W-:Y:S05]  /*72f0*/  @!P0 BRA `(.L_x_3887) ;  /* 0x0000000000408947 */ /* 0x000fea0003800000 */
[----:B------:R-:W-:Y:S01]  /*7300*/  MOV R0, 0x0 ;  /* 0x0000000000007802 */ /* 0x000fe20000000f00 */
[----:B------:R-:W-:Y:S01]  /*7310*/  ULDC.64 UR4, c[0x4][0x98] ;  /* 0x0100260000047ab9 */ /* 0x000fe20000000a00 */
[----:B------:R-:W-:Y:S01]  /*7320*/  ULDC.64 UR6, c[0x4][0xa0] ;  /* 0x0100280000067ab9 */ /* 0x000fe20000000a00 */
[----:B-1----:R-:W-:Y:S01]  /*7330*/  IMAD.U32 R4, RZ, RZ, UR4 ;  /* 0x00000004ff047e24 */ /* 0x002fe2000f8e00ff */
        /* <DEDUP_REMOVED lines=11> */
[----:B-12--5:R-:W-:Y:S05]  /*73f0*/  CALL.ABS.NOINC R14 ;  /* 0x000000000e007343 */ /* 0x026fea0003c00000 */
.L_x_3887:
[----:B------:R-:W-:Y:S05]  /*7400*/  BSYNC B6 ;  /* 0x0000000000067941 */ /* 0x000fea0003800000 */
.L_x_3886:
[----:B------:R-:W0:Y:S01]  /*7410*/  S2R R26, SR_TID.X ;  /* 0x00000000001a7919 */ /* 0x000e220000002100 */
[----:B-1----:R-:W1:Y:S01]  /*7420*/  LDC.64 R10, c[0x0][0xad0] ;  /* 0x0002b400ff0a7b82 */ /* 0x002e620000000a00 */
[----:B------:R-:W-:Y:S01]  /*7430*/  UIADD3 UR5, UP0, UR37, 0x100, URZ ;  /* 0x0000010025057890 */ /* 0x000fe2000ff1e03f */
[----:B------:R-:W-:Y:S01]  /*7440*/  IMAD.MOV.U32 R8, RZ, RZ, RZ ;  /* 0x000000ffff087224 */ /* 0x000fe200078e00ff */
[----:B------:R-:W-:Y:S01]  /*7450*/  STL.64 [R1+0x110], R24 ;  /* 0x0001101801007387 */ /* 0x000fe20000100a00 */
[----:B------:R-:W-:Y:S01]  /*7460*/  IMAD.U32 R0, RZ, RZ, UR37 ;  /* 0x00000025ff007e24 */ /* 0x000fe2000f8e00ff */
[----:B------:R-:W-:Y:S01]  /*7470*/  UIADD3.X UR6, URZ, UR36, URZ, UP0, !UPT ;  /* 0x000000243f067290 */ /* 0x000fe200087fe43f */
[----:B------:R-:W-:Y:S01]  /*7480*/  IMAD.U32 R38, RZ, RZ, UR37 ;  /* 0x00000025ff267e24 */ /* 0x000fe2000f8e00ff */
[----:B------:R-:W-:Y:S01]  /*7490*/  UIADD3 UR4, UP0, UR37, 0x14c, URZ ;  /* 0x0000014c25047890 */ /* 0x000fe2000ff1e03f */
[----:B------:R-:W3:Y:S01]  /*74a0*/  LDC.64 R20, c[0x0][0xad8] ;  /* 0x0002b600ff147b82 */ /* 0x000ee20000000a00 */
[----:B------:R-:W-:Y:S01]  /*74b0*/  IMAD.U32 R12, RZ, RZ, UR5 ;  /* 0x00000005ff0c7e24 */ /* 0x000fe2000f8e00ff */
[----:B------:R-:W-:Y:S01]  /*74c0*/  STL.64 [R1+0x100], R228 ;  /* 0x000100e401007387 */ /* 0x000fe20000100a00 */
[----:B------:R-:W-:Y:S01]  /*74d0*/  UIADD3.X UR5, URZ, UR36, URZ, UP0, !UPT ;  /* 0x000000243f057290 */ /* 0x000fe200087fe43f */
[----:B------:R-:W-:Y:S01]  /*74e0*/  IMAD.U32 R13, RZ, RZ, UR6 ;  /* 0x00000006ff0d7e24 */ /* 0x000fe2000f8e00ff */
[----:B------:R-:W-:Y:S01]  /*74f0*/  IADD3 R38, P2, R38, 0x118, RZ ;  /* 0x0000011826267810 */ /* 0x000fe20007f5e0ff */
[----:B------:R-:W-:Y:S01]  /*7500*/  IMAD.U32 R14, RZ, RZ, UR4 ;  /* 0x00000004ff0e7e24 */ /* 0x000fe2000f8e00ff */
[----:B------:R-:W-:Y:S01]  /*7510*/  STL.U8 [R1+0x118], RZ ;  /* 0x000118ff01007387 */ /* 0x000fe20000100000 */
[----:B------:R-:W4:Y:S01]  /*7520*/  LDC.64 R50, c[0x0][0xae0] ;  /* 0x0002b800ff327b82 */ /* 0x000f220000000a00 */
[----:B------:R-:W-:Y:S01]  /*7530*/  IMAD.U32 R15, RZ, RZ, UR5 ;  /* 0x00000005ff0f7e24 */ /* 0x000fe2000f8e00ff */
[----:B------:R-:W-:Y:S01]  /*7540*/  ULDC UR4, c[0x0][0x3f4] ;  /* 0x0000fd0000047ab9 */ /* 0x000fe20000000800 */
[----:B------:R-:W-:Y:S01]  /*7550*/  STL.64 [R1+0x108], R12 ;  /* 0x0001080c01007387 */ /* 0x000fe20000100a00 */
[----:B------:R-:W-:Y:S01]  /*7560*/  ISETP.LT.AND P0, PT, RZ, UR4, PT ;  /* 0x00000004ff007c0c */ /* 0x000fe2000bf01270 */
[----:B------:R-:W-:-:S02]  /*7570*/  IMAD.U32 R3, RZ, RZ, UR37 ;  /* 0x00000025ff037e24 */ /* 0x000fc4000f8e00ff */
[----:B------:R-:W-:Y:S01]  /*7580*/  STL.64 [R1+0x150], R14 ;  /* 0x0001500e01007387 */ /* 0x000fe20000100a00 */
[----:B------:R-:W2:Y:S01]  /*7590*/  LDC R6, c[0x0][0x450] ;  /* 0x00011400ff067b82 */ /* 0x000ea20000000800 */
[----:B-1----:R-:W-:Y:S02]  /*75a0*/  IMAD.MOV.U32 R30, RZ, RZ, R11 ;  /* 0x000000ffff1e7224 */ /* 0x002fe400078e000b */
[----:B------:R-:W-:Y:S02]  /*75b0*/  IMAD.MOV.U32 R7, RZ, RZ, R10 ;  /* 0x000000ffff077224 */ /* 0x000fe400078e000a */
[----:B0-----:R-:W-:-:S03]  /*75c0*/  VIADD R227, R26, 0xffffff80 ;  /* 0xffffff801ae37836 */ /* 0x001fc60000000000 */
[----:B------:R-:W2:Y:S01]  /*75d0*/  LDC.64 R4, c[0x0][0x448] ;  /* 0x00011200ff047b82 */ /* 0x000ea20000000a00 */
[----:B---3--:R-:W-:Y:S02]  /*75e0*/  IMAD.MOV.U32 R9, RZ, RZ, R21 ;  /* 0x000000ffff097224 */ /* 0x008fe400078e0015 */
[----:B------:R-:W-:Y:S01]  /*75f0*/  IMAD.MOV.U32 R31, RZ, RZ, R20 ;  /* 0x000000ffff1f7224 */ /* 0x000fe200078e0014 */
[----:B------:R-:W-:Y:S01]  /*7600*/  STL [R1+0x11c], R227 ;  /* 0x00011ce301007387 */ /* 0x000fe20000100800 */
[----:B----4-:R-:W-:-:S03]  /*7610*/  IMAD.MOV.U32 R10, RZ, RZ, R50 ;  /* 0x000000ffff0a7224 */ /* 0x010fc600078e0032 */
[----:B------:R0:W-:Y:S01]  /*7620*/  STL.128 [R1+0x120], R28 ;  /* 0x0001201c01007387 */ /* 0x0001e20000100c00 */
[----:B------:R-:W-:Y:S02]  /*7630*/  IMAD.MOV.U32 R11, RZ, RZ, R51 ;  /* 0x000000ffff0b7224 */ /* 0x000fe400078e0033 */
[----:B------:R-:W-:-:S03]  /*7640*/  IMAD.X R51, RZ, RZ, UR36, P2 ;  /* 0x00000024ff337e24 */ /* 0x000fc600090e06ff */
[----:B------:R1:W-:Y:S04]  /*7650*/  STL.128 [R1+0x130], R8 ;  /* 0x0001300801007387 */ /* 0x0003e80000100c00 */
[----:B--2---:R1:W-:Y:S01]  /*7660*/  STL.128 [R1+0x140], R4 ;  /* 0x0001400401007387 */ /* 0x0043e20000100c00 */
[----:B0-----:R-:W-:Y:S01]  /*7670*/  IMAD.U32 R31, RZ, RZ, UR37 ;  /* 0x00000025ff1f7e24 */ /* 0x001fe2000f8e00ff */
[----:B------:R-:W-:Y:S02]  /*7680*/  IADD3 R30, P1, R0, 0x11c, RZ ;  /* 0x0000011c001e7810 */ /* 0x000fe40007f3e0ff */
[----:B------:R-:W-:Y:S02]  /*7690*/  IADD3 R29, P3, R3, 0x108, RZ ;  /* 0x00000108031d7810 */ /* 0x000fe40007f7e0ff */
[----:B------:R-:W-:Y:S01]  /*76a0*/  IADD3 R31, P4, R31, 0x150, RZ ;  /* 0x000001501f1f7810 */ /* 0x000fe20007f9e0ff */
[----:B------:R-:W-:-:S02]  /*76b0*/  IMAD.X R41, RZ, RZ, UR36, P1 ;  /* 0x00000024ff297e24 */ /* 0x000fc400088e06ff */
[----:B------:R-:W-:Y:S02]  /*76c0*/  IMAD.X R50, RZ, RZ, UR36, P3 ;  /* 0x00000024ff327e24 */ /* 0x000fe400098e06ff */
[----:B------:R-:W-:Y:S01]  /*76d0*/  IMAD.X R52, RZ, RZ, UR36, P4 ;  /* 0x00000024ff347e24 */ /* 0x000fe2000a0e06ff */
[----:B------:R-:W-:Y:S07]  /*76e0*/  @P0 BRA `(.L_x_3888) ;  /* 0x0000000000400947 */ /* 0x000fee0003800000 */
        /* <DEDUP_REMOVED lines=10> */
.L_x_3891:
[----:B--2---:R2:W3:Y:S02]  /*7790*/  SYNCS.PHASECHK.TRANS64.TRYWAIT P0, [R148+URZ+0x32400], R3 ;  /* 0x03240003940075a7 */ /* 0x0044e4000800017f */
[----:B---3--:R-:W-:Y:S05]  /*77a0*/  @!P0 NANOSLEEP.SYNCS 0x989680 ;  /* 0x009896800000895d */ /* 0x008fea0003900000 */
[----:B------:R-:W3:Y:S02]  /*77b0*/  @!P0 SYNCS.PHASECHK.TRANS64 P0, [R148+URZ+0x32400], R3 ;  /* 0x03240003940085a7 */ /* 0x000ee4000800007f */
[----:B---3--:R-:W-:Y:S05]  /*77c0*/  @!P0 BRA `(.L_x_3891) ;  /* 0xfffffffc00f08947 */ /* 0x008fea000383ffff */
.L_x_3890:
[----:B------:R-:W-:Y:S05]  /*77d0*/  BSYNC B0 ;  /* 0x0000000000007941 */ /* 0x000fea0003800000 */
.L_x_3889:
[----:B------:R-:W-:Y:S05]  /*77e0*/  BRA `(.L_x_3892) ;  /* 0x0000002c00747947 */ /* 0x000fea0003800000 */
.L_x_3888:
[----:B------:R-:W-:Y:S01]  /*77f0*/  LOP3.LUT P0, RZ, R27, 0x3ff, RZ, 0xc0, !PT ;  /* 0x000003ff1bff7812 */ /* 0x000fe2000780c0ff */
[----:B------:R-:W-:Y:S01]  /*7800*/  ULDC.64 UR4, c[0x0][0x3f8] ;  /* 0x0000fe0000047ab9 */ /* 0x000fe20000000a00 */
[----:B-1---5:R-:W-:Y:S01]  /*7810*/  SHF.R.S32.HI R5, RZ, 0x1f, R2 ;  /* 0x0000001fff057819 */ /* 0x022fe20000011402 */
        /* <DEDUP_REMOVED lines=27> */
.L_x_3894:
[----:B------:R-:W-:Y:S05]  /*79d0*/  BSYNC B6 ;  /* 0x0000000000067941 */ /* 0x000fea0003800000 */
.L_x_3893:
[----:B------:R-:W2:Y:S01]  /*79e0*/  LDL R3, [R1+0x50] ;  /* 0x0000500001037983 */ /* 0x000ea20000100800 */
[----:B------:R-:W-:Y:S01]  /*79f0*/  ULDC.U8 UR4, c[0x0][0x410] ;  /* 0x0001040000047ab9 */ /* 0x000fe20000000000 */
[----:B------:R-:W-:Y:S01]  /*7a00*/  BSSY B0, `(.L_x_3895) ;  /* 0x00002b3000007945 */ /* 0x000fe20003800000 */
[----:B------:R-:W-:Y:S01]  /*7a10*/  ISETP.NE.AND P0, PT, RZ, UR4, PT ;  /* 0x00000004ff007c0c */ /* 0x000fe2000bf05270 */
[----:B--2---:R-:W-:-:S12]  /*7a20*/  IMAD R0, R3, 0x80, R154 ;  /* 0x0000008003007824 */ /* 0x004fd800078e029a */
[----:B------:R-:W-:Y:S05]  /*7a30*/  @!P0 BRA `(.L_x_3896) ;  /* 0x00000014008c8947 */ /* 0x000fea0003800000 */
[----:B------:R-:W0:Y:S01]  /*7a40*/  LDC R21, c[0x0][0x448] ;  /* 0x00011200ff157b82 */ /* 0x000e220000000800 */
[----:B------:R-:W-:Y:S01]  /*7a50*/  IMAD R5, R193, 0x40, R0 ;  /* 0x00000040c1057824 */ /* 0x000fe200078e0200 */
[----:B------:R-:W-:Y:S01]  /*7a60*/  ULDC.64 UR4, c[0x0][0x3f8] ;  /* 0x0000fe0000047ab9 */ /* 0x000fe20000000a00 */
[----:B------:R-:W-:Y:S01]  /*7a70*/  ULDC.64 UR6, c[0x0][0x408] ;  /* 0x0001020000067ab9 */ /* 0x000fe20000000a00 */
[----:B------:R-:W-:Y:S02]  /*7a80*/  IMAD.MOV.U32 R6, RZ, RZ, R26 ;  /* 0x000000ffff067224 */ /* 0x000fe400078e001a */
[----:B------:R-:W-:Y:S01]  /*7a90*/  IMAD.MOV.U32 R7, RZ, RZ, R53 ;  /* 0x000000ffff077224 */ /* 0x000fe200078e0035 */
[----:B0-----:R-:W-:-:S13]  /*7aa0*/  ISETP.NE.AND P0, PT, R21, 0x1, PT ;  /* 0x000000011500780c */ /* 0x001fda0003f05270 */
[----:B------:R-:W0:Y:S08]  /*7ab0*/  @P0 LDC R2, c[0x0][0x44c] ;  /* 0x00011300ff020b82 */ /* 0x000e300000000800 */
[----:B------:R-:W1:Y:S01]  /*7ac0*/  @P0 LDC R3, c[0x0][0x450] ;  /* 0x00011400ff030b82 */ /* 0x000e620000000800 */
[----:B0-----:R-:W-:-:S05]  /*7ad0*/  @P0 IMAD.HI.U32 R2, R5, R2, RZ ;  /* 0x0000000205020227 */ /* 0x001fca00078e00ff */
[----:B-1----:R-:W-:Y:S01]  /*7ae0*/  @P0 SHF.R.U32.HI R5, RZ, R3, R2 ;  /* 0x00000003ff050219 */ /* 0x002fe20000011602 */
[----:B------:R-:W-:Y:S02]  /*7af0*/  IMAD.MOV.U32 R2, RZ, RZ, R24 ;  /* 0x000000ffff027224 */ /* 0x000fe400078e0018 */
[----:B------:R-:W-:Y:S01]  /*7b00*/  IMAD.MOV.U32 R3, RZ, RZ, R55 ;  /* 0x000000ffff037224 */ /* 0x000fe200078e0037 */
[----:B------:R-:W-:Y:S01]  /*7b10*/  SHF.R.S32.HI R4, RZ, 0x1f, R5 ;  /* 0x0000001fff047819 */ /* 0x000fe20000011405 */
[----:B------:R-:W-:-:S04]  /*7b20*/  IMAD.WIDE.U32 R6, R5, UR4, R6 ;  /* 0x0000000405067c25 */ /* 0x000fc8000f8e0006 */
[C---:B------:R-:W-:Y:S02]  /*7b30*/  IMAD R8, R4.reuse, UR4, RZ ;  /* 0x0000000404087c24 */ /* 0x040fe4000f8e02ff */
[----:B------:R-:W-:Y:S02]  /*7b40*/  IMAD R4, R4, UR6, RZ ;  /* 0x0000000604047c24 */ /* 0x000fe4000f8e02ff */
[C---:B------:R-:W-:Y:S01]  /*7b50*/  IMAD R9, R5.reuse, UR5, R8 ;  /* 0x0000000505097c24 */ /* 0x040fe2000f8e0208 */
[----:B------:R-:W-:Y:S01]  /*7b60*/  ULDC.64 UR4, c[0x0][0x3e8] ;  /* 0x0000fa0000047ab9 */ /* 0x000fe20000000a00 */
[----:B------:R-:W-:-:S04]  /*7b70*/  IMAD.WIDE.U32 R2, R5, UR6, R2 ;  /* 0x0000000605027c25 */ /* 0x000fc8000f8e0002 */
[----:B------:R-:W-:Y:S01]  /*7b80*/  IMAD R11, R5, UR7, R4 ;  /* 0x00000007050b7c24 */ /* 0x000fe2000f8e0204 */
[----:B------:R-:W-:Y:S01]  /*7b90*/  ULDC.64 UR6, c[0x0][0x400] ;  /* 0x0001000000067ab9 */ /* 0x000fe20000000a00 */
[----:B------:R-:W-:Y:S01]  /*7ba0*/  IMAD.IADD R5, R7, 0x1, R9 ;  /* 0x0000000107057824 */ /* 0x000fe200078e0209 */
[----:B------:R-:W-:Y:S01]  /*7bb0*/  LEA R4, P0, R6, UR4, 0x1 ;  /* 0x0000000406047c11 */ /* 0x000fe2000f8008ff */
[----:B------:R-:W-:Y:S01]  /*7bc0*/  IMAD.IADD R7, R3, 0x1, R11 ;  /* 0x0000000103077824 */ /* 0x000fe200078e020b */
[----:B------:R-:W-:Y:S01]  /*7bd0*/  LEA R8, P1, R2, UR6, 0x1 ;  /* 0x0000000602087c11 */ /* 0x000fe2000f8208ff */
[----:B------:R-:W-:Y:S01]  /*7be0*/  UMOV UR4, 0xffffffff ;  /* 0xffffffff00047882 */ /* 0x000fe20000000000 */
[----:B------:R-:W-:Y:S02]  /*7bf0*/  LEA.HI.X R6, R6, UR5, R5, 0x1, P0 ;  /* 0x0000000506067c11 */ /* 0x000fe400080f0c05 */
[----:B------:R-:W-:Y:S01]  /*7c00*/  LEA.HI.X R7, R2, UR7, R7, 0x1, P1 ;  /* 0x0000000702077c11 */ /* 0x000fe200088f0c07 */
[----:B------:R-:W-:Y:S08]  /*7c10*/  BRA.DIV UR4, `(.L_x_3897) ;  /* 0x0000030204887947 */ /* 0x000ff0000b800000 */
[----:B------:R0:W1:Y:S04]  /*7c20*/  SHFL.IDX PT, R3, R6, RZ, 0x1c1f ;  /* 0x001c1fff06037589 */ /* 0x00006800000e0000 */
[----:B------:R0:W2:Y:S04]  /*7c30*/  SHFL.IDX PT, R2, R4, RZ, 0x1c1f ;  /* 0x001c1fff04027589 */ /* 0x0000a800000e0000 */
[----:B------:R0:W3:Y:S04]  /*7c40*/  SHFL.IDX PT, R5, R7, RZ, 0x1c1f ;  /* 0x001c1fff07057589 */ /* 0x0000e800000e0000 */
[----:B------:R0:W4:Y:S02]  /*7c50*/  SHFL.IDX PT, R14, R8, RZ, 0x1c1f ;  /* 0x001c1fff080e7589 */ /* 0x00012400000e0000 */
.L_x_4209:
        /* <DEDUP_REMOVED lines=8> */
[----:B------:R-:W4:Y:S01]  /*7ce0*/  LDL R9, [R1+0x45c] ;  /* 0x00045c0001097983 */ /* 0x000f220000100800 */
[----:B------:R-:W-:Y:S01]  /*7cf0*/  ULDC UR4, c[0x0][0x3f4] ;  /* 0x0000fd0000047ab9 */ /* 0x000fe20000000800 */
[----:B------:R-:W-:Y:S02]  /*7d00*/  CS2R R54, SRZ ;  /* 0x0000000000367805 */ /* 0x000fe4000001ff00 */
[----:B------:R-:W-:Y:S02]  /*7d10*/  ISETP.GE.AND P3, PT, R159, UR4, PT ;  /* 0x000000049f007c0c */ /* 0x000fe4000bf66270 */
[----:B------:R-:W-:Y:S01]  /*7d20*/  ISETP.GE.AND P2, PT, R156, UR4, PT ;  /* 0x000000049c007c0c */ /* 0x000fe2000bf46270 */
[----:B---3--:R-:W-:-:S10]  /*7d30*/  IMAD.MOV.U32 R15, RZ, RZ, R5 ;  /* 0x000000ffff0f7224 */ /* 0x008fd400078e0005 */
[----:B------:R-:W-:Y:S02]  /*7d40*/  @!P3 IMAD.SHL.U32 R21, R159, 0x2, RZ ;  /* 0x000000029f15b824 */ /* 0x000fe400078e00ff */
[----:B-12---:R-:W-:-:S03]  /*7d50*/  @!P2 IMAD.WIDE R10, R156, 0x2, R2 ;  /* 0x000000029c0aa825 */ /* 0x006fc600078e0202 */
[-C--:B------:R-:W-:Y:S02]  /*7d60*/  @!P3 IADD3 R2, P0, R2, R21.reuse, RZ ;  /* 0x000000150202b210 */ /* 0x080fe40007f1e0ff */
[----:B----4-:R-:W-:Y:S02]  /*7d70*/  @!P3 IADD3 R20, P1, R14, R21, RZ ;  /* 0x000000150e14b210 */ /* 0x010fe40007f3e0ff */
[----:B------:R-:W-:Y:S02]  /*7d80*/  CS2R R56, SRZ ;  /* 0x0000000000387805 */ /* 0x000fe4000001ff00 */
[----:B------:R-:W-:Y:S01]  /*7d90*/  CS2R R26, SRZ ;  /* 0x00000000001a7805 */ /* 0x000fe2000001ff00 */
[----:B------:R-:W-:Y:S01]  /*7da0*/  @!P2 IMAD.WIDE R12, R156, 0x2, R14 ;  /* 0x000000029c0ca825 */ /* 0x000fe200078e020e */
[----:B------:R1:W5:Y:S04]  /*7db0*/  @!P2 LD.E.64 R54, desc[UR44][R10.64] ;  /* 0x0000002c0a36a980 */ /* 0x000368000c101b00 */
[----:B------:R1:W5:Y:S01]  /*7dc0*/  @!P2 LD.E.64 R56, desc[UR44][R12.64] ;  /* 0x0000002c0c38a980 */ /* 0x000362000c101b00 */
[----:B------:R-:W-:-:S05]  /*7dd0*/  @!P3 SHF.L.U64.HI R24, R159, 0x1, R9 ;  /* 0x000000019f18b819 */ /* 0x000fca0000010209 */
[--C-:B------:R-:W-:Y:S02]  /*7de0*/  @!P3 IMAD.X R3, R3, 0x1, R24.reuse, P0 ;  /* 0x000000010303b824 */ /* 0x100fe400000e0618 */
[----:B------:R-:W-:Y:S01]  /*7df0*/  @!P3 IMAD.X R21, R5, 0x1, R24, P1 ;  /* 0x000000010515b824 */ /* 0x000fe200008e0618 */
[----:B------:R-:W-:Y:S02]  /*7e00*/  CS2R R24, SRZ ;  /* 0x0000000000187805 */ /* 0x000fe4000001ff00 */
[----:B------:R1:W5:Y:S04]  /*7e10*/  @!P3 LD.E.64 R26, desc[UR44][R2.64] ;  /* 0x0000002c021ab980 */ /* 0x000368000c101b00 */
[----:B------:R1:W5:Y:S02]  /*7e20*/  @!P3 LD.E.64 R24, desc[UR44][R20.64] ;  /* 0x0000002c1418b980 */ /* 0x000364000c101b00 */
.L_x_3899:
[----:B------:R-:W-:Y:S05]  /*7e30*/  BSYNC B1 ;  /* 0x0000000000017941 */ /* 0x000fea0003800000 */
.L_x_3898:
[----:B-12--5:R-:W-:Y:S01]  /*7e40*/  IMAD.MOV.U32 R2, RZ, RZ, R26 ;  /* 0x000000ffff027224 */ /* 0x026fe200078e001a */
[----:B------:R-:W-:Y:S01]  /*7e50*/  UMOV UR4, 0xffffffff ;  /* 0xffffffff00047882 */ /* 0x000fe20000000000 */
[----:B------:R-:W-:Y:S01]  /*7e60*/  IMAD.MOV.U32 R3, RZ, RZ, R27 ;  /* 0x000000ffff037224 */ /* 0x000fe200078e001b */
[----:B------:R-:W-:Y:S01]  /*7e70*/  CS2R R20, SRZ ;  /* 0x0000000000147805 */ /* 0x000fe2000001ff00 */
[----:B---3--:R-:W-:Y:S01]  /*7e80*/  IMAD.MOV.U32 R5, RZ, RZ, R54 ;  /* 0x000000ffff057224 */ /* 0x008fe200078e0036 */
[----:B------:R-:W-:Y:S01]  /*7e90*/  PRMT R28, R28, 0x5410, R2 ;  /* 0x000054101c1c7816 */ /* 0x000fe20000000002 */
[----:B------:R-:W-:Y:S01]  /*7ea0*/  IMAD.MOV.U32 R9, RZ, RZ, R55 ;  /* 0x000000ffff097224 */ /* 0x000fe200078e0037 */
[----:B------:R-:W-:Y:S01]  /*7eb0*/  PRMT R66, R3, 0x7610, R66 ;  /* 0x0000761003427816 */ /* 0x000fe20000000042 */
[----:B------:R-:W-:Y:S02]  /*7ec0*/  IMAD.MOV.U32 R2, RZ, RZ, R24 ;  /* 0x000000ffff027224 */ /* 0x000fe400078e0018 */
[----:B------:R-:W-:Y:S01]  /*7ed0*/  IMAD.MOV.U32 R3, RZ, RZ, R25 ;  /* 0x000000ffff037224 */ /* 0x000fe200078e0019 */
[----:B------:R-:W-:Y:S01]  /*7ee0*/  PRMT R60, R9, 0x5410, R5 ;  /* 0x00005410093c7816 */ /* 0x000fe20000000005 */
[----:B------:R-:W-:Y:S01]  /*7ef0*/  IMAD.MOV.U32 R5, RZ, RZ, R56 ;  /* 0x000000ffff057224 */ /* 0x000fe200078e0038 */
[----:B------:R-:W-:Y:S01]  /*7f00*/  PRMT R68, R2, 0x7610, R68 ;  /* 0x0000761002447816 */ /* 0x000fe20000000044 */
[----:B------:R-:W-:Y:S01]  /*7f10*/  IMAD.MOV.U32 R9, RZ, RZ, R57 ;  /* 0x000000ffff097224 */ /* 0x000fe200078e0039 */
[----:B------:R-:W-:-:S04]  /*7f20*/  PRMT R66, R66, 0x5410, R3 ;  /* 0x0000541042427816 */ /* 0x000fc80000000003 */
[----:B------:R-:W-:Y:S01]  /*7f30*/  PRMT R63, R5, 0x5410, R9 ;  /* 0x00005410053f7816 */ /* 0x000fe20000000009 */
[----:B------:R-:W-:Y:S06]  /*7f40*/  BRA.DIV UR4, `(.L_x_3900) ;  /* 0x00000302042c7947 */ /* 0x000fec000b800000 */
[----:B------:R1:W2:Y:S04]  /*7f50*/  SHFL.IDX PT, R5, R6, 0x1, 0x1c1f ;  /* 0x003c1f0006057f89 */ /* 0x0002a800000e0000 */
[----:B0-----:R-:W0:Y:S04]  /*7f60*/  SHFL.IDX PT, R4, R4, 0x1, 0x1c1f ;  /* 0x003c1f0004047f89 */ /* 0x001e2800000e0000 */
[----:B------:R-:W3:Y:S04]  /*7f70*/  SHFL.IDX PT, R7, R7, 0x1, 0x1c1f ;  /* 0x003c1f0007077f89 */ /* 0x000ee800000e0000 */
[----:B----4-:R1:W4:Y:S02]  /*7f80*/  SHFL.IDX PT, R14, R8, 0x1, 0x1c1f ;  /* 0x003c1f00080e7f89 */ /* 0x01032400000e0000 */
.L_x_4215:
[----:B------:R-:W5:Y:S01]  /*7f90*/  LDL R3, [R1+0x204] ;  /* 0x0002040001037983 */ /* 0x000f620000100800 */
[----:B------:R-:W-:Y:S01]  /*7fa0*/  VIADD R0, R0, 0x40 ;  /* 0x0000004000007836 */ /* 0x000fe20000000000 */
[----:B------:R-:W-:Y:S01]  /*7fb0*/  BSSY B1, `(.L_x_3901) ;  /* 0x000001f000017945 */ /* 0x000fe20003800000 */
[----:B-1----:R-:W-:Y:S02]  /*7fc0*/  CS2R R8, SRZ ;  /* 0x0000000000087805 */ /* 0x002fe4000001ff00 */
[----:B------:R-:W-:Y:S02]  /*7fd0*/  CS2R R10, SRZ ;  /* 0x00000000000a7805 */ /* 0x000fe4000001ff00 */
[----:B------:R-:W-:Y:S02]  /*7fe0*/  ISETP.GE.AND P0, PT, R0, R53, PT ;  /* 0x000000350000720c */ /* 0x000fe40003f06270 */
[----:B-----5:R-:W-:-:S04]  /*7ff0*/  LEA.HI R2, R3, R3, RZ, 0x1 ;  /* 0x0000000303027211 */ /* 0x020fc800078f08ff */
[----:B------:R-:W-:-:S05]  /*8000*/  LOP3.LUT R2, R2, 0xfffffffe, RZ, 0xc0, !PT ;  /* 0xfffffffe02027812 */ /* 0x000fca00078ec0ff */
[----:B------:R-:W-:Y:S01]  /*8010*/  IMAD.IADD R0, R3, 0x1, -R2 ;  /* 0x0000000103007824 */ /* 0x000fe200078e0a02 */
[----:B------:R-:W-:-:S04]  /*8020*/  CS2R R2, SRZ ;  /* 0x0000000000027805 */ /* 0x000fc8000001ff00 */
[----:B------:R-:W-:Y:S01]  /*8030*/  SHF.L.U32 R13, R0, 0x1f, RZ ;  /* 0x0000001f000d7819 */ /* 0x000fe200000006ff */
[----:B------:R-:W-:Y:S06]  /*8040*/  @P0 BRA `(.L_x_3902) ;  /* 0x0000000000540947 */ /* 0x000fec0003800000 */
[----:B------:R-:W4:Y:S01]  /*8050*/  LDL R6, [R1+0x45c] ;  /* 0x00045c0001067983 */ /* 0x000f220000100800 */
[----:B------:R-:W-:Y:S01]  /*8060*/  ULDC UR4, c[0x0][0x3f4] ;  /* 0x0000fd0000047ab9 */ /* 0x000fe20000000800 */
[----:B------:R-:W-:Y:S02]  /*8070*/  CS2R R8, SRZ ;  /* 0x0000000000087805 */ /* 0x000fe4000001ff00 */
[----:B------:R-:W-:Y:S02]  /*8080*/  ISETP.GE.AND P3, PT, R159, UR4, PT ;  /* 0x000000049f007c0c */ /* 0x000fe4000bf66270 */
[----:B------:R-:W-:Y:S01]  /*8090*/  ISETP.GE.AND P2, PT, R156, UR4, PT ;  /* 0x000000049c007c0c */ /* 0x000fe2000bf46270 */
[----:B---3--:R-:W-:Y:S01]  /*80a0*/  IMAD.MOV.U32 R15, RZ, RZ, R7 ;  /* 0x000000ffff0f7224 */ /* 0x008fe200078e0007 */
[----:B------:R-:W-:-:S09]  /*80b0*/  CS2R R10, SRZ ;  /* 0x00000000000a7805 */ /* 0x000fd2000001ff00 */
[----:B------:R-:W-:Y:S02]  /*80c0*/  @!P3 IMAD.SHL.U32 R3, R159, 0x2, RZ ;  /* 0x000000029f03b824 */ /* 0x000fe400078e00ff */
[----:B0-2---:R-:W-:-:S03]  /*80d0*/  @!P2 IMAD.WIDE R58, R156, 0x2, R4 ;  /* 0x000000029c3aa825 */ /* 0x005fc600078e0204 */
[-C--:B------:R-:W-:Y:S02]  /*80e0*/  @!P3 IADD3 R4, P0, R4, R3.reuse, RZ ;  /* 0x000000030404b210 */ /* 0x080fe40007f1e0ff */
[----:B------:R-:W-:Y:S01]  /*80f0*/  CS2R R20, SRZ ;  /* 0x0000000000147805 */ /* 0x000fe2000001ff00 */
[----:B------:R1:W5:Y:S01]  /*8100*/  @!P2 LD.E.64 R8, desc[UR44][R58.64] ;  /* 0x0000002c3a08a980 */ /* 0x000362000c101b00 */
[----:B----4-:R-:W-:Y:S02]  /*8110*/  @!P3 SHF.L.U64.HI R0, R159, 0x1, R6 ;  /* 0x000000019f00b819 */ /* 0x010fe40000010206 */
[----:B------:R-:W-:Y:S02]  /*8120*/  @!P3 IADD3 R6, P1, R14, R3, RZ ;  /* 0x000000030e06b210 */ /* 0x000fe40007f3e0ff */
[----:B------:R-:W-:Y:S01]  /*8130*/  CS2R R2, SRZ ;  /* 0x0000000000027805 */ /* 0x000fe2000001ff00 */
[----:B------:R-:W-:-:S04]  /*8140*/  @!P2 IMAD.WIDE R14, R156, 0x2, R14 ;  /* 0x000000029c0ea825 */ /* 0x000fc800078e020e */
[--C-:B------:R-:W-:Y:S01]  /*8150*/  @!P3 IMAD.X R5, R5, 0x1, R0.reuse, P0 ;  /* 0x000000010505b824 */ /* 0x100fe200000e0600 */
[----:B------:R1:W5:Y:S01]  /*8160*/  @!P2 LD.E.64 R10, desc[UR44][R14.64] ;  /* 0x0000002c0e0aa980 */ /* 0x000362000c101b00 */
[----:B------:R-:W-:-:S03]  /*8170*/  @!P3 IMAD.X R7, R7, 0x1, R0, P1 ;  /* 0x000000010707b824 */ /* 0x000fc600008e0600 */
[----:B------:R1:W5:Y:S04]  /*8180*/  @!P3 LD.E.64 R20, desc[UR44][R4.64] ;  /* 0x0000002c0414b980 */ /* 0x000368000c101b00 */
[----:B------:R1:W5:Y:S02]  /*8190*/  @!P3 LD.E.64 R2, desc[UR44][R6.64] ;  /* 0x0000002c0602b980 */ /* 0x000364000c101b00 */
.L_x_3902:
[----:B------:R-:W-:Y:S05]  /*81a0*/  BSYNC B1 ;  /* 0x0000000000017941 */ /* 0x000fea0003800000 */
.L_x_3901:
[----:B------:R-:W0:Y:S01]  /*81b0*/  SYNCS.PHASECHK.TRANS64.TRYWAIT P0, [R148+URZ+0x32400], R13 ;  /* 0x0324000d940075a7 */ /* 0x000e22000800017f */
[----:B------:R-:W-:Y:S04]  /*81c0*/  BSSY B1, `(.L_x_3903) ;  /* 0x0000002000017945 */ /* 0x000fe80003800000 */
[----:B0-----:R-:W-:Y:S05]  /*81d0*/  @!P0 BRA `(.L_x_3904) ;  /* 0x000002fc00f88947 */ /* 0x001fea0003800000 */
.L_x_4216:
[----:B------:R-:W-:Y:S05]  /*81e0*/  BSYNC B1 ;  /* 0x0000000000017941 */ /* 0x000fea0003800000 */
.L_x_3903:
[----:B-1----:R-:W2:Y:S04]  /*81f0*/  LDL R4, [R1+0x460] ;  /* 0x0004600001047983 */ /* 0x002ea80000100800 */
[----:B------:R-:W4:Y:S04]  /*8200*/  LDL R0, [R1+0x470] ;  /* 0x0004700001007983 */ /* 0x000f280000100800 */
[----:B------:R-:W4:Y:S01]  /*8210*/  LDL R6, [R1+0x50] ;  /* 0x0000500001067983 */ /* 0x000f220000100800 */
[----:B---3-5:R-:W-:Y:S01]  /*8220*/  IMAD.MOV.U32 R7, RZ, RZ, R8 ;  /* 0x000000ffff077224 */ /* 0x028fe200078e0008 */
[----:B------:R-:W-:Y:S04]  /*8230*/  BSSY B1, `(.L_x_3905) ;  /* 0x000007d000017945 */ /* 0x000fe80003800000 */
[----:B------:R-:W-:Y:S01]  /*8240*/  PRMT R13, R13, 0x5410, R7 ;  /* 0x000054100d0d7816 */ /* 0x000fe20000000007 */
[----:B------:R-:W-:-:S05]  /*8250*/  IMAD.MOV.U32 R7, RZ, RZ, R11 ;  /* 0x000000ffff077224 */ /* 0x000fca00078e000b */
[----:B------:R-:W-:Y:S02]  /*8260*/  PRMT R71, R7, 0x7610, R71 ;  /* 0x0000761007477816 */ /* 0x000fe40000000047 */
[----:B--2---:R-:W-:Y:S01]  /*8270*/  LOP3.LUT P0, RZ, R4, 0x4, RZ, 0xc0, !PT ;  /* 0x0000000404ff7812 */ /* 0x004fe2000780c0ff */
[----:B----4-:R-:W-:-:S04]  /*8280*/  IMAD.IADD R5, R192, 0x1, R0 ;  /* 0x00000001c0057824 */ /* 0x010fc800078e0200 */
[----:B------:R-:W-:Y:S02]  /*8290*/  IMAD R12, R5, 0x2, R148 ;  /* 0x00000002050c7824 */ /* 0x000fe400078e0294 */
[----:B------:R-:W-:Y:S02]  /*82a0*/  IMAD.MOV.U32 R5, RZ, RZ, R20 ;  /* 0x000000ffff057224 */ /* 0x000fe400078e0014 */
[C---:B------:R-:W-:Y:S02]  /*82b0*/  VIADD R4, R12.reuse, 0x18400 ;  /* 0x000184000c047836 */ /* 0x040fe40000000000 */
[----:B------:R-:W-:Y:S01]  /*82c0*/  VIADD R0, R12, 0x18440 ;  /* 0x000184400c007836 */ /* 0x000fe20000000000 */
[----:B------:R-:W-:Y:S01]  /*82d0*/  PRMT R15, R5, 0x7610, R15 ;  /* 0x00007610050f7816 */ /* 0x000fe2000000000f */
[----:B------:R-:W-:Y:S02]  /*82e0*/  @P0 VIADD R0, R4, 0xffffffc0 ;  /* 0xffffffc004000836 */ /* 0x000fe40000000000 */
[----:B------:R-:W-:-:S02]  /*82f0*/  IMAD R4, R6, -0x80, R53 ;  /* 0xffffff8006047824 */ /* 0x000fc400078e0235 */
[----:B------:R-:W-:Y:S02]  /*8300*/  IMAD.MOV.U32 R6, RZ, RZ, R21 ;  /* 0x000000ffff067224 */ /* 0x000fe400078e0015 */
[----:B------:R-:W-:Y:S01]  /*8310*/  IMAD.MOV.U32 R5, RZ, RZ, R9 ;  /* 0x000000ffff057224 */ /* 0x000fe200078e0009 */
[----:B------:R-:W-:Y:S01]  /*8320*/  VIMNMX R53, R4, 0x80, PT ;  /* 0x0000008004357848 */ /* 0x000fe20003fe0100 */
[----:B------:R-:W-:Y:S01]  /*8330*/  IMAD.MOV.U32 R4, RZ, RZ, R2 ;  /* 0x000000ffff047224 */ /* 0x000fe200078e0002 */
[----:B------:R-:W-:Y:S01]  /*8340*/  PRMT R14, R6, 0x7610, R14 ;  /* 0x00007610060e7816 */ /* 0x000fe2000000000e */
[----:B------:R-:W-:Y:S01]  /*8350*/  IMAD.MOV.U32 R6, RZ, RZ, R10 ;  /* 0x000000ffff067224 */ /* 0x000fe200078e000a */
[----:B------:R-:W-:Y:S02]  /*8360*/  ISETP.GE.AND P0, PT, R154, R53, PT ;  /* 0x000000359a00720c */ /* 0x000fe40003f06270 */
[----:B------:R-:W-:Y:S01]  /*8370*/  PRMT R69, R5, 0x7610, R69 ;  /* 0x0000761005457816 */ /* 0x000fe20000000045 */
[----:B------:R-:W-:Y:S01]  /*8380*/  IMAD.MOV.U32 R5, RZ, RZ, R3 ;  /* 0x000000ffff057224 */ /* 0x000fe200078e0003 */
[----:B------:R-:W-:-:S02]  /*8390*/  PRMT R28, R4, 0x7610, R28 ;  /* 0x00007610041c7816 */ /* 0x000fc4000000001c */
[----:B------:R-:W-:Y:S02]  /*83a0*/  PRMT R70, R6, 0x7610, R70 ;  /* 0x0000761006467816 */ /* 0x000fe40000000046 */
[----:B------:R-:W-:-:S05]  /*83b0*/  PRMT R13, R5, 0x7610, R13 ;  /* 0x00007610050d7816 */ /* 0x000fca000000000d */
[----:B------:R-:W-:Y:S05]  /*83c0*/  @P0 BRA `(.L_x_3906) ;  /* 0x00000004008c0947 */ /* 0x000fea0003800000 */
[----:B------:R-:W0:Y:S01]  /*83d0*/  LDC R4, c[0x0][0x3f4] ;  /* 0x0000fd00ff047b82 */ /* 0x000e220000000800 */
[----:B------:R-:W-:Y:S01]  /*83e0*/  BSSY B2, `(.L_x_3907) ;  /* 0x0000032000027945 */ /* 0x000fe20003800000 */
[-C--:B0-----:R-:W-:Y:S02]  /*83f0*/  ISETP.GE.AND P0, PT, R156, R4.reuse, PT ;  /* 0x000000049c00720c */ /* 0x081fe40003f06270 */
[----:B------:R-:W-:-:S11]  /*8400*/  ISETP.GE.AND P1, PT, R159, R4, PT ;  /* 0x000000049f00720c */ /* 0x000fd60003f26270 */
[----:B------:R-:W-:Y:S05]  /*8410*/  @P0 BRA `(.L_x_3908) ;  /* 0x0000000000b80947 */ /* 0x000fea0003800000 */
[----:B------:R-:W0:Y:S01]  /*8420*/  LDS.128 R4, [R12+0x18400] ;  /* 0x018400000c047984 */ /* 0x000e220000000c00 */
[----:B------:R-:W-:Y:S02]  /*8430*/  SHF.R.U32.HI R62, RZ, 0x10, R57 ;  /* 0x00000010ff3e7819 */ /* 0x000fe40000011639 */
[----:B------:R-:W-:Y:S02]  /*8440*/  SHF.R.U32.HI R59, RZ, 0x10, R55 ;  /* 0x00000010ff3b7819 */ /* 0x000fe40000011637 */
[----:B------:R-:W-:Y:S02]  /*8450*/  SHF.R.U64 R61, R56, 0x10, R57 ;  /* 0x00000010383d7819 */ /* 0x000fe40000001239 */
[----:B------:R-:W-:Y:S02]  /*8460*/  PRMT R62, R63, 0x5432, R62 ;  /* 0x000054323f3e7816 */ /* 0x000fe4000000003e */
[----:B------:R-:W-:Y:S02]  /*8470*/  SHF.R.U64 R58, R54, 0x10, R55 ;  /* 0x00000010363a7819 */ /* 0x000fe40000001237 */
[----:B------:R-:W-:-:S02]  /*8480*/  PRMT R59, R60, 0x5410, R59 ;  /* 0x000054103c3b7816 */ /* 0x000fc4000000003b */
[----:B------:R-:W-:Y:S01]  /*8490*/  PRMT R61, R63, 0x5410, R61 ;  /* 0x000054103f3d7816 */ /* 0x000fe2000000003d */
[----:B------:R-:W-:Y:S01]  /*84a0*/  IMAD.U32 R63, R62, 0x10000, RZ ;  /* 0x000100003e3f7824 */ /* 0x000fe200078e00ff */
[----:B------:R-:W-:Y:S01]  /*84b0*/  PRMT R58, R60, 0x5432, R58 ;  /* 0x000054323c3a7816 */ /* 0x000fe2000000003a */
[C---:B------:R-:W-:Y:S01]  /*84c0*/  IMAD.U32 R60, R59.reuse, 0x10000, RZ ;  /* 0x000100003b3c7824 */ /* 0x040fe200078e00ff */
[----:B------:R-:W-:Y:S02]  /*84d0*/  LOP3.LUT R62, R62, 0xffff0000, RZ, 0xc0, !PT ;  /* 0xffff00003e3e7812 */ /* 0x000fe400078ec0ff */
[----:B------:R-:W-:Y:S02]  /*84e0*/  LOP3.LUT R59, R59, 0xffff0000, RZ, 0xc0, !PT ;  /* 0xffff00003b3b7812 */ /* 0x000fe400078ec0ff */
[C---:B0-----:R-:W-:Y:S01]  /*84f0*/  LOP3.LUT R55, R6.reuse, 0xffff0000, RZ, 0xc0, !PT ;  /* 0xffff000006377812 */ /* 0x041fe200078ec0ff */
[----:B------:R-:W-:Y:S01]  /*8500*/  IMAD.U32 R54, R6, 0x10000, RZ ;  /* 0x0001000006367824 */ /* 0x000fe200078e00ff */
[C---:B------:R-:W-:Y:S01]  /*8510*/  LOP3.LUT R57, R7.reuse, 0xffff0000, RZ, 0xc0, !PT ;  /* 0xffff000007397812 */ /* 0x040fe200078ec0ff */
[----:B------:R-:W-:-:S02]  /*8520*/  IMAD.U32 R56, R7, 0x10000, RZ ;  /* 0x0001000007387824 */ /* 0x000fc400078e00ff */
[CC--:B------:R-:W-:Y:S01]  /*8530*/  FMUL.FTZ R65, R55.reuse, R63.reuse ;  /* 0x0000003f37417220 */ /* 0x0c0fe20000410000 */
[----:B------:R-:W-:Y:S01]  /*8540*/  FMUL.FTZ R64, R55, R60 ;  /* 0x0000003c37407220 */ /* 0x000fe20000410000 */
[----:B------:R-:W-:Y:S01]  /*8550*/  FMUL.FTZ R55, R57, R62 ;  /* 0x0000003e39377220 */ /* 0x000fe20000410000 */
[----:B------:R-:W-:Y:S02]  /*8560*/  IMAD.U32 R6, R4, 0x10000, RZ ;  /* 0x0001000004067824 */ /* 0x000fe400078e00ff */
[C---:B------:R-:W-:Y:S01]  /*8570*/  FFMA.FTZ R65, R54.reuse, R60, -R65 ;  /* 0x0000003c36417223 */ /* 0x040fe20000010841 */
[----:B------:R-:W-:Y:S01]  /*8580*/  FFMA.FTZ R64, R54, R63, R64 ;  /* 0x0000003f36407223 */ /* 0x000fe20000010040 */
[-C--:B------:R-:W-:Y:S01]  /*8590*/  FFMA.FTZ R63, R56, R59.reuse, -R55 ;  /* 0x0000003b383f7223 */ /* 0x080fe20000010837 */
[C---:B------:R-:W-:Y:S01]  /*85a0*/  IMAD.U32 R7, R5.reuse, 0x10000, RZ ;  /* 0x0001000005077824 */ /* 0x040fe200078e00ff */
[----:B------:R-:W-:Y:S01]  /*85b0*/  LOP3.LUT R4, R4, 0xffff0000, RZ, 0xc0, !PT ;  /* 0xffff000004047812 */ /* 0x000fe200078ec0ff */
[C---:B------:R-:W-:Y:S01]  /*85c0*/  IMAD.U32 R55, R58.reuse, 0x10000, RZ ;  /* 0x000100003a377824 */ /* 0x040fe200078e00ff */
[----:B------:R-:W-:Y:S01]  /*85d0*/  LOP3.LUT R5, R5, 0xffff0000, RZ, 0xc0, !PT ;  /* 0xffff000005057812 */ /* 0x000fe200078ec0ff */
[----:B------:R-:W-:Y:S01]  /*85e0*/  FMUL.FTZ R67, R57, R59 ;  /* 0x0000003b39437220 */ /* 0x000fe20000410000 */
[C---:B------:R-:W-:Y:S01]  /*85f0*/  LOP3.LUT R54, R61.reuse, 0xffff0000, RZ, 0xc0, !PT ;  /* 0xffff00003d367812 */ /* 0x040fe200078ec0ff */
[----:B------:R-:W-:Y:S01]  /*8600*/  IMAD.U32 R57, R61, 0x10000, RZ ;  /* 0x000100003d397824 */ /* 0x000fe200078e00ff */
[----:B------:R-:W-:Y:S01]  /*8610*/  LOP3.LUT R58, R58, 0xffff0000, RZ, 0xc0, !PT ;  /* 0xffff00003a3a7812 */ /* 0x000fe200078ec0ff */
[----:B------:R-:W-:Y:S01]  /*8620*/  FFMA.FTZ R62, R56, R62, R67 ;  /* 0x0000003e383e7223 */ /* 0x000fe20000010043 */
[C---:B------:R-:W-:Y:S01]  /*8630*/  FMUL.FTZ R56, R4.reuse, R55 ;  /* 0x0000003704387220 */ /* 0x040fe20000410000 */
[-C--:B------:R-:W-:Y:S01]  /*8640*/  FMUL.FTZ R59, R4, R57.reuse ;  /* 0x00000039043b7220 */ /* 0x080fe20000410000 */
[C---:B------:R-:W-:Y:S01]  /*8650*/  FMUL.FTZ R60, R5.reuse, R54 ;  /* 0x00000036053c7220 */ /* 0x040fe20000410000 */
[-C--:B------:R-:W-:Y:S01]  /*8660*/  FMUL.FTZ R61, R5, R58.reuse ;  /* 0x0000003a053d7220 */ /* 0x080fe20000410000 */
[C---:B------:R-:W-:Y:S01]  /*8670*/  FFMA.FTZ R57, R6.reuse, R57, R56 ;  /* 0x0000003906397223 */ /* 0x040fe20000010038 */
[----:B------:R-:W-:Y:S01]  /*8680*/  FFMA.FTZ R4, R6, R55, -R59 ;  /* 0x0000003706047223 */ /* 0x000fe2000001083b */
[C---:B------:R-:W-:Y:S01]  /*8690*/  FFMA.FTZ R5, R7.reuse, R58, -R60 ;  /* 0x0000003a07057223 */ /* 0x040fe2000001083c */
[----:B------:R-:W-:Y:S01]  /*86a0*/  FFMA.FTZ R54, R7, R54, R61 ;  /* 0x0000003607367223 */ /* 0x000fe2000001003d */
[----:B------:R-:W-:-:S02]  /*86b0*/  F2FP.BF16.F32.PACK_AB R6, R64, R65 ;  /* 0x000000414006723e */ /* 0x000fc400000010ff */
[----:B------:R-:W-:Y:S02]  /*86c0*/  F2FP.BF16.F32.PACK_AB R7, R62, R63 ;  /* 0x0000003f3e07723e */ /* 0x000fe400000010ff */
[----:B------:R-:W-:Y:S02]  /*86d0*/  F2FP.BF16.F32.PACK_AB R4, R57, R4 ;  /* 0x000000043904723e */ /* 0x000fe400000010ff */
[----:B------:R-:W-:-:S05]  /*86e0*/  F2FP.BF16.F32.PACK_AB R5, R54, R5 ;  /* 0x000000053605723e */ /* 0x000fca00000010ff */
[----:B------:R0:W-:Y:S02]  /*86f0*/  STS.128 [R12+0x18400], R4 ;  /* 0x018400040c007388 */ /* 0x0001e40000000c00 */
.L_x_3908:
[----:B------:R-:W-:Y:S05]  /*8700*/  BSYNC B2 ;  /* 0x0000000000027941 */ /* 0x000fea0003800000 */
.L_x_3907:
[----:B------:R-:W-:Y:S05]  /*8710*/  @P1 BRA `(.L_x_3906) ;  /* 0x0000000000b81947 */ /* 0x000fea0003800000 */
[----:B0-----:R-:W0:Y:S01]  /*8720*/  LDS.128 R4, [R0] ;  /* 0x0000000000047984 */ /* 0x001e220000000c00 */
[----:B------:R-:W-:Y:S02]  /*8730*/  SHF.R.U32.HI R58, RZ, 0x10, R25 ;  /* 0x00000010ff3a7819 */ /* 0x000fe40000011619 */
[----:B------:R-:W-:Y:S02]  /*8740*/  SHF.R.U32.HI R55, RZ, 0x10, R27 ;  /* 0x00000010ff377819 */ /* 0x000fe4000001161b */
[C---:B------:R-:W-:Y:S02]  /*8750*/  PRMT R58, R66.reuse, 0x5432, R58 ;  /* 0x00005432423a7816 */ /* 0x040fe4000000003a */
        /* <DEDUP_REMOVED lines=9> */
[C---:B0-----:R-:W-:Y:S01]  /*87f0*/  LOP3.LUT R25, R6.reuse, 0xffff0000, RZ, 0xc0, !PT ;  /* 0xffff000006197812 */ /* 0x041fe200078ec0ff */
        /* <DEDUP_REMOVED lines=31> */
[----:B------:R1:W-:Y:S02]  /*89f0*/  STS.128 [R0], R4 ;  /* 0x0000000400007388 */ /* 0x0003e40000000c00 */
.L_x_3906:
[----:B------:R-:W-:Y:S05]  /*8a00*/  BSYNC B1 ;  /* 0x0000000000017941 */ /* 0x000fea0003800000 */
.L_x_3905:
[----:B------:R-:W-:-:S13]  /*8a10*/  ISETP.GE.AND P0, PT, R166, R53, PT ;  /* 0x00000035a600720c */ /* 0x000fda0003f06270 */
[----:B------:R-:W-:Y:S05]  /*8a20*/  @P0 BRA `(.L_x_3909) ;  /* 0x0000001800c00947 */ /* 0x000fea0003800000 */
[----:B01----:R-:W0:Y:S01]  /*8a30*/  LDC R4, c[0x0][0x3f4] ;  /* 0x0000fd00ff047b82 */ /* 0x003e220000000800 */
[----:B------:R-:W-:Y:S01]  /*8a40*/  BSSY B1, `(.L_x_3910) ;  /* 0x0000032000017945 */ /* 0x000fe20003800000 */
[-C--:B0-----:R-:W-:Y:S02]  /*8a50*/  ISETP.GE.AND P0, PT, R156, R4.reuse, PT ;  /* 0x000000049c00720c */ /* 0x081fe40003f06270 */
[----:B------:R-:W-:-:S11]  /*8a60*/  ISETP.GE.AND P1, PT, R159, R4, PT ;  /* 0x000000049f00720c */ /* 0x000fd60003f26270 */
[----:B------:R-:W-:Y:S05]  /*8a70*/  @P0 BRA `(.L_x_3911) ;  /* 0x0000000000b80947 */ /* 0x000fea0003800000 */
[----:B------:R-:W0:Y:S01]  /*8a80*/  LDS.128 R4, [R12+0x1a400] ;  /* 0x01a400000c047984 */ /* 0x000e220000000c00 */
        /* <DEDUP_REMOVED lines=12> */
[C---:B0-----:R-:W-:Y:S01]  /*8b50*/  LOP3.LUT R9, R6.reuse, 0xffff0000, RZ, 0xc0, !PT ;  /* 0xffff000006097812 */ /* 0x041fe200078ec0ff */
[----:B------:R-:W-:Y:S01]  /*8b60*/  IMAD.U32 R8, R6, 0x10000, RZ ;  /* 0x0001000006087824 */ /* 0x000fe200078e00ff */
[C---:B------:R-:W-:Y:S01]  /*8b70*/  LOP3.LUT R11, R7.reuse, 0xffff0000, RZ, 0xc0, !PT ;  /* 0xffff0000070b7812 */ /* 0x040fe200078ec0ff */
[----:B------:R-:W-:Y:S02]  /*8b80*/  IMAD.U32 R10, R7, 0x10000, RZ ;  /* 0x00010000070a7824 */ /* 0x000fe400078e00ff */
[C---:B------:R-:W-:Y:S01]  /*8b90*/  FMUL.FTZ R55, R9.reuse, R54 ;  /* 0x0000003609377220 */ /* 0x040fe20000410000 */
[----:B------:R-:W-:Y:S01]  /*8ba0*/  FMUL.FTZ R9, R9, R26 ;  /* 0x0000001a09097220 */ /* 0x000fe20000410000 */
[C---:B------:R-:W-:Y:S01]  /*8bb0*/  IMAD.U32 R6, R4.reuse, 0x10000, RZ ;  /* 0x0001000004067824 */ /* 0x040fe200078e00ff */
[----:B------:R-:W-:Y:S01]  /*8bc0*/  LOP3.LUT R4, R4, 0xffff0000, RZ, 0xc0, !PT ;  /* 0xffff000004047812 */ /* 0x000fe200078ec0ff */
[----:B------:R-:W-:-:S02]  /*8bd0*/  IMAD.U32 R7, R5, 0x10000, RZ ;  /* 0x0001000005077824 */ /* 0x000fc400078e00ff */
[C---:B------:R-:W-:Y:S01]  /*8be0*/  FFMA.FTZ R54, R8.reuse, R54, R9 ;  /* 0x0000003608367223 */ /* 0x040fe20000010009 */
[----:B------:R-:W-:Y:S01]  /*8bf0*/  FFMA.FTZ R55, R8, R26, -R55 ;  /* 0x0000001a08377223 */ /* 0x000fe20000010837 */
[C---:B------:R-:W-:Y:S01]  /*8c00*/  IMAD.U32 R9, R24.reuse, 0x10000, RZ ;  /* 0x0001000018097824 */ /* 0x040fe200078e00ff */
[----:B------:R-:W-:Y:S01]  /*8c10*/  LOP3.LUT R5, R5, 0xffff0000, RZ, 0xc0, !PT ;  /* 0xffff000005057812 */ /* 0x000fe200078ec0ff */
[C---:B------:R-:W-:Y:S01]  /*8c20*/  FMUL.FTZ R57, R11.reuse, R53 ;  /* 0x000000350b397220 */ /* 0x040fe20000410000 */
[-C--:B------:R-:W-:Y:S01]  /*8c30*/  FMUL.FTZ R59, R11, R25.reuse ;  /* 0x000000190b3b7220 */ /* 0x080fe20000410000 */
[C---:B------:R-:W-:Y:S01]  /*8c40*/  LOP3.LUT R8, R27.reuse, 0xffff0000, RZ, 0xc0, !PT ;  /* 0xffff00001b087812 */ /* 0x040fe200078ec0ff */
[----:B------:R-:W-:Y:S01]  /*8c50*/  IMAD.U32 R11, R27, 0x10000, RZ ;  /* 0x000100001b0b7824 */ /* 0x000fe200078e00ff */
[----:B------:R-:W-:Y:S01]  /*8c60*/  LOP3.LUT R24, R24, 0xffff0000, RZ, 0xc0, !PT ;  /* 0xffff000018187812 */ /* 0x000fe200078ec0ff */
        /* <DEDUP_REMOVED lines=15> */
.L_x_3911:
[----:B------:R-:W-:Y:S05]  /*8d60*/  BSYNC B1 ;  /* 0x0000000000017941 */ /* 0x000fea0003800000 */
.L_x_3910:
[----:B------:R-:W-:Y:S05]  /*8d70*/  @P1 BRA `(.L_x_3909) ;  /* 0x0000001400ec1947 */ /* 0x000fea0003800000 */
[----:B0-----:R-:W0:Y:S01]  /*8d80*/  LDS.128 R4, [R0+0x2000] ;  /* 0x0020000000047984 */ /* 0x001e220000000c00 */
[----:B------:R-:W-:Y:S02]  /*8d90*/  SHF.R.U64 R9, R2, 0x10, R3 ;  /* 0x0000001002097819 */ /* 0x000fe40000001203 */
[----:B------:R-:W-:Y:S02]  /*8da0*/  SHF.R.U64 R8, R20, 0x10, R21 ;  /* 0x0000001014087819 */ /* 0x000fe40000001215 */
[----:B------:R-:W-:Y:S02]  /*8db0*/  SHF.R.U32.HI R2, RZ, 0x10, R3 ;  /* 0x00000010ff027819 */ /* 0x000fe40000011603 */
[----:B------:R-:W-:Y:S02]  /*8dc0*/  SHF.R.U32.HI R21, RZ, 0x10, R21 ;  /* 0x00000010ff157819 */ /* 0x000fe40000011615 */
[----:B------:R-:W-:Y:S02]  /*8dd0*/  PRMT R13, R13, 0x5410, R2 ;  /* 0x000054100d0d7816 */ /* 0x000fe40000000002 */
[----:B------:R-:W-:-:S02]  /*8de0*/  PRMT R14, R14, 0x5410, R21 ;  /* 0x000054100e0e7816 */ /* 0x000fc40000000015 */
[----:B------:R-:W-:Y:S01]  /*8df0*/  PRMT R15, R15, 0x5410, R8 ;  /* 0x000054100f0f7816 */ /* 0x000fe20000000008 */
[C---:B------:R-:W-:Y:S01]  /*8e00*/  IMAD.U32 R21, R13.reuse, 0x10000, RZ ;  /* 0x000100000d157824 */ /* 0x040fe200078e00ff */
[----:B------:R-:W-:Y:S01]  /*8e10*/  PRMT R28, R28, 0x5410, R9 ;  /* 0x000054101c1c7816 */ /* 0x000fe20000000009 */
[C---:B------:R-:W-:Y:S01]  /*8e20*/  IMAD.U32 R11, R14.reuse, 0x10000, RZ ;  /* 0x000100000e0b7824 */ /* 0x040fe200078e00ff */
[----:B------:R-:W-:Y:S02]  /*8e30*/  LOP3.LUT R10, R13, 0xffff0000, RZ, 0xc0, !PT ;  /* 0xffff00000d0a7812 */ /* 0x000fe400078ec0ff */
[----:B------:R-:W-:Y:S01]  /*8e40*/  LOP3.LUT R14, R14, 0xffff0000, RZ, 0xc0, !PT ;  /* 0xffff00000e0e7812 */ /* 0x000fe200078ec0ff */
[C---:B0-----:R-:W-:Y:S01]  /*8e50*/  IMAD.U32 R8, R6.reuse, 0x10000, RZ ;  /* 0x0001000006087824 */ /* 0x041fe200078e00ff */
[----:B------:R-:W-:Y:S01]  /*8e60*/  LOP3.LUT R6, R6, 0xffff0000, RZ, 0xc0, !PT ;  /* 0xffff000006067812 */ /* 0x000fe200078ec0ff */
[C---:B------:R-:W-:Y:S01]  /*8e70*/  IMAD.U32 R9, R7.reuse, 0x10000, RZ ;  /* 0x0001000007097824 */ /* 0x040fe200078e00ff */
[----:B------:R-:W-:Y:S01]  /*8e80*/  LOP3.LUT R7, R7, 0xffff0000, RZ, 0xc0, !PT ;  /* 0xffff000007077812 */ /* 0x000fe200078ec0ff */
[C---:B------:R-:W-:Y:S01]  /*8e90*/  IMAD.U32 R2, R4.reuse, 0x10000, RZ ;  /* 0x0001000004027824 */ /* 0x040fe200078e00ff */
[----:B------:R-:W-:Y:S01]  /*8ea0*/  LOP3.LUT R3, R4, 0xffff0000, RZ, 0xc0, !PT ;  /* 0xffff000004037812 */ /* 0x000fe200078ec0ff */
[C---:B------:R-:W-:Y:S01]  /*8eb0*/  FMUL.FTZ R13, R6.reuse, R21 ;  /* 0x00000015060d7220 */ /* 0x040fe20000410000 */
[----:B------:R-:W-:Y:S01]  /*8ec0*/  FMUL.FTZ R6, R6, R11 ;  /* 0x0000000b06067220 */ /* 0x000fe20000410000 */
[----:B------:R-:W-:Y:S01]  /*8ed0*/  FMUL.FTZ R20, R7, R10 ;  /* 0x0000000a07147220 */ /* 0x000fe20000410000 */
[----:B------:R-:W-:-:S02]  /*8ee0*/  IMAD.U32 R4, R5, 0x10000, RZ ;  /* 0x0001000005047824 */ /* 0x000fc400078e00ff */
[C---:B------:R-:W-:Y:S01]  /*8ef0*/  FFMA.FTZ R13, R8.reuse, R11, -R13 ;  /* 0x0000000b080d7223 */ /* 0x040fe2000001080d */
[----:B------:R-:W-:Y:S01]  /*8f00*/  FFMA.FTZ R12, R8, R21, R6 ;  /* 0x00000015080c7223 */ /* 0x000fe20000010006 */
[-C--:B------:R-:W-:Y:S01]  /*8f10*/  FMUL.FTZ R8, R7, R14.reuse ;  /* 0x0000000e07087220 */ /* 0x080fe20000410000 */
[C---:B------:R-:W-:Y:S01]  /*8f20*/  IMAD.U32 R7, R28.reuse, 0x10000, RZ ;  /* 0x000100001c077824 */ /* 0x040fe200078e00ff */
[----:B------:R-:W-:Y:S01]  /*8f30*/  LOP3.LUT R5, R5, 0xffff0000, RZ, 0xc0, !PT ;  /* 0xffff000005057812 */ /* 0x000fe200078ec0ff */
[----:B------:R-:W-:Y:S01]  /*8f40*/  IMAD.U32 R6, R15, 0x10000, RZ ;  /* 0x000100000f067824 */ /* 0x000fe200078e00ff */
[----:B------:R-:W-:Y:S01]  /*8f50*/  LOP3.LUT R28, R28, 0xffff0000, RZ, 0xc0, !PT ;  /* 0xffff00001c1c7812 */ /* 0x000fe200078ec0ff */
[----:B------:R-:W-:Y:S01]  /*8f60*/  FFMA.FTZ R20, R9, R14, -R20 ;  /* 0x0000000e09147223 */ /* 0x000fe20000010814 */
[----:B------:R-:W-:Y:S01]  /*8f70*/  LOP3.LUT R15, R15, 0xffff0000, RZ, 0xc0, !PT ;  /* 0xffff00000f0f7812 */ /* 0x000fe200078ec0ff */
[----:B------:R-:W-:Y:S01]  /*8f80*/  FFMA.FTZ R11, R9, R10, R8 ;  /* 0x0000000a090b7223 */ /* 0x000fe20000010008 */
[C---:B------:R-:W-:Y:S01]  /*8f90*/  FMUL.FTZ R9, R3.reuse, R7 ;  /* 0x0000000703097220 */ /* 0x040fe20000410000 */
[----:B------:R-:W-:Y:S01]  /*8fa0*/  FMUL.FTZ R8, R3, R6 ;  /* 0x0000000603087220 */ /* 0x000fe20000410000 */
        /* <DEDUP_REMOVED lines=10> */
[----:B------:R2:W-:Y:S01]  /*9050*/  STS.128 [R0+0x2000], R4 ;  /* 0x0020000400007388 */ /* 0x0005e20000000c00 */
[----:B------:R-:W-:Y:S05]  /*9060*/  BRA `(.L_x_3909) ;  /* 0x0000001400307947 */ /* 0x000fea0003800000 */
.L_x_3896:
        /* <DEDUP_REMOVED lines=17> */
[----:B------:R-:W-:-:S04]  /*9180*/  IMAD.WIDE.U32 R2, R7, UR4, R2 ;  /* 0x0000000407027c25 */ /* 0x000fc8000f8e0002 */
[C---:B------:R-:W-:Y:S01]  /*9190*/  IMAD R9, R7.reuse, UR5, R8 ;  /* 0x0000000507097c24 */ /* 0x040fe2000f8e0208 */
[----:B------:R-:W-:Y:S01]  /*91a0*/  ULDC.64 UR4, c[0x0][0x3e8] ;  /* 0x0000fa0000047ab9 */ /* 0x000fe20000000a00 */
        /* <DEDUP_REMOVED lines=10> */
[----:B------:R-:W0:Y:S01]  /*9250*/  LDC R59, c[0x0][0x3f4] ;  /* 0x0000fd00ff3b7b82 */ /* 0x000e220000000800 */
[----:B------:R-:W1:Y:S01]  /*9260*/  SHFL.IDX PT, R3, R25, RZ, 0x1c1f ;  /* 0x001c1fff19037589 */ /* 0x000e6200000e0000 */
[----:B------:R-:W-:-:S03]  /*9270*/  IMAD R53, R28, R21, RZ ;  /* 0x000000151c357224 */ /* 0x000fc600078e02ff */
[----:B------:R-:W2:Y:S04]  /*9280*/  SHFL.IDX PT, R2, R24, RZ, 0x1c1f ;  /* 0x001c1fff18027589 */ /* 0x000ea800000e0000 */
[----:B------:R-:W3:Y:S04]  /*9290*/  SHFL.IDX PT, R14, R27, RZ, 0x1c1f ;  /* 0x001c1fff1b0e7589 */ /* 0x000ee800000e0000 */
[----:B------:R-:W4:Y:S01]  /*92a0*/  SHFL.IDX PT, R4, R26, RZ, 0x1c1f ;  /* 0x001c1fff1a047589 */ /* 0x000f2200000e0000 */
[----:B0-----:R-:W-:-:S04]  /*92b0*/  ISETP.GE.AND P0, PT, R22, R59, PT ;  /* 0x0000003b1600720c */ /* 0x001fc80003f06270 */
[----:B------:R-:W-:-:S13]  /*92c0*/  ISETP.GE.OR P1, PT, R0, R53, P0 ;  /* 0x000000350000720c */ /* 0x000fda0000726670 */
[C---:B------:R-:W-:Y:S01]  /*92d0*/  @!P1 IMAD.SHL.U32 R5, R22.reuse, 0x2, RZ ;  /* 0x0000000216059824 */ /* 0x040fe200078e00ff */
[----:B------:R-:W-:-:S04]  /*92e0*/  @!P1 SHF.L.U64.HI R21, R22, 0x1, R23 ;  /* 0x0000000116159819 */ /* 0x000fc80000010217 */
[----:B-1----:R-:W-:-:S05]  /*92f0*/  @!P1 IADD3 R6, P2, R3, R5, RZ ;  /* 0x0000000503069210 */ /* 0x002fca0007f5e0ff */
[----:B--2---:R-:W-:Y:S01]  /*9300*/  @!P1 IMAD.X R7, R2, 0x1, R21, P2 ;  /* 0x0000000102079824 */ /* 0x004fe200010e0615 */
[----:B---3--:R-:W-:-:S04]  /*9310*/  @!P1 IADD3 R14, P2, R14, R5, RZ ;  /* 0x000000050e0e9210 */ /* 0x008fc80007f5e0ff */
[----:B------:R-:W2:Y:S01]  /*9320*/  @!P1 LD.E.128 R8, desc[UR44][R6.64] ;  /* 0x0000002c06089980 */ /* 0x000ea2000c101d00 */
[----:B----4-:R-:W-:-:S04]  /*9330*/  @!P1 IMAD.X R3, R4, 0x1, R21, P2 ;  /* 0x0000000104039824 */ /* 0x010fc800010e0615 */
[----:B------:R-:W-:-:S05]  /*9340*/  @!P1 IMAD.MOV.U32 R15, RZ, RZ, R3 ;  /* 0x000000ffff0f9224 */ /* 0x000fca00078e0003 */
[----:B------:R0:W3:Y:S01]  /*9350*/  @!P1 LD.E.128 R4, desc[UR44][R14.64] ;  /* 0x0000002c0e049980 */ /* 0x0000e2000c101d00 */
[----:B------:R-:W-:Y:S02]  /*9360*/  CS2R R54, SRZ ;  /* 0x0000000000367805 */ /* 0x000fe4000001ff00 */
[----:B------:R-:W-:Y:S02]  /*9370*/  CS2R R56, SRZ ;  /* 0x0000000000387805 */ /* 0x000fe4000001ff00 */
[----:B------:R-:W-:Y:S01]  /*9380*/  CS2R R20, SRZ ;  /* 0x0000000000147805 */ /* 0x000fe2000001ff00 */
[----:B------:R-:W1:Y:S04]  /*9390*/  SHFL.IDX PT, R25, R25, 0x1, 0x1c1f ;  /* 0x003c1f0019197f89 */ /* 0x000e6800000e0000 */
[----:B------:R-:W4:Y:S04]  /*93a0*/  SHFL.IDX PT, R24, R24, 0x1, 0x1c1f ;  /* 0x003c1f0018187f89 */ /* 0x000f2800000e0000 */
[----:B0-----:R0:W0:Y:S04]  /*93b0*/  SHFL.IDX PT, R14, R27, 0x1, 0x1c1f ;  /* 0x003c1f001b0e7f89 */ /* 0x00102800000e0000 */
[----:B------:R-:W0:Y:S01]  /*93c0*/  SHFL.IDX PT, R26, R26, 0x1, 0x1c1f ;  /* 0x003c1f001a1a7f89 */ /* 0x000e2200000e0000 */
[----:B--2---:R-:W-:-:S02]  /*93d0*/  @!P1 IMAD.MOV.U32 R54, RZ, RZ, R8 ;  /* 0x000000ffff369224 */ /* 0x004fc400078e0008 */
[----:B------:R-:W-:Y:S02]  /*93e0*/  @!P1 IMAD.MOV.U32 R55, RZ, RZ, R9 ;  /* 0x000000ffff379224 */ /* 0x000fe400078e0009 */
[----:B------:R-:W-:Y:S02]  /*93f0*/  IMAD.MOV.U32 R2, RZ, RZ, R54 ;  /* 0x000000ffff027224 */ /* 0x000fe400078e0036 */
[----:B------:R-:W-:Y:S02]  /*9400*/  IMAD.MOV.U32 R3, RZ, RZ, R55 ;  /* 0x000000ffff037224 */ /* 0x000fe400078e0037 */
[----:B------:R-:W-:Y:S01]  /*9410*/  @!P1 IMAD.MOV.U32 R56, RZ, RZ, R10 ;  /* 0x000000ffff389224 */ /* 0x000fe200078e000a */
[----:B------:R-:W-:Y:S01]  /*9420*/  PRMT R58, R58, 0x5410, R2 ;  /* 0x000054103a3a7816 */ /* 0x000fe20000000002 */
[----:B---3--:R-:W-:Y:S01]  /*9430*/  @!P1 IMAD.MOV.U32 R20, RZ, RZ, R4 ;  /* 0x000000ffff149224 */ /* 0x008fe200078e0004 */
[----:B------:R-:W-:Y:S02]  /*9440*/  PRMT R66, R66, 0x5410, R3 ;  /* 0x0000541042427816 */ /* 0x000fe40000000003 */
[----:B------:R-:W-:Y:S01]  /*9450*/  CS2R R2, SRZ ;  /* 0x0000000000027805 */ /* 0x000fe2000001ff00 */
[----:B------:R-:W-:-:S02]  /*9460*/  @!P1 IMAD.MOV.U32 R21, RZ, RZ, R5 ;  /* 0x000000ffff159224 */ /* 0x000fc400078e0005 */
[----:B------:R-:W-:Y:S02]  /*9470*/  @!P1 IMAD.MOV.U32 R57, RZ, RZ, R11 ;  /* 0x000000ffff399224 */ /* 0x000fe400078e000b */
[----:B------:R-:W-:Y:S02]  /*9480*/  IMAD.MOV.U32 R8, RZ, RZ, R56 ;  /* 0x000000ffff087224 */ /* 0x000fe400078e0038 */
[----:B------:R-:W-:Y:S02]  /*9490*/  @!P1 IMAD.MOV.U32 R2, RZ, RZ, R6 ;  /* 0x000000ffff029224 */ /* 0x000fe400078e0006 */
[----:B------:R-:W-:Y:S01]  /*94a0*/  @!P1 IMAD.MOV.U32 R3, RZ, RZ, R7 ;  /* 0x000000ffff039224 */ /* 0x000fe200078e0007 */
[----:B------:R-:W-:Y:S01]  /*94b0*/  PRMT R28, R8, 0x7610, R28 ;  /* 0x00007610081c7816 */ /* 0x000fe2000000001c */
[----:B------:R-:W-:Y:S02]  /*94c0*/  IMAD.MOV.U32 R6, RZ, RZ, R20 ;  /* 0x000000ffff067224 */ /* 0x000fe400078e0014 */
[----:B------:R-:W-:-:S02]  /*94d0*/  IMAD.MOV.U32 R7, RZ, RZ, R21 ;  /* 0x000000ffff077224 */ /* 0x000fc400078e0015 */
[----:B------:R-:W-:Y:S01]  /*94e0*/  IMAD.MOV.U32 R9, RZ, RZ, R57 ;  /* 0x000000ffff097224 */ /* 0x000fe200078e0039 */
[----:B------:R-:W-:Y:S01]  /*94f0*/  PRMT R69, R6, 0x7610, R69 ;  /* 0x0000761006457816 */ /* 0x000fe20000000045 */
[----:B------:R-:W-:Y:S01]  /*9500*/  IMAD.MOV.U32 R4, RZ, RZ, R2 ;  /* 0x000000ffff047224 */ /* 0x000fe200078e0002 */
[----:B------:R-:W-:Y:S01]  /*9510*/  PRMT R61, R61, 0x5410, R7 ;  /* 0x000054103d3d7816 */ /* 0x000fe20000000007 */
[----:B------:R-:W-:Y:S01]  /*9520*/  IMAD.MOV.U32 R5, RZ, RZ, R3 ;  /* 0x000000ffff057224 */ /* 0x000fe200078e0003 */
[----:B------:R-:W-:Y:S02]  /*9530*/  PRMT R58, R9, 0x7610, R58 ;  /* 0x00007610093a7816 */ /* 0x000fe4000000003a */
[----:B------:R-:W-:Y:S02]  /*9540*/  CS2R R6, SRZ ;  /* 0x0000000000067805 */ /* 0x000fe4000001ff00 */
[----:B------:R-:W-:Y:S02]  /*9550*/  PRMT R28, R28, 0x5410, R4 ;  /* 0x000054101c1c7816 */ /* 0x000fe40000000004 */
[----:B01--4-:R-:W-:-:S07]  /*9560*/  PRMT R60, R60, 0x5410, R5 ;  /* 0x000054103c3c7816 */ /* 0x013fce0000000005 */
.L_x_4226:
[----:B------:R-:W2:Y:S01]  /*9570*/  LDL R5, [R1+0x204] ;  /* 0x0002040001057983 */ /* 0x000ea20000100800 */
[----:B------:R-:W-:Y:S01]  /*9580*/  VIADD R0, R0, 0x40 ;  /* 0x0000004000007836 */ /* 0x000fe20000000000 */
[----:B------:R-:W-:Y:S01]  /*9590*/  BSSY B1, `(.L_x_3913) ;  /* 0x0000016000017945 */ /* 0x000fe20003800000 */
[----:B------:R-:W-:Y:S02]  /*95a0*/  CS2R R8, SRZ ;  /* 0x0000000000087805 */ /* 0x000fe4000001ff00 */
[----:B------:R-:W-:Y:S02]  /*95b0*/  CS2R R10, SRZ ;  /* 0x00000000000a7805 */ /* 0x000fe4000001ff00 */
[----:B------:R-:W-:Y:S02]  /*95c0*/  ISETP.GE.AND P1, PT, R0, R53, PT ;  /* 0x000000350000720c */ /* 0x000fe40003f26270 */
[----:B--2---:R-:W-:-:S04]  /*95d0*/  LEA.HI R4, R5, R5, RZ, 0x1 ;  /* 0x0000000505047211 */ /* 0x004fc800078f08ff */
[----:B------:R-:W-:-:S05]  /*95e0*/  LOP3.LUT R4, R4, 0xfffffffe, RZ, 0xc0, !PT ;  /* 0xfffffffe04047812 */ /* 0x000fca00078ec0ff */
[----:B------:R-:W-:Y:S01]  /*95f0*/  IMAD.IADD R0, R5, 0x1, -R4 ;  /* 0x0000000105007824 */ /* 0x000fe200078e0a04 */
[----:B------:R-:W-:-:S04]  /*9600*/  CS2R R4, SRZ ;  /* 0x0000000000047805 */ /* 0x000fc8000001ff00 */
        /* <DEDUP_REMOVED lines=8> */
[-C--:B------:R-:W-:Y:S02]  /*9690*/  IADD3 R8, P1, R25, R4.reuse, RZ ;  /* 0x0000000419087210 */ /* 0x080fe40007f3e0ff */
[----:B------:R-:W-:-:S03]  /*96a0*/  IADD3 R4, P2, R14, R4, RZ ;  /* 0x000000040e047210 */ /* 0x000fc60007f5e0ff */
[--C-:B------:R-:W-:Y:S02]  /*96b0*/  IMAD.X R9, R24, 0x1, R5.reuse, P1 ;  /* 0x0000000118097824 */ /* 0x100fe400008e0605 */
[----:B------:R-:W-:-:S04]  /*96c0*/  IMAD.X R5, R26, 0x1, R5, P2 ;  /* 0x000000011a057824 */ /* 0x000fc800010e0605 */
[----:B------:R-:W5:Y:S04]  /*96d0*/  LD.E.128 R8, desc[UR44][R8.64] ;  /* 0x0000002c08087980 */ /* 0x000f68000c101d00 */
[----:B------:R-:W5:Y:S02]  /*96e0*/  LD.E.128 R4, desc[UR44][R4.64] ;  /* 0x0000002c04047980 */ /* 0x000f64000c101d00 */
.L_x_3914:
[----:B------:R-:W-:Y:S05]  /*96f0*/  BSYNC B1 ;  /* 0x0000000000017941 */ /* 0x000fea0003800000 */
.L_x_3913:
[----:B------:R-:W0:Y:S01]  /*9700*/  SYNCS.PHASECHK.TRANS64.TRYWAIT P1, [R148+URZ+0x32400], R13 ;  /* 0x0324000d940075a7 */ /* 0x000e22000802017f */
[----:B------:R-:W-:Y:S04]  /*9710*/  BSSY B1, `(.L_x_3915) ;  /* 0x0000002000017945 */ /* 0x000fe80003800000 */
[----:B0-----:R-:W-:Y:S05]  /*9720*/  @!P1 BRA `(.L_x_3916) ;  /* 0x000002f000289947 */ /* 0x001fea0003800000 */
.L_x_4227:
[----:B------:R-:W-:Y:S05]  /*9730*/  BSYNC B1 ;  /* 0x0000000000017941 */ /* 0x000fea0003800000 */
.L_x_3915:
[----:B------:R-:W2:Y:S01]  /*9740*/  LDL R0, [R1+0x50] ;  /* 0x0000500001007983 */ /* 0x000ea20000100800 */
[----:B-----5:R-:W-:Y:S01]  /*9750*/  IMAD.MOV.U32 R12, RZ, RZ, R6 ;  /* 0x000000ffff0c7224 */ /* 0x020fe200078e0006 */
[----:B------:R-:W-:Y:S01]  /*9760*/  BSSY B1, `(.L_x_3917) ;  /* 0x0000078000017945 */ /* 0x000fe20003800000 */
[----:B------:R-:W-:Y:S02]  /*9770*/  IMAD.MOV.U32 R14, RZ, RZ, R7 ;  /* 0x000000ffff0e7224 */ /* 0x000fe400078e0007 */
[----:B------:R-:W-:Y:S02]  /*9780*/  IMAD.MOV.U32 R15, RZ, RZ, R9 ;  /* 0x000000ffff0f7224 */ /* 0x000fe400078e0009 */
[----:B------:R-:W-:Y:S02]  /*9790*/  IMAD.MOV.U32 R62, RZ, RZ, R10 ;  /* 0x000000ffff3e7224 */ /* 0x000fe400078e000a */
[----:B------:R-:W-:Y:S02]  /*97a0*/  IMAD.MOV.U32 R63, RZ, RZ, R11 ;  /* 0x000000ffff3f7224 */ /* 0x000fe400078e000b */
[--C-:B--2---:R-:W-:Y:S01]  /*97b0*/  IMAD R0, R0, -0x80, R53.reuse ;  /* 0xffffff8000007824 */ /* 0x104fe200078e0235 */
[----:B------:R-:W-:Y:S01]  /*97c0*/  PRMT R53, R14, 0x7610, R53 ;  /* 0x000076100e357816 */ /* 0x000fe20000000035 */
[----:B------:R-:W-:-:S03]  /*97d0*/  IMAD.MOV.U32 R14, RZ, RZ, R8 ;  /* 0x000000ffff0e7224 */ /* 0x000fc600078e0008 */
[----:B0-----:R-:W-:Y:S02]  /*97e0*/  VIMNMX R13, R0, 0x80, PT ;  /* 0x00000080000d7848 */ /* 0x001fe40003fe0100 */
[----:B------:R-:W-:Y:S01]  /*97f0*/  PRMT R0, R12, 0x7610, R0 ;  /* 0x000076100c007816 */ /* 0x000fe20000000000 */
[----:B------:R-:W-:Y:S01]  /*9800*/  IMAD.MOV.U32 R12, RZ, RZ, R4 ;  /* 0x000000ffff0c7224 */ /* 0x000fe200078e0004 */
[-C--:B------:R-:W-:Y:S02]  /*9810*/  ISETP.GE.OR P1, PT, R154, R13.reuse, P0 ;  /* 0x0000000d9a00720c */ /* 0x080fe40000726670 */
[----:B------:R-:W-:Y:S01]  /*9820*/  ISETP.GE.OR P0, PT, R166, R13, P0 ;  /* 0x0000000da600720c */ /* 0x000fe20000706670 */
[----:B------:R-:W-:Y:S01]  /*9830*/  IMAD.MOV.U32 R13, RZ, RZ, R5 ;  /* 0x000000ffff0d7224 */ /* 0x000fe200078e0005 */
[----:B------:R-:W-:Y:S02]  /*9840*/  PRMT R61, R12, 0x7610, R61 ;  /* 0x000076100c3d7816 */ /* 0x000fe4000000003d */
[----:B------:R-:W-:-:S02]  /*9850*/  PRMT R0, R0, 0x5410, R14 ;  /* 0x0000541000007816 */ /* 0x000fc4000000000e */
[----:B------:R-:W-:Y:S02]  /*9860*/  PRMT R60, R13, 0x7610, R60 ;  /* 0x000076100d3c7816 */ /* 0x000fe4000000003c */
[----:B------:R-:W-:-:S03]  /*9870*/  PRMT R53, R53, 0x5410, R15 ;  /* 0x0000541035357816 */ /* 0x000fc6000000000f */
[----:B------:R-:W-:Y:S05]  /*9880*/  @P1 BRA `(.L_x_3918) ;  /* 0x0000000400941947 */ /* 0x000fea0003800000 */
[----:B------:R-:W-:Y:S01]  /*9890*/  IMAD.IADD R14, R22, 0x1, R59 ;  /* 0x00000001160e7824 */ /* 0x000fe200078e023b */
[C---:B------:R-:W-:Y:S02]  /*98a0*/  LOP3.LUT R12, R191.reuse, 0x38, R22, 0xf8, !PT ;  /* 0x00000038bf0c7812 */ /* 0x040fe400078ef816 */
[----:B------:R-:W-:Y:S02]  /*98b0*/  SHF.R.U64 R67, R20, 0x10, R21 ;  /* 0x0000001014437819 */ /* 0x000fe40000001215 */
[----:B------:R-:W-:Y:S02]  /*98c0*/  LOP3.LUT R14, R191, 0x38, R14, 0xf8, !PT ;  /* 0x00000038bf0e7812 */ /* 0x000fe400078ef80e */
[-C--:B------:R-:W-:Y:S02]  /*98d0*/  LOP3.LUT R13, R12, R207.reuse, RZ, 0x3c, !PT ;  /* 0x000000cf0c0d7212 */ /* 0x080fe400078e3cff */
[----:B------:R-:W-:Y:S02]  /*98e0*/  LOP3.LUT R15, R14, R207, RZ, 0x3c, !PT ;  /* 0x000000cf0e0f7212 */ /* 0x000fe400078e3cff */
[----:B------:R-:W-:Y:S01]  /*98f0*/  SHF.R.U32.HI R64, RZ, 0x10, R55 ;  /* 0x00000010ff407819 */ /* 0x000fe20000011637 */
[----:B------:R-:W-:Y:S01]  /*9900*/  IMAD.IADD R13, R192, 0x1, R13 ;  /* 0x00000001c00d7824 */ /* 0x000fe200078e020d */
[----:B------:R-:W-:Y:S01]  /*9910*/  SHF.R.U64 R54, R54, 0x10, R55 ;  /* 0x0000001036367819 */ /* 0x000fe20000001237 */
[----:B------:R-:W-:Y:S01]  /*9920*/  IMAD.IADD R25, R192, 0x1, R15 ;  /* 0x00000001c0197824 */ /* 0x000fe200078e020f */
[----:B------:R-:W-:Y:S01]  /*9930*/  SHF.R.U64 R65, R56, 0x10, R57 ;  /* 0x0000001038417819 */ /* 0x000fe20000001239 */
[--C-:B------:R-:W-:Y:S01]  /*9940*/  IMAD R76, R13, 0x2, R148.reuse ;  /* 0x000000020d4c7824 */ /* 0x100fe200078e0294 */
[----:B------:R-:W-:Y:S01]  /*9950*/  SHF.R.U64 R70, R2, 0x10, R3 ;  /* 0x0000001002467819 */ /* 0x000fe20000001203 */
[----:B------:R-:W-:Y:S01]  /*9960*/  IMAD R78, R25, 0x2, R148 ;  /* 0x00000002194e7824 */ /* 0x000fe200078e0294 */
[----:B------:R-:W-:-:S02]  /*9970*/  PRMT R67, R69, 0x5410, R67 ;  /* 0x0000541045437816 */ /* 0x000fc40000000043 */
[----:B------:R-:W0:Y:S01]  /*9980*/  LDS.128 R12, [R76+0x18400] ;  /* 0x018400004c0c7984 */ /* 0x000e220000000c00 */
[----:B------:R-:W-:Y:S02]  /*9990*/  SHF.R.U32.HI R55, RZ, 0x10, R57 ;  /* 0x00000010ff377819 */ /* 0x000fe40000011639 */
[----:B------:R-:W-:Y:S01]  /*99a0*/  PRMT R64, R66, 0x5432, R64 ;  /* 0x0000543242407816 */ /* 0x000fe20000000040 */
[----:B------:R-:W1:Y:S01]  /*99b0*/  LDS.128 R24, [R78+0x18400] ;  /* 0x018400004e187984 */ /* 0x000e620000000c00 */
[----:B------:R-:W-:Y:S01]  /*99c0*/  SHF.R.U32.HI R68, RZ, 0x10, R21 ;  /* 0x00000010ff447819 */ /* 0x000fe20000011615 */
[----:B------:R-:W-:Y:S01]  /*99d0*/  IMAD.U32 R69, R67, 0x10000, RZ ;  /* 0x0001000043457824 */ /* 0x000fe200078e00ff */
[----:B------:R-:W-:Y:S02]  /*99e0*/  PRMT R57, R58, 0x5432, R54 ;  /* 0x000054323a397816 */ /* 0x000fe40000000036 */
[C---:B------:R-:W-:Y:S02]  /*99f0*/  PRMT R66, R28.reuse, 0x5410, R65 ;  /* 0x000054101c427816 */ /* 0x040fe40000000041 */
[----:B------:R-:W-:Y:S01]  /*9a00*/  PRMT R70, R28, 0x5432, R70 ;  /* 0x000054321c467816 */ /* 0x000fe20000000046 */
[----:B------:R-:W-:Y:S01]  /*9a10*/  IMAD.U32 R65, R57, 0x10000, RZ ;  /* 0x0001000039417824 */ /* 0x000fe200078e00ff */
[----:B------:R-:W-:-:S02]  /*9a20*/  SHF.R.U32.HI R74, RZ, 0x10, R3 ;  /* 0x00000010ff4a7819 */ /* 0x000fc40000011603 */
[----:B------:R-:W-:Y:S02]  /*9a30*/  PRMT R68, R61, 0x5432, R68 ;  /* 0x000054323d447816 */ /* 0x000fe40000000044 */
[----:B------:R-:W-:Y:S02]  /*9a40*/  PRMT R74, R60, 0x5432, R74 ;  /* 0x000054323c4a7816 */ /* 0x000fe4000000004a */
[----:B------:R-:W-:Y:S01]  /*9a50*/  PRMT R58, R58, 0x5410, R55 ;  /* 0x000054103a3a7816 */ /* 0x000fe20000000037 */
[C---:B------:R-:W-:Y:S01]  /*9a60*/  IMAD.U32 R71, R68.reuse, 0x10000, RZ ;  /* 0x0001000044477824 */ /* 0x040fe200078e00ff */
[----:B------:R-:W-:Y:S02]  /*9a70*/  LOP3.LUT R67, R67, 0xffff0000, RZ, 0xc0, !PT ;  /* 0xffff000043437812 */ /* 0x000fe400078ec0ff */
[----:B------:R-:W-:Y:S02]  /*9a80*/  LOP3.LUT R57, R57, 0xffff0000, RZ, 0xc0, !PT ;  /* 0xffff000039397812 */ /* 0x000fe400078ec0ff */
[----:B------:R-:W-:Y:S01]  /*9a90*/  LOP3.LUT R68, R68, 0xffff0000, RZ, 0xc0, !PT ;  /* 0xffff000044447812 */ /* 0x000fe200078ec0ff */
[C---:B0-----:R-:W-:Y:S01]  /*9aa0*/  IMAD.U32 R2, R12.reuse, 0x10000, RZ ;  /* 0x000100000c027824 */ /* 0x041fe200078e00ff */
[----:B------:R-:W-:Y:S01]  /*9ab0*/  LOP3.LUT R3, R12, 0xffff0000, RZ, 0xc0, !PT ;  /* 0xffff00000c037812 */ /* 0x000fe200078ec0ff */
[C---:B------:R-:W-:Y:S01]  /*9ac0*/  IMAD.U32 R20, R13.reuse, 0x10000, RZ ;  /* 0x000100000d147824 */ /* 0x040fe200078e00ff */
[----:B------:R-:W-:Y:S01]  /*9ad0*/  LOP3.LUT R12, R13, 0xffff0000, RZ, 0xc0, !PT ;  /* 0xffff00000d0c7812 */ /* 0x000fe200078ec0ff */
[C---:B-1----:R-:W-:Y:S01]  /*9ae0*/  IMAD.U32 R28, R24.reuse, 0x10000, RZ ;  /* 0x00010000181c7824 */ /* 0x042fe200078e00ff */
        /* <DEDUP_REMOVED lines=8> */
[----:B------:R-:W-:Y:S02]  /*9b70*/  IMAD.U32 R65, R64, 0x10000, RZ ;  /* 0x0001000040417824 */ /* 0x000fe400078e00ff */
[----:B------:R-:W-:Y:S01]  /*9b80*/  FFMA.FTZ R77, R2, R69, R77 ;  /* 0x00000045024d7223 */ /* 0x000fe2000001004d */
[----:B------:R-:W-:Y:S01]  /*9b90*/  IMAD.U32 R28, R74, 0x10000, RZ ;  /* 0x000100004a1c7824 */ /* 0x000fe200078e00ff */
[----:B------:R-:W-:Y:S01]  /*9ba0*/  LOP3.LUT R64, R64, 0xffff0000, RZ, 0xc0, !PT ;  /* 0xffff000040407812 */ /* 0x000fe200078ec0ff */
[----:B------:R-:W-:Y:S02]  /*9bb0*/  IMAD.U32 R2, R58, 0x10000, RZ ;  /* 0x000100003a027824 */ /* 0x000fe400078e00ff */
[----:B------:R-:W-:Y:S01]  /*9bc0*/  FMUL.FTZ R69, R54, R65 ;  /* 0x0000004136457220 */ /* 0x000fe20000410000 */
[----:B------:R-:W-:-:S02]  /*9bd0*/  IMAD.U32 R21, R15, 0x10000, RZ ;  /* 0x000100000f157824 */ /* 0x000fc400078e00ff */
[----:B------:R-:W-:Y:S01]  /*9be0*/  FMUL.FTZ R54, R56, R28 ;  /* 0x0000001c38367220 */ /* 0x000fe20000410000 */
[----:B------:R-:W-:Y:S01]  /*9bf0*/  FFMA.FTZ R79, R20, R65, -R79 ;  /* 0x00000041144f7223 */ /* 0x000fe2000001084f */
[-C--:B------:R-:W-:Y:S01]  /*9c00*/  FMUL.FTZ R65, R56, R2.reuse ;  /* 0x0000000238417220 */ /* 0x080fe20000410000 */
[----:B------:R-:W-:Y:S01]  /*9c10*/  FFMA.FTZ R69, R20, R71, R69 ;  /* 0x0000004714457223 */ /* 0x000fe20000010045 */
[C---:B------:R-:W-:Y:S01]  /*9c20*/  FFMA.FTZ R56, R21.reuse, R2, -R54 ;  /* 0x0000000215387223 */ /* 0x040fe20000010836 */
[C---:B------:R-:W-:Y:S01]  /*9c30*/  FMUL.FTZ R2, R24.reuse, R67 ;  /* 0x0000004318027220 */ /* 0x040fe20000410000 */
[----:B------:R-:W-:Y:S01]  /*9c40*/  FFMA.FTZ R65, R21, R28, R65 ;  /* 0x0000001c15417223 */ /* 0x000fe20000010041 */
[-C--:B------:R-:W-:Y:S01]  /*9c50*/  FMUL.FTZ R28, R24, R57.reuse ;  /* 0x00000039181c7220 */ /* 0x080fe20000410000 */
[----:B------:R-:W-:Y:S01]  /*9c60*/  FMUL.FTZ R21, R25, R68 ;  /* 0x0000004419157220 */ /* 0x000fe20000410000 */
[----:B------:R-:W-:Y:S01]  /*9c70*/  FFMA.FTZ R24, R3, R57, -R2 ;  /* 0x0000003903187223 */ /* 0x000fe20000010802 */
[----:B------:R-:W-:Y:S01]  /*9c80*/  FMUL.FTZ R25, R25, R64 ;  /* 0x0000004019197220 */ /* 0x000fe20000410000 */
[----:B------:R-:W-:-:S02]  /*9c90*/  IMAD.U32 R55, R26, 0x10000, RZ ;  /* 0x000100001a377824 */ /* 0x000fc400078e00ff */
[----:B------:R-:W-:Y:S01]  /*9ca0*/  FFMA.FTZ R64, R12, R64, -R21 ;  /* 0x000000400c407223 */ /* 0x000fe20000010815 */
[----:B------:R-:W-:Y:S02]  /*9cb0*/  IMAD.U32 R20, R70, 0x10000, RZ ;  /* 0x0001000046147824 */ /* 0x000fe400078e00ff */
[----:B------:R-:W-:Y:S01]  /*9cc0*/  FFMA.FTZ R68, R12, R68, R25 ;  /* 0x000000440c447223 */ /* 0x000fe20000010019 */
[----:B------:R-:W-:Y:S01]  /*9cd0*/  IMAD.U32 R2, R66, 0x10000, RZ ;  /* 0x0001000042027824 */ /* 0x000fe200078e00ff */
[----:B------:R-:W-:Y:S01]  /*9ce0*/  LOP3.LUT R26, R26, 0xffff0000, RZ, 0xc0, !PT ;  /* 0xffff00001a1a7812 */ /* 0x000fe200078ec0ff */
[----:B------:R-:W-:Y:S01]  /*9cf0*/  IMAD.U32 R13, R14, 0x10000, RZ ;  /* 0x000100000e0d7824 */ /* 0x000fe200078e00ff */
[----:B------:R-:W-:Y:S01]  /*9d00*/  LOP3.LUT R27, R27, 0xffff0000, RZ, 0xc0, !PT ;  /* 0xffff00001b1b7812 */ /* 0x000fe200078ec0ff */
[----:B------:R-:W-:Y:S01]  /*9d10*/  FFMA.FTZ R28, R3, R67, R28 ;  /* 0x00000043031c7223 */ /* 0x000fe2000001001c */
[C---:B------:R-:W-:Y:S01]  /*9d20*/  FMUL.FTZ R54, R55.reuse, R20 ;  /* 0x0000001437367220 */ /* 0x040fe20000410000 */
[----:B------:R-:W-:Y:S01]  /*9d30*/  FMUL.FTZ R12, R55, R2 ;  /* 0x00000002370c7220 */ /* 0x000fe20000410000 */
[----:B------:R-:W-:-:S02]  /*9d40*/  LOP3.LUT R21, R70, 0xffff0000, RZ, 0xc0, !PT ;  /* 0xffff000046157812 */ /* 0x000fc400078ec0ff */
[----:B------:R-:W-:Y:S01]  /*9d50*/  LOP3.LUT R74, R74, 0xffff0000, RZ, 0xc0, !PT ;  /* 0xffff00004a4a7812 */ /* 0x000fe200078ec0ff */
[C---:B------:R-:W-:Y:S01]  /*9d60*/  FFMA.FTZ R54, R13.reuse, R2, -R54 ;  /* 0x000000020d367223 */ /* 0x040fe20000010836 */
[----:B------:R-:W-:Y:S01]  /*9d70*/  LOP3.LUT R3, R66, 0xffff0000, RZ, 0xc0, !PT ;  /* 0xffff000042037812 */ /* 0x000fe200078ec0ff */
[----:B------:R-:W-:Y:S01]  /*9d80*/  FFMA.FTZ R20, R13, R20, R12 ;  /* 0x000000140d147223 */ /* 0x000fe2000001000c */
[----:B------:R-:W-:Y:S01]  /*9d90*/  LOP3.LUT R58, R58, 0xffff0000, RZ, 0xc0, !PT ;  /* 0xffff00003a3a7812 */ /* 0x000fe200078ec0ff */
[----:B------:R-:W-:Y:S01]  /*9da0*/  FMUL.FTZ R13, R26, R21 ;  /* 0x000000151a0d7220 */ /* 0x000fe20000410000 */
[----:B------:R-:W-:Y:S01]  /*9db0*/  LOP3.LUT R14, R14, 0xffff0000, RZ, 0xc0, !PT ;  /* 0xffff00000e0e7812 */ /* 0x000fe200078ec0ff */
[----:B------:R-:W-:Y:S01]  /*9dc0*/  FMUL.FTZ R2, R27, R74 ;  /* 0x0000004a1b027220 */ /* 0x000fe20000410000 */
[----:B------:R-:W-:Y:S01]  /*9dd0*/  LOP3.LUT R15, R15, 0xffff0000, RZ, 0xc0, !PT ;  /* 0xffff00000f0f7812 */ /* 0x000fe200078ec0ff */
[-C--:B------:R-:W-:Y:S01]  /*9de0*/  FMUL.FTZ R26, R26, R3.reuse ;  /* 0x000000031a1a7220 */ /* 0x080fe20000410000 */
[-C--:B------:R-:W-:Y:S01]  /*9df0*/  FMUL.FTZ R25, R27, R58.reuse ;  /* 0x0000003a1b197220 */ /* 0x080fe20000410000 */
[----:B------:R-:W-:Y:S01]  /*9e00*/  FFMA.FTZ R3, R14, R3, -R13 ;  /* 0x000000030e037223 */ /* 0x000fe2000001080d */
[----:B------:R-:W-:Y:S01]  /*9e10*/  F2FP.BF16.F32.PACK_AB R12, R24, R75 ;  /* 0x0000004b180c723e */ /* 0x000fe200000010ff */
        /* <DEDUP_REMOVED lines=8> */
[----:B------:R0:W-:Y:S01]  /*9ea0*/  STS.128 [R76+0x18400], R12 ;  /* 0x0184000c4c007388 */ /* 0x0001e20000000c00 */
[----:B------:R-:W-:Y:S02]  /*9eb0*/  F2FP.BF16.F32.PACK_AB R26, R21, R20 ;  /* 0x00000014151a723e */ /* 0x000fe400000010ff */
[----:B------:R-:W-:-:S05]  /*9ec0*/  F2FP.BF16.F32.PACK_AB R27, R74, R65 ;  /* 0x000000414a1b723e */ /* 0x000fca00000010ff */
[----:B------:R0:W-:Y:S02]  /*9ed0*/  STS.128 [R78+0x18400], R24 ;  /* 0x018400184e007388 */ /* 0x0001e40000000c00 */
.L_x_3918:
[----:B------:R-:W-:Y:S05]  /*9ee0*/  BSYNC B1 ;  /* 0x0000000000017941 */ /* 0x000fea0003800000 */
.L_x_3917:
[----:B------:R-:W-:Y:S01]  /*9ef0*/  PRMT R21, R63, 0x5410, R62 ;  /* 0x000054103f157816 */ /* 0x000fe2000000003e */
[----:B------:R-:W-:Y:S06]  /*9f00*/  @P0 BRA `(.L_x_3909) ;  /* 0x0000000400880947 */ /* 0x000fec0003800000 */
[----:B------:R-:W2:Y:S01]  /*9f10*/  LDL R64, [R1+0x468] ;  /* 0x0004680001407983 */ /* 0x000ea20000100800 */
[----:B------:R-:W-:Y:S01]  /*9f20*/  IMAD.IADD R3, R22, 0x1, R59 ;  /* 0x0000000116037824 */ /* 0x000fe200078e023b */
[--C-:B------:R-:W-:Y:S02]  /*9f30*/  SHF.R.U64 R20, R8, 0x10, R9.reuse ;  /* 0x0000001008147819 */ /* 0x100fe40000001209 */
[----:B------:R-:W-:Y:S02]  /*9f40*/  SHF.R.U32.HI R28, RZ, 0x10, R9 ;  /* 0x00000010ff1c7819 */ /* 0x000fe40000011609 */
[----:B------:R-:W-:Y:S02]  /*9f50*/  LOP3.LUT R3, R206, 0x38, R3, 0xf8, !PT ;  /* 0x00000038ce037812 */ /* 0x000fe400078ef803 */
[----:B------:R-:W-:Y:S02]  /*9f60*/  SHF.R.U32.HI R9, RZ, 0x10, R5 ;  /* 0x00000010ff097819 */ /* 0x000fe40000011605 */
[----:B------:R-:W-:-:S02]  /*9f70*/  LOP3.LUT R2, R3, R208, RZ, 0x3c, !PT ;  /* 0x000000d003027212 */ /* 0x000fc400078e3cff */
[--C-:B------:R-:W-:Y:S02]  /*9f80*/  SHF.R.U64 R54, R10, 0x10, R11.reuse ;  /* 0x000000100a367819 */ /* 0x100fe4000000120b */
[----:B------:R-:W-:Y:S01]  /*9f90*/  SHF.R.U32.HI R55, RZ, 0x10, R11 ;  /* 0x00000010ff377819 */ /* 0x000fe2000001160b */
[----:B------:R-:W-:Y:S01]  /*9fa0*/  IMAD.IADD R3, R209, 0x1, R2 ;  /* 0x00000001d1037824 */ /* 0x000fe200078e0202 */
[----:B------:R-:W-:Y:S02]  /*9fb0*/  SHF.R.U64 R2, R4, 0x10, R5 ;  /* 0x0000001004027819 */ /* 0x000fe40000001205 */
[----:B------:R-:W-:Y:S01]  /*9fc0*/  PRMT R20, R0, 0x5432, R20 ;  /* 0x0000543200147816 */ /* 0x000fe20000000014 */
[----:B------:R-:W-:Y:S01]  /*9fd0*/  IMAD R3, R3, 0x2, R148 ;  /* 0x0000000203037824 */ /* 0x000fe200078e0294 */
[----:B------:R-:W-:Y:S02]  /*9fe0*/  PRMT R61, R61, 0x5410, R2 ;  /* 0x000054103d3d7816 */ /* 0x000fe40000000002 */
[----:B------:R-:W-:-:S02]  /*9ff0*/  PRMT R60, R60, 0x5410, R9 ;  /* 0x000054103c3c7816 */ /* 0x000fc40000000009 */
[----:B0-----:R-:W0:Y:S01]  /*a000*/  LDS.128 R24, [R3+0x18400] ;  /* 0x0184000003187984 */ /* 0x001e220000000c00 */
[--C-:B------:R-:W-:Y:S02]  /*a010*/  SHF.R.U64 R5, R6, 0x10, R7.reuse ;  /* 0x0000001006057819 */ /* 0x100fe40000001207 */
[----:B------:R-:W-:Y:S02]  /*a020*/  SHF.R.U32.HI R6, RZ, 0x10, R7 ;  /* 0x00000010ff067819 */ /* 0x000fe40000011607 */
[C---:B------:R-:W-:Y:S02]  /*a030*/  PRMT R54, R21.reuse, 0x5432, R54 ;  /* 0x0000543215367816 */ /* 0x040fe40000000036 */
[----:B------:R-:W-:Y:S01]  /*a040*/  PRMT R55, R21, 0x5410, R55 ;  /* 0x0000541015377816 */ /* 0x000fe20000000037 */
[----:B------:R-:W-:Y:S01]  /*a050*/  IMAD.U32 R21, R20, 0x10000, RZ ;  /* 0x0001000014157824 */ /* 0x000fe200078e00ff */
[----:B------:R-:W-:Y:S02]  /*a060*/  PRMT R56, R0, 0x5410, R5 ;  /* 0x0000541000387816 */ /* 0x000fe40000000005 */
[----:B------:R-:W-:-:S02]  /*a070*/  PRMT R28, R53, 0x5432, R28 ;  /* 0x00005432351c7816 */ /* 0x000fc4000000001c */
[----:B------:R-:W-:Y:S02]  /*a080*/  PRMT R53, R53, 0x5410, R6 ;  /* 0x0000541035357816 */ /* 0x000fe40000000006 */
[----:B------:R-:W-:Y:S01]  /*a090*/  LOP3.LUT R20, R20, 0xffff0000, RZ, 0xc0, !PT ;  /* 0xffff000014147812 */ /* 0x000fe200078ec0ff */
[C---:B0-----:R-:W-:Y:S01]  /*a0a0*/  IMAD.U32 R8, R24.reuse, 0x10000, RZ ;  /* 0x0001000018087824 */ /* 0x041fe200078e00ff */
[----:B------:R-:W-:Y:S01]  /*a0b0*/  LOP3.LUT R9, R24, 0xffff0000, RZ, 0xc0, !PT ;  /* 0xffff000018097812 */ /* 0x000fe200078ec0ff */
[C---:B------:R-:W-:Y:S01]  /*a0c0*/  IMAD.U32 R10, R25.reuse, 0x10000, RZ ;  /* 0x00010000190a7824 */ /* 0x040fe200078e00ff */
[----:B------:R-:W-:Y:S01]  /*a0d0*/  LOP3.LUT R24, R25, 0xffff0000, RZ, 0xc0, !PT ;  /* 0xffff000019187812 */ /* 0x000fe200078ec0ff */
[C---:B------:R-:W-:Y:S02]  /*a0e0*/  IMAD.U32 R25, R61.reuse, 0x10000, RZ ;  /* 0x000100003d197824 */ /* 0x040fe400078e00ff */
[----:B------:R-:W-:Y:S01]  /*a0f0*/  FMUL.FTZ R59, R8, R21 ;  /* 0x00000015083b7220 */ /* 0x000fe20000410000 */
[----:B------:R-:W-:Y:S01]  /*a100*/  IMAD.U32 R11, R26, 0x10000, RZ ;  /* 0x000100001a0b7824 */ /* 0x000fe200078e00ff */
[----:B------:R-:W-:Y:S01]  /*a110*/  LOP3.LUT R61, R61, 0xffff0000, RZ, 0xc0, !PT ;  /* 0xffff00003d3d7812 */ /* 0x000fe200078ec0ff */
[----:B------:R-:W-:Y:S01]  /*a120*/  FMUL.FTZ R57, R8, R25 ;  /* 0x0000001908397220 */ /* 0x000fe20000410000 */
[C---:B------:R-:W-:Y:S01]  /*a130*/  IMAD.U32 R8, R53.reuse, 0x10000, RZ ;  /* 0x0001000035087824 */ /* 0x040fe200078e00ff */
[----:B------:R-:W-:Y:S01]  /*a140*/  LOP3.LUT R53, R53, 0xffff0000, RZ, 0xc0, !PT ;  /* 0xffff000035357812 */ /* 0x000fe200078ec0ff */
[----:B--2---:R-:W0:Y:S02]  /*a150*/  LDS.128 R12, [R64+0x18400] ;  /* 0x01840000400c7984 */ /* 0x004e240000000c00 */
[C---:B0-----:R-:W-:Y:S01]  /*a160*/  IMAD.U32 R0, R12.reuse, 0x10000, RZ ;  /* 0x000100000c007824 */ /* 0x041fe200078e00ff */
[----:B------:R-:W-:Y:S01]  /*a170*/  LOP3.LUT R2, R12, 0xffff0000, RZ, 0xc0, !PT ;  /* 0xffff00000c027812 */ /* 0x000fe200078ec0ff */
[C---:B------:R-:W-:Y:S01]  /*a180*/  IMAD.U32 R4, R13.reuse, 0x10000, RZ ;  /* 0x000100000d047824 */ /* 0x040fe200078e00ff */
[----:B------:R-:W-:Y:S01]  /*a190*/  LOP3.LUT R12, R13, 0xffff0000, RZ, 0xc0, !PT ;  /* 0xffff00000d0c7812 */ /* 0x000fe200078ec0ff */
[C---:B------:R-:W-:Y:S01]  /*a1a0*/  IMAD.U32 R5, R14.reuse, 0x10000, RZ ;  /* 0x000100000e057824 */ /* 0x040fe200078e00ff */
[----:B------:R-:W-:Y:S01]  /*a1b0*/  LOP3.LUT R6, R14, 0xffff0000, RZ, 0xc0, !PT ;  /* 0xffff00000e067812 */ /* 0x000fe200078ec0ff */
[C---:B------:R-:W-:Y:S01]  /*a1c0*/  IMAD.U32 R7, R15.reuse, 0x10000, RZ ;  /* 0x000100000f077824 */ /* 0x040fe200078e00ff */
[----:B------:R-:W-:Y:S01]  /*a1d0*/  LOP3.LUT R14, R15, 0xffff0000, RZ, 0xc0, !PT ;  /* 0xffff00000f0e7812 */ /* 0x000fe200078ec0ff */
[C---:B------:R-:W-:Y:S01]  /*a1e0*/  IMAD.U32 R15, R27.reuse, 0x10000, RZ ;  /* 0x000100001b0f7824 */ /* 0x040fe200078e00ff */
[----:B------:R-:W-:Y:S01]  /*a1f0*/  LOP3.LUT R13, R26, 0xffff0000, RZ, 0xc0, !PT ;  /* 0xffff00001a0d7812 */ /* 0x000fe200078ec0ff */
[----:B------:R-:W-:Y:S01]  /*a200*/  FFMA.FTZ R57, R0, R21, -R57 ;  /* 0x0000001500397223 */ /* 0x000fe20000010839 */
[----:B------:R-:W-:Y:S01]  /*a210*/  LOP3.LUT R26, R27, 0xffff0000, RZ, 0xc0, !PT ;  /* 0xffff00001b1a7812 */ /* 0x000fe200078ec0ff */
[----:B------:R-:W-:-:S02]  /*a220*/  IMAD.U32 R27, R60, 0x10000, RZ ;  /* 0x000100003c1b7824 */ /* 0x000fc400078e00ff */
[----:B------:R-:W-:Y:S01]  /*a230*/  FFMA.FTZ R59, R0, R25, R59 ;  /* 0x00000019003b7223 */ /* 0x000fe2000001003b */
[----:B------:R-:W-:Y:S02]  /*a240*/  IMAD.U32 R21, R28, 0x10000, RZ ;  /* 0x000100001c157824 */ /* 0x000fe400078e00ff */
[----:B------:R-:W-:Y:S02]  /*a250*/  IMAD.U32 R0, R55, 0x10000, RZ ;  /* 0x0001000037007824 */ /* 0x000fe400078e00ff */
        /* <DEDUP_REMOVED lines=8> */
[C---:B------:R-:W-:Y:S01]  /*a2e0*/  FMUL.FTZ R21, R9.reuse, R61 ;  /* 0x0000003d09157220 */ /* 0x040fe20000410000 */
[----:B------:R-:W-:Y:S01]  /*a2f0*/  LOP3.LUT R15, R60, 0xffff0000, RZ, 0xc0, !PT ;  /* 0xffff00003c0f7812 */ /* 0x000fe200078ec0ff */
[-C--:B------:R-:W-:Y:S01]  /*a300*/  FMUL.FTZ R9, R9, R20.reuse ;  /* 0x0000001409097220 */ /* 0x080fe20000410000 */
[----:B------:R-:W-:Y:S01]  /*a310*/  LOP3.LUT R7, R28, 0xffff0000, RZ, 0xc0, !PT ;  /* 0xffff00001c077812 */ /* 0x000fe200078ec0ff */
[----:B------:R-:W-:Y:S01]  /*a320*/  FFMA.FTZ R20, R2, R20, -R21 ;  /* 0x0000001402147223 */ /* 0x000fe20000010815 */
[----:B------:R-:W-:-:S02]  /*a330*/  IMAD.U32 R4, R56, 0x10000, RZ ;  /* 0x0001000038047824 */ /* 0x000fc400078e00ff */
[----:B------:R-:W-:Y:S01]  /*a340*/  FMUL.FTZ R21, R24, R15 ;  /* 0x0000000f18157220 */ /* 0x000fe20000410000 */
[----:B------:R-:W-:Y:S02]  /*a350*/  IMAD.U32 R0, R54, 0x10000, RZ ;  /* 0x0001000036007824 */ /* 0x000fe400078e00ff */
[----:B------:R-:W-:Y:S01]  /*a360*/  FMUL.FTZ R24, R24, R7 ;  /* 0x0000000718187220 */ /* 0x000fe20000410000 */
[----:B------:R-:W-:Y:S01]  /*a370*/  FFMA.FTZ R8, R2, R61, R9 ;  /* 0x0000003d02087223 */ /* 0x000fe20000010009 */
[C---:B------:R-:W-:Y:S01]  /*a380*/  FFMA.FTZ R2, R12.reuse, R7, -R21 ;  /* 0x000000070c027223 */ /* 0x040fe20000010815 */
[C---:B------:R-:W-:Y:S01]  /*a390*/  FMUL.FTZ R10, R11.reuse, R4 ;  /* 0x000000040b0a7220 */ /* 0x040fe20000410000 */
[----:B------:R-:W-:Y:S01]  /*a3a0*/  FFMA.FTZ R24, R12, R15, R24 ;  /* 0x0000000f0c187223 */ /* 0x000fe20000010018 */
[-C--:B------:R-:W-:Y:S01]  /*a3b0*/  FMUL.FTZ R12, R11, R0.reuse ;  /* 0x000000000b0c7220 */ /* 0x080fe20000410000 */
[----:B------:R-:W-:Y:S01]  /*a3c0*/  LOP3.LUT R56, R56, 0xffff0000, RZ, 0xc0, !PT ;  /* 0xffff000038387812 */ /* 0x000fe200078ec0ff */
[C---:B------:R-:W-:Y:S01]  /*a3d0*/  FFMA.FTZ R10, R5.reuse, R0, -R10 ;  /* 0x00000000050a7223 */ /* 0x040fe2000001080a */
[----:B------:R-:W-:Y:S01]  /*a3e0*/  LOP3.LUT R54, R54, 0xffff0000, RZ, 0xc0, !PT ;  /* 0xffff000036367812 */ /* 0x000fe200078ec0ff */
[----:B------:R-:W-:Y:S01]  /*a3f0*/  FFMA.FTZ R12, R5, R4, R12 ;  /* 0x00000004050c7223 */ /* 0x000fe2000001000c */
[----:B------:R-:W-:Y:S01]  /*a400*/  LOP3.LUT R55, R55, 0xffff0000, RZ, 0xc0, !PT ;  /* 0xffff000037377812 */ /* 0x000fe200078ec0ff */
[C---:B------:R-:W-:Y:S01]  /*a410*/  FMUL.FTZ R5, R13.reuse, R56 ;  /* 0x000000380d057220 */ /* 0x040fe20000410000 */
[----:B------:R-:W-:Y:S01]  /*a420*/  FMUL.FTZ R9, R26, R53 ;  /* 0x000000351a097220 */ /* 0x000fe20000410000 */
[-C--:B------:R-:W-:Y:S01]  /*a430*/  FMUL.FTZ R13, R13, R54.reuse ;  /* 0x000000360d0d7220 */ /* 0x080fe20000410000 */
[----:B------:R-:W-:Y:S01]  /*a440*/  F2FP.BF16.F32.PACK_AB R4, R20, R57 ;  /* 0x000000391404723e */ /* 0x000fe200000010ff */
[-C--:B------:R-:W-:Y:S01]  /*a450*/  FMUL.FTZ R26, R26, R55.reuse ;  /* 0x000000371a1a7220 */ /* 0x080fe20000410000 */
        /* <DEDUP_REMOVED lines=13> */
.L_x_3909:
[----:B------:R-:W-:Y:S05]  /*a530*/  BSYNC B0 ;  /* 0x0000000000007941 */ /* 0x000fea0003800000 */
.L_x_3895:
[----:B------:R-:W-:Y:S01]  /*a540*/  @!PT LDS RZ, [RZ] ;  /* 0x00000000fffff984 */ /* 0x000fe20000000800 */
[----:B------:R-:W-:Y:S01]  /*a550*/  @!PT LDS RZ, [RZ] ;  /* 0x00000000fffff984 */ /* 0x000fe20000000800 */
[----:B------:R-:W-:Y:S01]  /*a560*/  @!PT LDS RZ, [RZ] ;  /* 0x00000000fffff984 */ /* 0x000fe20000000800 */
[----:B------:R-:W-:Y:S01]  /*a570*/  @!PT LDS RZ, [RZ] ;  /* 0x00000000fffff984 */ /* 0x000fe20000000800 */
[----:B------:R3:W-:Y:S06]  /*a580*/  MEMBAR.ALL.CTA ;  /* 0x0000000000007992 */ /* 0x0007ec0000008000 */
[----:B---3--:R-:W3:Y:S01]  /*a590*/  FENCE.VIEW.ASYNC.S ;  /* 0x00000000000073c6 */ /* 0x008ee20000000000 */
[----:B------:R-:W-:Y:S05]  /*a5a0*/  WARPSYNC.ALL ;  /* 0x0000000000007948 */ /* 0x000fea0003800000 */
[----:B---3--:R-:W-:Y:S06]  /*a5b0*/  BAR.SYNC.DEFER_BLOCKING 0xd, 0x100 ;  /* 0x0344000000007b1d */ /* 0x008fec0000010000 */
.L_x_3892:
[----:B012---:R-:W0:Y:S01]  /*a5c0*/  S2R R3, SR_SWINHI ;  /* 0x0000000000037919 */ /* 0x007e220000002f00 */
[----:B-----5:R-:W-:Y:S01]  /*a5d0*/  IMAD.U32 R2, RZ, RZ, UR37 ;  /* 0x00000025ff027e24 */ /* 0x020fe2000f8e00ff */
[----:B------:R-:W-:Y:S05]  /*a5e0*/  WARPSYNC.ALL ;  /* 0x0000000000007948 */ /* 0x000fea0003800000 */
[----:B------:R-:W-:Y:S01]  /*a5f0*/  IMAD.U32 R0, RZ, RZ, UR37 ;  /* 0x00000025ff007e24 */ /* 0x000fe2000f8e00ff */
[----:B------:R-:W-:Y:S01]  /*a600*/  IADD3 R2, P0, R2, 0x210, RZ ;  /* 0x0000021002027810 */ /* 0x000fe20007f1e0ff */
[----:B------:R-:W-:-:S03]  /*a610*/  IMAD.U32 R20, RZ, RZ, UR37 ;  /* 0x00000025ff147e24 */ /* 0x000fc6000f8e00ff */
[----:B------:R-:W-:Y:S01]  /*a620*/  IADD3 R0, P1, R0, 0x420, RZ ;  /* 0x0000042000007810 */ /* 0x000fe20007f3e0ff */
[----:B------:R-:W-:Y:S01]  /*a630*/  IMAD.X R25, RZ, RZ, UR36, P0 ;  /* 0x00000024ff197e24 */ /* 0x000fe200080e06ff */
[----:B------:R-:W-:-:S05]  /*a640*/  IADD3 R20, P2, R20, 0x28, RZ ;  /* 0x0000002814147810 */ /* 0x000fca0007f5e0ff */
[----:B------:R-:W-:Y:S01]  /*a650*/  IMAD.X R21, RZ, RZ, UR36, P2 ;  /* 0x00000024ff157e24 */ /* 0x000fe200090e06ff */
[----:B------:R-:W-:Y:S02]  /*a660*/  MOV R10, R148 ;  /* 0x00000094000a7202 */ /* 0x000fe40000000f00 */
[----:B0-----:R-:W-:Y:S01]  /*a670*/  MOV R11, R3 ;  /* 0x00000003000b7202 */ /* 0x001fe20000000f00 */
[----:B------:R-:W-:Y:S02]  /*a680*/  IMAD.X R3, RZ, RZ, UR36, P1 ;  /* 0x00000024ff037e24 */ /* 0x000fe400088e06ff */
[----:B------:R-:W-:Y:S01]  /*a690*/  IMAD.MOV.U32 R4, RZ, RZ, R35 ;  /* 0x000000ffff047224 */ /* 0x000fe200078e0023 */
[----:B------:R-:W-:Y:S01]  /*a6a0*/  UIADD3 UR4, UP0, UR37, 0x410, URZ ;  /* 0x0000041025047890 */ /* 0x000fe2000ff1e03f */
[----:B------:R-:W-:Y:S01]  /*a6b0*/  IMAD.MOV.U32 R5, RZ, RZ, R44 ;  /* 0x000000ffff057224 */ /* 0x000fe200078e002c */
[----:B------:R-:W-:Y:S01]  /*a6c0*/  STL.128 [R1+0x170], R16 ;  /* 0x0001701001007387 */ /* 0x000fe20000100c00 */
[----:B------:R-:W-:Y:S01]  /*a6d0*/  IMAD.MOV.U32 R6, RZ, RZ, R38 ;  /* 0x000000ffff067224 */ /* 0x000fe200078e0026 */
[----:B------:R-:W-:Y:S01]  /*a6e0*/  UIADD3.X UR5, URZ, UR36, URZ, UP0, !UPT ;  /* 0x000000243f057290 */ /* 0x000fe200087fe43f */
[----:B------:R-:W-:Y:S01]  /*a6f0*/  IMAD.MOV.U32 R7, RZ, RZ, R51 ;  /* 0x000000ffff077224 */ /* 0x000fe200078e0033 */
[----:B------:R-:W-:Y:S01]  /*a700*/  STL.64 [R1+0x1f0], R32 ;  /* 0x0001f02001007387 */ /* 0x000fe20000100a00 */
[----:B------:R-:W-:-:S02]  /*a710*/  IMAD.MOV.U32 R8, RZ, RZ, R37 ;  /* 0x000000ffff087224 */ /* 0x000fc400078e0025 */
[----:B------:R-:W-:Y:S01]  /*a720*/  IMAD.MOV.U32 R9, RZ, RZ, R48 ;  /* 0x000000ffff097224 */ /* 0x000fe200078e0030 */
[----:B------:R0:W-:Y:S01]  /*a730*/  STL.128 [R1+0x160], R4 ;  /* 0x0001600401007387 */ /* 0x0001e20000100c00 */
[----:B------:R-:W-:Y:S02]  /*a740*/  IMAD.MOV.U32 R12, RZ, RZ, R36 ;  /* 0x000000ffff0c7224 */ /* 0x000fe400078e0024 */
[----:B------:R-:W-:Y:S01]  /*a750*/  IMAD.MOV.U32 R13, RZ, RZ, R49 ;  /* 0x000000ffff0d7224 */ /* 0x000fe200078e0031 */
[----:B------:R1:W-:Y:S01]  /*a760*/  STL.128 [R1+0x180], R8 ;  /* 0x0001800801007387 */ /* 0x0003e20000100c00 */
[----:B------:R-:W-:Y:S02]  /*a770*/  IMAD.MOV.U32 R14, RZ, RZ, R47 ;  /* 0x000000ffff0e7224 */ /* 0x000fe400078e002f */
[----:B------:R-:W-:-:S05]  /*a780*/  IMAD.MOV.U32 R15, RZ, RZ, R46 ;  /* 0x000000ffff0f7224 */ /* 0x000fca00078e002e */
[----:B------:R-:W-:Y:S01]  /*a790*/  STL.128 [R1+0x1a0], R12 ;  /* 0x0001a00c01007387 */ /* 0x000fe20000100c00 */
[----:B0-----:R-:W-:Y:S02]  /*a7a0*/  IMAD.MOV.U32 R4, RZ, RZ, R31 ;  /* 0x000000ffff047224 */ /* 0x001fe400078e001f */
[----:B------:R-:W-:Y:S02]  /*a7b0*/  IMAD.MOV.U32 R5, RZ, RZ, R52 ;  /* 0x000000ffff057224 */ /* 0x000fe400078e0034 */
[----:B------:R-:W-:Y:S02]  /*a7c0*/  IMAD.MOV.U32 R6, RZ, RZ, R0 ;  /* 0x000000ffff067224 */ /* 0x000fe400078e0000 */
[----:B------:R-:W-:Y:S02]  /*a7d0*/  IMAD.MOV.U32 R7, RZ, RZ, R3 ;  /* 0x000000ffff077224 */ /* 0x000fe400078e0003 */
[----:B------:R-:W-:Y:S02]  /*a7e0*/  IMAD.U32 R0, RZ, RZ, UR40 ;  /* 0x00000028ff007e24 */ /* 0x000fe4000f8e00ff */
[----:B-1----:R-:W-:Y:S01]  /*a7f0*/  IMAD.U32 R9, RZ, RZ, UR42 ;  /* 0x0000002aff097e24 */ /* 0x002fe2000f8e00ff */
[----:B------:R0:W-:Y:S01]  /*a800*/  STL.128 [R1+0x1c0], R4 ;  /* 0x0001c00401007387 */ /* 0x0001e20000100c00 */
[----:B------:R-:W-:-:S02]  /*a810*/  IMAD.U32 R8, RZ, RZ, UR4 ;  /* 0x00000004ff087e24 */ /* 0x000fc4000f8e00ff */
[----:B------:R-:W-:Y:S02]  /*a820*/  IMAD.U32 R3, RZ, RZ, UR41 ;  /* 0x00000029ff037e24 */ /* 0x000fe4000f8e00ff */
[----:B0-----:R-:W-:Y:S02]  /*a830*/  IMAD.MOV.U32 R4, RZ, RZ, R29 ;  /* 0x000000ffff047224 */ /* 0x001fe400078e001d */
[----:B------:R-:W-:Y:S02]  /*a840*/  IMAD.MOV.U32 R5, RZ, RZ, R50 ;  /* 0x000000ffff057224 */ /* 0x000fe400078e0032 */
[----:B------:R-:W-:Y:S02]  /*a850*/  IMAD.MOV.U32 R6, RZ, RZ, R2 ;  /* 0x000000ffff067224 */ /* 0x000fe400078e0002 */
[----:B------:R-:W-:Y:S02]  /*a860*/  IMAD.MOV.U32 R7, RZ, RZ, R25 ;  /* 0x000000ffff077224 */ /* 0x000fe400078e0019 */
[----:B------:R-:W-:-:S03]  /*a870*/  IMAD.U32 R2, RZ, RZ, UR39 ;  /* 0x00000027ff027e24 */ /* 0x000fc6000f8e00ff */
[----:B------:R0:W-:Y:S04]  /*a880*/  STL.128 [R1+0x1d0], R4 ;  /* 0x0001d00401007387 */ /* 0x0001e80000100c00 */
[----:B------:R-:W-:Y:S01]  /*a890*/  STL.64 [R1+0x158], R2 ;  /* 0x0001580201007387 */ /* 0x000fe20000100a00 */
        /* <DEDUP_REMOVED lines=8> */
[----:B------:R-:W-:Y:S02]  /*a920*/  IMAD.MOV.U32 R5, RZ, RZ, R9 ;  /* 0x000000ffff057224 */ /* 0x000fe400078e0009 */
[----:B------:R-:W-:Y:S01]  /*a930*/  IMAD.U32 R9, RZ, RZ, UR5 ;  /* 0x00000005ff097e24 */ /* 0x000fe2000f8e00ff */
[----:B------:R-:W-:Y:S01]  /*a940*/  UIADD3 UR5, UR37, 0x158, URZ ;  /* 0x0000015825057890 */ /* 0x000fe2000fffe03f */
[----:B------:R-:W-:Y:S01]  /*a950*/  VIADD R0, R172, 0xffffffff ;  /* 0xffffffffac007836 */ /* 0x000fe20000000000 */
[----:B------:R0:W-:Y:S02]  /*a960*/  STL.128 [R1+0x190], R4 ;  /* 0x0001900401007387 */ /* 0x0001e40000100c00 */
[----:B0-----:R-:W-:-:S02]  /*a970*/  IMAD.MOV.U32 R4, RZ, RZ, R40 ;  /* 0x000000ffff047224 */ /* 0x001fc400078e0028 */
[----:B------:R-:W-:Y:S02]  /*a980*/  IMAD.MOV.U32 R5, RZ, RZ, R39 ;  /* 0x000000ffff057224 */ /* 0x000fe400078e0027 */
[----:B------:R-:W-:Y:S02]  /*a990*/  IMAD.MOV.U32 R6, RZ, RZ, R8 ;  /* 0x000000ffff067224 */ /* 0x000fe400078e0008 */
[----:B------:R-:W-:-:S05]  /*a9a0*/  IMAD.MOV.U32 R7, RZ, RZ, R9 ;  /* 0x000000ffff077224 */ /* 0x000fca00078e0009 */
[----:B------:R0:W-:Y:S01]  /*a9b0*/  STL.128 [R1+0x1b0], R4 ;  /* 0x0001b00401007387 */ /* 0x0001e20000100c00 */
[----:B------:R0:W-:Y:S06]  /*a9c0*/  BAR.SYNC.DEFER_BLOCKING R213, 0x100 ;  /* 0x000400d50000751d */ /* 0x0001ec0000010000 */
[----:B0-----:R-:W-:Y:S05]  /*a9d0*/  CALL.REL.NOINC `($_ZN7cutlass13device_kernelIN5flash11enable_sm90INS1_16FlashAttnFwdSm90INS1_25CollectiveMainloopFwdSm90ILi2EN4cute5tupleIJNS5_1CILi1EEES8_S8_EEENS6_IJNS7_ILi128EEENS7_ILi96EEENS7_ILi64EEEEEELi256ENS_10bfloat16_tEfNS_4arch4Sm90ELb0ELb1ELb1ELb1ELb1ELb1ELb1ELb1ELb0ELb1ELb0ELb0EEENS1_21CollectiveEpilogueFwdINS6_IJSA_NS7_ILi256EEESB_EEES9_SE_SG_Li256ELb1ELb1ELb0ELb0EEENS1_36VarlenDynamicPersistentTileSchedulerILi128ELi96ELi256ELi128ELb0ELb1ELb1ELb1ELb0ELb1EEEEEEEEEvNT_6ParamsE$_ZZN5flash25CollectiveMainloopFwdSm90ILi2EN4cute5tupleIJNS1_1CILi1EEES4_S4_EEENS2_IJNS3_ILi128EEENS3_ILi96EEENS3_ILi64EEEEEELi256EN7cutlass10bfloat16_tEfNSA_4arch4Sm90ELb0ELb1ELb1ELb1ELb1ELb1ELb1ELb1ELb0ELb1ELb0ELb0EE3mmaINS_16FlashAttnFwdSm90ISE_NS_21CollectiveEpilogueFwdINS2_IJS6_NS3_ILi256EEES7_EEES5_SB_SD_Li256ELb1ELb1ELb0ELb0EEENS_36VarlenDynamicPersistentTileSchedulerILi128ELi96ELi256ELi128ELb0ELb1ELb1ELb1ELb0ELb1EEEE13SharedStorageENS1_6TensorINS1_11ArrayEngineIfLm128EEENS1_6LayoutINS2_IJNS2_IJNS3_ILi2EEEST_NS3_ILi32EEEEEES4_S4_EEENS2_IJNS2_IJS4_ST_NS3_ILi4EEEEEENS3_ILi0EEESZ_EEEEEEENS_7SoftmaxILi2ELi0EEEEEbRKNSE_6ParamsENSA_13PipelineAsyncILi2EEES19_RNSA_13PipelineStateILj2EEERT0_RT1_iRiRKNS_16SeqlenInfoQKNewKILb1ELb1EEENS2_IJiiiiEEERT_ENKUliT_T0_T1_E_clIZSF_ISO_S12_S14_EbS17_S19_S19_S1C_S1E_S1G_iS1H_S1L_S1M_S1O_EUlRS1P_iE0_NS3_ILb1EEES1W_EEDaiS1P_S1Q_S1R_) ;  /* 0x0000032c00107944 */ /* 0x001fea0003c00000 */
[----:B------:R-:W2:Y:S01]  /*a9e0*/  LDL R2, [R1+0x50] ;  /* 0x0000500001027983 */ /* 0x000ea20000100800 */
[----:B------:R-:W0:Y:S08]  /*a9f0*/  LDC R0, c[0x0][0x448] ;  /* 0x00011200ff007b82 */ /* 0x000e300000000800 */
[----:B------:R-:W1:Y:S01]  /*aa00*/  LDC.64 R6, c[0x0][0xad8] ;  /* 0x0002b600ff067b82 */ /* 0x000e620000000a00 */
[----:B0-----:R-:W-:-:S13]  /*aa10*/  ISETP.NE.AND P0, PT, R0, 0x1, PT ;  /* 0x000000010000780c */ /* 0x001fda0003f05270 */
[----:B------:R-:W0:Y:S08]  /*aa20*/  @P0 LDC R3, c[0x0][0x44c] ;  /* 0x00011300ff030b82 */ /* 0x000e300000000800 */
[----:B------:R-:W3:Y:S01]  /*aa30*/  @P0 LDC R4, c[0x0][0x450] ;  /* 0x00011400ff040b82 */ /* 0x000ee20000000800 */
[----:B--2---:R-:W-:-:S04]  /*aa40*/  IMAD.SHL.U32 R2, R2, 0x80, RZ ;  /* 0x0000008002027824 */ /* 0x004fc800078e00ff */
[----:B0-----:R-:W-:-:S04]  /*aa50*/  @P0 IMAD.HI.U32 R3, R2, R3, RZ ;  /* 0x0000000302030227 */ /* 0x001fc800078e00ff */
[----:B------:R-:W-:Y:S01]  /*aa60*/  IMAD.MOV.U32 R0, RZ, RZ, R2 ;  /* 0x000000ffff007224 */ /* 0x000fe200078e0002 */
[----:B---3--:R-:W-:Y:S02]  /*aa70*/  @P0 SHF.R.U32.HI R0, RZ, R4, R3 ;  /* 0x00000004ff000219 */ /* 0x008fe40000011603 */
[----:B-1----:R-:W-:-:S03]  /*aa80*/  ISETP.GE.AND P0, PT, R7, 0x1, PT ;  /* 0x000000010700780c */ /* 0x002fc60003f06270 */
[----:B------:R-:W-:Y:S02]  /*aa90*/  IMAD.IADD R173, R173, 0x1, R0 ;  /* 0x00000001adad7824 */ /* 0x000fe400078e0200 */
[----:B------:R-:W-:Y:S02]  /*aaa0*/  VIADD R0, R172, 0xfffffffe ;  /* 0xfffffffeac007836 */ /* 0x000fe40000000000 */
[----:B------:R-:W-:-:S06]  /*aab0*/  IMAD.IADD R6, R173, 0x1, R6 ;  /* 0x00000001ad067824 */ /* 0x000fcc00078e0206 */
[----:B------:R-:W-:Y:S05]  /*aac0*/  @!P0 BRA `(.L_x_3919) ;  /* 0x0000000000488947 */ /* 0x000fea0003800000 */
        /* <DEDUP_REMOVED lines=11> */
.L_x_3921:
[----:B------:R-:W-:-:S13]  /*ab80*/  ISETP.NE.AND P0, PT, R7, 0x1, PT ;  /* 0x000000010700780c */ /* 0x000fda0003f05270 */
[----:B------:R-:W0:Y:S02]  /*ab90*/  @P0 LDC.64 R4, c[0x0][0xae0] ;  /* 0x0002b800ff040b82 */ /* 0x000e240000000a00 */
[----:B0-----:R-:W-:-:S05]  /*aba0*/  @P0 IMAD.HI.U32 R4, R3, R4, RZ ;  /* 0x0000000403040227 */ /* 0x001fca00078e00ff */
[----:B------:R-:W-:-:S07]  /*abb0*/  @P0 SHF.R.U32.HI R3, RZ, R5, R4 ;  /* 0x00000005ff030219 */ /* 0x000fce0000011604 */
.L_x_3922:
[----:B------:R-:W-:Y:S05]  /*abc0*/  BSYNC B0 ;  /* 0x0000000000007941 */ /* 0x000fea0003800000 */
.L_x_3920:
[----:B------:R-:W-:-:S05]  /*abd0*/  IMAD R3, R3, R7, R7 ;  /* 0x0000000703037224 */ /* 0x000fca00078e0207 */
[----:B------:R-:W-:-:S07]  /*abe0*/  VIMNMX R6, R6, R3, PT ;  /* 0x0000000306067248 */ /* 0x000fce0003fe0100 */
.L_x_3919:
[----:B------:R-:W-:-:S05]  /*abf0*/  IMAD.HI R6, R6, 0x2aaaaaab, RZ ;  /* 0x2aaaaaab06067827 */ /* 0x000fca00078e02ff */
[----:B------:R-:W-:-:S04]  /*ac00*/  SHF.R.U32.HI R3, RZ, 0x1f, R6 ;  /* 0x0000001fff037819 */ /* 0x000fc80000011606 */
[----:B------:R-:W-:-:S04]  /*ac10*/  LEA.HI.SX32 R3, R6, R3, 0x1c ;  /* 0x0000000306037211 */ /* 0x000fc800078fe2ff */
[----:B------:R-:W-:-:S04]  /*ac20*/  VIMNMX R3, R190, R3, !PT ;  /* 0x00000003be037248 */ /* 0x000fc80007fe0100 */
[----:B------:R-:W-:-:S13]  /*ac30*/  ISETP.GE.AND P0, PT, R0, R3, PT ;  /* 0x000000030000720c */ /* 0x000fda0003f06270 */
[----:B------:R-:W-:Y:S05]  /*ac40*/  @!P0 BRA `(.L_x_3923) ;  /* 0x000000b000908947 */ /* 0x000fea0003800000 */
.L_x_3952:
[----:B------:R-:W2:Y:S04]  /*ac50*/  LDL R4, [R1+0x1f8] ;  /* 0x0001f80001047983 */ /* 0x000ea80000100800 */
[----:B0-----:R-:W3:Y:S01]  /*ac60*/  LDL R2, [R1+0x200] ;  /* 0x0002000001027983 */ /* 0x001ee20000100800 */
[----:B--2---:R-:W-:-:S05]  /*ac70*/  VIADD R4, R4, 0x1 ;  /* 0x0000000104047836 */ /* 0x004fca0000000000 */
[----:B------:R-:W-:-:S13]  /*ac80*/  ISETP.NE.AND P0, PT, R4, 0x2, PT ;  /* 0x000000020400780c */ /* 0x000fda0003f05270 */
[----:B------:R0:W5:Y:S04]  /*ac90*/  @P0 LDL R6, [R1+0x1fc] ;  /* 0x0001fc0001060983 */ /* 0x0001680000100800 */
[----:B------:R-:W2:Y:S01]  /*aca0*/  @!P0 LDL R5, [R1+0x1fc] ;  /* 0x0001fc0001058983 */ /* 0x000ea20000100800 */
[----:B---3--:R-:W-:-:S03]  /*acb0*/  VIADD R2, R2, 0x1 ;  /* 0x0000000102027836 */ /* 0x008fc60000000000 */
[----:B------:R1:W-:Y:S04]  /*acc0*/  STL [R1+0x1f8], R4 ;  /* 0x0001f80401007387 */ /* 0x0003e80000100800 */
[----:B------:R0:W-:Y:S04]  /*acd0*/  STL [R1+0x200], R2 ;  /* 0x0002000201007387 */ /* 0x0001e80000100800 */
[----:B------:R0:W-:Y:S01]  /*ace0*/  @!P0 STL [R1+0x1f8], RZ ;  /* 0x0001f8ff01008387 */ /* 0x0001e20000100800 */
[----:B--2---:R-:W-:-:S05]  /*acf0*/  @!P0 LOP3.LUT R6, R5, 0x1, RZ, 0x3c, !PT ;  /* 0x0000000105068812 */ /* 0x004fca00078e3cff */
[----:B------:R0:W-:Y:S04]  /*ad00*/  @!P0 STL [R1+0x1fc], R6 ;  /* 0x0001fc0601008387 */ /* 0x0001e80000100800 */
[----:B------:R-:W2:Y:S01]  /*ad10*/  LD.E R5, desc[UR44][R16.64] ;  /* 0x0000002c10057980 */ /* 0x000ea2000c101900 */
[----:B------:R-:W-:Y:S05]  /*ad20*/  YIELD ;  /* 0x0000000000007946 */ /* 0x000fea0003800000 */
[----:B------:R-:W-:Y:S01]  /*ad30*/  BSSY B0, `(.L_x_3924) ;  /* 0x0000006000007945 */ /* 0x000fe20003800000 */
[----:B-1----:R-:W-:Y:S01]  /*ad40*/  @!P0 IMAD.MOV.U32 R4, RZ, RZ, RZ ;  /* 0x000000ffff048224 */ /* 0x002fe200078e00ff */
[----:B--2---:R-:W-:-:S04]  /*ad50*/  LOP3.LUT R5, R5, 0x1, RZ, 0xfc, !PT ;  /* 0x0000000105057812 */ /* 0x004fc800078efcff */
[----:B------:R-:W-:-:S13]  /*ad60*/  ISETP.NE.AND P1, PT, R5, 0x3, PT ;  /* 0x000000030500780c */ /* 0x000fda0003f25270 */
[----:B0-----:R-:W-:Y:S05]  /*ad70*/  @!P1 BRA `(.L_x_3925) ;  /* 0x0000000000049947 */ /* 0x001fea0003800000 */
[----:B------:R-:W-:Y:S01]  /*ad80*/  BPT.TRAP 0x1 ;  /* 0x000000040000795c */ /* 0x000fe20000300000 */
.L_x_3925:
[----:B------:R-:W-:Y:S05]  /*ad90*/  BSYNC B0 ;  /* 0x0000000000007941 */ /* 0x000fea0003800000 */
.L_x_3924:
[----:B------:R-:W2:Y:S01]  /*ada0*/  LD.E.64 R8, desc[UR44][R16.64+0x18] ;  /* 0x0000182c10087980 */ /* 0x000ea2000c101b00 */
[----:B-----5:R-:W-:Y:S02]  /*adb0*/  SHF.L.U32 R5, R6, 0x1f, RZ ;  /* 0x0000001f06057819 */ /* 0x020fe400000006ff */
[----:B--2---:R-:W-:-:S05]  /*adc0*/  MOV R9, R8 ;  /* 0x0000000800097202 */ /* 0x004fca0000000f00 */
[----:B------:R-:W-:-:S04]  /*add0*/  IMAD R4, R4, 0x8, R9 ;  /* 0x0000000804047824 */ /* 0x000fc800078e0209 */
[----:B------:R0:W1:Y:S01]  /*ade0*/  SYNCS.PHASECHK.TRANS64.TRYWAIT P0, [R4+URZ], R5 ;  /* 0x00000005040075a7 */ /* 0x000062000800017f */
[----:B------:R-:W2:Y:S04]  /*adf0*/  LD.E R2, desc[UR44][R16.64] ;  /* 0x0000002c10027980 */ /* 0x000ea8000c101900 */
[----:B------:R0:W5:Y:S01]  /*ae00*/  LDL.64 R6, [R1+0x1f8] ;  /* 0x0001f80001067983 */ /* 0x0001620000100a00 */
[----:B------:R-:W-:Y:S01]  /*ae10*/  BSSY B0, `(.L_x_3926) ;  /* 0x0000005000007945 */ /* 0x000fe20003800000 */
[----:B--2---:R-:W-:-:S04]  /*ae20*/  LOP3.LUT R2, R2, 0x1, RZ, 0xfc, !PT ;  /* 0x0000000102027812 */ /* 0x004fc800078efcff */
[----:B------:R-:W-:-:S13]  /*ae30*/  ISETP.NE.AND P1, PT, R2, 0x3, PT ;  /* 0x000000030200780c */ /* 0x000fda0003f25270 */
[----:B01----:R-:W-:Y:S05]  /*ae40*/  @!P1 BRA `(.L_x_3927) ;  /* 0x0000000000049947 */ /* 0x003fea0003800000 */
[----:B------:R-:W-:Y:S01]  /*ae50*/  BPT.TRAP 0x1 ;  /* 0x000000040000795c */ /* 0x000fe20000300000 */
.L_x_3927:
[----:B------:R-:W-:Y:S05]  /*ae60*/  BSYNC B0 ;  /* 0x0000000000007941 */ /* 0x000fea0003800000 */
.L_x_3926:
        /* <DEDUP_REMOVED lines=8> */
.L_x_3929:
[----:B------:R-:W-:Y:S05]  /*aef0*/  BSYNC B0 ;  /* 0x0000000000007941 */ /* 0x000fea0003800000 */
.L_x_3928:
[----:B------:R-:W2:Y:S04]  /*af00*/  LDL R15, [R1+0x1f8] ;  /* 0x0001f800010f7983 */ /* 0x000ea80000100800 */
[----:B------:R-:W2:Y:S01]  /*af10*/  LDL.64 R4, [R1+0x80] ;  /* 0x0000800001047983 */ /* 0x000ea20000100a00 */
[----:B------:R-:W-:Y:S05]  /*af20*/  WARPSYNC.ALL ;  /* 0x0000000000007948 */ /* 0x000fea0003800000 */
[----:B------:R1:W-:Y:S04]  /*af30*/  STL [R1+0x60], RZ ;  /* 0x000060ff01007387 */ /* 0x0003e80000100800 */
[----:B0----5:R-:W3:Y:S01]  /*af40*/  LD.E.64 R6, desc[UR44][R16.64+0x78] ;  /* 0x0000782c10067980 */ /* 0x021ee2000c101b00 */
[----:B------:R-:W-:-:S05]  /*af50*/  IMAD.MOV.U32 R2, RZ, RZ, 0x1 ;  /* 0x00000001ff027424 */ /* 0x000fca00078e00ff */
[----:B------:R1:W-:Y:S04]  /*af60*/  STL [R1+0x60], R2 ;  /* 0x0000600201007387 */ /* 0x0003e80000100800 */
[----:B------:R-:W4:Y:S04]  /*af70*/  LD.E.64 R8, desc[UR44][R16.64+0x78] ;  /* 0x0000782c10087980 */ /* 0x000f28000c101b00 */
[----:B------:R1:W-:Y:S04]  /*af80*/  STL [R1+0x60], R2 ;  /* 0x0000600201007387 */ /* 0x0003e80000100800 */
[----:B------:R-:W4:Y:S01]  /*af90*/  LD.E.64 R10, desc[UR44][R16.64+0x78] ;  /* 0x0000782c100a7980 */ /* 0x000f22000c101b00 */
[----:B--2---:R-:W-:Y:S01]  /*afa0*/  IMAD R4, R15, 0x300, R4 ;  /* 0x000003000f047824 */ /* 0x004fe200078e0204 */
[----:B------:R-:W-:-:S02]  /*afb0*/  R2UR UR7, R5 ;  /* 0x00000000050772ca */ /* 0x000fc400000e0000 */
[----:B------:R1:W-:Y:S02]  /*afc0*/  STL [R1+0x60], R2 ;  /* 0x0000600201007387 */ /* 0x0003e40000100800 */
[----:B------:R-:W-:Y:S02]  /*afd0*/  R2UR UR6, R4 ;  /* 0x00000000040672ca */ /* 0x000fe400000e0000 */
[----:B------:R-:W2:Y:S01]  /*afe0*/  LD.E.64 R12, desc[UR44][R16.64+0x78] ;  /* 0x0000782c100c7980 */ /* 0x000ea2000c101b00 */
[----:B------:R-:W-:-:S03]  /*aff0*/  WARPGROUP.ARRIVE ;  /* 0x00000000000079c5 */ /* 0x000fc60000000000 */
[----:B------:R1:W-:Y:S04]  /*b000*/  STL [R1+0x60], R2 ;  /* 0x0000600201007387 */ /* 0x0003e80000100800 */
[----:B------:R1:W5:Y:S01]  /*b010*/  LDL.64 R14, [R1+0x1f8] ;  /* 0x0001f800010e7983 */ /* 0x0003620000100a00 */
[----:B---3--:R-:W-:Y:S02]  /*b020*/  R2UR UR4, R6 ;  /* 0x00000000060472ca */ /* 0x008fe400000e0000 */
        /* <DEDUP_REMOVED lines=36> */
[----:B-1----:R-:W-:Y:S05]  /*b270*/  @!P0 BRA `(.L_x_3932) ;  /* 0x0000000000048947 */ /* 0x002fea0003800000 */
[----:B------:R-:W-:Y:S01]  /*b280*/  BPT.TRAP 0x1 ;  /* 0x000000040000795c */ /* 0x000fe20000300000 */
.L_x_3932:
[----:B------:R-:W-:Y:S05]  /*b290*/  BSYNC B0 ;  /* 0x0000000000007941 */ /* 0x000fea0003800000 */
.L_x_3931:
        /* <DEDUP_REMOVED lines=11> */
.L_x_3934:
[----:B------:R-:W-:Y:S05]  /*b350*/  BSYNC B0 ;  /* 0x0000000000007941 */ /* 0x000fea0003800000 */
.L_x_3933:
[----:B------:R-:W-:Y:S04]  /*b360*/  BSSY B0, `(.L_x_3935) ;  /* 0x0000007000007945 */ /* 0x000fe80003800000 */
[----:B------:R-:W-:Y:S05]  /*b370*/  @P0 BRA `(.L_x_3936) ;  /* 0x0000000000140947 */ /* 0x000fea0003800000 */
[----:B------:R-:W2:Y:S02]  /*b380*/  LD.E.64 R4, desc[UR44][R16.64+0x40] ;  /* 0x0000402c10047980 */ /* 0x000ea4000c101b00 */
[----:B--2---:R-:W-:-:S05]  /*b390*/  MOV R5, R4 ;  /* 0x0000000400057202 */ /* 0x004fca0000000f00 */
[----:B------:R-:W-:-:S04]  /*b3a0*/  IMAD R14, R14, 0x8, R5 ;  /* 0x000000080e0e7824 */ /* 0x000fc800078e0205 */
[----:B------:R-:W0:Y:S02]  /*b3b0*/  SYNCS.PHASECHK.TRANS64.TRYWAIT P0, [R14+URZ], R15 ;  /* 0x0000000f0e0075a7 */ /* 0x000e24000800017f */
[----:B0-----:R-:W-:Y:S05]  /*b3c0*/  @!P0 BRA `(.L_x_3937) ;  /* 0x000002d400288947 */ /* 0x001fea0003800000 */
.L_x_3936:
[----:B------:R-:W-:Y:S05]  /*b3d0*/  BSYNC B0 ;  /* 0x0000000000007941 */ /* 0x000fea0003800000 */
.L_x_3935:
[----:B------:R-:W2:Y:S04]  /*b3e0*/  LDL R9, [R1+0x1f8] ;  /* 0x0001f80001097983 */ /* 0x000ea80000100800 */
[----:B------:R-:W2:Y:S04]  /*b3f0*/  LDL.64 R4, [R1+0xf8] ;  /* 0x0000f80001047983 */ /* 0x000ea80000100a00 */
[----:B------:R-:W3:Y:S04]  /*b400*/  LDL R8, [R1+0x70] ;  /* 0x0000700001087983 */ /* 0x000ee80000100800 */
[----:B------:R-:W4:Y:S04]  /*b410*/  LDL.64 R6, [R1+0xf0] ;  /* 0x0000f00001067983 */ /* 0x000f280000100a00 */
[----:B------:R-:W4:Y:S04]  /*b420*/  LDL.64 R10, [R1+0xf0] ;  /* 0x0000f000010a7983 */ /* 0x000f280000100a00 */
[----:B------:R-:W4:Y:S04]  /*b430*/  LDL.64 R12, [R1+0xf0] ;  /* 0x0000f000010c7983 */ /* 0x000f280000100a00 */
[----:B0-----:R-:W4:Y:S01]  /*b440*/  LDL.64 R14, [R1+0xf0] ;  /* 0x0000f000010e7983 */ /* 0x001f220000100a00 */
[----:B------:R-:W-:Y:S05]  /*b450*/  WARPSYNC.ALL ;  /* 0x0000000000007948 */ /* 0x000fea0003800000 */
[----:B------:R-:W-:Y:S01]  /*b460*/  WARPGROUP.ARRIVE ;  /* 0x00000000000079c5 */ /* 0x000fe20000000000 */
[----:B--2---:R-:W-:Y:S01]  /*b470*/  IMAD R4, R9, 0xc00, R4 ;  /* 0x00000c0009047824 */ /* 0x004fe200078e0204 */
[----:B------:R-:W-:-:S02]  /*b480*/  R2UR UR7, R5 ;  /* 0x00000000050772ca */ /* 0x000fc400000e0000 */
[----:B---3--:R-:W-:Y:S02]  /*b490*/  ISETP.NE.U32.AND P0, PT, R8, RZ, PT ;  /* 0x000000ff0800720c */ /* 0x008fe40003f05070 */
[----:B------:R-:W-:Y:S01]  /*b4a0*/  R2UR UR6, R4 ;  /* 0x00000000040672ca */ /* 0x000fe200000e0000 */
[----:B------:R-:W2:Y:S01]  /*b4b0*/  LDL.64 R8, [R1+0xf0] ;  /* 0x0000f00001087983 */ /* 0x000ea20000100a00 */
        /* <DEDUP_REMOVED lines=131> */
[----:B------:R-:W-:Y:S01]  /*bcf0*/  R2UR UR5, R9 ;  /* 0x00000000090572ca */ /* 0x000fe200000e0000 */
[----:B---3--:R-:W-:Y:S01]  /*bd00*/  VIADD R10, R10, 0xc02 ;  /* 0x00000c020a0a7836 */ /* 0x008fe20000000000 */
[----:B------:R-:W-:Y:S02]  /*bd10*/  WARPGROUP.DEPBAR.LE gsb0, 0x0 ;  /* 0x00008000000079c5 */ /* 0x000fe40000010000 */
[----:B------:R-:W-:-:S09]  /*bd20*/  WARPGROUP.ARRIVE ;  /* 0x00000000000079c5 */ /* 0x000fd20000000000 */
        /* <DEDUP_REMOVED lines=26> */
[----:B------:R-:W0:Y:S01]  /*bed0*/  S2R R18, SR_TID.X ;  /* 0x0000000000127919 */ /* 0x000e220000002100 */
[----:B------:R1:W-:Y:S04]  /*bee0*/  STL [R1+0x70], R2 ;  /* 0x0000700201007387 */ /* 0x0003e80000100800 */
[----:B------:R1:W-:Y:S01]  /*bef0*/  STL [R1+0x70], R2 ;  /* 0x0000700201007387 */ /* 0x0003e20000100800 */
[----:B------:R-:W-:-:S02]  /*bf00*/  WARPGROUP.DEPBAR.LE gsb0, 0x0 ;  /* 0x00008000000079c5 */ /* 0x000fc40000010000 */
[----:B------:R-:W-:Y:S01]  /*bf10*/  WARPGROUP.ARRIVE ;  /* 0x00000000000079c5 */ /* 0x000fe20000000000 */
[----:B------:R1:W5:Y:S05]  /*bf20*/  LDL R4, [R1+0x1f8] ;  /* 0x0001f80001047983 */ /* 0x00036a0000100800 */
[----:B------:R-:W-:Y:S01]  /*bf30*/  HGMMA.64x96x16.F32.BF16 R24, gdesc[UR4], R24, gsb0 ;  /* 0x01600000041879f0 */ /* 0x000fe20008001818 */
[----:B------:R1:W-:Y:S01]  /*bf40*/  STL [R1+0x70], R2 ;  /* 0x0000700201007387 */ /* 0x0003e20000100800 */
[----:B0-----:R-:W-:-:S03]  /*bf50*/  SHF.R.U32.HI R18, RZ, 0x7, R18 ;  /* 0x00000007ff127819 */ /* 0x001fc60000011612 */
[----:B------:R1:W-:Y:S04]  /*bf60*/  STL [R1+0x70], R2 ;  /* 0x0000700201007387 */ /* 0x0003e80000100800 */
[----:B------:R1:W-:Y:S04]  /*bf70*/  STL [R1+0x70], R2 ;  /* 0x0000700201007387 */ /* 0x0003e80000100800 */
[----:B------:R1:W-:Y:S04]  /*bf80*/  STL [R1+0x70], R2 ;  /* 0x0000700201007387 */ /* 0x0003e80000100800 */
[----:B------:R1:W-:Y:S01]  /*bf90*/  STL [R1+0x70], R2 ;  /* 0x0000700201007387 */ /* 0x0003e20000100800 */
[----:B------:R-:W-:-:S03]  /*bfa0*/  IADD3 R6, -R18, 0xb, RZ ;  /* 0x0000000b12067810 */ /* 0x000fc60007ffe1ff */
        /* <DEDUP_REMOVED lines=11> */
[----:B------:R-:W2:Y:S01]  /*c060*/  LD.E R5, desc[UR44][R16.64] ;  /* 0x0000002c10057980 */ /* 0x000ea2000c101900 */
[----:B------:R-:W-:Y:S01]  /*c070*/  BSSY B0, `(.L_x_3938) ;  /* 0x0000005000007945 */ /* 0x000fe20003800000 */
[----:B--2---:R-:W-:-:S04]  /*c080*/  LOP3.LUT R5, R5, 0x1, RZ, 0xfc, !PT ;  /* 0x0000000105057812 */ /* 0x004fc800078efcff */
[----:B------:R-:W-:-:S13]  /*c090*/  ISETP.NE.AND P0, PT, R5, 0x3, PT ;  /* 0x000000030500780c */ /* 0x000fda0003f05270 */
[----:B-1----:R-:W-:Y:S05]  /*c0a0*/  @!P0 BRA `(.L_x_3939) ;  /* 0x0000000000048947 */ /* 0x002fea0003800000 */
[----:B------:R-:W-:Y:S01]  /*c0b0*/  BPT.TRAP 0x1 ;  /* 0x000000040000795c */ /* 0x000fe20000300000 */
.L_x_3939:
[----:B------:R-:W-:Y:S05]  /*c0c0*/  BSYNC B0 ;  /* 0x0000000000007941 */ /* 0x000fea0003800000 */
.L_x_3938:
[----:B------:R-:W2:Y:S04]  /*c0d0*/  LD.E.64 R6, desc[UR44][R16.64+0x20] ;  /* 0x0000202c10067980 */ /* 0x000ea8000c101b00 */
[----:B------:R-:W3:Y:S01]  /*c0e0*/  LD.E R5, desc[UR44][R16.64+0xc] ;  /* 0x00000c2c10057980 */ /* 0x000ee2000c101900 */
[----:B--2---:R-:W-:-:S05]  /*c0f0*/  MOV R7, R6 ;  /* 0x0000000600077202 */ /* 0x004fca0000000f00 */
[----:B-----5:R-:W-:-:S05]  /*c100*/  IMAD R4, R4, 0x8, R7 ;  /* 0x0000000804047824 */ /* 0x020fca00078e0207 */
[----:B---3--:R-:W-:-:S04]  /*c110*/  PRMT R4, R5, 0x654, R4 ;  /* 0x0000065405047816 */ /* 0x008fc80000000004 */
[----:B------:R0:W-:Y:S01]  /*c120*/  SYNCS.ARRIVE.TRANS64.RED.A1T0 RZ, [R4+URZ], RZ ;  /* 0x000000ff04ff79a7 */ /* 0x0001e2000810043f */
[----:B------:R-:W2:Y:S04]  /*c130*/  LDL.64 R18, [R1+0x150] ;  /* 0x0001500001127983 */ /* 0x000ea80000100a00 */
[----:B------:R-:W3:Y:S04]  /*c140*/  LDL R73, [R1+0x11c] ;  /* 0x00011c0001497983 */ /* 0x000ee80000100800 */
[----:B------:R-:W4:Y:S04]  /*c150*/  LDL R72, [R1+0x50] ;  /* 0x0000500001487983 */ /* 0x000f280000100800 */
[----:B------:R-:W3:Y:S04]  /*c160*/  LDL.64 R12, [R1+0x140] ;  /* 0x00014000010c7983 */ /* 0x000ee80000100a00 */
[----:B------:R-:W4:Y:S04]  /*c170*/  LDL R21, [R1+0x148] ;  /* 0x0001480001157983 */ /* 0x000f280000100800 */
[----:B------:R-:W4:Y:S04]  /*c180*/  LDL.128 R8, [R1+0x130] ;  /* 0x0001300001087983 */ /* 0x000f280000100c00 */
[----:B0-----:R-:W4:Y:S04]  /*c190*/  LDL.128 R4, [R1+0x120] ;  /* 0x0001200001047983 */ /* 0x001f280000100c00 */
[----:B--2---:R-:W2:Y:S01]  /*c1a0*/  LD.E R19, desc[UR44][R18.64] ;  /* 0x0000002c12137980 */ /* 0x004ea2000c101900 */
[----:B---3--:R-:W-:-:S02]  /*c1b0*/  ISETP.NE.AND P0, PT, R12, 0x1, PT ;  /* 0x000000010c00780c */ /* 0x008fc40003f05270 */
[----:B----4-:R-:W-:Y:S01]  /*c1c0*/  ISETP.GE.AND P1, PT, R9, 0x1, PT ;  /* 0x000000010900780c */ /* 0x010fe20003f26270 */
[----:B------:R-:W-:Y:S01]  /*c1d0*/  BSSY B0, `(.L_x_3940) ;  /* 0x000009e000007945 */ /* 0x000fe20003800000 */
[-C--:B--2---:R-:W-:Y:S01]  /*c1e0*/  FMUL.FTZ R15, R26, R19.reuse ;  /* 0x000000131a0f7220 */ /* 0x084fe20000410000 */
[-C--:B------:R-:W-:Y:S01]  /*c1f0*/  FMUL.FTZ R26, R31, R19.reuse ;  /* 0x000000131f1a7220 */ /* 0x080fe20000410000 */
[-C--:B------:R-:W-:Y:S01]  /*c200*/  FMUL.FTZ R31, R42, R19.reuse ;  /* 0x000000132a1f7220 */ /* 0x080fe20000410000 */
[----:B------:R-:W-:Y:S01]  /*c210*/  SHF.R.S32.HI R42, RZ, 0x1f, R73 ;  /* 0x0000001fff2a7819 */ /* 0x000fe20000011449 */
[-C--:B------:R-:W-:Y:S01]  /*c220*/  FMUL.FTZ R81, R45, R19.reuse ;  /* 0x000000132d517220 */ /* 0x080fe20000410000 */
[----:B------:R-:W-:Y:S02]  /*c230*/  FMUL.FTZ R74, R29, R19 ;  /* 0x000000131d4a7220 */ /* 0x000fe40000410000 */
        /* <DEDUP_REMOVED lines=29> */
[----:B------:R-:W-:Y:S01]  /*c410*/  LEA.HI R57, R42, R73, RZ, 0x2 ;  /* 0x000000492a397211 */ /* 0x000fe200078f10ff */
[-C--:B------:R-:W-:Y:S01]  /*c420*/  FMUL.FTZ R46, R48, R19.reuse ;  /* 0x00000013302e7220 */ /* 0x080fe20000410000 */
[--C-:B------:R-:W-:Y:S01]  /*c430*/  SHF.R.S32.HI R55, RZ, 0x2, R53.reuse ;  /* 0x00000002ff377819 */ /* 0x100fe20000011435 */
[-C--:B------:R-:W-:Y:S01]  /*c440*/  FMUL.FTZ R48, R52, R19.reuse ;  /* 0x0000001334307220 */ /* 0x080fe20000410000 */
[----:B------:R-:W-:Y:S01]  /*c450*/  SHF.R.S32.HI R58, RZ, 0x1f, R53 ;  /* 0x0000001fff3a7819 */ /* 0x000fe20000011435 */
[----:B------:R-:W-:Y:S01]  /*c460*/  FMUL.FTZ R52, R60, R19 ;  /* 0x000000133c347220 */ /* 0x000fe20000410000 */
[----:B------:R-:W-:-:S02]  /*c470*/  LOP3.LUT R60, R57, 0xfffffffc, RZ, 0xc0, !PT ;  /* 0xfffffffc393c7812 */ /* 0x000fc400078ec0ff */
[----:B------:R-:W-:Y:S02]  /*c480*/  LEA.HI R57, R58, R55, RZ, 0x3 ;  /* 0x000000373a397211 */ /* 0x000fe400078f18ff */
[----:B------:R-:W-:Y:S01]  /*c490*/  SHF.R.S32.HI R58, RZ, 0x7, R45 ;  /* 0x00000007ff3a7819 */ /* 0x000fe2000001142d */
[----:B------:R-:W-:Y:S01]  /*c4a0*/  IMAD.IADD R73, R73, 0x1, -R60 ;  /* 0x0000000149497824 */ /* 0x000fe200078e0a3c */
        /* <DEDUP_REMOVED lines=14> */
[----:B------:R-:W-:-:S05]  /*c590*/  @P0 IMAD.HI.U32 R58, R86, R13, RZ ;  /* 0x0000000d563a0227 */ /* 0x000fca00078e00ff */
[----:B------:R-:W-:Y:S02]  /*c5a0*/  @P0 SHF.R.U32.HI R86, RZ, R21, R58 ;  /* 0x00000015ff560219 */ /* 0x000fe4000001163a */
[----:B------:R-:W-:Y:S01]  /*c5b0*/  LOP3.LUT R53, R53, 0x7ffffffc, RZ, 0xc0, !PT ;  /* 0x7ffffffc35357812 */ /* 0x000fe200078ec0ff */
[----:B------:R-:W-:Y:S02]  /*c5c0*/  IMAD.MOV.U32 R21, RZ, RZ, -0x60 ;  /* 0xffffffa0ff157424 */ /* 0x000fe400078e00ff */
        /* <DEDUP_REMOVED lines=16> */
[----:B------:R-:W-:Y:S01]  /*c6d0*/  FMUL.FTZ R13, R70, R19 ;  /* 0x00000013460d7220 */ /* 0x000fe20000410000 */
[----:B------:R-:W-:Y:S02]  /*c6e0*/  IMAD R50, R0, R21, 0x1 ;  /* 0x0000000100327424 */ /* 0x000fe400078e0215 */
[----:B------:R-:W-:Y:S01]  /*c6f0*/  FMUL.FTZ R19, R71, R19 ;  /* 0x0000001347137220 */ /* 0x000fe20000410000 */
[----:B------:R-:W1:Y:S01]  /*c700*/  MUFU.TANH R14, R14 ;  /* 0x0000000e000e7308 */ /* 0x000e620000002400 */
[----:B------:R-:W-:Y:S01]  /*c710*/  IMAD R50, R53, -0x2, R50 ;  /* 0xfffffffe35327824 */ /* 0x000fe200078e0232 */
[----:B------:R-:W-:-:S06]  /*c720*/  LOP3.LUT R21, RZ, R6, RZ, 0x33, !PT ;  /* 0x00000006ff157212 */ /* 0x000fcc00078e33ff */
[----:B------:R-:W2:Y:S01]  /*c730*/  MUFU.TANH R20, R20 ;  /* 0x0000001400147308 */ /* 0x000ea20000002400 */
[----:B------:R-:W-:-:S07]  /*c740*/  IADD3 R58, -R4, R50, R5 ;  /* 0x00000032043a7210 */ /* 0x000fce0007ffe105 */
[----:B------:R-:W3:Y:S08]  /*c750*/  MUFU.TANH R15, R15 ;  /* 0x0000000f000f7308 */ /* 0x000ef00000002400 */
[----:B------:R-:W4:Y:S08]  /*c760*/  MUFU.TANH R18, R18 ;  /* 0x0000001200127308 */ /* 0x000f300000002400 */
        /* <DEDUP_REMOVED lines=55> */
[----:B------:R-:W-:Y:S02]  /*cae0*/  ISETP.NE.AND P0, PT, R9, 0x1, PT ;  /* 0x000000010900780c */ /* 0x000fe40003f05270 */
[----:B------:R-:W-:-:S11]  /*caf0*/  LOP3.LUT R21, RZ, R8, RZ, 0x33, !PT ;  /* 0x00000008ff157212 */ /* 0x000fd600078e33ff */
[----:B------:R-:W-:-:S05]  /*cb00*/  @P0 IMAD.HI.U32 R8, R21, R10, RZ ;  /* 0x0000000a15080227 */ /* 0x000fca00078e00ff */
[----:B------:R-:W-:-:S04]  /*cb10*/  @P0 SHF.R.U32.HI R21, RZ, R11, R8 ;  /* 0x0000000bff150219 */ /* 0x000fc80000011608 */
[----:B------:R-:W-:Y:S01]  /*cb20*/  LOP3.LUT R8, RZ, R21, RZ, 0x33, !PT ;  /* 0x00000015ff087212 */ /* 0x000fe200078e33ff */
[----:B------:R-:W-:Y:S06]  /*cb30*/  BRA `(.L_x_3944) ;  /* 0x00000000000c7947 */ /* 0x000fec0003800000 */
.L_x_3943:
[----:B------:R-:W-:-:S13]  /*cb40*/  ISETP.NE.AND P0, PT, R9, 0x1, PT ;  /* 0x000000010900780c */ /* 0x000fda0003f05270 */
[----:B------:R-:W-:-:S05]  /*cb50*/  @P0 IMAD.HI.U32 R50, R8, R10, RZ ;  /* 0x0000000a08320227 */ /* 0x000fca00078e00ff */
[----:B------:R-:W-:-:S07]  /*cb60*/  @P0 SHF.R.U32.HI R8, RZ, R11, R50 ;  /* 0x0000000bff080219 */ /* 0x000fce0000011632 */
.L_x_3944:
[----:B------:R-:W-:Y:S05]  /*cb70*/  BSYNC B1 ;  /* 0x0000000000017941 */ /* 0x000fea0003800000 */
.L_x_3942:
[----:B------:R-:W-:-:S05]  /*cb80*/  IMAD R8, R8, R9, R63 ;  /* 0x0000000908087224 */ /* 0x000fca00078e023f */
[----:B------:R-:W-:Y:S02]  /*cb90*/  VIMNMX R7, R7, R8, !PT ;  /* 0x0000000807077248 */ /* 0x000fe40007fe0100 */
[----:B------:R-:W-:-:S07]  /*cba0*/  VIADDMNMX R6, R8, R9, R6, PT ;  /* 0x0000000908067246 */ /* 0x000fce0003800106 */
.L_x_3941:
[----:B------:R-:W-:Y:S05]  /*cbb0*/  BSYNC B0 ;  /* 0x0000000000007941 */ /* 0x000fea0003800000 */
.L_x_3940:
[C---:B------:R-:W-:Y:S01]  /*cbc0*/  ISETP.GE.AND P0, PT, R59.reuse, 0x2, PT ;  /* 0x000000023b00780c */ /* 0x040fe20003f06270 */
[----:B------:R-:W0:Y:S01]  /*cbd0*/  SHFL.IDX PT, R86, R86, 0x1, 0x1c1f ;  /* 0x003c1f0056567f89 */ /* 0x000e2200000e0000 */
[----:B------:R-:W-:Y:S01]  /*cbe0*/  ISETP.GE.AND P2, PT, R59, 0xa, PT ;  /* 0x0000000a3b00780c */ /* 0x000fe20003f46270 */
[----:B------:R-:W-:Y:S01]  /*cbf0*/  BSSY B0, `(.L_x_3945) ;  /* 0x0000086000007945 */ /* 0x000fe20003800000 */
[----:B------:R-:W-:Y:S02]  /*cc00*/  P2R R21, PR, RZ, 0x1 ;  /* 0x00000001ff157803 */ /* 0x000fe40000000000 */
[----:B------:R-:W-:Y:S02]  /*cc10*/  ISETP.GT.AND P0, PT, R7, 0x1, !P0 ;  /* 0x000000010700780c */ /* 0x000fe40004704270 */
[----:B------:R-:W-:Y:S02]  /*cc20*/  ISETP.GE.AND P1, PT, R59, 0x9, PT ;  /* 0x000000093b00780c */ /* 0x000fe40003f26270 */
[----:B------:R-:W-:-:S02]  /*cc30*/  ISETP.LT.OR P0, PT, R6, 0x2, P0 ;  /* 0x000000020600780c */ /* 0x000fc40000701670 */
[----:B------:R-:W-:Y:S02]  /*cc40*/  P2R R67, PR, RZ, 0x2 ;  /* 0x00000002ff437803 */ /* 0x000fe40000000000 */
[----:B------:R-:W-:Y:S02]  /*cc50*/  FSEL R84, R20, -INF , !P0 ;  /* 0xff80000014547808 */ /* 0x000fe40004000000 */
[C---:B------:R-:W-:Y:S02]  /*cc60*/  ISETP.GT.AND P0, PT, R7.reuse, 0x9, !P2 ;  /* 0x000000090700780c */ /* 0x040fe40005704270 */
[----:B------:R-:W-:Y:S02]  /*cc70*/  P2R R71, PR, RZ, 0x4 ;  /* 0x00000004ff477803 */ /* 0x000fe40000000000 */
[----:B------:R-:W-:Y:S02]  /*cc80*/  ISETP.LT.OR P0, PT, R6, 0xa, P0 ;  /* 0x0000000a0600780c */ /* 0x000fe40000701670 */
[----:B------:R-:W-:-:S02]  /*cc90*/  ISETP.GT.AND P1, PT, R7, 0x8, !P1 ;  /* 0x000000080700780c */ /* 0x000fc40004f24270 */
[----:B------:R-:W-:Y:S01]  /*cca0*/  ISETP.GE.AND P2, PT, R59, 0x11, PT ;  /* 0x000000113b00780c */ /* 0x000fe20003f46270 */
[----:B0-----:R-:W-:Y:S01]  /*ccb0*/  IMAD.IADD R8, R53, 0x1, R86 ;  /* 0x0000000135087824 */ /* 0x001fe200078e0256 */
[----:B------:R-:W-:Y:S02]  /*ccc0*/  FSEL R82, R74, -INF , !P0 ;  /* 0xff8000004a527808 */ /* 0x000fe40004000000 */
[----:B------:R-:W-:Y:S02]  /*ccd0*/  ISETP.LT.OR P1, PT, R6, 0x9, P1 ;  /* 0x000000090600780c */ /* 0x000fe40000f21670 */
[----:B------:R-:W-:Y:S02]  /*cce0*/  ISETP.GT.AND P0, PT, R7, 0x10, !P2 ;  /* 0x000000100700780c */ /* 0x000fe40005704270 */
[----:B------:R-:W-:Y:S02]  /*ccf0*/  FSEL R170, R24, -INF , !P1 ;  /* 0xff80000018aa7808 */ /* 0x000fe40004800000 */
        /* <DEDUP_REMOVED lines=25> */
[C---:B------:R-:W-:Y:S02]  /*ce90*/  ISETP.LT.OR P0, PT, R6.reuse, 0x22, P0 ;  /* 0x000000220600780c */ /* 0x040fe40000701670 */
        /* <DEDUP_REMOVED lines=40> */
[----:B------:R-:W-:-:S02]  /*d120*/  P2R R73, PR, RZ, 0x4 ;  /* 0x00000004ff497803 */ /* 0x000fc40000000000 */
        /* <DEDUP_REMOVED lines=24> */
[----:B-1----:R-:W-:Y:S02]  /*d2b0*/  FSEL R168, R14, -INF , !P6 ;  /* 0xff8000000ea87808 */ /* 0x002fe40007000000 */
[----:B------:R-:W-:-:S04]  /*d2c0*/  ISETP.GE.AND P6, PT, R59, 0x5a, PT ;  /* 0x0000005a3b00780c */ /* 0x000fc80003fc6270 */
[----:B------:R-:W-:Y:S02]  /*d2d0*/  P2R R14, PR, RZ, 0x40 ;  /* 0x00000040ff0e7803 */ /* 0x000fe40000000000 */
[----:B------:R-:W-:Y:S01]  /*d2e0*/  ISETP.GT.AND P6, PT, R7, 0x59, !P6 ;  /* 0x000000590700780c */ /* 0x000fe200077c4270 */
[----:B------:R-:W-:-:S03]  /*d2f0*/  IMAD.IADD R7, R55, 0x1, R86 ;  /* 0x0000000137077824 */ /* 0x000fc600078e0256 */
        /* <DEDUP_REMOVED lines=14> */
.L_x_3948:
[----:B------:R-:W-:-:S13]  /*d3e0*/  ISETP.NE.AND P6, PT, R9, 0x1, PT ;  /* 0x000000010900780c */ /* 0x000fda0003fc5270 */
[----:B------:R-:W-:-:S05]  /*d3f0*/  @P6 IMAD.HI.U32 R10, R4, R10, RZ ;  /* 0x0000000a040a6227 */ /* 0x000fca00078e00ff */
[----:B------:R-:W-:-:S07]  /*d400*/  @P6 SHF.R.U32.HI R4, RZ, R11, R10 ;  /* 0x0000000bff046219 */ /* 0x000fce000001160a */
.L_x_3949:
[----:B------:R-:W-:Y:S05]  /*d410*/  BSYNC B1 ;  /* 0x0000000000017941 */ /* 0x000fea0003800000 */
.L_x_3947:
[----:B------:R-:W-:-:S05]  /*d420*/  IMAD R4, R4, R9, R63 ;  /* 0x0000000904047224 */ /* 0x000fca00078e023f */
[----:B------:R-:W-:Y:S02]  /*d430*/  VIADDMNMX R8, R4, R9, R8, PT ;  /* 0x0000000904087246 */ /* 0x000fe40003800108 */
[----:B------:R-:W-:-:S07]  /*d440*/  VIMNMX R7, R7, R4, !PT ;  /* 0x0000000407077248 */ /* 0x000fce0007fe0100 */
.L_x_3946:
[----:B------:R-:W-:Y:S05]  /*d450*/  BSYNC B0 ;  /* 0x0000000000007941 */ /* 0x000fea0003800000 */
.L_x_3945:
[----:B------:R-:W2:Y:S01]  /*d460*/  LDL.64 R10, [R1+0x420] ;  /* 0x00042000010a7983 */ /* 0x000ea20000100a00 */
[----:B------:R-:W-:Y:S02]  /*d470*/  ISETP.GT.AND P5, PT, R7, RZ, !P5 ;  /* 0x000000ff0700720c */ /* 0x000fe40006fa4270 */
        /* <DEDUP_REMOVED lines=51> */
[----:B------:R-:W-:Y:S02]  /*d7b0*/  ISETP.NE.AND P5, PT, R88, RZ, PT ;  /* 0x000000ff5800720c */ /* 0x000fe40003fa5270 */
[C---:B------:R-:W-:Y:S01]  /*d7c0*/  ISETP.GT.AND P0, PT, R7.reuse, 0x48, !P0 ;  /* 0x000000480700780c */ /* 0x040fe20004704270 */
[----:B------:R-:W3:Y:S01]  /*d7d0*/  LDL R88, [R1+0x440] ;  /* 0x0004400001587983 */ /* 0x000ee20000100800 */
        /* <DEDUP_REMOVED lines=16> */
[----:B--2---:R-:W-:Y:S02]  /*d8e0*/  FMNMX.FTZ R4, R168, R10, !PT ;  /* 0x0000000aa8047209 */ /* 0x004fe40007810000 */
[----:B------:R-:W-:Y:S02]  /*d8f0*/  ISETP.LT.OR P5, PT, R8, 0x42, P5 ;  /* 0x000000420800780c */ /* 0x000fe40002fa1670 */
[----:B------:R-:W-:Y:S02]  /*d900*/  FMNMX.FTZ R4, R84, R4, !PT ;  /* 0x0000000454047209 */ /* 0x000fe40007810000 */
[----:B------:R-:W-:-:S02]  /*d910*/  FSEL R44, R44, -INF , !P5 ;  /* 0xff8000002c2c7808 */ /* 0x000fc40006800000 */
[----:B------:R-:W-:Y:S02]  /*d920*/  FMNMX.FTZ R4, R170, R4, !PT ;  /* 0x00000004aa047209 */ /* 0x000fe40007810000 */
[C---:B------:R-:W-:Y:S02]  /*d930*/  ISETP.GT.AND P1, PT, R7.reuse, 0x49, !P1 ;  /* 0x000000490700780c */ /* 0x040fe40004f24270 */
[----:B------:R-:W-:Y:S02]  /*d940*/  FMNMX.FTZ R4, R82, R4, !PT ;  /* 0x0000000452047209 */ /* 0x000fe40007810000 */
[----:B------:R-:W-:Y:S02]  /*d950*/  ISETP.LT.OR P0, PT, R8, 0x49, P0 ;  /* 0x000000490800780c */ /* 0x000fe40000701670 */
[----:B------:R-:W-:Y:S02]  /*d960*/  FMNMX.FTZ R4, R68, R4, !PT ;  /* 0x0000000444047209 */ /* 0x000fe40007810000 */
[----:B------:R-:W-:-:S02]  /*d970*/  ISETP.GT.AND P2, PT, R7, 0x50, !P2 ;  /* 0x000000500700780c */ /* 0x000fc40005744270 */
[----:B------:R-:W-:Y:S02]  /*d980*/  FMNMX.FTZ R4, R80, R4, !PT ;  /* 0x0000000450047209 */ /* 0x000fe40007810000 */
[----:B------:R-:W-:Y:S02]  /*d990*/  ISETP.GT.AND P3, PT, R7, 0x51, !P3 ;  /* 0x000000510700780c */ /* 0x000fe40005f64270 */
[----:B------:R-:W-:Y:S02]  /*d9a0*/  FMNMX.FTZ R4, R70, R4, !PT ;  /* 0x0000000446047209 */ /* 0x000fe40007810000 */
[----:B------:R-:W-:Y:S02]  /*d9b0*/  ISETP.NE.AND P6, PT, R14, RZ, PT ;  /* 0x000000ff0e00720c */ /* 0x000fe40003fc5270 */
        /* <DEDUP_REMOVED lines=30> */
[----:B------:R-:W-:Y:S02]  /*dba0*/  ISETP.LT.OR P1, PT, R8, 0x4a, P1 ;  /* 0x0000004a0800780c */ /* 0x000fe40000f21670 */
[----:B------:R-:W-:Y:S02]  /*dbb0*/  FSEL R38, R38, -INF , !P0 ;  /* 0xff80000026267808 */ /* 0x000fe40004000000 */
        /* <DEDUP_REMOVED lines=22> */
[----:B------:R-:W-:-:S02]  /*dd20*/  FMNMX.FTZ R7, R61, R4, !PT ;  /* 0x000000043d077209 */ /* 0x000fc40007810000 */
        /* <DEDUP_REMOVED lines=12> */
[C---:B------:R-:W-:Y:S02]  /*ddf0*/  FSETP.NEU.FTZ.AND P0, PT, R14.reuse, -INF , PT ;  /* 0xff8000000e00780b */ /* 0x040fe40003f1d000 */
        /* <DEDUP_REMOVED lines=13> */
[-C--:B------:R-:W-:Y:S01]  /*ded0*/  FFMA.FTZ R13, R84, R88.reuse, -R9 ;  /* 0x00000058540d7223 */ /* 0x080fe20000010809 */
[-C--:B------:R-:W-:Y:S01]  /*dee0*/  FFMA.FTZ R169, R55, R88.reuse, -R7 ;  /* 0x0000005837a97223 */ /* 0x080fe20000010807 */
[----:B------:R-:W-:Y:S01]  /*def0*/  MUFU.EX2 R168, R168 ;  /* 0x000000a800a87308 */ /* 0x000fe20000000800 */
[-CC-:B------:R-:W-:Y:S01]  /*df00*/  FFMA.FTZ R196, R24, R88.reuse, -R9.reuse ;  /* 0x0000005818c47223 */ /* 0x180fe20000010809 */
[-C--:B------:R-:W-:Y:S01]  /*df10*/  FFMA.FTZ R170, R170, R88.reuse, -R9 ;  /* 0x00000058aaaa7223 */ /* 0x080fe20000010809 */
[----:B------:R-:W-:-:S05]  /*df20*/  FFMA.FTZ R31, R41, R88, -R7 ;  /* 0x00000058291f7223 */ /* 0x000fca0000010807 */
[----:B------:R-:W2:Y:S01]  /*df30*/  MUFU.EX2 R63, R19 ;  /* 0x00000013003f7308 */ /* 0x000ea20000000800 */
[-C--:B------:R-:W-:Y:S01]  /*df40*/  FFMA.FTZ R37, R82, R88.reuse, -R9 ;  /* 0x0000005852257223 */ /* 0x080fe20000010809 */
[----:B------:R-:W-:-:S06]  /*df50*/  FFMA.FTZ R171, R53, R88, -R7 ;  /* 0x0000005835ab7223 */ /* 0x000fcc0000010807 */
[----:B------:R-:W-:Y:S08]  /*df60*/  MUFU.EX2 R32, R32 ;  /* 0x0000002000207308 */ /* 0x000ff00000000800 */
[----:B------:R-:W0:Y:S01]  /*df70*/  MUFU.EX2 R24, R11 ;  /* 0x0000000b00187308 */ /* 0x000e220000000800 */
[----:B------:R-:W-:-:S07]  /*df80*/  FFMA.FTZ R36, R68, R88, -R9 ;  /* 0x0000005844247223 */ /* 0x000fce0000010809 */
[----:B------:R-:W1:Y:S01]  /*df90*/  MUFU.EX2 R13, R13 ;  /* 0x0000000d000d7308 */ /* 0x000e620000000800 */
[----:B------:R-:W-:-:S07]  /*dfa0*/  FFMA.FTZ R30, R47, R88, -R7 ;  /* 0x000000582f1e7223 */ /* 0x000fce0000010807 */
[----:B------:R-:W3:Y:S01]  /*dfb0*/  MUFU.EX2 R169, R169 ;  /* 0x000000a900a97308 */ /* 0x000ee20000000800 */
[----:B------:R-:W-:-:S07]  /*dfc0*/  FFMA.FTZ R172, R80, R88, -R9 ;  /* 0x0000005850ac7223 */ /* 0x000fce0000010809 */
[----:B------:R-:W4:Y:S01]  /*dfd0*/  MUFU.EX2 R170, R170 ;  /* 0x000000aa00aa7308 */ /* 0x000f220000000800 */
[----:B------:R-:W-:-:S07]  /*dfe0*/  FFMA.FTZ R173, R51, R88, -R7 ;  /* 0x0000005833ad7223 */ /* 0x000fce0000010807 */
[----:B------:R-:W4:Y:S01]  /*dff0*/  MUFU.EX2 R31, R31 ;  /* 0x0000001f001f7308 */ /* 0x000f220000000800 */
[----:B--2---:R-:W-:Y:S01]  /*e000*/  FFMA.FTZ R4, R63, R4, R168 ;  /* 0x000000043f047223 */ /* 0x004fe200000100a8 */
[----:B------:R-:W-:-:S06]  /*e010*/  FFMA.FTZ R35, R70, R88, -R9 ;  /* 0x0000005846237223 */ /* 0x000fcc0000010809 */
[----:B------:R-:W2:Y:S01]  /*e020*/  MUFU.EX2 R37, R37 ;  /* 0x0000002500257308 */ /* 0x000ea20000000800 */
[----:B0-----:R-:W-:Y:S01]  /*e030*/  FFMA.FTZ R8, R5, R24, R32 ;  /* 0x0000001805087223 */ /* 0x001fe20000010020 */
[----:B------:R-:W-:-:S06]  /*e040*/  FFMA.FTZ R29, R29, R88, -R7 ;  /* 0x000000581d1d7223 */ /* 0x000fcc0000010807 */
[----:B------:R-:W0:Y:S01]  /*e050*/  MUFU.EX2 R171, R171 ;  /* 0x000000ab00ab7308 */ /* 0x000e220000000800 */
[----:B-1----:R-:W-:Y:S01]  /*e060*/  FADD.FTZ R5, R13, R4 ;  /* 0x000000040d057221 */ /* 0x002fe20000010000 */
[----:B------:R-:W-:-:S06]  /*e070*/  FFMA.FTZ R174, R76, R88, -R9 ;  /* 0x000000584cae7223 */ /* 0x000fcc0000010809 */
[----:B------:R-:W1:Y:S01]  /*e080*/  MUFU.EX2 R36, R36 ;  /* 0x0000002400247308 */ /* 0x000e620000000800 */
        /* <DEDUP_REMOVED lines=9> */
[-CC-:B------:R-:W-:Y:S01]  /*e120*/  FFMA.FTZ R21, R20, R88.reuse, -R9.reuse ;  /* 0x0000005814157223 */ /* 0x180fe20000010809 */
[-CC-:B------:R-:W-:Y:S01]  /*e130*/  FFMA.FTZ R176, R74, R88.reuse, -R9.reuse ;  /* 0x000000584ab07223 */ /* 0x180fe20000010809 */
[----:B------:R-:W-:-:S05]  /*e140*/  FFMA.FTZ R33, R66, R88, -R9 ;  /* 0x0000005842217223 */ /* 0x000fca0000010809 */
[----:B------:R-:W4:Y:S01]  /*e150*/  MUFU.EX2 R35, R35 ;  /* 0x0000002300237308 */ /* 0x000f220000000800 */
[-CC-:B------:R-:W-:Y:S01]  /*e160*/  FFMA.FTZ R178, R72, R88.reuse, -R9.reuse ;  /* 0x0000005848b27223 */ /* 0x180fe20000010809 */
[-CC-:B------:R-:W-:Y:S01]  /*e170*/  FFMA.FTZ R224, R64, R88.reuse, -R9.reuse ;  /* 0x0000005840e07223 */ /* 0x180fe20000010809 */
[-CC-:B------:R-:W-:Y:S01]  /*e180*/  FFMA.FTZ R225, R60, R88.reuse, -R9.reuse ;  /* 0x000000583ce17223 */ /* 0x180fe20000010809 */
[----:B------:R-:W-:-:S04]  /*e190*/  FFMA.FTZ R222, R58, R88, -R9 ;  /* 0x000000583ade7223 */ /* 0x000fc80000010809 */
[----:B------:R-:W4:Y:S01]  /*e1a0*/  MUFU.EX2 R29, R29 ;  /* 0x0000001d001d7308 */ /* 0x000f220000000800 */
[-CC-:B------:R-:W-:Y:S01]  /*e1b0*/  FFMA.FTZ R223, R62, R88.reuse, -R9.reuse ;  /* 0x000000583edf7223 */ /* 0x180fe20000010809 */
[-CC-:B------:R-:W-:Y:S01]  /*e1c0*/  FFMA.FTZ R204, R56, R88.reuse, -R9.reuse ;  /* 0x0000005838cc7223 */ /* 0x180fe20000010809 */
[-CC-:B------:R-:W-:Y:S01]  /*e1d0*/  FFMA.FTZ R203, R54, R88.reuse, -R9.reuse ;  /* 0x0000005836cb7223 */ /* 0x180fe20000010809 */
[-CC-:B------:R-:W-:Y:S01]  /*e1e0*/  FFMA.FTZ R202, R52, R88.reuse, -R9.reuse ;  /* 0x0000005834ca7223 */ /* 0x180fe20000010809 */
[-CC-:B------:R-:W-:Y:S01]  /*e1f0*/  FFMA.FTZ R201, R50, R88.reuse, -R9.reuse ;  /* 0x0000005832c97223 */ /* 0x180fe20000010809 */
[-CC-:B------:R-:W-:Y:S01]  /*e200*/  FFMA.FTZ R195, R48, R88.reuse, -R9.reuse ;  /* 0x0000005830c37223 */ /* 0x180fe20000010809 */
[-C--:B------:R-:W-:Y:S01]  /*e210*/  FFMA.FTZ R20, R46, R88.reuse, -R9 ;  /* 0x000000582e147223 */ /* 0x080fe20000010809 */
[----:B------:R-:W4:Y:S01]  /*e220*/  MUFU.EX2 R174, R174 ;  /* 0x000000ae00ae7308 */ /* 0x000f220000000800 */
[----:B--2---:R-:W-:Y:S01]  /*e230*/  FADD.FTZ R5, R37, R4 ;  /* 0x0000000425057221 */ /* 0x004fe20000010000 */
[----:B0-----:R-:W-:Y:S01]  /*e240*/  FADD.FTZ R9, R171, R8 ;  /* 0x00000008ab097221 */ /* 0x001fe20000010000 */
[----:B------:R-:W-:-:S05]  /*e250*/  FFMA.FTZ R177, R49, R88, -R7 ;  /* 0x0000005831b17223 */ /* 0x000fca0000010807 */
[----:B------:R-:W0:Y:S01]  /*e260*/  MUFU.EX2 R175, R175 ;  /* 0x000000af00af7308 */ /* 0x000e220000000800 */
[----:B-1----:R-:W-:Y:S01]  /*e270*/  FADD.FTZ R5, R36, R5 ;  /* 0x0000000524057221 */ /* 0x002fe20000010000 */
[----:B---3--:R-:W-:Y:S01]  /*e280*/  FADD.FTZ R4, R30, R9 ;  /* 0x000000091e047221 */ /* 0x008fe20000010000 */
[----:B------:R-:W-:-:S05]  /*e290*/  FFMA.FTZ R179, R27, R88, -R7 ;  /* 0x000000581bb37223 */ /* 0x000fca0000010807 */
[----:B------:R-:W1:Y:S01]  /*e2a0*/  MUFU.EX2 R34, R34 ;  /* 0x0000002200227308 */ /* 0x000e620000000800 */
[----:B----4-:R-:W-:Y:S01]  /*e2b0*/  FADD.FTZ R8, R172, R5 ;  /* 0x00000005ac087221 */ /* 0x010fe20000010000 */
[----:B------:R-:W-:-:S06]  /*e2c0*/  FADD.FTZ R4, R173, R4 ;  /* 0x00000004ad047221 */ /* 0x000fcc0000010000 */
[----:B------:R-:W2:Y:S01]  /*e2d0*/  MUFU.EX2 R28, R28 ;  /* 0x0000001c001c7308 */ /* 0x000ea20000000800 */
[----:B------:R-:W-:Y:S01]  /*e2e0*/  FFMA.FTZ R12, R15, R88, -R7 ;  /* 0x000000580f0c7223 */ /* 0x000fe20000010807 */
[----:B------:R-:W-:-:S06]  /*e2f0*/  FADD.FTZ R5, R35, R8 ;  /* 0x0000000823057221 */ /* 0x000fcc0000010000 */
[----:B------:R-:W3:Y:S01]  /*e300*/  MUFU.EX2 R176, R176 ;  /* 0x000000b000b07308 */ /* 0x000ee20000000800 */
[----:B------:R-:W-:Y:S01]  /*e310*/  FADD.FTZ R4, R29, R4 ;  /* 0x000000041d047221 */ /* 0x000fe20000010000 */
[----:B------:R-:W-:-:S06]  /*e320*/  FFMA.FTZ R220, R25, R88, -R7 ;  /* 0x0000005819dc7223 */ /* 0x000fcc0000010807 */
[----:B------:R-:W4:Y:S01]  /*e330*/  MUFU.EX2 R177, R177 ;  /* 0x000000b100b17308 */ /* 0x000f220000000800 */
[----:B------:R-:W-:Y:S01]  /*e340*/  FADD.FTZ R5, R174, R5 ;  /* 0x00000005ae057221 */ /* 0x000fe20000010000 */
[----:B0-----:R-:W-:-:S06]  /*e350*/  FADD.FTZ R9, R175, R4 ;  /* 0x00000004af097221 */ /* 0x001fcc0000010000 */
[----:B------:R-:W0:Y:S01]  /*e360*/  MUFU.EX2 R33, R33 ;  /* 0x0000002100217308 */ /* 0x000e220000000800 */
[----:B------:R-:W-:-:S07]  /*e370*/  FFMA.FTZ R221, R18, R88, -R7 ;  /* 0x0000005812dd7223 */ /* 0x000fce0000010807 */
[----:B------:R-:W0:Y:S01]  /*e380*/  MUFU.EX2 R179, R179 ;  /* 0x000000b300b37308 */ /* 0x000e220000000800 */
[----:B-1----:R-:W-:Y:S01]  /*e390*/  FADD.FTZ R5, R34, R5 ;  /* 0x0000000522057221 */ /* 0x002fe20000010000 */
[----:B--2---:R-:W-:-:S06]  /*e3a0*/  FADD.FTZ R4, R28, R9 ;  /* 0x000000091c047221 */ /* 0x004fcc0000010000 */
[----:B------:R-:W1:Y:S01]  /*e3b0*/  MUFU.EX2 R178, R178 ;  /* 0x000000b200b27308 */ /* 0x000e620000000800 */
        /* <DEDUP_REMOVED lines=8> */
[----:B------:R-:W-:-:S06]  /*e440*/  FADD.FTZ R9, R179, R4 ;  /* 0x00000004b3097221 */ /* 0x000fcc0000010000 */
        /* <DEDUP_REMOVED lines=40> */
[----:B------:R-:W3:Y:S08]  /*e6d0*/  MUFU.EX2 R196, R196 ;  /* 0x000000c400c47308 */ /* 0x000ef00000000800 */
[----:B------:R-:W4:Y:S01]  /*e6e0*/  MUFU.EX2 R19, R19 ;  /* 0x0000001300137308 */ /* 0x000f220000000800 */
[----:B0-----:R-:W-:Y:S01]  /*e6f0*/  FADD.FTZ R8, R201, R8 ;  /* 0x00000008c9087221 */ /* 0x001fe20000010000 */
[----:B------:R-:W-:-:S06]  /*e700*/  FADD.FTZ R5, R198, R5 ;  /* 0x00000005c6057221 */ /* 0x000fcc0000010000 */
[----:B------:R-:W0:Y:S08]  /*e710*/  MUFU.EX2 R21, R21 ;  /* 0x0000001500157308 */ /* 0x000e300000000800 */
[----:B------:R-:W0:Y:S01]  /*e720*/  MUFU.EX2 R14, R14 ;  /* 0x0000000e000e7308 */ /* 0x000e220000000800 */
[----:B-1----:R-:W-:Y:S01]  /*e730*/  FADD.FTZ R7, R195, R8 ;  /* 0x00000008c3077221 */ /* 0x002fe20000010000 */
[----:B--2---:R-:W-:-:S06]  /*e740*/  FADD.FTZ R4, R18, R5 ;  /* 0x0000000512047221 */ /* 0x004fcc0000010000 */
[----:B------:R-:W1:Y:S08]  /*e750*/  MUFU.EX2 R20, R20 ;  /* 0x0000001400147308 */ /* 0x000e700000000800 */
[----:B------:R-:W2:Y:S01]  /*e760*/  MUFU.EX2 R15, R15 ;  /* 0x0000000f000f7308 */ /* 0x000ea20000000800 */
[----:B---3--:R-:W-:Y:S01]  /*e770*/  FADD.FTZ R8, R196, R7 ;  /* 0x00000007c4087221 */ /* 0x008fe20000010000 */
[----:B----4-:R-:W-:-:S03]  /*e780*/  FADD.FTZ R5, R19, R4 ;  /* 0x0000000413057221 */ /* 0x010fc60000010000 */
[----:B0-----:R-:W-:Y:S01]  /*e790*/  FADD.FTZ R7, R21, R8 ;  /* 0x0000000815077221 */ /* 0x001fe20000010000 */
[----:B------:R-:W-:-:S03]  /*e7a0*/  FADD.FTZ R4, R14, R5 ;  /* 0x000000050e047221 */ /* 0x000fc60000010000 */
[----:B-1----:R-:W-:Y:S01]  /*e7b0*/  FADD.FTZ R8, R20, R7 ;  /* 0x0000000714087221 */ /* 0x002fe20000010000 */
[----:B------:R0:W-:Y:S01]  /*e7c0*/  STL [R1+0x424], R6 ;  /* 0x0004240601007387 */ /* 0x0001e20000100800 */
[----:B--2---:R-:W-:-:S05]  /*e7d0*/  FADD.FTZ R9, R15, R4 ;  /* 0x000000040f097221 */ /* 0x004fca0000010000 */
[----:B------:R1:W-:Y:S04]  /*e7e0*/  STL.64 [R1+0x430], R8 ;  /* 0x0004300801007387 */ /* 0x0003e80000100a00 */
[----:B------:R-:W2:Y:S01]  /*e7f0*/  LD.E R7, desc[UR44][R16.64+0x210] ;  /* 0x0002102c10077980 */ /* 0x000ea2000c101900 */
[----:B------:R-:W-:-:S04]  /*e800*/  UIADD3 UR4, UP0, UR37, 0x210, URZ ;  /* 0x0000021025047890 */ /* 0x000fc8000ff1e03f */
[----:B------:R-:W-:Y:S02]  /*e810*/  ULOP3.LUT UR5, UR4, 0x4, URZ, 0xfc, !UPT ;  /* 0x0000000404057892 */ /* 0x000fe4000f8efc3f */
[----:B------:R-:W-:-:S04]  /*e820*/  UIADD3.X UR6, URZ, UR36, URZ, UP0, !UPT ;  /* 0x000000243f067290 */ /* 0x000fc800087fe43f */
[----:B------:R-:W-:Y:S02]  /*e830*/  IMAD.U32 R4, RZ, RZ, UR5 ;  /* 0x00000005ff047e24 */ /* 0x000fe4000f8e00ff */
[----:B------:R-:W-:Y:S02]  /*e840*/  IMAD.U32 R5, RZ, RZ, UR6 ;  /* 0x00000006ff057e24 */ /* 0x000fe4000f8e00ff */
[----:B--2---:R-:W-:-:S05]  /*e850*/  FMUL.FTZ R7, R63, R7 ;  /* 0x000000073f077220 */ /* 0x004fca0000410000 */
[----:B------:R2:W-:Y:S04]  /*e860*/  ST.E desc[UR44][R16.64+0x210], R7 ;  /* 0x0002100710007985 */ /* 0x0005e8000c10192c */
[----:B------:R-:W3:Y:S02]  /*e870*/  LD.E R10, desc[UR44][R4.64] ;  /* 0x0000002c040a7980 */ /* 0x000ee4000c101900 */
[----:B---3--:R-:W-:-:S05]  /*e880*/  FMUL.FTZ R11, R63, R10 ;  /* 0x0000000a3f0b7220 */ /* 0x008fca0000410000 */
[----:B------:R3:W-:Y:S04]  /*e890*/  ST.E desc[UR44][R4.64], R11 ;  /* 0x0000000b04007985 */ /* 0x0007e8000c10192c */
[----:B------:R-:W4:Y:S04]  /*e8a0*/  LD.E R54, desc[UR44][R16.64+0x224] ;  /* 0x0002242c10367980 */ /* 0x000f28000c101900 */
[----:B------:R-:W2:Y:S04]  /*e8b0*/  LD.E R226, desc[UR44][R16.64+0x404] ;  /* 0x0004042c10e27980 */ /* 0x000ea8000c101900 */
        /* <DEDUP_REMOVED lines=58> */
[----:B-1----:R-:W3:Y:S04]  /*ec60*/  LD.E R8, desc[UR44][R16.64+0x3f4] ;  /* 0x0003f42c10087980 */ /* 0x002ee8000c101900 */
[----:B------:R-:W3:Y:S01]  /*ec70*/  LD.E R10, desc[UR44][R16.64+0x400] ;  /* 0x0004002c100a7980 */ /* 0x000ee2000c101900 */
[----:B------:R-:W-:Y:S01]  /*ec80*/  ULOP3.LUT UR5, UR4, 0x8, URZ, 0xfc, !UPT ;  /* 0x0000000804057892 */ /* 0x000fe2000f8efc3f */
[C---:B----4-:R-:W-:Y:S01]  /*ec90*/  FMUL.FTZ R9, R63.reuse, R54 ;  /* 0x000000363f097220 */ /* 0x050fe20000410000 */
[----:B--2---:R-:W-:-:S04]  /*eca0*/  FMUL.FTZ R43, R63, R226 ;  /* 0x000000e23f2b7220 */ /* 0x004fc80000410000 */
[----:B------:R0:W-:Y:S01]  /*ecb0*/  ST.E desc[UR44][R16.64+0x224], R9 ;  /* 0x0002240910007985 */ /* 0x0001e2000c10192c */
[C---:B---3--:R-:W-:Y:S01]  /*ecc0*/  FMUL.FTZ R7, R63.reuse, R52 ;  /* 0x000000343f077220 */ /* 0x048fe20000410000 */
[C---:B------:R-:W-:Y:S01]  /*ecd0*/  FMUL.FTZ R11, R63.reuse, R56 ;  /* 0x000000383f0b7220 */ /* 0x040fe20000410000 */
[C---:B------:R-:W-:Y:S01]  /*ece0*/  FMUL.FTZ R25, R63.reuse, R58 ;  /* 0x0000003a3f197220 */ /* 0x040fe20000410000 */
[C---:B------:R-:W-:Y:S01]  /*ecf0*/  FMUL.FTZ R27, R63.reuse, R60 ;  /* 0x0000003c3f1b7220 */ /* 0x040fe20000410000 */
[----:B------:R-:W-:Y:S01]  /*ed00*/  ST.E desc[UR44][R16.64+0x404], R43 ;  /* 0x0004042b10007985 */ /* 0x000fe2000c10192c */
[----:B0-----:R-:W-:-:S03]  /*ed10*/  FMUL.FTZ R9, R63, R68 ;  /* 0x000000443f097220 */ /* 0x001fc60000410000 */
[----:B------:R0:W-:Y:S01]  /*ed20*/  ST.E desc[UR44][R16.64+0x220], R7 ;  /* 0x0002200710007985 */ /* 0x0001e2000c10192c */
[----:B------:R-:W-:-:S03]  /*ed30*/  FMUL.FTZ R39, R63, R62 ;  /* 0x0000003e3f277220 */ /* 0x000fc60000410000 */
[----:B------:R1:W-:Y:S01]  /*ed40*/  ST.E desc[UR44][R16.64+0x230], R11 ;  /* 0x0002300b10007985 */ /* 0x0003e2000c10192c */
[----:B------:R-:W-:-:S03]  /*ed50*/  FMUL.FTZ R41, R63, R64 ;  /* 0x000000403f297220 */ /* 0x000fc60000410000 */
[----:B------:R2:W-:Y:S04]  /*ed60*/  ST.E desc[UR44][R16.64+0x234], R25 ;  /* 0x0002341910007985 */ /* 0x0005e8000c10192c */
[----:B------:R3:W-:Y:S01]  /*ed70*/  ST.E desc[UR44][R16.64+0x240], R27 ;  /* 0x0002401b10007985 */ /* 0x0007e2000c10192c */
[C---:B0-----:R-:W-:Y:S01]  /*ed80*/  FMUL.FTZ R7, R63.reuse, R66 ;  /* 0x000000423f077220 */ /* 0x041fe20000410000 */
[C---:B------:R-:W-:Y:S02]  /*ed90*/  FMUL.FTZ R43, R63.reuse, R70 ;  /* 0x000000463f2b7220 */ /* 0x040fe40000410000 */
[----:B------:R0:W-:Y:S01]  /*eda0*/  ST.E desc[UR44][R16.64+0x260], R9 ;  /* 0x0002600910007985 */ /* 0x0001e2000c10192c */
[C---:B------:R-:W-:Y:S01]  /*edb0*/  FMUL.FTZ R45, R63.reuse, R72 ;  /* 0x000000483f2d7220 */ /* 0x040fe20000410000 */
[C---:B-1----:R-:W-:Y:S01]  /*edc0*/  FMUL.FTZ R11, R63.reuse, R74 ;  /* 0x0000004a3f0b7220 */ /* 0x042fe20000410000 */
[C---:B--2---:R-:W-:Y:S01]  /*edd0*/  FMUL.FTZ R25, R63.reuse, R76 ;  /* 0x0000004c3f197220 */ /* 0x044fe20000410000 */
[C---:B---3--:R-:W-:Y:S01]  /*ede0*/  FMUL.FTZ R27, R63.reuse, R78 ;  /* 0x0000004e3f1b7220 */ /* 0x048fe20000410000 */
[----:B------:R1:W-:Y:S01]  /*edf0*/  ST.E desc[UR44][R16.64+0x244], R39 ;  /* 0x0002442710007985 */ /* 0x0003e2000c10192c */
[----:B0-----:R-:W-:-:S03]  /*ee00*/  FMUL.FTZ R9, R63, R86 ;  /* 0x000000563f097220 */ /* 0x001fc60000410000 */
[----:B------:R0:W-:Y:S04]  /*ee10*/  ST.E desc[UR44][R16.64+0x250], R41 ;  /* 0x0002502910007985 */ /* 0x0001e8000c10192c */
[----:B------:R2:W-:Y:S04]  /*ee20*/  ST.E desc[UR44][R16.64+0x254], R7 ;  /* 0x0002540710007985 */ /* 0x0005e8000c10192c */
[----:B------:R3:W-:Y:S01]  /*ee30*/  ST.E desc[UR44][R16.64+0x264], R43 ;  /* 0x0002642b10007985 */ /* 0x0007e2000c10192c */
[----:B-1----:R-:W-:-:S03]  /*ee40*/  FMUL.FTZ R39, R63, R80 ;  /* 0x000000503f277220 */ /* 0x002fc60000410000 */
[----:B------:R1:W-:Y:S01]  /*ee50*/  ST.E desc[UR44][R16.64+0x270], R45 ;  /* 0x0002702d10007985 */ /* 0x0003e2000c10192c */
[----:B0-----:R-:W-:-:S03]  /*ee60*/  FMUL.FTZ R41, R63, R82 ;  /* 0x000000523f297220 */ /* 0x001fc60000410000 */
[----:B------:R0:W-:Y:S01]  /*ee70*/  ST.E desc[UR44][R16.64+0x274], R11 ;  /* 0x0002740b10007985 */ /* 0x0001e2000c10192c */
[----:B--2---:R-:W-:-:S03]  /*ee80*/  FMUL.FTZ R7, R63, R84 ;  /* 0x000000543f077220 */ /* 0x004fc60000410000 */
[----:B------:R2:W-:Y:S01]  /*ee90*/  ST.E desc[UR44][R16.64+0x280], R25 ;  /* 0x0002801910007985 */ /* 0x0005e2000c10192c */
[----:B---3--:R-:W-:-:S03]  /*eea0*/  FMUL.FTZ R43, R63, R90 ;  /* 0x0000005a3f2b7220 */ /* 0x008fc60000410000 */
[----:B------:R3:W-:Y:S01]  /*eeb0*/  ST.E desc[UR44][R16.64+0x284], R27 ;  /* 0x0002841b10007985 */ /* 0x0007e2000c10192c */
[C---:B-1----:R-:W-:Y:S01]  /*eec0*/  FMUL.FTZ R45, R63.reuse, R92 ;  /* 0x0000005c3f2d7220 */ /* 0x042fe20000410000 */
[C---:B0-----:R-:W-:Y:S02]  /*eed0*/  FMUL.FTZ R11, R63.reuse, R88 ;  /* 0x000000583f0b7220 */ /* 0x041fe40000410000 */
[----:B------:R0:W-:Y:S01]  /*eee0*/  ST.E desc[UR44][R16.64+0x2a4], R9 ;  /* 0x0002a40910007985 */ /* 0x0001e2000c10192c */
[C---:B--2---:R-:W-:Y:S01]  /*eef0*/  FMUL.FTZ R25, R63.reuse, R94 ;  /* 0x0000005e3f197220 */ /* 0x044fe20000410000 */
[C---:B---3--:R-:W-:Y:S02]  /*ef00*/  FMUL.FTZ R27, R63.reuse, R96 ;  /* 0x000000603f1b7220 */ /* 0x048fe40000410000 */
[----:B------:R1:W-:Y:S01]  /*ef10*/  ST.E desc[UR44][R16.64+0x290], R39 ;  /* 0x0002902710007985 */ /* 0x0003e2000c10192c */
[----:B0-----:R-:W-:-:S03]  /*ef20*/  FMUL.FTZ R9, R63, R104 ;  /* 0x000000683f097220 */ /* 0x001fc60000410000 */
[----:B------:R0:W-:Y:S04]  /*ef30*/  ST.E desc[UR44][R16.64+0x294], R41 ;  /* 0x0002942910007985 */ /* 0x0001e8000c10192c */
[----:B------:R2:W-:Y:S01]  /*ef40*/  ST.E desc[UR44][R16.64+0x2a0], R7 ;  /* 0x0002a00710007985 */ /* 0x0005e2000c10192c */
[----:B-1----:R-:W-:-:S03]  /*ef50*/  FMUL.FTZ R39, R63, R100 ;  /* 0x000000643f277220 */ /* 0x002fc60000410000 */
[----:B------:R1:W-:Y:S04]  /*ef60*/  ST.E desc[UR44][R16.64+0x2b0], R11 ;  /* 0x0002b00b10007985 */ /* 0x0003e8000c10192c */
[----:B------:R3:W-:Y:S01]  /*ef70*/  ST.E desc[UR44][R16.64+0x2b4], R43 ;  /* 0x0002b42b10007985 */ /* 0x0007e2000c10192c */
[----:B0-----:R-:W-:-:S03]  /*ef80*/  FMUL.FTZ R41, R63, R102 ;  /* 0x000000663f297220 */ /* 0x001fc60000410000 */
[----:B------:R0:W-:Y:S01]  /*ef90*/  ST.E desc[UR44][R16.64+0x2c0], R45 ;  /* 0x0002c02d10007985 */ /* 0x0001e2000c10192c */
[----:B--2---:R-:W-:-:S03]  /*efa0*/  FMUL.FTZ R7, R63, R98 ;  /* 0x000000623f077220 */ /* 0x004fc60000410000 */
[----:B------:R2:W-:Y:S01]  /*efb0*/  ST.E desc[UR44][R16.64+0x2c4], R25 ;  /* 0x0002c41910007985 */ /* 0x0005e2000c10192c */
[----:B-1----:R-:W-:-:S03]  /*efc0*/  FMUL.FTZ R11, R63, R106 ;  /* 0x0000006a3f0b7220 */ /* 0x002fc60000410000 */
[----:B------:R1:W-:Y:S01]  /*efd0*/  ST.E desc[UR44][R16.64+0x2d0], R27 ;  /* 0x0002d01b10007985 */ /* 0x0003e2000c10192c */
[C---:B---3--:R-:W-:Y:S01]  /*efe0*/  FMUL.FTZ R43, R63.reuse, R110 ;  /* 0x0000006e3f2b7220 */ /* 0x048fe20000410000 */
[C---:B0-----:R-:W-:Y:S02]  /*eff0*/  FMUL.FTZ R45, R63.reuse, R112 ;  /* 0x000000703f2d7220 */ /* 0x041fe40000410000 */
[----:B------:R0:W-:Y:S01]  /*f000*/  ST.E desc[UR44][R16.64+0x2f0], R9 ;  /* 0x0002f00910007985 */ /* 0x0001e2000c10192c */
[C---:B--2---:R-:W-:Y:S01]  /*f010*/  FMUL.FTZ R25, R63.reuse, R108 ;  /* 0x0000006c3f197220 */ /* 0x044fe20000410000 */
[C---:B-1----:R-:W-:Y:S02]  /*f020*/  FMUL.FTZ R27, R63.reuse, R114 ;  /* 0x000000723f1b7220 */ /* 0x042fe40000410000 */
        /* <DEDUP_REMOVED lines=41> */
[----:B------:R1:W-:Y:S01]  /*f2c0*/  ST.E desc[UR44][R16.64+0x384], R41 ;  /* 0x0003842910007985 */ /* 0x0003e2000c10192c */
[----:B------:R-:W-:-:S03]  /*f2d0*/  FMUL.FTZ R47, R63, R8 ;  /* 0x000000083f2f7220 */ /* 0x000fc60000410000 */
        /* <DEDUP_REMOVED lines=8> */
[----:B------:R-:W-:Y:S02]  /*f360*/  IMAD.U32 R8, RZ, RZ, UR5 ;  /* 0x00000005ff087e24 */ /* 0x000fe4000f8e00ff */
[C---:B0-----:R-:W-:Y:S01]  /*f370*/  FMUL.FTZ R27, R63.reuse, R42 ;  /* 0x0000002a3f1b7220 */ /* 0x041fe20000410000 */
[----:B------:R0:W-:Y:S01]  /*f380*/  ST.E desc[UR44][R16.64+0x3b4], R9 ;  /* 0x0003b40910007985 */ /* 0x0001e2000c10192c */
[C---:B--2---:R-:W-:Y:S01]  /*f390*/  FMUL.FTZ R43, R63.reuse, R26 ;  /* 0x0000001a3f2b7220 */ /* 0x044fe20000410000 */
[C---:B-1----:R-:W-:Y:S01]  /*f3a0*/  FMUL.FTZ R45, R63.reuse, R6 ;  /* 0x000000063f2d7220 */ /* 0x042fe20000410000 */
[----:B------:R-:W-:Y:S01]  /*f3b0*/  FMUL.FTZ R63, R63, R10 ;  /* 0x0000000a3f3f7220 */ /* 0x000fe20000410000 */
[----:B0-----:R-:W-:Y:S01]  /*f3c0*/  IMAD.U32 R9, RZ, RZ, UR6 ;  /* 0x00000006ff097e24 */ /* 0x001fe2000f8e00ff */
        /* <DEDUP_REMOVED lines=9> */
[----:B------:R2:W-:Y:S04]  /*f460*/  ST.E desc[UR44][R16.64+0x400], R63 ;  /* 0x0004003f10007985 */ /* 0x0005e8000c10192c */
[----:B0-----:R-:W3:Y:S01]  /*f470*/  LD.E R11, desc[UR44][R8.64] ;  /* 0x0000002c080b7980 */ /* 0x001ee2000c101900 */
[----:B------:R-:W-:Y:S01]  /*f480*/  ULOP3.LUT UR4, UR4, 0xc, URZ, 0xfc, !UPT ;  /* 0x0000000c04047892 */ /* 0x000fe2000f8efc3f */
[----:B------:R-:W-:-:S05]  /*f490*/  IMAD.U32 R7, RZ, RZ, UR6 ;  /* 0x00000006ff077e24 */ /* 0x000fca000f8e00ff */
[----:B------:R-:W-:Y:S02]  /*f4a0*/  IMAD.U32 R6, RZ, RZ, UR4 ;  /* 0x00000004ff067e24 */ /* 0x000fe4000f8e00ff */
[----:B---3--:R-:W-:-:S05]  /*f4b0*/  FMUL.FTZ R11, R24, R11 ;  /* 0x0000000b180b7220 */ /* 0x008fca0000410000 */
[----:B------:R0:W-:Y:S04]  /*f4c0*/  ST.E desc[UR44][R8.64], R11 ;  /* 0x0000000b08007985 */ /* 0x0001e8000c10192c */
[----:B-1----:R-:W3:Y:S02]  /*f4d0*/  LD.E R25, desc[UR44][R6.64] ;  /* 0x0000002c06197980 */ /* 0x002ee4000c101900 */
[----:B---3--:R-:W-:-:S05]  /*f4e0*/  FMUL.FTZ R25, R24, R25 ;  /* 0x0000001918197220 */ /* 0x008fca0000410000 */
[----:B------:R1:W-:Y:S04]  /*f4f0*/  ST.E desc[UR44][R6.64], R25 ;  /* 0x0000001906007985 */ /* 0x0003e8000c10192c */
[----:B------:R-:W3:Y:S04]  /*f500*/  LD.E R61, desc[UR44][R16.64+0x228] ;  /* 0x0002282c103d7980 */ /* 0x000ee8000c101900 */
[----:B------:R-:W4:Y:S04]  /*f510*/  LD.E R57, desc[UR44][R16.64+0x3a8] ;  /* 0x0003a82c10397980 */ /* 0x000f28000c101900 */
[----:B------:R-:W4:Y:S04]  /*f520*/  LD.E R55, desc[UR44][R16.64+0x3ac] ;  /* 0x0003ac2c10377980 */ /* 0x000f28000c101900 */
[----:B------:R-:W4:Y:S04]  /*f530*/  LD.E R53, desc[UR44][R16.64+0x3b8] ;  /* 0x0003b82c10357980 */ /* 0x000f28000c101900 */
[----:B------:R-:W4:Y:S04]  /*f540*/  LD.E R26, desc[UR44][R16.64+0x40c] ;  /* 0x00040c2c101a7980 */ /* 0x000f28000c101900 */
        /* <DEDUP_REMOVED lines=54> */
[----:B------:R-:W2:Y:S04]  /*f8b0*/  LD.E R39, desc[UR44][R16.64+0x3f8] ;  /* 0x0003f82c10277980 */ /* 0x000ea8000c101900 */
[----:B------:R-:W2:Y:S04]  /*f8c0*/  LD.E R27, desc[UR44][R16.64+0x3fc] ;  /* 0x0003fc2c101b7980 */ /* 0x000ea8000c101900 */
[----:B-1----:R-:W2:Y:S01]  /*f8d0*/  LD.E R25, desc[UR44][R16.64+0x408] ;  /* 0x0004082c10197980 */ /* 0x002ea2000c101900 */
[C---:B---3--:R-:W-:Y:S01]  /*f8e0*/  FMUL.FTZ R61, R24.reuse, R61 ;  /* 0x0000003d183d7220 */ /* 0x048fe20000410000 */
[C---:B----4-:R-:W-:Y:S01]  /*f8f0*/  FMUL.FTZ R57, R24.reuse, R57 ;  /* 0x0000003918397220 */ /* 0x050fe20000410000 */
[C---:B------:R-:W-:Y:S01]  /*f900*/  FMUL.FTZ R55, R24.reuse, R55 ;  /* 0x0000003718377220 */ /* 0x040fe20000410000 */
[----:B------:R-:W-:-:S02]  /*f910*/  FMUL.FTZ R53, R24, R53 ;  /* 0x0000003518357220 */ /* 0x000fc40000410000 */
[----:B------:R0:W-:Y:S01]  /*f920*/  ST.E desc[UR44][R16.64+0x228], R61 ;  /* 0x0002283d10007985 */ /* 0x0001e2000c10192c */
[----:B------:R-:W-:-:S03]  /*f930*/  FMUL.FTZ R26, R24, R26 ;  /* 0x0000001a181a7220 */ /* 0x000fc60000410000 */
[----:B------:R-:W-:Y:S01]  /*f940*/  ST.E desc[UR44][R16.64+0x3a8], R57 ;  /* 0x0003a83910007985 */ /* 0x000fe2000c10192c */
[----:B--2---:R-:W-:-:S03]  /*f950*/  FMUL.FTZ R63, R24, R63 ;  /* 0x0000003f183f7220 */ /* 0x004fc60000410000 */
[----:B------:R-:W-:Y:S01]  /*f960*/  ST.E desc[UR44][R16.64+0x3ac], R55 ;  /* 0x0003ac3710007985 */ /* 0x000fe2000c10192c */
[----:B------:R-:W-:-:S03]  /*f970*/  FMUL.FTZ R65, R24, R65 ;  /* 0x0000004118417220 */ /* 0x000fc60000410000 */
        /* <DEDUP_REMOVED lines=44> */
[C---:B0-----:R-:W-:Y:S01]  /*fc40*/  FMUL.FTZ R61, R24.reuse, R10 ;  /* 0x0000000a183d7220 */ /* 0x041fe20000410000 */
[C---:B------:R-:W-:Y:S01]  /*fc50*/  FMUL.FTZ R59, R24.reuse, R59 ;  /* 0x0000003b183b7220 */ /* 0x040fe20000410000 */
[C---:B------:R-:W-:Y:S01]  /*fc60*/  FMUL.FTZ R51, R24.reuse, R51 ;  /* 0x0000003318337220 */ /* 0x040fe20000410000 */
[C---:B------:R-:W-:Y:S01]  /*fc70*/  FMUL.FTZ R43, R24.reuse, R43 ;  /* 0x0000002b182b7220 */ /* 0x040fe20000410000 */
[C---:B------:R-:W-:Y:S01]  /*fc80*/  FMUL.FTZ R49, R24.reuse, R49 ;  /* 0x0000003118317220 */ /* 0x040fe20000410000 */
[C---:B------:R-:W-:Y:S01]  /*fc90*/  FMUL.FTZ R47, R24.reuse, R47 ;  /* 0x0000002f182f7220 */ /* 0x040fe20000410000 */
[C---:B------:R-:W-:Y:S01]  /*fca0*/  FMUL.FTZ R45, R24.reuse, R45 ;  /* 0x0000002d182d7220 */ /* 0x040fe20000410000 */
[C---:B------:R-:W-:Y:S01]  /*fcb0*/  FMUL.FTZ R41, R24.reuse, R41 ;  /* 0x0000002918297220 */ /* 0x040fe20000410000 */
[C---:B-1----:R-:W-:Y:S01]  /*fcc0*/  FMUL.FTZ R53, R24.reuse, R11 ;  /* 0x0000000b18357220 */ /* 0x042fe20000410000 */
        /* <DEDUP_REMOVED lines=58> */
[----:B------:R1:W-:Y:S04]  /*10070*/  ST.E desc[UR44][R16.64+0x3f8], R39 ;  /* 0x0003f82710007985 */ /* 0x0003e8000c10192c */
[----:B------:R-:W-:Y:S04]  /*10080*/  ST.E desc[UR44][R16.64+0x3fc], R55 ;  /* 0x0003fc3710007985 */ /* 0x000fe8000c10192c */
[----:B------:R-:W-:Y:S01]  /*10090*/  ST.E desc[UR44][R16.64+0x408], R57 ;  /* 0x0004083910007985 */ /* 0x000fe2000c10192c */
[----:B------:R2:W-:Y:S06]  /*100a0*/  BAR.SYNC.DEFER_BLOCKING R213, 0x100 ;  /* 0x000400d50000751d */ /* 0x0005ec0000010000 */
[----:B------:R-:W3:Y:S04]  /*100b0*/  LDL R24, [R1+0x1f8] ;  /* 0x0001f80001187983 */ /* 0x000ee80000100800 */
[----:B0-----:R-:W4:Y:S04]  /*100c0*/  LD.E R45, desc[UR44][R16.64+0x210] ;  /* 0x0002102c102d7980 */ /* 0x001f28000c101900 */
[----:B------:R-:W3:Y:S04]  /*100d0*/  LD.E.64 R10, desc[UR44][R16.64+0x88] ;  /* 0x0000882c100a7980 */ /* 0x000ee8000c101b00 */
[----:B----4-:R0:W-:Y:S04]  /*100e0*/  ST.E desc[UR44][R16.64+0x210], R45 ;  /* 0x0002102d10007985 */ /* 0x0101e8000c10192c */
[----:B------:R-:W4:Y:S04]  /*100f0*/  LD.E R25, desc[UR44][R4.64] ;  /* 0x0000002c04197980 */ /* 0x000f28000c101900 */
[----:B----4-:R4:W-:Y:S04]  /*10100*/  ST.E desc[UR44][R4.64], R25 ;  /* 0x0000001904007985 */ /* 0x0109e8000c10192c */
[----:B------:R-:W2:Y:S04]  /*10110*/  LD.E R27, desc[UR44][R8.64] ;  /* 0x0000002c081b7980 */ /* 0x000ea8000c101900 */
[----:B--2---:R2:W-:Y:S04]  /*10120*/  ST.E desc[UR44][R8.64], R27 ;  /* 0x0000001b08007985 */ /* 0x0045e8000c10192c */
[----:B-1----:R-:W3:Y:S04]  /*10130*/  LD.E R39, desc[UR44][R6.64] ;  /* 0x0000002c06277980 */ /* 0x002ee8000c101900 */
[----:B---3--:R1:W-:Y:S04]  /*10140*/  ST.E desc[UR44][R6.64], R39 ;  /* 0x0000002706007985 */ /* 0x0083e8000c10192c */
        /* <DEDUP_REMOVED lines=16> */
[----:B----4-:R-:W4:Y:S04]  /*10250*/  LD.E R25, desc[UR44][R16.64+0x260] ;  /* 0x0002602c10197980 */ /* 0x010f28000c101900 */
[----:B------:R-:W4:Y:S04]  /*10260*/  LD.E R26, desc[UR44][R16.64+0x264] ;  /* 0x0002642c101a7980 */ /* 0x000f28000c101900 */
[----:B--2---:R-:W2:Y:S04]  /*10270*/  LD.E R27, desc[UR44][R16.64+0x268] ;  /* 0x0002682c101b7980 */ /* 0x004ea8000c101900 */
[----:B------:R-:W2:Y:S04]  /*10280*/  LD.E R38, desc[UR44][R16.64+0x26c] ;  /* 0x00026c2c10267980 */ /* 0x000ea8000c101900 */
        /* <DEDUP_REMOVED lines=55> */
[----:B---3--:R0:W-:Y:S04]  /*10600*/  ST.E desc[UR44][R16.64+0x220], R41 ;  /* 0x0002202910007985 */ /* 0x0081e8000c10192c */
        /* <DEDUP_REMOVED lines=15> */
[----:B0-----:R-:W2:Y:S04]  /*10700*/  LD.E R41, desc[UR44][R16.64+0x278] ;  /* 0x0002782c10297980 */ /* 0x001ea8000c101900 */
[----:B-1----:R-:W2:Y:S04]  /*10710*/  LD.E R43, desc[UR44][R16.64+0x280] ;  /* 0x0002802c102b7980 */ /* 0x002ea8000c101900 */
[----:B---3--:R-:W3:Y:S04]  /*10720*/  LD.E R45, desc[UR44][R16.64+0x288] ;  /* 0x0002882c102d7980 */ /* 0x008ee8000c101900 */
        /* <DEDUP_REMOVED lines=46> */
[----:B------:R0:W-:Y:S04]  /*10a10*/  ST.E desc[UR44][R16.64+0x260], R25 ;  /* 0x0002601910007985 */ /* 0x0001e8000c10192c */
[----:B------:R-:W-:Y:S04]  /*10a20*/  ST.E desc[UR44][R16.64+0x264], R26 ;  /* 0x0002641a10007985 */ /* 0x000fe8000c10192c */
[----:B--2---:R1:W-:Y:S04]  /*10a30*/  ST.E desc[UR44][R16.64+0x268], R27 ;  /* 0x0002681b10007985 */ /* 0x0043e8000c10192c */
        /* <DEDUP_REMOVED lines=25> */
[----:B---3--:R3:W-:Y:S04]  /*10bd0*/  ST.E desc[UR44][R16.64+0x288], R45 ;  /* 0x0002882d10007985 */ /* 0x0087e8000c10192c */
[----:B------:R3:W-:Y:S04]  /*10be0*/  ST.E desc[UR44][R16.64+0x290], R47 ;  /* 0x0002902f10007985 */ /* 0x0007e8000c10192c */
[----:B------:R3:W-:Y:S04]  /*10bf0*/  ST.E desc[UR44][R16.64+0x298], R49 ;  /* 0x0002983110007985 */ /* 0x0007e8000c10192c */
[----:B------:R3:W-:Y:S04]  /*10c00*/  ST.E desc[UR44][R16.64+0x2a0], R51 ;  /* 0x0002a03310007985 */ /* 0x0007e8000c10192c */
[----:B------:R3:W-:Y:S04]  /*10c10*/  ST.E desc[UR44][R16.64+0x2a8], R53 ;  /* 0x0002a83510007985 */ /* 0x0007e8000c10192c */
[----:B------:R3:W-:Y:S04]  /*10c20*/  ST.E desc[UR44][R16.64+0x2b0], R55 ;  /* 0x0002b03710007985 */ /* 0x0007e8000c10192c */
[----:B------:R3:W-:Y:S04]  /*10c30*/  ST.E desc[UR44][R16.64+0x2b8], R57 ;  /* 0x0002b83910007985 */ /* 0x0007e8000c10192c */
[----:B----4-:R4:W-:Y:S04]  /*10c40*/  ST.E desc[UR44][R16.64+0x2c0], R59 ;  /* 0x0002c03b10007985 */ /* 0x0109e8000c10192c */
        /* <DEDUP_REMOVED lines=73> */
[----:B------:R-:W-:-:S02]  /*110e0*/  IMAD R10, R24, 0xc00, R10 ;  /* 0x00000c00180a7824 */ /* 0x000fc400078e020a */
[----:B-1----:R-:W-:Y:S01]  /*110f0*/  IMAD.MOV.U32 R27, RZ, RZ, R11 ;  /* 0x000000ffff1b7224 */ /* 0x002fe200078e000b */
[----:B------:R-:W-:Y:S01]  /*11100*/  F2FP.BF16.F32.PACK_AB R170, R37, R170 ;  /* 0x000000aa25aa723e */ /* 0x000fe200000010ff */
[----:B------:R-:W-:Y:S01]  /*11110*/  VIADD R24, R10, 0x80 ;  /* 0x000000800a187836 */ /* 0x000fe20000000000 */
[----:B------:R-:W-:Y:S01]  /*11120*/  F2FP.BF16.F32.PACK_AB R172, R172, R36 ;  /* 0x00000024acac723e */ /* 0x000fe200000010ff */
[----:B------:R-:W-:Y:S01]  /*11130*/  VIADD R26, R10, 0x100 ;  /* 0x000001000a1a7836 */ /* 0x000fe20000000000 */
[----:B------:R-:W-:Y:S01]  /*11140*/  R2UR UR15, R27 ;  /* 0x000000001b0f72ca */ /* 0x000fe200000e0000 */
[----:B------:R-:W4:Y:S01]  /*11150*/  LD.E R36, desc[UR44][R16.64+0x240] ;  /* 0x0002402c10247980 */ /* 0x000f22000c101900 */
[----:B------:R-:W-:Y:S02]  /*11160*/  R2UR UR10, R24 ;  /* 0x00000000180a72ca */ /* 0x000fe400000e0000 */
[----:B------:R-:W-:Y:S01]  /*11170*/  R2UR UR14, R26 ;  /* 0x000000001a0e72ca */ /* 0x000fe200000e0000 */
[----:B------:R-:W4:Y:S01]  /*11180*/  LD.E R24, desc[UR44][R16.64+0x210] ;  /* 0x0002102c10187980 */ /* 0x000f22000c101900 */
[----:B------:R-:W-:-:S02]  /*11190*/  F2FP.BF16.F32.PACK_AB R174, R174, R35 ;  /* 0x00000023aeae723e */ /* 0x000fc400000010ff */
[----:B------:R-:W-:Y:S01]  /*111a0*/  F2FP.BF16.F32.PACK_AB R176, R176, R34 ;  /* 0x00000022b0b0723e */ /* 0x000fe200000010ff */
[----:B------:R-:W4:Y:S01]  /*111b0*/  LD.E R35, desc[UR44][R16.64+0x23c] ;  /* 0x00023c2c10237980 */ /* 0x000f22000c101900 */
[----:B------:R-:W-:Y:S02]  /*111c0*/  F2FP.BF16.F32.PACK_AB R178, R178, R33 ;  /* 0x00000021b2b2723e */ /* 0x000fe400000010ff */
[----:B------:R-:W-:Y:S01]  /*111d0*/  F2FP.BF16.F32.PACK_AB R169, R169, R32 ;  /* 0x00000020a9a9723e */ /* 0x000fe200000010ff */
[----:B------:R-:W4:Y:S01]  /*111e0*/  LD.E R33, desc[UR44][R16.64+0x234] ;  /* 0x0002342c10217980 */ /* 0x000f22000c101900 */
[----:B------:R-:W-:Y:S02]  /*111f0*/  F2FP.BF16.F32.PACK_AB R171, R171, R31 ;  /* 0x0000001fabab723e */ /* 0x000fe400000010ff */
[----:B------:R-:W-:Y:S01]  /*11200*/  F2FP.BF16.F32.PACK_AB R173, R173, R30 ;  /* 0x0000001eadad723e */ /* 0x000fe200000010ff */
[----:B------:R-:W4:Y:S01]  /*11210*/  LD.E R31, desc[UR44][R16.64+0x22c] ;  /* 0x00022c2c101f7980 */ /* 0x000f22000c101900 */
[----:B------:R-:W-:-:S02]  /*11220*/  F2FP.BF16.F32.PACK_AB R175, R175, R29 ;  /* 0x0000001dafaf723e */ /* 0x000fc400000010ff */
[----:B------:R-:W-:Y:S01]  /*11230*/  F2FP.BF16.F32.PACK_AB R177, R177, R28 ;  /* 0x0000001cb1b1723e */ /* 0x000fe200000010ff */
[----:B------:R-:W4:Y:S04]  /*11240*/  LD.E R29, desc[UR44][R16.64+0x224] ;  /* 0x0002242c101d7980 */ /* 0x000f28000c101900 */
[----:B------:R-:W4:Y:S04]  /*11250*/  LD.E R28, desc[UR44][R16.64+0x220] ;  /* 0x0002202c101c7980 */ /* 0x000f28000c101900 */
        /* <DEDUP_REMOVED lines=11> */
[----:B---3--:R-:W2:Y:S04]  /*11310*/  LD.E R45, desc[UR44][R16.64+0x264] ;  /* 0x0002642c102d7980 */ /* 0x008ea8000c101900 */
        /* <DEDUP_REMOVED lines=54> */
[----:B------:R-:W-:Y:S01]  /*11680*/  ISETP.NE.U32.AND P0, PT, R25, RZ, PT ;  /* 0x000000ff1900720c */ /* 0x000fe20003f05070 */
[----:B------:R-:W-:-:S02]  /*11690*/  IMAD.MOV.U32 R25, RZ, RZ, R11 ;  /* 0x000000ffff197224 */ /* 0x000fc400078e000b */
[----:B------:R-:W2:Y:S03]  /*116a0*/  LD.E R100, desc[UR44][R16.64+0x340] ;  /* 0x0003402c10647980 */ /* 0x000ea6000c101900 */
        /* <DEDUP_REMOVED lines=58> */
[----:B------:R-:W-:-:S03]  /*11a50*/  VOTEU.ANY UP0, P0 ;  /* 0x00000000003f7886 */ /* 0x000fc60000000100 */
[----:B--2---:R-:W-:-:S07]  /*11a60*/  WARPGROUP.ARRIVE ;  /* 0x00000000000079c5 */ /* 0x004fce0000000000 */
[----:B------:R-:W-:Y:S01]  /*11a70*/  HGMMA.64x256x16.F32.BF16 R24, R168, gdesc[UR4].tnspB, R24, UP0, gsb0 ;  /* 0x43e00004a8187df0 */ /* 0x000fe2000b801818 */
[----:B------:R-:W-:Y:S02]  /*11a80*/  F2FP.BF16.F32.PACK_AB R179, R12, R179 ;  /* 0x000000b30cb3723e */ /* 0x000fe400000010ff */
        /* <DEDUP_REMOVED lines=131> */
[----:B------:R-:W-:Y:S01]  /*122c0*/  STL [R1+0x68], R2 ;  /* 0x0000680201007387 */ /* 0x000fe20000100800 */
[----:B------:R-:W-:Y:S02]  /*122d0*/  VIADD R12, R10, 0x180 ;  /* 0x000001800a0c7836 */ /* 0x000fe40000000000 */
[----:B------:R-:W-:-:S03]  /*122e0*/  IMAD.MOV.U32 R13, RZ, RZ, R11 ;  /* 0x000000ffff0d7224 */ /* 0x000fc600078e000b */
[----:B------:R-:W-:Y:S02]  /*122f0*/  R2UR UR6, R12 ;  /* 0x000000000c0672ca */ /* 0x000fe400000e0000 */
[----:B------:R-:W-:Y:S02]  /*12300*/  R2UR UR7, R13 ;  /* 0x000000000d0772ca */ /* 0x000fe400000e0000 */
[----:B------:R-:W-:Y:S02]  /*12310*/  F2FP.BF16.F32.PACK_AB R168, R225, R224 ;  /* 0x000000e0e1a8723e */ /* 0x000fe400000010ff */
[----:B------:R-:W-:Y:S02]  /*12320*/  F2FP.BF16.F32.PACK_AB R170, R223, R222 ;  /* 0x000000dedfaa723e */ /* 0x000fe400000010ff */
[----:B------:R-:W-:Y:S02]  /*12330*/  F2FP.BF16.F32.PACK_AB R169, R221, R220 ;  /* 0x000000dcdda9723e */ /* 0x000fe400000010ff */
[----:B------:R-:W-:Y:S01]  /*12340*/  F2FP.BF16.F32.PACK_AB R171, R219, R205 ;  /* 0x000000cddbab723e */ /* 0x000fe200000010ff */
[----:B------:R-:W-:-:S02]  /*12350*/  WARPGROUP.DEPBAR.LE gsb0, 0x0 ;  /* 0x00008000000079c5 */ /* 0x000fc40000010000 */
        /* <DEDUP_REMOVED lines=132> */
[----:B------:R-:W-:Y:S01]  /*12ba0*/  IMAD.MOV.U32 R13, RZ, RZ, R11 ;  /* 0x000000ffff0d7224 */ /* 0x000fe200078e000b */
        /* <DEDUP_REMOVED lines=131> */
[----:B------:R-:W-:Y:S01]  /*133e0*/  R2UR UR6, R12 ;  /* 0x000000000c0672ca */ /* 0x000fe200000e0000 */
[----:B------:R-:W-:Y:S01]  /*133f0*/  STL [R1+0x68], R2 ;  /* 0x0000680201007387 */ /* 0x000fe20000100800 */
[----:B------:R-:W-:Y:S01]  /*13400*/  R2UR UR7, R13 ;  /* 0x000000000d0772ca */ /* 0x000fe200000e0000 */
[----:B------:R-:W-:Y:S01]  /*13410*/  VIADD R10, R10, 0x280 ;  /* 0x000002800a0a7836 */ /* 0x000fe20000000000 */
[----:B------:R-:W-:Y:S02]  /*13420*/  WARPGROUP.DEPBAR.LE gsb0, 0x0 ;  /* 0x00008000000079c5 */ /* 0x000fe40000010000 */
[----:B------:R-:W-:Y:S01]  /*13430*/  ST.E desc[UR44][R16.64+0x210], R24 ;  /* 0x0002101810007985 */ /* 0x000fe2000c10192c */
[----:B------:R-:W-:Y:S02]  /*13440*/  F2FP.BF16.F32.PACK_AB R168, R203, R204 ;  /* 0x000000cccba8723e */ /* 0x000fe400000010ff */
[----:B------:R-:W-:Y:S01]  /*13450*/  F2FP.BF16.F32.PACK_AB R170, R201, R202 ;  /* 0x000000cac9aa723e */ /* 0x000fe200000010ff */
[----:B------:R-:W-:Y:S01]  /*13460*/  ST.E desc[UR44][R4.64], R25 ;  /* 0x0000001904007985 */ /* 0x000fe2000c10192c */
        /* <DEDUP_REMOVED lines=400> */
[----:B--2---:R1:W-:Y:S04]  /*14d70*/  ST.E desc[UR44][R16.64+0x210], R11 ;  /* 0x0002100b10007985 */ /* 0x0043e8000c10192c */
[----:B------:R-:W2:Y:S04]  /*14d80*/  LD.E R13, desc[UR44][R4.64] ;  /* 0x0000002c040d7980 */ /* 0x000ea8000c101900 */
[----:B--2---:R2:W-:Y:S04]  /*14d90*/  ST.E desc[UR44][R4.64], R13 ;  /* 0x0000000d04007985 */ /* 0x0045e8000c10192c */
[----:B------:R-:W3:Y:S04]  /*14da0*/  LD.E R15, desc[UR44][R8.64] ;  /* 0x0000002c080f7980 */ /* 0x000ee8000c101900 */
[----:B---3--:R3:W-:Y:S04]  /*14db0*/  ST.E desc[UR44][R8.64], R15 ;  /* 0x0000000f08007985 */ /* 0x0087e8000c10192c */
[----:B------:R-:W4:Y:S04]  /*14dc0*/  LD.E R19, desc[UR44][R6.64] ;  /* 0x0000002c06137980 */ /* 0x000f28000c101900 */
[----:B----4-:R4:W-:Y:S04]  /*14dd0*/  ST.E desc[UR44][R6.64], R19 ;  /* 0x0000001306007985 */ /* 0x0109e8000c10192c */
[----:B0-----:R-:W4:Y:S04]  /*14de0*/  LD.E R2, desc[UR44][R16.64+0x380] ;  /* 0x0003802c10027980 */ /* 0x001f28000c101900 */
        /* <DEDUP_REMOVED lines=8> */
[----:B---3--:R-:W3:Y:S04]  /*14e70*/  LD.E R9, desc[UR44][R16.64+0x240] ;  /* 0x0002402c10097980 */ /* 0x008ee8000c101900 */
        /* <DEDUP_REMOVED lines=115> */
[----:B0-----:R-:W4:Y:S04]  /*155b0*/  LD.E R2, desc[UR44][R16.64+0x28] ;  /* 0x0000282c10027980 */ /* 0x001f28000c101900 */
[----:B------:R-:W-:Y:S04]  /*155c0*/  ST.E desc[UR44][R16.64+0x220], R21 ;  /* 0x0002201510007985 */ /* 0x000fe8000c10192c */
[----:B------:R-:W-:Y:S04]  /*155d0*/  ST.E desc[UR44][R16.64+0x224], R25 ;  /* 0x0002241910007985 */ /* 0x000fe8000c10192c */
[----:B------:R-:W-:Y:S04]  /*155e0*/  ST.E desc[UR44][R16.64+0x228], R27 ;  /* 0x0002281b10007985 */ /* 0x000fe8000c10192c */
[----:B------:R-:W-:Y:S04]  /*155f0*/  ST.E desc[UR44][R16.64+0x22c], R29 ;  /* 0x00022c1d10007985 */ /* 0x000fe8000c10192c */
[----:B------:R-:W-:Y:S04]  /*15600*/  ST.E desc[UR44][R16.64+0x230], R11 ;  /* 0x0002300b10007985 */ /* 0x000fe8000c10192c */
[----:B------:R-:W-:Y:S04]  /*15610*/  ST.E desc[UR44][R16.64+0x234], R31 ;  /* 0x0002341f10007985 */ /* 0x000fe8000c10192c */
[----:B--2---:R-:W-:Y:S04]  /*15620*/  ST.E desc[UR44][R16.64+0x238], R5 ;  /* 0x0002380510007985 */ /* 0x004fe8000c10192c */
[----:B------:R-:W-:Y:S04]  /*15630*/  ST.E desc[UR44][R16.64+0x23c], R13 ;  /* 0x00023c0d10007985 */ /* 0x000fe8000c10192c */
[----:B---3--:R-:W-:Y:S04]  /*15640*/  ST.E desc[UR44][R16.64+0x240], R9 ;  /* 0x0002400910007985 */ /* 0x008fe8000c10192c */
[----:B------:R-:W-:Y:S04]  /*15650*/  ST.E desc[UR44][R16.64+0x244], R15 ;  /* 0x0002440f10007985 */ /* 0x000fe8000c10192c */
        /* <DEDUP_REMOVED lines=114> */
[----:B------:R-:W-:-:S04]  /*15d80*/  LOP3.LUT R2, R2, 0x1, RZ, 0xfc, !PT ;  /* 0x0000000102027812 */ /* 0x000fc800078efcff */
[----:B------:R-:W-:Y:S01]  /*15d90*/  ISETP.NE.AND P0, PT, R2, 0x3, PT ;  /* 0x000000030200780c */ /* 0x000fe20003f05270 */
[----:B------:R-:W-:-:S12]  /*15da0*/  BSSY B0, `(.L_x_3950) ;  /* 0x0000003000007945 */ /* 0x000fd80003800000 */
[----:B-1----:R-:W-:Y:S05]  /*15db0*/  @!P0 BRA `(.L_x_3951) ;  /* 0x0000000000048947 */ /* 0x002fea0003800000 */
[----:B------:R-:W-:Y:S01]  /*15dc0*/  BPT.TRAP 0x1 ;  /* 0x000000040000795c */ /* 0x000fe20000300000 */
.L_x_3951:
[----:B------:R-:W-:Y:S05]  /*15dd0*/  BSYNC B0 ;  /* 0x0000000000007941 */ /* 0x000fea0003800000 */
.L_x_3950:
        /* <DEDUP_REMOVED lines=9> */
[----:B0-----:R-:W2:Y:S02]  /*15e70*/  LDL R2, [R1+0x50] ;  /* 0x0000500001027983 */ /* 0x001ea40000100800 */
[----:B--2---:R-:W-:-:S07]  /*15e80*/  IMAD.SHL.U32 R2, R2, 0x80, RZ ;  /* 0x0000008002027824 */ /* 0x004fce00078e00ff */
.L_x_3923:
[----:B------:R-:W0:Y:S01]  /*15e90*/  LDC R3, c[0x0][0x448] ;  /* 0x00011200ff037b82 */ /* 0x000e220000000800 */
[----:B------:R-:W-:-:S07]  /*15ea0*/  ULDC UR4, c[0x0][0xad4] ;  /* 0x0002b50000047ab9 */ /* 0x000fce0000000800 */
[----:B------:R-:W1:Y:S01]  /*15eb0*/  LDC R6, c[0x0][0xadc] ;  /* 0x0002b700ff067b82 */ /* 0x000e620000000800 */
[----:B0-----:R-:W-:Y:S01]  /*15ec0*/  ISETP.NE.AND P0, PT, R3, 0x1, PT ;  /* 0x000000010300780c */ /* 0x001fe20003f05270 */
[----:B------:R-:W-:-:S12]  /*15ed0*/  VIADD R3, R2, 0x7f ;  /* 0x0000007f02037836 */ /* 0x000fd80000000000 */
[----:B------:R-:W0:Y:S08]  /*15ee0*/  @P0 LDC R4, c[0x0][0x44c] ;  /* 0x00011300ff040b82 */ /* 0x000e300000000800 */
[----:B------:R-:W2:Y:S01]  /*15ef0*/  @P0 LDC R5, c[0x0][0x450] ;  /* 0x00011400ff050b82 */ /* 0x000ea20000000800 */
[----:B0-----:R-:W-:-:S05]  /*15f00*/  @P0 IMAD.HI.U32 R2, R3, R4, RZ ;  /* 0x0000000403020227 */ /* 0x001fca00078e00ff */
[----:B--2---:R-:W-:Y:S02]  /*15f10*/  @P0 SHF.R.U32.HI R3, RZ, R5, R2 ;  /* 0x00000005ff030219 */ /* 0x004fe40000011602 */
[----:B-1----:R-:W-:-:S03]  /*15f20*/  ISETP.GE.AND P0, PT, R6, 0x1, PT ;  /* 0x000000010600780c */ /* 0x002fc60003f06270 */
[----:B------:R-:W-:-:S04]  /*15f30*/  IMAD.IADD R3, R194, 0x1, R3 ;  /* 0x00000001c2037824 */ /* 0x000fc800078e0203 */
[----:B------:R-:W-:-:S06]  /*15f40*/  VIADD R2, R3, -UR4 ;  /* 0x8000000403027c36 */ /* 0x000fcc0008000000 */
[----:B------:R-:W-:Y:S05]  /*15f50*/  @!P0 BRA `(.L_x_3953) ;  /* 0x0000000000448947 */ /* 0x000fea0003800000 */
        /* <DEDUP_REMOVED lines=10> */
.L_x_3955:
[----:B------:R-:W-:-:S13]  /*16000*/  ISETP.NE.AND P0, PT, R6, 0x1, PT ;  /* 0x000000010600780c */ /* 0x000fda0003f05270 */
[----:B------:R-:W0:Y:S02]  /*16010*/  @P0 LDC.64 R4, c[0x0][0xae0] ;  /* 0x0002b800ff040b82 */ /* 0x000e240000000a00 */
[----:B0-----:R-:W-:-:S05]  /*16020*/  @P0 IMAD.HI.U32 R4, R3, R4, RZ ;  /* 0x0000000403040227 */ /* 0x001fca00078e00ff */
[----:B------:R-:W-:-:S07]  /*16030*/  @P0 SHF.R.U32.HI R3, RZ, R5, R4 ;  /* 0x00000005ff030219 */ /* 0x000fce0000011604 */
.L_x_3956:
[----:B------:R-:W-:Y:S05]  /*16040*/  BSYNC B0 ;  /* 0x0000000000007941 */ /* 0x000fea0003800000 */
.L_x_3954:
[----:B------:R-:W-:-:S05]  /*16050*/  IMAD R3, R3, R6, RZ ;  /* 0x0000000603037224 */ /* 0x000fca00078e02ff */
[----:B------:R-:W-:-:S07]  /*16060*/  VIMNMX R2, R2, R3, !PT ;  /* 0x0000000302027248 */ /* 0x000fce0007fe0100 */
.L_x_3953:
[----:B------:R-:W-:Y:S01]  /*16070*/  VIADD R2, R2, 0x5f ;  /* 0x0000005f02027836 */ /* 0x000fe20000000000 */
[----:B------:R-:W-:-:S03]  /*16080*/  UIADD3 UR4, UP0, UR37, 0x28, URZ ;  /* 0x0000002825047890 */ /* 0x000fc6000ff1e03f */
[----:B------:R-:W-:Y:S01]  /*16090*/  IMAD.HI R2, R2, 0x2aaaaaab, RZ ;  /* 0x2aaaaaab02027827 */ /* 0x000fe200078e02ff */
[----:B------:R-:W-:-:S03]  /*160a0*/  UIADD3.X UR5, URZ, UR36, URZ, UP0, !UPT ;  /* 0x000000243f057290 */ /* 0x000fc600087fe43f */
[----:B------:R-:W-:Y:S01]  /*160b0*/  IMAD.U32 R6, RZ, RZ, UR4 ;  /* 0x00000004ff067e24 */ /* 0x000fe2000f8e00ff */
[----:B------:R-:W-:Y:S02]  /*160c0*/  SHF.R.U32.HI R3, RZ, 0x1f, R2 ;  /* 0x0000001fff037819 */ /* 0x000fe40000011602 */
[----:B------:R-:W-:Y:S02]  /*160d0*/  IMAD.U32 R7, RZ, RZ, UR5 ;  /* 0x00000005ff077e24 */ /* 0x000fe4000f8e00ff */
[----:B------:R-:W-:-:S04]  /*160e0*/  LEA.HI.SX32 R3, R2, R3, 0x1c ;  /* 0x0000000302037211 */ /* 0x000fc800078fe2ff */
[----:B------:R-:W-:-:S04]  /*160f0*/  VIMNMX R4, R190, R3, !PT ;  /* 0x00000003be047248 */ /* 0x000fc80007fe0100 */
[----:B------:R-:W-:-:S13]  /*16100*/  ISETP.GE.AND P0, PT, R0, R4, PT ;  /* 0x000000040000720c */ /* 0x000fda0003f06270 */
[----:B------:R-:W-:Y:S05]  /*16110*/  @!P0 BRA `(.L_x_3957) ;  /* 0x0000009c00f88947 */ /* 0x000fea0003800000 */
[----:B------:R0:W5:Y:S02]  /*16120*/  LDL.64 R2, [R1+0x158] ;  /* 0x0001580001027983 */ /* 0x0001640000100a00 */
.L_x_3976:
[----:B-1---5:R-:W2:Y:S04]  /*16130*/  LD.E R5, desc[UR44][R2.64] ;  /* 0x0000002c02057980 */ /* 0x022ea8000c101900 */
[----:B------:R-:W3:Y:S01]  /*16140*/  LD.E R8, desc[UR44][R2.64+0x8] ;  /* 0x0000082c02087980 */ /* 0x000ee2000c101900 */
        /* <DEDUP_REMOVED lines=10> */
[----:B------:R-:W2:Y:S04]  /*161f0*/  LDL.64 R72, [R1+0x170] ;  /* 0x0001700001487983 */ /* 0x000ea80000100a00 */
[----:B--2---:R-:W2:Y:S01]  /*16200*/  LD.E R8, desc[UR44][R72.64] ;  /* 0x0000002c48087980 */ /* 0x004ea2000c101900 */
[----:B------:R-:W-:Y:S05]  /*16210*/  YIELD ;  /* 0x0000000000007946 */ /* 0x000fea0003800000 */
[----:B------:R-:W-:Y:S01]  /*16220*/  BSSY B0, `(.L_x_3958) ;  /* 0x0000006000007945 */ /* 0x000fe20003800000 */
[----:B---3--:R-:W-:Y:S01]  /*16230*/  @!P0 IMAD.MOV.U32 R5, RZ, RZ, RZ ;  /* 0x000000ffff058224 */ /* 0x008fe200078e00ff */
[----:B--2---:R-:W-:-:S04]  /*16240*/  LOP3.LUT R8, R8, 0x1, RZ, 0xfc, !PT ;  /* 0x0000000108087812 */ /* 0x004fc800078efcff */
[----:B------:R-:W-:-:S13]  /*16250*/  ISETP.NE.AND P1, PT, R8, 0x3, PT ;  /* 0x000000030800780c */ /* 0x000fda0003f25270 */
[----:B-1----:R-:W-:Y:S05]  /*16260*/  @!P1 BRA `(.L_x_3959) ;  /* 0x0000000000049947 */ /* 0x002fea0003800000 */
[----:B------:R-:W-:Y:S01]  /*16270*/  BPT.TRAP 0x1 ;  /* 0x000000040000795c */ /* 0x000fe20000300000 */
.L_x_3959:
[----:B------:R-:W-:Y:S05]  /*16280*/  BSYNC B0 ;  /* 0x0000000000007941 */ /* 0x000fea0003800000 */
.L_x_3958:
        /* <DEDUP_REMOVED lines=11> */
[----:B-12---:R-:W-:Y:S05]  /*16340*/  @!P1 BRA `(.L_x_3961) ;  /* 0x0000000000049947 */ /* 0x006fea0003800000 */
[----:B------:R-:W-:Y:S01]  /*16350*/  BPT.TRAP 0x1 ;  /* 0x000000040000795c */ /* 0x000fe20000300000 */
.L_x_3961:
[----:B------:R-:W-:Y:S05]  /*16360*/  BSYNC B0 ;  /* 0x0000000000007941 */ /* 0x000fea0003800000 */
.L_x_3960:
[----:B------:R-:W-:Y:S04]  /*16370*/  BSSY B0, `(.L_x_3962) ;  /* 0x0000008000007945 */ /* 0x000fe80003800000 */
[----:B------:R-:W-:Y:S05]  /*16380*/  @P0 BRA `(.L_x_3963) ;  /* 0x0000000000180947 */ /* 0x000fea0003800000 */
[----:B------:R-:W2:Y:S01]  /*16390*/  LD.E.64 R8, desc[UR44][R72.64+0x18] ;  /* 0x0000182c48087980 */ /* 0x000ea2000c101b00 */
[----:B-----5:R-:W-:Y:S02]  /*163a0*/  SHF.L.U32 R11, R11, 0x1f, RZ ;  /* 0x0000001f0b0b7819 */ /* 0x020fe400000006ff */
[----:B--2---:R-:W-:-:S05]  /*163b0*/  MOV R9, R8 ;  /* 0x0000000800097202 */ /* 0x004fca0000000f00 */
[----:B------:R-:W-:-:S04]  /*163c0*/  IMAD R10, R10, 0x8, R9 ;  /* 0x000000080a0a7824 */ /* 0x000fc800078e0209 */
[----:B------:R-:W1:Y:S02]  /*163d0*/  SYNCS.PHASECHK.TRANS64.TRYWAIT P0, [R10+URZ], R11 ;  /* 0x0000000b0a0075a7 */ /* 0x000e64000800017f */
[----:B-1----:R-:W-:Y:S05]  /*163e0*/  @!P0 BRA `(.L_x_3964) ;  /* 0x0000022400348947 */ /* 0x002fea0003800000 */
.L_x_3963:
[----:B------:R-:W-:Y:S05]  /*163f0*/  BSYNC B0 ;  /* 0x0000000000007941 */ /* 0x000fea0003800000 */
.L_x_3962:
[----:B-1---5:R-:W2:Y:S04]  /*16400*/  LD.E R11, desc[UR44][R2.64] ;  /* 0x0000002c020b7980 */ /* 0x022ea8000c101900 */
[----:B------:R-:W2:Y:S01]  /*16410*/  LDL.64 R74, [R1+0x80] ;  /* 0x00008000014a7983 */ /* 0x000ea20000100a00 */
[----:B------:R-:W-:Y:S05]  /*16420*/  WARPSYNC.ALL ;  /* 0x0000000000007948 */ /* 0x000fea0003800000 */
[----:B------:R1:W-:Y:S04]  /*16430*/  STL [R1+0x60], RZ ;  /* 0x000060ff01007387 */ /* 0x0003e80000100800 */
[----:B------:R-:W3:Y:S01]  /*16440*/  LD.E.64 R8, desc[UR44][R16.64+0x78] ;  /* 0x0000782c10087980 */ /* 0x000ee2000c101b00 */
[----:B------:R-:W-:-:S05]  /*16450*/  IMAD.MOV.U32 R5, RZ, RZ, 0x1 ;  /* 0x00000001ff057424 */ /* 0x000fca00078e00ff */
[----:B------:R1:W-:Y:S04]  /*16460*/  STL [R1+0x60], R5 ;  /* 0x0000600501007387 */ /* 0x0003e80000100800 */
[----:B------:R-:W4:Y:S04]  /*16470*/  LD.E.64 R12, desc[UR44][R16.64+0x78] ;  /* 0x0000782c100c7980 */ /* 0x000f28000c101b00 */
[----:B------:R1:W-:Y:S04]  /*16480*/  STL [R1+0x60], R5 ;  /* 0x0000600501007387 */ /* 0x0003e80000100800 */
[----:B------:R-:W4:Y:S01]  /*16490*/  LD.E.64 R14, desc[UR44][R16.64+0x78] ;  /* 0x0000782c100e7980 */ /* 0x000f22000c101b00 */
[----:B--2---:R-:W-:-:S02]  /*164a0*/  IMAD R10, R11, 0x300, R74 ;  /* 0x000003000b0a7824 */ /* 0x004fc400078e024a */
[----:B------:R-:W-:Y:S01]  /*164b0*/  IMAD.MOV.U32 R11, RZ, RZ, R75 ;  /* 0x000000ffff0b7224 */ /* 0x000fe200078e004b */
[----:B------:R1:W-:Y:S02]  /*164c0*/  STL [R1+0x60], R5 ;  /* 0x0000600501007387 */ /* 0x0003e40000100800 */
[----:B------:R-:W-:Y:S02]  /*164d0*/  R2UR UR6, R10 ;  /* 0x000000000a0672ca */ /* 0x000fe400000e0000 */
[----:B------:R-:W-:Y:S01]  /*164e0*/  R2UR UR7, R11 ;  /* 0x000000000b0772ca */ /* 0x000fe200000e0000 */
[----:B------:R-:W2:Y:S01]  /*164f0*/  LD.E.64 R18, desc[UR44][R16.64+0x78] ;  /* 0x0000782c10127980 */ /* 0x000ea2000c101b00 */
[----:B------:R-:W-:-:S03]  /*16500*/  WARPGROUP.ARRIVE ;  /* 0x00000000000079c5 */ /* 0x000fc60000000000 */
[----:B------:R1:W-:Y:S01]  /*16510*/  STL [R1+0x60], R5 ;  /* 0x0000600501007387 */ /* 0x0003e20000100800 */
        /* <DEDUP_REMOVED lines=40> */
[----:B-1----:R-:W-:Y:S05]  /*167a0*/  @!P0 BRA `(.L_x_3966) ;  /* 0x0000000000048947 */ /* 0x002fea0003800000 */
[----:B------:R-:W-:Y:S01]  /*167b0*/  BPT.TRAP 0x1 ;  /* 0x000000040000795c */ /* 0x000fe20000300000 */
.L_x_3966:
[----:B------:R-:W-:Y:S05]  /*167c0*/  BSYNC B0 ;  /* 0x0000000000007941 */ /* 0x000fea0003800000 */
.L_x_3965:
        /* <DEDUP_REMOVED lines=13> */
.L_x_3968:
[----:B------:R-:W-:Y:S05]  /*168a0*/  BSYNC B0 ;  /* 0x0000000000007941 */ /* 0x000fea0003800000 */
.L_x_3967:
        /* <DEDUP_REMOVED lines=8> */
.L_x_3970:
[----:B------:R-:W-:Y:S05]  /*16930*/  BSYNC B0 ;  /* 0x0000000000007941 */ /* 0x000fea0003800000 */
.L_x_3969:
[----:B------:R-:W2:Y:S04]  /*16940*/  LDL R7, [R1+0x70] ;  /* 0x0000700001077983 */ /* 0x000ea80000100800 */
[----:B------:R-:W3:Y:S04]  /*16950*/  LD.E R19, desc[UR44][R2.64] ;  /* 0x0000002c02137980 */ /* 0x000ee8000c101900 */
[----:B------:R-:W3:Y:S04]  /*16960*/  LDL.64 R20, [R1+0xf8] ;  /* 0x0000f80001147983 */ /* 0x000ee80000100a00 */
[----:B-1---5:R-:W4:Y:S04]  /*16970*/  LDL.64 R8, [R1+0xf0] ;  /* 0x0000f00001087983 */ /* 0x022f280000100a00 */
[----:B------:R-:W4:Y:S04]  /*16980*/  LDL.64 R10, [R1+0xf0] ;  /* 0x0000f000010a7983 */ /* 0x000f280000100a00 */
[----:B------:R-:W4:Y:S04]  /*16990*/  LDL.64 R12, [R1+0xf0] ;  /* 0x0000f000010c7983 */ /* 0x000f280000100a00 */
[----:B------:R-:W4:Y:S01]  /*169a0*/  LDL.64 R14, [R1+0xf0] ;  /* 0x0000f000010e7983 */ /* 0x000f220000100a00 */
[----:B------:R-:W-:Y:S05]  /*169b0*/  WARPSYNC.ALL ;  /* 0x0000000000007948 */ /* 0x000fea0003800000 */
[----:B------:R-:W-:Y:S01]  /*169c0*/  WARPGROUP.ARRIVE ;  /* 0x00000000000079c5 */ /* 0x000fe20000000000 */
[----:B--2---:R-:W-:Y:S01]  /*169d0*/  ISETP.NE.U32.AND P0, PT, R7, RZ, PT ;  /* 0x000000ff0700720c */ /* 0x004fe20003f05070 */
[----:B---3--:R-:W-:-:S02]  /*169e0*/  IMAD R6, R19, 0xc00, R20 ;  /* 0x00000c0013067824 */ /* 0x008fc400078e0214 */
[----:B------:R-:W-:Y:S01]  /*169f0*/  IMAD.MOV.U32 R7, RZ, RZ, R21 ;  /* 0x000000ffff077224 */ /* 0x000fe200078e0015 */
[----:B------:R-:W2:Y:S01]  /*16a00*/  LDL.64 R18, [R1+0xf0] ;  /* 0x0000f00001127983 */ /* 0x000ea20000100a00 */
[----:B----4-:R-:W-:Y:S02]  /*16a10*/  R2UR UR4, R8 ;  /* 0x00000000080472ca */ /* 0x010fe400000e0000 */
[----:B------:R-:W-:Y:S02]  /*16a20*/  R2UR UR6, R6 ;  /* 0x00000000060672ca */ /* 0x000fe400000e0000 */
[----:B------:R-:W-:Y:S02]  /*16a30*/  R2UR UR7, R7 ;  /* 0x00000000070772ca */ /* 0x000fe400000e0000 */
[----:B------:R-:W-:Y:S02]  /*16a40*/  R2UR UR5, R9 ;  /* 0x00000000090572ca */ /* 0x000fe400000e0000 */
[----:B------:R-:W-:-:S11]  /*16a50*/  VOTEU.ANY UP0, P0 ;  /* 0x00000000003f7886 */ /* 0x000fd60000000100 */
        /* <DEDUP_REMOVED lines=85> */
[----:B------:R-:W2:Y:S01]  /*16fb0*/  LDL.64 R8, [R1+0xf0] ;  /* 0x0000f00001087983 */ /* 0x000ea20000100a00 */
[----:B---3--:R-:W-:Y:S01]  /*16fc0*/  VIADD R10, R10, 0x802 ;  /* 0x000008020a0a7836 */ /* 0x008fe20000000000 */
[----:B------:R-:W-:Y:S02]  /*16fd0*/  WARPGROUP.DEPBAR.LE gsb0, 0x0 ;  /* 0x00008000000079c5 */ /* 0x000fe40000010000 */
[----:B------:R-:W-:-:S08]  /*16fe0*/  WARPGROUP.ARRIVE ;  /* 0x00000000000079c5 */ /* 0x000fd00000000000 */
[----:B------:R-:W-:Y:S01]  /*16ff0*/  HGMMA.64x96x16.F32.BF16 R24, gdesc[UR4], R24, gsb0 ;  /* 0x01600000041879f0 */ /* 0x000fe20008001818 */
[----:B------:R-:W-:Y:S01]  /*17000*/  VIADD R20, R6, 0x602 ;  /* 0x0000060206147836 */ /* 0x000fe20000000000 */
[----:B------:R-:W-:Y:S02]  /*17010*/  R2UR UR7, R21 ;  /* 0x00000000150772ca */ /* 0x000fe400000e0000 */
[----:B------:R-:W-:Y:S02]  /*17020*/  R2UR UR4, R10 ;  /* 0x000000000a0472ca */ /* 0x000fe400000e0000 */
[----:B------:R-:W-:Y:S02]  /*17030*/  R2UR UR6, R20 ;  /* 0x00000000140672ca */ /* 0x000fe400000e0000 */
[----:B------:R-:W-:Y:S02]  /*17040*/  R2UR UR5, R11 ;  /* 0x000000000b0572ca */ /* 0x000fe400000e0000 */
[----:B------:R-:W3:Y:S01]  /*17050*/  LDL.64 R10, [R1+0xf0] ;  /* 0x0000f000010a7983 */ /* 0x000ee20000100a00 */
[----:B----4-:R-:W-:-:S02]  /*17060*/  VIADD R12, R12, 0x804 ;  /* 0x000008040c0c7836 */ /* 0x010fc40000000000 */
[----:B------:R-:W-:Y:S01]  /*17070*/  VIADD R20, R6, 0x604 ;  /* 0x0000060406147836 */ /* 0x000fe20000000000 */
        /* <DEDUP_REMOVED lines=19> */
[----:B------:R-:W-:Y:S01]  /*171b0*/  VIADD R20, R6, 0x900 ;  /* 0x0000090006147836 */ /* 0x000fe20000000000 */
[----:B------:R-:W-:Y:S02]  /*171c0*/  WARPGROUP.DEPBAR.LE gsb0, 0x0 ;  /* 0x00008000000079c5 */ /* 0x000fe40000010000 */
[----:B------:R-:W-:-:S06]  /*171d0*/  WARPGROUP.ARRIVE ;  /* 0x00000000000079c5 */ /* 0x000fcc0000000000 */
[----:B------:R-:W-:Y:S01]  /*171e0*/  HGMMA.64x96x16.F32.BF16 R24, gdesc[UR4], R24, gsb0 ;  /* 0x01600000041879f0 */ /* 0x000fe20008001818 */
[----:B------:R-:W-:Y:S02]  /*171f0*/  R2UR UR6, R20 ;  /* 0x00000000140672ca */ /* 0x000fe400000e0000 */
[----:B------:R-:W-:Y:S02]  /*17200*/  R2UR UR7, R21 ;  /* 0x00000000150772ca */ /* 0x000fe400000e0000 */
[----:B------:R-:W-:Y:S02]  /*17210*/  R2UR UR4, R8 ;  /* 0x00000000080472ca */ /* 0x000fe400000e0000 */
[----:B------:R-:W-:Y:S01]  /*17220*/  R2UR UR5, R9 ;  /* 0x00000000090572ca */ /* 0x000fe200000e0000 */
[----:B---3--:R-:W-:Y:S02]  /*17230*/  VIADD R10, R10, 0xc02 ;  /* 0x00000c020a0a7836 */ /* 0x008fe40000000000 */
        /* <DEDUP_REMOVED lines=26> */
[----:B------:R-:W1:Y:S01]  /*173e0*/  S2R R74, SR_TID.X ;  /* 0x00000000004a7919 */ /* 0x000e620000002100 */
[----:B------:R2:W-:Y:S04]  /*173f0*/  STL [R1+0x70], R5 ;  /* 0x0000700501007387 */ /* 0x0005e80000100800 */
[----:B------:R2:W-:Y:S01]  /*17400*/  STL [R1+0x70], R5 ;  /* 0x0000700501007387 */ /* 0x0005e20000100800 */
[----:B------:R-:W-:-:S02]  /*17410*/  WARPGROUP.DEPBAR.LE gsb0, 0x0 ;  /* 0x00008000000079c5 */ /* 0x000fc40000010000 */
[----:B------:R-:W-:-:S06]  /*17420*/  WARPGROUP.ARRIVE ;  /* 0x00000000000079c5 */ /* 0x000fcc0000000000 */
[----:B------:R-:W-:Y:S01]  /*17430*/  HGMMA.64x96x16.F32.BF16 R24, gdesc[UR4], R24, gsb0 ;  /* 0x01600000041879f0 */ /* 0x000fe20008001818 */
[----:B------:R2:W-:Y:S01]  /*17440*/  STL [R1+0x70], R5 ;  /* 0x0000700501007387 */ /* 0x0005e20000100800 */
[----:B-1----:R-:W-:-:S03]  /*17450*/  SHF.R.U32.HI R74, RZ, 0x7, R74 ;  /* 0x00000007ff4a7819 */ /* 0x002fc6000001164a */
        /* <DEDUP_REMOVED lines=16> */
[----:B------:R-:W3:Y:S04]  /*17560*/  LD.E R7, desc[UR44][R72.64] ;  /* 0x0000002c48077980 */ /* 0x000ee8000c101900 */
[----:B------:R2:W5:Y:S01]  /*17570*/  LD.E R6, desc[UR44][R2.64] ;  /* 0x0000002c02067980 */ /* 0x000562000c101900 */
[----:B------:R-:W-:Y:S01]  /*17580*/  BSSY B0, `(.L_x_3972) ;  /* 0x0000005000007945 */ /* 0x000fe20003800000 */
[----:B---3--:R-:W-:-:S04]  /*17590*/  LOP3.LUT R7, R7, 0x1, RZ, 0xfc, !PT ;  /* 0x0000000107077812 */ /* 0x008fc800078efcff */
[----:B------:R-:W-:-:S13]  /*175a0*/  ISETP.NE.AND P0, PT, R7, 0x3, PT ;  /* 0x000000030700780c */ /* 0x000fda0003f05270 */
[----:B--2---:R-:W-:Y:S05]  /*175b0*/  @!P0 BRA `(.L_x_3973) ;  /* 0x0000000000048947 */ /* 0x004fea0003800000 */
[----:B------:R-:W-:Y:S01]  /*175c0*/  BPT.TRAP 0x1 ;  /* 0x000000040000795c */ /* 0x000fe20000300000 */
.L_x_3973:
[----:B------:R-:W-:Y:S05]  /*175d0*/  BSYNC B0 ;  /* 0x0000000000007941 */ /* 0x000fea0003800000 */
.L_x_3972:
[----:B------:R-:W2:Y:S04]  /*175e0*/  LD.E.64 R8, desc[UR44][R72.64+0x20] ;  /* 0x0000202c48087980 */ /* 0x000ea8000c101b00 */
[----:B------:R-:W3:Y:S01]  /*175f0*/  LD.E R7, desc[UR44][R72.64+0xc] ;  /* 0x00000c2c48077980 */ /* 0x000ee2000c101900 */
[----:B--2---:R-:W-:-:S05]  /*17600*/  MOV R9, R8 ;  /* 0x0000000800097202 */ /* 0x004fca0000000f00 */
[----:B-----5:R-:W-:-:S05]  /*17610*/  IMAD R6, R6, 0x8, R9 ;  /* 0x0000000806067824 */ /* 0x020fca00078e0209 */
[----:B---3--:R-:W-:-:S04]  /*17620*/  PRMT R6, R7, 0x654, R6 ;  /* 0x0000065407067816 */ /* 0x008fc80000000006 */
[----:B------:R1:W-:Y:S01]  /*17630*/  SYNCS.ARRIVE.TRANS64.RED.A1T0 RZ, [R6+URZ], RZ ;  /* 0x000000ff06ff79a7 */ /* 0x0003e2000810043f */
[----:B------:R-:W2:Y:S04]  /*17640*/  LDL.64 R12, [R1+0x150] ;  /* 0x00015000010c7983 */ /* 0x000ea80000100a00 */
[----:B-1----:R-:W3:Y:S04]  /*17650*/  LD.E.64 R6, desc[UR44][R16.64+0x420] ;  /* 0x0004202c10067980 */ /* 0x002ee8000c101b00 */
[----:B--2---:R-:W2:Y:S01]  /*17660*/  LD.E R12, desc[UR44][R12.64] ;  /* 0x0000002c0c0c7980 */ /* 0x004ea2000c101900 */
[----:B------:R-:W-:-:S04]  /*17670*/  UIADD3 UR4, UP0, UR37, 0x420, URZ ;  /* 0x0000042025047890 */ /* 0x000fc8000ff1e03f */
[----:B------:R-:W-:Y:S02]  /*17680*/  ULOP3.LUT UR4, UR4, 0x4, URZ, 0xfc, !UPT ;  /* 0x0000000404047892 */ /* 0x000fe4000f8efc3f */
[----:B------:R-:W-:Y:S01]  /*17690*/  UIADD3.X UR5, URZ, UR36, URZ, UP0, !UPT ;  /* 0x000000243f057290 */ /* 0x000fe200087fe43f */
[-C--:B--2---:R-:W-:Y:S01]  /*176a0*/  FMUL.FTZ R11, R24, R12.reuse ;  /* 0x0000000c180b7220 */ /* 0x084fe20000410000 */
[-C--:B------:R-:W-:Y:S01]  /*176b0*/  FMUL.FTZ R10, R25, R12.reuse ;  /* 0x0000000c190a7220 */ /* 0x080fe20000410000 */
[----:B------:R-:W-:-:S04]  /*176c0*/  FMUL.FTZ R15, R28, R12 ;  /* 0x0000000c1c0f7220 */ /* 0x000fc80000410000 */
[----:B------:R-:W3:Y:S01]  /*176d0*/  MUFU.TANH R11, R11 ;  /* 0x0000000b000b7308 */ /* 0x000ee20000002400 */
[-C--:B------:R-:W-:Y:S01]  /*176e0*/  FMUL.FTZ R20, R29, R12.reuse ;  /* 0x0000000c1d147220 */ /* 0x080fe20000410000 */
[----:B------:R-:W-:-:S06]  /*176f0*/  FMUL.FTZ R21, R32, R12 ;  /* 0x0000000c20157220 */ /* 0x000fcc0000410000 */
[----:B------:R-:W1:Y:S01]  /*17700*/  MUFU.TANH R10, R10 ;  /* 0x0000000a000a7308 */ /* 0x000e620000002400 */
[----:B------:R-:W-:-:S07]  /*17710*/  FMUL.FTZ R28, R33, R12 ;  /* 0x0000000c211c7220 */ /* 0x000fce0000410000 */
[----:B------:R-:W2:Y:S01]  /*17720*/  MUFU.TANH R15, R15 ;  /* 0x0000000f000f7308 */ /* 0x000ea20000002400 */
[----:B------:R-:W-:Y:S01]  /*17730*/  FMUL.FTZ R14, R31, R12 ;  /* 0x0000000c1f0e7220 */ /* 0x000fe20000410000 */
[----:B---3--:R-:W-:-:S06]  /*17740*/  FMNMX.FTZ R31, R11, R6, !PT ;  /* 0x000000060b1f7209 */ /* 0x008fcc0007810000 */
[----:B------:R-:W3:Y:S01]  /*17750*/  MUFU.TANH R20, R20 ;  /* 0x0000001400147308 */ /* 0x000ee20000002400 */
[-C--:B------:R-:W-:Y:S01]  /*17760*/  FMUL.FTZ R29, R36, R12.reuse ;  /* 0x0000000c241d7220 */ /* 0x080fe20000410000 */
[-C--:B------:R-:W-:Y:S01]  /*17770*/  FMUL.FTZ R24, R38, R12.reuse ;  /* 0x0000000c26187220 */ /* 0x080fe20000410000 */
[-C--:B------:R-:W-:Y:S01]  /*17780*/  FMUL.FTZ R38, R46, R12.reuse ;  /* 0x0000000c2e267220 */ /* 0x080fe20000410000 */
[----:B------:R-:W-:-:S04]  /*17790*/  FMUL.FTZ R46, R48, R12 ;  /* 0x0000000c302e7220 */ /* 0x000fc80000410000 */
[----:B------:R-:W4:Y:S01]  /*177a0*/  MUFU.TANH R21, R21 ;  /* 0x0000001500157308 */ /* 0x000f220000002400 */
[-C--:B------:R-:W-:Y:S01]  /*177b0*/  FMUL.FTZ R13, R30, R12.reuse ;  /* 0x0000000c1e0d7220 */ /* 0x080fe20000410000 */
[----:B-1----:R-:W-:Y:S01]  /*177c0*/  FMNMX.FTZ R48, R10, R31, !PT ;  /* 0x0000001f0a307209 */ /* 0x002fe20007810000 */
[----:B------:R-:W-:-:S05]  /*177d0*/  FMUL.FTZ R30, R37, R12 ;  /* 0x0000000c251e7220 */ /* 0x000fca0000410000 */
[----:B------:R-:W1:Y:S01]  /*177e0*/  MUFU.TANH R28, R28 ;  /* 0x0000001c001c7308 */ /* 0x000e620000002400 */
[----:B--2---:R-:W-:Y:S01]  /*177f0*/  FMNMX.FTZ R31, R15, R48, !PT ;  /* 0x000000300f1f7209 */ /* 0x004fe20007810000 */
[-C--:B------:R-:W-:Y:S01]  /*17800*/  FMUL.FTZ R32, R40, R12.reuse ;  /* 0x0000000c28207220 */ /* 0x080fe20000410000 */
[----:B------:R-:W-:-:S05]  /*17810*/  FMUL.FTZ R18, R34, R12 ;  /* 0x0000000c22127220 */ /* 0x000fca0000410000 */
[----:B------:R-:W2:Y:S01]  /*17820*/  MUFU.TANH R29, R29 ;  /* 0x0000001d001d7308 */ /* 0x000ea20000002400 */
[----:B---3--:R-:W-:Y:S01]  /*17830*/  FMNMX.FTZ R48, R20, R31, !PT ;  /* 0x0000001f14307209 */ /* 0x008fe20007810000 */
[----:B------:R-:W-:-:S06]  /*17840*/  FMUL.FTZ R34, R41, R12 ;  /* 0x0000000c29227220 */ /* 0x000fcc0000410000 */
[----:B------:R-:W3:Y:S01]  /*17850*/  MUFU.TANH R30, R30 ;  /* 0x0000001e001e7308 */ /* 0x000ee20000002400 */
[----:B----4-:R-:W-:Y:S01]  /*17860*/  FMNMX.FTZ R31, R21, R48, !PT ;  /* 0x00000030151f7209 */ /* 0x010fe20007810000 */
[----:B------:R-:W-:-:S06]  /*17870*/  FMUL.FTZ R36, R44, R12 ;  /* 0x0000000c2c247220 */ /* 0x000fcc0000410000 */
[----:B------:R-:W4:Y:S01]  /*17880*/  MUFU.TANH R32, R32 ;  /* 0x0000002000207308 */ /* 0x000f220000002400 */
[----:B-1----:R-:W-:Y:S01]  /*17890*/  FMNMX.FTZ R48, R28, R31, !PT ;  /* 0x0000001f1c307209 */ /* 0x002fe20007810000 */
[----:B------:R-:W-:-:S06]  /*178a0*/  FMUL.FTZ R44, R45, R12 ;  /* 0x0000000c2d2c7220 */ /* 0x000fcc0000410000 */
[----:B------:R-:W1:Y:S01]  /*178b0*/  MUFU.TANH R34, R34 ;  /* 0x0000002200227308 */ /* 0x000e620000002400 */
[----:B--2---:R-:W-:Y:S01]  /*178c0*/  FMNMX.FTZ R31, R29, R48, !PT ;  /* 0x000000301d1f7209 */ /* 0x004fe20007810000 */
[-C--:B------:R-:W-:Y:S01]  /*178d0*/  FMUL.FTZ R25, R39, R12.reuse ;  /* 0x0000000c27197220 */ /* 0x080fe20000410000 */
[----:B------:R-:W-:-:S05]  /*178e0*/  FMUL.FTZ R39, R47, R12 ;  /* 0x0000000c2f277220 */ /* 0x000fca0000410000 */
[----:B------:R-:W2:Y:S01]  /*178f0*/  MUFU.TANH R36, R36 ;  /* 0x0000002400247308 */ /* 0x000ea20000002400 */
[----:B---3--:R-:W-:Y:S01]  /*17900*/  FMNMX.FTZ R31, R30, R31, !PT ;  /* 0x0000001f1e1f7209 */ /* 0x008fe20007810000 */
[-C--:B------:R-:W-:Y:S01]  /*17910*/  FMUL.FTZ R47, R49, R12.reuse ;  /* 0x0000000c312f7220 */ /* 0x080fe20000410000 */
[----:B------:R-:W-:-:S05]  /*17920*/  FMUL.FTZ R8, R26, R12 ;  /* 0x0000000c1a087220 */ /* 0x000fca0000410000 */
[----:B------:R-:W3:Y:S01]  /*17930*/  MUFU.TANH R44, R44 ;  /* 0x0000002c002c7308 */ /* 0x000ee20000002400 */
[-C--:B------:R-:W-:Y:S01]  /*17940*/  FMUL.FTZ R40, R50, R12.reuse ;  /* 0x0000000c32287220 */ /* 0x080fe20000410000 */
[----:B----4-:R-:W-:Y:S01]  /*17950*/  FMNMX.FTZ R31, R32, R31, !PT ;  /* 0x0000001f201f7209 */ /* 0x010fe20007810000 */
[----:B------:R-:W-:-:S05]  /*17960*/  FMUL.FTZ R50, R52, R12 ;  /* 0x0000000c34327220 */ /* 0x000fca0000410000 */
[----:B------:R-:W4:Y:S01]  /*17970*/  MUFU.TANH R46, R46 ;  /* 0x0000002e002e7308 */ /* 0x000f220000002400 */
[-C--:B------:R-:W-:Y:S01]  /*17980*/  FMUL.FTZ R9, R27, R12.reuse ;  /* 0x0000000c1b097220 */ /* 0x080fe20000410000 */
[-C--:B------:R-:W-:Y:S01]  /*17990*/  FMUL.FTZ R41, R51, R12.reuse ;  /* 0x0000000c33297220 */ /* 0x080fe20000410000 */
[----:B-1----:R-:W-:Y:S01]  /*179a0*/  FMNMX.FTZ R31, R34, R31, !PT ;  /* 0x0000001f221f7209 */ /* 0x002fe20007810000 */
[----:B------:R-:W-:-:S04]  /*179b0*/  FMUL.FTZ R51, R53, R12 ;  /* 0x0000000c35337220 */ /* 0x000fc80000410000 */
[----:B------:R-:W1:Y:S01]  /*179c0*/  MUFU.TANH R47, R47 ;  /* 0x0000002f002f7308 */ /* 0x000e620000002400 */
[----:B--2---:R-:W-:Y:S01]  /*179d0*/  FMNMX.FTZ R31, R36, R31, !PT ;  /* 0x0000001f241f7209 */ /* 0x004fe20007810000 */
[----:B------:R-:W-:-:S06]  /*179e0*/  FMUL.FTZ R52, R56, R12 ;  /* 0x0000000c38347220 */ /* 0x000fcc0000410000 */
[----:B------:R-:W2:Y:S01]  /*179f0*/  MUFU.TANH R8, R8 ;  /* 0x0000000800087308 */ /* 0x000ea20000002400 */
[----:B---3--:R-:W-:Y:S01]  /*17a00*/  FMNMX.FTZ R31, R44, R31, !PT ;  /* 0x0000001f2c1f7209 */ /* 0x008fe20007810000 */
[----:B------:R-:W-:-:S06]  /*17a10*/  FMUL.FTZ R53, R57, R12 ;  /* 0x0000000c39357220 */ /* 0x000fcc0000410000 */
[----:B------:R-:W3:Y:S01]  /*17a20*/  MUFU.TANH R50, R50 ;  /* 0x0000003200327308 */ /* 0x000ee20000002400 */
[-C--:B------:R-:W-:Y:S01]  /*17a30*/  FMUL.FTZ R26, R42, R12.reuse ;  /* 0x0000000c2a1a7220 */ /* 0x080fe20000410000 */
[----:B------:R-:W-:-:S06]  /*17a40*/  FMUL.FTZ R42, R54, R12 ;  /* 0x0000000c362a7220 */ /* 0x000fcc0000410000 */
[----:B------:R-:W0:Y:S01]  /*17a50*/  MUFU.TANH R9, R9 ;  /* 0x0000000900097308 */ /* 0x000e220000002400 */
[----:B----4-:R-:W-:Y:S01]  /*17a60*/  FMNMX.FTZ R48, R46, R31, !PT ;  /* 0x0000001f2e307209 */ /* 0x010fe20007810000 */
[----:B------:R-:W-:-:S06]  /*17a70*/  FMUL.FTZ R54, R60, R12 ;  /* 0x0000000c3c367220 */ /* 0x000fcc0000410000 */
[----:B------:R-:W4:Y:S01]  /*17a80*/  MUFU.TANH R51, R51 ;  /* 0x0000003300337308 */ /* 0x000f220000002400 */
[-C--:B------:R-:W-:Y:S01]  /*17a90*/  FMUL.FTZ R27, R43, R12.reuse ;  /* 0x0000000c2b1b7220 */ /* 0x080fe20000410000 */
[----:B------:R-:W-:-:S06]  /*17aa0*/  FMUL.FTZ R43, R55, R12 ;  /* 0x0000000c372b7220 */ /* 0x000fcc0000410000 */
[----:B------:R-:W4:Y:S01]  /*17ab0*/  MUFU.TANH R13, R13 ;  /* 0x0000000d000d7308 */ /* 0x000f220000002400 */
[----:B-1----:R-:W-:Y:S01]  /*17ac0*/  FMNMX.FTZ R31, R47, R48, !PT ;  /* 0x000000302f1f7209 */ /* 0x002fe20007810000 */
[----:B------:R-:W-:-:S06]  /*17ad0*/  FMUL.FTZ R55, R61, R12 ;  /* 0x0000000c3d377220 */ /* 0x000fcc0000410000 */
[----:B------:R-:W1:Y:S01]  /*17ae0*/  MUFU.TANH R52, R52 ;  /* 0x0000003400347308 */ /* 0x000e620000002400 */
[----:B------:R-:W-:Y:S01]  /*17af0*/  FMUL.FTZ R19, R35, R12 ;  /* 0x0000000c23137220 */ /* 0x000fe20000410000 */
[----:B--2---:R-:W-:-:S06]  /*17b00*/  FMNMX.FTZ R48, R8, R7, !PT ;  /* 0x0000000708307209 */ /* 0x004fcc0007810000 */
[----:B------:R-:W2:Y:S01]  /*17b10*/  MUFU.TANH R53, R53 ;  /* 0x0000003500357308 */ /* 0x000ea20000002400 */
[----:B---3--:R-:W-:Y:S01]  /*17b20*/  FMNMX.FTZ R60, R50, R31, !PT ;  /* 0x0000001f323c7209 */ /* 0x008fe20007810000 */
[----:B------:R-:W-:-:S06]  /*17b30*/  FMUL.FTZ R56, R64, R12 ;  /* 0x0000000c40387220 */ /* 0x000fcc0000410000 */
[----:B------:R-:W3:Y:S01]  /*17b40*/  MUFU.TANH R14, R14 ;  /* 0x0000000e000e7308 */ /* 0x000ee20000002400 */
[----:B0-----:R-:W-:Y:S01]  /*17b50*/  FMNMX.FTZ R48, R9, R48, !PT ;  /* 0x0000003009307209 */ /* 0x001fe20007810000 */
[----:B------:R-:W-:Y:S01]  /*17b60*/  FMUL.FTZ R45, R58, R12 ;  /* 0x0000000c3a2d7220 */ /* 0x000fe20000410000 */
[----:B----4-:R-:W-:-:S05]  /*17b70*/  FMNMX.FTZ R33, R51, R60, !PT ;  /* 0x0000003c33217209 */ /* 0x010fca0007810000 */
[----:B------:R-:W0:Y:S01]  /*17b80*/  MUFU.TANH R54, R54 ;  /* 0x0000003600367308 */ /* 0x000e220000002400 */
[----:B------:R-:W-:-:S07]  /*17b90*/  FMUL.FTZ R58, R65, R12 ;  /* 0x0000000c413a7220 */ /* 0x000fce0000410000 */
[----:B------:R-:W4:Y:S01]  /*17ba0*/  MUFU.TANH R18, R18 ;  /* 0x0000001200127308 */ /* 0x000f220000002400 */
[----:B------:R-:W-:Y:S01]  /*17bb0*/  FMNMX.FTZ R31, R13, R48, !PT ;  /* 0x000000300d1f7209 */ /* 0x000fe20007810000 */
[----:B------:R-:W-:Y:S01]  /*17bc0*/  FMUL.FTZ R65, R68, R12 ;  /* 0x0000000c44417220 */ /* 0x000fe20000410000 */
[----:B-1----:R-:W-:-:S05]  /*17bd0*/  FMNMX.FTZ R48, R52, R33, !PT ;  /* 0x0000002134307209 */ /* 0x002fca0007810000 */
[----:B------:R-:W1:Y:S08]  /*17be0*/  MUFU.TANH R55, R55 ;  /* 0x0000003700377308 */ /* 0x000e700000002400 */
[----:B------:R-:W1:Y:S01]  /*17bf0*/  MUFU.TANH R19, R19 ;  /* 0x0000001300137308 */ /* 0x000e620000002400 */
[----:B--2---:R-:W-:-:S07]  /*17c00*/  FMNMX.FTZ R33, R53, R48, !PT ;  /* 0x0000003035217209 */ /* 0x004fce0007810000 */
[----:B------:R-:W2:Y:S01]  /*17c10*/  MUFU.TANH R56, R56 ;  /* 0x0000003800387308 */ /* 0x000ea20000002400 */
[----:B---3--:R-:W-:-:S07]  /*17c20*/  FMNMX.FTZ R31, R14, R31, !PT ;  /* 0x0000001f0e1f7209 */ /* 0x008fce0007810000 */
[----:B------:R-:W3:Y:S01]  /*17c30*/  MUFU.TANH R24, R24 ;  /* 0x0000001800187308 */ /* 0x000ee20000002400 */
[----:B------:R-:W-:Y:S01]  /*17c40*/  FMUL.FTZ R69, R69, R12 ;  /* 0x0000000c45457220 */ /* 0x000fe20000410000 */
[----:B0-----:R-:W-:-:S06]  /*17c50*/  FMNMX.FTZ R60, R54, R33, !PT ;  /* 0x00000021363c7209 */ /* 0x001fcc0007810000 */
[----:B------:R-:W0:Y:S01]  /*17c60*/  MUFU.TANH R58, R58 ;  /* 0x0000003a003a7308 */ /* 0x000e220000002400 */
[----:B----4-:R-:W-:-:S07]  /*17c70*/  FMNMX.FTZ R48, R18, R31, !PT ;  /* 0x0000001f12307209 */ /* 0x010fce0007810000 */
[----:B------:R-:W4:Y:S01]  /*17c80*/  MUFU.TANH R25, R25 ;  /* 0x0000001900197308 */ /* 0x000f220000002400 */
[----:B-1----:R-:W-:-:S07]  /*17c90*/  FMNMX.FTZ R33, R55, R60, !PT ;  /* 0x0000003c37217209 */ /* 0x002fce0007810000 */
[----:B------:R-:W1:Y:S01]  /*17ca0*/  MUFU.TANH R65, R65 ;  /* 0x0000004100417308 */ /* 0x000e620000002400 */
[----:B------:R-:W-:-:S07]  /*17cb0*/  FMNMX.FTZ R31, R19, R48, !PT ;  /* 0x00000030131f7209 */ /* 0x000fce0007810000 */
[----:B------:R-:W1:Y:S01]  /*17cc0*/  MUFU.TANH R26, R26 ;  /* 0x0000001a001a7308 */ /* 0x000e620000002400 */
[----:B--2---:R-:W-:-:S07]  /*17cd0*/  FMNMX.FTZ R33, R56, R33, !PT ;  /* 0x0000002138217209 */ /* 0x004fce0007810000 */
[----:B------:R-:W2:Y:S01]  /*17ce0*/  MUFU.TANH R68, R69 ;  /* 0x0000004500447308 */ /* 0x000ea20000002400 */
[----:B---3--:R-:W-:-:S07]  /*17cf0*/  FMNMX.FTZ R48, R24, R31, !PT ;  /* 0x0000001f18307209 */ /* 0x008fce0007810000 */
[----:B------:R-:W3:Y:S01]  /*17d00*/  MUFU.TANH R27, R27 ;  /* 0x0000001b001b7308 */ /* 0x000ee20000002400 */
[----:B0-----:R-:W-:Y:S02]  /*17d10*/  FMNMX.FTZ R60, R58, R33, !PT ;  /* 0x000000213a3c7209 */ /* 0x001fe40007810000 */
[----:B----4-:R-:W-:-:S05]  /*17d20*/  FMNMX.FTZ R31, R25, R48, !PT ;  /* 0x00000030191f7209 */ /* 0x010fca0007810000 */
[----:B------:R-:W0:Y:S01]  /*17d30*/  MUFU.TANH R38, R38 ;  /* 0x0000002600267308 */ /* 0x000e220000002400 */
[----:B-1----:R-:W-:Y:S02]  /*17d40*/  FMNMX.FTZ R33, R65, R60, !PT ;  /* 0x0000003c41217209 */ /* 0x002fe40007810000 */
[----:B------:R-:W-:-:S05]  /*17d50*/  FMNMX.FTZ R48, R26, R31, !PT ;  /* 0x0000001f1a307209 */ /* 0x000fca0007810000 */
[----:B------:R-:W1:Y:S01]  /*17d60*/  MUFU.TANH R39, R39 ;  /* 0x0000002700277308 */ /* 0x000e620000002400 */
[----:B--2---:R-:W-:Y:S02]  /*17d70*/  FMNMX.FTZ R33, R68, R33, !PT ;  /* 0x0000002144217209 */ /* 0x004fe40007810000 */
[----:B---3--:R-:W-:-:S05]  /*17d80*/  FMNMX.FTZ R31, R27, R48, !PT ;  /* 0x000000301b1f7209 */ /* 0x008fca0007810000 */
[----:B------:R-:W2:Y:S01]  /*17d90*/  MUFU.TANH R40, R40 ;  /* 0x0000002800287308 */ /* 0x000ea20000002400 */
[----:B0-----:R-:W-:Y:S01]  /*17da0*/  FMNMX.FTZ R48, R38, R31, !PT ;  /* 0x0000001f26307209 */ /* 0x001fe20007810000 */
[----:B------:R-:W0:Y:S06]  /*17db0*/  SHFL.BFLY PT, R72, R33, 0x2, 0x1f ;  /* 0x0c401f0021487f89 */ /* 0x000e2c00000e0000 */
[----:B------:R-:W3:Y:S01]  /*17dc0*/  MUFU.TANH R41, R41 ;  /* 0x0000002900297308 */ /* 0x000ee20000002400 */
[----:B-1----:R-:W-:Y:S01]  /*17dd0*/  FMNMX.FTZ R31, R39, R48, !PT ;  /* 0x00000030271f7209 */ /* 0x002fe20007810000 */
[----:B------:R-:W-:-:S06]  /*17de0*/  FMUL.FTZ R57, R59, R12 ;  /* 0x0000000c3b397220 */ /* 0x000fcc0000410000 */
[----:B------:R-:W1:Y:S01]  /*17df0*/  MUFU.TANH R42, R42 ;  /* 0x0000002a002a7308 */ /* 0x000e620000002400 */
[----:B--2---:R-:W-:Y:S01]  /*17e00*/  FMNMX.FTZ R48, R40, R31, !PT ;  /* 0x0000001f28307209 */ /* 0x004fe20007810000 */
[----:B------:R-:W-:-:S06]  /*17e10*/  FMUL.FTZ R59, R62, R12 ;  /* 0x0000000c3e3b7220 */ /* 0x000fcc0000410000 */
[----:B------:R-:W2:Y:S01]  /*17e20*/  MUFU.TANH R43, R43 ;  /* 0x0000002b002b7308 */ /* 0x000ea20000002400 */
[----:B---3--:R-:W-:Y:S01]  /*17e30*/  FMNMX.FTZ R31, R41, R48, !PT ;  /* 0x00000030291f7209 */ /* 0x008fe20007810000 */
[----:B------:R-:W-:-:S06]  /*17e40*/  FMUL.FTZ R60, R63, R12 ;  /* 0x0000000c3f3c7220 */ /* 0x000fcc0000410000 */
        /* <DEDUP_REMOVED lines=8> */
[----:B------:R-:W-:Y:S01]  /*17ed0*/  FMUL.FTZ R64, R70, R12 ;  /* 0x0000000c46407220 */ /* 0x000fe20000410000 */
[----:B0-----:R-:W-:-:S05]  /*17ee0*/  FMNMX.FTZ R72, R33, R72, !PT ;  /* 0x0000004821487209 */ /* 0x001fca0007810000 */
[----:B------:R-:W0:Y:S01]  /*17ef0*/  MUFU.TANH R60, R60 ;  /* 0x0000003c003c7308 */ /* 0x000e220000002400 */
[----:B-1----:R-:W-:Y:S01]  /*17f00*/  FMNMX.FTZ R48, R57, R48, !PT ;  /* 0x0000003039307209 */ /* 0x002fe20007810000 */
[----:B------:R-:W1:Y:S06]  /*17f10*/  SHFL.BFLY PT, R35, R72, 0x1, 0x1f ;  /* 0x0c201f0048237f89 */ /* 0x000e6c00000e0000 */
[----:B------:R-:W3:Y:S01]  /*17f20*/  MUFU.TANH R62, R62 ;  /* 0x0000003e003e7308 */ /* 0x000ee20000002400 */
[----:B------:R-:W-:Y:S01]  /*17f30*/  FMUL.FTZ R12, R71, R12 ;  /* 0x0000000c470c7220 */ /* 0x000fe20000410000 */
[----:B--2---:R-:W-:-:S06]  /*17f40*/  FMNMX.FTZ R31, R59, R48, !PT ;  /* 0x000000303b1f7209 */ /* 0x004fcc0007810000 */
[----:B------:R-:W2:Y:S01]  /*17f50*/  MUFU.TANH R63, R63 ;  /* 0x0000003f003f7308 */ /* 0x000ea20000002400 */
[----:B0-----:R-:W-:-:S07]  /*17f60*/  FMNMX.FTZ R31, R60, R31, !PT ;  /* 0x0000001f3c1f7209 */ /* 0x001fce0007810000 */
[----:B------:R-:W0:Y:S01]  /*17f70*/  MUFU.TANH R64, R64 ;  /* 0x0000004000407308 */ /* 0x000e220000002400 */
[----:B---3--:R-:W-:-:S07]  /*17f80*/  FMNMX.FTZ R48, R62, R31, !PT ;  /* 0x0000001f3e307209 */ /* 0x008fce0007810000 */
[----:B------:R-:W3:Y:S01]  /*17f90*/  MUFU.TANH R12, R12 ;  /* 0x0000000c000c7308 */ /* 0x000ee20000002400 */
[----:B--2---:R-:W-:Y:S01]  /*17fa0*/  FMNMX.FTZ R31, R63, R48, !PT ;  /* 0x000000303f1f7209 */ /* 0x004fe20007810000 */
[----:B------:R-:W-:Y:S01]  /*17fb0*/  IMAD.U32 R48, RZ, RZ, UR4 ;  /* 0x00000004ff307e24 */ /* 0x000fe2000f8e00ff */
[----:B-1----:R-:W-:Y:S01]  /*17fc0*/  FMNMX.FTZ R35, R72, R35, !PT ;  /* 0x0000002348237209 */ /* 0x002fe20007810000 */
[----:B------:R-:W-:Y:S01]  /*17fd0*/  IMAD.U32 R49, RZ, RZ, UR5 ;  /* 0x00000005ff317e24 */ /* 0x000fe2000f8e00ff */
[----:B0-----:R-:W-:Y:S01]  /*17fe0*/  FMNMX.FTZ R31, R64, R31, !PT ;  /* 0x0000001f401f7209 */ /* 0x001fe20007810000 */
[----:B------:R-:W-:Y:S03]  /*17ff0*/  ST.E desc[UR44][R16.64+0x420], R33 ;  /* 0x0004202110007985 */ /* 0x000fe6000c10192c */
[----:B---3--:R-:W-:-:S05]  /*18000*/  FMNMX.FTZ R31, R12, R31, !PT ;  /* 0x0000001f0c1f7209 */ /* 0x008fca0007810000 */
[----:B------:R-:W-:Y:S04]  /*18010*/  ST.E desc[UR44][R48.64], R31 ;  /* 0x0000001f30007985 */ /* 0x000fe8000c10192c */
[----:B------:R-:W-:Y:S04]  /*18020*/  ST.E desc[UR44][R16.64+0x420], R35 ;  /* 0x0004202310007985 */ /* 0x000fe8000c10192c */
[----:B------:R-:W2:Y:S04]  /*18030*/  LD.E R37, desc[UR44][R48.64] ;  /* 0x0000002c30257980 */ /* 0x000ea8000c101900 */
[----:B--2---:R-:W0:Y:S02]  /*18040*/  SHFL.BFLY PT, R66, R37, 0x2, 0x1f ;  /* 0x0c401f0025427f89 */ /* 0x004e2400000e0000 */
[----:B0-----:R-:W-:-:S05]  /*18050*/  FMNMX.FTZ R61, R37, R66, !PT ;  /* 0x00000042253d7209 */ /* 0x001fca0007810000 */
[----:B------:R-:W0:Y:S02]  /*18060*/  SHFL.BFLY PT, R66, R61, 0x1, 0x1f ;  /* 0x0c201f003d427f89 */ /* 0x000e2400000e0000 */
[----:B0-----:R-:W-:-:S05]  /*18070*/  FMNMX.FTZ R70, R61, R66, !PT ;  /* 0x000000423d467209 */ /* 0x001fca0007810000 */
[----:B------:R0:W-:Y:S04]  /*18080*/  ST.E desc[UR44][R48.64], R70 ;  /* 0x0000004630007985 */ /* 0x0001e8000c10192c */
[----:B------:R-:W0:Y:S04]  /*18090*/  LD.E R67, desc[UR44][R16.64+0x440] ;  /* 0x0004402c10437980 */ /* 0x000e28000c101900 */
[----:B------:R-:W2:Y:S04]  /*180a0*/  LD.E R69, desc[UR44][R16.64+0x420] ;  /* 0x0004202c10457980 */ /* 0x000ea8000c101900 */
[----:B------:R-:W3:Y:S04]  /*180b0*/  LD.E R71, desc[UR44][R16.64+0x430] ;  /* 0x0004302c10477980 */ /* 0x000ee8000c101900 */
[----:B------:R-:W4:Y:S04]  /*180c0*/  LD.E R73, desc[UR44][R16.64+0x434] ;  /* 0x0004342c10497980 */ /* 0x000f28000c101900 */
[----:B------:R-:W4:Y:S01]  /*180d0*/  LD.E R66, desc[UR44][R16.64+0x210] ;  /* 0x0002102c10427980 */ /* 0x000f22000c101900 */
[----:B------:R-:W-:Y:S01]  /*180e0*/  FADD.FTZ R72, R7, -R70 ;  /* 0x8000004607487221 */ /* 0x000fe20000010000 */
[----:B------:R-:W-:-:S04]  /*180f0*/  UIADD3 UR4, UP0, UR37, 0x210, URZ ;  /* 0x0000021025047890 */ /* 0x000fc8000ff1e03f */
[----:B------:R-:W-:Y:S02]  /*18100*/  ULOP3.LUT UR6, UR4, 0x4, URZ, 0xfc, !UPT ;  /* 0x0000000404067892 */ /* 0x000fe4000f8efc3f */
[----:B------:R-:W-:Y:S01]  /*18110*/  UIADD3.X UR5, URZ, UR36, URZ, UP0, !UPT ;  /* 0x000000243f057290 */ /* 0x000fe200087fe43f */
[-C--:B0-----:R-:W-:Y:S01]  /*18120*/  FMUL.FTZ R70, R70, R67.reuse ;  /* 0x0000004346467220 */ /* 0x081fe20000410000 */
[----:B--2---:R-:W-:Y:S01]  /*18130*/  FMUL.FTZ R48, R69, R67 ;  /* 0x0000004345307220 */ /* 0x004fe20000410000 */
[----:B------:R-:W-:-:S03]  /*18140*/  FADD.FTZ R6, R6, -R69 ;  /* 0x8000004506067221 */ /* 0x000fc60000010000 */
[-CC-:B------:R-:W-:Y:S01]  /*18150*/  FFMA.FTZ R35, R15, R67.reuse, -R48.reuse ;  /* 0x000000430f237223 */ /* 0x180fe20000010830 */
[-CC-:B------:R-:W-:Y:S01]  /*18160*/  FFMA.FTZ R168, R11, R67.reuse, -R48.reuse ;  /* 0x000000430ba87223 */ /* 0x180fe20000010830 */
[-C--:B------:R-:W-:Y:S01]  /*18170*/  FFMA.FTZ R15, R36, R67.reuse, -R48 ;  /* 0x00000043240f7223 */ /* 0x080fe20000010830 */
[-C--:B------:R-:W-:Y:S01]  /*18180*/  FFMA.FTZ R36, R8, R67.reuse, -R70 ;  /* 0x0000004308247223 */ /* 0x080fe20000010846 */
[-C--:B------:R-:W-:Y:S01]  /*18190*/  FMUL.FTZ R6, R6, R67.reuse ;  /* 0x0000004306067220 */ /* 0x080fe20000410000 */
[----:B------:R-:W-:Y:S01]  /*181a0*/  FMUL.FTZ R72, R67, R72 ;  /* 0x0000004843487220 */ /* 0x000fe20000410000 */
[-C--:B------:R-:W-:Y:S01]  /*181b0*/  FFMA.FTZ R37, R10, R67.reuse, -R48 ;  /* 0x000000430a257223 */ /* 0x080fe20000010830 */
[-C--:B------:R-:W-:Y:S01]  /*181c0*/  FFMA.FTZ R169, R9, R67.reuse, -R70 ;  /* 0x0000004309a97223 */ /* 0x080fe20000010846 */
[----:B------:R-:W-:Y:S01]  /*181d0*/  MUFU.EX2 R7, R6 ;  /* 0x0000000600077308 */ /* 0x000fe20000000800 */
[-C--:B------:R-:W-:Y:S01]  /*181e0*/  FFMA.FTZ R176, R34, R67.reuse, -R48 ;  /* 0x0000004322b07223 */ /* 0x080fe20000010830 */
[----:B------:R-:W-:-:S06]  /*181f0*/  FFMA.FTZ R34, R13, R67, -R70 ;  /* 0x000000430d227223 */ /* 0x000fcc0000010846 */
[----:B------:R-:W3:Y:S01]  /*18200*/  MUFU.EX2 R168, R168 ;  /* 0x000000a800a87308 */ /* 0x000ee20000000800 */
[-C--:B------:R-:W-:Y:S01]  /*18210*/  FFMA.FTZ R170, R20, R67.reuse, -R48 ;  /* 0x0000004314aa7223 */ /* 0x080fe20000010830 */
[----:B------:R-:W-:-:S06]  /*18220*/  FFMA.FTZ R171, R14, R67, -R70 ;  /* 0x000000430eab7223 */ /* 0x000fcc0000010846 */
[----:B------:R-:W-:Y:S08]  /*18230*/  MUFU.EX2 R61, R72 ;  /* 0x00000048003d7308 */ /* 0x000ff00000000800 */
[----:B------:R-:W4:Y:S01]  /*18240*/  MUFU.EX2 R36, R36 ;  /* 0x0000002400247308 */ /* 0x000f220000000800 */
[-CC-:B------:R-:W-:Y:S01]  /*18250*/  FFMA.FTZ R31, R29, R67.reuse, -R48.reuse ;  /* 0x000000431d1f7223 */ /* 0x180fe20000010830 */
[----:B------:R-:W-:-:S06]  /*18260*/  FFMA.FTZ R33, R21, R67, -R48 ;  /* 0x0000004315217223 */ /* 0x000fcc0000010830 */
[----:B------:R-:W0:Y:S01]  /*18270*/  MUFU.EX2 R37, R37 ;  /* 0x0000002500257308 */ /* 0x000e220000000800 */
[-C--:B------:R-:W-:Y:S01]  /*18280*/  FFMA.FTZ R29, R32, R67.reuse, -R48 ;  /* 0x00000043201d7223 */ /* 0x080fe20000010830 */
[----:B------:R-:W-:-:S06]  /*18290*/  FFMA.FTZ R32, R18, R67, -R70 ;  /* 0x0000004312207223 */ /* 0x000fcc0000010846 */
[----:B------:R-:W1:Y:S01]  /*182a0*/  MUFU.EX2 R169, R169 ;  /* 0x000000a900a97308 */ /* 0x000e620000000800 */
[----:B------:R-:W-:-:S07]  /*182b0*/  FFMA.FTZ R172, R28, R67, -R48 ;  /* 0x000000431cac7223 */ /* 0x000fce0000010830 */
[----:B------:R-:W2:Y:S01]  /*182c0*/  MUFU.EX2 R35, R35 ;  /* 0x0000002300237308 */ /* 0x000ea20000000800 */
[----:B------:R-:W-:-:S07]  /*182d0*/  FFMA.FTZ R173, R19, R67, -R70 ;  /* 0x0000004313ad7223 */ /* 0x000fce0000010846 */
[----:B------:R-:W2:Y:S01]  /*182e0*/  MUFU.EX2 R34, R34 ;  /* 0x0000002200227308 */ /* 0x000ea20000000800 */
[----:B---3--:R-:W-:Y:S01]  /*182f0*/  FFMA.FTZ R6, R7, R71, R168 ;  /* 0x0000004707067223 */ /* 0x008fe200000100a8 */
[----:B------:R-:W-:-:S06]  /*18300*/  FFMA.FTZ R174, R30, R67, -R48 ;  /* 0x000000431eae7223 */ /* 0x000fcc0000010830 */
[----:B------:R-:W3:Y:S01]  /*18310*/  MUFU.EX2 R170, R170 ;  /* 0x000000aa00aa7308 */ /* 0x000ee20000000800 */
[----:B----4-:R-:W-:Y:S01]  /*18320*/  FFMA.FTZ R8, R61, R73, R36 ;  /* 0x000000493d087223 */ /* 0x010fe20000010024 */
[----:B------:R-:W-:-:S06]  /*18330*/  FFMA.FTZ R30, R24, R67, -R70 ;  /* 0x00000043181e7223 */ /* 0x000fcc0000010846 */
        /* <DEDUP_REMOVED lines=22> */
[----:B------:R-:W-:-:S06]  /*184a0*/  FFMA.FTZ R178, R44, R67, -R48 ;  /* 0x000000432cb27223 */ /* 0x000fcc0000010830 */
[----:B------:R-:W2:Y:S01]  /*184b0*/  MUFU.EX2 R29, R29 ;  /* 0x0000001d001d7308 */ /* 0x000ea20000000800 */
[----:B------:R-:W-:Y:S01]  /*184c0*/  FADD.FTZ R9, R173, R6 ;  /* 0x00000006ad097221 */ /* 0x000fe20000010000 */
        /* <DEDUP_REMOVED lines=51> */
[----:B------:R-:W-:-:S06]  /*18800*/  FADD.FTZ R11, R219, R8 ;  /* 0x00000008db0b7221 */ /* 0x000fcc0000010000 */
[----:B------:R-:W2:Y:S01]  /*18810*/  MUFU.EX2 R205, R205 ;  /* 0x000000cd00cd7308 */ /* 0x000ea20000000800 */
[-C--:B------:R-:W-:Y:S01]  /*18820*/  FFMA.FTZ R196, R56, R67.reuse, -R48 ;  /* 0x0000004338c47223 */ /* 0x080fe20000010830 */
        /* <DEDUP_REMOVED lines=35> */
[----:B-1----:R-:W-:Y:S01]  /*18a60*/  FADD.FTZ R8, R18, R11 ;  /* 0x0000000b12087221 */ /* 0x002fe20000010000 */
[----:B------:R-:W-:Y:S01]  /*18a70*/  FMUL.FTZ R25, R7, R66 ;  /* 0x0000004207197220 */ /* 0x000fe20000410000 */
[----:B------:R-:W-:Y:S02]  /*18a80*/  IMAD.U32 R10, RZ, RZ, UR6 ;  /* 0x00000006ff0a7e24 */ /* 0x000fe4000f8e00ff */
[----:B--2---:R-:W-:Y:S01]  /*18a90*/  FADD.FTZ R9, R21, R6 ;  /* 0x0000000615097221 */ /* 0x004fe20000010000 */
[----:B------:R-:W-:Y:S01]  /*18aa0*/  IMAD.U32 R11, RZ, RZ, UR5 ;  /* 0x00000005ff0b7e24 */ /* 0x000fe2000f8e00ff */
[----:B------:R-:W-:Y:S01]  /*18ab0*/  ST.E desc[UR44][R16.64+0x210], R25 ;  /* 0x0002101910007985 */ /* 0x000fe2000c10192c */
[----:B------:R-:W-:-:S03]  /*18ac0*/  FADD.FTZ R13, R19, R8 ;  /* 0x00000008130d7221 */ /* 0x000fc60000010000 */
[----:B------:R-:W-:Y:S04]  /*18ad0*/  ST.E desc[UR44][R16.64+0x430], R9 ;  /* 0x0004300910007985 */ /* 0x000fe8000c10192c */
[----:B------:R0:W-:Y:S04]  /*18ae0*/  ST.E desc[UR44][R16.64+0x434], R13 ;  /* 0x0004340d10007985 */ /* 0x0001e8000c10192c */
[----:B------:R-:W2:Y:S02]  /*18af0*/  LD.E R6, desc[UR44][R10.64] ;  /* 0x0000002c0a067980 */ /* 0x000ea4000c101900 */
[----:B--2---:R-:W-:-:S05]  /*18b00*/  FMUL.FTZ R27, R7, R6 ;  /* 0x00000006071b7220 */ /* 0x004fca0000410000 */
[----:B------:R1:W-:Y:S04]  /*18b10*/  ST.E desc[UR44][R10.64], R27 ;  /* 0x0000001b0a007985 */ /* 0x0003e8000c10192c */
[----:B------:R-:W0:Y:S04]  /*18b20*/  LD.E R54, desc[UR44][R16.64+0x224] ;  /* 0x0002242c10367980 */ /* 0x000e28000c101900 */
[----:B------:R-:W2:Y:S04]  /*18b30*/  LD.E R52, desc[UR44][R16.64+0x220] ;  /* 0x0002202c10347980 */ /* 0x000ea8000c101900 */
[----:B------:R-:W3:Y:S04]  /*18b40*/  LD.E R150, desc[UR44][R16.64+0x404] ;  /* 0x0004042c10967980 */ /* 0x000ee8000c101900 */
[----:B------:R-:W4:Y:S04]  /*18b50*/  LD.E R56, desc[UR44][R16.64+0x230] ;  /* 0x0002302c10387980 */ /* 0x000f28000c101900 */
[----:B------:R-:W1:Y:S04]  /*18b60*/  LD.E R58, desc[UR44][R16.64+0x234] ;  /* 0x0002342c103a7980 */ /* 0x000e68000c101900 */
        /* <DEDUP_REMOVED lines=57> */
[----:B------:R-:W-:Y:S01]  /*18f00*/  ULOP3.LUT UR6, UR4, 0x8, URZ, 0xfc, !UPT ;  /* 0x0000000804067892 */ /* 0x000fe2000f8efc3f */
[C---:B0-----:R-:W-:Y:S01]  /*18f10*/  FMUL.FTZ R13, R7.reuse, R54 ;  /* 0x00000036070d7220 */ /* 0x041fe20000410000 */
[----:B--2---:R-:W-:-:S04]  /*18f20*/  FMUL.FTZ R9, R7, R52 ;  /* 0x0000003407097220 */ /* 0x004fc80000410000 */
[----:B------:R0:W-:Y:S01]  /*18f30*/  ST.E desc[UR44][R16.64+0x224], R13 ;  /* 0x0002240d10007985 */ /* 0x0001e2000c10192c */
[----:B---3--:R-:W-:-:S03]  /*18f40*/  FMUL.FTZ R45, R7, R150 ;  /* 0x00000096072d7220 */ /* 0x008fc60000410000 */
[----:B------:R2:W-:Y:S01]  /*18f50*/  ST.E desc[UR44][R16.64+0x220], R9 ;  /* 0x0002200910007985 */ /* 0x0005e2000c10192c */
[C---:B----4-:R-:W-:Y:S01]  /*18f60*/  FMUL.FTZ R25, R7.reuse, R56 ;  /* 0x0000003807197220 */ /* 0x050fe20000410000 */
[C---:B-1----:R-:W-:Y:S01]  /*18f70*/  FMUL.FTZ R27, R7.reuse, R58 ;  /* 0x0000003a071b7220 */ /* 0x042fe20000410000 */
[C---:B------:R-:W-:Y:S01]  /*18f80*/  FMUL.FTZ R39, R7.reuse, R60 ;  /* 0x0000003c07277220 */ /* 0x040fe20000410000 */
[C---:B0-----:R-:W-:Y:S01]  /*18f90*/  FMUL.FTZ R13, R7.reuse, R68 ;  /* 0x00000044070d7220 */ /* 0x041fe20000410000 */
[C---:B--2---:R-:W-:Y:S01]  /*18fa0*/  FMUL.FTZ R9, R7.reuse, R66 ;  /* 0x0000004207097220 */ /* 0x044fe20000410000 */
        /* <DEDUP_REMOVED lines=104> */
[----:B------:R-:W-:Y:S02]  /*19630*/  IMAD.U32 R8, RZ, RZ, UR6 ;  /* 0x00000006ff087e24 */ /* 0x000fe4000f8e00ff */
[----:B---3--:R-:W-:Y:S01]  /*19640*/  FMUL.FTZ R13, R7, R24 ;  /* 0x00000018070d7220 */ /* 0x008fe20000410000 */
[----:B0-----:R-:W-:Y:S01]  /*19650*/  IMAD.U32 R9, RZ, RZ, UR5 ;  /* 0x00000005ff097e24 */ /* 0x001fe2000f8e00ff */
[----:B------:R0:W-:Y:S04]  /*19660*/  ST.E desc[UR44][R16.64+0x3c0], R25 ;  /* 0x0003c01910007985 */ /* 0x0001e8000c10192c */
        /* <DEDUP_REMOVED lines=8> */
[----:B------:R-:W0:Y:S01]  /*196f0*/  LD.E R12, desc[UR44][R8.64] ;  /* 0x0000002c080c7980 */ /* 0x000e22000c101900 */
[----:B------:R-:W-:Y:S01]  /*19700*/  ULOP3.LUT UR4, UR4, 0xc, URZ, 0xfc, !UPT ;  /* 0x0000000c04047892 */ /* 0x000fe2000f8efc3f */
[----:B------:R-:W-:-:S05]  /*19710*/  IMAD.U32 R7, RZ, RZ, UR5 ;  /* 0x00000005ff077e24 */ /* 0x000fca000f8e00ff */
[----:B------:R-:W-:Y:S02]  /*19720*/  IMAD.U32 R6, RZ, RZ, UR4 ;  /* 0x00000004ff067e24 */ /* 0x000fe4000f8e00ff */
[----:B0-----:R-:W-:-:S05]  /*19730*/  FMUL.FTZ R25, R61, R12 ;  /* 0x0000000c3d197220 */ /* 0x001fca0000410000 */
[----:B------:R-:W-:Y:S04]  /*19740*/  ST.E desc[UR44][R8.64], R25 ;  /* 0x0000001908007985 */ /* 0x000fe8000c10192c */
[----:B------:R-:W1:Y:S02]  /*19750*/  LD.E R12, desc[UR44][R6.64] ;  /* 0x0000002c060c7980 */ /* 0x000e64000c101900 */
[----:B-1----:R-:W-:-:S05]  /*19760*/  FMUL.FTZ R13, R61, R12 ;  /* 0x0000000c3d0d7220 */ /* 0x002fca0000410000 */
[----:B------:R0:W-:Y:S04]  /*19770*/  ST.E desc[UR44][R6.64], R13 ;  /* 0x0000000d06007985 */ /* 0x0001e8000c10192c */
[----:B------:R-:W2:Y:S04]  /*19780*/  LD.E R27, desc[UR44][R16.64+0x40c] ;  /* 0x00040c2c101b7980 */ /* 0x000ea8000c101900 */
[----:B------:R-:W0:Y:S04]  /*19790*/  LD.E R62, desc[UR44][R16.64+0x228] ;  /* 0x0002282c103e7980 */ /* 0x000e28000c101900 */
        /* <DEDUP_REMOVED lines=61> */
[----:B0-----:R-:W-:-:S04]  /*19b70*/  FMUL.FTZ R13, R61, R62 ;  /* 0x0000003e3d0d7220 */ /* 0x001fc80000410000 */
[----:B------:R0:W-:Y:S01]  /*19b80*/  ST.E desc[UR44][R16.64+0x40c], R45 ;  /* 0x00040c2d10007985 */ /* 0x0001e2000c10192c */
[C---:B---3--:R-:W-:Y:S01]  /*19b90*/  FMUL.FTZ R25, R61.reuse, R64 ;  /* 0x000000403d197220 */ /* 0x048fe20000410000 */
[C---:B----4-:R-:W-:Y:S01]  /*19ba0*/  FMUL.FTZ R27, R61.reuse, R66 ;  /* 0x000000423d1b7220 */ /* 0x050fe20000410000 */
[C---:B------:R-:W-:Y:S01]  /*19bb0*/  FMUL.FTZ R39, R61.reuse, R68 ;  /* 0x000000443d277220 */ /* 0x040fe20000410000 */
[C---:B------:R-:W-:Y:S01]  /*19bc0*/  FMUL.FTZ R41, R61.reuse, R70 ;  /* 0x000000463d297220 */ /* 0x040fe20000410000 */
[C---:B------:R-:W-:Y:S01]  /*19bd0*/  FMUL.FTZ R43, R61.reuse, R72 ;  /* 0x000000483d2b7220 */ /* 0x040fe20000410000 */
[C---:B0-----:R-:W-:Y:S01]  /*19be0*/  FMUL.FTZ R45, R61.reuse, R76 ;  /* 0x0000004c3d2d7220 */ /* 0x041fe20000410000 */
[C---:B------:R-:W-:Y:S01]  /*19bf0*/  FMUL.FTZ R47, R61.reuse, R78 ;  /* 0x0000004e3d2f7220 */ /* 0x040fe20000410000 */
[C---:B------:R-:W-:Y:S01]  /*19c00*/  FMUL.FTZ R49, R61.reuse, R80 ;  /* 0x000000503d317220 */ /* 0x040fe20000410000 */
[----:B------:R0:W-:Y:S04]  /*19c10*/  ST.E desc[UR44][R16.64+0x228], R13 ;  /* 0x0002280d10007985 */ /* 0x0001e8000c10192c */
[----:B------:R1:W-:Y:S01]  /*19c20*/  ST.E desc[UR44][R16.64+0x22c], R25 ;  /* 0x00022c1910007985 */ /* 0x0003e2000c10192c */
[----:B------:R-:W-:-:S03]  /*19c30*/  FMUL.FTZ R51, R61, R82 ;  /* 0x000000523d337220 */ /* 0x000fc60000410000 */
        /* <DEDUP_REMOVED lines=97> */
[----:B------:R-:W-:Y:S01]  /*1a250*/  FMUL.FTZ R61, R61, R24 ;  /* 0x000000183d3d7220 */ /* 0x000fe20000410000 */
        /* <DEDUP_REMOVED lines=10> */
[----:B------:R-:W-:Y:S04]  /*1a300*/  ST.E desc[UR44][R16.64+0x3fc], R49 ;  /* 0x0003fc3110007985 */ /* 0x000fe8000c10192c */
[----:B------:R-:W-:Y:S01]  /*1a310*/  ST.E desc[UR44][R16.64+0x408], R61 ;  /* 0x0004083d10007985 */ /* 0x000fe2000c10192c */
[----:B------:R1:W-:Y:S06]  /*1a320*/  BAR.SYNC.DEFER_BLOCKING R213, 0x100 ;  /* 0x000400d50000751d */ /* 0x0003ec0000010000 */
[----:B0-----:R-:W2:Y:S04]  /*1a330*/  LD.E R25, desc[UR44][R16.64+0x210] ;  /* 0x0002102c10197980 */ /* 0x001ea8000c101900 */
[----:B------:R-:W4:Y:S04]  /*1a340*/  LD.E R24, desc[UR44][R2.64] ;  /* 0x0000002c02187980 */ /* 0x000f28000c101900 */
[----:B------:R-:W4:Y:S04]  /*1a350*/  LD.E.64 R12, desc[UR44][R16.64+0x88] ;  /* 0x0000882c100c7980 */ /* 0x000f28000c101b00 */
[----:B--2---:R0:W-:Y:S04]  /*1a360*/  ST.E desc[UR44][R16.64+0x210], R25 ;  /* 0x0002101910007985 */ /* 0x0041e8000c10192c */
[----:B-1----:R-:W2:Y:S04]  /*1a370*/  LD.E R27, desc[UR44][R10.64] ;  /* 0x0000002c0a1b7980 */ /* 0x002ea8000c101900 */
[----:B--2---:R1:W-:Y:S04]  /*1a380*/  ST.E desc[UR44][R10.64], R27 ;  /* 0x0000001b0a007985 */ /* 0x0043e8000c10192c */
[----:B------:R-:W2:Y:S04]  /*1a390*/  LD.E R39, desc[UR44][R8.64] ;  /* 0x0000002c08277980 */ /* 0x000ea8000c101900 */
[----:B--2---:R2:W-:Y:S04]  /*1a3a0*/  ST.E desc[UR44][R8.64], R39 ;  /* 0x0000002708007985 */ /* 0x0045e8000c10192c */
[----:B---3--:R-:W3:Y:S04]  /*1a3b0*/  LD.E R41, desc[UR44][R6.64] ;  /* 0x0000002c06297980 */ /* 0x008ee8000c101900 */
[----:B---3--:R3:W-:Y:S04]  /*1a3c0*/  ST.E desc[UR44][R6.64], R41 ;  /* 0x0000002906007985 */ /* 0x0087e8000c10192c */
[----:B----4-:R-:W4:Y:S04]  /*1a3d0*/  LD.E R43, desc[UR44][R16.64+0x220] ;  /* 0x0002202c102b7980 */ /* 0x010f28000c101900 */
[----:B------:R-:W4:Y:S04]  /*1a3e0*/  LD.E R45, desc[UR44][R16.64+0x224] ;  /* 0x0002242c102d7980 */ /* 0x000f28000c101900 */
[----:B------:R-:W4:Y:S04]  /*1a3f0*/  LD.E R47, desc[UR44][R16.64+0x228] ;  /* 0x0002282c102f7980 */ /* 0x000f28000c101900 */
[----:B0-----:R-:W4:Y:S04]  /*1a400*/  LD.E R25, desc[UR44][R16.64+0x22c] ;  /* 0x00022c2c10197980 */ /* 0x001f28000c101900 */
        /* <DEDUP_REMOVED lines=74> */
[----:B------:R0:W-:Y:S04]  /*1a8b0*/  ST.E desc[UR44][R16.64+0x22c], R25 ;  /* 0x00022c1910007985 */ /* 0x0001e8000c10192c */
[----:B------:R-:W-:Y:S04]  /*1a8c0*/  ST.E desc[UR44][R16.64+0x230], R49 ;  /* 0x0002303110007985 */ /* 0x000fe8000c10192c */
[----:B------:R-:W-:Y:S04]  /*1a8d0*/  ST.E desc[UR44][R16.64+0x234], R51 ;  /* 0x0002343310007985 */ /* 0x000fe8000c10192c */
[----:B------:R1:W-:Y:S04]  /*1a8e0*/  ST.E desc[UR44][R16.64+0x238], R27 ;  /* 0x0002381b10007985 */ /* 0x0003e8000c10192c */
[----:B------:R-:W-:Y:S04]  /*1a8f0*/  ST.E desc[UR44][R16.64+0x23c], R53 ;  /* 0x00023c3510007985 */ /* 0x000fe8000c10192c */
[----:B--2---:R2:W-:Y:S04]  /*1a900*/  ST.E desc[UR44][R16.64+0x240], R39 ;  /* 0x0002402710007985 */ /* 0x0045e8000c10192c */
[----:B------:R-:W-:Y:S04]  /*1a910*/  ST.E desc[UR44][R16.64+0x244], R55 ;  /* 0x0002443710007985 */ /* 0x000fe8000c10192c */
[----:B---3--:R3:W-:Y:S04]  /*1a920*/  ST.E desc[UR44][R16.64+0x248], R41 ;  /* 0x0002482910007985 */ /* 0x0087e8000c10192c */
[----:B------:R4:W-:Y:S04]  /*1a930*/  ST.E desc[UR44][R16.64+0x24c], R57 ;  /* 0x00024c3910007985 */ /* 0x0009e8000c10192c */
[----:B------:R4:W-:Y:S04]  /*1a940*/  ST.E desc[UR44][R16.64+0x250], R59 ;  /* 0x0002503b10007985 */ /* 0x0009e8000c10192c */
[----:B------:R4:W-:Y:S04]  /*1a950*/  ST.E desc[UR44][R16.64+0x254], R61 ;  /* 0x0002543d10007985 */ /* 0x0009e8000c10192c */
[----:B------:R4:W-:Y:S04]  /*1a960*/  ST.E desc[UR44][R16.64+0x258], R63 ;  /* 0x0002583f10007985 */ /* 0x0009e8000c10192c */
[----:B------:R4:W-:Y:S04]  /*1a970*/  ST.E desc[UR44][R16.64+0x25c], R65 ;  /* 0x00025c4110007985 */ /* 0x0009e8000c10192c */
[----:B0-----:R-:W4:Y:S04]  /*1a980*/  LD.E R25, desc[UR44][R16.64+0x260] ;  /* 0x0002602c10197980 */ /* 0x001f28000c101900 */
        /* <DEDUP_REMOVED lines=160> */
[C---:B------:R-:W-:Y:S01]  /*1b390*/  VIADD R24, R12.reuse, 0x80 ;  /* 0x000000800c187836 */ /* 0x040fe20000000000 */
        /* <DEDUP_REMOVED lines=147> */
[----:B--2---:R-:W-:-:S11]  /*1bcd0*/  WARPGROUP.ARRIVE ;  /* 0x00000000000079c5 */ /* 0x004fd60000000000 */
[----:B------:R-:W-:Y:S01]  /*1bce0*/  HGMMA.64x256x16.F32.BF16 R24, R168, gdesc[UR4].tnspB, R24, UP0, gsb0 ;  /* 0x43e00004a8187df0 */ /* 0x000fe2000b801818 */
[----:B------:R-:W-:Y:S02]  /*1bcf0*/  F2FP.BF16.F32.PACK_AB R178, R178, R15 ;  /* 0x0000000fb2b2723e */ /* 0x000fe400000010ff */
[----:B------:R-:W-:Y:S01]  /*1bd00*/  F2FP.BF16.F32.PACK_AB R179, R14, R179 ;  /* 0x000000b30eb3723e */ /* 0x000fe200000010ff */
        /* <DEDUP_REMOVED lines=813> */
[----:B------:R-:W3:Y:S04]  /*1efe0*/  LD.E R13, desc[UR44][R16.64+0x210] ;  /* 0x0002102c100d7980 */ /* 0x000ee8000c101900 */
[----:B---3--:R3:W-:Y:S04]  /*1eff0*/  ST.E desc[UR44][R16.64+0x210], R13 ;  /* 0x0002100d10007985 */ /* 0x0087e8000c10192c */
[----:B------:R-:W4:Y:S04]  /*1f000*/  LD.E R15, desc[UR44][R10.64] ;  /* 0x0000002c0a0f7980 */ /* 0x000f28000c101900 */
[----:B----4-:R4:W-:Y:S04]  /*1f010*/  ST.E desc[UR44][R10.64], R15 ;  /* 0x0000000f0a007985 */ /* 0x0109e8000c10192c */
[----:B------:R-:W2:Y:S04]  /*1f020*/  LD.E R19, desc[UR44][R8.64] ;  /* 0x0000002c08137980 */ /* 0x000ea8000c101900 */
[----:B--2---:R2:W-:Y:S04]  /*1f030*/  ST.E desc[UR44][R8.64], R19 ;  /* 0x0000001308007985 */ /* 0x0045e8000c10192c */
[----:B------:R-:W3:Y:S04]  /*1f040*/  LD.E R21, desc[UR44][R6.64] ;  /* 0x0000002c06157980 */ /* 0x000ee8000c101900 */
[----:B---3--:R3:W-:Y:S04]  /*1f050*/  ST.E desc[UR44][R6.64], R21 ;  /* 0x0000001506007985 */ /* 0x0087e8000c10192c */
[----:B0-----:R-:W3:Y:S04]  /*1f060*/  LD.E R25, desc[UR44][R16.64+0x220] ;  /* 0x0002202c10197980 */ /* 0x001ee8000c101900 */
[----:B-1----:R-:W3:Y:S04]  /*1f070*/  LD.E R27, desc[UR44][R16.64+0x224] ;  /* 0x0002242c101b7980 */ /* 0x002ee8000c101900 */
        /* <DEDUP_REMOVED lines=122> */
[----:B------:R-:W-:Y:S04]  /*1f820*/  ST.E desc[UR44][R16.64+0x220], R25 ;  /* 0x0002201910007985 */ /* 0x000fe8000c10192c */
[----:B------:R-:W-:Y:S04]  /*1f830*/  ST.E desc[UR44][R16.64+0x224], R27 ;  /* 0x0002241b10007985 */ /* 0x000fe8000c10192c */
[----:B------:R-:W-:Y:S04]  /*1f840*/  ST.E desc[UR44][R16.64+0x228], R5 ;  /* 0x0002280510007985 */ /* 0x000fe8000c10192c */
[----:B------:R-:W-:Y:S04]  /*1f850*/  ST.E desc[UR44][R16.64+0x22c], R29 ;  /* 0x00022c1d10007985 */ /* 0x000fe8000c10192c */
[----:B------:R-:W-:Y:S04]  /*1f860*/  ST.E desc[UR44][R16.64+0x230], R13 ;  /* 0x0002300d10007985 */ /* 0x000fe8000c10192c */
[----:B------:R-:W-:Y:S04]  /*1f870*/  ST.E desc[UR44][R16.64+0x234], R31 ;  /* 0x0002341f10007985 */ /* 0x000fe8000c10192c */
[----:B----4-:R-:W-:Y:S04]  /*1f880*/  ST.E desc[UR44][R16.64+0x238], R11 ;  /* 0x0002380b10007985 */ /* 0x010fe8000c10192c */
[----:B------:R-:W-:Y:S04]  /*1f890*/  ST.E desc[UR44][R16.64+0x23c], R15 ;  /* 0x00023c0f10007985 */ /* 0x000fe8000c10192c */
[----:B--2---:R-:W-:Y:S04]  /*1f8a0*/  ST.E desc[UR44][R16.64+0x240], R9 ;  /* 0x0002400910007985 */ /* 0x004fe8000c10192c */
[----:B------:R-:W-:Y:S04]  /*1f8b0*/  ST.E desc[UR44][R16.64+0x244], R19 ;  /* 0x0002441310007985 */ /* 0x000fe8000c10192c */
        /* <DEDUP_REMOVED lines=122> */
.L_x_3975:
[----:B------:R-:W-:Y:S05]  /*20060*/  BSYNC B0 ;  /* 0x0000000000007941 */ /* 0x000fea0003800000 */
.L_x_3974:
        /* <DEDUP_REMOVED lines=9> */
.L_x_3957:
[----:B------:R-:W-:-:S13]  /*20100*/  ISETP.GE.AND P0, PT, R0, R190, PT ;  /* 0x000000be0000720c */ /* 0x000fda0003f06270 */
[----:B------:R-:W-:Y:S05]  /*20110*/  @!P0 BRA `(.L_x_3977) ;  /* 0x000000b000bc8947 */ /* 0x000fea0003800000 */
[----:B------:R0:W5:Y:S02]  /*20120*/  LDL.64 R2, [R1+0x158] ;  /* 0x0001580001027983 */ /* 0x0001640000100a00 */
.L_x_4006:
[----:B-12--5:R-:W2:Y:S04]  /*20130*/  LD.E R5, desc[UR44][R2.64] ;  /* 0x0000002c02057980 */ /* 0x026ea8000c101900 */
        /* <DEDUP_REMOVED lines=20> */
.L_x_3979:
[----:B------:R-:W-:Y:S05]  /*20280*/  BSYNC B0 ;  /* 0x0000000000007941 */ /* 0x000fea0003800000 */
.L_x_3978:
        /* <DEDUP_REMOVED lines=13> */
.L_x_3981:
[----:B------:R-:W-:Y:S05]  /*20360*/  BSYNC B0 ;  /* 0x0000000000007941 */ /* 0x000fea0003800000 */
.L_x_3980:
        /* <DEDUP_REMOVED lines=8> */
.L_x_3983:
[----:B------:R-:W-:Y:S05]  /*203f0*/  BSYNC B0 ;  /* 0x0000000000007941 */ /* 0x000fea0003800000 */
.L_x_3982:
[----:B------:R-:W2:Y:S04]  /*20400*/  LD.E R11, desc[UR44][R2.64] ;  /* 0x0000002c020b7980 */ /* 0x000ea8000c101900 */
[----:B------:R-:W2:Y:S01]  /*20410*/  LDL.64 R20, [R1+0x80] ;  /* 0x0000800001147983 */ /* 0x000ea20000100a00 */
[----:B------:R-:W-:Y:S05]  /*20420*/  WARPSYNC.ALL ;  /* 0x0000000000007948 */ /* 0x000fea0003800000 */
[----:B------:R3:W-:Y:S04]  /*20430*/  STL [R1+0x60], RZ ;  /* 0x000060ff01007387 */ /* 0x0007e80000100800 */
[----:B-1---5:R-:W4:Y:S01]  /*20440*/  LD.E.64 R8, desc[UR44][R16.64+0x78] ;  /* 0x0000782c10087980 */ /* 0x022f22000c101b00 */
[----:B------:R-:W-:-:S05]  /*20450*/  IMAD.MOV.U32 R4, RZ, RZ, 0x1 ;  /* 0x00000001ff047424 */ /* 0x000fca00078e00ff */
[----:B------:R3:W-:Y:S04]  /*20460*/  STL [R1+0x60], R4 ;  /* 0x0000600401007387 */ /* 0x0007e80000100800 */
[----:B------:R-:W3:Y:S04]  /*20470*/  LD.E.64 R12, desc[UR44][R16.64+0x78] ;  /* 0x0000782c100c7980 */ /* 0x000ee8000c101b00 */
[----:B------:R1:W-:Y:S04]  /*20480*/  STL [R1+0x60], R4 ;  /* 0x0000600401007387 */ /* 0x0003e80000100800 */
[----:B------:R-:W3:Y:S01]  /*20490*/  LD.E.64 R14, desc[UR44][R16.64+0x78] ;  /* 0x0000782c100e7980 */ /* 0x000ee2000c101b00 */
        /* <DEDUP_REMOVED lines=8> */
[----:B----4-:R-:W-:Y:S02]  /*20520*/  R2UR UR4, R8 ;  /* 0x00000000080472ca */ /* 0x010fe400000e0000 */
[----:B------:R-:W-:-:S13]  /*20530*/  R2UR UR5, R9 ;  /* 0x00000000090572ca */ /* 0x000fda00000e0000 */
[----:B------:R-:W-:Y:S01]  /*20540*/  HGMMA.64x96x16.F32.BF16 R24, gdesc[UR4], RZ, !UPT, gsb0 ;  /* 0x01600000041879f0 */ /* 0x000fe2000c0018ff */
[----:B---3--:R-:W-:Y:S02]  /*20550*/  VIADD R12, R12, 0x2 ;  /* 0x000000020c0c7836 */ /* 0x008fe40000000000 */
        /* <DEDUP_REMOVED lines=38> */
.L_x_3986:
[----:B------:R-:W-:Y:S05]  /*207c0*/  BSYNC B0 ;  /* 0x0000000000007941 */ /* 0x000fea0003800000 */
.L_x_3985:
        /* <DEDUP_REMOVED lines=13> */
.L_x_3988:
[----:B------:R-:W-:Y:S05]  /*208a0*/  BSYNC B0 ;  /* 0x0000000000007941 */ /* 0x000fea0003800000 */
.L_x_3987:
        /* <DEDUP_REMOVED lines=8> */
.L_x_3990:
[----:B------:R-:W-:Y:S05]  /*20930*/  BSYNC B0 ;  /* 0x0000000000007941 */ /* 0x000fea0003800000 */
.L_x_3989:
[----:B------:R-:W2:Y:S04]  /*20940*/  LD.E R19, desc[UR44][R2.64] ;  /* 0x0000002c02137980 */ /* 0x000ea8000c101900 */
[----:B------:R-:W2:Y:S04]  /*20950*/  LDL.64 R6, [R1+0xf8] ;  /* 0x0000f80001067983 */ /* 0x000ea80000100a00 */
[----:B------:R-:W3:Y:S04]  /*20960*/  LDL R5, [R1+0x70] ;  /* 0x0000700001057983 */ /* 0x000ee80000100800 */
[----:B-1---5:R-:W4:Y:S04]  /*20970*/  LDL.64 R8, [R1+0xf0] ;  /* 0x0000f00001087983 */ /* 0x022f280000100a00 */
        /* <DEDUP_REMOVED lines=9> */
[----:B------:R-:W-:Y:S02]  /*20a10*/  R2UR UR6, R6 ;  /* 0x00000000060672ca */ /* 0x000fe400000e0000 */
        /* <DEDUP_REMOVED lines=192> */
.L_x_3993:
[----:B------:R-:W-:Y:S05]  /*21620*/  BSYNC B0 ;  /* 0x0000000000007941 */ /* 0x000fea0003800000 */
.L_x_3992:
        /* <DEDUP_REMOVED lines=12> */
[----:B------:R-:W4:Y:S04]  /*216f0*/  LDL.128 R8, [R1+0x120] ;  /* 0x0001200001087983 */ /* 0x000f280000100c00 */
[----:B--2---:R-:W2:Y:S01]  /*21700*/  LD.E R20, desc[UR44][R18.64] ;  /* 0x0000002c12147980 */ /* 0x004ea2000c101900 */
[----:B---3--:R-:W-:-:S02]  /*21710*/  ISETP.NE.AND P0, PT, R6, 0x1, PT ;  /* 0x000000010600780c */ /* 0x008fc40003f05270 */
[----:B----4-:R-:W-:Y:S01]  /*21720*/  ISETP.GE.AND P1, PT, R13, 0x1, PT ;  /* 0x000000010d00780c */ /* 0x010fe20003f26270 */
[----:B------:R-:W-:Y:S01]  /*21730*/  BSSY B0, `(.L_x_3994) ;  /* 0x000009e000007945 */ /* 0x000fe20003800000 */
[-C--:B--2---:R-:W-:Y:S01]  /*21740*/  FMUL.FTZ R80, R45, R20.reuse ;  /* 0x000000142d507220 */ /* 0x084fe20000410000 */
[----:B------:R-:W-:Y:S01]  /*21750*/  SHF.R.S32.HI R45, RZ, 0x1f, R76 ;  /* 0x0000001fff2d7819 */ /* 0x000fe2000001144c */
[-C--:B------:R-:W-:Y:S01]  /*21760*/  FMUL.FTZ R77, R33, R20.reuse ;  /* 0x00000014214d7220 */ /* 0x080fe20000410000 */
[-C--:B------:R-:W-:Y:S01]  /*21770*/  FMUL.FTZ R33, R46, R20.reuse ;  /* 0x000000142e217220 */ /* 0x080fe20000410000 */
[----:B------:R-:W-:Y:S01]  /*21780*/  FMUL.FTZ R19, R27, R20 ;  /* 0x000000141b137220 */ /* 0x000fe20000410000 */
[----:B------:R-:W-:Y:S01]  /*21790*/  LEA.HI R46, R45, R76, RZ, 0x7 ;  /* 0x0000004c2d2e7211 */ /* 0x000fe200078f38ff */
[-C--:B------:R-:W-:Y:S01]  /*217a0*/  FMUL.FTZ R27, R34, R20.reuse ;  /* 0x00000014221b7220 */ /* 0x080fe20000410000 */
[-C--:B------:R-:W-:Y:S02]  /*217b0*/  FMUL.FTZ R34, R47, R20.reuse ;  /* 0x000000142f227220 */ /* 0x080fe40000410000 */
[----:B------:R-:W-:Y:S01]  /*217c0*/  LOP3.LUT R47, R46, 0xffffff80, RZ, 0xc0, !PT ;  /* 0xffffff802e2f7812 */ /* 0x000fe200078ec0ff */
[----:B------:R-:W-:-:S04]  /*217d0*/  FMUL.FTZ R81, R48, R20 ;  /* 0x0000001430517220 */ /* 0x000fc80000410000 */
[----:B------:R-:W-:Y:S02]  /*217e0*/  IMAD.IADD R48, R76, 0x1, -R47 ;  /* 0x000000014c307824 */ /* 0x000fe400078e0a2f */
[-C--:B------:R-:W-:Y:S01]  /*217f0*/  FMUL.FTZ R82, R53, R20.reuse ;  /* 0x0000001435527220 */ /* 0x080fe20000410000 */
[-C--:B-1----:R-:W-:Y:S01]  /*21800*/  FMUL.FTZ R5, R24, R20.reuse ;  /* 0x0000001418057220 */ /* 0x082fe20000410000 */
[-C--:B------:R-:W-:Y:S01]  /*21810*/  FMUL.FTZ R24, R28, R20.reuse ;  /* 0x000000141c187220 */ /* 0x080fe20000410000 */
[----:B------:R-:W-:Y:S01]  /*21820*/  SHF.R.S32.HI R53, RZ, 0x1f, R48 ;  /* 0x0000001fff357819 */ /* 0x000fe20000011430 */
[-C--:B------:R-:W-:Y:S01]  /*21830*/  FMUL.FTZ R28, R35, R20.reuse ;  /* 0x00000014231c7220 */ /* 0x080fe20000410000 */
[-C--:B------:R-:W-:Y:S01]  /*21840*/  FMUL.FTZ R74, R29, R20.reuse ;  /* 0x000000141d4a7220 */ /* 0x080fe20000410000 */
[-C--:B------:R-:W-:Y:S01]  /*21850*/  FMUL.FTZ R35, R50, R20.reuse ;  /* 0x0000001432237220 */ /* 0x080fe20000410000 */
[----:B------:R-:W-:Y:S01]  /*21860*/  FMUL.FTZ R29, R38, R20 ;  /* 0x00000014261d7220 */ /* 0x000fe20000410000 */
[----:B------:R-:W-:Y:S01]  /*21870*/  LEA.HI R50, R53, R48, RZ, 0x2 ;  /* 0x0000003035327211 */ /* 0x000fe200078f10ff */
        /* <DEDUP_REMOVED lines=8> */
[--C-:B------:R-:W-:Y:S01]  /*21900*/  SHF.R.S32.HI R52, RZ, 0x2, R50.reuse ;  /* 0x00000002ff347819 */ /* 0x100fe20000011432 */
[----:B------:R-:W-:Y:S01]  /*21910*/  FMUL.FTZ R39, R55, R20 ;  /* 0x0000001437277220 */ /* 0x000fe20000410000 */
[----:B------:R-:W-:-:S02]  /*21920*/  SHF.R.S32.HI R47, RZ, 0x1f, R50 ;  /* 0x0000001fff2f7819 */ /* 0x000fc40000011432 */
[----:B------:R-:W-:Y:S02]  /*21930*/  LOP3.LUT R55, R54, 0xfffffffc, RZ, 0xc0, !PT ;  /* 0xfffffffc36377812 */ /* 0x000fe400078ec0ff */
[----:B------:R-:W-:-:S03]  /*21940*/  LEA.HI R54, R47, R52, RZ, 0x3 ;  /* 0x000000342f367211 */ /* 0x000fc600078f18ff */
[----:B------:R-:W-:Y:S01]  /*21950*/  IMAD.IADD R76, R76, 0x1, -R55 ;  /* 0x000000014c4c7824 */ /* 0x000fe200078e0a37 */
[----:B------:R-:W-:Y:S02]  /*21960*/  LOP3.LUT R55, R54, 0xfffffff8, RZ, 0xc0, !PT ;  /* 0xfffffff836377812 */ /* 0x000fe400078ec0ff */
[----:B------:R-:W-:Y:S02]  /*21970*/  SHF.R.S32.HI R47, RZ, 0x7, R46 ;  /* 0x00000007ff2f7819 */ /* 0x000fe4000001142e */
[----:B------:R-:W-:Y:S01]  /*21980*/  LEA.HI R53, R53, R48, RZ, 0x5 ;  /* 0x0000003035357211 */ /* 0x000fe200078f28ff */
[----:B------:R-:W-:Y:S01]  /*21990*/  IMAD.IADD R55, R52, 0x1, -R55 ;  /* 0x0000000134377824 */ /* 0x000fe200078e0a37 */
[----:B------:R-:W-:Y:S02]  /*219a0*/  LEA.HI R46, R46, R47, RZ, 0x1 ;  /* 0x0000002f2e2e7211 */ /* 0x000fe400078f08ff */
[----:B------:R-:W-:Y:S02]  /*219b0*/  SHF.R.S32.HI R52, RZ, 0x5, R53 ;  /* 0x00000005ff347819 */ /* 0x000fe40000011435 */
        /* <DEDUP_REMOVED lines=12> */
[-C--:B------:R-:W-:Y:S02]  /*21a80*/  FMUL.FTZ R18, R26, R20.reuse ;  /* 0x000000141a127220 */ /* 0x080fe40000410000 */
[----:B------:R-:W1:Y:S01]  /*21a90*/  SHFL.IDX PT, R52, R6, RZ, 0x1c1f ;  /* 0x001c1fff06347589 */ /* 0x000e6200000e0000 */
[----:B------:R-:W-:Y:S02]  /*21aa0*/  IMAD.MOV.U32 R53, RZ, RZ, -0x60 ;  /* 0xffffffa0ff357424 */ /* 0x000fe400078e00ff */
[-C--:B------:R-:W-:Y:S01]  /*21ab0*/  FMUL.FTZ R26, R31, R20.reuse ;  /* 0x000000141f1a7220 */ /* 0x080fe20000410000 */
[-C--:B------:R-:W-:Y:S01]  /*21ac0*/  FMUL.FTZ R75, R32, R20.reuse ;  /* 0x00000014204b7220 */ /* 0x080fe20000410000 */
[-C--:B------:R-:W-:Y:S01]  /*21ad0*/  FMUL.FTZ R31, R42, R20.reuse ;  /* 0x000000142a1f7220 */ /* 0x080fe20000410000 */
[-C--:B------:R-:W-:Y:S01]  /*21ae0*/  FMUL.FTZ R32, R43, R20.reuse ;  /* 0x000000142b207220 */ /* 0x080fe20000410000 */
[----:B------:R-:W-:Y:S01]  /*21af0*/  FMUL.FTZ R79, R44, R20 ;  /* 0x000000142c4f7220 */ /* 0x000fe20000410000 */
[----:B------:R-:W-:-:S02]  /*21b00*/  IMAD.IADD R7, R48, 0x1, -R7 ;  /* 0x0000000130077824 */ /* 0x000fc400078e0a07 */
        /* <DEDUP_REMOVED lines=20> */
[----:B------:R-:W-:Y:S01]  /*21c50*/  FMUL.FTZ R20, R71, R20 ;  /* 0x0000001447147220 */ /* 0x000fe20000410000 */
[----:B------:R-:W2:Y:S01]  /*21c60*/  MUFU.TANH R5, R5 ;  /* 0x0000000500057308 */ /* 0x000ea20000002400 */
[----:B------:R-:W-:Y:S01]  /*21c70*/  IMAD R7, R7, -0x2, R50 ;  /* 0xfffffffe07077824 */ /* 0x000fe200078e0232 */
[----:B------:R-:W-:-:S06]  /*21c80*/  LOP3.LUT R53, RZ, R10, RZ, 0x33, !PT ;  /* 0x0000000aff357212 */ /* 0x000fcc00078e33ff */
[----:B------:R-:W3:Y:S01]  /*21c90*/  MUFU.TANH R21, R21 ;  /* 0x0000001500157308 */ /* 0x000ee20000002400 */
[----:B------:R-:W-:-:S07]  /*21ca0*/  IADD3 R50, -R8, R7, R9 ;  /* 0x0000000708327210 */ /* 0x000fce0007ffe109 */
        /* <DEDUP_REMOVED lines=46> */
[----:B------:R-:W-:-:S02]  /*21f90*/  IMAD.IADD R66, R50, 0x1, R11 ;  /* 0x0000000132427824 */ /* 0x000fc400078e020b */
[----:B------:R-:W-:Y:S02]  /*21fa0*/  IMAD.IADD R67, R50, 0x1, R53 ;  /* 0x0000000132437824 */ /* 0x000fe400078e0235 */
[----:B------:R-:W-:Y:S02]  /*21fb0*/  VIADD R70, R7, 0xffffffff ;  /* 0xffffffff07467836 */ /* 0x000fe40000000000 */
[----:B------:R-:W-:Y:S02]  /*21fc0*/  IMAD R63, R0, -0x60, R12 ;  /* 0xffffffa0003f7824 */ /* 0x000fe400078e020c */
[--C-:B-1----:R-:W-:Y:S02]  /*21fd0*/  IMAD.IADD R62, R66, 0x1, R52.reuse ;  /* 0x00000001423e7824 */ /* 0x102fe400078e0234 */
        /* <DEDUP_REMOVED lines=12> */
.L_x_3997:
[----:B------:R-:W-:-:S13]  /*220a0*/  ISETP.NE.AND P0, PT, R13, 0x1, PT ;  /* 0x000000010d00780c */ /* 0x000fda0003f05270 */
[----:B------:R-:W-:-:S05]  /*220b0*/  @P0 IMAD.HI.U32 R12, R10, R14, RZ ;  /* 0x0000000e0a0c0227 */ /* 0x000fca00078e00ff */
[----:B------:R-:W-:-:S07]  /*220c0*/  @P0 SHF.R.U32.HI R10, RZ, R15, R12 ;  /* 0x0000000fff0a0219 */ /* 0x000fce000001160c */
.L_x_3998:
[----:B------:R-:W-:Y:S05]  /*220d0*/  BSYNC B1 ;  /* 0x0000000000017941 */ /* 0x000fea0003800000 */
.L_x_3996:
[----:B------:R-:W-:-:S05]  /*220e0*/  IMAD R10, R10, R13, R70 ;  /* 0x0000000d0a0a7224 */ /* 0x000fca00078e0246 */
[----:B------:R-:W-:Y:S02]  /*220f0*/  VIMNMX R7, R7, R10, !PT ;  /* 0x0000000a07077248 */ /* 0x000fe40007fe0100 */
[----:B------:R-:W-:-:S07]  /*22100*/  VIADDMNMX R62, R10, R13, R62, PT ;  /* 0x0000000d0a3e7246 */ /* 0x000fce000380013e */
.L_x_3995:
[----:B------:R-:W-:Y:S05]  /*22110*/  BSYNC B0 ;  /* 0x0000000000007941 */ /* 0x000fea0003800000 */
.L_x_3994:
[C---:B------:R-:W-:Y:S01]  /*22120*/  ISETP.GE.AND P0, PT, R63.reuse, 0x2, PT ;  /* 0x000000023f00780c */ /* 0x040fe20003f06270 */
[----:B------:R-:W1:Y:S01]  /*22130*/  SHFL.IDX PT, R6, R6, 0x1, 0x1c1f ;  /* 0x003c1f0006067f89 */ /* 0x000e6200000e0000 */
        /* <DEDUP_REMOVED lines=13> */
[--C-:B-1----:R-:W-:Y:S01]  /*22210*/  IMAD.IADD R66, R66, 0x1, R6.reuse ;  /* 0x0000000142427824 */ /* 0x102fe200078e0206 */
[----:B0-----:R-:W-:Y:S01]  /*22220*/  FSEL R74, R74, -INF , !P0 ;  /* 0xff8000004a4a7808 */ /* 0x001fe20004000000 */
[----:B------:R-:W-:Y:S01]  /*22230*/  IMAD.IADD R67, R67, 0x1, R6 ;  /* 0x0000000143437824 */ /* 0x000fe200078e0206 */
        /* <DEDUP_REMOVED lines=112> */
.L_x_4002:
[----:B------:R-:W-:-:S13]  /*22940*/  ISETP.NE.AND P6, PT, R13, 0x1, PT ;  /* 0x000000010d00780c */ /* 0x000fda0003fc5270 */
[----:B------:R-:W-:-:S05]  /*22950*/  @P6 IMAD.HI.U32 R14, R8, R14, RZ ;  /* 0x0000000e080e6227 */ /* 0x000fca00078e00ff */
[----:B------:R-:W-:-:S07]  /*22960*/  @P6 SHF.R.U32.HI R8, RZ, R15, R14 ;  /* 0x0000000fff086219 */ /* 0x000fce000001160e */
.L_x_4003:
[----:B------:R-:W-:Y:S05]  /*22970*/  BSYNC B1 ;  /* 0x0000000000017941 */ /* 0x000fea0003800000 */
.L_x_4001:
[----:B------:R-:W-:-:S05]  /*22980*/  IMAD R8, R8, R13, R70 ;  /* 0x0000000d08087224 */ /* 0x000fca00078e0246 */
[----:B------:R-:W-:Y:S02]  /*22990*/  VIADDMNMX R66, R8, R13, R66, PT ;  /* 0x0000000d08427246 */ /* 0x000fe40003800142 */
[----:B------:R-:W-:-:S07]  /*229a0*/  VIMNMX R67, R67, R8, !PT ;  /* 0x0000000843437248 */ /* 0x000fce0007fe0100 */
.L_x_4000:
[----:B------:R-:W-:Y:S05]  /*229b0*/  BSYNC B0 ;  /* 0x0000000000007941 */ /* 0x000fea0003800000 */
.L_x_3999:
[----:B------:R-:W2:Y:S01]  /*229c0*/  LD.E.64 R6, desc[UR44][R16.64+0x420] ;  /* 0x0004202c10067980 */ /* 0x000ea2000c101b00 */
[----:B------:R-:W-:Y:S02]  /*229d0*/  ISETP.GT.AND P5, PT, R67, RZ, !P5 ;  /* 0x000000ff4300720c */ /* 0x000fe40006fa4270 */
[----:B------:R-:W-:Y:S01]  /*229e0*/  ISETP.NE.AND P6, PT, R86, RZ, PT ;  /* 0x000000ff5600720c */ /* 0x000fe20003fc5270 */
[----:B------:R-:W3:Y:S01]  /*229f0*/  LD.E R64, desc[UR44][R16.64+0x440] ;  /* 0x0004402c10407980 */ /* 0x000ee2000c101900 */
        /* <DEDUP_REMOVED lines=66> */
[C---:B------:R-:W-:Y:S02]  /*22e20*/  ISETP.GT.AND P5, PT, R67.reuse, 0x41, !P6 ;  /* 0x000000414300780c */ /* 0x040fe400077a4270 */
[----:B------:R-:W-:Y:S02]  /*22e30*/  ISETP.GT.AND P0, PT, R67, 0x48, !P0 ;  /* 0x000000484300780c */ /* 0x000fe40004704270 */
[----:B------:R-:W-:Y:S02]  /*22e40*/  ISETP.LT.OR P5, PT, R66, 0x42, P5 ;  /* 0x000000424200780c */ /* 0x000fe40002fa1670 */
[----:B--2---:R-:W-:Y:S02]  /*22e50*/  FMNMX.FTZ R29, R37, R6, !PT ;  /* 0x00000006251d7209 */ /* 0x004fe40007810000 */
[----:B------:R-:W-:-:S02]  /*22e60*/  FSEL R43, R43, -INF , !P5 ;  /* 0xff8000002b2b7808 */ /* 0x000fc40006800000 */
        /* <DEDUP_REMOVED lines=24> */
[----:B------:R-:W-:-:S05]  /*22ff0*/  FMNMX.FTZ R31, R5, R30, !PT ;  /* 0x0000001e051f7209 */ /* 0x000fca0007810000 */
[----:B------:R-:W0:Y:S01]  /*23000*/  SHFL.BFLY PT, R30, R31, 0x2, 0x1f ;  /* 0x0c401f001f1e7f89 */ /* 0x000e2200000e0000 */
[----:B------:R-:W-:Y:S02]  /*23010*/  FMNMX.FTZ R29, R18, R7, !PT ;  /* 0x00000007121d7209 */ /* 0x000fe40007810000 */
[----:B0-----:R-:W-:Y:S02]  /*23020*/  FMNMX.FTZ R32, R31, R30, !PT ;  /* 0x0000001e1f207209 */ /* 0x001fe40007810000 */
        /* <DEDUP_REMOVED lines=16> */
[----:B------:R-:W-:Y:S02]  /*23130*/  FMNMX.FTZ R30, R42, R29, !PT ;  /* 0x0000001d2a1e7209 */ /* 0x000fe40007810000 */
[----:B------:R-:W-:Y:S02]  /*23140*/  ISETP.GT.AND P2, PT, R67, 0x50, !P2 ;  /* 0x000000504300780c */ /* 0x000fe40005744270 */
[----:B------:R-:W-:Y:S02]  /*23150*/  ISETP.LT.OR P1, PT, R66, 0x4a, P1 ;  /* 0x0000004a4200780c */ /* 0x000fe40000f21670 */
[----:B------:R-:W-:-:S02]  /*23160*/  FSEL R63, R44, -INF , !P0 ;  /* 0xff8000002c3f7808 */ /* 0x000fc40004000000 */
[----:B------:R-:W-:Y:S02]  /*23170*/  FMNMX.FTZ R30, R43, R30, !PT ;  /* 0x0000001e2b1e7209 */ /* 0x000fe40007810000 */
[C---:B------:R-:W-:Y:S02]  /*23180*/  ISETP.GT.AND P3, PT, R67.reuse, 0x51, !P3 ;  /* 0x000000514300780c */ /* 0x040fe40005f64270 */
[----:B------:R-:W-:Y:S01]  /*23190*/  ISETP.GT.AND P4, PT, R67, 0x58, !P4 ;  /* 0x000000584300780c */ /* 0x000fe20006784270 */
[----:B------:R-:W0:Y:S01]  /*231a0*/  SHFL.BFLY PT, R33, R32, 0x1, 0x1f ;  /* 0x0c201f0020217f89 */ /* 0x000e2200000e0000 */
[----:B------:R-:W-:Y:S02]  /*231b0*/  ISETP.LT.OR P2, PT, R66, 0x51, P2 ;  /* 0x000000514200780c */ /* 0x000fe40001741670 */
[----:B------:R-:W-:Y:S01]  /*231c0*/  FSEL R45, R45, -INF , !P1 ;  /* 0xff8000002d2d7808 */ /* 0x000fe20004800000 */
[----:B------:R-:W-:Y:S01]  /*231d0*/  ST.E desc[UR44][R16.64+0x420], R31 ;  /* 0x0004201f10007985 */ /* 0x000fe2000c10192c */
[----:B------:R-:W-:-:S02]  /*231e0*/  FMNMX.FTZ R30, R63, R30, !PT ;  /* 0x0000001e3f1e7209 */ /* 0x000fc40007810000 */
[----:B------:R-:W-:Y:S01]  /*231f0*/  ISETP.LT.OR P3, PT, R66, 0x52, P3 ;  /* 0x000000524200780c */ /* 0x000fe20001f61670 */
[----:B------:R-:W2:Y:S01]  /*23200*/  LD.E R44, desc[UR44][R16.64+0x210] ;  /* 0x0002102c102c7980 */ /* 0x000ea2000c101900 */
[----:B------:R-:W-:Y:S02]  /*23210*/  FSEL R65, R46, -INF , !P2 ;  /* 0xff8000002e417808 */ /* 0x000fe40005000000 */
[----:B------:R-:W-:Y:S01]  /*23220*/  FMNMX.FTZ R30, R45, R30, !PT ;  /* 0x0000001e2d1e7209 */ /* 0x000fe20007810000 */
[----:B------:R-:W4:Y:S01]  /*23230*/  LD.E R46, desc[UR44][R16.64+0x430] ;  /* 0x0004302c102e7980 */ /* 0x000f22000c101900 */
[----:B------:R-:W-:Y:S02]  /*23240*/  ISETP.GT.AND P0, PT, R67, 0x59, !P6 ;  /* 0x000000594300780c */ /* 0x000fe40007704270 */
[----:B------:R-:W-:Y:S02]  /*23250*/  ISETP.LT.OR P4, PT, R66, 0x59, P4 ;  /* 0x000000594200780c */ /* 0x000fe40002781670 */
[----:B------:R-:W-:-:S02]  /*23260*/  FSEL R47, R47, -INF , !P3 ;  /* 0xff8000002f2f7808 */ /* 0x000fc40005800000 */
[----:B------:R-:W-:Y:S02]  /*23270*/  FMNMX.FTZ R30, R65, R30, !PT ;  /* 0x0000001e411e7209 */ /* 0x000fe40007810000 */
[----:B------:R-:W-:Y:S02]  /*23280*/  ISETP.LT.OR P0, PT, R66, 0x5a, P0 ;  /* 0x0000005a4200780c */ /* 0x000fe40000701670 */
[----:B------:R-:W-:Y:S02]  /*23290*/  FSEL R67, R48, -INF , !P4 ;  /* 0xff80000030437808 */ /* 0x000fe40006000000 */
[----:B------:R-:W-:Y:S01]  /*232a0*/  FMNMX.FTZ R30, R47, R30, !PT ;  /* 0x0000001e2f1e7209 */ /* 0x000fe20007810000 */
[----:B------:R-:W2:Y:S01]  /*232b0*/  LD.E R48, desc[UR44][R16.64+0x434] ;  /* 0x0004342c10307980 */ /* 0x000ea2000c101900 */
[----:B------:R-:W-:Y:S02]  /*232c0*/  FSEL R69, R20, -INF , !P0 ;  /* 0xff80000014457808 */ /* 0x000fe40004000000 */
[----:B------:R-:W-:-:S04]  /*232d0*/  FMNMX.FTZ R30, R67, R30, !PT ;  /* 0x0000001e431e7209 */ /* 0x000fc80007810000 */
[----:B------:R-:W-:-:S05]  /*232e0*/  FMNMX.FTZ R29, R69, R30, !PT ;  /* 0x0000001e451d7209 */ /* 0x000fca0007810000 */
[----:B------:R-:W-:Y:S04]  /*232f0*/  ST.E desc[UR44][R16.64+0x424], R29 ;  /* 0x0004241d10007985 */ /* 0x000fe8000c10192c */
[----:B------:R-:W3:Y:S01]  /*23300*/  LD.E R20, desc[UR44][R16.64+0x424] ;  /* 0x0004242c10147980 */ /* 0x000ee2000c101900 */
[----:B0-----:R-:W-:-:S05]  /*23310*/  FMNMX.FTZ R33, R32, R33, !PT ;  /* 0x0000002120217209 */ /* 0x001fca0007810000 */
[----:B------:R-:W-:Y:S04]  /*23320*/  ST.E desc[UR44][R16.64+0x420], R33 ;  /* 0x0004202110007985 */ /* 0x000fe8000c10192c */
[----:B------:R-:W4:Y:S01]  /*23330*/  LD.E R71, desc[UR44][R16.64+0x420] ;  /* 0x0004202c10477980 */ /* 0x000f22000c101900 */
[----:B------:R-:W-:-:S04]  /*23340*/  UIADD3 UR4, UP0, UR37, 0x210, URZ ;  /* 0x0000021025047890 */ /* 0x000fc8000ff1e03f */
[----:B------:R-:W-:Y:S02]  /*23350*/  ULOP3.LUT UR6, UR4, 0x4, URZ, 0xfc, !UPT ;  /* 0x0000000404067892 */ /* 0x000fe4000f8efc3f */
[----:B------:R-:W-:Y:S01]  /*23360*/  UIADD3.X UR5, URZ, UR36, URZ, UP0, !UPT ;  /* 0x000000243f057290 */ /* 0x000fe200087fe43f */
[----:B---3--:R-:W0:Y:S02]  /*23370*/  SHFL.BFLY PT, R29, R20, 0x2, 0x1f ;  /* 0x0c401f00141d7f89 */ /* 0x008e2400000e0000 */
[----:B0-----:R-:W-:-:S05]  /*23380*/  FMNMX.FTZ R29, R20, R29, !PT ;  /* 0x0000001d141d7209 */ /* 0x001fca0007810000 */
[----:B------:R-:W0:Y:S01]  /*23390*/  SHFL.BFLY PT, R20, R29, 0x1, 0x1f ;  /* 0x0c201f001d147f89 */ /* 0x000e2200000e0000 */
[C---:B----4-:R-:W-:Y:S01]  /*233a0*/  FMUL.FTZ R30, R71.reuse, R64 ;  /* 0x00000040471e7220 */ /* 0x050fe20000410000 */
[----:B------:R-:W-:-:S04]  /*233b0*/  FSETP.NEU.FTZ.AND P0, PT, R71, -INF , PT ;  /* 0xff8000004700780b */ /* 0x000fc80003f1d000 */
[----:B------:R-:W-:Y:S02]  /*233c0*/  FSEL R31, R30, RZ, P0 ;  /* 0x000000ff1e1f7208 */ /* 0x000fe40000000000 */
[----:B------:R-:W-:-:S03]  /*233d0*/  FSEL R71, R71, RZ, P0 ;  /* 0x000000ff47477208 */ /* 0x000fc60000000000 */
[-CC-:B------:R-:W-:Y:S01]  /*233e0*/  FFMA.FTZ R222, R49, R64.reuse, -R31.reuse ;  /* 0x0000004031de7223 */ /* 0x180fe2000001081f */
[-CC-:B------:R-:W-:Y:S01]  /*233f0*/  FFMA.FTZ R201, R21, R64.reuse, -R31.reuse ;  /* 0x0000004015c97223 */ /* 0x180fe2000001081f */
[-C--:B------:R-:W-:Y:S01]  /*23400*/  FFMA.FTZ R21, R5, R64.reuse, -R31 ;  /* 0x0000004005157223 */ /* 0x080fe2000001081f */
[----:B------:R-:W-:Y:S01]  /*23410*/  FADD.FTZ R71, R6, -R71 ;  /* 0x8000004706477221 */ /* 0x000fe20000010000 */
[----:B------:R-:W-:Y:S01]  /*23420*/  FFMA.FTZ R196, R11, R64, -R31 ;  /* 0x000000400bc47223 */ /* 0x000fe2000001081f */
[----:B0-----:R-:W-:-:S04]  /*23430*/  FMNMX.FTZ R49, R29, R20, !PT ;  /* 0x000000141d317209 */ /* 0x001fc80007810000 */
[C---:B------:R-:W-:Y:S01]  /*23440*/  FSETP.NEU.FTZ.AND P0, PT, R49.reuse, -INF , PT ;  /* 0xff8000003100780b */ /* 0x040fe20003f1d000 */
[----:B------:R-:W-:-:S03]  /*23450*/  FMUL.FTZ R5, R49, R64 ;  /* 0x0000004031057220 */ /* 0x000fc60000410000 */
[----:B------:R-:W-:Y:S02]  /*23460*/  FSEL R6, R49, RZ, P0 ;  /* 0x000000ff31067208 */ /* 0x000fe40000000000 */
[----:B------:R-:W-:Y:S01]  /*23470*/  FSEL R11, R5, RZ, P0 ;  /* 0x000000ff050b7208 */ /* 0x000fe20000000000 */
[-CC-:B------:R-:W-:Y:S01]  /*23480*/  FFMA.FTZ R168, R37, R64.reuse, -R31.reuse ;  /* 0x0000004025a87223 */ /* 0x180fe2000001081f */
[-CC-:B------:R-:W-:Y:S01]  /*23490*/  FFMA.FTZ R204, R41, R64.reuse, -R31.reuse ;  /* 0x0000004029cc7223 */ /* 0x180fe2000001081f */
[----:B------:R-:W-:Y:S01]  /*234a0*/  FADD.FTZ R7, R7, -R6 ;  /* 0x8000000607077221 */ /* 0x000fe20000010000 */
        /* <DEDUP_REMOVED lines=17> */
[-C--:B------:R-:W-:Y:S01]  /*235c0*/  FFMA.FTZ R194, R10, R64.reuse, -R31 ;  /* 0x000000400ac27223 */ /* 0x080fe2000001081f */
[-C--:B------:R-:W-:Y:S01]  /*235d0*/  FMUL.FTZ R41, R71, R64.reuse ;  /* 0x0000004047297220 */ /* 0x080fe20000410000 */
[-CC-:B------:R-:W-:Y:S01]  /*235e0*/  FFMA.FTZ R31, R18, R64.reuse, -R11.reuse ;  /* 0x00000040121f7223 */ /* 0x180fe2000001080b */
[----:B------:R-:W-:Y:S01]  /*235f0*/  FMUL.FTZ R7, R64, R7 ;  /* 0x0000000740077220 */ /* 0x000fe20000410000 */
[-CC-:B------:R-:W-:Y:S01]  /*23600*/  FFMA.FTZ R169, R62, R64.reuse, -R11.reuse ;  /* 0x000000403ea97223 */ /* 0x180fe2000001080b */
[----:B------:R-:W-:Y:S01]  /*23610*/  MUFU.EX2 R168, R168 ;  /* 0x000000a800a87308 */ /* 0x000fe20000000800 */
[----:B------:R-:W-:-:S07]  /*23620*/  FFMA.FTZ R30, R25, R64, -R11 ;  /* 0x00000040191e7223 */ /* 0x000fce000001080b */
[----:B------:R-:W0:Y:S01]  /*23630*/  MUFU.EX2 R41, R41 ;  /* 0x0000002900297308 */ /* 0x000e220000000800 */
[----:B------:R-:W-:-:S07]  /*23640*/  FFMA.FTZ R171, R61, R64, -R11 ;  /* 0x000000403dab7223 */ /* 0x000fce000001080b */
[----:B------:R-:W-:Y:S08]  /*23650*/  MUFU.EX2 R31, R31 ;  /* 0x0000001f001f7308 */ /* 0x000ff00000000800 */
[----:B------:R-:W2:Y:S01]  /*23660*/  MUFU.EX2 R12, R7 ;  /* 0x00000007000c7308 */ /* 0x000ea20000000800 */
[----:B------:R-:W-:-:S07]  /*23670*/  FFMA.FTZ R29, R27, R64, -R11 ;  /* 0x000000401b1d7223 */ /* 0x000fce000001080b */
[----:B------:R-:W1:Y:S08]  /*23680*/  MUFU.EX2 R37, R37 ;  /* 0x0000002500257308 */ /* 0x000e700000000800 */
[----:B------:R-:W3:Y:S01]  /*23690*/  MUFU.EX2 R169, R169 ;  /* 0x000000a900a97308 */ /* 0x000ee20000000800 */
[----:B------:R-:W-:-:S07]  /*236a0*/  FFMA.FTZ R173, R28, R64, -R11 ;  /* 0x000000401cad7223 */ /* 0x000fce000001080b */
[----:B------:R-:W4:Y:S08]  /*236b0*/  MUFU.EX2 R36, R36 ;  /* 0x0000002400247308 */ /* 0x000f300000000800 */
[----:B------:R-:W4:Y:S01]  /*236c0*/  MUFU.EX2 R30, R30 ;  /* 0x0000001e001e7308 */ /* 0x000f220000000800 */
[----:B0-----:R-:W-:Y:S01]  /*236d0*/  FFMA.FTZ R46, R41, R46, R168 ;  /* 0x0000002e292e7223 */ /* 0x001fe200000100a8 */
[----:B--2---:R-:W-:-:S06]  /*236e0*/  FFMA.FTZ R48, R12, R48, R31 ;  /* 0x000000300c307223 */ /* 0x004fcc000001001f */
        /* <DEDUP_REMOVED lines=11> */
[-CC-:B------:R-:W-:Y:S01]  /*237a0*/  FFMA.FTZ R15, R19, R64.reuse, -R11.reuse ;  /* 0x00000040130f7223 */ /* 0x180fe2000001080b */
[----:B------:R-:W-:-:S06]  /*237b0*/  FFMA.FTZ R179, R14, R64, -R11 ;  /* 0x000000400eb37223 */ /* 0x000fcc000001080b */
[----:B------:R-:W4:Y:S01]  /*237c0*/  MUFU.EX2 R173, R173 ;  /* 0x000000ad00ad7308 */ /* 0x000f220000000800 */
[----:B------:R-:W-:Y:S01]  /*237d0*/  FFMA.FTZ R14, R8, R64, -R11 ;  /* 0x00000040080e7223 */ /* 0x000fe2000001080b */
[----:B0-----:R-:W-:-:S06]  /*237e0*/  FADD.FTZ R8, R170, R5 ;  /* 0x00000005aa087221 */ /* 0x001fcc0000010000 */
[----:B------:R-:W0:Y:S01]  /*237f0*/  MUFU.EX2 R34, R34 ;  /* 0x0000002200227308 */ /* 0x000e220000000800 */
[----:B--2---:R-:W-:Y:S01]  /*23800*/  FADD.FTZ R6, R171, R6 ;  /* 0x00000006ab067221 */ /* 0x004fe20000010000 */
[----:B------:R-:W-:-:S06]  /*23810*/  FFMA.FTZ R177, R26, R64, -R11 ;  /* 0x000000401ab17223 */ /* 0x000fcc000001080b */
        /* <DEDUP_REMOVED lines=10> */
[----:B--2---:R-:W-:-:S06]  /*238c0*/  FADD.FTZ R6, R28, R7 ;  /* 0x000000071c067221 */ /* 0x004fcc0000010000 */
        /* <DEDUP_REMOVED lines=11> */
[----:B------:R-:W-:-:S07]  /*23980*/  FFMA.FTZ R205, R38, R64, -R11 ;  /* 0x0000004026cd7223 */ /* 0x000fce000001080b */
        /* <DEDUP_REMOVED lines=61> */
[----:B---3--:R-:W-:Y:S01]  /*23d60*/  FADD.FTZ R7, R5, R6 ;  /* 0x0000000605077221 */ /* 0x008fe20000010000 */
[----:B------:R-:W-:Y:S01]  /*23d70*/  FMUL.FTZ R13, R41, R44 ;  /* 0x0000002c290d7220 */ /* 0x000fe20000410000 */
[----:B------:R-:W-:Y:S02]  /*23d80*/  IMAD.U32 R10, RZ, RZ, UR6 ;  /* 0x00000006ff0a7e24 */ /* 0x000fe4000f8e00ff */
[----:B----4-:R-:W-:Y:S01]  /*23d90*/  FADD.FTZ R9, R21, R8 ;  /* 0x0000000815097221 */ /* 0x010fe20000010000 */
[----:B------:R-:W-:Y:S01]  /*23da0*/  IMAD.U32 R11, RZ, RZ, UR5 ;  /* 0x00000005ff0b7e24 */ /* 0x000fe2000f8e00ff */
[----:B------:R-:W-:Y:S01]  /*23db0*/  ST.E desc[UR44][R16.64+0x424], R49 ;  /* 0x0004243110007985 */ /* 0x000fe2000c10192c */
[----:B------:R-:W-:-:S03]  /*23dc0*/  FADD.FTZ R7, R18, R7 ;  /* 0x0000000712077221 */ /* 0x000fc60000010000 */
[----:B------:R0:W-:Y:S04]  /*23dd0*/  ST.E desc[UR44][R16.64+0x430], R9 ;  /* 0x0004300910007985 */ /* 0x0001e8000c10192c */
[----:B------:R1:W-:Y:S04]  /*23de0*/  ST.E desc[UR44][R16.64+0x434], R7 ;  /* 0x0004340710007985 */ /* 0x0003e8000c10192c */
[----:B------:R2:W-:Y:S04]  /*23df0*/  ST.E desc[UR44][R16.64+0x210], R13 ;  /* 0x0002100d10007985 */ /* 0x0005e8000c10192c */
[----:B------:R-:W3:Y:S02]  /*23e00*/  LD.E R6, desc[UR44][R10.64] ;  /* 0x0000002c0a067980 */ /* 0x000ee4000c101900 */
[----:B---3--:R-:W-:-:S05]  /*23e10*/  FMUL.FTZ R25, R41, R6 ;  /* 0x0000000629197220 */ /* 0x008fca0000410000 */
[----:B------:R3:W-:Y:S04]  /*23e20*/  ST.E desc[UR44][R10.64], R25 ;  /* 0x000000190a007985 */ /* 0x0007e8000c10192c */
[----:B------:R-:W0:Y:S04]  /*23e30*/  LD.E R54, desc[UR44][R16.64+0x224] ;  /* 0x0002242c10367980 */ /* 0x000e28000c101900 */
[----:B------:R-:W4:Y:S04]  /*23e40*/  LD.E R226, desc[UR44][R16.64+0x404] ;  /* 0x0004042c10e27980 */ /* 0x000f28000c101900 */
[----:B------:R-:W1:Y:S04]  /*23e50*/  LD.E R52, desc[UR44][R16.64+0x220] ;  /* 0x0002202c10347980 */ /* 0x000e68000c101900 */
        /* <DEDUP_REMOVED lines=58> */
[----:B------:R-:W3:Y:S01]  /*24200*/  LD.E R24, desc[UR44][R16.64+0x400] ;  /* 0x0004002c10187980 */ /* 0x000ee2000c101900 */
[----:B------:R-:W-:Y:S01]  /*24210*/  ULOP3.LUT UR6, UR4, 0x8, URZ, 0xfc, !UPT ;  /* 0x0000000804067892 */ /* 0x000fe2000f8efc3f */
[C---:B0-----:R-:W-:Y:S01]  /*24220*/  FMUL.FTZ R9, R41.reuse, R54 ;  /* 0x0000003629097220 */ /* 0x041fe20000410000 */
[----:B----4-:R-:W-:-:S04]  /*24230*/  FMUL.FTZ R45, R41, R226 ;  /* 0x000000e2292d7220 */ /* 0x010fc80000410000 */
[----:B------:R0:W-:Y:S01]  /*24240*/  ST.E desc[UR44][R16.64+0x224], R9 ;  /* 0x0002240910007985 */ /* 0x0001e2000c10192c */
[C---:B-1----:R-:W-:Y:S01]  /*24250*/  FMUL.FTZ R7, R41.reuse, R52 ;  /* 0x0000003429077220 */ /* 0x042fe20000410000 */
[C---:B--2---:R-:W-:Y:S01]  /*24260*/  FMUL.FTZ R13, R41.reuse, R56 ;  /* 0x00000038290d7220 */ /* 0x044fe20000410000 */
[C---:B---3--:R-:W-:Y:S01]  /*24270*/  FMUL.FTZ R25, R41.reuse, R58 ;  /* 0x0000003a29197220 */ /* 0x048fe20000410000 */
        /* <DEDUP_REMOVED lines=114> */
[----:B------:R2:W-:Y:S04]  /*249a0*/  ST.E desc[UR44][R16.64+0x3d4], R43 ;  /* 0x0003d42b10007985 */ /* 0x0005e8000c10192c */
[----:B------:R-:W-:Y:S04]  /*249b0*/  ST.E desc[UR44][R16.64+0x3e0], R27 ;  /* 0x0003e01b10007985 */ /* 0x000fe8000c10192c */
[----:B------:R-:W-:Y:S04]  /*249c0*/  ST.E desc[UR44][R16.64+0x3e4], R45 ;  /* 0x0003e42d10007985 */ /* 0x000fe8000c10192c */
[----:B------:R-:W-:Y:S04]  /*249d0*/  ST.E desc[UR44][R16.64+0x3f0], R47 ;  /* 0x0003f02f10007985 */ /* 0x000fe8000c10192c */
[----:B------:R3:W-:Y:S04]  /*249e0*/  ST.E desc[UR44][R16.64+0x3f4], R49 ;  /* 0x0003f43110007985 */ /* 0x0007e8000c10192c */
[----:B------:R4:W-:Y:S04]  /*249f0*/  ST.E desc[UR44][R16.64+0x400], R41 ;  /* 0x0004002910007985 */ /* 0x0009e8000c10192c */
[----:B0-----:R-:W2:Y:S01]  /*24a00*/  LD.E R13, desc[UR44][R8.64] ;  /* 0x0000002c080d7980 */ /* 0x001ea2000c101900 */
[----:B------:R-:W-:Y:S01]  /*24a10*/  ULOP3.LUT UR4, UR4, 0xc, URZ, 0xfc, !UPT ;  /* 0x0000000c04047892 */ /* 0x000fe2000f8efc3f */
[----:B------:R-:W-:-:S05]  /*24a20*/  IMAD.U32 R7, RZ, RZ, UR5 ;  /* 0x00000005ff077e24 */ /* 0x000fca000f8e00ff */
[----:B------:R-:W-:Y:S02]  /*24a30*/  IMAD.U32 R6, RZ, RZ, UR4 ;  /* 0x00000004ff067e24 */ /* 0x000fe4000f8e00ff */
[----:B--2---:R-:W-:-:S05]  /*24a40*/  FMUL.FTZ R13, R12, R13 ;  /* 0x0000000d0c0d7220 */ /* 0x004fca0000410000 */
[----:B------:R0:W-:Y:S04]  /*24a50*/  ST.E desc[UR44][R8.64], R13 ;  /* 0x0000000d08007985 */ /* 0x0001e8000c10192c */
[----:B-1----:R-:W2:Y:S02]  /*24a60*/  LD.E R25, desc[UR44][R6.64] ;  /* 0x0000002c06197980 */ /* 0x002ea4000c101900 */
[----:B--2---:R-:W-:-:S05]  /*24a70*/  FMUL.FTZ R25, R12, R25 ;  /* 0x000000190c197220 */ /* 0x004fca0000410000 */
[----:B------:R1:W-:Y:S04]  /*24a80*/  ST.E desc[UR44][R6.64], R25 ;  /* 0x0000001906007985 */ /* 0x0003e8000c10192c */
        /* <DEDUP_REMOVED lines=54> */
[----:B---3--:R-:W3:Y:S04]  /*24df0*/  LD.E R49, desc[UR44][R16.64+0x3cc] ;  /* 0x0003cc2c10317980 */ /* 0x008ee8000c101900 */
[----:B------:R-:W3:Y:S04]  /*24e00*/  LD.E R47, desc[UR44][R16.64+0x3d8] ;  /* 0x0003d82c102f7980 */ /* 0x000ee8000c101900 */
[----:B------:R-:W3:Y:S04]  /*24e10*/  LD.E R45, desc[UR44][R16.64+0x3dc] ;  /* 0x0003dc2c102d7980 */ /* 0x000ee8000c101900 */
[----:B----4-:R-:W4:Y:S04]  /*24e20*/  LD.E R41, desc[UR44][R16.64+0x3e8] ;  /* 0x0003e82c10297980 */ /* 0x010f28000c101900 */
[----:B0-----:R-:W4:Y:S04]  /*24e30*/  LD.E R13, desc[UR44][R16.64+0x3ec] ;  /* 0x0003ec2c100d7980 */ /* 0x001f28000c101900 */
[----:B------:R-:W4:Y:S04]  /*24e40*/  LD.E R39, desc[UR44][R16.64+0x3f8] ;  /* 0x0003f82c10277980 */ /* 0x000f28000c101900 */
[----:B------:R-:W4:Y:S04]  /*24e50*/  LD.E R27, desc[UR44][R16.64+0x3fc] ;  /* 0x0003fc2c101b7980 */ /* 0x000f28000c101900 */
[----:B-1----:R-:W4:Y:S01]  /*24e60*/  LD.E R25, desc[UR44][R16.64+0x408] ;  /* 0x0004082c10197980 */ /* 0x002f22000c101900 */
[C---:B--2---:R-:W-:Y:S01]  /*24e70*/  FMUL.FTZ R61, R12.reuse, R61 ;  /* 0x0000003d0c3d7220 */ /* 0x044fe20000410000 */
[----:B------:R-:W-:-:S04]  /*24e80*/  FMUL.FTZ R53, R12, R53 ;  /* 0x000000350c357220 */ /* 0x000fc80000410000 */
[----:B------:R0:W-:Y:S01]  /*24e90*/  ST.E desc[UR44][R16.64+0x228], R61 ;  /* 0x0002283d10007985 */ /* 0x0001e2000c10192c */
        /* <DEDUP_REMOVED lines=53> */
[C---:B---3--:R-:W-:Y:S01]  /*251f0*/  FMUL.FTZ R49, R12.reuse, R49 ;  /* 0x000000310c317220 */ /* 0x048fe20000410000 */
[C---:B------:R-:W-:Y:S01]  /*25200*/  FMUL.FTZ R47, R12.reuse, R47 ;  /* 0x0000002f0c2f7220 */ /* 0x040fe20000410000 */
[C---:B------:R-:W-:Y:S01]  /*25210*/  FMUL.FTZ R45, R12.reuse, R45 ;  /* 0x0000002d0c2d7220 */ /* 0x040fe20000410000 */
[C---:B----4-:R-:W-:Y:S01]  /*25220*/  FMUL.FTZ R41, R12.reuse, R41 ;  /* 0x000000290c297220 */ /* 0x050fe20000410000 */
        /* <DEDUP_REMOVED lines=59> */
[----:B------:R2:W-:Y:S04]  /*255e0*/  ST.E desc[UR44][R16.64+0x3e8], R41 ;  /* 0x0003e82910007985 */ /* 0x0005e8000c10192c */
[----:B------:R-:W-:Y:S04]  /*255f0*/  ST.E desc[UR44][R16.64+0x3ec], R53 ;  /* 0x0003ec3510007985 */ /* 0x000fe8000c10192c */
[----:B------:R-:W-:Y:S04]  /*25600*/  ST.E desc[UR44][R16.64+0x3f8], R39 ;  /* 0x0003f82710007985 */ /* 0x000fe8000c10192c */
[----:B------:R3:W-:Y:S04]  /*25610*/  ST.E desc[UR44][R16.64+0x3fc], R27 ;  /* 0x0003fc1b10007985 */ /* 0x0007e8000c10192c */
[----:B------:R4:W-:Y:S01]  /*25620*/  ST.E desc[UR44][R16.64+0x408], R25 ;  /* 0x0004081910007985 */ /* 0x0009e2000c10192c */
        /* <DEDUP_REMOVED lines=87> */
[----:B------:R1:W-:Y:S04]  /*25ba0*/  ST.E desc[UR44][R16.64+0x224], R39 ;  /* 0x0002242710007985 */ /* 0x0003e8000c10192c */
[----:B------:R-:W-:Y:S04]  /*25bb0*/  ST.E desc[UR44][R16.64+0x228], R47 ;  /* 0x0002282f10007985 */ /* 0x000fe8000c10192c */
[----:B------:R-:W-:Y:S04]  /*25bc0*/  ST.E desc[UR44][R16.64+0x22c], R43 ;  /* 0x00022c2b10007985 */ /* 0x000fe8000c10192c */
[----:B------:R-:W-:Y:S04]  /*25bd0*/  ST.E desc[UR44][R16.64+0x230], R49 ;  /* 0x0002303110007985 */ /* 0x000fe8000c10192c */
[----:B------:R-:W-:Y:S04]  /*25be0*/  ST.E desc[UR44][R16.64+0x234], R51 ;  /* 0x0002343310007985 */ /* 0x000fe8000c10192c */
[----:B------:R-:W-:Y:S04]  /*25bf0*/  ST.E desc[UR44][R16.64+0x238], R45 ;  /* 0x0002382d10007985 */ /* 0x000fe8000c10192c */
[----:B------:R-:W-:Y:S04]  /*25c00*/  ST.E desc[UR44][R16.64+0x23c], R53 ;  /* 0x00023c3510007985 */ /* 0x000fe8000c10192c */
        /* <DEDUP_REMOVED lines=8> */
[----:B0-----:R-:W3:Y:S04]  /*25c90*/  LD.E R25, desc[UR44][R16.64+0x260] ;  /* 0x0002602c10197980 */ /* 0x001ee8000c101900 */
[----:B-1----:R-:W3:Y:S04]  /*25ca0*/  LD.E R39, desc[UR44][R16.64+0x270] ;  /* 0x0002702c10277980 */ /* 0x002ee8000c101900 */
[----:B--2---:R-:W2:Y:S04]  /*25cb0*/  LD.E R41, desc[UR44][R16.64+0x278] ;  /* 0x0002782c10297980 */ /* 0x004ea8000c101900 */
[----:B------:R-:W2:Y:S04]  /*25cc0*/  LD.E R43, desc[UR44][R16.64+0x280] ;  /* 0x0002802c102b7980 */ /* 0x000ea8000c101900 */
[----:B------:R-:W2:Y:S04]  /*25cd0*/  LD.E R45, desc[UR44][R16.64+0x288] ;  /* 0x0002882c102d7980 */ /* 0x000ea8000c101900 */
[----:B------:R-:W2:Y:S04]  /*25ce0*/  LD.E R47, desc[UR44][R16.64+0x290] ;  /* 0x0002902c102f7980 */ /* 0x000ea8000c101900 */
[----:B------:R-:W2:Y:S04]  /*25cf0*/  LD.E R49, desc[UR44][R16.64+0x298] ;  /* 0x0002982c10317980 */ /* 0x000ea8000c101900 */
[----:B------:R-:W2:Y:S04]  /*25d00*/  LD.E R51, desc[UR44][R16.64+0x2a0] ;  /* 0x0002a02c10337980 */ /* 0x000ea8000c101900 */
[----:B------:R-:W2:Y:S04]  /*25d10*/  LD.E R53, desc[UR44][R16.64+0x2a8] ;  /* 0x0002a82c10357980 */ /* 0x000ea8000c101900 */
        /* <DEDUP_REMOVED lines=150> */
[----:B------:R-:W-:Y:S01]  /*26680*/  IMAD.MOV.U32 R27, RZ, RZ, R13 ;  /* 0x000000ffff1b7224 */ /* 0x000fe200078e000d */
        /* <DEDUP_REMOVED lines=965> */
[----:B------:R-:W-:Y:S04]  /*2a2e0*/  STL [R1+0x68], R4 ;  /* 0x0000680401007387 */ /* 0x000fe80000100800 */
        /* <DEDUP_REMOVED lines=8> */
[----:B------:R-:W3:Y:S04]  /*2a370*/  LD.E R21, desc[UR44][R16.64+0x220] ;  /* 0x0002202c10157980 */ /* 0x000ee8000c101900 */
[----:B0-----:R-:W3:Y:S04]  /*2a380*/  LD.E R25, desc[UR44][R16.64+0x224] ;  /* 0x0002242c10197980 */ /* 0x001ee8000c101900 */
[----:B-1----:R-:W3:Y:S04]  /*2a390*/  LD.E R27, desc[UR44][R16.64+0x228] ;  /* 0x0002282c101b7980 */ /* 0x002ee8000c101900 */
        /* <DEDUP_REMOVED lines=245> */
[----:B0-----:R-:W2:Y:S04]  /*2b2f0*/  LDL.64 R6, [R1+0x198] ;  /* 0x0001980001067983 */ /* 0x001ea80000100a00 */
[----:B------:R1:W5:Y:S04]  /*2b300*/  LD.E R4, desc[UR44][R2.64] ;  /* 0x0000002c02047980 */ /* 0x000368000c101900 */
[----:B--2---:R-:W2:Y:S01]  /*2b310*/  LD.E R5, desc[UR44][R6.64] ;  /* 0x0000002c06057980 */ /* 0x004ea2000c101900 */
[----:B------:R-:W-:Y:S01]  /*2b320*/  BSSY B0, `(.L_x_4004) ;  /* 0x0000005000007945 */ /* 0x000fe20003800000 */
[----:B--2---:R-:W-:-:S04]  /*2b330*/  LOP3.LUT R5, R5, 0x1, RZ, 0xfc, !PT ;  /* 0x0000000105057812 */ /* 0x004fc800078efcff */
[----:B------:R-:W-:-:S13]  /*2b340*/  ISETP.NE.AND P0, PT, R5, 0x3, PT ;  /* 0x000000030500780c */ /* 0x000fda0003f05270 */
[----:B-1----:R-:W-:Y:S05]  /*2b350*/  @!P0 BRA `(.L_x_4005) ;  /* 0x0000000000048947 */ /* 0x002fea0003800000 */
[----:B------:R-:W-:Y:S01]  /*2b360*/  BPT.TRAP 0x1 ;  /* 0x000000040000795c */ /* 0x000fe20000300000 */
.L_x_4005:
[----:B------:R-:W-:Y:S05]  /*2b370*/  BSYNC B0 ;  /* 0x0000000000007941 */ /* 0x000fea0003800000 */
.L_x_4004:
        /* <DEDUP_REMOVED lines=9> */
.L_x_3977:
[----:B-1----:R-:W3:Y:S01]  /*2b410*/  LDL R5, [R1+0x430] ;  /* 0x0004300001057983 */ /* 0x002ee20000100800 */
[----:B------:R-:W-:Y:S05]  /*2b420*/  WARPSYNC.ALL ;  /* 0x0000000000007948 */ /* 0x000fea0003800000 */
[----:B------:R-:W4:Y:S04]  /*2b430*/  LDL R6, [R1+0x434] ;  /* 0x0004340001067983 */ /* 0x000f280000100800 */
[----:B------:R-:W5:Y:S04]  /*2b440*/  LDL R136, [R1+0x1f8] ;  /* 0x0001f80001887983 */ /* 0x000f680000100800 */
[----:B------:R-:W2:Y:S04]  /*2b450*/  LDL.64 R130, [R1+0x210] ;  /* 0x0002100001827983 */ /* 0x000ea80000100a00 */
        /* <DEDUP_REMOVED lines=60> */
[----:B------:R-:W2:Y:S04]  /*2b820*/  LDL R135, [R1+0x200] ;  /* 0x0002000001877983 */ /* 0x000ea80000100800 */
[----:B---3--:R-:W0:Y:S02]  /*2b830*/  SHFL.BFLY PT, R0, R5, 0x2, 0x1f ;  /* 0x0c401f0005007f89 */ /* 0x008e2400000e0000 */
[----:B0-----:R-:W-:-:S05]  /*2b840*/  FADD.FTZ R0, R5, R0 ;  /* 0x0000000005007221 */ /* 0x001fca0000010000 */
[----:B------:R-:W0:Y:S02]  /*2b850*/  SHFL.BFLY PT, R3, R0, 0x1, 0x1f ;  /* 0x0c201f0000037f89 */ /* 0x000e2400000e0000 */
[----:B0-----:R-:W-:Y:S01]  /*2b860*/  FADD.FTZ R2, R0, R3 ;  /* 0x0000000300027221 */ /* 0x001fe20000010000 */
[----:B-----5:R-:W-:Y:S01]  /*2b870*/  VIADD R136, R136, 0x1 ;  /* 0x0000000188887836 */ /* 0x020fe20000000000 */
[----:B------:R-:W3:Y:S04]  /*2b880*/  LDL R0, [R1+0x204] ;  /* 0x0002040001007983 */ /* 0x000ee80000100800 */
[----:B------:R-:W-:Y:S04]  /*2b890*/  STL [R1+0x430], R2 ;  /* 0x0004300201007387 */ /* 0x000fe80000100800 */
[----:B------:R-:W5:Y:S04]  /*2b8a0*/  LDL R147, [R1+0x430] ;  /* 0x0004300001937983 */ /* 0x000f680000100800 */
[----:B----4-:R-:W2:Y:S02]  /*2b8b0*/  SHFL.BFLY PT, R3, R6, 0x2, 0x1f ;  /* 0x0c401f0006037f89 */ /* 0x010ea400000e0000 */
[----:B--2---:R-:W-:Y:S01]  /*2b8c0*/  FADD.FTZ R4, R3, R6 ;  /* 0x0000000603047221 */ /* 0x004fe20000010000 */
[----:B------:R-:W-:Y:S01]  /*2b8d0*/  ISETP.NE.AND P2, PT, R136, 0x2, PT ;  /* 0x000000028800780c */ /* 0x000fe20003f45270 */
[----:B------:R-:W2:Y:S04]  /*2b8e0*/  LDL.64 R6, [R1+0x250] ;  /* 0x0002500001067983 */ /* 0x000ea80000100a00 */
[----:B------:R-:W0:Y:S08]  /*2b8f0*/  SHFL.BFLY PT, R3, R4, 0x1, 0x1f ;  /* 0x0c201f0004037f89 */ /* 0x000e3000000e0000 */
[----:B------:R-:W4:Y:S01]  /*2b900*/  @!P2 LDL R134, [R1+0x1fc] ;  /* 0x0001fc000186a983 */ /* 0x000f220000100800 */
[----:B0-----:R-:W-:-:S03]  /*2b910*/  FADD.FTZ R140, R4, R3 ;  /* 0x00000003048c7221 */ /* 0x001fc60000010000 */
[----:B------:R-:W2:Y:S02]  /*2b920*/  LDL.64 R2, [R1+0x230] ;  /* 0x0002300001027983 */ /* 0x000ea40000100a00 */
[----:B------:R-:W-:Y:S02]  /*2b930*/  FSETP.NE.FTZ.AND P1, PT, R140, RZ, PT ;  /* 0x000000ff8c00720b */ /* 0x000fe40003f35000 */
[----:B------:R-:W2:Y:S11]  /*2b940*/  LDL.64 R4, [R1+0x240] ;  /* 0x0002400001047983 */ /* 0x000eb60000100a00 */
[----:B------:R-:W2:Y:S04]  /*2b950*/  @P1 LDL R143, [R1+0x440] ;  /* 0x00044000018f1983 */ /* 0x000ea80000100800 */
[----:B------:R-:W2:Y:S01]  /*2b960*/  @P1 LDL R145, [R1+0x424] ;  /* 0x0004240001911983 */ /* 0x000ea20000100800 */
[----:B-----5:R-:W-:-:S13]  /*2b970*/  FSETP.NE.FTZ.AND P0, PT, R147, RZ, PT ;  /* 0x000000ff9300720b */ /* 0x020fda0003f15000 */
[----:B------:R-:W5:Y:S04]  /*2b980*/  @P0 LDL R138, [R1+0x440] ;  /* 0x00044000018a0983 */ /* 0x000f680000100800 */
[----:B------:R-:W5:Y:S01]  /*2b990*/  @P0 LDL R139, [R1+0x420] ;  /* 0x00042000018b0983 */ /* 0x000f620000100800 */
[----:B------:R-:W0:Y:S01]  /*2b9a0*/  S2R R137, SR_TID.X ;  /* 0x0000000000897919 */ /* 0x000e220000002100 */
[----:B------:R-:W1:Y:S01]  /*2b9b0*/  @P0 MUFU.LG2 R141, R147 ;  /* 0x00000093008d0308 */ /* 0x000e620000000c00 */
[----:B------:R-:W-:-:S07]  /*2b9c0*/  IMAD.MOV.U32 R142, RZ, RZ, -0x800000 ;  /* 0xff800000ff8e7424 */ /* 0x000fce00078e00ff */
[----:B------:R-:W-:Y:S01]  /*2b9d0*/  @P1 MUFU.LG2 R146, R140 ;  /* 0x0000008c00921308 */ /* 0x000fe20000000c00 */
[----:B-1----:R-:W-:Y:S01]  /*2b9e0*/  @P0 FMUL.FTZ R141, R141, 0.69314718246459960938 ;  /* 0x3f3172188d8d0820 */ /* 0x002fe20000410000 */
[----:B0-----:R-:W-:Y:S01]  /*2b9f0*/  SHF.R.U32.HI R144, RZ, 0x7, R137 ;  /* 0x00000007ff907819 */ /* 0x001fe20000011689 */
[----:B------:R-:W-:-:S06]  /*2ba00*/  IMAD.MOV.U32 R137, RZ, RZ, RZ ;  /* 0x000000ffff897224 */ /* 0x000fcc00078e00ff */
[----:B------:R-:W2:Y:S01]  /*2ba10*/  @P0 MUFU.RCP R137, R147 ;  /* 0x0000009300890308 */ /* 0x000ea20000001000 */
[----:B------:R-:W-:Y:S01]  /*2ba20*/  IADD3 R148, -R144, 0xb, RZ ;  /* 0x0000000b90947810 */ /* 0x000fe20007ffe1ff */
[----:B------:R-:W-:Y:S01]  /*2ba30*/  IMAD.MOV.U32 R144, RZ, RZ, -0x800000 ;  /* 0xff800000ff907424 */ /* 0x000fe200078e00ff */
[----:B----4-:R-:W-:Y:S01]  /*2ba40*/  @!P2 LOP3.LUT R134, R134, 0x1, RZ, 0x3c, !PT ;  /* 0x000000018686a812 */ /* 0x010fe200078e3cff */
[----:B---3--:R-:W-:Y:S01]  /*2ba50*/  VIADD R0, R0, 0x1 ;  /* 0x0000000100007836 */ /* 0x008fe20000000000 */
[----:B------:R-:W-:Y:S01]  /*2ba60*/  STL [R1+0x434], R140 ;  /* 0x0004348c01007387 */ /* 0x000fe20000100800 */
[-C--:B--2---:R-:W-:Y:S01]  /*2ba70*/  FMUL.FTZ R3, R3, R137.reuse ;  /* 0x0000008903037220 */ /* 0x084fe20000410000 */
        /* <DEDUP_REMOVED lines=64> */
[----:B0-----:R-:W-:Y:S01]  /*2be80*/  VIADD R2, R135, 0x1 ;  /* 0x0000000187027836 */ /* 0x001fe20000000000 */
        /* <DEDUP_REMOVED lines=34> */
[----:B------:R0:W-:Y:S01]  /*2c0b0*/  STL [R1+0x204], R0 ;  /* 0x0002040001007387 */ /* 0x0001e20000100800 */
[----:B-----5:R-:W-:-:S04]  /*2c0c0*/  @P0 FMUL.FTZ R138, R138, 0.69314718246459960938 ;  /* 0x3f3172188a8a0820 */ /* 0x020fc80000410000 */
[----:B------:R-:W-:Y:S01]  /*2c0d0*/  @P0 FFMA.FTZ R142, R138, R139, R141 ;  /* 0x0000008b8a8e0223 */ /* 0x000fe2000001008d */
[----:B------:R-:W-:-:S06]  /*2c0e0*/  IMAD.MOV.U32 R138, RZ, RZ, RZ ;  /* 0x000000ffff8a7224 */ /* 0x000fcc00078e00ff */
[----:B------:R-:W1:Y:S01]  /*2c0f0*/  @P1 MUFU.RCP R138, R140 ;  /* 0x0000008c008a1308 */ /* 0x000e620000001000 */
[----:B------:R-:W-:Y:S01]  /*2c100*/  @P1 FMUL.FTZ R139, R146, 0.69314718246459960938 ;  /* 0x3f317218928b1820 */ /* 0x000fe20000410000 */
[----:B------:R-:W-:-:S04]  /*2c110*/  @P1 FMUL.FTZ R146, R143, 0.69314718246459960938 ;  /* 0x3f3172188f921820 */ /* 0x000fc80000410000 */
[----:B------:R-:W-:Y:S01]  /*2c120*/  @P1 FFMA.FTZ R144, R146, R145, R139 ;  /* 0x0000009192901223 */ /* 0x000fe2000001008b */
[----:B------:R0:W-:Y:S04]  /*2c130*/  STL [R1+0x430], R142 ;  /* 0x0004308e01007387 */ /* 0x0001e80000100800 */
[----:B------:R0:W-:Y:S01]  /*2c140*/  STL [R1+0x434], R144 ;  /* 0x0004349001007387 */ /* 0x0001e20000100800 */
        /* <DEDUP_REMOVED lines=96> */
[----:B------:R0:W-:Y:S01]  /*2c750*/  @!P2 STL [R1+0x1f8], RZ ;  /* 0x0001f8ff0100a387 */ /* 0x0001e20000100800 */
[----:B------:R0:W-:Y:S08]  /*2c760*/  BAR.ARV R148, 0x100 ;  /* 0x000400940000751d */ /* 0x0001f00000002000 */
[----:B------:R-:W-:Y:S06]  /*2c770*/  BAR.ARV 0x8, 0x180 ;  /* 0x0206000000007b1d */ /* 0x000fec0000002000 */
[----:B------:R-:W-:-:S13]  /*2c780*/  PLOP3.LUT P0, PT, PT, PT, PT, 0x8, 0x0 ;  /* 0x000000000000781c */ /* 0x000fda0003f0e170 */
.L_x_3884:
[----:B------:R-:W-:Y:S05]  /*2c790*/  WARPSYNC.ALL ;  /* 0x0000000000007948 */ /* 0x000fea0003800000 */
[----:B------:R-:W1:Y:S08]  /*2c7a0*/  S2UR UR4, SR_CgaCtaId ;  /* 0x00000000000479c3 */ /* 0x000e700000008800 */
[----:B------:R-:W-:Y:S01]  /*2c7b0*/  BAR.SYNC.DEFER_BLOCKING 0x5, 0x180 ;  /* 0x0146000000007b1d */ /* 0x000fe20000010000 */
[----:B0-----:R-:W-:-:S05]  /*2c7c0*/  MOV R148, 0x400 ;  /* 0x0000040000947802 */ /* 0x001fca0000000f00 */
[----:B------:R-:W-:Y:S01]  /*2c7d0*/  BSSY B0, `(.L_x_4007) ;  /* 0x00002ea000007945 */ /* 0x000fe20003800000 */
[----:B-1----:R-:W-:-:S05]  /*2c7e0*/  IMAD.U32 R27, RZ, RZ, UR4 ;  /* 0x00000004ff1b7e24 */ /* 0x002fca000f8e00ff */
[----:B------:R-:W-:-:S05]  /*2c7f0*/  LEA R148, R27, R148, 0x18 ;  /* 0x000000941b947211 */ /* 0x000fca00078ec0ff */
[----:B------:R0:W1:Y:S01]  /*2c800*/  LDS.128 R124, [R148+0x324d0] ;  /* 0x0324d000947c7984 */ /* 0x0000620000000c00 */
[----:B------:R-:W-:Y:S06]  /*2c810*/  BAR.ARV 0x4, 0x180 ;  /* 0x0106000000007b1d */ /* 0x000fec0000002000 */
[----:B------:R-:W-:Y:S05]  /*2c820*/  @P0 BRA `(.L_x_4008) ;  /* 0x00000020003c0947 */ /* 0x000fea0003800000 */
[----:B------:R-:W3:Y:S04]  /*2c830*/  LDL R0, [R1+0x47c] ;  /* 0x00047c0001007983 */ /* 0x000ee80000100800 */
[----:B------:R-:W2:Y:S04]  /*2c840*/  LDL.128 R144, [R1+0x210] ;  /* 0x0002100001907983 */ /* 0x000ea80000100c00 */
        /* <DEDUP_REMOVED lines=27> */
[----:B----4-:R-:W4:Y:S04]  /*2ca00*/  LDL.128 R32, [R1+0x3c0] ;  /* 0x0003c00001207983 */ /* 0x010f280000100c00 */
[----:B------:R-:W4:Y:S04]  /*2ca10*/  LDL.128 R8, [R1+0x3f0] ;  /* 0x0003f00001087983 */ /* 0x000f280000100c00 */
[----:B------:R-:W4:Y:S04]  /*2ca20*/  LDL.128 R12, [R1+0x3e0] ;  /* 0x0003e000010c7983 */ /* 0x000f280000100c00 */
[----:B------:R-:W4:Y:S01]  /*2ca30*/  LDL.128 R4, [R1+0x400] ;  /* 0x0004000001047983 */ /* 0x000f220000100c00 */
[----:B------:R-:W0:Y:S01]  /*2ca40*/  S2R R19, SR_SWINHI ;  /* 0x0000000000137919 */ /* 0x000e220000002f00 */
[----:B-----5:R-:W-:-:S02]  /*2ca50*/  MOV R2, R148 ;  /* 0x0000009400027202 */ /* 0x020fc40000000f00 */
[----:B0-----:R-:W-:Y:S01]  /*2ca60*/  MOV R3, R19 ;  /* 0x0000001300037202 */ /* 0x001fe20000000f00 */
[----:B------:R-:W-:Y:S05]  /*2ca70*/  WARPSYNC.ALL ;  /* 0x0000000000007948 */ /* 0x000fea0003800000 */
[----:B------:R-:W-:Y:S01]  /*2ca80*/  ULDC.64 UR4, c[0x0][0xd00] ;  /* 0x0003400000047ab9 */ /* 0x000fe20000000a00 */
[----:B---3--:R-:W-:-:S03]  /*2ca90*/  IMAD.WIDE R18, R0, 0x2, R2 ;  /* 0x0000000200127825 */ /* 0x008fc600078e0202 */
[----:B------:R-:W-:-:S04]  /*2caa0*/  IADD3 R21, P1, R18, 0x20, RZ ;  /* 0x0000002012157810 */ /* 0x000fc80007f3e0ff */
[----:B------:R-:W-:-:S04]  /*2cab0*/  LOP3.LUT R20, R21, 0x380, RZ, 0xc0, !PT ;  /* 0x0000038015147812 */ /* 0x000fc800078ec0ff */
[----:B------:R-:W-:-:S04]  /*2cac0*/  SHF.R.U64 R20, R20, 0x3, RZ ;  /* 0x0000000314147819 */ /* 0x000fc800000012ff */
[----:B------:R-:W-:Y:S01]  /*2cad0*/  LOP3.LUT R20, R20, R21, RZ, 0x3c, !PT ;  /* 0x0000001514147212 */ /* 0x000fe200078e3cff */
[----:B------:R-:W-:Y:S01]  /*2cae0*/  IMAD.X R21, RZ, RZ, R19, P1 ;  /* 0x000000ffff157224 */ /* 0x000fe200008e0613 */
[C---:B------:R-:W-:Y:S02]  /*2caf0*/  IADD3 R175, P1, R18.reuse, 0x4060, RZ ;  /* 0x0000406012af7810 */ /* 0x040fe40007f3e0ff */
[C---:B------:R-:W-:Y:S02]  /*2cb00*/  IADD3 R24, P2, R18.reuse, 0x40, RZ ;  /* 0x0000004012187810 */ /* 0x040fe40007f5e0ff */
[----:B------:R-:W-:Y:S02]  /*2cb10*/  IADD3 R150, P3, R18, 0x60, RZ ;  /* 0x0000006012967810 */ /* 0x000fe40007f7e0ff */
[----:B------:R-:W-:Y:S02]  /*2cb20*/  LOP3.LUT R174, R175, 0x380, RZ, 0xc0, !PT ;  /* 0x00000380afae7812 */ /* 0x000fe400078ec0ff */
[----:B------:R-:W-:-:S02]  /*2cb30*/  LOP3.LUT R0, R24, 0x380, RZ, 0xc0, !PT ;  /* 0x0000038018007812 */ /* 0x000fc400078ec0ff */
[----:B------:R-:W-:Y:S02]  /*2cb40*/  LOP3.LUT R151, R150, 0x380, RZ, 0xc0, !PT ;  /* 0x0000038096977812 */ /* 0x000fe400078ec0ff */
[----:B------:R-:W-:Y:S02]  /*2cb50*/  IADD3 R173, P0, R18, 0x4040, RZ ;  /* 0x0000404012ad7810 */ /* 0x000fe40007f1e0ff */
[----:B------:R-:W-:Y:S02]  /*2cb60*/  SHF.R.U64 R174, R174, 0x3, RZ ;  /* 0x00000003aeae7819 */ /* 0x000fe400000012ff */
[----:B------:R-:W-:Y:S02]  /*2cb70*/  SHF.R.U64 R25, R0, 0x3, RZ ;  /* 0x0000000300197819 */ /* 0x000fe400000012ff */
[----:B------:R-:W-:Y:S02]  /*2cb80*/  SHF.R.U64 R151, R151, 0x3, RZ ;  /* 0x0000000397977819 */ /* 0x000fe400000012ff */
[----:B------:R-:W-:-:S02]  /*2cb90*/  LOP3.LUT R172, R173, 0x380, RZ, 0xc0, !PT ;  /* 0x00000380adac7812 */ /* 0x000fc400078ec0ff */
[----:B------:R-:W-:Y:S01]  /*2cba0*/  LOP3.LUT R174, R174, R175, RZ, 0x3c, !PT ;  /* 0x000000afaeae7212 */ /* 0x000fe200078e3cff */
[--C-:B------:R-:W-:Y:S01]  /*2cbb0*/  IMAD.X R175, RZ, RZ, R19.reuse, P1 ;  /* 0x000000ffffaf7224 */ /* 0x100fe200008e0613 */
[C---:B------:R-:W-:Y:S02]  /*2cbc0*/  IADD3 R169, P4, R18.reuse, 0x4000, RZ ;  /* 0x0000400012a97810 */ /* 0x040fe40007f9e0ff */
[C---:B------:R-:W-:Y:S02]  /*2cbd0*/  IADD3 R201, P1, R18.reuse, 0xc020, RZ ;  /* 0x0000c02012c97810 */ /* 0x040fe40007f3e0ff */
[----:B------:R-:W-:Y:S02]  /*2cbe0*/  IADD3 R171, P5, R18, 0x4020, RZ ;  /* 0x0000402012ab7810 */ /* 0x000fe40007fbe0ff */
[----:B------:R-:W-:Y:S01]  /*2cbf0*/  LOP3.LUT R24, R25, R24, RZ, 0x3c, !PT ;  /* 0x0000001819187212 */ /* 0x000fe200078e3cff */
[--C-:B------:R-:W-:Y:S01]  /*2cc00*/  IMAD.X R25, RZ, RZ, R19.reuse, P2 ;  /* 0x000000ffff197224 */ /* 0x100fe200010e0613 */
[----:B------:R-:W-:Y:S01]  /*2cc10*/  LOP3.LUT R150, R151, R150, RZ, 0x3c, !PT ;  /* 0x0000009697967212 */ /* 0x000fe200078e3cff */
[----:B------:R-:W-:Y:S01]  /*2cc20*/  IMAD.X R151, RZ, RZ, R19, P3 ;  /* 0x000000ffff977224 */ /* 0x000fe200018e0613 */
[----:B------:R-:W-:-:S02]  /*2cc30*/  SHF.R.U64 R172, R172, 0x3, RZ ;  /* 0x00000003acac7819 */ /* 0x000fc400000012ff */
[C---:B------:R-:W-:Y:S02]  /*2cc40*/  IADD3 R177, P2, R18.reuse, 0x8000, RZ ;  /* 0x0000800012b17810 */ /* 0x040fe40007f5e0ff */
[----:B------:R-:W-:Y:S02]  /*2cc50*/  IADD3 R179, P3, R18, 0x8020, RZ ;  /* 0x0000802012b37810 */ /* 0x000fe40007f7e0ff */
[----:B------:R-:W-:Y:S02]  /*2cc60*/  LOP3.LUT R168, R169, 0x380, RZ, 0xc0, !PT ;  /* 0x00000380a9a87812 */ /* 0x000fe400078ec0ff */
[----:B------:R-:W-:Y:S02]  /*2cc70*/  LOP3.LUT R200, R201, 0x380, RZ, 0xc0, !PT ;  /* 0x00000380c9c87812 */ /* 0x000fe400078ec0ff */
[----:B------:R-:W-:Y:S02]  /*2cc80*/  LOP3.LUT R170, R171, 0x380, RZ, 0xc0, !PT ;  /* 0x00000380abaa7812 */ /* 0x000fe400078ec0ff */
[----:B------:R-:W-:Y:S01]  /*2cc90*/  LOP3.LUT R172, R172, R173, RZ, 0x3c, !PT ;  /* 0x000000adacac7212 */ /* 0x000fe200078e3cff */
[----:B------:R-:W-:Y:S01]  /*2cca0*/  IMAD.X R173, RZ, RZ, R19, P0 ;  /* 0x000000ffffad7224 */ /* 0x000fe200000e0613 */
[----:B------:R-:W-:-:S02]  /*2ccb0*/  LOP3.LUT R176, R177, 0x380, RZ, 0xc0, !PT ;  /* 0x00000380b1b07812 */ /* 0x000fc400078ec0ff */
[----:B------:R-:W-:Y:S02]  /*2ccc0*/  LOP3.LUT R178, R179, 0x380, RZ, 0xc0, !PT ;  /* 0x00000380b3b27812 */ /* 0x000fe400078ec0ff */
[----:B------:R-:W-:Y:S02]  /*2ccd0*/  IADD3 R199, P0, R18, 0xc000, RZ ;  /* 0x0000c00012c77810 */ /* 0x000fe40007f1e0ff */
[----:B------:R-:W-:Y:S02]  /*2cce0*/  SHF.R.U64 R168, R168, 0x3, RZ ;  /* 0x00000003a8a87819 */ /* 0x000fe400000012ff */
[----:B------:R-:W-:Y:S02]  /*2ccf0*/  SHF.R.U64 R200, R200, 0x3, RZ ;  /* 0x00000003c8c87819 */ /* 0x000fe400000012ff */
[----:B------:R-:W-:Y:S02]  /*2cd00*/  SHF.R.U64 R170, R170, 0x3, RZ ;  /* 0x00000003aaaa7819 */ /* 0x000fe400000012ff */
[----:B------:R-:W-:-:S02]  /*2cd10*/  MOV R20, R20 ;  /* 0x0000001400147202 */ /* 0x000fc40000000f00 */
[----:B------:R-:W-:Y:S02]  /*2cd20*/  LOP3.LUT R21, R18, 0x380, RZ, 0xc0, !PT ;  /* 0x0000038012157812 */ /* 0x000fe400078ec0ff */
[----:B------:R-:W-:Y:S02]  /*2cd30*/  SHF.R.U64 R176, R176, 0x3, RZ ;  /* 0x00000003b0b07819 */ /* 0x000fe400000012ff */
        /* <DEDUP_REMOVED lines=9> */
[----:B------:R-:W-:Y:S02]  /*2cdd0*/  SHF.R.U64 R21, R21, 0x3, RZ ;  /* 0x0000000315157819 */ /* 0x000fe400000012ff */
[----:B------:R-:W-:Y:S02]  /*2cde0*/  ISETP.NE.U32.AND P1, PT, RZ, UR4, PT ;  /* 0x00000004ff007c0c */ /* 0x000fe4000bf25070 */
[----:B------:R-:W-:Y:S01]  /*2cdf0*/  LOP3.LUT R176, R176, R177, RZ, 0x3c, !PT ;  /* 0x000000b1b0b07212 */ /* 0x000fe200078e3cff */
[--C-:B------:R-:W-:Y:S01]  /*2ce00*/  IMAD.X R177, RZ, RZ, R19.reuse, P2 ;  /* 0x000000ffffb17224 */ /* 0x100fe200010e0613 */
[----:B------:R-:W-:Y:S01]  /*2ce10*/  LOP3.LUT R178, R178, R179, RZ, 0x3c, !PT ;  /* 0x000000b3b2b27212 */ /* 0x000fe200078e3cff */
[----:B------:R-:W-:Y:S01]  /*2ce20*/  IMAD.X R179, RZ, RZ, R19, P3 ;  /* 0x000000ffffb37224 */ /* 0x000fe200018e0613 */
[----:B------:R-:W-:Y:S02]  /*2ce30*/  IADD3 R197, P5, R18, 0x8060, RZ ;  /* 0x0000806012c57810 */ /* 0x000fe40007fbe0ff */
[----:B------:R-:W-:-:S02]  /*2ce40*/  SHF.R.U64 R198, R198, 0x3, RZ ;  /* 0x00000003c6c67819 */ /* 0x000fc400000012ff */
[C---:B------:R-:W-:Y:S02]  /*2ce50*/  IADD3 R203, P2, R18.reuse, 0xc040, RZ ;  /* 0x0000c04012cb7810 */ /* 0x040fe40007f5e0ff */
[----:B------:R-:W-:Y:S02]  /*2ce60*/  IADD3 R204, P3, R18, 0xc060, RZ ;  /* 0x0000c06012cc7810 */ /* 0x000fe40007f7e0ff */
[----:B------:R-:W-:Y:S02]  /*2ce70*/  LOP3.LUT R194, R195, 0x380, RZ, 0xc0, !PT ;  /* 0x00000380c3c27812 */ /* 0x000fe400078ec0ff */
[----:B------:R-:W-:Y:S02]  /*2ce80*/  LOP3.LUT R18, R21, R18, RZ, 0x3c, !PT ;  /* 0x0000001215127212 */ /* 0x000fe400078e3cff */
[----:B------:R-:W-:Y:S01]  /*2ce90*/  ISETP.NE.AND.EX P1, PT, RZ, UR5, PT, P1 ;  /* 0x00000005ff007c0c */ /* 0x000fe2000bf25310 */
[----:B------:R-:W-:Y:S01]  /*2cea0*/  ULDC.64 UR4, c[0x0][0xd08] ;  /* 0x0003420000047ab9 */ /* 0x000fe20000000a00 */
[----:B------:R-:W-:-:S02]  /*2ceb0*/  LOP3.LUT R196, R197, 0x380, RZ, 0xc0, !PT ;  /* 0x00000380c5c47812 */ /* 0x000fc400078ec0ff */
[----:B------:R-:W-:Y:S01]  /*2cec0*/  LOP3.LUT R198, R198, R199, RZ, 0x3c, !PT ;  /* 0x000000c7c6c67212 */ /* 0x000fe200078e3cff */
[----:B------:R-:W-:Y:S01]  /*2ced0*/  IMAD.X R199, RZ, RZ, R19, P0 ;  /* 0x000000ffffc77224 */ /* 0x000fe200000e0613 */
[----:B--2---:R-:W-:Y:S02]  /*2cee0*/  F2FP.BF16.F32.PACK_AB R144, R145, R144 ;  /* 0x000000909190723e */ /* 0x004fe400000010ff */
[----:B------:R-:W-:Y:S02]  /*2cef0*/  F2FP.BF16.F32.PACK_AB R145, R147, R146 ;  /* 0x000000929391723e */ /* 0x000fe400000010ff */
[----:B------:R-:W-:Y:S02]  /*2cf00*/  F2FP.BF16.F32.PACK_AB R136, R137, R136 ;  /* 0x000000888988723e */ /* 0x000fe400000010ff */
[----:B------:R-:W-:Y:S02]  /*2cf10*/  ISETP.NE.U32.AND P0, PT, RZ, UR4, PT ;  /* 0x00000004ff007c0c */ /* 0x000fe4000bf05070 */
[----:B------:R-:W-:-:S02]  /*2cf20*/  SHF.R.U64 R194, R194, 0x3, RZ ;  /* 0x00000003c2c27819 */ /* 0x000fc400000012ff */
[----:B------:R-:W-:Y:S02]  /*2cf30*/  LOP3.LUT R202, R203, 0x380, RZ, 0xc0, !PT ;  /* 0x00000380cbca7812 */ /* 0x000fe400078ec0ff */
[----:B------:R-:W-:Y:S02]  /*2cf40*/  MOV R18, R18 ;  /* 0x0000001200127202 */ /* 0x000fe40000000f00 */
[----:B------:R-:W-:Y:S02]  /*2cf50*/  F2FP.BF16.F32.PACK_AB R146, R141, R140 ;  /* 0x0000008c8d92723e */ /* 0x000fe400000010ff */
[----:B------:R-:W-:Y:S01]  /*2cf60*/  F2FP.BF16.F32.PACK_AB R147, R143, R142 ;  /* 0x0000008e8f93723e */ /* 0x000fe200000010ff */
[----:B------:R-:W-:Y:S01]  /*2cf70*/  BAR.SYNC.DEFER_BLOCKING 0x1, 0x100 ;  /* 0x0044000000007b1d */ /* 0x000fe20000010000 */
[----:B------:R-:W-:Y:S02]  /*2cf80*/  F2FP.BF16.F32.PACK_AB R137, R139, R138 ;  /* 0x0000008a8b89723e */ /* 0x000fe400000010ff */
[----:B------:R-:W-:-:S02]  /*2cf90*/  F2FP.BF16.F32.PACK_AB R128, R129, R128 ;  /* 0x000000808180723e */ /* 0x000fc400000010ff */
[----:B------:R-:W-:Y:S02]  /*2cfa0*/  SHF.R.U64 R196, R196, 0x3, RZ ;  /* 0x00000003c4c47819 */ /* 0x000fe400000012ff */
[----:B------:R-:W-:Y:S02]  /*2cfb0*/  LOP3.LUT R205, R204, 0x380, RZ, 0xc0, !PT ;  /* 0x00000380cccd7812 */ /* 0x000fe400078ec0ff */
[----:B------:R-:W-:Y:S02]  /*2cfc0*/  F2FP.BF16.F32.PACK_AB R138, R133, R132 ;  /* 0x00000084858a723e */ /* 0x000fe400000010ff */
[----:B------:R-:W-:Y:S02]  /*2cfd0*/  F2FP.BF16.F32.PACK_AB R139, R135, R134 ;  /* 0x00000086878b723e */ /* 0x000fe400000010ff */
[----:B------:R-:W-:Y:S02]  /*2cfe0*/  F2FP.BF16.F32.PACK_AB R129, R131, R130 ;  /* 0x000000828381723e */ /* 0x000fe400000010ff */
[----:B------:R-:W-:-:S02]  /*2cff0*/  F2FP.BF16.F32.PACK_AB R116, R117, R116 ;  /* 0x000000747574723e */ /* 0x000fc400000010ff */
[----:B------:R-:W-:Y:S02]  /*2d000*/  MOV R24, R24 ;  /* 0x0000001800187202 */ /* 0x000fe40000000f00 */
[----:B------:R-:W-:Y:S02]  /*2d010*/  F2FP.BF16.F32.PACK_AB R130, R121, R120 ;  /* 0x000000787982723e */ /* 0x000fe400000010ff */
[----:B------:R-:W-:Y:S02]  /*2d020*/  F2FP.BF16.F32.PACK_AB R131, R123, R122 ;  /* 0x0000007a7b83723e */ /* 0x000fe400000010ff */
[----:B------:R-:W-:Y:S02]  /*2d030*/  F2FP.BF16.F32.PACK_AB R117, R119, R118 ;  /* 0x000000767775723e */ /* 0x000fe400000010ff */
[----:B------:R-:W-:Y:S02]  /*2d040*/  F2FP.BF16.F32.PACK_AB R108, R109, R108 ;  /* 0x0000006c6d6c723e */ /* 0x000fe400000010ff */
[----:B------:R-:W-:-:S02]  /*2d050*/  MOV R150, R150 ;  /* 0x0000009600967202 */ /* 0x000fc40000000f00 */
[----:B------:R-:W-:Y:S02]  /*2d060*/  F2FP.BF16.F32.PACK_AB R118, R113, R112 ;  /* 0x000000707176723e */ /* 0x000fe400000010ff */
[----:B------:R-:W-:Y:S02]  /*2d070*/  F2FP.BF16.F32.PACK_AB R119, R115, R114 ;  /* 0x000000727377723e */ /* 0x000fe400000010ff */
[----:B------:R-:W-:Y:S02]  /*2d080*/  F2FP.BF16.F32.PACK_AB R109, R111, R110 ;  /* 0x0000006e6f6d723e */ /* 0x000fe400000010ff */
[----:B------:R-:W-:Y:S02]  /*2d090*/  F2FP.BF16.F32.PACK_AB R100, R101, R100 ;  /* 0x000000646564723e */ /* 0x000fe400000010ff */
[----:B------:R-:W-:Y:S01]  /*2d0a0*/  ISETP.NE.AND.EX P0, PT, RZ, UR5, PT, P0 ;  /* 0x00000005ff007c0c */ /* 0x000fe2000bf05300 */
[----:B------:R-:W-:Y:S01]  /*2d0b0*/  STSM.16.M88.4 [R18], R144 ;  /* 0x0000009012007844 */ /* 0x000fe20000000200 */
[----:B------:R-:W-:Y:S01]  /*2d0c0*/  LOP3.LUT R194, R194, R195, RZ, 0x3c, !PT ;  /* 0x000000c3c2c27212 */ /* 0x000fe200078e3cff */
[----:B------:R-:W-:Y:S01]  /*2d0d0*/  IMAD.X R195, RZ, RZ, R19, P4 ;  /* 0x000000ffffc37224 */ /* 0x000fe200020e0613 */
[----:B------:R-:W-:-:S02]  /*2d0e0*/  SHF.R.U64 R202, R202, 0x3, RZ ;  /* 0x00000003caca7819 */ /* 0x000fc400000012ff */
[----:B------:R-:W-:Y:S02]  /*2d0f0*/  MOV R168, R168 ;  /* 0x000000a800a87202 */ /* 0x000fe40000000f00 */
[----:B------:R-:W-:Y:S02]  /*2d100*/  F2FP.BF16.F32.PACK_AB R110, R105, R104 ;  /* 0x00000068696e723e */ /* 0x000fe400000010ff */
[----:B------:R-:W-:Y:S02]  /*2d110*/  F2FP.BF16.F32.PACK_AB R111, R107, R106 ;  /* 0x0000006a6b6f723e */ /* 0x000fe400000010ff */
[----:B------:R-:W-:Y:S02]  /*2d120*/  F2FP.BF16.F32.PACK_AB R101, R103, R102 ;  /* 0x000000666765723e */ /* 0x000fe400000010ff */
[----:B------:R-:W-:Y:S01]  /*2d130*/  F2FP.BF16.F32.PACK_AB R92, R93, R92 ;  /* 0x0000005c5d5c723e */ /* 0x000fe200000010ff */
[----:B------:R0:W-:Y:S01]  /*2d140*/  STSM.16.M88.4 [R20], R136 ;  /* 0x0000008814007844 */ /* 0x0001e20000000200 */
        /* <DEDUP_REMOVED lines=9> */
[----:B------:R-:W-:Y:S01]  /*2d1e0*/  MOV R172, R172 ;  /* 0x000000ac00ac7202 */ /* 0x000fe20000000f00 */
[----:B0-----:R-:W0:Y:S01]  /*2d1f0*/  LDC.64 R20, c[0x0][0xd00] ;  /* 0x00034000ff147b82 */ /* 0x001e220000000a00 */
        /* <DEDUP_REMOVED lines=11> */
[----:B------:R-:W-:Y:S01]  /*2d2b0*/  LOP3.LUT R202, R202, R203, RZ, 0x3c, !PT ;  /* 0x000000cbcaca7212 */ /* 0x000fe200078e3cff */
[----:B------:R-:W-:Y:S01]  /*2d2c0*/  IMAD.X R203, RZ, RZ, R19, P2 ;  /* 0x000000ffffcb7224 */ /* 0x000fe200010e0613 */
        /* <DEDUP_REMOVED lines=14> */
[----:B------:R-:W-:Y:S02]  /*2d3b0*/  MOV R194, R194 ;  /* 0x000000c200c27202 */ /* 0x000fe40000000f00 */
[----:B------:R-:W-:Y:S02]  /*2d3c0*/  F2FP.BF16.F32.PACK_AB R62, R57, R56 ;  /* 0x00000038393e723e */ /* 0x000fe400000010ff */
[----:B------:R-:W-:Y:S02]  /*2d3d0*/  F2FP.BF16.F32.PACK_AB R63, R59, R58 ;  /* 0x0000003a3b3f723e */ /* 0x000fe400000010ff */
[----:B------:R-:W-:-:S02]  /*2d3e0*/  F2FP.BF16.F32.PACK_AB R53, R55, R54 ;  /* 0x000000363735723e */ /* 0x000fc400000010ff */
[----:B------:R-:W-:Y:S01]  /*2d3f0*/  F2FP.BF16.F32.PACK_AB R44, R45, R44 ;  /* 0x0000002c2d2c723e */ /* 0x000fe200000010ff */
[----:B------:R2:W-:Y:S01]  /*2d400*/  STSM.16.M88.4 [R174], R84 ;  /* 0x00000054ae007844 */ /* 0x0005e20000000200 */
[----:B------:R-:W-:Y:S02]  /*2d410*/  MOV R196, R196 ;  /* 0x000000c400c47202 */ /* 0x000fe40000000f00 */
        /* <DEDUP_REMOVED lines=11> */
[----:B------:R-:W-:Y:S02]  /*2d4d0*/  MOV R200, R200 ;  /* 0x000000c800c87202 */ /* 0x000fe40000000f00 */
[----:B----4-:R-:W-:-:S02]  /*2d4e0*/  F2FP.BF16.F32.PACK_AB R38, R33, R32 ;  /* 0x000000202126723e */ /* 0x010fc400000010ff */
[----:B------:R-:W-:Y:S02]  /*2d4f0*/  F2FP.BF16.F32.PACK_AB R39, R35, R34 ;  /* 0x000000222327723e */ /* 0x000fe400000010ff */
[----:B------:R-:W-:Y:S02]  /*2d500*/  F2FP.BF16.F32.PACK_AB R29, R31, R30 ;  /* 0x0000001e1f1d723e */ /* 0x000fe400000010ff */
[----:B------:R-:W-:Y:S01]  /*2d510*/  F2FP.BF16.F32.PACK_AB R8, R9, R8 ;  /* 0x000000080908723e */ /* 0x000fe200000010ff */
[----:B------:R2:W-:Y:S01]  /*2d520*/  STSM.16.M88.4 [R194], R60 ;  /* 0x0000003cc2007844 */ /* 0x0005e20000000200 */
[----:B------:R-:W-:Y:S02]  /*2d530*/  MOV R202, R202 ;  /* 0x000000ca00ca7202 */ /* 0x000fe40000000f00 */
[----:B------:R-:W-:Y:S02]  /*2d540*/  F2FP.BF16.F32.PACK_AB R30, R13, R12 ;  /* 0x0000000c0d1e723e */ /* 0x000fe400000010ff */
[----:B------:R-:W-:-:S02]  /*2d550*/  F2FP.BF16.F32.PACK_AB R31, R15, R14 ;  /* 0x0000000e0f1f723e */ /* 0x000fc400000010ff */
[----:B------:R-:W-:Y:S01]  /*2d560*/  F2FP.BF16.F32.PACK_AB R9, R11, R10 ;  /* 0x0000000a0b09723e */ /* 0x000fe200000010ff */
[----:B------:R2:W-:Y:S01]  /*2d570*/  STSM.16.M88.4 [R196], R52 ;  /* 0x00000034c4007844 */ /* 0x0005e20000000200 */
[----:B------:R-:W-:Y:S02]  /*2d580*/  MOV R204, R204 ;  /* 0x000000cc00cc7202 */ /* 0x000fe40000000f00 */
[----:B------:R-:W-:Y:S02]  /*2d590*/  F2FP.BF16.F32.PACK_AB R10, R5, R4 ;  /* 0x00000004050a723e */ /* 0x000fe400000010ff */
[----:B------:R-:W-:Y:S01]  /*2d5a0*/  F2FP.BF16.F32.PACK_AB R11, R7, R6 ;  /* 0x00000006070b723e */ /* 0x000fe200000010ff */
[----:B------:R-:W3:Y:S01]  /*2d5b0*/  @P0 LDC.64 R4, c[0x0][0xd08] ;  /* 0x00034200ff040b82 */ /* 0x000ee20000000a00 */
[----:B------:R2:W-:Y:S04]  /*2d5c0*/  STSM.16.M88.4 [R198], R44 ;  /* 0x0000002cc6007844 */ /* 0x0005e80000000200 */
[----:B------:R2:W-:Y:S04]  /*2d5d0*/  STSM.16.M88.4 [R200], R36 ;  /* 0x00000024c8007844 */ /* 0x0005e80000000200 */
[----:B------:R2:W-:Y:S04]  /*2d5e0*/  STSM.16.M88.4 [R202], R28 ;  /* 0x0000001cca007844 */ /* 0x0005e80000000200 */
[----:B------:R2:W-:Y:S01]  /*2d5f0*/  STSM.16.M88.4 [R204], R8 ;  /* 0x00000008cc007844 */ /* 0x0005e20000000200 */
[----:B------:R-:W-:Y:S01]  /*2d600*/  ULDC UR4, c[0x0][0xb88] ;  /* 0x0002e20000047ab9 */ /* 0x000fe20000000800 */
[----:B0-----:R-:W-:-:S02]  /*2d610*/  IMAD.WIDE R6, R212, 0x4, R20 ;  /* 0x00000004d4067825 */ /* 0x001fc400078e0214 */
[----:B------:R-:W0:Y:S02]  /*2d620*/  LDC R21, c[0x0][0xce8] ;  /* 0x00033a00ff157b82 */ /* 0x000e240000000800 */
[----:B------:R-:W-:-:S06]  /*2d630*/  IMAD.MOV.U32 R18, RZ, RZ, RZ ;  /* 0x000000ffff127224 */ /* 0x000fcc00078e00ff */
[----:B------:R-:W-:Y:S01]  /*2d640*/  BAR.SYNC.DEFER_BLOCKING 0x1, 0x100 ;  /* 0x0044000000007b1d */ /* 0x000fe20000010000 */
[----:B------:R-:W-:Y:S02]  /*2d650*/  IMAD.U32 R20, RZ, RZ, UR4 ;  /* 0x00000004ff147e24 */ /* 0x000fe4000f8e00ff */
[----:B---3--:R-:W-:-:S03]  /*2d660*/  @P0 IMAD.WIDE R4, R212, 0x4, R4 ;  /* 0x00000004d4040825 */ /* 0x008fc600078e0204 */
[----:B------:R2:W5:Y:S04]  /*2d670*/  @P1 LDG.E R18, desc[UR44][R6.64] ;  /* 0x0000002c06121981 */ /* 0x000568000c1e1900 */
[----:B------:R2:W5:Y:S01]  /*2d680*/  @P0 LDG.E R20, desc[UR44][R4.64] ;  /* 0x0000002c04140981 */ /* 0x000562000c1e1900 */
[----:B------:R-:W-:Y:S05]  /*2d690*/  @P0 BRA `(.L_x_4009) ;  /* 0x0000000000100947 */ /* 0x000fea0003800000 */
[----:B------:R-:W-:Y:S05]  /*2d6a0*/  @!P1 BRA `(.L_x_4009) ;  /* 0x00000000000c9947 */ /* 0x000fea0003800000 */
[----:B--2---:R-:W2:Y:S04]  /*2d6b0*/  LDG.E R5, desc[UR44][R6.64] ;  /* 0x0000002c06057981 */ /* 0x004ea8000c1e1900 */
[----:B-----5:R-:W2:Y:S02]  /*2d6c0*/  LDG.E R20, desc[UR44][R6.64+0x4] ;  /* 0x0000042c06147981 */ /* 0x020ea4000c1e1900 */
[----:B--2---:R-:W-:-:S07]  /*2d6d0*/  IMAD.IADD R20, R20, 0x1, -R5 ;  /* 0x0000000114147824 */ /* 0x004fce00078e0a05 */
.L_x_4009:
[----:B--2---:R-:W2:Y:S04]  /*2d6e0*/  LDL R4, [R1+0x46c] ;  /* 0x00046c0001047983 */ /* 0x004ea80000100800 */
[----:B------:R-:W3:Y:S01]  /*2d6f0*/  LDL R0, [R1+0x478] ;  /* 0x0004780001007983 */ /* 0x000ee20000100800 */
[----:B0----5:R-:W-:Y:S02]  /*2d700*/  IMAD R20, R20, R21, RZ ;  /* 0x0000001514147224 */ /* 0x021fe400078e02ff */
[----:B------:R-:W-:Y:S01]  /*2d710*/  IMAD.IADD R15, R228, 0x1, R210 ;  /* 0x00000001e40f7824 */ /* 0x000fe200078e02d2 */
[----:B------:R-:W-:Y:S01]  /*2d720*/  ISETP.NE.AND P2, PT, R21, 0x1, PT ;  /* 0x000000011500780c */ /* 0x000fe20003f45270 */
[----:B------:R-:W-:Y:S01]  /*2d730*/  ULDC.64 UR4, c[0x0][0xc90] ;  /* 0x0003240000047ab9 */ /* 0x000fe20000000a00 */
[----:B------:R-:W4:Y:S11]  /*2d740*/  LDL R26, [R1+0x464] ;  /* 0x00046400011a7983 */ /* 0x000f360000100800 */
[----:B------:R-:W0:Y:S08]  /*2d750*/  @P2 LDC R5, c[0x0][0xcec] ;  /* 0x00033b00ff052b82 */ /* 0x000e300000000800 */
[----:B------:R-:W1:Y:S01]  /*2d760*/  @P2 LDC R8, c[0x0][0xcf0] ;  /* 0x00033c00ff082b82 */ /* 0x000e620000000800 */
[----:B------:R-:W-:-:S02]  /*2d770*/  SHF.R.S32.HI R19, RZ, 0x1f, R18 ;  /* 0x0000001fff137819 */ /* 0x000fc40000011412 */
[----:B------:R-:W-:Y:S02]  /*2d780*/  SHF.R.S32.HI R24, RZ, 0x1f, R212 ;  /* 0x0000001fff187819 */ /* 0x000fe400000114d4 */
[----:B------:R-:W-:Y:S02]  /*2d790*/  SEL R25, R212, RZ, !P1 ;  /* 0x000000ffd4197207 */ /* 0x000fe40004800000 */
[----:B------:R-:W-:Y:S01]  /*2d7a0*/  SEL R24, R24, RZ, !P1 ;  /* 0x000000ff18187207 */ /* 0x000fe20004800000 */
[----:B------:R-:W4:Y:S08]  /*2d7b0*/  @P2 LDC R81, c[0x0][0xcec] ;  /* 0x00033b00ff512b82 */ /* 0x000f300000000800 */
[----:B------:R-:W4:Y:S01]  /*2d7c0*/  @P2 LDC R83, c[0x0][0xcf0] ;  /* 0x00033c00ff532b82 */ /* 0x000f220000000800 */
[----:B--2---:R-:W-:-:S04]  /*2d7d0*/  LOP3.LUT P0, RZ, R4, 0x3, RZ, 0xc0, !PT ;  /* 0x0000000304ff7812 */ /* 0x004fc8000780c0ff */
[----:B------:R-:W-:-:S13]  /*2d7e0*/  ISETP.GE.OR P3, PT, R15, R20, P0 ;  /* 0x000000140f00720c */ /* 0x000fda0000766670 */
[----:B------:R-:W2:Y:S01]  /*2d7f0*/  @!P3 LDL R11, [R1+0x430] ;  /* 0x00043000010bb983 */ /* 0x000ea20000100800 */
[----:B---3--:R-:W-:Y:S01]  /*2d800*/  IMAD.IADD R10, R0, 0x1, R210 ;  /* 0x00000001000a7824 */ /* 0x008fe200078e02d2 */
[----:B------:R-:W-:-:S03]  /*2d810*/  SHF.R.S32.HI R0, RZ, 0x1f, R211 ;  /* 0x0000001fff007819 */ /* 0x000fc600000114d3 */
[----:B0-----:R-:W-:-:S04]  /*2d820*/  @P2 IMAD.HI.U32 R5, R10, R5, RZ ;  /* 0x000000050a052227 */ /* 0x001fc800078e00ff */
[----:B------:R-:W-:Y:S02]  /*2d830*/  IMAD R6, R0, UR4, RZ ;  /* 0x0000000400067c24 */ /* 0x000fe4000f8e02ff */
[----:B------:R-:W-:Y:S01]  /*2d840*/  IMAD.MOV.U32 R4, RZ, RZ, R10 ;  /* 0x000000ffff047224 */ /* 0x000fe200078e000a */
[----:B-1----:R-:W-:Y:S01]  /*2d850*/  @P2 SHF.R.U32.HI R4, RZ, R8, R5 ;  /* 0x00000008ff042219 */ /* 0x002fe20000011605 */
[C---:B------:R-:W-:Y:S02]  /*2d860*/  IMAD R5, R211.reuse, UR5, R6 ;  /* 0x00000005d3057c24 */ /* 0x040fe4000f8e0206 */
[----:B------:R-:W-:Y:S01]  /*2d870*/  IMAD.WIDE.U32 R6, R211, UR4, R18 ;  /* 0x00000004d3067c25 */ /* 0x000fe2000f8e0012 */
[----:B------:R-:W-:-:S03]  /*2d880*/  ULDC.64 UR4, c[0x0][0xc98] ;  /* 0x0003260000047ab9 */ /* 0x000fc60000000a00 */
[----:B------:R-:W-:Y:S02]  /*2d890*/  IMAD.MOV R9, RZ, RZ, -R4 ;  /* 0x000000ffff097224 */ /* 0x000fe400078e0a04 */
[----:B------:R-:W-:Y:S02]  /*2d8a0*/  IMAD.IADD R7, R7, 0x1, R5 ;  /* 0x0000000107077824 */ /* 0x000fe400078e0205 */
[----:B------:R-:W-:Y:S02]  /*2d8b0*/  IMAD R9, R21, R9, R10 ;  /* 0x0000000915097224 */ /* 0x000fe400078e020a */
[----:B------:R-:W-:Y:S02]  /*2d8c0*/  IMAD R8, R24, UR4, RZ ;  /* 0x0000000418087c24 */ /* 0x000fe4000f8e02ff */
[C---:B------:R-:W-:Y:S01]  /*2d8d0*/  IMAD.WIDE.U32 R6, R25.reuse, UR4, R6 ;  /* 0x0000000419067c25 */ /* 0x040fe2000f8e0006 */
[----:B------:R-:W-:Y:S02]  /*2d8e0*/  SHF.R.S32.HI R5, RZ, 0x1f, R9 ;  /* 0x0000001fff057819 */ /* 0x000fe40000011409 */
[----:B------:R-:W-:Y:S01]  /*2d8f0*/  SHF.R.S32.HI R13, RZ, 0x1f, R4 ;  /* 0x0000001fff0d7819 */ /* 0x000fe20000011404 */
[----:B------:R-:W-:Y:S01]  /*2d900*/  IMAD R8, R25, UR5, R8 ;  /* 0x0000000519087c24 */ /* 0x000fe2000f8e0208 */
[----:B------:R-:W-:Y:S01]  /*2d910*/  IADD3 R4, P1, R4, R6, RZ ;  /* 0x0000000604047210 */ /* 0x000fe20007f3e0ff */
[----:B------:R-:W-:-:S02]  /*2d920*/  ULDC.64 UR4, c[0x0][0xc88] ;  /* 0x0003220000047ab9 */ /* 0x000fc40000000a00 */
[----:B------:R-:W-:Y:S01]  /*2d930*/  IMAD R6, R5, UR4, RZ ;  /* 0x0000000405067c24 */ /* 0x000fe2000f8e02ff */
[----:B------:R-:W-:-:S03]  /*2d940*/  IADD3.X R5, R13, R7, R8, P1, !PT ;  /* 0x000000070d057210 */ /* 0x000fc60000ffe408 */
[C---:B------:R-:W-:Y:S02]  /*2d950*/  IMAD R7, R9.reuse, UR5, R6 ;  /* 0x0000000509077c24 */ /* 0x040fe4000f8e0206 */
[----:B------:R-:W-:Y:S01]  /*2d960*/  IMAD.WIDE.U32 R4, R9, UR4, R4 ;  /* 0x0000000409047c25 */ /* 0x000fe2000f8e0004 */
[----:B------:R-:W-:-:S03]  /*2d970*/  ULDC.64 UR4, c[0x0][0xc50] ;  /* 0x0003140000047ab9 */ /* 0x000fc60000000a00 */
[----:B------:R-:W-:Y:S01]  /*2d980*/  IMAD.IADD R5, R5, 0x1, R7 ;  /* 0x0000000105057824 */ /* 0x000fe200078e0207 */
[----:B------:R-:W-:-:S04]  /*2d990*/  LEA R10, P1, R4, UR4, 0x2 ;  /* 0x00000004040a7c11 */ /* 0x000fc8000f8210ff */
[----:B------:R-:W-:Y:S01]  /*2d9a0*/  LEA.HI.X R4, R4, UR5, R5, 0x2, P1 ;  /* 0x0000000504047c11 */ /* 0x000fe200088f1405 */
[----:B------:R-:W-:Y:S01]  /*2d9b0*/  SHFL.IDX PT, R6, R10, RZ, 0x1c1f ;  /* 0x001c1fff0a067589 */ /* 0x000fe200000e0000 */
[----:B------:R-:W-:-:S03]  /*2d9c0*/  ULDC.64 UR4, c[0x0][0xba0] ;  /* 0x0002e80000047ab9 */ /* 0x000fc60000000a00 */
[----:B------:R-:W2:Y:S01]  /*2d9d0*/  SHFL.IDX PT, R7, R4, RZ, 0x1c1f ;  /* 0x001c1fff04077589 */ /* 0x000ea200000e0000 */
[----:B------:R-:W-:-:S05]  /*2d9e0*/  VIADD R5, R15, 0x8 ;  /* 0x000000080f057836 */ /* 0x000fca0000000000 */
[----:B------:R-:W-:Y:S01]  /*2d9f0*/  ISETP.GE.OR P0, PT, R5, R20, P0 ;  /* 0x000000140500720c */ /* 0x000fe20000706670 */
[----:B------:R-:W-:Y:S01]  /*2da00*/  IMAD R5, R218, 0x40, R186 ;  /* 0x00000040da057824 */ /* 0x000fe200078e02ba */
[----:B--2---:R0:W-:Y:S11]  /*2da10*/  @!P3 ST.E desc[UR44][R6.64], R11 ;  /* 0x0000000b0600b985 */ /* 0x0041f6000c10192c */
[----:B------:R-:W2:Y:S01]  /*2da20*/  @!P0 LDL R63, [R1+0x434] ;  /* 0x00043400013f8983 */ /* 0x000ea20000100800 */
[----:B------:R-:W-:-:S03]  /*2da30*/  IMAD.WIDE R2, R5, 0x2, R2 ;  /* 0x0000000205027825 */ /* 0x000fc600078e0202 */
[C---:B------:R-:W-:Y:S02]  /*2da40*/  IADD3 R29, P4, R2.reuse, 0x3000, RZ ;  /* 0x00003000021d7810 */ /* 0x040fe40007f9e0ff */
[C---:B------:R-:W-:Y:S02]  /*2da50*/  IADD3 R9, P1, R2.reuse, 0x1000, RZ ;  /* 0x0000100002097810 */ /* 0x040fe40007f3e0ff */
[----:B------:R-:W-:Y:S02]  /*2da60*/  IADD3 R13, P5, R2, 0x2000, RZ ;  /* 0x00002000020d7810 */ /* 0x000fe40007fbe0ff */
[----:B------:R-:W-:Y:S02]  /*2da70*/  LOP3.LUT R28, R29, 0x380, RZ, 0xc0, !PT ;  /* 0x000003801d1c7812 */ /* 0x000fe400078ec0ff */
[----:B------:R-:W-:Y:S02]  /*2da80*/  LOP3.LUT R8, R9, 0x380, RZ, 0xc0, !PT ;  /* 0x0000038009087812 */ /* 0x000fe400078ec0ff */
[----:B------:R-:W-:-:S02]  /*2da90*/  LOP3.LUT R12, R13, 0x380, RZ, 0xc0, !PT ;  /* 0x000003800d0c7812 */ /* 0x000fc400078ec0ff */
        /* <DEDUP_REMOVED lines=13> */
[----:B------:R-:W-:Y:S02]  /*2db70*/  LOP3.LUT R44, R45, 0x380, RZ, 0xc0, !PT ;  /* 0x000003802d2c7812 */ /* 0x000fe400078ec0ff */
[----:B------:R-:W-:Y:S02]  /*2db80*/  LOP3.LUT R32, R33, 0x380, RZ, 0xc0, !PT ;  /* 0x0000038021207812 */ /* 0x000fe400078ec0ff */
[----:B------:R-:W-:-:S02]  /*2db90*/  LOP3.LUT R36, R37, 0x380, RZ, 0xc0, !PT ;  /* 0x0000038025247812 */ /* 0x000fc400078ec0ff */
[----:B------:R-:W-:Y:S02]  /*2dba0*/  LOP3.LUT R40, R41, 0x380, RZ, 0xc0, !PT ;  /* 0x0000038029287812 */ /* 0x000fe400078ec0ff */
        /* <DEDUP_REMOVED lines=15> */
[----:B------:R-:W-:Y:S01]  /*2dca0*/  IADD3 R57, P5, R2, 0xa000, RZ ;  /* 0x0000a00002397810 */ /* 0x000fe20007fbe0ff */
[----:B------:R-:W-:Y:S01]  /*2dcb0*/  SHFL.IDX PT, R58, R10, 0x1, 0x1c1f ;  /* 0x003c1f000a3a7f89 */ /* 0x000fe200000e0000 */
[----:B------:R-:W-:-:S03]  /*2dcc0*/  LOP3.LUT R60, R61, 0x380, RZ, 0xc0, !PT ;  /* 0x000003803d3c7812 */ /* 0x000fc600078ec0ff */
[----:B------:R1:W2:Y:S01]  /*2dcd0*/  SHFL.IDX PT, R59, R4, 0x1, 0x1c1f ;  /* 0x003c1f00043b7f89 */ /* 0x0002a200000e0000 */
[----:B------:R-:W-:Y:S02]  /*2dce0*/  LOP3.LUT R48, R49, 0x380, RZ, 0xc0, !PT ;  /* 0x0000038031307812 */ /* 0x000fe400078ec0ff */
[----:B------:R-:W-:Y:S02]  /*2dcf0*/  LOP3.LUT R52, R53, 0x380, RZ, 0xc0, !PT ;  /* 0x0000038035347812 */ /* 0x000fe400078ec0ff */
[----:B------:R-:W-:Y:S02]  /*2dd00*/  LOP3.LUT R56, R57, 0x380, RZ, 0xc0, !PT ;  /* 0x0000038039387812 */ /* 0x000fe400078ec0ff */
[----:B------:R-:W-:Y:S02]  /*2dd10*/  SHF.R.U64 R60, R60, 0x3, RZ ;  /* 0x000000033c3c7819 */ /* 0x000fe400000012ff */
[----:B------:R-:W-:Y:S02]  /*2dd20*/  SHF.R.U64 R48, R48, 0x3, RZ ;  /* 0x0000000330307819 */ /* 0x000fe400000012ff */
[----:B------:R-:W-:-:S02]  /*2dd30*/  SHF.R.U64 R52, R52, 0x3, RZ ;  /* 0x0000000334347819 */ /* 0x000fc400000012ff */
        /* <DEDUP_REMOVED lines=14> */
[----:B-1----:R-:W-:Y:S02]  /*2de20*/  LOP3.LUT R4, R5, 0x380, RZ, 0xc0, !PT ;  /* 0x0000038005047812 */ /* 0x002fe400078ec0ff */
[----:B------:R-:W-:-:S02]  /*2de30*/  LOP3.LUT R64, R65, 0x380, RZ, 0xc0, !PT ;  /* 0x0000038041407812 */ /* 0x000fc400078ec0ff */
[----:B------:R-:W-:Y:S02]  /*2de40*/  LOP3.LUT R68, R69, 0x380, RZ, 0xc0, !PT ;  /* 0x0000038045447812 */ /* 0x000fe400078ec0ff */
[----:B------:R-:W-:Y:S02]  /*2de50*/  LOP3.LUT R72, R73, 0x380, RZ, 0xc0, !PT ;  /* 0x0000038049487812 */ /* 0x000fe400078ec0ff */
[----:B------:R-:W-:Y:S02]  /*2de60*/  SHF.R.U64 R7, R7, 0x3, RZ ;  /* 0x0000000307077819 */ /* 0x000fe400000012ff */
        /* <DEDUP_REMOVED lines=12> */
[----:B------:R-:W-:Y:S01]  /*2df30*/  LOP3.LUT R76, R4, R5, RZ, 0x3c, !PT ;  /* 0x00000005044c7212 */ /* 0x000fe200078e3cff */
[----:B------:R-:W-:Y:S01]  /*2df40*/  BSSY B1, `(.L_x_4010) ;  /* 0x0000059000017945 */ /* 0x000fe20003800000 */
[----:B--2---:R0:W-:Y:S04]  /*2df50*/  @!P0 ST.E desc[UR44][R58.64], R63 ;  /* 0x0000003f3a008985 */ /* 0x0041e8000c10192c */
[----:B------:R1:W5:Y:S04]  /*2df60*/  LD.E.128 R4, desc[UR44][R2.64] ;  /* 0x0000002c02047980 */ /* 0x000368000c101d00 */
[----:B------:R-:W5:Y:S04]  /*2df70*/  LD.E.128 R8, desc[UR44][R8.64] ;  /* 0x0000002c08087980 */ /* 0x000f68000c101d00 */
[----:B------:R-:W5:Y:S01]  /*2df80*/  LD.E.128 R12, desc[UR44][R12.64] ;  /* 0x0000002c0c0c7980 */ /* 0x000f62000c101d00 */
[----:B-1----:R-:W-:-:S03]  /*2df90*/  IMAD R3, R19, UR4, RZ ;  /* 0x0000000413037c24 */ /* 0x002fc6000f8e02ff */
[----:B------:R-:W5:Y:S01]  /*2dfa0*/  LD.E.128 R28, desc[UR44][R28.64] ;  /* 0x0000002c1c1c7980 */ /* 0x000f62000c101d00 */
[C---:B------:R-:W-:Y:S02]  /*2dfb0*/  IMAD R19, R18.reuse, UR5, R3 ;  /* 0x0000000512137c24 */ /* 0x040fe4000f8e0203 */
[----:B------:R-:W-:Y:S01]  /*2dfc0*/  IMAD.WIDE.U32 R2, R18, UR4, RZ ;  /* 0x0000000412027c25 */ /* 0x000fe2000f8e00ff */
[----:B------:R-:W-:Y:S01]  /*2dfd0*/  ULDC.64 UR4, c[0x0][0xbe8] ;  /* 0x0002fa0000047ab9 */ /* 0x000fe20000000a00 */
[----:B------:R-:W5:Y:S02]  /*2dfe0*/  LD.E.128 R32, desc[UR44][R32.64] ;  /* 0x0000002c20207980 */ /* 0x000f64000c101d00 */
[----:B------:R-:W-:Y:S02]  /*2dff0*/  IMAD.IADD R3, R3, 0x1, R19 ;  /* 0x0000000103037824 */ /* 0x000fe400078e0213 */
[----:B----4-:R-:W-:Y:S01]  /*2e000*/  IMAD R19, R26, 0x20, R218 ;  /* 0x000000201a137824 */ /* 0x010fe200078e02da */
[----:B------:R-:W5:Y:S01]  /*2e010*/  LD.E.128 R36, desc[UR44][R36.64] ;  /* 0x0000002c24247980 */ /* 0x000f62000c101d00 */
[----:B------:R-:W-:-:S02]  /*2e020*/  IMAD R0, R0, UR4, RZ ;  /* 0x0000000400007c24 */ /* 0x000fc4000f8e02ff */
[----:B------:R-:W-:Y:S01]  /*2e030*/  IMAD.IADD R26, R210, 0x1, R19 ;  /* 0x00000001d21a7824 */ /* 0x000fe200078e0213 */
[----:B------:R-:W5:Y:S01]  /*2e040*/  LD.E.128 R40, desc[UR44][R40.64] ;  /* 0x0000002c28287980 */ /* 0x000f62000c101d00 */
[C---:B------:R-:W-:Y:S02]  /*2e050*/  IMAD R19, R211.reuse, UR5, R0 ;  /* 0x00000005d3137c24 */ /* 0x040fe4000f8e0200 */
[----:B------:R-:W-:Y:S01]  /*2e060*/  IMAD.WIDE.U32 R2, R211, UR4, R2 ;  /* 0x00000004d3027c25 */ /* 0x000fe2000f8e0002 */
[----:B------:R-:W-:Y:S01]  /*2e070*/  ULDC.64 UR4, c[0x0][0xbf0] ;  /* 0x0002fc0000047ab9 */ /* 0x000fe20000000a00 */
[----:B------:R-:W5:Y:S02]  /*2e080*/  LD.E.128 R44, desc[UR44][R44.64] ;  /* 0x0000002c2c2c7980 */ /* 0x000f64000c101d00 */
[----:B------:R-:W-:Y:S02]  /*2e090*/  @P2 IMAD.HI.U32 R0, R26, R81, RZ ;  /* 0x000000511a002227 */ /* 0x000fe400078e00ff */
[----:B------:R-:W5:Y:S02]  /*2e0a0*/  LD.E.128 R48, desc[UR44][R48.64] ;  /* 0x0000002c30307980 */ /* 0x000f64000c101d00 */
[----:B------:R-:W-:-:S02]  /*2e0b0*/  IMAD.IADD R3, R3, 0x1, R19 ;  /* 0x0000000103037824 */ /* 0x000fc400078e0213 */
[----:B------:R-:W-:Y:S01]  /*2e0c0*/  IMAD.MOV.U32 R19, RZ, RZ, R26 ;  /* 0x000000ffff137224 */ /* 0x000fe200078e001a */
[----:B------:R-:W-:Y:S01]  /*2e0d0*/  @P2 SHF.R.U32.HI R19, RZ, R83, R0 ;  /* 0x00000053ff132219 */ /* 0x000fe20000011600 */
[----:B------:R-:W-:Y:S01]  /*2e0e0*/  IMAD R24, R24, UR4, RZ ;  /* 0x0000000418187c24 */ /* 0x000fe2000f8e02ff */
[----:B------:R-:W5:Y:S02]  /*2e0f0*/  LD.E.128 R52, desc[UR44][R52.64] ;  /* 0x0000002c34347980 */ /* 0x000f64000c101d00 */
[--C-:B------:R-:W-:Y:S01]  /*2e100*/  SHF.R.S32.HI R0, RZ, 0x1f, R19.reuse ;  /* 0x0000001fff007819 */ /* 0x100fe20000011413 */
[----:B------:R-:W-:Y:S01]  /*2e110*/  IMAD.MOV R18, RZ, RZ, -R19 ;  /* 0x000000ffff127224 */ /* 0x000fe200078e0a13 */
[----:B0-----:R-:W5:Y:S01]  /*2e120*/  LD.E.128 R56, desc[UR44][R56.64] ;  /* 0x0000002c38387980 */ /* 0x001f62000c101d00 */
[C---:B------:R-:W-:Y:S02]  /*2e130*/  IMAD R81, R25.reuse, UR5, R24 ;  /* 0x0000000519517c24 */ /* 0x040fe4000f8e0218 */
[----:B------:R-:W-:Y:S01]  /*2e140*/  IMAD.WIDE.U32 R2, R25, UR4, R2 ;  /* 0x0000000419027c25 */ /* 0x000fe2000f8e0002 */
[----:B------:R-:W-:Y:S01]  /*2e150*/  ULDC.64 UR4, c[0x0][0xbe0] ;  /* 0x0002f80000047ab9 */ /* 0x000fe20000000a00 */
[----:B------:R-:W5:Y:S02]  /*2e160*/  LD.E.128 R60, desc[UR44][R60.64] ;  /* 0x0000002c3c3c7980 */ /* 0x000f64000c101d00 */
[----:B------:R-:W-:-:S02]  /*2e170*/  IMAD R0, R0, UR4, RZ ;  /* 0x0000000400007c24 */ /* 0x000fc4000f8e02ff */
[----:B------:R-:W-:Y:S01]  /*2e180*/  IMAD R21, R21, R18, R26 ;  /* 0x0000001215157224 */ /* 0x000fe200078e021a */
[----:B------:R-:W5:Y:S01]  /*2e190*/  LD.E.128 R64, desc[UR44][R64.64] ;  /* 0x0000002c40407980 */ /* 0x000f62000c101d00 */
[----:B------:R-:W-:-:S03]  /*2e1a0*/  IMAD.IADD R3, R3, 0x1, R81 ;  /* 0x0000000103037824 */ /* 0x000fc600078e0251 */
        /* <DEDUP_REMOVED lines=15> */
[----:B------:R-:W-:Y:S02]  /*2e2a0*/  IMAD.IADD R83, R218, 0x1, R210 ;  /* 0x00000001da537824 */ /* 0x000fe400078e02d2 */
        /* <DEDUP_REMOVED lines=12> */
[----:B0-----:R0:W-:Y:S01]  /*2e370*/  SYNCS.ARRIVE.TRANS64.RED.A1T0 RZ, [R0+URZ], RZ ;  /* 0x000000ff00ff79a7 */ /* 0x0011e2000810043f */
[----:B------:R1:W2:Y:S03]  /*2e380*/  SHFL.IDX PT, R80, R21, RZ, 0x181f ;  /* 0x00181fff15507589 */ /* 0x0002a600000e0000 */
[----:B------:R-:W-:Y:S01]  /*2e390*/  ISETP.GE.AND P0, PT, R19, R20, PT ;  /* 0x000000141300720c */ /* 0x000fe20003f06270 */
[----:B0-----:R1:W0:Y:S01]  /*2e3a0*/  SHFL.IDX PT, R0, R26, RZ, 0x181f ;  /* 0x00181fff1a007589 */ /* 0x00122200000e0000 */
[----:B------:R-:W-:Y:S11]  /*2e3b0*/  @P2 BRA `(.L_x_4011) ;  /* 0x0000000000442947 */ /* 0x000ff60003800000 */
        /* <DEDUP_REMOVED lines=17> */
.L_x_4011:
[----:B------:R-:W-:Y:S05]  /*2e4d0*/  BSYNC B1 ;  /* 0x0000000000017941 */ /* 0x000fea0003800000 */
.L_x_4010:
        /* <DEDUP_REMOVED lines=9> */
[----:B---3--:R-:W-:-:S04]  /*2e570*/  @!P4 LEA R2, P5, R186, R18, 0x1 ;  /* 0x00000012ba02c211 */ /* 0x008fc800078a08ff */
[----:B----4-:R-:W-:Y:S02]  /*2e580*/  @!P4 LEA.HI.X R3, R186, R0, R217, 0x1, P5 ;  /* 0x00000000ba03c211 */ /* 0x010fe400028f0cd9 */
[----:B-----5:R-:W-:-:S03]  /*2e590*/  @!P3 LEA R4, P5, R188, R18, 0x1 ;  /* 0x00000012bc04b211 */ /* 0x020fc600078a08ff */
        /* <DEDUP_REMOVED lines=9> */
.L_x_4013:
[----:B------:R-:W-:Y:S05]  /*2e630*/  BSYNC B1 ;  /* 0x0000000000017941 */ /* 0x000fea0003800000 */
.L_x_4012:
[----:B----4-:R4:W0:Y:S01]  /*2e640*/  SHFL.IDX PT, R0, R26, 0x2, 0x181f ;  /* 0x00581f001a007f89 */ /* 0x01082200000e0000 */
        /* <DEDUP_REMOVED lines=20> */
.L_x_4015:
[----:B------:R-:W-:Y:S05]  /*2e790*/  BSYNC B1 ;  /* 0x0000000000017941 */ /* 0x000fea0003800000 */
.L_x_4014:
[----:B0-----:R-:W-:Y:S01]  /*2e7a0*/  VIADD R3, R83, 0x60 ;  /* 0x0000006053037836 */ /* 0x001fe20000000000 */
[----:B-1--4-:R-:W0:Y:S04]  /*2e7b0*/  SHFL.IDX PT, R26, R26, 0x3, 0x181f ;  /* 0x00781f001a1a7f89 */ /* 0x012e2800000e0000 */
[----:B------:R-:W-:Y:S01]  /*2e7c0*/  ISETP.GE.AND P0, PT, R3, R20, PT ;  /* 0x000000140300720c */ /* 0x000fe20003f06270 */
[----:B------:R-:W1:-:S12]  /*2e7d0*/  SHFL.IDX PT, R21, R21, 0x3, 0x181f ;  /* 0x00781f0015157f89 */ /* 0x000e5800000e0000 */
[----:B------:R-:W-:Y:S05]  /*2e7e0*/  @P0 BRA `(.L_x_4016) ;  /* 0x0000000c00a00947 */ /* 0x000fea0003800000 */
[----:B------:R-:W-:Y:S02]  /*2e7f0*/  ULDC UR4, c[0x0][0xbc8] ;  /* 0x0002f20000047ab9 */ /* 0x000fe40000000800 */
[----:B------:R-:W-:Y:S02]  /*2e800*/  ISETP.GE.AND P3, PT, R186, UR4, PT ;  /* 0x00000004ba007c0c */ /* 0x000fe4000bf66270 */
[----:B------:R-:W-:Y:S02]  /*2e810*/  ISETP.GE.AND P4, PT, R188, UR4, PT ;  /* 0x00000004bc007c0c */ /* 0x000fe4000bf86270 */
[----:B------:R-:W-:-:S09]  /*2e820*/  ISETP.GE.AND P5, PT, R187, UR4, PT ;  /* 0x00000004bb007c0c */ /* 0x000fd2000bfa6270 */
[-C--:B-1----:R-:W-:Y:S02]  /*2e830*/  @!P3 LEA R2, P0, R186, R21.reuse, 0x1 ;  /* 0x00000015ba02b211 */ /* 0x082fe400078008ff */
        /* <DEDUP_REMOVED lines=14> */
.L_x_4008:
[----:B------:R-:W-:Y:S01]  /*2e920*/  ULDC.64 UR4, c[0x0][0xd00] ;  /* 0x0003400000047ab9 */ /* 0x000fe20000000a00 */
[----:B-----5:R-:W3:Y:S01]  /*2e930*/  LDC.64 R2, c[0x0][0xd00] ;  /* 0x00034000ff027b82 */ /* 0x020ee20000000a00 */
[----:B------:R-:W-:Y:S01]  /*2e940*/  ISETP.NE.U32.AND P0, PT, RZ, UR4, PT ;  /* 0x00000004ff007c0c */ /* 0x000fe2000bf05070 */
[----:B------:R-:W-:-:S03]  /*2e950*/  IMAD.MOV.U32 R0, RZ, RZ, RZ ;  /* 0x000000ffff007224 */ /* 0x000fc600078e00ff */
[----:B------:R-:W-:Y:S01]  /*2e960*/  ISETP.NE.AND.EX P0, PT, RZ, UR5, PT, P0 ;  /* 0x00000005ff007c0c */ /* 0x000fe2000bf05300 */
[----:B------:R-:W-:Y:S02]  /*2e970*/  ULDC.64 UR4, c[0x0][0xd08] ;  /* 0x0003420000047ab9 */ /* 0x000fe40000000a00 */
[----:B------:R-:W-:Y:S01]  /*2e980*/  ISETP.NE.U32.AND P1, PT, RZ, UR4, PT ;  /* 0x00000004ff007c0c */ /* 0x000fe2000bf25070 */
[----:B------:R-:W2:Y:S03]  /*2e990*/  LDC R19, c[0x0][0xce8] ;  /* 0x00033a00ff137b82 */ /* 0x000ea60000000800 */
[----:B------:R-:W-:Y:S01]  /*2e9a0*/  ISETP.NE.AND.EX P1, PT, RZ, UR5, PT, P1 ;  /* 0x00000005ff007c0c */ /* 0x000fe2000bf25310 */
[----:B---3--:R-:W-:-:S12]  /*2e9b0*/  IMAD.WIDE R2, R212, 0x4, R2 ;  /* 0x00000004d4027825 */ /* 0x008fd800078e0202 */
[----:B------:R-:W3:Y:S01]  /*2e9c0*/  @P1 LDC.64 R4, c[0x0][0xd08] ;  /* 0x00034200ff041b82 */ /* 0x000ee20000000a00 */
[----:B------:R-:W-:Y:S02]  /*2e9d0*/  ULDC UR4, c[0x0][0xb88] ;  /* 0x0002e20000047ab9 */ /* 0x000fe40000000800 */
[----:B------:R-:W-:Y:S01]  /*2e9e0*/  IMAD.U32 R6, RZ, RZ, UR4 ;  /* 0x00000004ff067e24 */ /* 0x000fe2000f8e00ff */
[----:B------:R0:W5:Y:S01]  /*2e9f0*/  @P0 LDG.E R0, desc[UR44][R2.64] ;  /* 0x0000002c02000981 */ /* 0x000162000c1e1900 */
[----:B---3--:R-:W-:-:S05]  /*2ea00*/  @P1 IMAD.WIDE R4, R212, 0x4, R4 ;  /* 0x00000004d4041825 */ /* 0x008fca00078e0204 */
[----:B------:R0:W5:Y:S01]  /*2ea10*/  @P1 LDG.E R6, desc[UR44][R4.64] ;  /* 0x0000002c04061981 */ /* 0x000162000c1e1900 */
[----:B--2---:R-:W-:Y:S02]  /*2ea20*/  ISETP.NE.AND P2, PT, R19, 0x1, PT ;  /* 0x000000011300780c */ /* 0x004fe40003f45270 */
[----:B------:R-:W-:Y:S02]  /*2ea30*/  ISETP.GE.AND P3, PT, R227, 0x80, PT ;  /* 0x00000080e300780c */ /* 0x000fe40003f66270 */
[----:B------:R-:W-:-:S09]  /*2ea40*/  SHF.R.S32.HI R7, RZ, 0x1f, R212 ;  /* 0x0000001fff077819 */ /* 0x000fd200000114d4 */
[----:B------:R-:W2:Y:S08]  /*2ea50*/  @P2 LDC R18, c[0x0][0xcec] ;  /* 0x00033b00ff122b82 */ /* 0x000eb00000000800 */
[----:B------:R-:W3:Y:S01]  /*2ea60*/  @P2 LDC R21, c[0x0][0xcf0] ;  /* 0x00033c00ff152b82 */ /* 0x000ee20000000800 */
[----:B0-----:R-:W-:Y:S05]  /*2ea70*/  @P1 BRA `(.L_x_4017) ;  /* 0x0000000000101947 */ /* 0x001fea0003800000 */
[----:B------:R-:W-:Y:S05]  /*2ea80*/  @!P0 BRA `(.L_x_4017) ;  /* 0x00000000000c8947 */ /* 0x000fea0003800000 */
[----:B------:R-:W4:Y:S04]  /*2ea90*/  LDG.E R5, desc[UR44][R2.64] ;  /* 0x0000002c02057981 */ /* 0x000f28000c1e1900 */
[----:B-----5:R-:W4:Y:S02]  /*2eaa0*/  LDG.E R6, desc[UR44][R2.64+0x4] ;  /* 0x0000042c02067981 */ /* 0x020f24000c1e1900 */
[----:B----4-:R-:W-:-:S07]  /*2eab0*/  IMAD.IADD R6, R6, 0x1, -R5 ;  /* 0x0000000106067824 */ /* 0x010fce00078e0a05 */
.L_x_4017:
[----:B------:R-:W-:Y:S01]  /*2eac0*/  BSSY B1, `(.L_x_4018) ;  /* 0x000002d000017945 */ /* 0x000fe20003800000 */
[----:B------:R-:W-:Y:S02]  /*2ead0*/  SHF.R.S32.HI R10, RZ, 0x1f, R211 ;  /* 0x0000001fff0a7819 */ /* 0x000fe400000114d3 */
[----:B------:R-:W-:Y:S02]  /*2eae0*/  SEL R13, R212, RZ, !P0 ;  /* 0x000000ffd40d7207 */ /* 0x000fe40004000000 */
[----:B------:R-:W-:Y:S02]  /*2eaf0*/  SEL R12, R7, RZ, !P0 ;  /* 0x000000ff070c7207 */ /* 0x000fe40004000000 */
[----:B-----5:R-:W-:Y:S01]  /*2eb00*/  SHF.R.S32.HI R11, RZ, 0x1f, R0 ;  /* 0x0000001fff0b7819 */ /* 0x020fe20000011400 */
[----:B------:R-:W-:Y:S06]  /*2eb10*/  @P3 BRA `(.L_x_4019) ;  /* 0x00000000009c3947 */ /* 0x000fec0003800000 */
[----:B------:R-:W0:Y:S01]  /*2eb20*/  S2R R3, SR_TID.X ;  /* 0x0000000000037919 */ /* 0x000e220000002100 */
[----:B------:R-:W5:Y:S02]  /*2eb30*/  LDC R14, c[0x0][0xce8] ;  /* 0x00033a00ff0e7b82 */ /* 0x000f640000000800 */
[----:B-----5:R-:W-:Y:S01]  /*2eb40*/  IMAD R2, R6, R14, RZ ;  /* 0x0000000e06027224 */ /* 0x020fe200078e02ff */
        /* <DEDUP_REMOVED lines=14> */
[----:B------:R-:W5:Y:S01]  /*2ec30*/  @P0 LDC R15, c[0x0][0xcf0] ;  /* 0x00033c00ff0f0b82 */ /* 0x000f620000000800 */
[----:B------:R-:W-:-:S04]  /*2ec40*/  IMAD.WIDE.U32 R2, R13, UR4, R2 ;  /* 0x000000040d027c25 */ /* 0x000fc8000f8e0002 */
[----:B0-----:R-:W-:-:S05]  /*2ec50*/  @P0 IMAD.HI.U32 R4, R9, R4, RZ ;  /* 0x0000000409040227 */ /* 0x001fca00078e00ff */
[----:B-----5:R-:W-:Y:S01]  /*2ec60*/  @P0 SHF.R.U32.HI R5, RZ, R15, R4 ;  /* 0x0000000fff050219 */ /* 0x020fe20000011604 */
        /* <DEDUP_REMOVED lines=18> */
.L_x_4019:
[----:B------:R-:W-:Y:S05]  /*2ed90*/  BSYNC B1 ;  /* 0x0000000000017941 */ /* 0x000fea0003800000 */
.L_x_4018:
[----:B0-----:R-:W5:Y:S01]  /*2eda0*/  LDL R4, [R1+0x464] ;  /* 0x0004640001047983 */ /* 0x001f620000100800 */
[----:B------:R-:W-:Y:S02]  /*2edb0*/  ULDC.64 UR4, c[0x0][0xba0] ;  /* 0x0002e80000047ab9 */ /* 0x000fe40000000a00 */
[----:B------:R-:W-:-:S04]  /*2edc0*/  IMAD R3, R11, UR4, RZ ;  /* 0x000000040b037c24 */ /* 0x000fc8000f8e02ff */
[C---:B------:R-:W-:Y:S02]  /*2edd0*/  IMAD R5, R0.reuse, UR5, R3 ;  /* 0x0000000500057c24 */ /* 0x040fe4000f8e0203 */
[----:B------:R-:W-:Y:S01]  /*2ede0*/  IMAD.WIDE.U32 R2, R0, UR4, RZ ;  /* 0x0000000400027c25 */ /* 0x000fe2000f8e00ff */
[----:B------:R-:W-:-:S03]  /*2edf0*/  ULDC.64 UR4, c[0x0][0xbe8] ;  /* 0x0002fa0000047ab9 */ /* 0x000fc60000000a00 */
[----:B------:R-:W-:Y:S02]  /*2ee00*/  IMAD.IADD R3, R3, 0x1, R5 ;  /* 0x0000000103037824 */ /* 0x000fe400078e0205 */
[----:B------:R-:W-:-:S04]  /*2ee10*/  IMAD.WIDE.U32 R2, R211, UR4, R2 ;  /* 0x00000004d3027c25 */ /* 0x000fc8000f8e0002 */
[----:B-----5:R-:W-:Y:S02]  /*2ee20*/  IMAD R7, R4, 0x20, R218 ;  /* 0x0000002004077824 */ /* 0x020fe400078e02da */
[----:B------:R-:W-:Y:S02]  /*2ee30*/  IMAD R4, R10, UR4, RZ ;  /* 0x000000040a047c24 */ /* 0x000fe4000f8e02ff */
[----:B------:R-:W-:Y:S02]  /*2ee40*/  IMAD.IADD R9, R210, 0x1, R7 ;  /* 0x00000001d2097824 */ /* 0x000fe400078e0207 */
[----:B------:R-:W-:Y:S01]  /*2ee50*/  IMAD R7, R211, UR5, R4 ;  /* 0x00000005d3077c24 */ /* 0x000fe2000f8e0204 */
[----:B------:R-:W-:Y:S01]  /*2ee60*/  ULDC.64 UR4, c[0x0][0xbf0] ;  /* 0x0002fc0000047ab9 */ /* 0x000fe20000000a00 */
[----:B--2---:R-:W-:-:S04]  /*2ee70*/  @P2 IMAD.HI.U32 R0, R9, R18, RZ ;  /* 0x0000001209002227 */ /* 0x004fc800078e00ff */
[----:B------:R-:W-:Y:S01]  /*2ee80*/  IMAD.MOV.U32 R5, RZ, RZ, R9 ;  /* 0x000000ffff057224 */ /* 0x000fe200078e0009 */
[----:B---3--:R-:W-:Y:S01]  /*2ee90*/  @P2 SHF.R.U32.HI R5, RZ, R21, R0 ;  /* 0x00000015ff052219 */ /* 0x008fe20000011600 */
[----:B------:R-:W-:Y:S02]  /*2eea0*/  IMAD R4, R12, UR4, RZ ;  /* 0x000000040c047c24 */ /* 0x000fe4000f8e02ff */
[----:B------:R-:W-:Y:S01]  /*2eeb0*/  IMAD.IADD R3, R3, 0x1, R7 ;  /* 0x0000000103037824 */ /* 0x000fe200078e0207 */
[----:B------:R-:W-:Y:S01]  /*2eec0*/  SHF.R.S32.HI R0, RZ, 0x1f, R5 ;  /* 0x0000001fff007819 */ /* 0x000fe20000011405 */
[C---:B------:R-:W-:Y:S02]  /*2eed0*/  IMAD R7, R13.reuse, UR5, R4 ;  /* 0x000000050d077c24 */ /* 0x040fe4000f8e0204 */
[----:B------:R-:W-:Y:S01]  /*2eee0*/  IMAD.WIDE.U32 R2, R13, UR4, R2 ;  /* 0x000000040d027c25 */ /* 0x000fe2000f8e0002 */
[----:B------:R-:W-:-:S03]  /*2eef0*/  ULDC.64 UR4, c[0x0][0xbe0] ;  /* 0x0002f80000047ab9 */ /* 0x000fc60000000a00 */
[----:B------:R-:W-:Y:S02]  /*2ef00*/  IMAD.MOV R4, RZ, RZ, -R5 ;  /* 0x000000ffff047224 */ /* 0x000fe400078e0a05 */
[----:B------:R-:W-:Y:S02]  /*2ef10*/  IMAD.IADD R3, R3, 0x1, R7 ;  /* 0x0000000103037824 */ /* 0x000fe400078e0207 */
        /* <DEDUP_REMOVED lines=18> */
.L_x_4230:
        /* <DEDUP_REMOVED lines=22> */
.L_x_4022:
[----:B------:R-:W-:Y:S05]  /*2f1a0*/  BSYNC B1 ;  /* 0x0000000000017941 */ /* 0x000fea0003800000 */
.L_x_4021:
[----:B------:R-:W-:-:S03]  /*2f1b0*/  UMOV UR4, 0xffffffff ;  /* 0xffffffff00047882 */ /* 0x000fc60000000000 */
[----:B------:R-:W-:Y:S05]  /*2f1c0*/  BRA.DIV UR4, `(.L_x_4023) ;  /* 0x0000009a04407947 */ /* 0x000fea000b800000 */
[----:B--2---:R2:W0:Y:S04]  /*2f1d0*/  SHFL.IDX PT, R0, R3, 0x1, 0x181f ;  /* 0x00381f0003007f89 */ /* 0x00442800000e0000 */
[----:B---3--:R2:W3:Y:S02]  /*2f1e0*/  SHFL.IDX PT, R14, R2, 0x1, 0x181f ;  /* 0x00381f00020e7f89 */ /* 0x0084e400000e0000 */
.L_x_4234:
        /* <DEDUP_REMOVED lines=21> */
.L_x_4025:
[----:B------:R-:W-:Y:S05]  /*2f340*/  BSYNC B1 ;  /* 0x0000000000017941 */ /* 0x000fea0003800000 */
.L_x_4024:
[----:B------:R-:W-:-:S03]  /*2f350*/  UMOV UR4, 0xffffffff ;  /* 0xffffffff00047882 */ /* 0x000fc60000000000 */
[----:B------:R-:W-:Y:S05]  /*2f360*/  BRA.DIV UR4, `(.L_x_4026) ;  /* 0x0000009a04207947 */ /* 0x000fea000b800000 */
[----:B0-----:R0:W0:Y:S04]  /*2f370*/  SHFL.IDX PT, R0, R3, 0x2, 0x181f ;  /* 0x00581f0003007f89 */ /* 0x00102800000e0000 */
[----:B---3--:R3:W0:Y:S02]  /*2f380*/  SHFL.IDX PT, R14, R2, 0x2, 0x181f ;  /* 0x00581f00020e7f89 */ /* 0x00862400000e0000 */
.L_x_4238:
        /* <DEDUP_REMOVED lines=21> */
.L_x_4028:
[----:B------:R-:W-:Y:S05]  /*2f4e0*/  BSYNC B1 ;  /* 0x0000000000017941 */ /* 0x000fea0003800000 */
.L_x_4027:
[----:B------:R-:W-:-:S03]  /*2f4f0*/  UMOV UR4, 0xffffffff ;  /* 0xffffffff00047882 */ /* 0x000fc60000000000 */
[----:B------:R-:W-:Y:S05]  /*2f500*/  BRA.DIV UR4, `(.L_x_4029) ;  /* 0x0000009a04007947 */ /* 0x000fea000b800000 */
[----:B0-----:R0:W0:Y:S04]  /*2f510*/  SHFL.IDX PT, R0, R3, 0x3, 0x181f ;  /* 0x00781f0003007f89 */ /* 0x00102800000e0000 */
[----:B------:R0:W0:Y:S02]  /*2f520*/  SHFL.IDX PT, R14, R2, 0x3, 0x181f ;  /* 0x00781f00020e7f89 */ /* 0x00002400000e0000 */
.L_x_4242:
[----:B0-23--:R-:W-:-:S05]  /*2f530*/  VIADD R2, R210, 0x60 ;  /* 0x00000060d2027836 */ /* 0x00dfca0000000000 */
        /* <DEDUP_REMOVED lines=19> */
.L_x_4016:
[----:B------:R-:W-:Y:S05]  /*2f670*/  BSYNC B0 ;  /* 0x0000000000007941 */ /* 0x000fea0003800000 */
.L_x_4007:
[----:B------:R-:W-:Y:S02]  /*2f680*/  ULDC UR4, c[0x0][0xd3c] ;  /* 0x00034f0000047ab9 */ /* 0x000fe40000000800 */
[----:B-1----:R-:W-:-:S13]  /*2f690*/  ISETP.GE.AND P0, PT, R127, UR4, PT ;  /* 0x000000047f007c0c */ /* 0x002fda000bf06270 */
[----:B------:R-:W-:Y:S05]  /*2f6a0*/  @!P0 BRA `(.L_x_4030) ;  /* 0xfffffd1800f08947 */ /* 0x000fea000383ffff */
[----:B------:R-:W-:Y:S05]  /*2f6b0*/  BRA `(.L_x_3800) ;  /* 0x0000007c00ac7947 */ /* 0x000fea0003800000 */
.L_x_3798:
        /* <DEDUP_REMOVED lines=16> */
.L_x_4031:
        /* <DEDUP_REMOVED lines=42> */
.L_x_4037:
        /* <DEDUP_REMOVED lines=12> */
.L_x_4036:
[----:B------:R-:W-:Y:S05]  /*2fb20*/  BSYNC B0 ;  /* 0x0000000000007941 */ /* 0x000fea0003800000 */
.L_x_4035:
        /* <DEDUP_REMOVED lines=20> */
.L_x_4033:
        /* <DEDUP_REMOVED lines=20> */
.L_x_4038:
        /* <DEDUP_REMOVED lines=59> */
.L_x_4034:
[----:B------:R-:W-:Y:S02]  /*30160*/  IMAD.MOV.U32 R17, RZ, RZ, RZ ;  /* 0x000000ffff117224 */ /* 0x000fe400078e00ff */
[----:B------:R-:W-:Y:S02]  /*30170*/  IMAD.U32 R16, RZ, RZ, UR6 ;  /* 0x00000006ff107e24 */ /* 0x000fe4000f8e00ff */
[----:B------:R-:W-:-:S07]  /*30180*/  IMAD.MOV.U32 R18, RZ, RZ, RZ ;  /* 0x000000ffff127224 */ /* 0x000fce00078e00ff */
.L_x_4039:
[----:B------:R-:W-:-:S13]  /*30190*/  ISETP.NE.AND P0, PT, R5, RZ, PT ;  /* 0x000000ff0500720c */ /* 0x000fda0003f05270 */
[----:B------:R-:W0:Y:S01]  /*301a0*/  @!P0 S2R R3, SR_CgaCtaId ;  /* 0x0000000000038919 */ /* 0x000e220000008800 */
[----:B------:R-:W-:-:S04]  /*301b0*/  @!P0 MOV R0, 0x400 ;  /* 0x0000040000008802 */ /* 0x000fc80000000f00 */
[----:B0-----:R-:W-:-:S05]  /*301c0*/  @!P0 LEA R0, R3, R0, 0x18 ;  /* 0x0000000003008211 */ /* 0x001fca00078ec0ff */
[----:B------:R0:W-:Y:S01]  /*301d0*/  @!P0 STS.128 [R0+0x324d0], R16 ;  /* 0x0324d01000008388 */ /* 0x0001e20000000c00 */
[----:B------:R-:W-:Y:S06]  /*301e0*/  BAR.ARV 0x5, 0x180 ;  /* 0x0146000000007b1d */ /* 0x000fec0000002000 */
.L_x_4032:
        /* <DEDUP_REMOVED lines=12> */
[----:B------:R-:W-:Y:S01]  /*302b0*/  CS2R R24, SRZ ;  /* 0x0000000000187805 */ /* 0x000fe2000001ff00 */
[----:B------:R-:W-:Y:S01]  /*302c0*/  IMAD.MOV.U32 R27, RZ, RZ, 0x1 ;  /* 0x00000001ff1b7424 */ /* 0x000fe200078e00ff */
[----:B------:R-:W-:Y:S01]  /*302d0*/  ULDC.64 UR42, c[0x0][0x198] ;  /* 0x00006600002a7ab9 */ /* 0x000fe20000000a00 */
[----:B------:R-:W-:Y:S01]  /*302e0*/  ULOP3.LUT UR40, UR38, 0x2, URZ, 0xfc, !UPT ;  /* 0x0000000226287892 */ /* 0x000fe2000f8efc3f */
[----:B------:R-:W-:Y:S01]  /*302f0*/  ULDC UR39, c[0x0][0xc] ;  /* 0x0000030000277ab9 */ /* 0x000fe20000000800 */
[----:B--2---:R-:W-:-:S06]  /*30300*/  ULEA UR4, UR5, UR4, 0x18 ;  /* 0x0000000405047291 */ /* 0x004fcc000f8ec03f */
[----:B------:R-:W-:Y:S01]  /*30310*/  IMAD.U32 R23, RZ, RZ, UR4 ;  /* 0x00000004ff177e24 */ /* 0x000fe2000f8e00ff */
[C---:B-1----:R-:W-:Y:S01]  /*30320*/  LOP3.LUT R4, R5.reuse, 0x7f, RZ, 0xc0, !PT ;  /* 0x0000007f05047812 */ /* 0x042fe200078ec0ff */
[----:B0-----:R-:W-:-:S04]  /*30330*/  IMAD.SHL.U32 R0, R5, 0x8, RZ ;  /* 0x0000000805007824 */ /* 0x001fc800078e00ff */
[----:B------:R-:W-:Y:S01]  /*30340*/  IMAD.SHL.U32 R32, R4, 0x8, RZ ;  /* 0x0000000804207824 */ /* 0x000fe200078e00ff */
[C---:B------:R-:W-:Y:S02]  /*30350*/  LOP3.LUT R2, R0.reuse, 0x1f8, RZ, 0xc0, !PT ;  /* 0x000001f800027812 */ /* 0x040fe400078ec0ff */
[----:B------:R-:W-:Y:S02]  /*30360*/  LOP3.LUT R0, R0, 0x38, RZ, 0xc0, !PT ;  /* 0x0000003800007812 */ /* 0x000fe400078ec0ff */
[----:B------:R-:W-:Y:S01]  /*30370*/  LOP3.LUT R3, R2, 0x38, R5, 0x78, !PT ;  /* 0x0000003802037812 */ /* 0x000fe200078e7805 */
[----:B------:R-:W-:-:S03]  /*30380*/  IMAD.SHL.U32 R2, R5, 0x10, RZ ;  /* 0x0000001005027824 */ /* 0x000fc600078e00ff */
[----:B------:R-:W-:Y:S02]  /*30390*/  LOP3.LUT R32, R3, 0x200, R32, 0xf8, !PT ;  /* 0x0000020003207812 */ /* 0x000fe400078ef820 */
[----:B------:R-:W-:-:S03]  /*303a0*/  SHF.R.U32.HI R3, RZ, 0x3, R4 ;  /* 0x00000003ff037819 */ /* 0x000fc60000011604 */
[----:B------:R-:W-:Y:S01]  /*303b0*/  IMAD R26, R32, 0x2, R23 ;  /* 0x00000002201a7824 */ /* 0x000fe200078e0217 */
[----:B------:R-:W-:Y:S02]  /*303c0*/  LOP3.LUT R2, R3, 0x70, R2, 0xf8, !PT ;  /* 0x0000007003027812 */ /* 0x000fe400078ef802 */
[C---:B------:R-:W-:Y:S02]  /*303d0*/  LOP3.LUT R3, R0.reuse, 0x40, RZ, 0xfc, !PT ;  /* 0x0000004000037812 */ /* 0x040fe400078efcff */
[C---:B------:R-:W-:Y:S02]  /*303e0*/  LOP3.LUT R2, R0.reuse, 0x80, RZ, 0xfc, !PT ;  /* 0x0000008000027812 */ /* 0x040fe400078efcff */
[----:B---3--:R-:W-:-:S07]  /*303f0*/  LOP3.LUT R0, R0, 0xc0, RZ, 0xfc, !PT ;  /* 0x000000c000007812 */ /* 0x008fce00078efcff */
.L_x_4161:
[----:B------:R-:W-:Y:S05]  /*30400*/  YIELD ;  /* 0x0000000000007946 */ /* 0x000fea0003800000 */
[----:B------:R-:W-:Y:S01]  /*30410*/  ULDC.64 UR4, c[0x0][0xb20] ;  /* 0x0002c80000047ab9 */ /* 0x000fe20000000a00 */
[----:B------:R-:W-:Y:S01]  /*30420*/  IMAD.MOV.U32 R33, RZ, RZ, RZ ;  /* 0x000000ffff217224 */ /* 0x000fe200078e00ff */
[----:B------:R-:W-:Y:S01]  /*30430*/  ISETP.NE.U32.AND P0, PT, RZ, UR4, PT ;  /* 0x00000004ff007c0c */ /* 0x000fe2000bf05070 */
[----:B--23--:R-:W0:Y:S01]  /*30440*/  LDC.64 R4, c[0x0][0xaf8] ;  /* 0x0002be00ff047b82 */ /* 0x00ce220000000a00 */
[----:B------:R-:W-:Y:S01]  /*30450*/  IMAD.MOV.U32 R8, RZ, RZ, RZ ;  /* 0x000000ffff087224 */ /* 0x000fe200078e00ff */
[----:B------:R-:W-:Y:S01]  /*30460*/  ULDC.64 UR6, c[0x0][0xb08] ;  /* 0x0002c20000067ab9 */ /* 0x000fe20000000a00 */
[----:B------:R-:W-:Y:S01]  /*30470*/  ISETP.NE.AND.EX P0, PT, RZ, UR5, PT, P0 ;  /* 0x00000005ff007c0c */ /* 0x000fe2000bf05300 */
[----:B------:R-:W-:-:S12]  /*30480*/  ULDC.64 UR4, c[0x0][0xb10] ;  /* 0x0002c40000047ab9 */ /* 0x000fd80000000a00 */
[----:B-1----:R-:W1:Y:S02]  /*30490*/  @P0 LDC.64 R2, c[0x0][0xb20] ;  /* 0x0002c800ff020b82 */ /* 0x002e640000000a00 */
[----:B-1----:R-:W-:-:S05]  /*304a0*/  @P0 IMAD.WIDE R2, R19, 0x4, R2 ;  /* 0x0000000413020825 */ /* 0x002fca00078e0202 */
[----:B------:R1:W5:Y:S01]  /*304b0*/  @P0 LDG.E R33, desc[UR44][R2.64] ;  /* 0x0000002c02210981 */ /* 0x000362000c1e1900 */
[----:B------:R-:W-:Y:S01]  /*304c0*/  ISETP.NE.U32.AND P0, PT, RZ, UR4, PT ;  /* 0x00000004ff007c0c */ /* 0x000fe2000bf05070 */
[----:B0-----:R-:W-:Y:S01]  /*304d0*/  IMAD.WIDE R4, R19, 0x4, R4 ;  /* 0x0000000413047825 */ /* 0x001fe200078e0204 */
[----:B------:R-:W-:Y:S02]  /*304e0*/  ISETP.NE.U32.AND P1, PT, RZ, UR6, PT ;  /* 0x00000006ff007c0c */ /* 0x000fe4000bf25070 */
[----:B------:R-:W-:Y:S01]  /*304f0*/  ISETP.NE.AND.EX P2, PT, RZ, UR5, PT, P0 ;  /* 0x00000005ff007c0c */ /* 0x000fe2000bf45300 */
[----:B------:R-:W-:Y:S01]  /*30500*/  ULDC.64 UR4, c[0x0][0xaf8] ;  /* 0x0002be0000047ab9 */ /* 0x000fe20000000a00 */
[----:B------:R-:W-:Y:S01]  /*30510*/  ISETP.NE.AND.EX P1, PT, RZ, UR7, PT, P1 ;  /* 0x00000007ff007c0c */ /* 0x000fe2000bf25310 */
[----:B------:R-:W-:Y:S01]  /*30520*/  IMAD.MOV.U32 R0, RZ, RZ, RZ ;  /* 0x000000ffff007224 */ /* 0x000fe200078e00ff */
[----:B------:R-:W-:Y:S01]  /*30530*/  ISETP.NE.U32.AND P0, PT, RZ, UR4, PT ;  /* 0x00000004ff007c0c */ /* 0x000fe2000bf05070 */
[----:B-1----:R-:W0:Y:S03]  /*30540*/  LDC.64 R2, c[0x0][0xb08] ;  /* 0x0002c200ff027b82 */ /* 0x002e260000000a00 */
        /* <DEDUP_REMOVED lines=22> */
[----:B----4-:R-:W-:Y:S06]  /*306b0*/  @P2 BRA `(.L_x_4041) ;  /* 0x0000000000142947 */ /* 0x010fec0003800000 */
[----:B------:R-:W-:Y:S05]  /*306c0*/  @!P0 BRA `(.L_x_4041) ;  /* 0x0000000000108947 */ /* 0x000fea0003800000 */
[----:B0-----:R-:W2:Y:S04]  /*306d0*/  LDG.E R8, desc[UR44][R4.64] ;  /* 0x0000002c04087981 */ /* 0x001ea8000c1e1900 */
[----:B------:R-:W2:Y:S02]  /*306e0*/  LDG.E R7, desc[UR44][R4.64+0x4] ;  /* 0x0000042c04077981 */ /* 0x000ea4000c1e1900 */
[----:B--2---:R-:W-:-:S05]  /*306f0*/  IMAD.IADD R13, R7, 0x1, -R8 ;  /* 0x00000001070d7824 */ /* 0x004fca00078e0a08 */
[----:B------:R1:W-:Y:S02]  /*30700*/  STL [R1+0x454], R13 ;  /* 0x0004540d01007387 */ /* 0x0003e40000100800 */
.L_x_4041:
        /* <DEDUP_REMOVED lines=8> */
.L_x_4042:
        /* <DEDUP_REMOVED lines=9> */
.L_x_4043:
[----:B--2---:R-:W2:Y:S01]  /*30820*/  @P1 LDG.E R5, desc[UR44][R2.64] ;  /* 0x0000002c02051981 */ /* 0x004ea2000c1e1900 */
[----:B------:R-:W3:Y:S03]  /*30830*/  LDC R7, c[0x0][0x448] ;  /* 0x00011200ff077b82 */ /* 0x000ee60000000800 */
[----:B------:R4:W2:Y:S01]  /*30840*/  @P1 LDG.E R4, desc[UR44][R2.64+0x4] ;  /* 0x0000042c02041981 */ /* 0x0008a2000c1e1900 */
[----:B------:R-:W-:Y:S02]  /*30850*/  IMAD.SHL.U32 R36, R17, 0x80, RZ ;  /* 0x0000008011247824 */ /* 0x000fe400078e00ff */
[----:B-----5:R-:W-:Y:S02]  /*30860*/  IMAD.IADD R10, R10, 0x1, -R33 ;  /* 0x000000010a0a7824 */ /* 0x020fe400078e0a21 */
[----:B----4-:R-:W4:Y:S01]  /*30870*/  LDC.64 R2, c[0x0][0xad8] ;  /* 0x0002b600ff027b82 */ /* 0x010f220000000a00 */
[----:B---3--:R-:W-:Y:S01]  /*30880*/  ISETP.NE.AND P2, PT, R7, 0x1, PT ;  /* 0x000000010700780c */ /* 0x008fe20003f45270 */
[----:B------:R-:W-:-:S12]  /*30890*/  VIADD R7, R36, 0x7f ;  /* 0x0000007f24077836 */ /* 0x000fd80000000000 */
[----:B0-----:R-:W0:Y:S01]  /*308a0*/  @P2 LDC R8, c[0x0][0x44c] ;  /* 0x00011300ff082b82 */ /* 0x001e220000000800 */
[----:B----4-:R-:W-:-:S07]  /*308b0*/  ISETP.GE.AND P3, PT, R3, 0x1, PT ;  /* 0x000000010300780c */ /* 0x010fce0003f66270 */
[----:B------:R-:W3:Y:S01]  /*308c0*/  @P2 LDC R9, c[0x0][0x450] ;  /* 0x00011400ff092b82 */ /* 0x000ee20000000800 */
[----:B--2---:R-:W-:Y:S02]  /*308d0*/  @P1 IMAD.IADD R6, R4, 0x1, -R5 ;  /* 0x0000000104061824 */ /* 0x004fe400078e0a05 */
[----:B0-----:R-:W-:-:S04]  /*308e0*/  @P2 IMAD.HI.U32 R4, R7, R8, RZ ;  /* 0x0000000807042227 */ /* 0x001fc800078e00ff */
[----:B------:R-:W-:Y:S01]  /*308f0*/  IMAD.IADD R17, R10, 0x1, R6 ;  /* 0x000000010a117824 */ /* 0x000fe200078e0206 */
[----:B---3--:R-:W-:-:S03]  /*30900*/  @P2 SHF.R.U32.HI R7, RZ, R9, R4 ;  /* 0x00000009ff072219 */ /* 0x008fc60000011604 */
[C---:B------:R-:W-:Y:S01]  /*30910*/  VIADD R4, R17.reuse, 0x5f ;  /* 0x0000005f11047836 */ /* 0x040fe20000000000 */
[----:B------:R-:W-:-:S03]  /*30920*/  IADD3 R8, R17, 0x1, -R13 ;  /* 0x0000000111087810 */ /* 0x000fc60007ffe80d */
        /* <DEDUP_REMOVED lines=17> */
.L_x_4046:
[----:B------:R-:W-:-:S13]  /*30a40*/  ISETP.NE.AND P0, PT, R3, 0x1, PT ;  /* 0x000000010300780c */ /* 0x000fda0003f05270 */
[----:B------:R-:W0:Y:S02]  /*30a50*/  @P0 LDC.64 R4, c[0x0][0xae0] ;  /* 0x0002b800ff040b82 */ /* 0x000e240000000a00 */
[----:B0-----:R-:W-:-:S05]  /*30a60*/  @P0 IMAD.HI.U32 R4, R11, R4, RZ ;  /* 0x000000040b040227 */ /* 0x001fca00078e00ff */
[----:B------:R-:W-:-:S07]  /*30a70*/  @P0 SHF.R.U32.HI R11, RZ, R5, R4 ;  /* 0x00000005ff0b0219 */ /* 0x000fce0000011604 */
.L_x_4047:
[----:B------:R-:W-:Y:S05]  /*30a80*/  BSYNC B0 ;  /* 0x0000000000007941 */ /* 0x000fea0003800000 */
.L_x_4045:
[----:B------:R-:W-:-:S05]  /*30a90*/  IMAD R11, R11, R3, R3 ;  /* 0x000000030b0b7224 */ /* 0x000fca00078e0203 */
[----:B------:R-:W-:-:S07]  /*30aa0*/  VIMNMX R2, R2, R11, PT ;  /* 0x0000000b02027248 */ /* 0x000fce0003fe0100 */
.L_x_4044:
[----:B------:R-:W0:Y:S01]  /*30ab0*/  @P2 LDC R5, c[0x0][0x44c] ;  /* 0x00011300ff052b82 */ /* 0x000e220000000800 */
[----:B------:R-:W-:Y:S01]  /*30ac0*/  IMAD.MOV.U32 R4, RZ, RZ, R36 ;  /* 0x000000ffff047224 */ /* 0x000fe200078e0024 */
[----:B------:R-:W-:Y:S01]  /*30ad0*/  ULDC UR4, c[0x0][0xad4] ;  /* 0x0002b50000047ab9 */ /* 0x000fe20000000800 */
[----:B------:R-:W-:-:S05]  /*30ae0*/  IMAD.IADD R7, R17, 0x1, -R13 ;  /* 0x0000000111077824 */ /* 0x000fca00078e0a0d */
[----:B------:R-:W2:Y:S01]  /*30af0*/  @P2 LDC R12, c[0x0][0x450] ;  /* 0x00011400ff0c2b82 */ /* 0x000ea20000000800 */
[----:B0-----:R-:W-:-:S05]  /*30b00*/  @P2 IMAD.HI.U32 R5, R36, R5, RZ ;  /* 0x0000000524052227 */ /* 0x001fca00078e00ff */
[----:B--2---:R-:W-:-:S05]  /*30b10*/  @P2 SHF.R.U32.HI R4, RZ, R12, R5 ;  /* 0x0000000cff042219 */ /* 0x004fca0000011605 */
        /* <DEDUP_REMOVED lines=13> */
.L_x_4050:
[----:B------:R-:W-:-:S13]  /*30bf0*/  ISETP.NE.AND P0, PT, R3, 0x1, PT ;  /* 0x000000010300780c */ /* 0x000fda0003f05270 */
[----:B------:R-:W0:Y:S02]  /*30c00*/  @P0 LDC.64 R4, c[0x0][0xae0] ;  /* 0x0002b800ff040b82 */ /* 0x000e240000000a00 */
[----:B0-----:R-:W-:-:S05]  /*30c10*/  @P0 IMAD.HI.U32 R4, R12, R4, RZ ;  /* 0x000000040c040227 */ /* 0x001fca00078e00ff */
[----:B------:R-:W-:-:S07]  /*30c20*/  @P0 SHF.R.U32.HI R12, RZ, R5, R4 ;  /* 0x00000005ff0c0219 */ /* 0x000fce0000011604 */
.L_x_4051:
[----:B------:R-:W-:Y:S05]  /*30c30*/  BSYNC B0 ;  /* 0x0000000000007941 */ /* 0x000fea0003800000 */
.L_x_4049:
[----:B------:R-:W-:-:S05]  /*30c40*/  IMAD R12, R12, R3, RZ ;  /* 0x000000030c0c7224 */ /* 0x000fca00078e02ff */
[----:B------:R-:W-:-:S07]  /*30c50*/  VIMNMX R11, R11, R12, !PT ;  /* 0x0000000c0b0b7248 */ /* 0x000fce0007fe0100 */
.L_x_4048:
        /* <DEDUP_REMOVED lines=31> */
[----:B------:R0:W2:Y:S02]  /*30e50*/  SHFL.IDX PT, R14, R3, RZ, 0x1f ;  /* 0x00001fff030e7589 */ /* 0x0000a400000e0000 */
.L_x_4245:
[----:B--2---:R-:W-:Y:S02]  /*30e60*/  ISETP.NE.AND P0, PT, R14, RZ, PT ;  /* 0x000000ff0e00720c */ /* 0x004fe40003f05270 */
[----:B------:R-:W-:-:S11]  /*30e70*/  PLOP3.LUT P6, PT, PT, PT, PT, 0x8, 0x0 ;  /* 0x000000000000781c */ /* 0x000fd60003fce170 */
[----:B------:R-:W-:Y:S05]  /*30e80*/  @P0 BRA `(.L_x_4055) ;  /* 0x00000000000c0947 */ /* 0x000fea0003800000 */
[----:B------:R-:W-:-:S03]  /*30e90*/  UMOV UR4, 0xffffffff ;  /* 0xffffffff00047882 */ /* 0x000fc60000000000 */
[----:B------:R-:W-:Y:S05]  /*30ea0*/  BRA.DIV UR4, `(.L_x_4056) ;  /* 0x0000008204147947 */ /* 0x000fea000b800000 */
[----:B------:R-:W-:-:S13]  /*30eb0*/  ELECT P6, URZ, PT ;  /* 0x00000000003f782f */ /* 0x000fda00038c0000 */
.L_x_4055:
        /* <DEDUP_REMOVED lines=9> */
.L_x_4248:
[----:B------:R-:W-:Y:S05]  /*30f50*/  BSYNC B1 ;  /* 0x0000000000017941 */ /* 0x000fea0003800000 */
.L_x_4057:
[----:B------:R-:W-:Y:S04]  /*30f60*/  BSSY B1, `(.L_x_4059) ;  /* 0x000007b000017945 */ /* 0x000fe80003800000 */
[----:B------:R-:W-:Y:S05]  /*30f70*/  @!P6 BRA `(.L_x_4060) ;  /* 0x0000000400e4e947 */ /* 0x000fea0003800000 */
[----:B------:R-:W2:Y:S01]  /*30f80*/  S2R R3, SR_TID.X ;  /* 0x0000000000037919 */ /* 0x000ea20000002100 */
[----:B0-----:R-:W-:Y:S01]  /*30f90*/  SHF.L.U32 R6, R28, 0x1f, RZ ;  /* 0x0000001f1c067819 */ /* 0x001fe200000006ff */
[----:B------:R-:W-:Y:S01]  /*30fa0*/  BSSY B2, `(.L_x_4061) ;  /* 0x0000006000027945 */ /* 0x000fe20003800000 */
[----:B--2---:R-:W-:Y:S01]  /*30fb0*/  LOP3.LUT R10, R3, 0x7f, RZ, 0xc0, !PT ;  /* 0x0000007f030a7812 */ /* 0x004fe200078ec0ff */
[----:B------:R-:W-:-:S03]  /*30fc0*/  IMAD R3, R24, 0x8, R23 ;  /* 0x0000000818037824 */ /* 0x000fc600078e0217 */
[----:B------:R-:W-:Y:S01]  /*30fd0*/  ISETP.NE.AND P1, PT, R10, RZ, PT ;  /* 0x000000ff0a00720c */ /* 0x000fe20003f25270 */
[----:B------:R-:W0:Y:S02]  /*30fe0*/  SYNCS.PHASECHK.TRANS64.TRYWAIT P0, [R3+URZ+0x324a0], R6 ;  /* 0x0324a006030075a7 */ /* 0x000e24000800017f */
[----:B0-----:R-:W-:Y:S10]  /*30ff0*/  @!P0 BRA `(.L_x_4062) ;  /* 0x0000007c00f48947 */ /* 0x001ff40003800000 */
.L_x_4249:
[----:B------:R-:W-:Y:S05]  /*31000*/  BSYNC B2 ;  /* 0x0000000000027941 */ /* 0x000fea0003800000 */
.L_x_4061:
[----:B------:R-:W-:Y:S04]  /*31010*/  BSSY B2, `(.L_x_4063) ;  /* 0x0000009000027945 */ /* 0x000fe80003800000 */
[----:B------:R-:W-:Y:S05]  /*31020*/  @P1 BRA `(.L_x_4064) ;  /* 0x00000000001c1947 */ /* 0x000fea0003800000 */
[----:B------:R-:W2:Y:S02]  /*31030*/  S2R R10, SR_TID.X ;  /* 0x00000000000a7919 */ /* 0x000ea40000002100 */
[----:B--2---:R-:W-:Y:S01]  /*31040*/  LOP3.LUT R11, R10, 0x1f, RZ, 0xc0, !PT ;  /* 0x0000001f0a0b7812 */ /* 0x004fe200078ec0ff */
[----:B------:R-:W-:-:S03]  /*31050*/  IMAD.MOV.U32 R10, RZ, RZ, 0x3000 ;  /* 0x00003000ff0a7424 */ /* 0x000fc600078e00ff */
[----:B------:R-:W-:Y:S01]  /*31060*/  ISETP.NE.AND P0, PT, R11, RZ, PT ;  /* 0x000000ff0b00720c */ /* 0x000fe20003f05270 */
[----:B------:R2:W-:-:S12]  /*31070*/  SYNCS.ARRIVE.TRANS64 RZ, [R3+URZ+0x32490], R10 ;  /* 0x0324900a03ff79a7 */ /* 0x0005d8000800003f */
[----:B--2---:R-:W-:Y:S05]  /*31080*/  @!P0 BRA `(.L_x_4064) ;  /* 0x0000000000048947 */ /* 0x004fea0003800000 */
[----:B------:R-:W-:Y:S01]  /*31090*/  BPT.TRAP 0x1 ;  /* 0x000000040000795c */ /* 0x000fe20000300000 */
.L_x_4064:
[----:B------:R-:W-:Y:S05]  /*310a0*/  BSYNC B2 ;  /* 0x0000000000027941 */ /* 0x000fea0003800000 */
.L_x_4063:
        /* <DEDUP_REMOVED lines=12> */
.L_x_4065:
        /* <DEDUP_REMOVED lines=9> */
[----:B--2---:R-:W-:Y:S05]  /*31200*/  @P0 BRA.U.ANY `(.L_x_4065) ;  /* 0xfffffffd00d80947 */ /* 0x004fea000393ffff */
[----:B------:R-:W2:Y:S01]  /*31210*/  SYNCS.PHASECHK.TRANS64.TRYWAIT P0, [R3+URZ+0x324c0], R6 ;  /* 0x0324c006030075a7 */ /* 0x000ea2000800017f */
[----:B------:R-:W-:Y:S04]  /*31220*/  BSSY B2, `(.L_x_4066) ;  /* 0x0000002000027945 */ /* 0x000fe80003800000 */
[----:B--2---:R-:W-:Y:S05]  /*31230*/  @!P0 BRA `(.L_x_4067) ;  /* 0x0000007c00788947 */ /* 0x004fea0003800000 */
.L_x_4250:
[----:B------:R-:W-:Y:S05]  /*31240*/  BSYNC B2 ;  /* 0x0000000000027941 */ /* 0x000fea0003800000 */
.L_x_4066:
[----:B------:R-:W-:Y:S01]  /*31250*/  BSSY B2, `(.L_x_4068) ;  /* 0x000000b000027945 */ /* 0x000fe20003800000 */
[----:B------:R-:W-:Y:S02]  /*31260*/  IMAD.MOV.U32 R12, RZ, RZ, 0x0 ;  /* 0x00000000ff0c7424 */ /* 0x000fe400078e00ff */
[----:B-1----:R-:W-:Y:S01]  /*31270*/  IMAD.MOV.U32 R13, RZ, RZ, 0x12f00000 ;  /* 0x12f00000ff0d7424 */ /* 0x002fe200078e00ff */
[----:B------:R-:W-:Y:S06]  /*31280*/  @P1 BRA `(.L_x_4069) ;  /* 0x00000000001c1947 */ /* 0x000fec0003800000 */
[----:B------:R-:W1:Y:S01]  /*31290*/  S2R R11, SR_TID.X ;  /* 0x00000000000b7919 */ /* 0x000e620000002100 */
[----:B0-2---:R-:W-:-:S04]  /*312a0*/  IMAD.MOV.U32 R6, RZ, RZ, 0xc000 ;  /* 0x0000c000ff067424 */ /* 0x005fc800078e00ff */
[----:B------:R3:W-:Y:S01]  /*312b0*/  SYNCS.ARRIVE.TRANS64 RZ, [R3+URZ+0x324b0], R6 ;  /* 0x0324b00603ff79a7 */ /* 0x0007e2000800003f */
[----:B-1----:R-:W-:-:S04]  /*312c0*/  LOP3.LUT R11, R11, 0x1f, RZ, 0xc0, !PT ;  /* 0x0000001f0b0b7812 */ /* 0x002fc800078ec0ff */
[----:B------:R-:W-:-:S13]  /*312d0*/  ISETP.NE.AND P0, PT, R11, RZ, PT ;  /* 0x000000ff0b00720c */ /* 0x000fda0003f05270 */
[----:B---3--:R-:W-:Y:S05]  /*312e0*/  @!P0 BRA `(.L_x_4069) ;  /* 0x0000000000048947 */ /* 0x008fea0003800000 */
[----:B------:R-:W-:Y:S01]  /*312f0*/  BPT.TRAP 0x1 ;  /* 0x000000040000795c */ /* 0x000fe20000300000 */
.L_x_4069:
[----:B------:R-:W-:Y:S05]  /*31300*/  BSYNC B2 ;  /* 0x0000000000027941 */ /* 0x000fea0003800000 */
.L_x_4068:
[----:B------:R-:W-:Y:S01]  /*31310*/  R2UR UR10, R14 ;  /* 0x000000000e0a72ca */ /* 0x000fe200000e0000 */
[----:B0-2---:R-:W-:Y:S01]  /*31320*/  IMAD R6, R24, 0xc000, R23 ;  /* 0x0000c00018067824 */ /* 0x005fe200078e0217 */
[----:B------:R-:W-:Y:S01]  /*31330*/  R2UR UR6, R12 ;  /* 0x000000000c0672ca */ /* 0x000fe200000e0000 */
[----:B------:R-:W-:Y:S01]  /*31340*/  UIADD3 UR4, UP0, UR42, 0x670, URZ ;  /* 0x000006702a047890 */ /* 0x000fe2000ff1e03f */
[----:B------:R-:W-:Y:S01]  /*31350*/  R2UR UR7, R13 ;  /* 0x000000000d0772ca */ /* 0x000fe200000e0000 */
[----:B------:R-:W-:Y:S01]  /*31360*/  VIADD R3, R3, 0x324b0 ;  /* 0x000324b003037836 */ /* 0x000fe20000000000 */
[----:B------:R-:W-:Y:S01]  /*31370*/  PLOP3.LUT P0, PT, PT, PT, PT, 0x80, 0x0 ;  /* 0x000000000000781c */ /* 0x000fe20003f0f070 */
[----:B------:R-:W-:Y:S01]  /*31380*/  VIADD R11, R6, 0x400 ;  /* 0x00000400060b7836 */ /* 0x000fe20000000000 */
[----:B------:R-:W-:-:S12]  /*31390*/  UIADD3.X UR5, URZ, UR43, URZ, UP0, !UPT ;  /* 0x0000002b3f057290 */ /* 0x000fd800087fe43f */
.L_x_4070:
        /* <DEDUP_REMOVED lines=15> */
.L_x_4071:
        /* <DEDUP_REMOVED lines=15> */
.L_x_4072:
        /* <DEDUP_REMOVED lines=15> */
.L_x_4073:
        /* <DEDUP_REMOVED lines=10> */
.L_x_4060:
[----:B------:R-:W-:Y:S05]  /*31710*/  BSYNC B1 ;  /* 0x0000000000017941 */ /* 0x000fea0003800000 */
.L_x_4059:
        /* <DEDUP_REMOVED lines=9> */
.L_x_4089:
[----:B------:R-:W-:Y:S05]  /*317b0*/  YIELD ;  /* 0x0000000000007946 */ /* 0x000fea0003800000 */
[----:B------:R-:W-:Y:S04]  /*317c0*/  BSSY B1, `(.L_x_4074) ;  /* 0x000007a000017945 */ /* 0x000fe80003800000 */
[----:B------:R-:W-:Y:S05]  /*317d0*/  @!P6 BRA `(.L_x_4075) ;  /* 0x0000000400e0e947 */ /* 0x000fea0003800000 */
[----:B------:R-:W2:Y:S01]  /*317e0*/  S2R R2, SR_TID.X ;  /* 0x0000000000027919 */ /* 0x000ea20000002100 */
[----:B------:R-:W-:Y:S01]  /*317f0*/  IMAD R10, R24, 0x8, R23 ;  /* 0x00000008180a7824 */ /* 0x000fe200078e0217 */
[----:B------:R-:W-:Y:S01]  /*31800*/  BSSY B2, `(.L_x_4076) ;  /* 0x0000006000027945 */ /* 0x000fe20003800000 */
[----:B--2---:R-:W-:Y:S02]  /*31810*/  LOP3.LUT R3, R2, 0x7f, RZ, 0xc0, !PT ;  /* 0x0000007f02037812 */ /* 0x004fe400078ec0ff */
[----:B------:R-:W-:Y:S02]  /*31820*/  SHF.L.U32 R2, R28, 0x1f, RZ ;  /* 0x0000001f1c027819 */ /* 0x000fe400000006ff */
[----:B------:R-:W-:Y:S02]  /*31830*/  ISETP.NE.AND P2, PT, R3, RZ, PT ;  /* 0x000000ff0300720c */ /* 0x000fe40003f45270 */
[----:B------:R-:W2:Y:S02]  /*31840*/  SYNCS.PHASECHK.TRANS64.TRYWAIT P1, [R10+URZ+0x324a0], R2 ;  /* 0x0324a0020a0075a7 */ /* 0x000ea4000802017f */
[----:B--2---:R-:W-:Y:S09]  /*31850*/  @!P1 BRA `(.L_x_4077) ;  /* 0x0000007800049947 */ /* 0x004ff20003800000 */
.L_x_4251:
[----:B------:R-:W-:Y:S05]  /*31860*/  BSYNC B2 ;  /* 0x0000000000027941 */ /* 0x000fea0003800000 */
.L_x_4076:
[----:B------:R-:W-:Y:S04]  /*31870*/  BSSY B2, `(.L_x_4078) ;  /* 0x0000009000027945 */ /* 0x000fe80003800000 */
[----:B------:R-:W-:Y:S05]  /*31880*/  @P2 BRA `(.L_x_4079) ;  /* 0x00000000001c2947 */ /* 0x000fea0003800000 */
[----:B------:R-:W0:Y:S02]  /*31890*/  S2R R3, SR_TID.X ;  /* 0x0000000000037919 */ /* 0x000e240000002100 */
[----:B0-----:R-:W-:Y:S01]  /*318a0*/  LOP3.LUT R6, R3, 0x1f, RZ, 0xc0, !PT ;  /* 0x0000001f03067812 */ /* 0x001fe200078ec0ff */
[----:B------:R-:W-:-:S03]  /*318b0*/  IMAD.MOV.U32 R3, RZ, RZ, 0x3000 ;  /* 0x00003000ff037424 */ /* 0x000fc600078e00ff */
[----:B------:R-:W-:Y:S01]  /*318c0*/  ISETP.NE.AND P1, PT, R6, RZ, PT ;  /* 0x000000ff0600720c */ /* 0x000fe20003f25270 */
[----:B------:R3:W-:-:S12]  /*318d0*/  SYNCS.ARRIVE.TRANS64 RZ, [R10+URZ+0x32490], R3 ;  /* 0x032490030aff79a7 */ /* 0x0007d8000800003f */
[----:B---3--:R-:W-:Y:S05]  /*318e0*/  @!P1 BRA `(.L_x_4079) ;  /* 0x0000000000049947 */ /* 0x008fea0003800000 */
[----:B------:R-:W-:Y:S01]  /*318f0*/  BPT.TRAP 0x1 ;  /* 0x000000040000795c */ /* 0x000fe20000300000 */
.L_x_4079:
[----:B------:R-:W-:Y:S05]  /*31900*/  BSYNC B2 ;  /* 0x0000000000027941 */ /* 0x000fea0003800000 */
.L_x_4078:
[----:B0-----:R-:W-:Y:S01]  /*31910*/  IMAD.MOV.U32 R6, RZ, RZ, RZ ;  /* 0x000000ffff067224 */ /* 0x001fe200078e00ff */
[----:B------:R-:W-:Y:S01]  /*31920*/  UIADD3 UR4, UP0, UR42, 0x570, URZ ;  /* 0x000005702a047890 */ /* 0x000fe2000ff1e03f */
[----:B------:R-:W-:Y:S01]  /*31930*/  IMAD R3, R24, 0x3000, R23 ;  /* 0x0000300018037824 */ /* 0x000fe200078e0217 */
[----:B------:R-:W-:Y:S01]  /*31940*/  PLOP3.LUT P1, PT, PT, PT, PT, 0x80, 0x0 ;  /* 0x000000000000781c */ /* 0x000fe20003f2f070 */
[----:B------:R-:W-:Y:S01]  /*31950*/  IMAD R12, R11, 0x60, R0 ;  /* 0x000000600b0c7824 */ /* 0x000fe200078e0200 */
[----:B------:R-:W-:Y:S01]  /*31960*/  R2UR UR10, R6 ;  /* 0x00000000060a72ca */ /* 0x000fe200000e0000 */
[----:B------:R-:W-:Y:S01]  /*31970*/  VIADD R3, R3, 0x1c400 ;  /* 0x0001c40003037836 */ /* 0x000fe20000000000 */
[----:B------:R-:W-:Y:S01]  /*31980*/  UIADD3.X UR5, URZ, UR43, URZ, UP0, !UPT ;  /* 0x0000002b3f057290 */ /* 0x000fe200087fe43f */
[----:B-1----:R-:W-:Y:S01]  /*31990*/  VIADD R13, R10, 0x32490 ;  /* 0x000324900a0d7836 */ /* 0x002fe20000000000 */
[----:B------:R-:W-:Y:S01]  /*319a0*/  UMOV UR6, 0x0 ;  /* 0x0000000000067882 */ /* 0x000fe20000000000 */
[----:B------:R-:W-:-:S10]  /*319b0*/  UMOV UR7, 0x12f00000 ;  /* 0x12f0000000077882 */ /* 0x000fd40000000000 */
.L_x_4080:
        /* <DEDUP_REMOVED lines=10> */
[----:B------:R-:W0:Y:S01]  /*31a60*/  SYNCS.PHASECHK.TRANS64.TRYWAIT P1, [R10+URZ+0x324c0], R2 ;  /* 0x0324c0020a0075a7 */ /* 0x000e22000802017f */
[----:B------:R-:W-:Y:S04]  /*31a70*/  BSSY B2, `(.L_x_4081) ;  /* 0x0000002000027945 */ /* 0x000fe80003800000 */
[----:B0-----:R-:W-:Y:S05]  /*31a80*/  @!P1 BRA `(.L_x_4082) ;  /* 0x00000074008c9947 */ /* 0x001fea0003800000 */
.L_x_4252:
[----:B------:R-:W-:Y:S05]  /*31a90*/  BSYNC B2 ;  /* 0x0000000000027941 */ /* 0x000fea0003800000 */
.L_x_4081:
[----:B------:R-:W-:Y:S01]  /*31aa0*/  BSSY B2, `(.L_x_4083) ;  /* 0x000000b000027945 */ /* 0x000fe20003800000 */
[----:B0-2---:R-:W-:Y:S02]  /*31ab0*/  IMAD.MOV.U32 R2, RZ, RZ, 0x0 ;  /* 0x00000000ff027424 */ /* 0x005fe400078e00ff */
        /* <DEDUP_REMOVED lines=9> */
.L_x_4084:
[----:B------:R-:W-:Y:S05]  /*31b50*/  BSYNC B2 ;  /* 0x0000000000027941 */ /* 0x000fea0003800000 */
.L_x_4083:
        /* <DEDUP_REMOVED lines=9> */
.L_x_4085:
        /* <DEDUP_REMOVED lines=15> */
.L_x_4086:
        /* <DEDUP_REMOVED lines=15> */
.L_x_4087:
        /* <DEDUP_REMOVED lines=15> */
.L_x_4088:
        /* <DEDUP_REMOVED lines=10> */
.L_x_4075:
[----:B------:R-:W-:Y:S05]  /*31f60*/  BSYNC B1 ;  /* 0x0000000000017941 */ /* 0x000fea0003800000 */
.L_x_4074:
        /* <DEDUP_REMOVED lines=8> */
.L_x_4053:
[----:B------:R-:W-:Y:S05]  /*31ff0*/  BSYNC B0 ;  /* 0x0000000000007941 */ /* 0x000fea0003800000 */
.L_x_4052:
[----:B------:R-:W2:Y:S01]  /*32000*/  LDC R0, c[0x0][0x448] ;  /* 0x00011200ff007b82 */ /* 0x000ea20000000800 */
[----:B------:R-:W-:Y:S01]  /*32010*/  VIADD R5, R36, 0x7f ;  /* 0x0000007f24057836 */ /* 0x000fe20000000000 */
[----:B------:R-:W-:Y:S06]  /*32020*/  @!P0 WARPSYNC.ALL ;  /* 0x0000000000008948 */ /* 0x000fec0003800000 */
[----:B------:R-:W3:Y:S08]  /*32030*/  LDC.64 R2, c[0x0][0xad8] ;  /* 0x0002b600ff027b82 */ /* 0x000ef00000000a00 */
[----:B------:R-:W-:Y:S01]  /*32040*/  @!P0 BAR.SYNC.DEFER_BLOCKING 0xc, 0x180 ;  /* 0x0306000000008b1d */ /* 0x000fe20000010000 */
[----:B--2---:R-:W-:-:S02]  /*32050*/  ISETP.NE.AND P1, PT, R0, 0x1, PT ;  /* 0x000000010000780c */ /* 0x004fc40003f25270 */
[----:B---3--:R-:W-:-:S11]  /*32060*/  ISETP.GE.AND P2, PT, R3, 0x1, PT ;  /* 0x000000010300780c */ /* 0x008fd60003f46270 */
[----:B------:R-:W2:Y:S08]  /*32070*/  @P1 LDC R0, c[0x0][0x44c] ;  /* 0x00011300ff001b82 */ /* 0x000eb00000000800 */
[----:B------:R-:W3:Y:S01]  /*32080*/  @P1 LDC R11, c[0x0][0x450] ;  /* 0x00011400ff0b1b82 */ /* 0x000ee20000000800 */
[----:B--2---:R-:W-:-:S05]  /*32090*/  @P1 IMAD.HI.U32 R0, R5, R0, RZ ;  /* 0x0000000005001227 */ /* 0x004fca00078e00ff */
[----:B---3--:R-:W-:-:S05]  /*320a0*/  @P1 SHF.R.U32.HI R5, RZ, R11, R0 ;  /* 0x0000000bff051219 */ /* 0x008fca0000011600 */
        /* <DEDUP_REMOVED lines=9> */
[----:B------:R-:W2:Y:S02]  /*32140*/  @P0 LDC.64 R4, c[0x0][0xae0] ;  /* 0x0002b800ff040b82 */ /* 0x000ea40000000a00 */
[----:B--2---:R-:W-:-:S05]  /*32150*/  @P0 IMAD.HI.U32 R4, R11, R4, RZ ;  /* 0x000000040b040227 */ /* 0x004fca00078e00ff */
[----:B------:R-:W-:-:S04]  /*32160*/  @P0 SHF.R.U32.HI R11, RZ, R5, R4 ;  /* 0x00000005ff0b0219 */ /* 0x000fc80000011604 */
[----:B------:R-:W-:Y:S01]  /*32170*/  LOP3.LUT R0, RZ, R11, RZ, 0x33, !PT ;  /* 0x0000000bff007212 */ /* 0x000fe200078e33ff */
[----:B------:R-:W-:Y:S06]  /*32180*/  BRA `(.L_x_4093) ;  /* 0x0000000000107947 */ /* 0x000fec0003800000 */
.L_x_4092:
[----:B------:R-:W-:-:S13]  /*32190*/  ISETP.NE.AND P0, PT, R3, 0x1, PT ;  /* 0x000000010300780c */ /* 0x000fda0003f05270 */
[----:B------:R-:W2:Y:S02]  /*321a0*/  @P0 LDC.64 R4, c[0x0][0xae0] ;  /* 0x0002b800ff040b82 */ /* 0x000ea40000000a00 */
[----:B--2---:R-:W-:-:S05]  /*321b0*/  @P0 IMAD.HI.U32 R4, R0, R4, RZ ;  /* 0x0000000400040227 */ /* 0x004fca00078e00ff */
[----:B------:R-:W-:-:S07]  /*321c0*/  @P0 SHF.R.U32.HI R0, RZ, R5, R4 ;  /* 0x00000005ff000219 */ /* 0x000fce0000011604 */
.L_x_4093:
[----:B------:R-:W-:Y:S05]  /*321d0*/  BSYNC B0 ;  /* 0x0000000000007941 */ /* 0x000fea0003800000 */
.L_x_4091:
[----:B------:R-:W-:-:S05]  /*321e0*/  IMAD R5, R0, R3, R3 ;  /* 0x0000000300057224 */ /* 0x000fca00078e0203 */
[----:B------:R-:W-:-:S07]  /*321f0*/  VIMNMX R2, R2, R5, PT ;  /* 0x0000000502027248 */ /* 0x000fce0003fe0100 */
.L_x_4090:
[----:B------:R-:W2:Y:S01]  /*32200*/  @P1 LDC R5, c[0x0][0x44c] ;  /* 0x00011300ff051b82 */ /* 0x000ea20000000800 */
[----:B------:R-:W-:Y:S01]  /*32210*/  VIADD R2, R2, 0x5f ;  /* 0x0000005f02027836 */ /* 0x000fe20000000000 */
[----:B------:R-:W-:Y:S01]  /*32220*/  ULDC UR4, c[0x0][0xad4] ;  /* 0x0002b50000047ab9 */ /* 0x000fe20000000800 */
[----:B------:R-:W-:Y:S02]  /*32230*/  IMAD.MOV.U32 R0, RZ, RZ, R36 ;  /* 0x000000ffff007224 */ /* 0x000fe400078e0024 */
[----:B------:R-:W-:-:S03]  /*32240*/  IMAD.HI R2, R2, 0x2aaaaaab, RZ ;  /* 0x2aaaaaab02027827 */ /* 0x000fc600078e02ff */
[----:B------:R-:W3:Y:S01]  /*32250*/  @P1 LDC R4, c[0x0][0x450] ;  /* 0x00011400ff041b82 */ /* 0x000ee20000000800 */
[----:B--2---:R-:W-:-:S05]  /*32260*/  @P1 IMAD.HI.U32 R5, R36, R5, RZ ;  /* 0x0000000524051227 */ /* 0x004fca00078e00ff */
[----:B---3--:R-:W-:Y:S02]  /*32270*/  @P1 SHF.R.U32.HI R0, RZ, R4, R5 ;  /* 0x00000004ff001219 */ /* 0x008fe40000011605 */
        /* <DEDUP_REMOVED lines=12> */
[----:B------:R-:W3:Y:S02]  /*32340*/  @P0 LDC.64 R4, c[0x0][0xae0] ;  /* 0x0002b800ff040b82 */ /* 0x000ee40000000a00 */
[----:B---3--:R-:W-:-:S05]  /*32350*/  @P0 IMAD.HI.U32 R4, R7, R4, RZ ;  /* 0x0000000407040227 */ /* 0x008fca00078e00ff */
[----:B------:R-:W-:-:S04]  /*32360*/  @P0 SHF.R.U32.HI R7, RZ, R5, R4 ;  /* 0x00000005ff070219 */ /* 0x000fc80000011604 */
[----:B------:R-:W-:Y:S01]  /*32370*/  LOP3.LUT R7, RZ, R7, RZ, 0x33, !PT ;  /* 0x00000007ff077212 */ /* 0x000fe200078e33ff */
[----:B------:R-:W-:Y:S06]  /*32380*/  BRA `(.L_x_4097) ;  /* 0x0000000000107947 */ /* 0x000fec0003800000 */
.L_x_4096:
[----:B------:R-:W-:-:S13]  /*32390*/  ISETP.NE.AND P0, PT, R3, 0x1, PT ;  /* 0x000000010300780c */ /* 0x000fda0003f05270 */
[----:B------:R-:W3:Y:S02]  /*323a0*/  @P0 LDC.64 R4, c[0x0][0xae0] ;  /* 0x0002b800ff040b82 */ /* 0x000ee40000000a00 */
[----:B---3--:R-:W-:-:S05]  /*323b0*/  @P0 IMAD.HI.U32 R4, R7, R4, RZ ;  /* 0x0000000407040227 */ /* 0x008fca00078e00ff */
[----:B------:R-:W-:-:S07]  /*323c0*/  @P0 SHF.R.U32.HI R7, RZ, R5, R4 ;  /* 0x00000005ff070219 */ /* 0x000fce0000011604 */
.L_x_4097:
[----:B------:R-:W-:Y:S05]  /*323d0*/  BSYNC B0 ;  /* 0x0000000000007941 */ /* 0x000fea0003800000 */
.L_x_4095:
[----:B------:R-:W-:-:S05]  /*323e0*/  IMAD R3, R7, R3, RZ ;  /* 0x0000000307037224 */ /* 0x000fca00078e02ff */
[----:B------:R-:W-:-:S07]  /*323f0*/  VIMNMX R0, R0, R3, !PT ;  /* 0x0000000300007248 */ /* 0x000fce0007fe0100 */
.L_x_4094:
[----:B------:R-:W-:Y:S01]  /*32400*/  IMAD.HI R0, R0, 0x2aaaaaab, RZ ;  /* 0x2aaaaaab00007827 */ /* 0x000fe200078e02ff */
[----:B------:R-:W-:Y:S04]  /*32410*/  BSSY B7, `(.L_x_4098) ;  /* 0x000041c000077945 */ /* 0x000fe80003800000 */
[----:B------:R-:W-:-:S04]  /*32420*/  SHF.R.U32.HI R3, RZ, 0x1f, R0 ;  /* 0x0000001fff037819 */ /* 0x000fc80000011600 */
[----:B------:R-:W-:-:S04]  /*32430*/  LEA.HI.SX32 R3, R0, R3, 0x1c ;  /* 0x0000000300037211 */ /* 0x000fc800078fe2ff */
[----:B------:R-:W-:-:S04]  /*32440*/  VIMNMX R34, RZ, R3, !PT ;  /* 0x00000003ff227248 */ /* 0x000fc80007fe0100 */
[----:B------:R-:W-:-:S13]  /*32450*/  ISETP.GT.AND P0, PT, R31, R34, PT ;  /* 0x000000221f00720c */ /* 0x000fda0003f04270 */
[----:B------:R-:W-:Y:S05]  /*32460*/  @P0 BRA `(.L_x_4099) ;  /* 0x0000000000440947 */ /* 0x000fea0003800000 */
[----:B------:R-:W3:Y:S02]  /*32470*/  S2R R2, SR_TID.X ;  /* 0x0000000000027919 */ /* 0x000ee40000002100 */
        /* <DEDUP_REMOVED lines=14> */
[----:B----4-:R-:W-:Y:S01]  /*32560*/  IADD3 R16, R0, UR39, R7 ;  /* 0x0000002700107c10 */ /* 0x010fe2000fffe007 */
[----:B------:R-:W-:Y:S06]  /*32570*/  BRA `(.L_x_4100) ;  /* 0x0000004000147947 */ /* 0x000fec0003800000 */
.L_x_4099:
        /* <DEDUP_REMOVED lines=9> */
[----:B------:R-:W3:Y:S01]  /*32610*/  LDC.64 R2, c[0x4][R2] ;  /* 0x0100000002027b82 */ /* 0x000ee20000000a00 */
[----:B------:R-:W-:Y:S02]  /*32620*/  IMAD.U32 R5, RZ, RZ, UR7 ;  /* 0x00000007ff057e24 */ /* 0x000fe4000f8e00ff */
[----:B0-----:R-:W-:Y:S02]  /*32630*/  IMAD.U32 R6, RZ, RZ, UR8 ;  /* 0x00000008ff067e24 */ /* 0x001fe4000f8e00ff */
[----:B------:R-:W-:-:S02]  /*32640*/  IMAD.U32 R7, RZ, RZ, UR9 ;  /* 0x00000009ff077e24 */ /* 0x000fc4000f8e00ff */
[----:B------:R-:W-:Y:S02]  /*32650*/  IMAD.U32 R10, RZ, RZ, UR4 ;  /* 0x00000004ff0a7e24 */ /* 0x000fe4000f8e00ff */
[----:B------:R-:W-:Y:S02]  /*32660*/  IMAD.U32 R11, RZ, RZ, UR5 ;  /* 0x00000005ff0b7e24 */ /* 0x000fe4000f8e00ff */
[----:B------:R-:W-:Y:S02]  /*32670*/  IMAD.MOV.U32 R8, RZ, RZ, 0x70 ;  /* 0x00000070ff087424 */ /* 0x000fe400078e00ff */
[----:B------:R-:W-:Y:S02]  /*32680*/  IMAD.MOV.U32 R12, RZ, RZ, 0x1 ;  /* 0x00000001ff0c7424 */ /* 0x000fe400078e00ff */
[----:B-1----:R-:W-:-:S07]  /*32690*/  IMAD.MOV.U32 R13, RZ, RZ, RZ ;  /* 0x000000ffff0d7224 */ /* 0x002fce00078e00ff */
[----:B------:R-:W-:-:S07]  /*326a0*/  LEPC R20, `(.L_x_4102) ;  /* 0x000000001014794e */ /* 0x000fce0000000000 */
[----:B--23--:R-:W-:Y:S05]  /*326b0*/  CALL.ABS.NOINC R2 ;  /* 0x0000000002007343 */ /* 0x00cfea0003c00000 */
.L_x_4102:
[----:B------:R-:W-:Y:S05]  /*326c0*/  BSYNC B6 ;  /* 0x0000000000067941 */ /* 0x000fea0003800000 */
.L_x_4101:
        /* <DEDUP_REMOVED lines=8> */
[----:B------:R3:W4:Y:S01]  /*32750*/  LDC.64 R2, c[0x4][R29] ;  /* 0x010000001d027b82 */ /* 0x0007220000000a00 */
[----:B------:R-:W-:Y:S02]  /*32760*/  IMAD.U32 R4, RZ, RZ, UR6 ;  /* 0x00000006ff047e24 */ /* 0x000fe4000f8e00ff */
[----:B------:R-:W-:Y:S02]  /*32770*/  IMAD.U32 R5, RZ, RZ, UR7 ;  /* 0x00000007ff057e24 */ /* 0x000fe4000f8e00ff */
[----:B0-----:R-:W-:Y:S02]  /*32780*/  IMAD.U32 R6, RZ, RZ, UR8 ;  /* 0x00000008ff067e24 */ /* 0x001fe4000f8e00ff */
[----:B------:R-:W-:-:S02]  /*32790*/  IMAD.U32 R7, RZ, RZ, UR9 ;  /* 0x00000009ff077e24 */ /* 0x000fc4000f8e00ff */
[----:B------:R-:W-:Y:S02]  /*327a0*/  IMAD.U32 R10, RZ, RZ, UR4 ;  /* 0x00000004ff0a7e24 */ /* 0x000fe4000f8e00ff */
[----:B------:R-:W-:Y:S02]  /*327b0*/  IMAD.U32 R11, RZ, RZ, UR5 ;  /* 0x00000005ff0b7e24 */ /* 0x000fe4000f8e00ff */
[----:B------:R-:W-:Y:S02]  /*327c0*/  IMAD.MOV.U32 R8, RZ, RZ, 0x70 ;  /* 0x00000070ff087424 */ /* 0x000fe400078e00ff */
[----:B------:R-:W-:Y:S02]  /*327d0*/  IMAD.MOV.U32 R12, RZ, RZ, 0x1 ;  /* 0x00000001ff0c7424 */ /* 0x000fe400078e00ff */
[----:B-1-3--:R-:W-:-:S07]  /*327e0*/  IMAD.MOV.U32 R13, RZ, RZ, RZ ;  /* 0x000000ffff0d7224 */ /* 0x00afce00078e00ff */
[----:B------:R-:W-:-:S07]  /*327f0*/  LEPC R20, `(.L_x_4105) ;  /* 0x000000001014794e */ /* 0x000fce0000000000 */
[----:B--2-4-:R-:W-:Y:S05]  /*32800*/  CALL.ABS.NOINC R2 ;  /* 0x0000000002007343 */ /* 0x014fea0003c00000 */
.L_x_4105:
        /* <DEDUP_REMOVED lines=15> */
.L_x_4104:
[----:B------:R-:W-:Y:S05]  /*32900*/  BSYNC B6 ;  /* 0x0000000000067941 */ /* 0x000fea0003800000 */
.L_x_4103:
[----:B------:R-:W-:Y:S01]  /*32910*/  ULDC.64 UR4, c[0x0][0xaf0] ;  /* 0x0002bc0000047ab9 */ /* 0x000fe20000000a00 */
[----:B------:R-:W-:Y:S01]  /*32920*/  IMAD.MOV.U32 R30, RZ, RZ, R19 ;  /* 0x000000ffff1e7224 */ /* 0x000fe200078e0013 */
[----:B------:R-:W-:Y:S01]  /*32930*/  ISETP.NE.U32.AND P0, PT, RZ, UR4, PT ;  /* 0x00000004ff007c0c */ /* 0x000fe2000bf05070 */
[----:B------:R-:W3:Y:S01]  /*32940*/  S2R R20, SR_TID.X ;  /* 0x0000000000147919 */ /* 0x000ee20000002100 */
[----:B------:R-:W4:Y:S01]  /*32950*/  LDC R10, c[0x0][0x430] ;  /* 0x00010c00ff0a7b82 */ /* 0x000f220000000800 */
[----:B------:R-:W-:Y:S01]  /*32960*/  VIADD R0, R31, 0xffffffff ;  /* 0xffffffff1f007836 */ /* 0x000fe20000000000 */
[----:B------:R-:W-:Y:S01]  /*32970*/  ISETP.NE.AND.EX P0, PT, RZ, UR5, PT, P0 ;  /* 0x00000005ff007c0c */ /* 0x000fe2000bf05300 */
[----:B------:R-:W-:Y:S01]  /*32980*/  IMAD.MOV.U32 R11, RZ, RZ, RZ ;  /* 0x000000ffff0b7224 */ /* 0x000fe200078e00ff */
[----:B------:R-:W-:Y:S01]  /*32990*/  LOP3.LUT R22, R22, 0xffffffdf, RZ, 0xc0, !PT ;  /* 0xffffffdf16167812 */ /* 0x000fe200078ec0ff */
[----:B------:R-:W-:-:S10]  /*329a0*/  ULDC UR4, c[0x0][0x320] ;  /* 0x0000c80000047ab9 */ /* 0x000fd40000000800 */
[----:B------:R-:W5:Y:S01]  /*329b0*/  @P0 LDC.64 R2, c[0x0][0xaf0] ;  /* 0x0002bc00ff020b82 */ /* 0x000f620000000a00 */
[----:B---3--:R-:W-:Y:S01]  /*329c0*/  LOP3.LUT R21, R20, 0x7f, RZ, 0xc0, !PT ;  /* 0x0000007f14157812 */ /* 0x008fe200078ec0ff */
[----:B-----5:R-:W-:-:S05]  /*329d0*/  @P0 IMAD.WIDE R2, R19, 0x4, R2 ;  /* 0x0000000413020825 */ /* 0x020fca00078e0202 */
[----:B------:R3:W5:Y:S01]  /*329e0*/  @P0 LDG.E R30, desc[UR44][R2.64] ;  /* 0x0000002c021e0981 */ /* 0x000762000c1e1900 */
[----:B----4-:R-:W-:Y:S01]  /*329f0*/  ISETP.NE.AND P1, PT, R10, 0x1, PT ;  /* 0x000000010a00780c */ /* 0x010fe20003f25270 */
[----:B------:R-:W-:Y:S01]  /*32a00*/  IMAD.SHL.U32 R20, R20, 0x10, RZ ;  /* 0x0000001014147824 */ /* 0x000fe200078e00ff */
[----:B------:R-:W-:-:S04]  /*32a10*/  SHF.R.U32.HI R21, RZ, 0x3, R21 ;  /* 0x00000003ff157819 */ /* 0x000fc80000011615 */
[----:B------:R-:W-:-:S05]  /*32a20*/  LOP3.LUT R20, R21, 0x70, R20, 0xf8, !PT ;  /* 0x0000007015147812 */ /* 0x000fca00078ef814 */
[----:B------:R-:W-:Y:S02]  /*32a30*/  IMAD R8, R0, 0x60, R20 ;  /* 0x0000006000087824 */ /* 0x000fe400078e0214 */
[----:B------:R-:W4:Y:S03]  /*32a40*/  @P1 LDC R5, c[0x0][0x434] ;  /* 0x00010d00ff051b82 */ /* 0x000f260000000800 */
[C---:B------:R-:W-:Y:S01]  /*32a50*/  ISETP.GE.AND P0, PT, R8.reuse, R17, PT ;  /* 0x000000110800720c */ /* 0x040fe20003f06270 */
[----:B------:R-:W-:-:S03]  /*32a60*/  IMAD.IADD R8, R8, 0x1, R33 ;  /* 0x0000000108087824 */ /* 0x000fc600078e0221 */
[----:B------:R-:W-:Y:S01]  /*32a70*/  ISETP.GT.U32.OR P0, PT, R20, 0x5f, P0 ;  /* 0x0000005f1400780c */ /* 0x000fe20000704470 */
[----:B------:R-:W0:Y:S01]  /*32a80*/  @P1 LDC R7, c[0x0][0x438] ;  /* 0x00010e00ff071b82 */ /* 0x000e220000000800 */
[----:B------:R-:W-:-:S11]  /*32a90*/  IMAD.MOV.U32 R9, RZ, RZ, R8 ;  /* 0x000000ffff097224 */ /* 0x000fd600078e0008 */
[----:B---3--:R-:W3:Y:S01]  /*32aa0*/  @!P0 LDC.64 R2, c[0x0][0x428] ;  /* 0x00010a00ff028b82 */ /* 0x008ee20000000a00 */
[----:B----4-:R-:W-:-:S05]  /*32ab0*/  @P1 IMAD.HI.U32 R4, R8, R5, RZ ;  /* 0x0000000508041227 */ /* 0x010fca00078e00ff */
[----:B0-----:R-:W-:Y:S02]  /*32ac0*/  @P1 SHF.R.U32.HI R9, RZ, R7, R4 ;  /* 0x00000007ff091219 */ /* 0x001fe40000011604 */
[----:B------:R-:W0:Y:S02]  /*32ad0*/  @!P0 LDC.64 R4, c[0x0][0x418] ;  /* 0x00010600ff048b82 */ /* 0x000e240000000a00 */
[--C-:B------:R-:W-:Y:S01]  /*32ae0*/  @!P0 SHF.R.S32.HI R7, RZ, 0x1f, R9.reuse ;  /* 0x0000001fff078819 */ /* 0x100fe20000011409 */
[----:B------:R-:W-:Y:S01]  /*32af0*/  @!P0 IMAD.MOV.U32 R6, RZ, RZ, R9 ;  /* 0x000000ffff068224 */ /* 0x000fe200078e0009 */
[----:B-----5:R-:W-:-:S03]  /*32b00*/  SHF.R.S32.HI R35, RZ, 0x1f, R30 ;  /* 0x0000001fff237819 */ /* 0x020fc6000001141e */
[----:B---3--:R-:W-:-:S04]  /*32b10*/  @!P0 IMAD.WIDE.U32 R6, R30, R2, R6 ;  /* 0x000000021e068225 */ /* 0x008fc800078e0006 */
[----:B------:R-:W-:Y:S01]  /*32b20*/  @!P0 IMAD R2, R35, R2, RZ ;  /* 0x0000000223028224 */ /* 0x000fe200078e02ff */
[----:B0-----:R-:W-:-:S03]  /*32b30*/  @!P0 LEA R4, P1, R6, R4, 0x2 ;  /* 0x0000000406048211 */ /* 0x001fc600078210ff */
[----:B------:R-:W-:-:S04]  /*32b40*/  @!P0 IMAD R3, R30, R3, R2 ;  /* 0x000000031e038224 */ /* 0x000fc800078e0202 */
[----:B------:R-:W-:-:S05]  /*32b50*/  @!P0 IMAD.IADD R3, R7, 0x1, R3 ;  /* 0x0000000107038824 */ /* 0x000fca00078e0203 */
[----:B------:R-:W-:-:S05]  /*32b60*/  @!P0 LEA.HI.X R5, R6, R5, R3, 0x2, P1 ;  /* 0x0000000506058211 */ /* 0x000fca00008f1403 */
[----:B------:R-:W3:Y:S01]  /*32b70*/  @!P0 LDG.E R11, desc[UR44][R4.64] ;  /* 0x0000002c040b8981 */ /* 0x000ee2000c1e1900 */
[----:B------:R-:W-:Y:S01]  /*32b80*/  ISETP.GT.U32.AND P0, PT, R20, 0x5f, PT ;  /* 0x0000005f1400780c */ /* 0x000fe20003f04070 */
[----:B------:R-:W-:Y:S01]  /*32b90*/  IMAD.U32 R2, RZ, RZ, UR40 ;  /* 0x00000028ff027e24 */ /* 0x000fe2000f8e00ff */
[----:B------:R-:W-:Y:S01]  /*32ba0*/  UMOV UR5, 0xffffffff ;  /* 0xffffffff00057882 */ /* 0x000fe20000000000 */
[----:B------:R-:W0:Y:S01]  /*32bb0*/  S2R R20, SR_TID.X ;  /* 0x0000000000147919 */ /* 0x000e220000002100 */
[----:B------:R-:W-:Y:S02]  /*32bc0*/  IMAD.MOV R3, RZ, RZ, -R9 ;  /* 0x000000ffff037224 */ /* 0x000fe400078e0a09 */
[----:B------:R-:W-:Y:S02]  /*32bd0*/  ISETP.NE.AND P2, PT, R2, 0x3, PT ;  /* 0x000000030200780c */ /* 0x000fe40003f45270 */
[----:B------:R-:W-:-:S05]  /*32be0*/  IMAD R3, R10, R3, R8 ;  /* 0x000000030a037224 */ /* 0x000fca00078e0208 */
[----:B------:R-:W-:Y:S01]  /*32bf0*/  @P0 LOP3.LUT R22, R22, 0x20, RZ, 0xfc, !PT ;  /* 0x0000002016160812 */ /* 0x000fe200078efcff */
[----:B------:R-:W-:Y:S03]  /*32c00*/  STL [R1+0x45c], R3 ;  /* 0x00045c0301007387 */ /* 0x000fe60000100800 */
[----:B------:R-:W-:-:S04]  /*32c10*/  LOP3.LUT R22, R22, 0xfffff7ff, RZ, 0xc0, !PT ;  /* 0xfffff7ff16167812 */ /* 0x000fc800078ec0ff */
[----:B------:R-:W-:-:S04]  /*32c20*/  @P2 LOP3.LUT R22, R22, 0x800, RZ, 0xfc, !PT ;  /* 0x0000080016162812 */ /* 0x000fc800078efcff */
[----:B------:R-:W-:Y:S01]  /*32c30*/  LOP3.LUT R22, R22, 0xffffffef, RZ, 0xc0, !PT ;  /* 0xffffffef16167812 */ /* 0x000fe200078ec0ff */
[----:B0-----:R-:W-:-:S05]  /*32c40*/  IMAD.SHL.U32 R20, R20, 0x8, RZ ;  /* 0x0000000814147824 */ /* 0x001fca00078e00ff */
[----:B------:R-:W-:-:S04]  /*32c50*/  LOP3.LUT R20, R20, 0x38, RZ, 0xc0, !PT ;  /* 0x0000003814147812 */ /* 0x000fc800078ec0ff */
[C---:B-1----:R-:W-:Y:S02]  /*32c60*/  LOP3.LUT R13, R20.reuse, 0x40, RZ, 0xfc, !PT ;  /* 0x00000040140d7812 */ /* 0x042fe400078efcff */
[----:B------:R-:W-:Y:S02]  /*32c70*/  LOP3.LUT R12, R20, 0x80, RZ, 0xfc, !PT ;  /* 0x00000080140c7812 */ /* 0x000fe400078efcff */
[----:B------:R-:W-:Y:S02]  /*32c80*/  ISETP.GE.AND P4, PT, R13, UR4, PT ;  /* 0x000000040d007c0c */ /* 0x000fe4000bf86270 */
[----:B------:R-:W-:Y:S02]  /*32c90*/  ISETP.GE.AND P3, PT, R12, UR4, PT ;  /* 0x000000040c007c0c */ /* 0x000fe4000bf66270 */
[----:B------:R-:W-:-:S09]  /*32ca0*/  ISETP.GE.AND P0, PT, R20, UR4, PT ;  /* 0x0000000414007c0c */ /* 0x000fd2000bf06270 */
[----:B------:R-:W-:-:S04]  /*32cb0*/  @P4 LOP3.LUT R22, R22, 0x10, RZ, 0xfc, !PT ;  /* 0x0000001016164812 */ /* 0x000fc800078efcff */
[----:B------:R-:W-:-:S04]  /*32cc0*/  LOP3.LUT R22, R22, 0xfffffffe, RZ, 0xc0, !PT ;  /* 0xfffffffe16167812 */ /* 0x000fc800078ec0ff */
[----:B------:R-:W-:-:S04]  /*32cd0*/  LOP3.LUT R22, R22, 0xfffffff7, RZ, 0xc0, !PT ;  /* 0xfffffff716167812 */ /* 0x000fc800078ec0ff */
[----:B------:R-:W-:-:S04]  /*32ce0*/  @P3 LOP3.LUT R22, R22, 0x8, RZ, 0xfc, !PT ;  /* 0x0000000816163812 */ /* 0x000fc800078efcff */
[----:B------:R-:W-:-:S04]  /*32cf0*/  @P0 LOP3.LUT R22, R22, 0x1, RZ, 0xfc, !PT ;  /* 0x0000000116160812 */ /* 0x000fc800078efcff */
[----:B------:R-:W-:Y:S01]  /*32d00*/  LOP3.LUT R22, R22, 0xfffffffb, RZ, 0xc0, !PT ;  /* 0xfffffffb16167812 */ /* 0x000fe200078ec0ff */
[----:B---3--:R0:W-:Y:S02]  /*32d10*/  STL [R1+0x458], R11 ;  /* 0x0004580b01007387 */ /* 0x0081e40000100800 */
[----:B0-----:R-:W-:-:S04]  /*32d20*/  LOP3.LUT R11, R20, 0xc0, RZ, 0xfc, !PT ;  /* 0x000000c0140b7812 */ /* 0x001fc800078efcff */
[----:B------:R-:W-:-:S13]  /*32d30*/  ISETP.GE.AND P1, PT, R11, UR4, PT ;  /* 0x000000040b007c0c */ /* 0x000fda000bf26270 */
[----:B------:R-:W-:Y:S01]  /*32d40*/  @P1 LOP3.LUT R22, R22, 0x4, RZ, 0xfc, !PT ;  /* 0x0000000416161812 */ /* 0x000fe200078efcff */
[----:B------:R-:W-:Y:S06]  /*32d50*/  BRA.DIV UR5, `(.L_x_4106) ;  /* 0x0000006205ec7947 */ /* 0x000fec000b800000 */
.L_x_4255:
[----:B------:R-:W-:Y:S02]  /*32d60*/  SEL R2, RZ, 0x1, P0 ;  /* 0x00000001ff027807 */ /* 0x000fe40000000000 */
[----:B------:R-:W-:-:S03]  /*32d70*/  SHF.R.S32.HI R29, RZ, 0x1f, R18 ;  /* 0x0000001fff1d7819 */ /* 0x000fc60000011412 */
[----:B------:R0:W-:Y:S01]  /*32d80*/  STL [R1+0x49c], R2 ;  /* 0x00049c0201007387 */ /* 0x0001e20000100800 */
[----:B------:R-:W-:Y:S05]  /*32d90*/  @!P2 BRA `(.L_x_4107) ;  /* 0x000000000004a947 */ /* 0x000fea0003800000 */
[----:B------:R-:W-:Y:S01]  /*32da0*/  BPT.TRAP 0x1 ;  /* 0x000000040000795c */ /* 0x000fe20000300000 */
.L_x_4107:
[----:B--2---:R-:W-:Y:S01]  /*32db0*/  IMAD R31, R0, -0x60, R17 ;  /* 0xffffffa0001f7824 */ /* 0x004fe200078e0211 */
[----:B------:R-:W-:Y:S01]  /*32dc0*/  SHF.L.U32 R0, R27, 0x1f, RZ ;  /* 0x0000001f1b007819 */ /* 0x000fe200000006ff */
[----:B------:R-:W-:Y:S01]  /*32dd0*/  IMAD R17, R25, 0x8, R23 ;  /* 0x0000000819117824 */ /* 0x000fe200078e0217 */
[----:B------:R-:W-:Y:S03]  /*32de0*/  BSSY B0, `(.L_x_4108) ;  /* 0x0000003000007945 */ /* 0x000fe60003800000 */
[----:B------:R-:W1:Y:S02]  /*32df0*/  SYNCS.PHASECHK.TRANS64.TRYWAIT P0, [R17+URZ+0x32440], R0 ;  /* 0x03244000110075a7 */ /* 0x000e64000800017f */
[----:B-1----:R-:W-:Y:S05]  /*32e00*/  @!P0 BRA `(.L_x_4109) ;  /* 0x0000006000f48947 */ /* 0x002fea0003800000 */
.L_x_4256:
[----:B------:R-:W-:Y:S05]  /*32e10*/  BSYNC B0 ;  /* 0x0000000000007941 */ /* 0x000fea0003800000 */
.L_x_4108:
[----:B0-----:R-:W1:Y:S01]  /*32e20*/  LDL R2, [R1+0x45c] ;  /* 0x00045c0001027983 */ /* 0x001e620000100800 */
[----:B------:R-:W-:-:S03]  /*32e30*/  ULDC.64 UR4, c[0x0][0x300] ;  /* 0x0000c00000047ab9 */ /* 0x000fc60000000a00 */
[----:B------:R-:W2:Y:S01]  /*32e40*/  LDL R4, [R1+0x458] ;  /* 0x0004580001047983 */ /* 0x000ea20000100800 */
[----:B------:R-:W-:Y:S02]  /*32e50*/  LOP3.LUT R22, R22, 0xfffffffd, RZ, 0xc0, !PT ;  /* 0xfffffffd16167812 */ /* 0x000fe400078ec0ff */
[----:B-1----:R-:W-:Y:S02]  /*32e60*/  SHF.R.S32.HI R0, RZ, 0x1f, R2 ;  /* 0x0000001fff007819 */ /* 0x002fe40000011402 */
[----:B--2---:R-:W-:-:S03]  /*32e70*/  SHF.R.S32.HI R5, RZ, 0x1f, R4 ;  /* 0x0000001fff057819 */ /* 0x004fc60000011404 */
        /* <DEDUP_REMOVED lines=85> */
.L_x_4270:
        /* <DEDUP_REMOVED lines=10> */
.L_x_4111:
        /* <DEDUP_REMOVED lines=11> */
.L_x_4112:
[----:B0-----:R0:W5:Y:S01]  /*33520*/  LDL R2, [R1+0x450] ;  /* 0x0004500001027983 */ /* 0x0011620000100800 */
[----:B------:R0:W-:Y:S02]  /*33530*/  SYNCS.ARRIVE.TRANS64.A1T0 RZ, [R17+URZ+0x32430], RZ ;  /* 0x032430ff11ff79a7 */ /* 0x0001e4000810003f */
[----:B------:R-:W-:Y:S05]  /*33540*/  WARPSYNC.ALL ;  /* 0x0000000000007948 */ /* 0x000fea0003800000 */
[----:B------:R-:W-:Y:S01]  /*33550*/  ULDC.64 UR4, c[0x0][0xaf8] ;  /* 0x0002be0000047ab9 */ /* 0x000fe20000000a00 */
[----:B------:R-:W-:Y:S01]  /*33560*/  VIADD R0, R23, 0x18400 ;  /* 0x0001840017007836 */ /* 0x000fe20000000000 */
[----:B------:R-:W-:Y:S01]  /*33570*/  BAR.SYNC.DEFER_BLOCKING 0x8, 0x180 ;  /* 0x0206000000007b1d */ /* 0x000fe20000010000 */
[----:B------:R-:W-:-:S03]  /*33580*/  ISETP.NE.U32.AND P0, PT, RZ, UR4, PT ;  /* 0x00000004ff007c0c */ /* 0x000fc6000bf05070 */
[----:B------:R-:W-:Y:S02]  /*33590*/  LOP3.LUT P1, RZ, R0, 0x3ff, RZ, 0xc0, !PT ;  /* 0x000003ff00ff7812 */ /* 0x000fe4000782c0ff */
[----:B------:R-:W-:Y:S01]  /*335a0*/  ISETP.NE.AND.EX P0, PT, RZ, UR5, PT, P0 ;  /* 0x00000005ff007c0c */ /* 0x000fe2000bf05300 */
[----:B------:R-:W-:Y:S01]  /*335b0*/  BSSY B6, `(.L_x_4113) ;  /* 0x0000019000067945 */ /* 0x000fe20003800000 */
[----:B------:R-:W-:Y:S02]  /*335c0*/  SHF.R.S32.HI R0, RZ, 0x1f, R19 ;  /* 0x0000001fff007819 */ /* 0x000fe40000011413 */
[----:B------:R-:W-:Y:S02]  /*335d0*/  SEL R3, R19, RZ, !P0 ;  /* 0x000000ff13037207 */ /* 0x000fe40004000000 */
[----:B------:R-:W-:-:S03]  /*335e0*/  SEL R0, R0, RZ, !P0 ;  /* 0x000000ff00007207 */ /* 0x000fc60004000000 */
[----:B------:R-:W-:Y:S04]  /*335f0*/  STL [R1+0x464], R3 ;  /* 0x0004640301007387 */ /* 0x000fe80000100800 */
[----:B------:R1:W-:Y:S02]  /*33600*/  STL [R1+0x484], R0 ;  /* 0x0004840001007387 */ /* 0x0003e40000100800 */
[----:B-1---5:R-:W-:-:S05]  /*33610*/  SHF.R.S32.HI R0, RZ, 0x1f, R2 ;  /* 0x0000001fff007819 */ /* 0x022fca0000011402 */
[----:B------:R1:W-:Y:S01]  /*33620*/  STL [R1+0x478], R0 ;  /* 0x0004780001007387 */ /* 0x0003e20000100800 */
[----:B------:R-:W-:Y:S05]  /*33630*/  @!P1 BRA `(.L_x_4114) ;  /* 0x0000000000409947 */ /* 0x000fea0003800000 */
[----:B------:R-:W-:Y:S01]  /*33640*/  MOV R2, 0x0 ;  /* 0x0000000000027802 */ /* 0x000fe20000000f00 */
[----:B------:R-:W-:Y:S01]  /*33650*/  ULDC.64 UR4, c[0x4][0x98] ;  /* 0x0100260000047ab9 */ /* 0x000fe20000000a00 */
[----:B------:R-:W-:Y:S01]  /*33660*/  ULDC.64 UR6, c[0x4][0xa0] ;  /* 0x0100280000067ab9 */ /* 0x000fe20000000a00 */
[----:B------:R-:W-:Y:S01]  /*33670*/  ULDC.64 UR8, c[0x4][0x20] ;  /* 0x0100080000087ab9 */ /* 0x000fe20000000a00 */
[----:B------:R-:W-:Y:S02]  /*33680*/  IMAD.U32 R4, RZ, RZ, UR4 ;  /* 0x00000004ff047e24 */ /* 0x000fe4000f8e00ff */
[----:B------:R-:W2:Y:S01]  /*33690*/  LDC.64 R2, c[0x4][R2] ;  /* 0x0100000002027b82 */ /* 0x000ea20000000a00 */
        /* <DEDUP_REMOVED lines=10> */
.L_x_4114:
[----:B------:R-:W-:Y:S05]  /*33740*/  BSYNC B6 ;  /* 0x0000000000067941 */ /* 0x000fea0003800000 */
.L_x_4113:
[----:B------:R-:W2:Y:S01]  /*33750*/  LDL R21, [R1+0x450] ;  /* 0x0004500001157983 */ /* 0x000ea20000100800 */
[----:B------:R-:W3:Y:S01]  /*33760*/  LDC R6, c[0x0][0x448] ;  /* 0x00011200ff067b82 */ /* 0x000ee20000000800 */
[----:B------:R-:W-:Y:S02]  /*33770*/  ULDC.64 UR4, c[0x0][0x298] ;  /* 0x0000a60000047ab9 */ /* 0x000fe40000000a00 */
[----:B------:R-:W4:Y:S04]  /*33780*/  LDL R20, [R1+0x484] ;  /* 0x0004840001147983 */ /* 0x000f280000100800 */
[----:B-1----:R-:W4:Y:S04]  /*33790*/  LDL R0, [R1+0x478] ;  /* 0x0004780001007983 */ /* 0x002f280000100800 */
[----:B------:R1:W5:Y:S01]  /*337a0*/  LDL R9, [R1+0x454] ;  /* 0x0004540001097983 */ /* 0x0003620000100800 */
[----:B------:R-:W0:Y:S01]  /*337b0*/  S2R R2, SR_TID.X ;  /* 0x0000000000027919 */ /* 0x000e220000002100 */
[----:B---3--:R-:W-:-:S13]  /*337c0*/  ISETP.NE.AND P0, PT, R6, 0x1, PT ;  /* 0x000000010600780c */ /* 0x008fda0003f05270 */
[----:B------:R-:W3:Y:S01]  /*337d0*/  @P0 LDC R3, c[0x0][0x450] ;  /* 0x00011400ff030b82 */ /* 0x000ee20000000800 */
[----:B0-----:R-:W-:-:S04]  /*337e0*/  LOP3.LUT R2, R2, 0x7f, RZ, 0xc0, !PT ;  /* 0x0000007f02027812 */ /* 0x001fc800078ec0ff */
[----:B------:R-:W-:Y:S01]  /*337f0*/  SHF.R.U32.HI R2, RZ, 0x3, R2 ;  /* 0x00000003ff027819 */ /* 0x000fe20000011602 */
[----:B--2---:R-:W-:Y:S02]  /*33800*/  IMAD.MOV.U32 R5, RZ, RZ, R21 ;  /* 0x000000ffff057224 */ /* 0x004fe400078e0015 */
[----:B----4-:R-:W-:Y:S02]  /*33810*/  IMAD.MOV.U32 R21, RZ, RZ, R20 ;  /* 0x000000ffff157224 */ /* 0x010fe400078e0014 */
[----:B------:R-:W2:Y:S01]  /*33820*/  LDL R20, [R1+0x464] ;  /* 0x0004640001147983 */ /* 0x000ea20000100800 */
[----:B------:R-:W-:Y:S02]  /*33830*/  IMAD.MOV.U32 R4, RZ, RZ, R0 ;  /* 0x000000ffff047224 */ /* 0x000fe400078e0000 */
[----:B------:R-:W0:Y:S02]  /*33840*/  S2R R0, SR_TID.X ;  /* 0x0000000000007919 */ /* 0x000e240000002100 */
[----:B0-----:R-:W-:-:S05]  /*33850*/  IMAD.SHL.U32 R0, R0, 0x10, RZ ;  /* 0x0000001000007824 */ /* 0x001fca00078e00ff */
[----:B------:R-:W-:Y:S02]  /*33860*/  LOP3.LUT R0, R2, 0x70, R0, 0xf8, !PT ;  /* 0x0000007002007812 */ /* 0x000fe400078ef800 */
[----:B------:R-:W0:Y:S03]  /*33870*/  @P0 LDC R2, c[0x0][0x44c] ;  /* 0x00011300ff020b82 */ /* 0x000e260000000800 */
[----:B------:R-:W-:Y:S02]  /*33880*/  IMAD.IADD R37, R0, 0x1, R36 ;  /* 0x0000000100257824 */ /* 0x000fe400078e0224 */
[----:B------:R-:W-:Y:S02]  /*33890*/  IMAD R4, R4, UR4, RZ ;  /* 0x0000000404047c24 */ /* 0x000fe4000f8e02ff */
[----:B------:R-:W-:Y:S02]  /*338a0*/  IMAD.MOV.U32 R0, RZ, RZ, R37 ;  /* 0x000000ffff007224 */ /* 0x000fe400078e0025 */
[----:B------:R-:W-:-:S02]  /*338b0*/  IMAD R4, R5, UR5, R4 ;  /* 0x0000000505047c24 */ /* 0x000fc4000f8e0204 */
[----:B0-----:R-:W-:-:S05]  /*338c0*/  @P0 IMAD.HI.U32 R2, R37, R2, RZ ;  /* 0x0000000225020227 */ /* 0x001fca00078e00ff */
[----:B---3--:R-:W-:Y:S01]  /*338d0*/  @P0 SHF.R.U32.HI R0, RZ, R3, R2 ;  /* 0x00000003ff000219 */ /* 0x008fe20000011602 */
        /* <DEDUP_REMOVED lines=9> */
[----:B------:R-:W0:Y:S02]  /*33970*/  S2R R5, SR_TID.X ;  /* 0x0000000000057919 */ /* 0x000e240000002100 */
[----:B0-----:R-:W-:-:S05]  /*33980*/  IMAD.SHL.U32 R7, R5, 0x8, RZ ;  /* 0x0000000805077824 */ /* 0x001fca00078e00ff */
[----:B------:R-:W-:Y:S01]  /*33990*/  LOP3.LUT R7, R7, 0x38, RZ, 0xc0, !PT ;  /* 0x0000003807077812 */ /* 0x000fe200078ec0ff */
[C---:B--2---:R-:W-:Y:S02]  /*339a0*/  IMAD R4, R20.reuse, UR5, R4 ;  /* 0x0000000514047c24 */ /* 0x044fe4000f8e0204 */
[----:B------:R-:W-:Y:S01]  /*339b0*/  IMAD.WIDE.U32 R2, R20, UR4, R2 ;  /* 0x0000000414027c25 */ /* 0x000fe2000f8e0002 */
        /* <DEDUP_REMOVED lines=23> */
[----:B-1----:R-:W-:Y:S10]  /*33b30*/  BRA.DIV UR5, `(.L_x_4115) ;  /* 0x0000005e05bc7947 */ /* 0x002ff4000b800000 */
[----:B------:R-:W0:Y:S01]  /*33b40*/  SHFL.IDX PT, R5, R0, RZ, 0x181f ;  /* 0x00181fff00057589 */ /* 0x000e2200000e0000 */
[----:B-----5:R-:W-:Y:S02]  /*33b50*/  IMAD R2, R9, R6, RZ ;  /* 0x0000000609027224 */ /* 0x020fe400078e02ff */
[----:B------:R-:W-:Y:S01]  /*33b60*/  IMAD.IADD R36, R8, 0x1, R36 ;  /* 0x0000000108247824 */ /* 0x000fe200078e0224 */
[----:B------:R-:W1:Y:S03]  /*33b70*/  SHFL.IDX PT, R4, R3, RZ, 0x181f ;  /* 0x00181fff03047589 */ /* 0x000e6600000e0000 */
[C---:B------:R-:W-:Y:S01]  /*33b80*/  VIADD R6, R36.reuse, 0x10 ;  /* 0x0000001024067836 */ /* 0x040fe20000000000 */
[C---:B------:R-:W-:Y:S01]  /*33b90*/  ISETP.GE.AND P0, PT, R36.reuse, R2, PT ;  /* 0x000000022400720c */ /* 0x040fe20003f06270 */
[----:B------:R-:W-:-:S03]  /*33ba0*/  VIADD R8, R36, 0x30 ;  /* 0x0000003024087836 */ /* 0x000fc60000000000 */
[----:B------:R2:W-:Y:S04]  /*33bb0*/  STL [R1+0x468], R6 ;  /* 0x0004680601007387 */ /* 0x0005e80000100800 */
[----:B------:R-:W-:Y:S05]  /*33bc0*/  STL [R1+0x470], R8 ;  /* 0x0004700801007387 */ /* 0x000fea0000100800 */
        /* <DEDUP_REMOVED lines=22> */
[----:B0-----:R-:W-:-:S05]  /*33d30*/  @!P0 LEA R5, P2, R7, R5, 0x1 ;  /* 0x0000000507058211 */ /* 0x001fca00078408ff */
[----:B-1----:R-:W-:-:S05]  /*33d40*/  @!P0 IMAD.X R4, RZ, RZ, R4, P2 ;  /* 0x000000ffff048224 */ /* 0x002fca00010e0604 */
        /* <DEDUP_REMOVED lines=47> */
.L_x_4287:
[----:B0-2---:R-:W-:-:S05]  /*34040*/  VIADD R4, R36, 0x70 ;  /* 0x0000007024047836 */ /* 0x005fca0000000000 */
        /* <DEDUP_REMOVED lines=10> */
.L_x_4116:
        /* <DEDUP_REMOVED lines=27> */
[----:B0-----:R-:W-:Y:S05]  /*342a0*/  CALL.ABS.NOINC R2 ;  /* 0x0000000002007343 */ /* 0x001fea0003c00000 */
.L_x_4118:
[----:B------:R-:W-:Y:S05]  /*342b0*/  BSYNC B6 ;  /* 0x0000000000067941 */ /* 0x000fea0003800000 */
.L_x_4117:
[----:B------:R-:W2:Y:S01]  /*342c0*/  LDL.LU R0, [R1+0x478] ;  /* 0x0004780001007983 */ /* 0x000ea20000300800 */
[----:B------:R-:W1:Y:S01]  /*342d0*/  LDC R6, c[0x0][0x448] ;  /* 0x00011200ff067b82 */ /* 0x000e620000000800 */
[----:B------:R-:W-:Y:S02]  /*342e0*/  ULDC.64 UR4, c[0x0][0x398] ;  /* 0x0000e60000047ab9 */ /* 0x000fe40000000a00 */
[----:B0-----:R-:W3:Y:S04]  /*342f0*/  LDL.LU R2, [R1+0x450] ;  /* 0x0004500001027983 */ /* 0x001ee80000300800 */
[----:B------:R-:W4:Y:S04]  /*34300*/  LDL.LU R21, [R1+0x484] ;  /* 0x0004840001157983 */ /* 0x000f280000300800 */
[----:B------:R-:W5:Y:S01]  /*34310*/  LDL.LU R20, [R1+0x464] ;  /* 0x0004640001147983 */ /* 0x000f620000300800 */
[----:B------:R-:W-:Y:S01]  /*34320*/  IMAD.MOV.U32 R4, RZ, RZ, R37 ;  /* 0x000000ffff047224 */ /* 0x000fe200078e0025 */
[----:B------:R-:W0:Y:S01]  /*34330*/  S2R R8, SR_TID.X ;  /* 0x0000000000087919 */ /* 0x000e220000002100 */
[----:B-1----:R-:W-:-:S13]  /*34340*/  ISETP.NE.AND P0, PT, R6, 0x1, PT ;  /* 0x000000010600780c */ /* 0x002fda0003f05270 */
[----:B------:R-:W1:Y:S01]  /*34350*/  @P0 LDC R5, c[0x0][0x450] ;  /* 0x00011400ff050b82 */ /* 0x000e620000000800 */
[----:B0-----:R-:W-:-:S05]  /*34360*/  IMAD.SHL.U32 R7, R8, 0x8, RZ ;  /* 0x0000000808077824 */ /* 0x001fca00078e00ff */
[----:B------:R-:W-:Y:S01]  /*34370*/  LOP3.LUT R7, R7, 0x38, RZ, 0xc0, !PT ;  /* 0x0000003807077812 */ /* 0x000fe200078ec0ff */
[----:B--2---:R-:W-:-:S04]  /*34380*/  IMAD R0, R0, UR4, RZ ;  /* 0x0000000400007c24 */ /* 0x004fc8000f8e02ff */
[C---:B---3--:R-:W-:Y:S02]  /*34390*/  IMAD R0, R2.reuse, UR5, R0 ;  /* 0x0000000502007c24 */ /* 0x048fe4000f8e0200 */
        /* <DEDUP_REMOVED lines=8> */
[----:B----4-:R-:W-:Y:S02]  /*34420*/  IMAD R0, R21, UR4, RZ ;  /* 0x0000000415007c24 */ /* 0x010fe4000f8e02ff */
[----:B-----5:R-:W-:-:S04]  /*34430*/  IMAD.WIDE.U32 R2, R20, UR4, R2 ;  /* 0x0000000414027c25 */ /* 0x020fc8000f8e0002 */
[----:B------:R-:W-:Y:S01]  /*34440*/  IMAD R0, R20, UR5, R0 ;  /* 0x0000000514007c24 */ /* 0x000fe2000f8e0200 */
[----:B------:R-:W-:Y:S01]  /*34450*/  ULDC.64 UR4, c[0x0][0x3d0] ;  /* 0x0000f40000047ab9 */ /* 0x000fe20000000a00 */
[----:B------:R-:W-:Y:S02]  /*34460*/  IMAD.SHL.U32 R20, R8, 0x8, RZ ;  /* 0x0000000808147824 */ /* 0x000fe400078e00ff */
[----:B------:R-:W-:Y:S02]  /*34470*/  IMAD.IADD R3, R3, 0x1, R0 ;  /* 0x0000000103037824 */ /* 0x000fe400078e0200 */
[----:B------:R-:W0:Y:S01]  /*34480*/  @P0 LDC R0, c[0x0][0x44c] ;  /* 0x00011300ff000b82 */ /* 0x000e220000000800 */
[----:B------:R-:W-:-:S04]  /*34490*/  LOP3.LUT R20, R20, 0x38, RZ, 0xc0, !PT ;  /* 0x0000003814147812 */ /* 0x000fc800078ec0ff */
[C---:B------:R-:W-:Y:S02]  /*344a0*/  LOP3.LUT R10, R20.reuse, 0x40, RZ, 0xfc, !PT ;  /* 0x00000040140a7812 */ /* 0x040fe400078efcff */
[C---:B------:R-:W-:Y:S02]  /*344b0*/  LOP3.LUT R9, R20.reuse, 0x80, RZ, 0xfc, !PT ;  /* 0x0000008014097812 */ /* 0x040fe400078efcff */
[----:B------:R-:W-:Y:S01]  /*344c0*/  LOP3.LUT R8, R20, 0xc0, RZ, 0xfc, !PT ;  /* 0x000000c014087812 */ /* 0x000fe200078efcff */
[----:B0-----:R-:W-:-:S05]  /*344d0*/  @P0 IMAD.HI.U32 R0, R37, R0, RZ ;  /* 0x0000000025000227 */ /* 0x001fca00078e00ff */
[----:B-1----:R-:W-:-:S04]  /*344e0*/  @P0 SHF.R.U32.HI R4, RZ, R5, R0 ;  /* 0x00000005ff040219 */ /* 0x002fc80000011600 */
        /* <DEDUP_REMOVED lines=27> */
[----:B------:R-:W-:Y:S01]  /*346a0*/  SHFL.IDX PT, R2, R0, RZ, 0x181f ;  /* 0x00181fff00027589 */ /* 0x000fe200000e0000 */
[----:B--2---:R-:W-:-:S03]  /*346b0*/  IMAD.MOV.U32 R11, RZ, RZ, R3 ;  /* 0x000000ffff0b7224 */ /* 0x004fc600078e0003 */
[----:B------:R-:W0:Y:S01]  /*346c0*/  SHFL.IDX PT, R3, R4, RZ, 0x181f ;  /* 0x00181fff04037589 */ /* 0x000e2200000e0000 */
[----:B---3--:R-:W-:-:S03]  /*346d0*/  IMAD R5, R10, R6, RZ ;  /* 0x000000060a057224 */ /* 0x008fc600078e02ff */
[----:B------:R-:W2:Y:S02]  /*346e0*/  LDL.LU R10, [R1+0x474] ;  /* 0x00047400010a7983 */ /* 0x000ea40000300800 */
[----:B------:R-:W-:-:S13]  /*346f0*/  ISETP.GE.AND P0, PT, R36, R5, PT ;  /* 0x000000052400720c */ /* 0x000fda0003f06270 */
[----:B0-----:R-:W-:-:S05]  /*34700*/  @!P0 LEA R3, P6, R7, R3, 0x1 ;  /* 0x0000000307038211 */ /* 0x001fca00078c08ff */
[----:B------:R-:W-:-:S05]  /*34710*/  @!P0 IMAD.X R2, RZ, RZ, R2, P6 ;  /* 0x000000ffff028224 */ /* 0x000fca00030e0602 */
[----:B------:R-:W-:-:S04]  /*34720*/  @!P0 LOP3.LUT R3, R3, R2, RZ, 0x3c, !PT ;  /* 0x0000000203038212 */ /* 0x000fc800078e3cff */
[----:B------:R-:W-:-:S04]  /*34730*/  @!P0 LOP3.LUT R2, R3, R2, RZ, 0x3c, !PT ;  /* 0x0000000203028212 */ /* 0x000fc800078e3cff */
[----:B------:R-:W-:-:S05]  /*34740*/  @!P0 LOP3.LUT R3, R3, R2, RZ, 0x3c, !PT ;  /* 0x0000000203038212 */ /* 0x000fca00078e3cff */
[----:B------:R-:W-:Y:S01]  /*34750*/  @!PT LDS RZ, [RZ] ;  /* 0x00000000fffff984 */ /* 0x000fe20000000800 */
[----:B------:R-:W-:Y:S04]  /*34760*/  @!P0 LDGSTS.E.BYPASS.LTC128B.128 [R26+0x22400], desc[UR44][R2.64], !P4 ;  /* 0x22400000021a8fae */ /* 0x000fe8000e101d6c */
[----:B------:R-:W-:Y:S04]  /*34770*/  @!P0 LDGSTS.E.BYPASS.LTC128B.128 [R26+0x26400], desc[UR44][R2.64+0x80], !P3 ;  /* 0x26400080021a8fae */ /* 0x000fe8000d901d6c */
[----:B------:R-:W-:Y:S04]  /*34780*/  @!P0 LDGSTS.E.BYPASS.LTC128B.128 [R26+0x2a400], desc[UR44][R2.64+0x100], !P2 ;  /* 0x2a400100021a8fae */ /* 0x000fe8000d101d6c */
[----:B------:R0:W-:Y:S01]  /*34790*/  @!P0 LDGSTS.E.BYPASS.LTC128B.128 [R26+0x2e400], desc[UR44][R2.64+0x180], !P1 ;  /* 0x2e400180021a8fae */ /* 0x0001e2000c901d6c */
[----:B----4-:R-:W-:-:S03]  /*347a0*/  ISETP.GE.AND P0, PT, R9, R5, PT ;  /* 0x000000050900720c */ /* 0x010fc60003f06270 */
[----:B------:R-:W3:Y:S04]  /*347b0*/  LDL.LU R9, [R1+0x47c] ;  /* 0x00047c0001097983 */ /* 0x000ee80000300800 */
[----:B0-----:R-:W0:Y:S04]  /*347c0*/  SHFL.IDX PT, R2, R4, 0x1, 0x181f ;  /* 0x00381f0004027f89 */ /* 0x001e2800000e0000 */
[----:B------:R-:W1:Y:S02]  /*347d0*/  SHFL.IDX PT, R6, R0, 0x1, 0x181f ;  /* 0x00381f0000067f89 */ /* 0x000e6400000e0000 */
[----:B0-----:R-:W-:-:S05]  /*347e0*/  @!P0 LEA R2, P6, R7, R2, 0x1 ;  /* 0x0000000207028211 */ /* 0x001fca00078c08ff */
[----:B-1----:R-:W-:-:S05]  /*347f0*/  @!P0 IMAD.X R3, RZ, RZ, R6, P6 ;  /* 0x000000ffff038224 */ /* 0x002fca00030e0606 */
[----:B------:R-:W-:Y:S04]  /*34800*/  @!P0 LDGSTS.E.BYPASS.LTC128B.128 [R26+0x22c00], desc[UR44][R2.64], !P4 ;  /* 0x22c00000021a8fae */ /* 0x000fe8000e101d6c */
[----:B------:R-:W-:Y:S04]  /*34810*/  @!P0 LDGSTS.E.BYPASS.LTC128B.128 [R26+0x26c00], desc[UR44][R2.64+0x80], !P3 ;  /* 0x26c00080021a8fae */ /* 0x000fe8000d901d6c */
[----:B------:R-:W-:Y:S04]  /*34820*/  @!P0 LDGSTS.E.BYPASS.LTC128B.128 [R26+0x2ac00], desc[UR44][R2.64+0x100], !P2 ;  /* 0x2ac00100021a8fae */ /* 0x000fe8000d101d6c */
[----:B------:R0:W-:Y:S01]  /*34830*/  @!P0 LDGSTS.E.BYPASS.LTC128B.128 [R26+0x2ec00], desc[UR44][R2.64+0x180], !P1 ;  /* 0x2ec00180021a8fae */ /* 0x0001e2000c901d6c */
[----:B-----5:R-:W-:-:S03]  /*34840*/  ISETP.GE.AND P0, PT, R8, R5, PT ;  /* 0x000000050800720c */ /* 0x020fc60003f06270 */
[----:B------:R-:W4:Y:S04]  /*34850*/  LDL.LU R8, [R1+0x480] ;  /* 0x0004800001087983 */ /* 0x000f280000300800 */
[----:B0-----:R-:W0:Y:S04]  /*34860*/  SHFL.IDX PT, R2, R4, 0x2, 0x181f ;  /* 0x00581f0004027f89 */ /* 0x001e2800000e0000 */
[----:B------:R-:W1:Y:S02]  /*34870*/  SHFL.IDX PT, R6, R0, 0x2, 0x181f ;  /* 0x00581f0000067f89 */ /* 0x000e6400000e0000 */
[----:B0-----:R-:W-:-:S05]  /*34880*/  @!P0 LEA R2, P6, R7, R2, 0x1 ;  /* 0x0000000207028211 */ /* 0x001fca00078c08ff */
[----:B-1----:R-:W-:-:S05]  /*34890*/  @!P0 IMAD.X R3, RZ, RZ, R6, P6 ;  /* 0x000000ffff038224 */ /* 0x002fca00030e0606 */
        /* <DEDUP_REMOVED lines=33> */
[----:B----4-:R-:W-:-:S13]  /*34ab0*/  ISETP.GE.AND P0, PT, R8, R5, PT ;  /* 0x000000050800720c */ /* 0x010fda0003f06270 */
        /* <DEDUP_REMOVED lines=8> */
.L_x_4305:
        /* <DEDUP_REMOVED lines=13> */
.L_x_4121:
[----:B------:R-:W-:Y:S05]  /*34c10*/  BSYNC B0 ;  /* 0x0000000000007941 */ /* 0x000fea0003800000 */
.L_x_4120:
[----:B------:R-:W-:Y:S01]  /*34c20*/  NOP ;  /* 0x0000000000007918 */ /* 0x000fe20000000000 */
[----:B------:R-:W-:-:S13]  /*34c30*/  PLOP3.LUT P0, PT, PT, PT, PT, 0x80, 0x0 ;  /* 0x000000000000781c */ /* 0x000fda0003f0f070 */
.L_x_4122:
[----:B------:R-:W-:Y:S02]  /*34c40*/  PLOP3.LUT P1, PT, P1, P0, PT, 0xa2, 0x0 ;  /* 0x000000000000781c */ /* 0x000fe40000f21472 */
[----:B------:R-:W-:-:S08]  /*34c50*/  @P0 R2UR P1, UR4, R23 ;  /* 0x00000000170402ca */ /* 0x000fd00000020000 */
[----:B------:R-:W-:-:S05]  /*34c60*/  @P0 PLOP3.LUT P0, PT, P1, PT, PT, 0x80, 0x0 ;  /* 0x000000000000081c */ /* 0x000fca0000f0f070 */
[----:B------:R-:W-:Y:S01]  /*34c70*/  @!P1 SYNCS.ARRIVE.TRANS64.RED.A0T1 RZ, [UR4+0x32410], RZ ;  /* 0x032410ffffff99a7 */ /* 0x000fe20008200404 */
[----:B------:R-:W-:Y:S07]  /*34c80*/  @!P1 ARRIVES.LDGSTSBAR.64.TRANSCNT [UR4+0x32410] ;  /* 0x03241000ff0099b0 */ /* 0x000fee0008000a84 */
[----:B------:R-:W-:Y:S05]  /*34c90*/  @P0 BRA.U.ANY `(.L_x_4122) ;  /* 0xfffffffd00e80947 */ /* 0x000fea000393ffff */
[----:B01----:R-:W3:Y:S02]  /*34ca0*/  LDL.LU R2, [R1+0x48c] ;  /* 0x00048c0001027983 */ /* 0x003ee40000300800 */
        /* <DEDUP_REMOVED lines=11> */
.L_x_4306:
[----:B------:R-:W-:Y:S05]  /*34d60*/  BSYNC B0 ;  /* 0x0000000000007941 */ /* 0x000fea0003800000 */
.L_x_4123:
[----:B------:R-:W-:-:S05]  /*34d70*/  IMAD.U32 R2, RZ, RZ, UR40 ;  /* 0x00000028ff027e24 */ /* 0x000fca000f8e00ff */
[----:B------:R-:W-:-:S13]  /*34d80*/  ISETP.NE.AND P0, PT, R2, 0x3, PT ;  /* 0x000000030200780c */ /* 0x000fda0003f05270 */
[----:B------:R-:W-:Y:S05]  /*34d90*/  @!P0 BRA `(.L_x_4125) ;  /* 0x0000000000048947 */ /* 0x000fea0003800000 */
[----:B------:R-:W-:Y:S01]  /*34da0*/  BPT.TRAP 0x1 ;  /* 0x000000040000795c */ /* 0x000fe20000300000 */
.L_x_4125:
[----:B0-----:R-:W-:Y:S01]  /*34db0*/  SHF.L.U32 R0, R27, 0x1f, RZ ;  /* 0x0000001f1b007819 */ /* 0x001fe200000006ff */
[----:B------:R-:W-:Y:S03]  /*34dc0*/  BSSY B0, `(.L_x_4126) ;  /* 0x0000003000007945 */ /* 0x000fe60003800000 */
[----:B------:R-:W0:Y:S02]  /*34dd0*/  SYNCS.PHASECHK.TRANS64.TRYWAIT P0, [R17+URZ+0x32460], R0 ;  /* 0x03246000110075a7 */ /* 0x000e24000800017f */
[----:B0-----:R-:W-:Y:S05]  /*34de0*/  @!P0 BRA `(.L_x_4127) ;  /* 0x0000006400348947 */ /* 0x001fea0003800000 */
.L_x_4307:
[----:B------:R-:W-:Y:S05]  /*34df0*/  BSYNC B0 ;  /* 0x0000000000007941 */ /* 0x000fea0003800000 */
.L_x_4126:
[----:B------:R-:W0:Y:S01]  /*34e00*/  LDL.LU R3, [R1+0x494] ;  /* 0x0004940001037983 */ /* 0x000e220000300800 */
[----:B------:R-:W-:-:S03]  /*34e10*/  ULDC.64 UR4, c[0x0][0x328] ;  /* 0x0000ca0000047ab9 */ /* 0x000fc60000000a00 */
[----:B------:R-:W3:Y:S04]  /*34e20*/  LDL.LU R2, [R1+0x45c] ;  /* 0x00045c0001027983 */ /* 0x000ee80000300800 */
[----:B------:R-:W4:Y:S04]  /*34e30*/  LDL.LU R7, [R1+0x498] ;  /* 0x0004980001077983 */ /* 0x000f280000300800 */
[----:B--2---:R-:W2:Y:S04]  /*34e40*/  LDL.LU R6, [R1+0x458] ;  /* 0x0004580001067983 */ /* 0x004ea80000300800 */
[----:B------:R-:W5:Y:S01]  /*34e50*/  LDL.LU R4, [R1+0x49c] ;  /* 0x00049c0001047983 */ /* 0x000f620000300800 */
[----:B------:R-:W-:-:S02]  /*34e60*/  LOP3.LUT P3, RZ, R22, 0x10, RZ, 0xc0, !PT ;  /* 0x0000001016ff7812 */ /* 0x000fc4000786c0ff */
[C---:B------:R-:W-:Y:S02]  /*34e70*/  LOP3.LUT P2, RZ, R22.reuse, 0x8, RZ, 0xc0, !PT ;  /* 0x0000000816ff7812 */ /* 0x040fe4000784c0ff */
[C---:B------:R-:W-:Y:S02]  /*34e80*/  LOP3.LUT P1, RZ, R22.reuse, 0x4, RZ, 0xc0, !PT ;  /* 0x0000000416ff7812 */ /* 0x040fe4000782c0ff */
[----:B------:R-:W-:Y:S01]  /*34e90*/  LOP3.LUT P4, RZ, R22, 0x1, RZ, 0xc0, !PT ;  /* 0x0000000116ff7812 */ /* 0x000fe2000788c0ff */
[----:B0-----:R-:W-:-:S04]  /*34ea0*/  IMAD R0, R3, UR4, RZ ;  /* 0x0000000403007c24 */ /* 0x001fc8000f8e02ff */
[C---:B---3--:R-:W-:Y:S02]  /*34eb0*/  IMAD R5, R2.reuse, UR5, R0 ;  /* 0x0000000502057c24 */ /* 0x048fe4000f8e0200 */
[----:B------:R-:W-:Y:S01]  /*34ec0*/  IMAD.WIDE.U32 R2, R2, UR4, RZ ;  /* 0x0000000402027c25 */ /* 0x000fe2000f8e00ff */
[----:B------:R-:W-:-:S03]  /*34ed0*/  ULDC.64 UR4, c[0x0][0x338] ;  /* 0x0000ce0000047ab9 */ /* 0x000fc60000000a00 */
[----:B------:R-:W-:Y:S02]  /*34ee0*/  IMAD.IADD R3, R3, 0x1, R5 ;  /* 0x0000000103037824 */ /* 0x000fe400078e0205 */
[----:B----4-:R-:W-:Y:S01]  /*34ef0*/  IMAD R0, R7, UR4, RZ ;  /* 0x0000000407007c24 */ /* 0x010fe2000f8e02ff */
[----:B------:R-:W-:Y:S01]  /*34f00*/  SEL R7, RZ, 0x8, P1 ;  /* 0x00000008ff077807 */ /* 0x000fe20000800000 */
[----:B--2---:R-:W-:-:S04]  /*34f10*/  IMAD.WIDE.U32 R2, R6, UR4, R2 ;  /* 0x0000000406027c25 */ /* 0x004fc8000f8e0002 */
[----:B------:R-:W-:Y:S01]  /*34f20*/  IMAD R5, R6, UR5, R0 ;  /* 0x0000000506057c24 */ /* 0x000fe2000f8e0200 */
[----:B------:R-:W-:Y:S01]  /*34f30*/  ULDC.64 UR4, c[0x0][0x330] ;  /* 0x0000cc0000047ab9 */ /* 0x000fe20000000a00 */
[----:B------:R-:W-:Y:S02]  /*34f40*/  SEL R0, RZ, 0x2, P3 ;  /* 0x00000002ff007807 */ /* 0x000fe40001800000 */
        /* <DEDUP_REMOVED lines=84> */
.L_x_4321:
        /* <DEDUP_REMOVED lines=15> */
.L_x_4129:
        /* <DEDUP_REMOVED lines=11> */
.L_x_4130:
[----:B------:R-:W2:Y:S01]  /*35630*/  LDL.LU R2, [R1+0x490] ;  /* 0x0004900001027983 */ /* 0x000ea20000300800 */
[----:B------:R0:W-:Y:S01]  /*35640*/  SYNCS.ARRIVE.TRANS64.A1T0 RZ, [R17+URZ+0x32450], RZ ;  /* 0x032450ff11ff79a7 */ /* 0x0001e2000810003f */
[----:B------:R-:W-:Y:S01]  /*35650*/  BSSY B0, `(.L_x_4131) ;  /* 0x00000e0000007945 */ /* 0x000fe20003800000 */
[----:B--2---:R-:W-:-:S05]  /*35660*/  VIADD R10, R2, 0xfffffffe ;  /* 0xfffffffe020a7836 */ /* 0x004fca0000000000 */
[----:B------:R-:W-:-:S13]  /*35670*/  ISETP.GE.AND P0, PT, R10, R34, PT ;  /* 0x000000220a00720c */ /* 0x000fda0003f06270 */
[----:B0-----:R-:W-:Y:S05]  /*35680*/  @!P0 BRA `(.L_x_4132) ;  /* 0x0000000c00708947 */ /* 0x001fea0003800000 */
.L_x_4145:
[----:B0-----:R-:W0:Y:S01]  /*35690*/  S2R R2, SR_TID.X ;  /* 0x0000000000027919 */ /* 0x001e220000002100 */
[----:B------:R-:W1:Y:S01]  /*356a0*/  LDC R6, c[0x0][0x430] ;  /* 0x00010c00ff067b82 */ /* 0x000e620000000800 */
[----:B------:R-:W-:Y:S01]  /*356b0*/  IMAD R7, R10, 0x60, R33 ;  /* 0x000000600a077824 */ /* 0x000fe200078e0221 */
[----:B--2---:R-:W2:Y:S01]  /*356c0*/  S2R R3, SR_TID.X ;  /* 0x0000000000037919 */ /* 0x004ea20000002100 */
[----:B------:R-:W-:Y:S02]  /*356d0*/  IMAD.U32 R12, RZ, RZ, UR40 ;  /* 0x00000028ff0c7e24 */ /* 0x000fe4000f8e00ff */
[----:B------:R-:W-:Y:S01]  /*356e0*/  VIADD R25, R25, 0x1 ;  /* 0x0000000119197836 */ /* 0x000fe20000000000 */
[----:B-1----:R-:W-:Y:S02]  /*356f0*/  ISETP.NE.AND P0, PT, R6, 0x1, PT ;  /* 0x000000010600780c */ /* 0x002fe40003f05270 */
[----:B0-----:R-:W-:Y:S01]  /*35700*/  LOP3.LUT R2, R2, 0x7f, RZ, 0xc0, !PT ;  /* 0x0000007f02027812 */ /* 0x001fe200078ec0ff */
[----:B--23--:R-:W-:-:S03]  /*35710*/  IMAD.SHL.U32 R4, R3, 0x10, RZ ;  /* 0x0000001003047824 */ /* 0x00cfc600078e00ff */
        /* <DEDUP_REMOVED lines=24> */
[----:B------:R-:W-:Y:S01]  /*358a0*/  IMAD R6, R6, R3, R7 ;  /* 0x0000000306067224 */ /* 0x000fe200078e0207 */
[----:B------:R-:W-:Y:S01]  /*358b0*/  SEL R2, RZ, 0x1, P0 ;  /* 0x00000001ff027807 */ /* 0x000fe20000000000 */
[----:B------:R-:W-:Y:S01]  /*358c0*/  IMAD.MOV.U32 R3, RZ, RZ, R10 ;  /* 0x000000ffff037224 */ /* 0x000fe200078e000a */
[----:B------:R-:W-:Y:S05]  /*358d0*/  YIELD ;  /* 0x0000000000007946 */ /* 0x000fea0003800000 */
[----:B------:R-:W-:Y:S01]  /*358e0*/  SEL R25, R25, RZ, P0 ;  /* 0x000000ff19197207 */ /* 0x000fe20000000000 */
[----:B------:R-:W-:Y:S01]  /*358f0*/  VIADD R10, R10, 0xffffffff ;  /* 0xffffffff0a0a7836 */ /* 0x000fe20000000000 */
[----:B------:R-:W-:-:S02]  /*35900*/  LOP3.LUT R27, R27, R2, RZ, 0x3c, !PT ;  /* 0x000000021b1b7212 */ /* 0x000fc400078e3cff */
[----:B------:R-:W-:Y:S01]  /*35910*/  ISETP.GT.AND P2, PT, R3, R34, PT ;  /* 0x000000220300720c */ /* 0x000fe20003f44270 */
[----:B0-----:R-:W-:-:S12]  /*35920*/  @!P1 BRA `(.L_x_4133) ;  /* 0x0000000000049947 */ /* 0x001fd80003800000 */
[----:B------:R-:W-:Y:S01]  /*35930*/  BPT.TRAP 0x1 ;  /* 0x000000040000795c */ /* 0x000fe20000300000 */
.L_x_4133:
[----:B------:R-:W-:Y:S01]  /*35940*/  IMAD R4, R25, 0x8, R23 ;  /* 0x0000000819047824 */ /* 0x000fe200078e0217 */
[----:B------:R-:W-:Y:S01]  /*35950*/  SHF.L.U32 R21, R27, 0x1f, RZ ;  /* 0x0000001f1b157819 */ /* 0x000fe200000006ff */
[----:B------:R-:W-:Y:S01]  /*35960*/  BSSY B1, `(.L_x_4134) ;  /* 0x0000004000017945 */ /* 0x000fe20003800000 */
[----:B------:R-:W-:Y:S02]  /*35970*/  SHF.R.S32.HI R17, RZ, 0x1f, R6 ;  /* 0x0000001fff117819 */ /* 0x000fe40000011406 */
[----:B------:R-:W0:Y:S02]  /*35980*/  SYNCS.PHASECHK.TRANS64.TRYWAIT P0, [R4+URZ+0x32440], R21 ;  /* 0x03244015040075a7 */ /* 0x000e24000800017f */
[----:B0-----:R-:W-:Y:S05]  /*35990*/  @!P0 BRA `(.L_x_4135) ;  /* 0x00000060009c8947 */ /* 0x001fea0003800000 */
.L_x_4322:
[----:B------:R-:W-:Y:S05]  /*359a0*/  BSYNC B1 ;  /* 0x0000000000017941 */ /* 0x000fea0003800000 */
.L_x_4134:
        /* <DEDUP_REMOVED lines=52> */
.L_x_4336:
        /* <DEDUP_REMOVED lines=8> */
.L_x_4137:
        /* <DEDUP_REMOVED lines=11> */
.L_x_4138:
[----:B------:R2:W-:Y:S01]  /*35e20*/  SYNCS.ARRIVE.TRANS64.A1T0 RZ, [R4+URZ+0x32430], RZ ;  /* 0x032430ff04ff79a7 */ /* 0x0005e2000810003f */
[----:B------:R-:W-:Y:S05]  /*35e30*/  @!P3 BRA `(.L_x_4139) ;  /* 0x000000000004b947 */ /* 0x000fea0003800000 */
[----:B------:R-:W-:Y:S01]  /*35e40*/  BPT.TRAP 0x1 ;  /* 0x000000040000795c */ /* 0x000fe20000300000 */
.L_x_4139:
[----:B------:R-:W3:Y:S01]  /*35e50*/  SYNCS.PHASECHK.TRANS64.TRYWAIT P0, [R4+URZ+0x32460], R21 ;  /* 0x03246015040075a7 */ /* 0x000ee2000800017f */
[----:B------:R-:W-:Y:S04]  /*35e60*/  BSSY B1, `(.L_x_4140) ;  /* 0x0000002000017945 */ /* 0x000fe80003800000 */
[----:B---3--:R-:W-:Y:S05]  /*35e70*/  @!P0 BRA `(.L_x_4141) ;  /* 0x00000064001c8947 */ /* 0x008fea0003800000 */
.L_x_4337:
[----:B------:R-:W-:Y:S05]  /*35e80*/  BSYNC B1 ;  /* 0x0000000000017941 */ /* 0x000fea0003800000 */
.L_x_4140:
        /* <DEDUP_REMOVED lines=68> */
.L_x_4351:
        /* <DEDUP_REMOVED lines=11> */
.L_x_4143:
        /* <DEDUP_REMOVED lines=11> */
.L_x_4144:
[----:B------:R0:W-:Y:S01]  /*36430*/  SYNCS.ARRIVE.TRANS64.A1T0 RZ, [R4+URZ+0x32450], RZ ;  /* 0x032450ff04ff79a7 */ /* 0x0001e2000810003f */
[----:B------:R-:W-:Y:S05]  /*36440*/  @P2 BRA `(.L_x_4145) ;  /* 0xfffffff000902947 */ /* 0x000fea000383ffff */
.L_x_4132:
[----:B------:R-:W-:Y:S05]  /*36450*/  BSYNC B0 ;  /* 0x0000000000007941 */ /* 0x000fea0003800000 */
.L_x_4131:
        /* <DEDUP_REMOVED lines=11> */
[----:B0-23--:R-:W1:Y:S02]  /*36510*/  FLO.U32 R4, UR4 ;  /* 0x0000000400047d00 */ /* 0x00de6400080e0000 */
[----:B-1----:R-:W-:-:S06]  /*36520*/  ISETP.EQ.U32.AND P1, PT, R4, R5, PT ;  /* 0x000000050400720c */ /* 0x002fcc0003f22070 */
[----:B------:R-:W4:Y:S07]  /*36530*/  POPC R5, UR4 ;  /* 0x0000000400057d09 */ /* 0x000f2e0008000000 */
[----:B----4-:R-:W2:Y:S01]  /*36540*/  @P1 ATOMG.E.ADD.STRONG.GPU PT, R3, desc[UR44][R2.64], R5 ;  /* 0x00000005020319a8 */ /* 0x010ea200081ee1ec */
[----:B------:R-:W0:Y:S02]  /*36550*/  S2R R6, SR_LTMASK ;  /* 0x0000000000067919 */ /* 0x000e240000003900 */
[----:B0-----:R-:W-:-:S04]  /*36560*/  LOP3.LUT R6, R6, UR4, RZ, 0xc0, !PT ;  /* 0x0000000406067c12 */ /* 0x001fc8000f8ec0ff */
[----:B------:R-:W0:Y:S01]  /*36570*/  POPC R7, R6 ;  /* 0x0000000600077309 */ /* 0x000e220000000000 */
[----:B--2---:R-:W0:Y:S02]  /*36580*/  SHFL.IDX PT, R4, R3, R4, 0x1f ;  /* 0x00001f0403047589 */ /* 0x004e2400000e0000 */
[----:B0-----:R-:W-:-:S07]  /*36590*/  IADD3 R16, R4, UR39, R7 ;  /* 0x0000002704107c10 */ /* 0x001fce000fffe007 */
.L_x_4147:
[----:B------:R-:W-:Y:S05]  /*365a0*/  BSYNC B0 ;  /* 0x0000000000007941 */ /* 0x000fea0003800000 */
.L_x_4146:
[----:B------:R-:W-:Y:S02]  /*365b0*/  LOP3.LUT R27, R27, R0, RZ, 0x3c, !PT ;  /* 0x000000001b1b7212 */ /* 0x000fe400078e3cff */
[----:B------:R-:W-:-:S07]  /*365c0*/  SEL R25, R25, RZ, P0 ;  /* 0x000000ff19197207 */ /* 0x000fce0000000000 */
.L_x_4100:
[----:B------:R-:W-:Y:S05]  /*365d0*/  BSYNC B7 ;  /* 0x0000000000077941 */ /* 0x000fea0003800000 */
.L_x_4098:
[----:B------:R-:W-:-:S13]  /*365e0*/  LOP3.LUT P0, RZ, R22, 0x1000, RZ, 0xc0, !PT ;  /* 0x0000100016ff7812 */ /* 0x000fda000780c0ff */
[----:B------:R-:W-:Y:S05]  /*365f0*/  @!P0 BRA `(.L_x_4148) ;  /* 0x0000000000248947 */ /* 0x000fea0003800000 */
[----:B------:R-:W-:Y:S05]  /*36600*/  WARPSYNC.ALL ;  /* 0x0000000000007948 */ /* 0x000fea0003800000 */
[----:B------:R-:W4:Y:S08]  /*36610*/  S2UR UR5, SR_CgaCtaId ;  /* 0x00000000000579c3 */ /* 0x000f300000008800 */
[----:B------:R-:W-:Y:S06]  /*36620*/  BAR.SYNC.DEFER_BLOCKING 0x5, 0x180 ;  /* 0x0146000000007b1d */ /* 0x000fec0000010000 */
[----:B------:R-:W-:-:S02]  /*36630*/  UMOV UR4, 0x400 ;  /* 0x0000040000047882 */ /* 0x000fc40000000000 */
[----:B----4-:R-:W-:-:S06]  /*36640*/  ULEA UR4, UR5, UR4, 0x18 ;  /* 0x0000000405047291 */ /* 0x010fcc000f8ec03f */
[----:B0-----:R-:W-:-:S05]  /*36650*/  IMAD.U32 R23, RZ, RZ, UR4 ;  /* 0x00000004ff177e24 */ /* 0x001fca000f8e00ff */
[----:B------:R4:W0:Y:S01]  /*36660*/  LDS.128 R16, [R23+0x324d0] ;  /* 0x0324d00017107984 */ /* 0x0008220000000c00 */
[----:B------:R-:W-:Y:S06]  /*36670*/  BAR.ARV 0x4, 0x180 ;  /* 0x0106000000007b1d */ /* 0x000fec0000002000 */
[----:B------:R-:W-:Y:S05]  /*36680*/  BRA `(.L_x_4149) ;  /* 0x0000000800cc7947 */ /* 0x000fea0003800000 */
.L_x_4148:
        /* <DEDUP_REMOVED lines=36> */
.L_x_4361:
[----:B------:R-:W-:Y:S02]  /*368d0*/  ULDC UR4, c[0x0][0xd38] ;  /* 0x00034e0000047ab9 */ /* 0x000fe40000000800 */
[----:B------:R-:W-:-:S04]  /*368e0*/  IMAD.U32 R7, RZ, RZ, UR4 ;  /* 0x00000004ff077e24 */ /* 0x000fc8000f8e00ff */
[----:B--2---:R-:W-:-:S04]  /*368f0*/  IMAD R14, R14, R7, RZ ;  /* 0x000000070e0e7224 */ /* 0x004fc800078e02ff */
[----:B------:R-:W-:-:S05]  /*36900*/  IMAD.IADD R9, R4, 0x1, R14 ;  /* 0x0000000104097824 */ /* 0x000fca00078e020e */
[----:B------:R-:W-:-:S13]  /*36910*/  ISETP.GT.AND P6, PT, R9, R0, PT ;  /* 0x000000000900720c */ /* 0x000fda0003fc4270 */
[----:B------:R-:W-:Y:S05]  /*36920*/  @P6 BRA `(.L_x_4151) ;  /* 0x00000000009c6947 */ /* 0x000fea0003800000 */
.L_x_4156:
        /* <DEDUP_REMOVED lines=14> */
.L_x_4154:
[----:B------:R-:W-:Y:S05]  /*36a10*/  BSYNC B0 ;  /* 0x0000000000007941 */ /* 0x000fea0003800000 */
.L_x_4153:
[----:B------:R-:W-:-:S03]  /*36a20*/  UMOV UR4, 0xffffffff ;  /* 0xffffffff00047882 */ /* 0x000fc60000000000 */
[----:B------:R-:W-:Y:S05]  /*36a30*/  BRA.DIV UR4, `(.L_x_4155) ;  /* 0x00000066042c7947 */ /* 0x000fea000b800000 */
[----:B-----5:R-:W2:Y:S02]  /*36a40*/  SHFL.UP PT, R14, R5, 0x1, RZ ;  /* 0x04200000050e7989 */ /* 0x020ea400000e00ff */
[----:B--2---:R-:W-:-:S05]  /*36a50*/  SEL R14, R14, RZ, P1 ;  /* 0x000000ff0e0e7207 */ /* 0x004fca0000800000 */
[----:B-1----:R-:W-:-:S05]  /*36a60*/  IMAD.IADD R13, R5, 0x1, R14 ;  /* 0x00000001050d7824 */ /* 0x002fca00078e020e */
        /* <DEDUP_REMOVED lines=13> */
.L_x_4369:
[----:B------:R-:W-:Y:S02]  /*36b40*/  ULDC UR4, c[0x0][0xd38] ;  /* 0x00034e0000047ab9 */ /* 0x000fe40000000800 */
[----:B------:R-:W-:-:S04]  /*36b50*/  IMAD.U32 R7, RZ, RZ, UR4 ;  /* 0x00000004ff077e24 */ /* 0x000fc8000f8e00ff */
[----:B-1----:R-:W-:-:S04]  /*36b60*/  IMAD R14, R14, R7, RZ ;  /* 0x000000070e0e7224 */ /* 0x002fc800078e02ff */
[----:B------:R-:W-:-:S05]  /*36b70*/  IMAD.IADD R9, R14, 0x1, R9 ;  /* 0x000000010e097824 */ /* 0x000fca00078e0209 */
[----:B------:R-:W-:-:S13]  /*36b80*/  ISETP.GT.AND P6, PT, R9, R0, PT ;  /* 0x000000000900720c */ /* 0x000fda0003fc4270 */
[----:B------:R-:W-:Y:S05]  /*36b90*/  @!P6 BRA `(.L_x_4156) ;  /* 0xfffffffc0064e947 */ /* 0x000fea000383ffff */
.L_x_4151:
        /* <DEDUP_REMOVED lines=8> */
.L_x_4373:
[----:B------:R-:W-:Y:S01]  /*36c20*/  ISETP.NE.AND P0, PT, R3, RZ, PT ;  /* 0x000000ff0300720c */ /* 0x000fe20003f05270 */
[----:B------:R-:W-:-:S12]  /*36c30*/  IMAD.MOV.U32 R14, RZ, RZ, RZ ;  /* 0x000000ffff0e7224 */ /* 0x000fd800078e00ff */
[----:B------:R-:W-:Y:S05]  /*36c40*/  @!P0 BRA `(.L_x_4158) ;  /* 0x0000000000108947 */ /* 0x000fea0003800000 */
[----:B------:R-:W-:Y:S01]  /*36c50*/  UMOV UR4, 0xffffffff ;  /* 0xffffffff00047882 */ /* 0x000fe20000000000 */
[----:B------:R-:W-:Y:S02]  /*36c60*/  VIADD R12, R4, 0xffffffff ;  /* 0xffffffff040c7836 */ /* 0x000fe40000000000 */
[----:B------:R-:W-:Y:S05]  /*36c70*/  BRA.DIV UR4, `(.L_x_4159) ;  /* 0x0000006604a07947 */ /* 0x000fea000b800000 */
[----:B------:R4:W0:Y:S02]  /*36c80*/  SHFL.IDX PT, R14, R2, R12, 0x1f ;  /* 0x00001f0c020e7589 */ /* 0x00082400000e0000 */
.L_x_4158:
[----:B0---4-:R-:W0:Y:S01]  /*36c90*/  LDC.64 R2, c[0x0][0xd90] ;  /* 0x00036400ff027b82 */ /* 0x011e220000000a00 */
[----:B------:R-:W-:-:S04]  /*36ca0*/  IMAD.IADD R19, R4, 0x1, R19 ;  /* 0x0000000104137824 */ /* 0x000fc800078e0213 */
[----:B0-----:R-:W-:-:S05]  /*36cb0*/  IMAD.WIDE R2, R19, 0x4, R2 ;  /* 0x0000000413027825 */ /* 0x001fca00078e0202 */
[----:B------:R0:W2:Y:S01]  /*36cc0*/  LDG.E R6, desc[UR44][R2.64] ;  /* 0x0000002c02067981 */ /* 0x0000a2000c1e1900 */
        /* <DEDUP_REMOVED lines=62> */
.L_x_4152:
[----:B------:R-:W-:Y:S01]  /*370b0*/  UMOV UR4, URZ ;  /* 0x0000003f00047c82 */ /* 0x000fe20008000000 */
[----:B------:R-:W-:Y:S01]  /*370c0*/  UMOV UR5, URZ ;  /* 0x0000003f00057c82 */ /* 0x000fe20008000000 */
[----:B------:R-:W-:Y:S01]  /*370d0*/  ULDC UR6, c[0x0][0xd3c] ;  /* 0x00034f0000067ab9 */ /* 0x000fe20000000800 */
[----:B------:R-:W-:Y:S02]  /*370e0*/  IMAD.MOV.U32 R16, RZ, RZ, R0 ;  /* 0x000000ffff107224 */ /* 0x000fe400078e0000 */
[----:B------:R-:W-:Y:S02]  /*370f0*/  IMAD.U32 R17, RZ, RZ, UR4 ;  /* 0x00000004ff117e24 */ /* 0x000fe4000f8e00ff */
[----:B------:R-:W-:Y:S02]  /*37100*/  IMAD.U32 R18, RZ, RZ, UR5 ;  /* 0x00000005ff127e24 */ /* 0x000fe4000f8e00ff */
[----:B------:R-:W-:-:S07]  /*37110*/  IMAD.U32 R19, RZ, RZ, UR6 ;  /* 0x00000006ff137e24 */ /* 0x000fce000f8e00ff */
.L_x_4160:
        /* <DEDUP_REMOVED lines=10> */
.L_x_4149:
[----:B------:R-:W-:Y:S02]  /*371c0*/  ULDC UR4, c[0x0][0xd3c] ;  /* 0x00034f0000047ab9 */ /* 0x000fe40000000800 */
[----:B0-----:R-:W-:-:S13]  /*371d0*/  ISETP.GE.AND P0, PT, R19, UR4, PT ;  /* 0x0000000413007c0c */ /* 0x001fda000bf06270 */
[----:B------:R-:W-:Y:S05]  /*371e0*/  @!P0 BRA `(.L_x_4161) ;  /* 0xffffff9000848947 */ /* 0x000fea000383ffff */
[----:B------:R-:W-:Y:S05]  /*371f0*/  BSYNC B8 ;  /* 0x0000000000087941 */ /* 0x000fea0003800000 */
.L_x_4040:
[----:B0-----:R-:W5:Y:S01]  /*37200*/  LDL.LU R0, [R1+0x48c] ;  /* 0x00048c0001007983 */ /* 0x001f620000300800 */
        /* <DEDUP_REMOVED lines=11> */
.L_x_4376:
[----:B------:R-:W-:Y:S05]  /*372c0*/  BSYNC B0 ;  /* 0x0000000000007941 */ /* 0x000fea0003800000 */
.L_x_4162:
[----:B------:R-:W-:-:S03]  /*372d0*/  UMOV UR4, 0xffffffff ;  /* 0xffffffff00047882 */ /* 0x000fc60000000000 */
[----:B------:R-:W-:Y:S05]  /*372e0*/  BRA.DIV UR4, `(.L_x_4164) ;  /* 0x00000062043c7947 */ /* 0x000fea000b800000 */
[----:B------:R-:W0:Y:S02]  /*372f0*/  S2R R0, SR_TID.X ;  /* 0x0000000000007919 */ /* 0x000e240000002100 */
[----:B0-----:R-:W-:-:S04]  /*37300*/  SHF.R.U32.HI R0, RZ, 0x5, R0 ;  /* 0x00000005ff007819 */ /* 0x001fc80000011600 */
[----:B------:R-:W-:-:S05]  /*37310*/  LOP3.LUT R0, R0, 0x3, RZ, 0xc0, !PT ;  /* 0x0000000300007812 */ /* 0x000fca00078ec0ff */
[----:B------:R0:W0:Y:S02]  /*37320*/  SHFL.IDX PT, R14, R0, RZ, 0x1f ;  /* 0x00001fff000e7589 */ /* 0x00002400000e0000 */
.L_x_4379:
[----:B0-----:R-:W-:-:S13]  /*37330*/  ISETP.NE.AND P0, PT, R14, RZ, PT ;  /* 0x000000ff0e00720c */ /* 0x001fda0003f05270 */
[----:B------:R-:W-:Y:S05]  /*37340*/  @P0 BRA `(.L_x_3800) ;  /* 0x0000000000880947 */ /* 0x000fea0003800000 */
[----:B------:R-:W-:-:S03]  /*37350*/  UMOV UR4, 0xffffffff ;  /* 0xffffffff00047882 */ /* 0x000fc60000000000 */
[----:B------:R-:W-:Y:S05]  /*37360*/  BRA.DIV UR4, `(.L_x_4165) ;  /* 0x0000006204507947 */ /* 0x000fea000b800000 */
[----:B------:R-:W-:-:S13]  /*37370*/  ELECT P6, URZ, PT ;  /* 0x00000000003f782f */ /* 0x000fda00038c0000 */
.L_x_4382:
[----:B------:R-:W-:Y:S05]  /*37380*/  @!P6 BRA `(.L_x_3800) ;  /* 0x000000000078e947 */ /* 0x000fea0003800000 */
[----:B------:R-:W-:-:S06]  /*37390*/  ULOP3.LUT UR4, UR38, 0x2, URZ, 0xfc, !UPT ;  /* 0x0000000226047892 */ /* 0x000fcc000f8efc3f */
[----:B------:R-:W-:-:S05]  /*373a0*/  IMAD.U32 R0, RZ, RZ, UR4 ;  /* 0x00000004ff007e24 */ /* 0x000fca000f8e00ff */
[----:B------:R-:W-:-:S13]  /*373b0*/  ISETP.NE.AND P0, PT, R0, 0x3, PT ;  /* 0x000000030000780c */ /* 0x000fda0003f05270 */
[----:B------:R-:W-:Y:S05]  /*373c0*/  @!P0 BRA `(.L_x_4166) ;  /* 0x0000000000048947 */ /* 0x000fea0003800000 */
[----:B------:R-:W-:Y:S01]  /*373d0*/  BPT.TRAP 0x1 ;  /* 0x000000040000795c */ /* 0x000fe20000300000 */
.L_x_4166:
[----:B------:R-:W-:Y:S01]  /*373e0*/  IMAD R3, R25, 0x8, R5 ;  /* 0x0000000819037824 */ /* 0x000fe200078e0205 */
[----:B------:R-:W-:Y:S01]  /*373f0*/  SHF.L.U32 R2, R27, 0x1f, RZ ;  /* 0x0000001f1b027819 */ /* 0x000fe200000006ff */
[----:B------:R-:W-:-:S03]  /*37400*/  VIADD R25, R25, 0x1 ;  /* 0x0000000119197836 */ /* 0x000fc60000000000 */
[----:B------:R-:W0:Y:S02]  /*37410*/  SYNCS.PHASECHK.TRANS64.TRYWAIT P1, [R3+URZ+0x32440], R2 ;  /* 0x03244002030075a7 */ /* 0x000e24000802017f */
[----:B------:R-:W-:-:S04]  /*37420*/  ISETP.NE.AND P2, PT, R25, 0x2, PT ;  /* 0x000000021900780c */ /* 0x000fc80003f45270 */
[----:B------:R-:W-:Y:S01]  /*37430*/  SEL R0, RZ, 0x1, P2 ;  /* 0x00000001ff007807 */ /* 0x000fe20001000000 */
[----:B0-----:R-:W-:Y:S08]  /*37440*/  @!P1 BRA `(.L_x_4167) ;  /* 0x0000006000389947 */ /* 0x001ff00003800000 */
.L_x_4383:
[----:B------:R-:W-:Y:S02]  /*37450*/  SEL R25, R25, RZ, P2 ;  /* 0x000000ff19197207 */ /* 0x000fe40001000000 */
[----:B------:R-:W-:Y:S01]  /*37460*/  LOP3.LUT R0, R27, R0, RZ, 0x3c, !PT ;  /* 0x000000001b007212 */ /* 0x000fe200078e3cff */
[----:B------:R-:W-:Y:S06]  /*37470*/  @!P0 BRA `(.L_x_4168) ;  /* 0x0000000000048947 */ /* 0x000fec0003800000 */
[----:B------:R-:W-:Y:S01]  /*37480*/  BPT.TRAP 0x1 ;  /* 0x000000040000795c */ /* 0x000fe20000300000 */
.L_x_4168:
[----:B------:R-:W-:Y:S01]  /*37490*/  IMAD R25, R25, 0x8, R5 ;  /* 0x0000000819197824 */ /* 0x000fe200078e0205 */
[----:B------:R-:W-:-:S04]  /*374a0*/  SHF.L.U32 R0, R0, 0x1f, RZ ;  /* 0x0000001f00007819 */ /* 0x000fc800000006ff */
[----:B------:R-:W0:Y:S02]  /*374b0*/  SYNCS.PHASECHK.TRANS64.TRYWAIT P1, [R25+URZ+0x32440], R0 ;  /* 0x03244000190075a7 */ /* 0x000e24000802017f */
[----:B0-----:R-:W-:Y:S05]  /*374c0*/  @!P1 BRA `(.L_x_4169) ;  /* 0x00000060002c9947 */ /* 0x001fea0003800000 */
.L_x_4384:
[----:B------:R-:W-:Y:S05]  /*374d0*/  @!P0 BRA `(.L_x_4170) ;  /* 0x0000000000048947 */ /* 0x000fea0003800000 */
[----:B------:R-:W-:Y:S01]  /*374e0*/  BPT.TRAP 0x1 ;  /* 0x000000040000795c */ /* 0x000fe20000300000 */
.L_x_4170:
[----:B------:R-:W0:Y:S02]  /*374f0*/  SYNCS.PHASECHK.TRANS64.TRYWAIT P1, [R3+URZ+0x32460], R2 ;  /* 0x03246002030075a7 */ /* 0x000e24000802017f */
[----:B0-----:R-:W-:Y:S05]  /*37500*/  @!P1 BRA `(.L_x_4171) ;  /* 0x0000006000309947 */ /* 0x001fea0003800000 */
.L_x_4385:
[----:B------:R-:W-:Y:S05]  /*37510*/  @!P0 BRA `(.L_x_4172) ;  /* 0x0000000000048947 */ /* 0x000fea0003800000 */
[----:B------:R-:W-:Y:S01]  /*37520*/  BPT.TRAP 0x1 ;  /* 0x000000040000795c */ /* 0x000fe20000300000 */
.L_x_4172:
[----:B------:R0:W0:Y:S02]  /*37530*/  SYNCS.PHASECHK.TRANS64.TRYWAIT P0, [R25+URZ+0x32460], R0 ;  /* 0x03246000190075a7 */ /* 0x000024000800017f */
[----:B0-----:R-:W-:Y:S05]  /*37540*/  @!P0 NANOSLEEP.SYNCS 0x989680 ;  /* 0x009896800000895d */ /* 0x001fea0003900000 */
[----:B------:R-:W0:Y:S02]  /*37550*/  @!P0 SYNCS.PHASECHK.TRANS64 P0, [R25+URZ+0x32460], R0 ;  /* 0x03246000190085a7 */ /* 0x000e24000800007f */
[----:B0-----:R-:W-:Y:S05]  /*37560*/  @!P0 BRA `(.L_x_4172) ;  /* 0xfffffffc00f08947 */ /* 0x001fea000383ffff */
.L_x_3800:
[----:B------:R-:W-:Y:S05]  /*37570*/  BSYNC B9 ;  /* 0x0000000000097941 */ /* 0x000fea0003800000 */
.L_x_3797:
[----:B------:R-:W-:Y:S05]  /*37580*/  EXIT ;  /* 0x000000000000794d */ /* 0x000fea0003800000 */
.L_x_3826:
[----:B0-----:R0:W1:Y:S02]  /*37590*/  SYNCS.PHASECHK.TRANS64.TRYWAIT P6, [R70+URZ+0x32490], R83 ;  /* 0x03249053460075a7 */ /* 0x00106400080c017f */
[----:B-1----:R-:W-:Y:S05]  /*375a0*/  @!P6 NANOSLEEP.SYNCS 0x989680 ;  /* 0x009896800000e95d */ /* 0x002fea0003900000 */
[----:B------:R-:W1:Y:S02]  /*375b0*/  @!P6 SYNCS.PHASECHK.TRANS64 P6, [R70+URZ+0x32490], R83 ;  /* 0x032490534600e5a7 */ /* 0x000e6400080c007f */
[----:B-1----:R-:W-:Y:S05]  /*375c0*/  @!P6 BRA `(.L_x_3826) ;  /* 0xfffffffc00f0e947 */ /* 0x002fea000383ffff */
[----:B------:R-:W-:Y:S05]  /*375d0*/  BRA `(.L_x_4173) ;  /* 0xfffffcb800c47947 */ /* 0x000fea000383ffff */
.L_x_3827:
        /* <DEDUP_REMOVED lines=8> */
.L_x_4175:
[----:B------:R-:W-:Y:S05]  /*37660*/  BSYNC B1 ;  /* 0x0000000000017941 */ /* 0x000fea0003800000 */
.L_x_4174:
        /* <DEDUP_REMOVED lines=8> */
.L_x_4176:
[----:B------:R-:W-:Y:S05]  /*376f0*/  BRA `(.L_x_4177) ;  /* 0xfffffcb800907947 */ /* 0x000fea000383ffff */
.L_x_3836:
[----:B------:R-:W-:Y:S01]  /*37700*/  BSSY B1, `(.L_x_4178) ;  /* 0x0000008000017945 */ /* 0x000fe20003800000 */
[----:B------:R-:W-:Y:S02]  /*37710*/  IMAD.MOV.U32 R13, RZ, RZ, R82 ;  /* 0x000000ffff0d7224 */ /* 0x000fe400078e0052 */
[----:B------:R-:W-:Y:S02]  /*37720*/  IMAD.MOV.U32 R12, RZ, RZ, 0x1 ;  /* 0x00000001ff0c7424 */ /* 0x000fe400078e00ff */
[----:B0---4-:R-:W-:Y:S02]  /*37730*/  IMAD.MOV.U32 R11, RZ, RZ, 0x1c1f ;  /* 0x00001c1fff0b7424 */ /* 0x011fe400078e00ff */
[----:B------:R-:W-:-:S07]  /*37740*/  IMAD.MOV.U32 R15, RZ, RZ, -0x1 ;  /* 0xffffffffff0f7424 */ /* 0x000fce00078e00ff */
[----:B-123--:R-:W-:Y:S05]  /*37750*/  WARPSYNC.COLLECTIVE R15, `(.L_x_4179) ;  /* 0x000000000f087348 */ /* 0x00efea0003c00000 */
[----:B---3--:R0:W3:Y:S02]  /*37760*/  SHFL.IDX P6, R14, R13, R12, R11 ;  /* 0x0000000c0d0e7389 */ /* 0x0080e400000c000b */
[----:B0123--:R-:W-:Y:S01]  /*37770*/  ENDCOLLECTIVE ;  /* 0x000000000000791b */ /* 0x00ffe20003800000 */
.L_x_4179:
[----:B------:R-:W-:Y:S05]  /*37780*/  BSYNC B1 ;  /* 0x0000000000017941 */ /* 0x000fea0003800000 */
.L_x_4178:
        /* <DEDUP_REMOVED lines=8> */
.L_x_4180:
[----:B------:R-:W-:Y:S05]  /*37810*/  BRA `(.L_x_4181) ;  /* 0xfffffcc000287947 */ /* 0x000fea000383ffff */
.L_x_3850:
[----:B-1----:R1:W2:Y:S02]  /*37820*/  SYNCS.PHASECHK.TRANS64.TRYWAIT P4, [R70+URZ+0x32490], R83 ;  /* 0x03249053460075a7 */ /* 0x0022a4000808017f */
[----:B--2---:R-:W-:Y:S05]  /*37830*/  @!P4 NANOSLEEP.SYNCS 0x989680 ;  /* 0x009896800000c95d */ /* 0x004fea0003900000 */
[----:B------:R-:W2:Y:S02]  /*37840*/  @!P4 SYNCS.PHASECHK.TRANS64 P4, [R70+URZ+0x32490], R83 ;  /* 0x032490534600c5a7 */ /* 0x000ea4000808007f */
[----:B--2---:R-:W-:Y:S05]  /*37850*/  @!P4 BRA `(.L_x_3850) ;  /* 0xfffffffc00f0c947 */ /* 0x004fea000383ffff */
[----:B------:R-:W-:Y:S05]  /*37860*/  BRA `(.L_x_4182) ;  /* 0xfffffccc00b87947 */ /* 0x000fea000383ffff */
.L_x_3851:
        /* <DEDUP_REMOVED lines=8> */
.L_x_4184:
[----:B------:R-:W-:Y:S05]  /*378f0*/  BSYNC B1 ;  /* 0x0000000000017941 */ /* 0x000fea0003800000 */
.L_x_4183:
        /* <DEDUP_REMOVED lines=8> */
.L_x_4185:
[----:B------:R-:W-:Y:S01]  /*37980*/  IMAD.MOV.U32 R74, RZ, RZ, R14 ;  /* 0x000000ffff4a7224 */ /* 0x000fe200078e000e */
[----:B------:R-:W-:Y:S06]  /*37990*/  BRA `(.L_x_4186) ;  /* 0xfffffccc00847947 */ /* 0x000fec000383ffff */
.L_x_3856:
        /* <DEDUP_REMOVED lines=8> */
.L_x_4188:
[----:B------:R-:W-:Y:S05]  /*37a20*/  BSYNC B1 ;  /* 0x0000000000017941 */ /* 0x000fea0003800000 */
.L_x_4187:
        /* <DEDUP_REMOVED lines=8> */
.L_x_4189:
[----:B------:R-:W-:Y:S05]  /*37ab0*/  BRA `(.L_x_4190) ;  /* 0xfffffcd400287947 */ /* 0x000fea000383ffff */
.L_x_3861:
[----:B-1----:R1:W2:Y:S02]  /*37ac0*/  SYNCS.PHASECHK.TRANS64.TRYWAIT P3, [R70+URZ+0x32490], R83 ;  /* 0x03249053460075a7 */ /* 0x0022a4000806017f */
[----:B--2---:R-:W-:Y:S05]  /*37ad0*/  @!P3 NANOSLEEP.SYNCS 0x989680 ;  /* 0x009896800000b95d */ /* 0x004fea0003900000 */
[----:B------:R-:W2:Y:S02]  /*37ae0*/  @!P3 SYNCS.PHASECHK.TRANS64 P3, [R70+URZ+0x32490], R83 ;  /* 0x032490534600b5a7 */ /* 0x000ea4000806007f */
[----:B--2---:R-:W-:Y:S05]  /*37af0*/  @!P3 BRA `(.L_x_3861) ;  /* 0xfffffffc00f0b947 */ /* 0x004fea000383ffff */
[----:B------:R-:W-:Y:S05]  /*37b00*/  BRA `(.L_x_4191) ;  /* 0xfffffcdc001c7947 */ /* 0x000fea000383ffff */
.L_x_3862:
        /* <DEDUP_REMOVED lines=8> */
.L_x_4193:
[----:B------:R-:W-:Y:S05]  /*37b90*/  BSYNC B1 ;  /* 0x0000000000017941 */ /* 0x000fea0003800000 */
.L_x_4192:
        /* <DEDUP_REMOVED lines=8> */
.L_x_4194:
[----:B------:R-:W-:Y:S05]  /*37c20*/  BRA `(.L_x_4195) ;  /* 0xfffffcdc00447947 */ /* 0x000fea000383ffff */
.L_x_3865:
[----:B------:R-:W-:Y:S01]  /*37c30*/  BSSY B1, `(.L_x_4196) ;  /* 0x0000008000017945 */ /* 0x000fe20003800000 */
[----:B------:R-:W-:Y:S02]  /*37c40*/  IMAD.MOV.U32 R13, RZ, RZ, R10 ;  /* 0x000000ffff0d7224 */ /* 0x000fe400078e000a */
[----:B------:R-:W-:Y:S02]  /*37c50*/  IMAD.MOV.U32 R12, RZ, RZ, 0x1 ;  /* 0x00000001ff0c7424 */ /* 0x000fe400078e00ff */
[----:B------:R-:W-:Y:S02]  /*37c60*/  IMAD.MOV.U32 R11, RZ, RZ, 0x1c1f ;  /* 0x00001c1fff0b7424 */ /* 0x000fe400078e00ff */
[----:B----4-:R-:W-:-:S07]  /*37c70*/  IMAD.MOV.U32 R15, RZ, RZ, -0x1 ;  /* 0xffffffffff0f7424 */ /* 0x010fce00078e00ff */
[----:B0123--:R-:W-:Y:S05]  /*37c80*/  WARPSYNC.COLLECTIVE R15, `(.L_x_4197) ;  /* 0x000000000f087348 */ /* 0x00ffea0003c00000 */
[----:B---3--:R3:W4:Y:S02]  /*37c90*/  SHFL.IDX P6, R14, R13, R12, R11 ;  /* 0x0000000c0d0e7389 */ /* 0x00872400000c000b */
[----:B01234-:R-:W-:Y:S01]  /*37ca0*/  ENDCOLLECTIVE ;  /* 0x000000000000791b */ /* 0x01ffe20003800000 */
.L_x_4197:
[----:B------:R-:W-:Y:S05]  /*37cb0*/  BSYNC B1 ;  /* 0x0000000000017941 */ /* 0x000fea0003800000 */
.L_x_4196:
        /* <DEDUP_REMOVED lines=8> */
.L_x_4198:
[----:B------:R-:W-:Y:S05]  /*37d40*/  BRA `(.L_x_4199) ;  /* 0xfffffcdc00447947 */ /* 0x000fea000383ffff */
.L_x_3869:
[----:B------:R0:W0:Y:S02]  /*37d50*/  SYNCS.PHASECHK.TRANS64.TRYWAIT P4, [R70+URZ+0x324b0], R83 ;  /* 0x0324b053460075a7 */ /* 0x000024000808017f */
[----:B0-----:R-:W-:Y:S05]  /*37d60*/  @!P4 NANOSLEEP.SYNCS 0x989680 ;  /* 0x009896800000c95d */ /* 0x001fea0003900000 */
[----:B------:R-:W0:Y:S02]  /*37d70*/  @!P4 SYNCS.PHASECHK.TRANS64 P4, [R70+URZ+0x324b0], R83 ;  /* 0x0324b0534600c5a7 */ /* 0x000e24000808007f */
[----:B0-----:R-:W-:Y:S05]  /*37d80*/  @!P4 BRA `(.L_x_3869) ;  /* 0xfffffffc00f0c947 */ /* 0x001fea000383ffff */
[----:B------:R-:W-:Y:S05]  /*37d90*/  BRA `(.L_x_4200) ;  /* 0xfffffcdc00b87947 */ /* 0x000fea000383ffff */
.L_x_3885:
[----:B------:R0:W5:Y:S01]  /*37da0*/  LDL R13, [R1+0x474] ;  /* 0x00047400010d7983 */ /* 0x0001620000100800 */
[----:B------:R-:W-:Y:S01]  /*37db0*/  BSSY B0, `(.L_x_4201) ;  /* 0x0000007000007945 */ /* 0x000fe20003800000 */
[----:B------:R-:W-:Y:S02]  /*37dc0*/  IMAD.MOV.U32 R12, RZ, RZ, RZ ;  /* 0x000000ffff0c7224 */ /* 0x000fe400078e00ff */
[----:B------:R-:W-:Y:S02]  /*37dd0*/  IMAD.MOV.U32 R11, RZ, RZ, 0x1f ;  /* 0x0000001fff0b7424 */ /* 0x000fe400078e00ff */
[----:B------:R-:W-:-:S07]  /*37de0*/  IMAD.MOV.U32 R15, RZ, RZ, -0x1 ;  /* 0xffffffffff0f7424 */ /* 0x000fce00078e00ff */
[----:B0-2--5:R-:W-:Y:S05]  /*37df0*/  WARPSYNC.COLLECTIVE R15, `(.L_x_4202) ;  /* 0x000000000f087348 */ /* 0x025fea0003c00000 */
[----:B-----5:R1:W3:Y:S02]  /*37e00*/  SHFL.IDX P6, R14, R13, R12, R11 ;  /* 0x0000000c0d0e7389 */ /* 0x0202e400000c000b */
[----:B0123--:R-:W-:Y:S01]  /*37e10*/  ENDCOLLECTIVE ;  /* 0x000000000000791b */ /* 0x00ffe20003800000 */
.L_x_4202:
[----:B------:R-:W-:Y:S05]  /*37e20*/  BSYNC B0 ;  /* 0x0000000000007941 */ /* 0x000fea0003800000 */
.L_x_4201:
[----:B------:R-:W-:Y:S05]  /*37e30*/  BRA `(.L_x_4203) ;  /* 0xfffffcf0002c7947 */ /* 0x000fea000383ffff */
.L_x_3897:
        /* <DEDUP_REMOVED lines=8> */
.L_x_4205:
[----:B------:R-:W-:Y:S05]  /*37ec0*/  BSYNC B1 ;  /* 0x0000000000017941 */ /* 0x000fea0003800000 */
.L_x_4204:
        /* <DEDUP_REMOVED lines=8> */
.L_x_4206:
[----:B------:R-:W-:Y:S02]  /*37f50*/  IMAD.MOV.U32 R13, RZ, RZ, R7 ;  /* 0x000000ffff0d7224 */ /* 0x000fe400078e0007 */
[----:B------:R-:W-:-:S07]  /*37f60*/  IMAD.MOV.U32 R2, RZ, RZ, R14 ;  /* 0x000000ffff027224 */ /* 0x000fce00078e000e */
[----:B------:R-:W-:Y:S05]  /*37f70*/  WARPSYNC.COLLECTIVE R15, `(.L_x_4207) ;  /* 0x000000000f087348 */ /* 0x000fea0003c00000 */
[----:B------:R0:W1:Y:S02]  /*37f80*/  SHFL.IDX P6, R14, R13, R12, R11 ;  /* 0x0000000c0d0e7389 */ /* 0x00006400000c000b */
[----:B01----:R-:W-:Y:S01]  /*37f90*/  ENDCOLLECTIVE ;  /* 0x000000000000791b */ /* 0x003fe20003800000 */
.L_x_4207:
[----:B------:R-:W-:Y:S02]  /*37fa0*/  IMAD.MOV.U32 R13, RZ, RZ, R8 ;  /* 0x000000ffff0d7224 */ /* 0x000fe400078e0008 */
[----:B------:R-:W-:-:S07]  /*37fb0*/  IMAD.MOV.U32 R5, RZ, RZ, R14 ;  /* 0x000000ffff057224 */ /* 0x000fce00078e000e */
[----:B------:R-:W-:Y:S05]  /*37fc0*/  WARPSYNC.COLLECTIVE R15, `(.L_x_4208) ;  /* 0x000000000f087348 */ /* 0x000fea0003c00000 */
[----:B------:R0:W1:Y:S02]  /*37fd0*/  SHFL.IDX P6, R14, R13, R12, R11 ;  /* 0x0000000c0d0e7389 */ /* 0x00006400000c000b */
[----:B01----:R-:W-:Y:S01]  /*37fe0*/  ENDCOLLECTIVE ;  /* 0x000000000000791b */ /* 0x003fe20003800000 */
.L_x_4208:
[----:B------:R-:W-:Y:S05]  /*37ff0*/  BRA `(.L_x_4209) ;  /* 0xfffffcfc00187947 */ /* 0x000fea000383ffff */
.L_x_3900:
[----:B------:R-:W-:Y:S01]  /*38000*/  BSSY B1, `(.L_x_4210) ;  /* 0x0000008000017945 */ /* 0x000fe20003800000 */
[----:B------:R-:W-:Y:S02]  /*38010*/  IMAD.MOV.U32 R13, RZ, RZ, R6 ;  /* 0x000000ffff0d7224 */ /* 0x000fe400078e0006 */
[----:B------:R-:W-:Y:S02]  /*38020*/  IMAD.MOV.U32 R12, RZ, RZ, 0x1 ;  /* 0x00000001ff0c7424 */ /* 0x000fe400078e00ff */
[----:B------:R-:W-:Y:S02]  /*38030*/  IMAD.MOV.U32 R11, RZ, RZ, 0x1c1f ;  /* 0x00001c1fff0b7424 */ /* 0x000fe400078e00ff */
[----:B------:R-:W-:-:S07]  /*38040*/  IMAD.MOV.U32 R15, RZ, RZ, -0x1 ;  /* 0xffffffffff0f7424 */ /* 0x000fce00078e00ff */
[----:B0---4-:R-:W-:Y:S05]  /*38050*/  WARPSYNC.COLLECTIVE R15, `(.L_x_4211) ;  /* 0x000000000f087348 */ /* 0x011fea0003c00000 */
[----:B----4-:R1:W2:Y:S02]  /*38060*/  SHFL.IDX P6, R14, R13, R12, R11 ;  /* 0x0000000c0d0e7389 */ /* 0x0102a400000c000b */
[----:B012---:R-:W-:Y:S01]  /*38070*/  ENDCOLLECTIVE ;  /* 0x000000000000791b */ /* 0x007fe20003800000 */
.L_x_4211:
[----:B------:R-:W-:Y:S05]  /*38080*/  BSYNC B1 ;  /* 0x0000000000017941 */ /* 0x000fea0003800000 */
.L_x_4210:
        /* <DEDUP_REMOVED lines=8> */
.L_x_4212:
[----:B------:R-:W-:Y:S02]  /*38110*/  IMAD.MOV.U32 R13, RZ, RZ, R7 ;  /* 0x000000ffff0d7224 */ /* 0x000fe400078e0007 */
[----:B------:R-:W-:-:S07]  /*38120*/  IMAD.MOV.U32 R4, RZ, RZ, R14 ;  /* 0x000000ffff047224 */ /* 0x000fce00078e000e */
[----:B------:R-:W-:Y:S05]  /*38130*/  WARPSYNC.COLLECTIVE R15, `(.L_x_4213) ;  /* 0x000000000f087348 */ /* 0x000fea0003c00000 */
[----:B------:R0:W1:Y:S02]  /*38140*/  SHFL.IDX P6, R14, R13, R12, R11 ;  /* 0x0000000c0d0e7389 */ /* 0x00006400000c000b */
[----:B01----:R-:W-:Y:S01]  /*38150*/  ENDCOLLECTIVE ;  /* 0x000000000000791b */ /* 0x003fe20003800000 */
.L_x_4213:
[----:B------:R-:W-:Y:S02]  /*38160*/  IMAD.MOV.U32 R13, RZ, RZ, R8 ;  /* 0x000000ffff0d7224 */ /* 0x000fe400078e0008 */
[----:B------:R-:W-:-:S07]  /*38170*/  IMAD.MOV.U32 R7, RZ, RZ, R14 ;  /* 0x000000ffff077224 */ /* 0x000fce00078e000e */
[----:B------:R-:W-:Y:S05]  /*38180*/  WARPSYNC.COLLECTIVE R15, `(.L_x_4214) ;  /* 0x000000000f087348 */ /* 0x000fea0003c00000 */
[----:B------:R0:W1:Y:S02]  /*38190*/  SHFL.IDX P6, R14, R13, R12, R11 ;  /* 0x0000000c0d0e7389 */ /* 0x00006400000c000b */
[----:B01----:R-:W-:Y:S01]  /*381a0*/  ENDCOLLECTIVE ;  /* 0x000000000000791b */ /* 0x003fe20003800000 */
.L_x_4214:
[----:B------:R-:W-:Y:S05]  /*381b0*/  BRA `(.L_x_4215) ;  /* 0xfffffcfc00747947 */ /* 0x000fea000383ffff */
.L_x_3904:
[----:B------:R0:W0:Y:S02]  /*381c0*/  SYNCS.PHASECHK.TRANS64.TRYWAIT P0, [R148+URZ+0x32400], R13 ;  /* 0x0324000d940075a7 */ /* 0x000024000800017f */
[----:B0-----:R-:W-:Y:S05]  /*381d0*/  @!P0 NANOSLEEP.SYNCS 0x989680 ;  /* 0x009896800000895d */ /* 0x001fea0003900000 */
[----:B------:R-:W0:Y:S02]  /*381e0*/  @!P0 SYNCS.PHASECHK.TRANS64 P0, [R148+URZ+0x32400], R13 ;  /* 0x0324000d940085a7 */ /* 0x000e24000800007f */
[----:B0-----:R-:W-:Y:S05]  /*381f0*/  @!P0 BRA `(.L_x_3904) ;  /* 0xfffffffc00f08947 */ /* 0x001fea000383ffff */
[----:B------:R-:W-:Y:S05]  /*38200*/  BRA `(.L_x_4216) ;  /* 0xfffffcfc00f47947 */ /* 0x000fea000383ffff */
.L_x_3912:
[----:B------:R-:W0:Y:S01]  /*38210*/  LDC R59, c[0x0][0x3f4] ;  /* 0x0000fd00ff3b7b82 */ /* 0x000e220000000800 */
        /* <DEDUP_REMOVED lines=8> */
.L_x_4218:
[----:B------:R-:W-:Y:S05]  /*382a0*/  BSYNC B1 ;  /* 0x0000000000017941 */ /* 0x000fea0003800000 */
.L_x_4217:
        /* <DEDUP_REMOVED lines=10> */
.L_x_4219:
        /* <DEDUP_REMOVED lines=8> */
.L_x_4220:
[----:B------:R-:W-:-:S05]  /*383d0*/  @!P1 IADD3 R6, P2, R3, R5, RZ ;  /* 0x0000000503069210 */ /* 0x000fca0007f5e0ff */
[----:B------:R-:W-:Y:S02]  /*383e0*/  @!P1 IMAD.X R7, R2, 0x1, R21, P2 ;  /* 0x0000000102079824 */ /* 0x000fe400010e0615 */
[----:B------:R-:W-:Y:S02]  /*383f0*/  IMAD.MOV.U32 R13, RZ, RZ, R27 ;  /* 0x000000ffff0d7224 */ /* 0x000fe400078e001b */
[----:B------:R-:W-:-:S07]  /*38400*/  IMAD.MOV.U32 R4, RZ, RZ, R14 ;  /* 0x000000ffff047224 */ /* 0x000fce00078e000e */
[----:B------:R-:W-:Y:S05]  /*38410*/  WARPSYNC.COLLECTIVE R15, `(.L_x_4221) ;  /* 0x000000000f087348 */ /* 0x000fea0003c00000 */
[----:B------:R0:W1:Y:S02]  /*38420*/  SHFL.IDX P6, R14, R13, R12, R11 ;  /* 0x0000000c0d0e7389 */ /* 0x00006400000c000b */
[----:B01----:R-:W-:Y:S01]  /*38430*/  ENDCOLLECTIVE ;  /* 0x000000000000791b */ /* 0x003fe20003800000 */
.L_x_4221:
[----:B------:R-:W2:Y:S01]  /*38440*/  @!P1 LD.E.128 R8, desc[UR44][R6.64] ;  /* 0x0000002c06089980 */ /* 0x000ea2000c101d00 */
[----:B------:R-:W-:-:S05]  /*38450*/  @!P1 IADD3 R14, P2, R14, R5, RZ ;  /* 0x000000050e0e9210 */ /* 0x000fca0007f5e0ff */
[----:B------:R-:W-:-:S04]  /*38460*/  @!P1 IMAD.X R3, R4, 0x1, R21, P2 ;  /* 0x0000000104039824 */ /* 0x000fc800010e0615 */
[----:B------:R-:W-:-:S05]  /*38470*/  @!P1 IMAD.MOV.U32 R15, RZ, RZ, R3 ;  /* 0x000000ffff0f9224 */ /* 0x000fca00078e0003 */
[----:B------:R0:W5:Y:S01]  /*38480*/  @!P1 LD.E.128 R4, desc[UR44][R14.64] ;  /* 0x0000002c0e049980 */ /* 0x000162000c101d00 */
[----:B------:R-:W-:Y:S01]  /*38490*/  CS2R R56, SRZ ;  /* 0x0000000000387805 */ /* 0x000fe2000001ff00 */
[----:B------:R-:W-:Y:S01]  /*384a0*/  IMAD.MOV.U32 R13, RZ, RZ, R24 ;  /* 0x000000ffff0d7224 */ /* 0x000fe200078e0018 */
[----:B------:R-:W-:Y:S01]  /*384b0*/  CS2R R54, SRZ ;  /* 0x0000000000367805 */ /* 0x000fe2000001ff00 */
[----:B------:R-:W-:Y:S01]  /*384c0*/  IMAD.MOV.U32 R12, RZ, RZ, 0x1 ;  /* 0x00000001ff0c7424 */ /* 0x000fe200078e00ff */
[----:B------:R-:W-:Y:S01]  /*384d0*/  CS2R R20, SRZ ;  /* 0x0000000000147805 */ /* 0x000fe2000001ff00 */
[----:B0-----:R-:W-:Y:S02]  /*384e0*/  IMAD.MOV.U32 R15, RZ, RZ, -0x1 ;  /* 0xffffffffff0f7424 */ /* 0x001fe400078e00ff */
[----:B--2---:R-:W-:Y:S02]  /*384f0*/  @!P1 IMAD.MOV.U32 R57, RZ, RZ, R11 ;  /* 0x000000ffff399224 */ /* 0x004fe400078e000b */
[----:B------:R-:W-:-:S02]  /*38500*/  IMAD.MOV.U32 R11, RZ, RZ, 0x1c1f ;  /* 0x00001c1fff0b7424 */ /* 0x000fc400078e00ff */
[----:B------:R-:W-:Y:S02]  /*38510*/  @!P1 IMAD.MOV.U32 R54, RZ, RZ, R8 ;  /* 0x000000ffff369224 */ /* 0x000fe400078e0008 */
[----:B------:R-:W-:-:S07]  /*38520*/  @!P1 IMAD.MOV.U32 R55, RZ, RZ, R9 ;  /* 0x000000ffff379224 */ /* 0x000fce00078e0009 */
[----:B-----5:R-:W-:Y:S05]  /*38530*/  WARPSYNC.COLLECTIVE R15, `(.L_x_4222) ;  /* 0x000000000f087348 */ /* 0x020fea0003c00000 */
[----:B------:R0:W1:Y:S02]  /*38540*/  SHFL.IDX P6, R14, R13, R12, R11 ;  /* 0x0000000c0d0e7389 */ /* 0x00006400000c000b */
[----:B01---5:R-:W-:Y:S01]  /*38550*/  ENDCOLLECTIVE ;  /* 0x000000000000791b */ /* 0x023fe20003800000 */
.L_x_4222:
[----:B------:R-:W-:Y:S02]  /*38560*/  IMAD.MOV.U32 R2, RZ, RZ, R54 ;  /* 0x000000ffff027224 */ /* 0x000fe400078e0036 */
[----:B------:R-:W-:Y:S02]  /*38570*/  IMAD.MOV.U32 R3, RZ, RZ, R55 ;  /* 0x000000ffff037224 */ /* 0x000fe400078e0037 */
[----:B------:R-:W-:Y:S01]  /*38580*/  @!P1 IMAD.MOV.U32 R56, RZ, RZ, R10 ;  /* 0x000000ffff389224 */ /* 0x000fe200078e000a */
[----:B------:R-:W-:Y:S01]  /*38590*/  PRMT R58, R58, 0x5410, R2 ;  /* 0x000054103a3a7816 */ /* 0x000fe20000000002 */
[----:B------:R-:W-:Y:S01]  /*385a0*/  IMAD.MOV.U32 R9, RZ, RZ, R57 ;  /* 0x000000ffff097224 */ /* 0x000fe200078e0039 */
[----:B------:R-:W-:Y:S02]  /*385b0*/  PRMT R66, R66, 0x5410, R3 ;  /* 0x0000541042427816 */ /* 0x000fe40000000003 */
[----:B------:R-:W-:Y:S01]  /*385c0*/  CS2R R2, SRZ ;  /* 0x0000000000027805 */ /* 0x000fe2000001ff00 */
[----:B------:R-:W-:Y:S01]  /*385d0*/  IMAD.MOV.U32 R8, RZ, RZ, R56 ;  /* 0x000000ffff087224 */ /* 0x000fe200078e0038 */
[----:B------:R-:W-:Y:S01]  /*385e0*/  PRMT R58, R9, 0x7610, R58 ;  /* 0x00007610093a7816 */ /* 0x000fe2000000003a */
[----:B------:R-:W-:-:S03]  /*385f0*/  IMAD.MOV.U32 R13, RZ, RZ, R25 ;  /* 0x000000ffff0d7224 */ /* 0x000fc600078e0019 */
[----:B------:R-:W-:Y:S01]  /*38600*/  PRMT R28, R8, 0x7610, R28 ;  /* 0x00007610081c7816 */ /* 0x000fe2000000001c */
[----:B------:R-:W-:Y:S02]  /*38610*/  @!P1 IMAD.MOV.U32 R20, RZ, RZ, R4 ;  /* 0x000000ffff149224 */ /* 0x000fe400078e0004 */
[----:B------:R-:W-:Y:S02]  /*38620*/  @!P1 IMAD.MOV.U32 R21, RZ, RZ, R5 ;  /* 0x000000ffff159224 */ /* 0x000fe400078e0005 */
[----:B------:R-:W-:Y:S02]  /*38630*/  @!P1 IMAD.MOV.U32 R2, RZ, RZ, R6 ;  /* 0x000000ffff029224 */ /* 0x000fe400078e0006 */
[----:B------:R-:W-:Y:S02]  /*38640*/  @!P1 IMAD.MOV.U32 R3, RZ, RZ, R7 ;  /* 0x000000ffff039224 */ /* 0x000fe400078e0007 */
[----:B------:R-:W-:-:S07]  /*38650*/  IMAD.MOV.U32 R24, RZ, RZ, R14 ;  /* 0x000000ffff187224 */ /* 0x000fce00078e000e */
[----:B------:R-:W-:Y:S05]  /*38660*/  WARPSYNC.COLLECTIVE R15, `(.L_x_4223) ;  /* 0x000000000f087348 */ /* 0x000fea0003c00000 */
[----:B------:R0:W1:Y:S02]  /*38670*/  SHFL.IDX P6, R14, R13, R12, R11 ;  /* 0x0000000c0d0e7389 */ /* 0x00006400000c000b */
[----:B01----:R-:W-:Y:S01]  /*38680*/  ENDCOLLECTIVE ;  /* 0x000000000000791b */ /* 0x003fe20003800000 */
.L_x_4223:
[----:B------:R-:W-:Y:S02]  /*38690*/  IMAD.MOV.U32 R6, RZ, RZ, R20 ;  /* 0x000000ffff067224 */ /* 0x000fe400078e0014 */
[----:B------:R-:W-:Y:S02]  /*386a0*/  IMAD.MOV.U32 R7, RZ, RZ, R21 ;  /* 0x000000ffff077224 */ /* 0x000fe400078e0015 */
[----:B------:R-:W-:Y:S01]  /*386b0*/  IMAD.MOV.U32 R4, RZ, RZ, R2 ;  /* 0x000000ffff047224 */ /* 0x000fe200078e0002 */
[----:B------:R-:W-:Y:S01]  /*386c0*/  PRMT R69, R6, 0x7610, R69 ;  /* 0x0000761006457816 */ /* 0x000fe20000000045 */
[----:B------:R-:W-:Y:S01]  /*386d0*/  IMAD.MOV.U32 R5, RZ, RZ, R3 ;  /* 0x000000ffff057224 */ /* 0x000fe200078e0003 */
[----:B------:R-:W-:Y:S02]  /*386e0*/  PRMT R61, R61, 0x5410, R7 ;  /* 0x000054103d3d7816 */ /* 0x000fe40000000007 */
[----:B------:R-:W-:Y:S02]  /*386f0*/  CS2R R6, SRZ ;  /* 0x0000000000067805 */ /* 0x000fe4000001ff00 */
[----:B------:R-:W-:-:S02]  /*38700*/  PRMT R28, R28, 0x5410, R4 ;  /* 0x000054101c1c7816 */ /* 0x000fc40000000004 */
[----:B------:R-:W-:Y:S01]  /*38710*/  PRMT R60, R60, 0x5410, R5 ;  /* 0x000054103c3c7816 */ /* 0x000fe20000000005 */
[----:B------:R-:W-:Y:S02]  /*38720*/  IMAD.MOV.U32 R13, RZ, RZ, R26 ;  /* 0x000000ffff0d7224 */ /* 0x000fe400078e001a */
[----:B------:R-:W-:-:S07]  /*38730*/  IMAD.MOV.U32 R25, RZ, RZ, R14 ;  /* 0x000000ffff197224 */ /* 0x000fce00078e000e */
[----:B------:R-:W-:Y:S05]  /*38740*/  WARPSYNC.COLLECTIVE R15, `(.L_x_4224) ;  /* 0x000000000f087348 */ /* 0x000fea0003c00000 */
[----:B------:R0:W1:Y:S02]  /*38750*/  SHFL.IDX P6, R14, R13, R12, R11 ;  /* 0x0000000c0d0e7389 */ /* 0x00006400000c000b */
[----:B01----:R-:W-:Y:S01]  /*38760*/  ENDCOLLECTIVE ;  /* 0x000000000000791b */ /* 0x003fe20003800000 */
.L_x_4224:
[----:B------:R-:W-:Y:S02]  /*38770*/  IMAD.MOV.U32 R13, RZ, RZ, R27 ;  /* 0x000000ffff0d7224 */ /* 0x000fe400078e001b */
[----:B------:R-:W-:-:S07]  /*38780*/  IMAD.MOV.U32 R26, RZ, RZ, R14 ;  /* 0x000000ffff1a7224 */ /* 0x000fce00078e000e */
[----:B------:R-:W-:Y:S05]  /*38790*/  WARPSYNC.COLLECTIVE R15, `(.L_x_4225) ;  /* 0x000000000f087348 */ /* 0x000fea0003c00000 */
[----:B------:R0:W1:Y:S02]  /*387a0*/  SHFL.IDX P6, R14, R13, R12, R11 ;  /* 0x0000000c0d0e7389 */ /* 0x00006400000c000b */
[----:B01----:R-:W-:Y:S01]  /*387b0*/  ENDCOLLECTIVE ;  /* 0x000000000000791b */ /* 0x003fe20003800000 */
.L_x_4225:
[----:B------:R-:W-:Y:S05]  /*387c0*/  BRA `(.L_x_4226) ;  /* 0xfffffd0c00687947 */ /* 0x000fea000383ffff */
.L_x_3916:
[----:B0-----:R0:W1:Y:S02]  /*387d0*/  SYNCS.PHASECHK.TRANS64.TRYWAIT P1, [R148+URZ+0x32400], R13 ;  /* 0x0324000d940075a7 */ /* 0x001064000802017f */
[----:B-1----:R-:W-:Y:S05]  /*387e0*/  @!P1 NANOSLEEP.SYNCS 0x989680 ;  /* 0x009896800000995d */ /* 0x002fea0003900000 */
[----:B------:R-:W1:Y:S02]  /*387f0*/  @!P1 SYNCS.PHASECHK.TRANS64 P1, [R148+URZ+0x32400], R13 ;  /* 0x0324000d940095a7 */ /* 0x000e64000802007f */
[----:B-1----:R-:W-:Y:S05]  /*38800*/  @!P1 BRA `(.L_x_3916) ;  /* 0xfffffffc00f09947 */ /* 0x002fea000383ffff */
[----:B------:R-:W-:Y:S05]  /*38810*/  BRA `(.L_x_4227) ;  /* 0xfffffd0c00c47947 */ /* 0x000fea000383ffff */
.L_x_3930:
[----:B0-----:R0:W1:Y:S02]  /*38820*/  SYNCS.PHASECHK.TRANS64.TRYWAIT P0, [R2+URZ], R7 ;  /* 0x00000007020075a7 */ /* 0x001064000800017f */
[----:B-1----:R-:W-:Y:S05]  /*38830*/  @!P0 NANOSLEEP.SYNCS 0x989680 ;  /* 0x009896800000895d */ /* 0x002fea0003900000 */
[----:B------:R-:W1:Y:S02]  /*38840*/  @!P0 SYNCS.PHASECHK.TRANS64 P0, [R2+URZ], R7 ;  /* 0x00000007020085a7 */ /* 0x000e64000800007f */
[----:B-1----:R-:W-:Y:S05]  /*38850*/  @!P0 BRA `(.L_x_3930) ;  /* 0xfffffffc00f08947 */ /* 0x002fea000383ffff */
[----:B------:R-:W-:Y:S05]  /*38860*/  BRA `(.L_x_3929) ;  /* 0xfffffd2400a07947 */ /* 0x000fea000383ffff */
.L_x_3937:
[----:B0-----:R0:W1:Y:S02]  /*38870*/  SYNCS.PHASECHK.TRANS64.TRYWAIT P0, [R14+URZ], R15 ;  /* 0x0000000f0e0075a7 */ /* 0x001064000800017f */
[----:B-1----:R-:W-:Y:S05]  /*38880*/  @!P0 NANOSLEEP.SYNCS 0x989680 ;  /* 0x009896800000895d */ /* 0x002fea0003900000 */
[----:B------:R-:W1:Y:S02]  /*38890*/  @!P0 SYNCS.PHASECHK.TRANS64 P0, [R14+URZ], R15 ;  /* 0x0000000f0e0085a7 */ /* 0x000e64000800007f */
[----:B-1----:R-:W-:Y:S05]  /*388a0*/  @!P0 BRA `(.L_x_3937) ;  /* 0xfffffffc00f08947 */ /* 0x002fea000383ffff */
[----:B------:R-:W-:Y:S05]  /*388b0*/  BRA `(.L_x_3936) ;  /* 0xfffffd2800c47947 */ /* 0x000fea000383ffff */
.L_x_3964:
[----:B-1----:R1:W2:Y:S02]  /*388c0*/  SYNCS.PHASECHK.TRANS64.TRYWAIT P0, [R10+URZ], R11 ;  /* 0x0000000b0a0075a7 */ /* 0x0022a4000800017f */
[----:B--2---:R-:W-:Y:S05]  /*388d0*/  @!P0 NANOSLEEP.SYNCS 0x989680 ;  /* 0x009896800000895d */ /* 0x004fea0003900000 */
[----:B------:R-:W2:Y:S02]  /*388e0*/  @!P0 SYNCS.PHASECHK.TRANS64 P0, [R10+URZ], R11 ;  /* 0x0000000b0a0085a7 */ /* 0x000ea4000800007f */
[----:B--2---:R-:W-:Y:S05]  /*388f0*/  @!P0 BRA `(.L_x_3964) ;  /* 0xfffffffc00f08947 */ /* 0x004fea000383ffff */
[----:B------:R-:W-:Y:S05]  /*38900*/  BRA `(.L_x_3963) ;  /* 0xfffffdd800b87947 */ /* 0x000fea000383ffff */
.L_x_3971:
[----:B-1----:R1:W2:Y:S02]  /*38910*/  SYNCS.PHASECHK.TRANS64.TRYWAIT P0, [R8+URZ], R9 ;  /* 0x00000009080075a7 */ /* 0x0022a4000800017f */
[----:B--2---:R-:W-:Y:S05]  /*38920*/  @!P0 NANOSLEEP.SYNCS 0x989680 ;  /* 0x009896800000895d */ /* 0x004fea0003900000 */
[----:B------:R-:W2:Y:S02]  /*38930*/  @!P0 SYNCS.PHASECHK.TRANS64 P0, [R8+URZ], R9 ;  /* 0x00000009080085a7 */ /* 0x000ea4000800007f */
[----:B--2---:R-:W-:Y:S05]  /*38940*/  @!P0 BRA `(.L_x_3971) ;  /* 0xfffffffc00f08947 */ /* 0x004fea000383ffff */
[----:B------:R-:W-:Y:S05]  /*38950*/  BRA `(.L_x_3970) ;  /* 0xfffffddc00f47947 */ /* 0x000fea000383ffff */
.L_x_3984:
[----:B-1----:R1:W2:Y:S02]  /*38960*/  SYNCS.PHASECHK.TRANS64.TRYWAIT P0, [R8+URZ], R9 ;  /* 0x00000009080075a7 */ /* 0x0022a4000800017f */
[----:B--2---:R-:W-:Y:S05]  /*38970*/  @!P0 NANOSLEEP.SYNCS 0x989680 ;  /* 0x009896800000895d */ /* 0x004fea0003900000 */
[----:B------:R-:W2:Y:S02]  /*38980*/  @!P0 SYNCS.PHASECHK.TRANS64 P0, [R8+URZ], R9 ;  /* 0x00000009080085a7 */ /* 0x000ea4000800007f */
[----:B--2---:R-:W-:Y:S05]  /*38990*/  @!P0 BRA `(.L_x_3984) ;  /* 0xfffffffc00f08947 */ /* 0x004fea000383ffff */
[----:B------:R-:W-:Y:S05]  /*389a0*/  BRA `(.L_x_3983) ;  /* 0xfffffe7800907947 */ /* 0x000fea000383ffff */
.L_x_3991:
[----:B-1----:R1:W2:Y:S02]  /*389b0*/  SYNCS.PHASECHK.TRANS64.TRYWAIT P0, [R8+URZ], R9 ;  /* 0x00000009080075a7 */ /* 0x0022a4000800017f */
[----:B--2---:R-:W-:Y:S05]  /*389c0*/  @!P0 NANOSLEEP.SYNCS 0x989680 ;  /* 0x009896800000895d */ /* 0x004fea0003900000 */
[----:B------:R-:W2:Y:S02]  /*389d0*/  @!P0 SYNCS.PHASECHK.TRANS64 P0, [R8+URZ], R9 ;  /* 0x00000009080085a7 */ /* 0x000ea4000800007f */
[----:B--2---:R-:W-:Y:S05]  /*389e0*/  @!P0 BRA `(.L_x_3991) ;  /* 0xfffffffc00f08947 */ /* 0x004fea000383ffff */
[----:B------:R-:W-:Y:S05]  /*389f0*/  BRA `(.L_x_3990) ;  /* 0xfffffe7c00cc7947 */ /* 0x000fea000383ffff */
.L_x_4020:
[----:B------:R-:W-:Y:S02]  /*38a00*/  IMAD.MOV.U32 R13, RZ, RZ, R3 ;  /* 0x000000ffff0d7224 */ /* 0x000fe400078e0003 */
[----:B------:R-:W-:Y:S02]  /*38a10*/  IMAD.MOV.U32 R12, RZ, RZ, RZ ;  /* 0x000000ffff0c7224 */ /* 0x000fe400078e00ff */
[----:B------:R-:W-:Y:S02]  /*38a20*/  IMAD.MOV.U32 R11, RZ, RZ, 0x181f ;  /* 0x0000181fff0b7424 */ /* 0x000fe400078e00ff */
[----:B------:R-:W-:-:S07]  /*38a30*/  IMAD.MOV.U32 R15, RZ, RZ, -0x1 ;  /* 0xffffffffff0f7424 */ /* 0x000fce00078e00ff */
[----:B-1--4-:R-:W-:Y:S05]  /*38a40*/  WARPSYNC.COLLECTIVE R15, `(.L_x_4228) ;  /* 0x000000000f087348 */ /* 0x012fea0003c00000 */
[----:B------:R0:W2:Y:S02]  /*38a50*/  SHFL.IDX P6, R14, R13, R12, R11 ;  /* 0x0000000c0d0e7389 */ /* 0x0000a400000c000b */
[----:B012-4-:R-:W-:Y:S01]  /*38a60*/  ENDCOLLECTIVE ;  /* 0x000000000000791b */ /* 0x017fe20003800000 */
.L_x_4228:
[----:B------:R-:W-:Y:S02]  /*38a70*/  IMAD.MOV.U32 R13, RZ, RZ, R2 ;  /* 0x000000ffff0d7224 */ /* 0x000fe400078e0002 */
[----:B------:R-:W-:-:S07]  /*38a80*/  IMAD.MOV.U32 R0, RZ, RZ, R14 ;  /* 0x000000ffff007224 */ /* 0x000fce00078e000e */
[----:B------:R-:W-:Y:S05]  /*38a90*/  WARPSYNC.COLLECTIVE R15, `(.L_x_4229) ;  /* 0x000000000f087348 */ /* 0x000fea0003c00000 */
[----:B------:R0:W1:Y:S02]  /*38aa0*/  SHFL.IDX P6, R14, R13, R12, R11 ;  /* 0x0000000c0d0e7389 */ /* 0x00006400000c000b */
[----:B01----:R-:W-:Y:S01]  /*38ab0*/  ENDCOLLECTIVE ;  /* 0x000000000000791b */ /* 0x003fe20003800000 */
.L_x_4229:
[----:B------:R-:W-:Y:S05]  /*38ac0*/  BRA `(.L_x_4230) ;  /* 0xffffff64005c7947 */ /* 0x000fea000383ffff */
.L_x_4023:
[----:B------:R-:W-:Y:S01]  /*38ad0*/  BSSY B1, `(.L_x_4231) ;  /* 0x0000008000017945 */ /* 0x000fe20003800000 */
[----:B------:R-:W-:Y:S02]  /*38ae0*/  IMAD.MOV.U32 R13, RZ, RZ, R3 ;  /* 0x000000ffff0d7224 */ /* 0x000fe400078e0003 */
[----:B------:R-:W-:Y:S02]  /*38af0*/  IMAD.MOV.U32 R12, RZ, RZ, 0x1 ;  /* 0x00000001ff0c7424 */ /* 0x000fe400078e00ff */
[----:B------:R-:W-:Y:S02]  /*38b00*/  IMAD.MOV.U32 R11, RZ, RZ, 0x181f ;  /* 0x0000181fff0b7424 */ /* 0x000fe400078e00ff */
[----:B--2---:R-:W-:-:S07]  /*38b10*/  IMAD.MOV.U32 R15, RZ, RZ, -0x1 ;  /* 0xffffffffff0f7424 */ /* 0x004fce00078e00ff */
[----:B01-34-:R-:W-:Y:S05]  /*38b20*/  WARPSYNC.COLLECTIVE R15, `(.L_x_4232) ;  /* 0x000000000f087348 */ /* 0x01bfea0003c00000 */
[----:B---3--:R2:W3:Y:S02]  /*38b30*/  SHFL.IDX P6, R14, R13, R12, R11 ;  /* 0x0000000c0d0e7389 */ /* 0x0084e400000c000b */
[----:B01234-:R-:W-:Y:S01]  /*38b40*/  ENDCOLLECTIVE ;  /* 0x000000000000791b */ /* 0x01ffe20003800000 */
.L_x_4232:
[----:B------:R-:W-:Y:S05]  /*38b50*/  BSYNC B1 ;  /* 0x0000000000017941 */ /* 0x000fea0003800000 */
.L_x_4231:
        /* <DEDUP_REMOVED lines=8> */
.L_x_4233:
[----:B------:R-:W-:Y:S05]  /*38be0*/  BRA `(.L_x_4234) ;  /* 0xffffff6400807947 */ /* 0x000fea000383ffff */
.L_x_4026:
[----:B------:R-:W-:Y:S01]  /*38bf0*/  BSSY B1, `(.L_x_4235) ;  /* 0x0000008000017945 */ /* 0x000fe20003800000 */
[----:B------:R-:W-:Y:S02]  /*38c00*/  IMAD.MOV.U32 R13, RZ, RZ, R3 ;  /* 0x000000ffff0d7224 */ /* 0x000fe400078e0003 */
[----:B------:R-:W-:Y:S02]  /*38c10*/  IMAD.MOV.U32 R12, RZ, RZ, 0x2 ;  /* 0x00000002ff0c7424 */ /* 0x000fe400078e00ff */
[----:B------:R-:W-:Y:S02]  /*38c20*/  IMAD.MOV.U32 R11, RZ, RZ, 0x181f ;  /* 0x0000181fff0b7424 */ /* 0x000fe400078e00ff */
[----:B0-----:R-:W-:-:S07]  /*38c30*/  IMAD.MOV.U32 R15, RZ, RZ, -0x1 ;  /* 0xffffffffff0f7424 */ /* 0x001fce00078e00ff */
[----:B-1234-:R-:W-:Y:S05]  /*38c40*/  WARPSYNC.COLLECTIVE R15, `(.L_x_4236) ;  /* 0x000000000f087348 */ /* 0x01efea0003c00000 */
[----:B---3--:R0:W3:Y:S02]  /*38c50*/  SHFL.IDX P6, R14, R13, R12, R11 ;  /* 0x0000000c0d0e7389 */ /* 0x0080e400000c000b */
[----:B01234-:R-:W-:Y:S01]  /*38c60*/  ENDCOLLECTIVE ;  /* 0x000000000000791b */ /* 0x01ffe20003800000 */
.L_x_4236:
[----:B------:R-:W-:Y:S05]  /*38c70*/  BSYNC B1 ;  /* 0x0000000000017941 */ /* 0x000fea0003800000 */
.L_x_4235:
        /* <DEDUP_REMOVED lines=8> */
.L_x_4237:
[----:B------:R-:W-:Y:S05]  /*38d00*/  BRA `(.L_x_4238) ;  /* 0xffffff6400a07947 */ /* 0x000fea000383ffff */
.L_x_4029:
[----:B------:R-:W-:Y:S01]  /*38d10*/  BSSY B1, `(.L_x_4239) ;  /* 0x0000008000017945 */ /* 0x000fe20003800000 */
[----:B------:R-:W-:Y:S02]  /*38d20*/  IMAD.MOV.U32 R13, RZ, RZ, R3 ;  /* 0x000000ffff0d7224 */ /* 0x000fe400078e0003 */
[----:B------:R-:W-:Y:S02]  /*38d30*/  IMAD.MOV.U32 R12, RZ, RZ, 0x3 ;  /* 0x00000003ff0c7424 */ /* 0x000fe400078e00ff */
[----:B------:R-:W-:Y:S02]  /*38d40*/  IMAD.MOV.U32 R11, RZ, RZ, 0x181f ;  /* 0x0000181fff0b7424 */ /* 0x000fe400078e00ff */
[----:B0-----:R-:W-:-:S07]  /*38d50*/  IMAD.MOV.U32 R15, RZ, RZ, -0x1 ;  /* 0xffffffffff0f7424 */ /* 0x001fce00078e00ff */
[----:B-1234-:R-:W-:Y:S05]  /*38d60*/  WARPSYNC.COLLECTIVE R15, `(.L_x_4240) ;  /* 0x000000000f087348 */ /* 0x01efea0003c00000 */
[----:B------:R0:W0:Y:S02]  /*38d70*/  SHFL.IDX P6, R14, R13, R12, R11 ;  /* 0x0000000c0d0e7389 */ /* 0x00002400000c000b */
[----:B01234-:R-:W-:Y:S01]  /*38d80*/  ENDCOLLECTIVE ;  /* 0x000000000000791b */ /* 0x01ffe20003800000 */
.L_x_4240:
[----:B------:R-:W-:Y:S05]  /*38d90*/  BSYNC B1 ;  /* 0x0000000000017941 */ /* 0x000fea0003800000 */
.L_x_4239:
        /* <DEDUP_REMOVED lines=8> */
.L_x_4241:
[----:B------:R-:W-:Y:S05]  /*38e20*/  BRA `(.L_x_4242) ;  /* 0xffffff6400c07947 */ /* 0x000fea000383ffff */
.L_x_4054:
[----:B------:R-:W0:Y:S01]  /*38e30*/  S2R R12, SR_TID.X ;  /* 0x00000000000c7919 */ /* 0x000e220000002100 */
[----:B------:R-:W-:Y:S01]  /*38e40*/  BSSY B1, `(.L_x_4243) ;  /* 0x000000a000017945 */ /* 0x000fe20003800000 */
[----:B------:R-:W-:Y:S02]  /*38e50*/  IMAD.MOV.U32 R11, RZ, RZ, 0x1f ;  /* 0x0000001fff0b7424 */ /* 0x000fe400078e00ff */
[----:B------:R-:W-:Y:S01]  /*38e60*/  IMAD.MOV.U32 R15, RZ, RZ, -0x1 ;  /* 0xffffffffff0f7424 */ /* 0x000fe200078e00ff */
[----:B0-----:R-:W-:-:S04]  /*38e70*/  SHF.R.U32.HI R12, RZ, 0x5, R12 ;  /* 0x00000005ff0c7819 */ /* 0x001fc8000001160c */
[----:B------:R-:W-:-:S05]  /*38e80*/  LOP3.LUT R12, R12, 0x3, RZ, 0xc0, !PT ;  /* 0x000000030c0c7812 */ /* 0x000fca00078ec0ff */
[----:B-1----:R-:W-:Y:S02]  /*38e90*/  IMAD.MOV.U32 R13, RZ, RZ, R12 ;  /* 0x000000ffff0d7224 */ /* 0x002fe400078e000c */
[----:B------:R-:W-:-:S07]  /*38ea0*/  IMAD.MOV.U32 R12, RZ, RZ, RZ ;  /* 0x000000ffff0c7224 */ /* 0x000fce00078e00ff */
[----:B------:R-:W-:Y:S05]  /*38eb0*/  WARPSYNC.COLLECTIVE R15, `(.L_x_4244) ;  /* 0x000000000f087348 */ /* 0x000fea0003c00000 */
[----:B------:R0:W1:Y:S02]  /*38ec0*/  SHFL.IDX P6, R14, R13, R12, R11 ;  /* 0x0000000c0d0e7389 */ /* 0x00006400000c000b */
[----:B01----:R-:W-:Y:S01]  /*38ed0*/  ENDCOLLECTIVE ;  /* 0x000000000000791b */ /* 0x003fe20003800000 */
.L_x_4244:
[----:B------:R-:W-:Y:S05]  /*38ee0*/  BSYNC B1 ;  /* 0x0000000000017941 */ /* 0x000fea0003800000 */
.L_x_4243:
[----:B------:R-:W-:Y:S05]  /*38ef0*/  BRA `(.L_x_4245) ;  /* 0xffffff7c00d87947 */ /* 0x000fea000383ffff */
.L_x_4056:
[----:B------:R-:W-:Y:S01]  /*38f00*/  BSSY B1, `(.L_x_4246) ;  /* 0x0000006000017945 */ /* 0x000fe20003800000 */
[----:B------:R-:W-:-:S07]  /*38f10*/  IMAD.MOV.U32 R15, RZ, RZ, -0x1 ;  /* 0xffffffffff0f7424 */ /* 0x000fce00078e00ff */
[----:B01----:R-:W-:Y:S05]  /*38f20*/  WARPSYNC.COLLECTIVE R15, `(.L_x_4247) ;  /* 0x000000000f0c7348 */ /* 0x003fea0003c00000 */
[----:B------:R-:W-:Y:S02]  /*38f30*/  ELECT P6, UR62, PT ;  /* 0x00000000003e782f */ /* 0x000fe400038c0000 */
[----:B------:R-:W-:Y:S01]  /*38f40*/  MOV R14, UR62 ;  /* 0x0000003e000e7c02 */ /* 0x000fe20008000f00 */
[----:B01----:R-:W-:Y:S10]  /*38f50*/  ENDCOLLECTIVE ;  /* 0x000000000000791b */ /* 0x003ff40003800000 */
.L_x_4247:
[----:B------:R-:W-:Y:S05]  /*38f60*/  BSYNC B1 ;  /* 0x0000000000017941 */ /* 0x000fea0003800000 */
.L_x_4246:
[----:B------:R-:W-:Y:S05]  /*38f70*/  BRA `(.L_x_4055) ;  /* 0xffffff7c00d07947 */ /* 0x000fea000383ffff */
.L_x_4058:
[----:B0-----:R0:W2:Y:S02]  /*38f80*/  SYNCS.PHASECHK.TRANS64.TRYWAIT P0, [R23+URZ+0x32420], R6 ;  /* 0x03242006170075a7 */ /* 0x0010a4000800017f */
[----:B--2---:R-:W-:Y:S05]  /*38f90*/  @!P0 NANOSLEEP.SYNCS 0x989680 ;  /* 0x009896800000895d */ /* 0x004fea0003900000 */
[----:B------:R-:W2:Y:S02]  /*38fa0*/  @!P0 SYNCS.PHASECHK.TRANS64 P0, [R23+URZ+0x32420], R6 ;  /* 0x03242006170085a7 */ /* 0x000ea4000800007f */
[----:B--2---:R-:W-:Y:S05]  /*38fb0*/  @!P0 BRA `(.L_x_4058) ;  /* 0xfffffffc00f08947 */ /* 0x004fea000383ffff */
[----:B------:R-:W-:Y:S05]  /*38fc0*/  BRA `(.L_x_4248) ;  /* 0xffffff7c00e07947 */ /* 0x000fea000383ffff */
.L_x_4062:
[----:B0-----:R0:W2:Y:S02]  /*38fd0*/  SYNCS.PHASECHK.TRANS64.TRYWAIT P0, [R3+URZ+0x324a0], R6 ;  /* 0x0324a006030075a7 */ /* 0x0010a4000800017f */
[----:B--2---:R-:W-:Y:S05]  /*38fe0*/  @!P0 NANOSLEEP.SYNCS 0x989680 ;  /* 0x009896800000895d */ /* 0x004fea0003900000 */
[----:B------:R-:W2:Y:S02]  /*38ff0*/  @!P0 SYNCS.PHASECHK.TRANS64 P0, [R3+URZ+0x324a0], R6 ;  /* 0x0324a006030085a7 */ /* 0x000ea4000800007f */
[----:B--2---:R-:W-:Y:S05]  /*39000*/  @!P0 BRA `(.L_x_4062) ;  /* 0xfffffffc00f08947 */ /* 0x004fea000383ffff */
[----:B------:R-:W-:Y:S05]  /*39010*/  BRA `(.L_x_4249) ;  /* 0xffffff7c00f87947 */ /* 0x000fea000383ffff */
.L_x_4067:
[----:B--2---:R2:W3:Y:S02]  /*39020*/  SYNCS.PHASECHK.TRANS64.TRYWAIT P0, [R3+URZ+0x324c0], R6 ;  /* 0x0324c006030075a7 */ /* 0x0044e4000800017f */
[----:B---3--:R-:W-:Y:S05]  /*39030*/  @!P0 NANOSLEEP.SYNCS 0x989680 ;  /* 0x009896800000895d */ /* 0x008fea0003900000 */
[----:B------:R-:W3:Y:S02]  /*39040*/  @!P0 SYNCS.PHASECHK.TRANS64 P0, [R3+URZ+0x324c0], R6 ;  /* 0x0324c006030085a7 */ /* 0x000ee4000800007f */
[----:B---3--:R-:W-:Y:S05]  /*39050*/  @!P0 BRA `(.L_x_4067) ;  /* 0xfffffffc00f08947 */ /* 0x008fea000383ffff */
[----:B------:R-:W-:Y:S05]  /*39060*/  BRA `(.L_x_4250) ;  /* 0xffffff8000747947 */ /* 0x000fea000383ffff */
.L_x_4077:
[----:B--2---:R2:W3:Y:S02]  /*39070*/  SYNCS.PHASECHK.TRANS64.TRYWAIT P1, [R10+URZ+0x324a0], R2 ;  /* 0x0324a0020a0075a7 */ /* 0x0044e4000802017f */
[----:B---3--:R-:W-:Y:S05]  /*39080*/  @!P1 NANOSLEEP.SYNCS 0x989680 ;  /* 0x009896800000995d */ /* 0x008fea0003900000 */
[----:B------:R-:W3:Y:S02]  /*39090*/  @!P1 SYNCS.PHASECHK.TRANS64 P1, [R10+URZ+0x324a0], R2 ;  /* 0x0324a0020a0095a7 */ /* 0x000ee4000802007f */
[----:B---3--:R-:W-:Y:S05]  /*390a0*/  @!P1 BRA `(.L_x_4077) ;  /* 0xfffffffc00f09947 */ /* 0x008fea000383ffff */
[----:B------:R-:W-:Y:S05]  /*390b0*/  BRA `(.L_x_4251) ;  /* 0xffffff8400e87947 */ /* 0x000fea000383ffff */
.L_x_4082:
[----:B0-----:R0:W1:Y:S02]  /*390c0*/  SYNCS.PHASECHK.TRANS64.TRYWAIT P1, [R10+URZ+0x324c0], R2 ;  /* 0x0324c0020a0075a7 */ /* 0x001064000802017f */
[----:B-1----:R-:W-:Y:S05]  /*390d0*/  @!P1 NANOSLEEP.SYNCS 0x989680 ;  /* 0x009896800000995d */ /* 0x002fea0003900000 */
[----:B------:R-:W1:Y:S02]  /*390e0*/  @!P1 SYNCS.PHASECHK.TRANS64 P1, [R10+URZ+0x324c0], R2 ;  /* 0x0324c0020a0095a7 */ /* 0x000e64000802007f */
[----:B-1----:R-:W-:Y:S05]  /*390f0*/  @!P1 BRA `(.L_x_4082) ;  /* 0xfffffffc00f09947 */ /* 0x002fea000383ffff */
[----:B------:R-:W-:Y:S05]  /*39100*/  BRA `(.L_x_4252) ;  /* 0xffffff8800607947 */ /* 0x000fea000383ffff */
.L_x_4106:
        /* <DEDUP_REMOVED lines=8> */
[----:B--2---:R-:W-:Y:S05]  /*39190*/  WARPSYNC.COLLECTIVE R15, `(.L_x_4254) ;  /* 0x000000000f087348 */ /* 0x004fea0003c00000 */
[----:B------:R0:W1:Y:S02]  /*391a0*/  SHFL.IDX P6, R14, R13, R12, R11 ;  /* 0x0000000c0d0e7389 */ /* 0x00006400000c000b */
[----:B012---:R-:W-:Y:S01]  /*391b0*/  ENDCOLLECTIVE ;  /* 0x000000000000791b */ /* 0x007fe20003800000 */
.L_x_4254:
[----:B------:R-:W-:Y:S05]  /*391c0*/  BSYNC B0 ;  /* 0x0000000000007941 */ /* 0x000fea0003800000 */
.L_x_4253:
[----:B------:R-:W-:Y:S05]  /*391d0*/  BRA `(.L_x_4255) ;  /* 0xffffff9800e07947 */ /* 0x000fea000383ffff */
.L_x_4109:
[----:B-1----:R1:W2:Y:S02]  /*391e0*/  SYNCS.PHASECHK.TRANS64.TRYWAIT P0, [R17+URZ+0x32440], R0 ;  /* 0x03244000110075a7 */ /* 0x0022a4000800017f */
[----:B--2---:R-:W-:Y:S05]  /*391f0*/  @!P0 NANOSLEEP.SYNCS 0x989680 ;  /* 0x009896800000895d */ /* 0x004fea0003900000 */
[----:B------:R-:W2:Y:S02]  /*39200*/  @!P0 SYNCS.PHASECHK.TRANS64 P0, [R17+URZ+0x32440], R0 ;  /* 0x03244000110085a7 */ /* 0x000ea4000800007f */
[----:B--2---:R-:W-:Y:S05]  /*39210*/  @!P0 BRA `(.L_x_4109) ;  /* 0xfffffffc00f08947 */ /* 0x004fea000383ffff */
[----:B------:R-:W-:Y:S05]  /*39220*/  BRA `(.L_x_4256) ;  /* 0xffffff9800f87947 */ /* 0x000fea000383ffff */
.L_x_4110:
        /* <DEDUP_REMOVED lines=8> */
.L_x_4258:
[----:B------:R-:W-:Y:S05]  /*392b0*/  BSYNC B0 ;  /* 0x0000000000007941 */ /* 0x000fea0003800000 */
.L_x_4257:
        /* <DEDUP_REMOVED lines=9> */
.L_x_4259:
[----:B------:R-:W-:Y:S02]  /*39350*/  IMAD.MOV.U32 R13, RZ, RZ, R4 ;  /* 0x000000ffff0d7224 */ /* 0x000fe400078e0004 */
[----:B------:R-:W-:Y:S02]  /*39360*/  IMAD.MOV.U32 R12, RZ, RZ, 0x1 ;  /* 0x00000001ff0c7424 */ /* 0x000fe400078e00ff */
[----:B------:R-:W-:-:S07]  /*39370*/  IMAD.MOV.U32 R3, RZ, RZ, R14 ;  /* 0x000000ffff037224 */ /* 0x000fce00078e000e */
[----:B------:R-:W-:Y:S05]  /*39380*/  WARPSYNC.COLLECTIVE R15, `(.L_x_4260) ;  /* 0x000000000f087348 */ /* 0x000fea0003c00000 */
[----:B------:R0:W1:Y:S02]  /*39390*/  SHFL.IDX P6, R14, R13, R12, R11 ;  /* 0x0000000c0d0e7389 */ /* 0x00006400000c000b */
[----:B01----:R-:W-:Y:S01]  /*393a0*/  ENDCOLLECTIVE ;  /* 0x000000000000791b */ /* 0x003fe20003800000 */
.L_x_4260:
        /* <DEDUP_REMOVED lines=15> */
.L_x_4261:
[----:B------:R-:W-:Y:S02]  /*394a0*/  @P0 IMAD R6, R5, 0x2, R23 ;  /* 0x0000000205060824 */ /* 0x000fe400078e0217 */
[----:B------:R-:W-:Y:S02]  /*394b0*/  IMAD.MOV.U32 R13, RZ, RZ, R4 ;  /* 0x000000ffff0d7224 */ /* 0x000fe400078e0004 */
[----:B------:R-:W-:Y:S02]  /*394c0*/  IMAD.MOV.U32 R12, RZ, RZ, 0x2 ;  /* 0x00000002ff0c7424 */ /* 0x000fe400078e00ff */
[----:B------:R-:W-:-:S07]  /*394d0*/  IMAD.MOV.U32 R3, RZ, RZ, R14 ;  /* 0x000000ffff037224 */ /* 0x000fce00078e000e */
[----:B------:R-:W-:Y:S05]  /*394e0*/  WARPSYNC.COLLECTIVE R15, `(.L_x_4262) ;  /* 0x000000000f087348 */ /* 0x000fea0003c00000 */
[----:B------:R0:W1:Y:S02]  /*394f0*/  SHFL.IDX P6, R14, R13, R12, R11 ;  /* 0x0000000c0d0e7389 */ /* 0x00006400000c000b */
[----:B01----:R-:W-:Y:S01]  /*39500*/  ENDCOLLECTIVE ;  /* 0x000000000000791b */ /* 0x003fe20003800000 */
.L_x_4262:
        /* <DEDUP_REMOVED lines=15> */
.L_x_4263:
[----:B------:R-:W-:Y:S02]  /*39600*/  @P0 IMAD R6, R5, 0x2, R23 ;  /* 0x0000000205060824 */ /* 0x000fe400078e0217 */
[----:B------:R-:W-:Y:S02]  /*39610*/  IMAD.MOV.U32 R13, RZ, RZ, R4 ;  /* 0x000000ffff0d7224 */ /* 0x000fe400078e0004 */
[----:B------:R-:W-:Y:S02]  /*39620*/  IMAD.MOV.U32 R12, RZ, RZ, 0x3 ;  /* 0x00000003ff0c7424 */ /* 0x000fe400078e00ff */
[----:B------:R-:W-:-:S07]  /*39630*/  IMAD.MOV.U32 R3, RZ, RZ, R14 ;  /* 0x000000ffff037224 */ /* 0x000fce00078e000e */
[----:B------:R-:W-:Y:S05]  /*39640*/  WARPSYNC.COLLECTIVE R15, `(.L_x_4264) ;  /* 0x000000000f087348 */ /* 0x000fea0003c00000 */
[----:B------:R0:W1:Y:S02]  /*39650*/  SHFL.IDX P6, R14, R13, R12, R11 ;  /* 0x0000000c0d0e7389 */ /* 0x00006400000c000b */
[----:B01----:R-:W-:Y:S01]  /*39660*/  ENDCOLLECTIVE ;  /* 0x000000000000791b */ /* 0x003fe20003800000 */
.L_x_4264:
        /* <DEDUP_REMOVED lines=15> */
.L_x_4265:
[----:B------:R-:W-:Y:S02]  /*39760*/  @P0 IMAD R6, R5, 0x2, R23 ;  /* 0x0000000205060824 */ /* 0x000fe400078e0217 */
[----:B------:R-:W-:Y:S02]  /*39770*/  IMAD.MOV.U32 R13, RZ, RZ, R4 ;  /* 0x000000ffff0d7224 */ /* 0x000fe400078e0004 */
[----:B------:R-:W-:Y:S02]  /*39780*/  IMAD.MOV.U32 R12, RZ, RZ, 0x4 ;  /* 0x00000004ff0c7424 */ /* 0x000fe400078e00ff */
[----:B------:R-:W-:-:S07]  /*39790*/  IMAD.MOV.U32 R3, RZ, RZ, R14 ;  /* 0x000000ffff037224 */ /* 0x000fce00078e000e */
[----:B------:R-:W-:Y:S05]  /*397a0*/  WARPSYNC.COLLECTIVE R15, `(.L_x_4266) ;  /* 0x000000000f087348 */ /* 0x000fea0003c00000 */
[----:B------:R0:W1:Y:S02]  /*397b0*/  SHFL.IDX P6, R14, R13, R12, R11 ;  /* 0x0000000c0d0e7389 */ /* 0x00006400000c000b */
[----:B01----:R-:W-:Y:S01]  /*397c0*/  ENDCOLLECTIVE ;  /* 0x000000000000791b */ /* 0x003fe20003800000 */
.L_x_4266:
        /* <DEDUP_REMOVED lines=15> */
.L_x_4267:
[----:B------:R-:W-:Y:S02]  /*398c0*/  @P0 IMAD R6, R5, 0x2, R23 ;  /* 0x0000000205060824 */ /* 0x000fe400078e0217 */
[----:B------:R-:W-:Y:S02]  /*398d0*/  IMAD.MOV.U32 R13, RZ, RZ, R4 ;  /* 0x000000ffff0d7224 */ /* 0x000fe400078e0004 */
[----:B------:R-:W-:Y:S02]  /*398e0*/  IMAD.MOV.U32 R12, RZ, RZ, 0x5 ;  /* 0x00000005ff0c7424 */ /* 0x000fe400078e00ff */
[----:B------:R-:W-:-:S07]  /*398f0*/  IMAD.MOV.U32 R3, RZ, RZ, R14 ;  /* 0x000000ffff037224 */ /* 0x000fce00078e000e */
[----:B------:R-:W-:Y:S05]  /*39900*/  WARPSYNC.COLLECTIVE R15, `(.L_x_4268) ;  /* 0x000000000f087348 */ /* 0x000fea0003c00000 */
[----:B------:R0:W1:Y:S02]  /*39910*/  SHFL.IDX P6, R14, R13, R12, R11 ;  /* 0x0000000c0d0e7389 */ /* 0x00006400000c000b */
[----:B01----:R-:W-:Y:S01]  /*39920*/  ENDCOLLECTIVE ;  /* 0x000000000000791b */ /* 0x003fe20003800000 */
.L_x_4268:
        /* <DEDUP_REMOVED lines=10> */
.L_x_4269:
[----:B------:R-:W-:Y:S01]  /*399d0*/  @!PT LDS RZ, [RZ] ;  /* 0x00000000fffff984 */ /* 0x000fe20000000800 */
[----:B------:R-:W-:Y:S01]  /*399e0*/  @!PT LDS RZ, [RZ] ;  /* 0x00000000fffff984 */ /* 0x000fe20000000800 */
[----:B------:R-:W-:Y:S01]  /*399f0*/  @!PT LDS RZ, [RZ] ;  /* 0x00000000fffff984 */ /* 0x000fe20000000800 */
[----:B------:R0:W-:Y:S01]  /*39a00*/  @P0 LDGSTS.E.BYPASS.LTC128B.128 [R6+0x1e400], desc[UR44][R2.64], !P2 ;  /* 0x1e40000002060fae */ /* 0x0001e2000d101d6c */
[----:B------:R-:W-:Y:S01]  /*39a10*/  IMAD.MOV.U32 R0, RZ, RZ, R14 ;  /* 0x000000ffff007224 */ /* 0x000fe200078e000e */
[----:B------:R-:W-:Y:S06]  /*39a20*/  BRA `(.L_x_4270) ;  /* 0xffffff9800687947 */ /* 0x000fec000383ffff */
.L_x_4115:
        /* <DEDUP_REMOVED lines=9> */
.L_x_4271:
        /* <DEDUP_REMOVED lines=12> */
.L_x_4272:
[----:B------:R-:W-:Y:S02]  /*39b80*/  IMAD.MOV.U32 R13, RZ, RZ, R3 ;  /* 0x000000ffff0d7224 */ /* 0x000fe400078e0003 */
[----:B------:R-:W-:Y:S02]  /*39b90*/  IMAD.MOV.U32 R12, RZ, RZ, 0x1 ;  /* 0x00000001ff0c7424 */ /* 0x000fe400078e00ff */
[----:B------:R-:W-:-:S07]  /*39ba0*/  IMAD.MOV.U32 R5, RZ, RZ, R14 ;  /* 0x000000ffff057224 */ /* 0x000fce00078e000e */
[----:B------:R-:W-:Y:S05]  /*39bb0*/  WARPSYNC.COLLECTIVE R15, `(.L_x_4273) ;  /* 0x000000000f087348 */ /* 0x000fea0003c00000 */
[----:B------:R0:W1:Y:S02]  /*39bc0*/  SHFL.IDX P6, R14, R13, R12, R11 ;  /* 0x0000000c0d0e7389 */ /* 0x00006400000c000b */
[----:B01----:R-:W-:Y:S01]  /*39bd0*/  ENDCOLLECTIVE ;  /* 0x000000000000791b */ /* 0x003fe20003800000 */
.L_x_4273:
        /* <DEDUP_REMOVED lines=15> */
.L_x_4274:
[----:B------:R-:W-:Y:S02]  /*39cd0*/  IMAD.MOV.U32 R13, RZ, RZ, R3 ;  /* 0x000000ffff0d7224 */ /* 0x000fe400078e0003 */
[----:B------:R-:W-:Y:S02]  /*39ce0*/  IMAD.MOV.U32 R12, RZ, RZ, 0x2 ;  /* 0x00000002ff0c7424 */ /* 0x000fe400078e00ff */
[----:B------:R-:W-:-:S07]  /*39cf0*/  IMAD.MOV.U32 R5, RZ, RZ, R14 ;  /* 0x000000ffff057224 */ /* 0x000fce00078e000e */
[----:B------:R-:W-:Y:S05]  /*39d00*/  WARPSYNC.COLLECTIVE R15, `(.L_x_4275) ;  /* 0x000000000f087348 */ /* 0x000fea0003c00000 */
[----:B------:R0:W1:Y:S02]  /*39d10*/  SHFL.IDX P6, R14, R13, R12, R11 ;  /* 0x0000000c0d0e7389 */ /* 0x00006400000c000b */
[----:B01----:R-:W-:Y:S01]  /*39d20*/  ENDCOLLECTIVE ;  /* 0x000000000000791b */ /* 0x003fe20003800000 */
.L_x_4275:
        /* <DEDUP_REMOVED lines=15> */
.L_x_4276:
[----:B------:R-:W-:Y:S02]  /*39e20*/  IMAD.MOV.U32 R13, RZ, RZ, R3 ;  /* 0x000000ffff0d7224 */ /* 0x000fe400078e0003 */
[----:B------:R-:W-:Y:S02]  /*39e30*/  IMAD.MOV.U32 R12, RZ, RZ, 0x3 ;  /* 0x00000003ff0c7424 */ /* 0x000fe400078e00ff */
[----:B------:R-:W-:-:S07]  /*39e40*/  IMAD.MOV.U32 R5, RZ, RZ, R14 ;  /* 0x000000ffff057224 */ /* 0x000fce00078e000e */
[----:B------:R-:W-:Y:S05]  /*39e50*/  WARPSYNC.COLLECTIVE R15, `(.L_x_4277) ;  /* 0x000000000f087348 */ /* 0x000fea0003c00000 */
[----:B------:R0:W1:Y:S02]  /*39e60*/  SHFL.IDX P6, R14, R13, R12, R11 ;  /* 0x0000000c0d0e7389 */ /* 0x00006400000c000b */
[----:B01----:R-:W-:Y:S01]  /*39e70*/  ENDCOLLECTIVE ;  /* 0x000000000000791b */ /* 0x003fe20003800000 */
.L_x_4277:
        /* <DEDUP_REMOVED lines=10> */
.L_x_4278:
        /* <DEDUP_REMOVED lines=13> */
.L_x_4279:
        /* <DEDUP_REMOVED lines=10> */
.L_x_4280:
        /* <DEDUP_REMOVED lines=13> */
.L_x_4281:
        /* <DEDUP_REMOVED lines=10> */
.L_x_4282:
        /* <DEDUP_REMOVED lines=13> */
.L_x_4283:
        /* <DEDUP_REMOVED lines=10> */
.L_x_4284:
        /* <DEDUP_REMOVED lines=11> */
.L_x_4285:
        /* <DEDUP_REMOVED lines=10> */
.L_x_4286:
[----:B------:R-:W-:Y:S01]  /*3a4c0*/  @!PT LDS RZ, [RZ] ;  /* 0x00000000fffff984 */ /* 0x000fe20000000800 */
[----:B------:R-:W-:Y:S01]  /*3a4d0*/  @!PT LDS RZ, [RZ] ;  /* 0x00000000fffff984 */ /* 0x000fe20000000800 */
[----:B------:R-:W-:Y:S01]  /*3a4e0*/  @!PT LDS RZ, [RZ] ;  /* 0x00000000fffff984 */ /* 0x000fe20000000800 */
[----:B------:R0:W-:Y:S01]  /*3a4f0*/  @!P0 LDGSTS.E.BYPASS.LTC128B.128 [R26+0x1b400], desc[UR44][R4.64], !P1 ;  /* 0x1b400000041a8fae */ /* 0x0001e2000c901d6c */
[----:B------:R-:W-:Y:S01]  /*3a500*/  IMAD.MOV.U32 R0, RZ, RZ, R14 ;  /* 0x000000ffff007224 */ /* 0x000fe200078e000e */
[----:B------:R-:W-:Y:S06]  /*3a510*/  BRA `(.L_x_4287) ;  /* 0xffffff9800c87947 */ /* 0x000fec000383ffff */
.L_x_4119:
        /* <DEDUP_REMOVED lines=33> */
.L_x_4289:
[----:B------:R-:W-:Y:S05]  /*3a730*/  BSYNC B0 ;  /* 0x0000000000007941 */ /* 0x000fea0003800000 */
.L_x_4288:
        /* <DEDUP_REMOVED lines=11> */
.L_x_4290:
        /* <DEDUP_REMOVED lines=12> */
.L_x_4291:
[----:B------:R-:W-:-:S04]  /*3a8b0*/  @!P0 LOP3.LUT R2, R3, R2, RZ, 0x3c, !PT ;  /* 0x0000000203028212 */ /* 0x000fc800078e3cff */
[----:B------:R-:W-:-:S05]  /*3a8c0*/  @!P0 LOP3.LUT R3, R3, R2, RZ, 0x3c, !PT ;  /* 0x0000000203038212 */ /* 0x000fca00078e3cff */
        /* <DEDUP_REMOVED lines=13> */
.L_x_4292:
        /* <DEDUP_REMOVED lines=12> */
.L_x_4293:
        /* <DEDUP_REMOVED lines=12> */
.L_x_4294:
        /* <DEDUP_REMOVED lines=12> */
.L_x_4295:
        /* <DEDUP_REMOVED lines=12> */
.L_x_4296:
        /* <DEDUP_REMOVED lines=12> */
.L_x_4297:
        /* <DEDUP_REMOVED lines=12> */
.L_x_4298:
        /* <DEDUP_REMOVED lines=12> */
.L_x_4299:
        /* <DEDUP_REMOVED lines=12> */
.L_x_4300:
        /* <DEDUP_REMOVED lines=12> */
.L_x_4301:
        /* <DEDUP_REMOVED lines=11> */
.L_x_4302:
[----:B------:R-:W-:Y:S02]  /*3b110*/  IMAD.MOV.U32 R13, RZ, RZ, R0 ;  /* 0x000000ffff0d7224 */ /* 0x000fe400078e0000 */
[----:B------:R-:W-:Y:S02]  /*3b120*/  IMAD.MOV.U32 R12, RZ, RZ, 0x7 ;  /* 0x00000007ff0c7424 */ /* 0x000fe400078e00ff */
[----:B------:R-:W-:-:S07]  /*3b130*/  IMAD.MOV.U32 R2, RZ, RZ, R14 ;  /* 0x000000ffff027224 */ /* 0x000fce00078e000e */
[----:B------:R-:W-:Y:S05]  /*3b140*/  WARPSYNC.COLLECTIVE R15, `(.L_x_4303) ;  /* 0x000000000f087348 */ /* 0x000fea0003c00000 */
[----:B------:R0:W1:Y:S02]  /*3b150*/  SHFL.IDX P6, R14, R13, R12, R11 ;  /* 0x0000000c0d0e7389 */ /* 0x00006400000c000b */
[----:B01----:R-:W-:Y:S01]  /*3b160*/  ENDCOLLECTIVE ;  /* 0x000000000000791b */ /* 0x003fe20003800000 */
.L_x_4303:
        /* <DEDUP_REMOVED lines=14> */
.L_x_4304:
[----:B------:R-:W-:Y:S01]  /*3b250*/  IMAD.MOV.U32 R2, RZ, RZ, R14 ;  /* 0x000000ffff027224 */ /* 0x000fe200078e000e */
[----:B------:R-:W-:Y:S06]  /*3b260*/  BRA `(.L_x_4305) ;  /* 0xffffff9800347947 */ /* 0x000fec000383ffff */
.L_x_4124:
[----:B0-----:R0:W1:Y:S02]  /*3b270*/  SYNCS.PHASECHK.TRANS64.TRYWAIT P0, [R23+URZ+0x32420], R0 ;  /* 0x03242000170075a7 */ /* 0x001064000800017f */
[----:B-1----:R-:W-:Y:S05]  /*3b280*/  @!P0 NANOSLEEP.SYNCS 0x989680 ;  /* 0x009896800000895d */ /* 0x002fea0003900000 */
[----:B------:R-:W1:Y:S02]  /*3b290*/  @!P0 SYNCS.PHASECHK.TRANS64 P0, [R23+URZ+0x32420], R0 ;  /* 0x03242000170085a7 */ /* 0x000e64000800007f */
[----:B-1----:R-:W-:Y:S05]  /*3b2a0*/  @!P0 BRA `(.L_x_4124) ;  /* 0xfffffffc00f08947 */ /* 0x002fea000383ffff */
[----:B------:R-:W-:Y:S05]  /*3b2b0*/  BRA `(.L_x_4306) ;  /* 0xffffff9800a87947 */ /* 0x000fea000383ffff */
.L_x_4127:
[----:B0-----:R0:W1:Y:S02]  /*3b2c0*/  SYNCS.PHASECHK.TRANS64.TRYWAIT P0, [R17+URZ+0x32460], R0 ;  /* 0x03246000110075a7 */ /* 0x001064000800017f */
[----:B-1----:R-:W-:Y:S05]  /*3b2d0*/  @!P0 NANOSLEEP.SYNCS 0x989680 ;  /* 0x009896800000895d */ /* 0x002fea0003900000 */
[----:B------:R-:W1:Y:S02]  /*3b2e0*/  @!P0 SYNCS.PHASECHK.TRANS64 P0, [R17+URZ+0x32460], R0 ;  /* 0x03246000110085a7 */ /* 0x000e64000800007f */
[----:B-1----:R-:W-:Y:S05]  /*3b2f0*/  @!P0 BRA `(.L_x_4127) ;  /* 0xfffffffc00f08947 */ /* 0x002fea000383ffff */
[----:B------:R-:W-:Y:S05]  /*3b300*/  BRA `(.L_x_4307) ;  /* 0xffffff9800b87947 */ /* 0x000fea000383ffff */
.L_x_4128:
        /* <DEDUP_REMOVED lines=8> */
.L_x_4309:
[----:B------:R-:W-:Y:S05]  /*3b390*/  BSYNC B0 ;  /* 0x0000000000007941 */ /* 0x000fea0003800000 */
.L_x_4308:
        /* <DEDUP_REMOVED lines=13> */
.L_x_4310:
        /* <DEDUP_REMOVED lines=9> */
.L_x_4311:
        /* <DEDUP_REMOVED lines=17> */
.L_x_4312:
[----:B------:R-:W-:Y:S02]  /*3b610*/  IMAD.MOV.U32 R13, RZ, RZ, R6 ;  /* 0x000000ffff0d7224 */ /* 0x000fe400078e0006 */
[----:B------:R-:W-:Y:S01]  /*3b620*/  IMAD.MOV.U32 R12, RZ, RZ, 0x2 ;  /* 0x00000002ff0c7424 */ /* 0x000fe200078e00ff */
[----:B------:R-:W-:-:S13]  /*3b630*/  IADD3 R2, P3, R14, R0, RZ ;  /* 0x000000000e027210 */ /* 0x000fda0007f7e0ff */
[----:B------:R-:W-:Y:S05]  /*3b640*/  WARPSYNC.COLLECTIVE R15, `(.L_x_4313) ;  /* 0x000000000f087348 */ /* 0x000fea0003c00000 */
[----:B------:R0:W1:Y:S02]  /*3b650*/  SHFL.IDX P6, R14, R13, R12, R11 ;  /* 0x0000000c0d0e7389 */ /* 0x00006400000c000b */
[----:B01----:R-:W-:Y:S01]  /*3b660*/  ENDCOLLECTIVE ;  /* 0x000000000000791b */ /* 0x003fe20003800000 */
.L_x_4313:
        /* <DEDUP_REMOVED lines=17> */
.L_x_4314:
[----:B------:R-:W-:Y:S02]  /*3b780*/  IMAD.MOV.U32 R13, RZ, RZ, R6 ;  /* 0x000000ffff0d7224 */ /* 0x000fe400078e0006 */
[----:B------:R-:W-:Y:S01]  /*3b790*/  IMAD.MOV.U32 R12, RZ, RZ, 0x3 ;  /* 0x00000003ff0c7424 */ /* 0x000fe200078e00ff */
[----:B------:R-:W-:-:S13]  /*3b7a0*/  IADD3 R2, P3, R14, R0, RZ ;  /* 0x000000000e027210 */ /* 0x000fda0007f7e0ff */
[----:B------:R-:W-:Y:S05]  /*3b7b0*/  WARPSYNC.COLLECTIVE R15, `(.L_x_4315) ;  /* 0x000000000f087348 */ /* 0x000fea0003c00000 */
[----:B------:R0:W1:Y:S02]  /*3b7c0*/  SHFL.IDX P6, R14, R13, R12, R11 ;  /* 0x0000000c0d0e7389 */ /* 0x00006400000c000b */
[----:B01----:R-:W-:Y:S01]  /*3b7d0*/  ENDCOLLECTIVE ;  /* 0x000000000000791b */ /* 0x003fe20003800000 */
.L_x_4315:
        /* <DEDUP_REMOVED lines=17> */
.L_x_4316:
[----:B------:R-:W-:Y:S02]  /*3b8f0*/  IMAD.MOV.U32 R13, RZ, RZ, R6 ;  /* 0x000000ffff0d7224 */ /* 0x000fe400078e0006 */
[----:B------:R-:W-:Y:S01]  /*3b900*/  IMAD.MOV.U32 R12, RZ, RZ, 0x4 ;  /* 0x00000004ff0c7424 */ /* 0x000fe200078e00ff */
[----:B------:R-:W-:-:S13]  /*3b910*/  IADD3 R2, P3, R14, R0, RZ ;  /* 0x000000000e027210 */ /* 0x000fda0007f7e0ff */
[----:B------:R-:W-:Y:S05]  /*3b920*/  WARPSYNC.COLLECTIVE R15, `(.L_x_4317) ;  /* 0x000000000f087348 */ /* 0x000fea0003c00000 */
[----:B------:R0:W1:Y:S02]  /*3b930*/  SHFL.IDX P6, R14, R13, R12, R11 ;  /* 0x0000000c0d0e7389 */ /* 0x00006400000c000b */
[----:B01----:R-:W-:Y:S01]  /*3b940*/  ENDCOLLECTIVE ;  /* 0x000000000000791b */ /* 0x003fe20003800000 */
.L_x_4317:
        /* <DEDUP_REMOVED lines=17> */
.L_x_4318:
[----:B------:R-:W-:Y:S02]  /*3ba60*/  IMAD.MOV.U32 R13, RZ, RZ, R6 ;  /* 0x000000ffff0d7224 */ /* 0x000fe400078e0006 */
[----:B------:R-:W-:Y:S01]  /*3ba70*/  IMAD.MOV.U32 R12, RZ, RZ, 0x5 ;  /* 0x00000005ff0c7424 */ /* 0x000fe200078e00ff */
[----:B------:R-:W-:-:S13]  /*3ba80*/  IADD3 R2, P3, R14, R0, RZ ;  /* 0x000000000e027210 */ /* 0x000fda0007f7e0ff */
[----:B------:R-:W-:Y:S05]  /*3ba90*/  WARPSYNC.COLLECTIVE R15, `(.L_x_4319) ;  /* 0x000000000f087348 */ /* 0x000fea0003c00000 */
[----:B------:R0:W1:Y:S02]  /*3baa0*/  SHFL.IDX P6, R14, R13, R12, R11 ;  /* 0x0000000c0d0e7389 */ /* 0x00006400000c000b */
[----:B01----:R-:W-:Y:S01]  /*3bab0*/  ENDCOLLECTIVE ;  /* 0x000000000000791b */ /* 0x003fe20003800000 */
.L_x_4319:
        /* <DEDUP_REMOVED lines=12> */
.L_x_4320:
        /* <DEDUP_REMOVED lines=9> */
.L_x_4135:
[----:B0-----:R0:W1:Y:S02]  /*3bc10*/  SYNCS.PHASECHK.TRANS64.TRYWAIT P0, [R4+URZ+0x32440], R21 ;  /* 0x03244015040075a7 */ /* 0x001064000800017f */
[----:B-1----:R-:W-:Y:S05]  /*3bc20*/  @!P0 NANOSLEEP.SYNCS 0x989680 ;  /* 0x009896800000895d */ /* 0x002fea0003900000 */
[----:B------:R-:W1:Y:S02]  /*3bc30*/  @!P0 SYNCS.PHASECHK.TRANS64 P0, [R4+URZ+0x32440], R21 ;  /* 0x03244015040085a7 */ /* 0x000e64000800007f */
[----:B-1----:R-:W-:Y:S05]  /*3bc40*/  @!P0 BRA `(.L_x_4135) ;  /* 0xfffffffc00f08947 */ /* 0x002fea000383ffff */
[----:B------:R-:W-:Y:S05]  /*3bc50*/  BRA `(.L_x_4322) ;  /* 0xffffff9c00507947 */ /* 0x000fea000383ffff */
.L_x_4136:
        /* <DEDUP_REMOVED lines=8> */
.L_x_4324:
[----:B------:R-:W-:Y:S05]  /*3bce0*/  BSYNC B1 ;  /* 0x0000000000017941 */ /* 0x000fea0003800000 */
.L_x_4323:
        /* <DEDUP_REMOVED lines=9> */
.L_x_4325:
[----:B------:R-:W-:Y:S02]  /*3bd80*/  IMAD.MOV.U32 R13, RZ, RZ, R9 ;  /* 0x000000ffff0d7224 */ /* 0x000fe400078e0009 */
[----:B------:R-:W-:Y:S02]  /*3bd90*/  IMAD.MOV.U32 R12, RZ, RZ, 0x1 ;  /* 0x00000001ff0c7424 */ /* 0x000fe400078e00ff */
[----:B------:R-:W-:-:S07]  /*3bda0*/  IMAD.MOV.U32 R2, RZ, RZ, R14 ;  /* 0x000000ffff027224 */ /* 0x000fce00078e000e */
[----:B------:R-:W-:Y:S05]  /*3bdb0*/  WARPSYNC.COLLECTIVE R15, `(.L_x_4326) ;  /* 0x000000000f087348 */ /* 0x000fea0003c00000 */
[----:B------:R0:W1:Y:S02]  /*3bdc0*/  SHFL.IDX P6, R14, R13, R12, R11 ;  /* 0x0000000c0d0e7389 */ /* 0x00006400000c000b */
[----:B01----:R-:W-:Y:S01]  /*3bdd0*/  ENDCOLLECTIVE ;  /* 0x000000000000791b */ /* 0x003fe20003800000 */
.L_x_4326:
        /* <DEDUP_REMOVED lines=11> */
.L_x_4327:
[----:B------:R-:W-:Y:S02]  /*3be90*/  IMAD.MOV.U32 R13, RZ, RZ, R9 ;  /* 0x000000ffff0d7224 */ /* 0x000fe400078e0009 */
[----:B------:R-:W-:Y:S02]  /*3bea0*/  IMAD.MOV.U32 R12, RZ, RZ, 0x2 ;  /* 0x00000002ff0c7424 */ /* 0x000fe400078e00ff */
[----:B------:R-:W-:-:S07]  /*3beb0*/  IMAD.MOV.U32 R2, RZ, RZ, R14 ;  /* 0x000000ffff027224 */ /* 0x000fce00078e000e */
[----:B------:R-:W-:Y:S05]  /*3bec0*/  WARPSYNC.COLLECTIVE R15, `(.L_x_4328) ;  /* 0x000000000f087348 */ /* 0x000fea0003c00000 */
[----:B------:R0:W1:Y:S02]  /*3bed0*/  SHFL.IDX P6, R14, R13, R12, R11 ;  /* 0x0000000c0d0e7389 */ /* 0x00006400000c000b */
[----:B01----:R-:W-:Y:S01]  /*3bee0*/  ENDCOLLECTIVE ;  /* 0x000000000000791b */ /* 0x003fe20003800000 */
.L_x_4328:
        /* <DEDUP_REMOVED lines=11> */
.L_x_4329:
[----:B------:R-:W-:Y:S02]  /*3bfa0*/  IMAD.MOV.U32 R13, RZ, RZ, R9 ;  /* 0x000000ffff0d7224 */ /* 0x000fe400078e0009 */
[----:B------:R-:W-:Y:S02]  /*3bfb0*/  IMAD.MOV.U32 R12, RZ, RZ, 0x3 ;  /* 0x00000003ff0c7424 */ /* 0x000fe400078e00ff */
[----:B------:R-:W-:-:S07]  /*3bfc0*/  IMAD.MOV.U32 R2, RZ, RZ, R14 ;  /* 0x000000ffff027224 */ /* 0x000fce00078e000e */
[----:B------:R-:W-:Y:S05]  /*3bfd0*/  WARPSYNC.COLLECTIVE R15, `(.L_x_4330) ;  /* 0x000000000f087348 */ /* 0x000fea0003c00000 */
[----:B------:R0:W1:Y:S02]  /*3bfe0*/  SHFL.IDX P6, R14, R13, R12, R11 ;  /* 0x0000000c0d0e7389 */ /* 0x00006400000c000b */
[----:B01----:R-:W-:Y:S01]  /*3bff0*/  ENDCOLLECTIVE ;  /* 0x000000000000791b */ /* 0x003fe20003800000 */
.L_x_4330:
        /* <DEDUP_REMOVED lines=11> */
.L_x_4331:
[----:B------:R-:W-:Y:S02]  /*3c0b0*/  IMAD.MOV.U32 R13, RZ, RZ, R9 ;  /* 0x000000ffff0d7224 */ /* 0x000fe400078e0009 */
[----:B------:R-:W-:Y:S02]  /*3c0c0*/  IMAD.MOV.U32 R12, RZ, RZ, 0x4 ;  /* 0x00000004ff0c7424 */ /* 0x000fe400078e00ff */
[----:B------:R-:W-:-:S07]  /*3c0d0*/  IMAD.MOV.U32 R2, RZ, RZ, R14 ;  /* 0x000000ffff027224 */ /* 0x000fce00078e000e */
[----:B------:R-:W-:Y:S05]  /*3c0e0*/  WARPSYNC.COLLECTIVE R15, `(.L_x_4332) ;  /* 0x000000000f087348 */ /* 0x000fea0003c00000 */
[----:B------:R0:W1:Y:S02]  /*3c0f0*/  SHFL.IDX P6, R14, R13, R12, R11 ;  /* 0x0000000c0d0e7389 */ /* 0x00006400000c000b */
[----:B01----:R-:W-:Y:S01]  /*3c100*/  ENDCOLLECTIVE ;  /* 0x000000000000791b */ /* 0x003fe20003800000 */
.L_x_4332:
        /* <DEDUP_REMOVED lines=11> */
.L_x_4333:
[----:B------:R-:W-:Y:S02]  /*3c1c0*/  IMAD.MOV.U32 R13, RZ, RZ, R9 ;  /* 0x000000ffff0d7224 */ /* 0x000fe400078e0009 */
[----:B------:R-:W-:Y:S02]  /*3c1d0*/  IMAD.MOV.U32 R12, RZ, RZ, 0x5 ;  /* 0x00000005ff0c7424 */ /* 0x000fe400078e00ff */
[----:B------:R-:W-:-:S07]  /*3c1e0*/  IMAD.MOV.U32 R2, RZ, RZ, R14 ;  /* 0x000000ffff027224 */ /* 0x000fce00078e000e */
[----:B------:R-:W-:Y:S05]  /*3c1f0*/  WARPSYNC.COLLECTIVE R15, `(.L_x_4334) ;  /* 0x000000000f087348 */ /* 0x000fea0003c00000 */
[----:B------:R0:W1:Y:S02]  /*3c200*/  SHFL.IDX P6, R14, R13, R12, R11 ;  /* 0x0000000c0d0e7389 */ /* 0x00006400000c000b */
[----:B01----:R-:W-:Y:S01]  /*3c210*/  ENDCOLLECTIVE ;  /* 0x000000000000791b */ /* 0x003fe20003800000 */
.L_x_4334:
        /* <DEDUP_REMOVED lines=11> */
.L_x_4335:
[----:B------:R-:W-:Y:S01]  /*3c2d0*/  IMAD.MOV.U32 R2, RZ, RZ, R14 ;  /* 0x000000ffff027224 */ /* 0x000fe200078e000e */
[----:B------:R-:W-:Y:S06]  /*3c2e0*/  BRA `(.L_x_4336) ;  /* 0xffffff9800807947 */ /* 0x000fec000383ffff */
.L_x_4141:
[----:B---3--:R3:W4:Y:S02]  /*3c2f0*/  SYNCS.PHASECHK.TRANS64.TRYWAIT P0, [R4+URZ+0x32460], R21 ;  /* 0x03246015040075a7 */ /* 0x008724000800017f */
[----:B----4-:R-:W-:Y:S05]  /*3c300*/  @!P0 NANOSLEEP.SYNCS 0x989680 ;  /* 0x009896800000895d */ /* 0x010fea0003900000 */
[----:B------:R-:W4:Y:S02]  /*3c310*/  @!P0 SYNCS.PHASECHK.TRANS64 P0, [R4+URZ+0x32460], R21 ;  /* 0x03246015040085a7 */ /* 0x000f24000800007f */
[----:B----4-:R-:W-:Y:S05]  /*3c320*/  @!P0 BRA `(.L_x_4141) ;  /* 0xfffffffc00f08947 */ /* 0x010fea000383ffff */
[----:B------:R-:W-:Y:S05]  /*3c330*/  BRA `(.L_x_4337) ;  /* 0xffffff9800d07947 */ /* 0x000fea000383ffff */
.L_x_4142:
        /* <DEDUP_REMOVED lines=8> */
.L_x_4339:
[----:B------:R-:W-:Y:S05]  /*3c3c0*/  BSYNC B1 ;  /* 0x0000000000017941 */ /* 0x000fea0003800000 */
.L_x_4338:
        /* <DEDUP_REMOVED lines=9> */
.L_x_4340:
[----:B------:R-:W-:Y:S02]  /*3c460*/  IMAD.MOV.U32 R13, RZ, RZ, R7 ;  /* 0x000000ffff0d7224 */ /* 0x000fe400078e0007 */
[----:B------:R-:W-:Y:S01]  /*3c470*/  IMAD.MOV.U32 R12, RZ, RZ, 0x1 ;  /* 0x00000001ff0c7424 */ /* 0x000fe200078e00ff */
[----:B------:R-:W-:-:S13]  /*3c480*/  IADD3 R2, P0, R14, R0, RZ ;  /* 0x000000000e027210 */ /* 0x000fda0007f1e0ff */
[----:B------:R-:W-:Y:S05]  /*3c490*/  WARPSYNC.COLLECTIVE R15, `(.L_x_4341) ;  /* 0x000000000f087348 */ /* 0x000fea0003c00000 */
[----:B------:R0:W1:Y:S02]  /*3c4a0*/  SHFL.IDX P6, R14, R13, R12, R11 ;  /* 0x0000000c0d0e7389 */ /* 0x00006400000c000b */
[----:B01----:R-:W-:Y:S01]  /*3c4b0*/  ENDCOLLECTIVE ;  /* 0x000000000000791b */ /* 0x003fe20003800000 */
.L_x_4341:
        /* <DEDUP_REMOVED lines=13> */
.L_x_4342:
[----:B------:R-:W-:Y:S02]  /*3c590*/  IMAD.MOV.U32 R13, RZ, RZ, R7 ;  /* 0x000000ffff0d7224 */ /* 0x000fe400078e0007 */
[----:B------:R-:W-:Y:S01]  /*3c5a0*/  IMAD.MOV.U32 R12, RZ, RZ, 0x2 ;  /* 0x00000002ff0c7424 */ /* 0x000fe200078e00ff */
[----:B------:R-:W-:-:S13]  /*3c5b0*/  IADD3 R2, P0, R14, R0, RZ ;  /* 0x000000000e027210 */ /* 0x000fda0007f1e0ff */
[----:B------:R-:W-:Y:S05]  /*3c5c0*/  WARPSYNC.COLLECTIVE R15, `(.L_x_4343) ;  /* 0x000000000f087348 */ /* 0x000fea0003c00000 */
[----:B------:R0:W1:Y:S02]  /*3c5d0*/  SHFL.IDX P6, R14, R13, R12, R11 ;  /* 0x0000000c0d0e7389 */ /* 0x00006400000c000b */
[----:B01----:R-:W-:Y:S01]  /*3c5e0*/  ENDCOLLECTIVE ;  /* 0x000000000000791b */ /* 0x003fe20003800000 */
.L_x_4343:
        /* <DEDUP_REMOVED lines=13> */
.L_x_4344:
[----:B------:R-:W-:Y:S02]  /*3c6c0*/  IMAD.MOV.U32 R13, RZ, RZ, R7 ;  /* 0x000000ffff0d7224 */ /* 0x000fe400078e0007 */
[----:B------:R-:W-:Y:S01]  /*3c6d0*/  IMAD.MOV.U32 R12, RZ, RZ, 0x3 ;  /* 0x00000003ff0c7424 */ /* 0x000fe200078e00ff */
[----:B------:R-:W-:-:S13]  /*3c6e0*/  IADD3 R2, P0, R14, R0, RZ ;  /* 0x000000000e027210 */ /* 0x000fda0007f1e0ff */
[----:B------:R-:W-:Y:S05]  /*3c6f0*/  WARPSYNC.COLLECTIVE R15, `(.L_x_4345) ;  /* 0x000000000f087348 */ /* 0x000fea0003c00000 */
[----:B------:R0:W1:Y:S02]  /*3c700*/  SHFL.IDX P6, R14, R13, R12, R11 ;  /* 0x0000000c0d0e7389 */ /* 0x00006400000c000b */
[----:B01----:R-:W-:Y:S01]  /*3c710*/  ENDCOLLECTIVE ;  /* 0x000000000000791b */ /* 0x003fe20003800000 */
.L_x_4345:
        /* <DEDUP_REMOVED lines=13> */
.L_x_4346:
[----:B------:R-:W-:Y:S02]  /*3c7f0*/  IMAD.MOV.U32 R13, RZ, RZ, R7 ;  /* 0x000000ffff0d7224 */ /* 0x000fe400078e0007 */
[----:B------:R-:W-:Y:S01]  /*3c800*/  IMAD.MOV.U32 R12, RZ, RZ, 0x4 ;  /* 0x00000004ff0c7424 */ /* 0x000fe200078e00ff */
[----:B------:R-:W-:-:S13]  /*3c810*/  IADD3 R2, P0, R14, R0, RZ ;  /* 0x000000000e027210 */ /* 0x000fda0007f1e0ff */
[----:B------:R-:W-:Y:S05]  /*3c820*/  WARPSYNC.COLLECTIVE R15, `(.L_x_4347) ;  /* 0x000000000f087348 */ /* 0x000fea0003c00000 */
[----:B------:R0:W1:Y:S02]  /*3c830*/  SHFL.IDX P6, R14, R13, R12, R11 ;  /* 0x0000000c0d0e7389 */ /* 0x00006400000c000b */
[----:B01----:R-:W-:Y:S01]  /*3c840*/  ENDCOLLECTIVE ;  /* 0x000000000000791b */ /* 0x003fe20003800000 */
.L_x_4347:
        /* <DEDUP_REMOVED lines=13> */
.L_x_4348:
[----:B------:R-:W-:Y:S02]  /*3c920*/  IMAD.MOV.U32 R13, RZ, RZ, R7 ;  /* 0x000000ffff0d7224 */ /* 0x000fe400078e0007 */
[----:B------:R-:W-:Y:S01]  /*3c930*/  IMAD.MOV.U32 R12, RZ, RZ, 0x5 ;  /* 0x00000005ff0c7424 */ /* 0x000fe200078e00ff */
[----:B------:R-:W-:-:S13]  /*3c940*/  IADD3 R2, P0, R14, R0, RZ ;  /* 0x000000000e027210 */ /* 0x000fda0007f1e0ff */
[----:B------:R-:W-:Y:S05]  /*3c950*/  WARPSYNC.COLLECTIVE R15, `(.L_x_4349) ;  /* 0x000000000f087348 */ /* 0x000fea0003c00000 */
[----:B------:R0:W1:Y:S02]  /*3c960*/  SHFL.IDX P6, R14, R13, R12, R11 ;  /* 0x0000000c0d0e7389 */ /* 0x00006400000c000b */
[----:B01----:R-:W-:Y:S01]  /*3c970*/  ENDCOLLECTIVE ;  /* 0x000000000000791b */ /* 0x003fe20003800000 */
.L_x_4349:
        /* <DEDUP_REMOVED lines=13> */
.L_x_4350:
[----:B------:R-:W-:Y:S05]  /*3ca50*/  BRA `(.L_x_4351) ;  /* 0xffffff98001c7947 */ /* 0x000fea000383ffff */
.L_x_4150:
[----:B------:R-:W-:Y:S01]  /*3ca60*/  BSSY B0, `(.L_x_4352) ;  /* 0x0000008000007945 */ /* 0x000fe20003800000 */
[----:B-1----:R-:W-:Y:S02]  /*3ca70*/  IMAD.MOV.U32 R13, RZ, RZ, R16 ;  /* 0x000000ffff0d7224 */ /* 0x002fe400078e0010 */
[----:B------:R-:W-:Y:S02]  /*3ca80*/  IMAD.MOV.U32 R12, RZ, RZ, RZ ;  /* 0x000000ffff0c7224 */ /* 0x000fe400078e00ff */
[----:B------:R-:W-:Y:S02]  /*3ca90*/  IMAD.MOV.U32 R11, RZ, RZ, 0x1f ;  /* 0x0000001fff0b7424 */ /* 0x000fe400078e00ff */
[----:B------:R-:W-:-:S07]  /*3caa0*/  IMAD.MOV.U32 R15, RZ, RZ, -0x1 ;  /* 0xffffffffff0f7424 */ /* 0x000fce00078e00ff */
[----:B0-23--:R-:W-:Y:S05]  /*3cab0*/  WARPSYNC.COLLECTIVE R15, `(.L_x_4353) ;  /* 0x000000000f087348 */ /* 0x00dfea0003c00000 */
[----:B------:R1:W4:Y:S02]  /*3cac0*/  SHFL.IDX P6, R14, R13, R12, R11 ;  /* 0x0000000c0d0e7389 */ /* 0x00032400000c000b */
[----:B01234-:R-:W-:Y:S01]  /*3cad0*/  ENDCOLLECTIVE ;  /* 0x000000000000791b */ /* 0x01ffe20003800000 */
.L_x_4353:
[----:B------:R-:W-:Y:S05]  /*3cae0*/  BSYNC B0 ;  /* 0x0000000000007941 */ /* 0x000fea0003800000 */
.L_x_4352:
        /* <DEDUP_REMOVED lines=9> */
.L_x_4354:
        /* <DEDUP_REMOVED lines=18> */
.L_x_4355:
[----:B------:R-:W-:Y:S01]  /*3cca0*/  IMAD.MOV.U32 R12, RZ, RZ, 0x2 ;  /* 0x00000002ff0c7424 */ /* 0x000fe200078e00ff */
[----:B------:R-:W-:-:S05]  /*3ccb0*/  SEL R6, R14, RZ, P1 ;  /* 0x000000ff0e067207 */ /* 0x000fca0000800000 */
[----:B------:R-:W-:-:S04]  /*3ccc0*/  IMAD.IADD R6, R5, 0x1, R6 ;  /* 0x0000000105067824 */ /* 0x000fc800078e0206 */
[----:B------:R-:W-:-:S07]  /*3ccd0*/  IMAD.MOV.U32 R13, RZ, RZ, R6 ;  /* 0x000000ffff0d7224 */ /* 0x000fce00078e0006 */
[----:B------:R-:W-:Y:S05]  /*3cce0*/  WARPSYNC.COLLECTIVE R15, `(.L_x_4356) ;  /* 0x000000000f087348 */ /* 0x000fea0003c00000 */
[----:B------:R0:W1:Y:S02]  /*3ccf0*/  SHFL.UP P6, R14, R13, R12, R11 ;  /* 0x0400000c0d0e7389 */ /* 0x00006400000c000b */
[----:B01----:R-:W-:Y:S01]  /*3cd00*/  ENDCOLLECTIVE ;  /* 0x000000000000791b */ /* 0x003fe20003800000 */
.L_x_4356:
[----:B------:R-:W-:Y:S01]  /*3cd10*/  IMAD.MOV.U32 R12, RZ, RZ, 0x4 ;  /* 0x00000004ff0c7424 */ /* 0x000fe200078e00ff */
[----:B------:R-:W-:-:S05]  /*3cd20*/  SEL R7, R14, RZ, P2 ;  /* 0x000000ff0e077207 */ /* 0x000fca0001000000 */
[----:B------:R-:W-:-:S04]  /*3cd30*/  IMAD.IADD R7, R6, 0x1, R7 ;  /* 0x0000000106077824 */ /* 0x000fc800078e0207 */
[----:B------:R-:W-:-:S07]  /*3cd40*/  IMAD.MOV.U32 R13, RZ, RZ, R7 ;  /* 0x000000ffff0d7224 */ /* 0x000fce00078e0007 */
[----:B------:R-:W-:Y:S05]  /*3cd50*/  WARPSYNC.COLLECTIVE R15, `(.L_x_4357) ;  /* 0x000000000f087348 */ /* 0x000fea0003c00000 */
[----:B------:R0:W1:Y:S02]  /*3cd60*/  SHFL.UP P6, R14, R13, R12, R11 ;  /* 0x0400000c0d0e7389 */ /* 0x00006400000c000b */
[----:B01----:R-:W-:Y:S01]  /*3cd70*/  ENDCOLLECTIVE ;  /* 0x000000000000791b */ /* 0x003fe20003800000 */
.L_x_4357:
[----:B------:R-:W-:Y:S01]  /*3cd80*/  IMAD.MOV.U32 R12, RZ, RZ, 0x8 ;  /* 0x00000008ff0c7424 */ /* 0x000fe200078e00ff */
[----:B------:R-:W-:-:S05]  /*3cd90*/  SEL R2, R14, RZ, P3 ;  /* 0x000000ff0e027207 */ /* 0x000fca0001800000 */
[----:B------:R-:W-:-:S04]  /*3cda0*/  IMAD.IADD R2, R7, 0x1, R2 ;  /* 0x0000000107027824 */ /* 0x000fc800078e0202 */
[----:B------:R-:W-:-:S07]  /*3cdb0*/  IMAD.MOV.U32 R13, RZ, RZ, R2 ;  /* 0x000000ffff0d7224 */ /* 0x000fce00078e0002 */
[----:B------:R-:W-:Y:S05]  /*3cdc0*/  WARPSYNC.COLLECTIVE R15, `(.L_x_4358) ;  /* 0x000000000f087348 */ /* 0x000fea0003c00000 */
[----:B------:R0:W1:Y:S02]  /*3cdd0*/  SHFL.UP P6, R14, R13, R12, R11 ;  /* 0x0400000c0d0e7389 */ /* 0x00006400000c000b */
[----:B01----:R-:W-:Y:S01]  /*3cde0*/  ENDCOLLECTIVE ;  /* 0x000000000000791b */ /* 0x003fe20003800000 */
.L_x_4358:
[----:B------:R-:W-:Y:S01]  /*3cdf0*/  IMAD.MOV.U32 R12, RZ, RZ, 0x10 ;  /* 0x00000010ff0c7424 */ /* 0x000fe200078e00ff */
[----:B------:R-:W-:-:S05]  /*3ce00*/  SEL R3, R14, RZ, P4 ;  /* 0x000000ff0e037207 */ /* 0x000fca0002000000 */
[----:B------:R-:W-:-:S04]  /*3ce10*/  IMAD.IADD R3, R2, 0x1, R3 ;  /* 0x0000000102037824 */ /* 0x000fc800078e0203 */
[----:B------:R-:W-:-:S07]  /*3ce20*/  IMAD.MOV.U32 R13, RZ, RZ, R3 ;  /* 0x000000ffff0d7224 */ /* 0x000fce00078e0003 */
[----:B------:R-:W-:Y:S05]  /*3ce30*/  WARPSYNC.COLLECTIVE R15, `(.L_x_4359) ;  /* 0x000000000f087348 */ /* 0x000fea0003c00000 */
[----:B------:R0:W1:Y:S02]  /*3ce40*/  SHFL.UP P6, R14, R13, R12, R11 ;  /* 0x0400000c0d0e7389 */ /* 0x00006400000c000b */
[----:B01----:R-:W-:Y:S01]  /*3ce50*/  ENDCOLLECTIVE ;  /* 0x000000000000791b */ /* 0x003fe20003800000 */
.L_x_4359:
        /* <DEDUP_REMOVED lines=8> */
.L_x_4360:
[----:B------:R-:W-:Y:S05]  /*3cee0*/  BRA `(.L_x_4361) ;  /* 0xffffff9800787947 */ /* 0x000fea000383ffff */
.L_x_4155:
[----:B------:R-:W-:Y:S01]  /*3cef0*/  BSSY B0, `(.L_x_4362) ;  /* 0x0000008000007945 */ /* 0x000fe20003800000 */
[----:B-1---5:R-:W-:Y:S02]  /*3cf00*/  IMAD.MOV.U32 R13, RZ, RZ, R5 ;  /* 0x000000ffff0d7224 */ /* 0x022fe400078e0005 */
[----:B------:R-:W-:Y:S02]  /*3cf10*/  IMAD.MOV.U32 R12, RZ, RZ, 0x1 ;  /* 0x00000001ff0c7424 */ /* 0x000fe400078e00ff */
[----:B------:R-:W-:Y:S02]  /*3cf20*/  IMAD.MOV.U32 R11, RZ, RZ, RZ ;  /* 0x000000ffff0b7224 */ /* 0x000fe400078e00ff */
[----:B------:R-:W-:-:S07]  /*3cf30*/  IMAD.MOV.U32 R15, RZ, RZ, -0x1 ;  /* 0xffffffffff0f7424 */ /* 0x000fce00078e00ff */
[----:B0-----:R-:W-:Y:S05]  /*3cf40*/  WARPSYNC.COLLECTIVE R15, `(.L_x_4363) ;  /* 0x000000000f087348 */ /* 0x001fea0003c00000 */
[----:B------:R1:W2:Y:S02]  /*3cf50*/  SHFL.UP P6, R14, R13, R12, R11 ;  /* 0x0400000c0d0e7389 */ /* 0x0002a400000c000b */
[----:B012---:R-:W-:Y:S01]  /*3cf60*/  ENDCOLLECTIVE ;  /* 0x000000000000791b */ /* 0x007fe20003800000 */
.L_x_4363:
[----:B------:R-:W-:Y:S05]  /*3cf70*/  BSYNC B0 ;  /* 0x0000000000007941 */ /* 0x000fea0003800000 */
.L_x_4362:
        /* <DEDUP_REMOVED lines=8> */
.L_x_4364:
[----:B------:R-:W-:Y:S01]  /*3d000*/  IMAD.MOV.U32 R12, RZ, RZ, 0x4 ;  /* 0x00000004ff0c7424 */ /* 0x000fe200078e00ff */
[----:B------:R-:W-:-:S05]  /*3d010*/  SEL R2, R14, RZ, P2 ;  /* 0x000000ff0e027207 */ /* 0x000fca0001000000 */
[----:B------:R-:W-:-:S04]  /*3d020*/  IMAD.IADD R2, R13, 0x1, R2 ;  /* 0x000000010d027824 */ /* 0x000fc800078e0202 */
[----:B------:R-:W-:-:S07]  /*3d030*/  IMAD.MOV.U32 R13, RZ, RZ, R2 ;  /* 0x000000ffff0d7224 */ /* 0x000fce00078e0002 */
[----:B------:R-:W-:Y:S05]  /*3d040*/  WARPSYNC.COLLECTIVE R15, `(.L_x_4365) ;  /* 0x000000000f087348 */ /* 0x000fea0003c00000 */
[----:B------:R0:W1:Y:S02]  /*3d050*/  SHFL.UP P6, R14, R13, R12, R11 ;  /* 0x0400000c0d0e7389 */ /* 0x00006400000c000b */
[----:B01----:R-:W-:Y:S01]  /*3d060*/  ENDCOLLECTIVE ;  /* 0x000000000000791b */ /* 0x003fe20003800000 */
.L_x_4365:
[----:B------:R-:W-:Y:S01]  /*3d070*/  IMAD.MOV.U32 R12, RZ, RZ, 0x8 ;  /* 0x00000008ff0c7424 */ /* 0x000fe200078e00ff */
[----:B------:R-:W-:-:S05]  /*3d080*/  SEL R3, R14, RZ, P3 ;  /* 0x000000ff0e037207 */ /* 0x000fca0001800000 */
[----:B------:R-:W-:-:S04]  /*3d090*/  IMAD.IADD R3, R2, 0x1, R3 ;  /* 0x0000000102037824 */ /* 0x000fc800078e0203 */
[----:B------:R-:W-:-:S07]  /*3d0a0*/  IMAD.MOV.U32 R13, RZ, RZ, R3 ;  /* 0x000000ffff0d7224 */ /* 0x000fce00078e0003 */
[----:B------:R-:W-:Y:S05]  /*3d0b0*/  WARPSYNC.COLLECTIVE R15, `(.L_x_4366) ;  /* 0x000000000f087348 */ /* 0x000fea0003c00000 */
[----:B------:R0:W1:Y:S02]  /*3d0c0*/  SHFL.UP P6, R14, R13, R12, R11 ;  /* 0x0400000c0d0e7389 */ /* 0x00006400000c000b */
[----:B01----:R-:W-:Y:S01]  /*3d0d0*/  ENDCOLLECTIVE ;  /* 0x000000000000791b */ /* 0x003fe20003800000 */
.L_x_4366:
[----:B------:R-:W-:Y:S01]  /*3d0e0*/  IMAD.MOV.U32 R12, RZ, RZ, 0x10 ;  /* 0x00000010ff0c7424 */ /* 0x000fe200078e00ff */
[----:B------:R-:W-:-:S05]  /*3d0f0*/  SEL R4, R14, RZ, P4 ;  /* 0x000000ff0e047207 */ /* 0x000fca0002000000 */
[----:B------:R-:W-:-:S04]  /*3d100*/  IMAD.IADD R4, R3, 0x1, R4 ;  /* 0x0000000103047824 */ /* 0x000fc800078e0204 */
[----:B------:R-:W-:-:S07]  /*3d110*/  IMAD.MOV.U32 R13, RZ, RZ, R4 ;  /* 0x000000ffff0d7224 */ /* 0x000fce00078e0004 */
[----:B------:R-:W-:Y:S05]  /*3d120*/  WARPSYNC.COLLECTIVE R15, `(.L_x_4367) ;  /* 0x000000000f087348 */ /* 0x000fea0003c00000 */
[----:B------:R0:W1:Y:S02]  /*3d130*/  SHFL.UP P6, R14, R13, R12, R11 ;  /* 0x0400000c0d0e7389 */ /* 0x00006400000c000b */
[----:B01----:R-:W-:Y:S01]  /*3d140*/  ENDCOLLECTIVE ;  /* 0x000000000000791b */ /* 0x003fe20003800000 */
.L_x_4367:
        /* <DEDUP_REMOVED lines=8> */
.L_x_4368:
[----:B------:R-:W-:Y:S05]  /*3d1d0*/  BRA `(.L_x_4369) ;  /* 0xffffff9800587947 */ /* 0x000fea000383ffff */
.L_x_4157:
[----:B------:R-:W-:Y:S01]  /*3d1e0*/  BSSY B0, `(.L_x_4370) ;  /* 0x0000006000007945 */ /* 0x000fe20003800000 */
[----:B------:R-:W-:Y:S01]  /*3d1f0*/  PLOP3.LUT P6, PT, P6, PT, PT, 0x8, 0x0 ;  /* 0x000000000000781c */ /* 0x000fe200037ce170 */
[----:B------:R-:W-:-:S12]  /*3d200*/  IMAD.MOV.U32 R15, RZ, RZ, -0x1 ;  /* 0xffffffffff0f7424 */ /* 0x000fd800078e00ff */
[----:B01----:R-:W-:Y:S05]  /*3d210*/  WARPSYNC.COLLECTIVE R15, `(.L_x_4371) ;  /* 0x000000000f087348 */ /* 0x003fea0003c00000 */
[----:B------:R-:W-:Y:S01]  /*3d220*/  VOTE.ANY R14, PT, P6 ;  /* 0x00000000000e7806 */ /* 0x000fe200030e0100 */
[----:B01----:R-:W-:Y:S06]  /*3d230*/  ENDCOLLECTIVE ;  /* 0x000000000000791b */ /* 0x003fec0003800000 */
.L_x_4371:
[----:B------:R-:W-:Y:S05]  /*3d240*/  BSYNC B0 ;  /* 0x0000000000007941 */ /* 0x000fea0003800000 */
.L_x_4370:
        /* <DEDUP_REMOVED lines=9> */
.L_x_4372:
[----:B------:R-:W-:Y:S01]  /*3d2e0*/  IMAD.MOV.U32 R5, RZ, RZ, R14 ;  /* 0x000000ffff057224 */ /* 0x000fe200078e000e */
[----:B------:R-:W-:Y:S06]  /*3d2f0*/  BRA `(.L_x_4373) ;  /* 0xffffff9800487947 */ /* 0x000fec000383ffff */
.L_x_4159:
[----:B------:R-:W-:Y:S01]  /*3d300*/  BSSY B0, `(.L_x_4374) ;  /* 0x0000007000007945 */ /* 0x000fe20003800000 */
[----:B-1----:R-:W-:Y:S02]  /*3d310*/  IMAD.MOV.U32 R13, RZ, RZ, R2 ;  /* 0x000000ffff0d7224 */ /* 0x002fe400078e0002 */
[----:B------:R-:W-:Y:S02]  /*3d320*/  IMAD.MOV.U32 R11, RZ, RZ, 0x1f ;  /* 0x0000001fff0b7424 */ /* 0x000fe400078e00ff */
[----:B------:R-:W-:-:S07]  /*3d330*/  IMAD.MOV.U32 R15, RZ, RZ, -0x1 ;  /* 0xffffffffff0f7424 */ /* 0x000fce00078e00ff */
[----:B0-23--:R-:W-:Y:S05]  /*3d340*/  WARPSYNC.COLLECTIVE R15, `(.L_x_4375) ;  /* 0x000000000f087348 */ /* 0x00dfea0003c00000 */
[----:B------:R1:W4:Y:S02]  /*3d350*/  SHFL.IDX P6, R14, R13, R12, R11 ;  /* 0x0000000c0d0e7389 */ /* 0x00032400000c000b */
[----:B01234-:R-:W-:Y:S01]  /*3d360*/  ENDCOLLECTIVE ;  /* 0x000000000000791b */ /* 0x01ffe20003800000 */
.L_x_4375:
[----:B------:R-:W-:Y:S05]  /*3d370*/  BSYNC B0 ;  /* 0x0000000000007941 */ /* 0x000fea0003800000 */
.L_x_4374:
[----:B------:R-:W-:Y:S05]  /*3d380*/  BRA `(.L_x_4158) ;  /* 0xffffff9800407947 */ /* 0x000fea000383ffff */
.L_x_4163:
[----:B------:R0:W0:Y:S02]  /*3d390*/  SYNCS.PHASECHK.TRANS64.TRYWAIT P0, [R5+URZ+0x32420], R0 ;  /* 0x03242000050075a7 */ /* 0x000024000800017f */
[----:B0-----:R-:W-:Y:S05]  /*3d3a0*/  @!P0 NANOSLEEP.SYNCS 0x989680 ;  /* 0x009896800000895d */ /* 0x001fea0003900000 */
[----:B------:R-:W0:Y:S02]  /*3d3b0*/  @!P0 SYNCS.PHASECHK.TRANS64 P0, [R5+URZ+0x32420], R0 ;  /* 0x03242000050085a7 */ /* 0x000e24000800007f */
[----:B0-----:R-:W-:Y:S05]  /*3d3c0*/  @!P0 BRA `(.L_x_4163) ;  /* 0xfffffffc00f08947 */ /* 0x001fea000383ffff */
[----:B------:R-:W-:Y:S05]  /*3d3d0*/  BRA `(.L_x_4376) ;  /* 0xffffff9c00b87947 */ /* 0x000fea000383ffff */
.L_x_4164:
[----:B------:R-:W0:Y:S01]  /*3d3e0*/  S2R R2, SR_TID.X ;  /* 0x0000000000027919 */ /* 0x000e220000002100 */
[----:B------:R-:W-:Y:S01]  /*3d3f0*/  BSSY B0, `(.L_x_4377) ;  /* 0x000000a000007945 */ /* 0x000fe20003800000 */
[----:B------:R-:W-:Y:S02]  /*3d400*/  IMAD.MOV.U32 R12, RZ, RZ, RZ ;  /* 0x000000ffff0c7224 */ /* 0x000fe400078e00ff */
[----:B------:R-:W-:Y:S02]  /*3d410*/  IMAD.MOV.U32 R11, RZ, RZ, 0x1f ;  /* 0x0000001fff0b7424 */ /* 0x000fe400078e00ff */
[----:B------:R-:W-:Y:S01]  /*3d420*/  IMAD.MOV.U32 R15, RZ, RZ, -0x1 ;  /* 0xffffffffff0f7424 */ /* 0x000fe200078e00ff */
[----:B0-----:R-:W-:-:S04]  /*3d430*/  SHF.R.U32.HI R2, RZ, 0x5, R2 ;  /* 0x00000005ff027819 */ /* 0x001fc80000011602 */
[----:B------:R-:W-:-:S05]  /*3d440*/  LOP3.LUT R2, R2, 0x3, RZ, 0xc0, !PT ;  /* 0x0000000302027812 */ /* 0x000fca00078ec0ff */
[----:B-1----:R-:W-:-:S07]  /*3d450*/  IMAD.MOV.U32 R13, RZ, RZ, R2 ;  /* 0x000000ffff0d7224 */ /* 0x002fce00078e0002 */
[----:B--234-:R-:W-:Y:S05]  /*3d460*/  WARPSYNC.COLLECTIVE R15, `(.L_x_4378) ;  /* 0x000000000f087348 */ /* 0x01cfea0003c00000 */
[----:B------:R0:W1:Y:S02]  /*3d470*/  SHFL.IDX P6, R14, R13, R12, R11 ;  /* 0x0000000c0d0e7389 */ /* 0x00006400000c000b */
[----:B01234-:R-:W-:Y:S01]  /*3d480*/  ENDCOLLECTIVE ;  /* 0x000000000000791b */ /* 0x01ffe20003800000 */
.L_x_4378:
[----:B------:R-:W-:Y:S05]  /*3d490*/  BSYNC B0 ;  /* 0x0000000000007941 */ /* 0x000fea0003800000 */
.L_x_4377:
[----:B------:R-:W-:Y:S05]  /*3d4a0*/  BRA `(.L_x_4379) ;  /* 0xffffff9c00a07947 */ /* 0x000fea000383ffff */
.L_x_4165:
[----:B------:R-:W-:Y:S01]  /*3d4b0*/  BSSY B0, `(.L_x_4380) ;  /* 0x0000006000007945 */ /* 0x000fe20003800000 */
[----:B------:R-:W-:-:S07]  /*3d4c0*/  IMAD.MOV.U32 R15, RZ, RZ, -0x1 ;  /* 0xffffffffff0f7424 */ /* 0x000fce00078e00ff */
[----:B-1234-:R-:W-:Y:S05]  /*3d4d0*/  WARPSYNC.COLLECTIVE R15, `(.L_x_4381) ;  /* 0x000000000f0c7348 */ /* 0x01efea0003c00000 */
[----:B------:R-:W-:Y:S02]  /*3d4e0*/  ELECT P6, UR62, PT ;  /* 0x00000000003e782f */ /* 0x000fe400038c0000 */
[----:B------:R-:W-:Y:S01]  /*3d4f0*/  MOV R14, UR62 ;  /* 0x0000003e000e7c02 */ /* 0x000fe20008000f00 */
[----:B-1234-:R-:W-:Y:S10]  /*3d500*/  ENDCOLLECTIVE ;  /* 0x000000000000791b */ /* 0x01eff40003800000 */
.L_x_4381:
[----:B------:R-:W-:Y:S05]  /*3d510*/  BSYNC B0 ;  /* 0x0000000000007941 */ /* 0x000fea0003800000 */
.L_x_4380:
[----:B------:R-:W-:Y:S05]  /*3d520*/  BRA `(.L_x_4382) ;  /* 0xffffff9c00947947 */ /* 0x000fea000383ffff */
.L_x_4167:
[----:B------:R0:W0:Y:S02]  /*3d530*/  SYNCS.PHASECHK.TRANS64.TRYWAIT P1, [R3+URZ+0x32440], R2 ;  /* 0x03244002030075a7 */ /* 0x000024000802017f */
[----:B0-----:R-:W-:Y:S05]  /*3d540*/  @!P1 NANOSLEEP.SYNCS 0x989680 ;  /* 0x009896800000995d */ /* 0x001fea0003900000 */
[----:B------:R-:W0:Y:S02]  /*3d550*/  @!P1 SYNCS.PHASECHK.TRANS64 P1, [R3+URZ+0x32440], R2 ;  /* 0x03244002030095a7 */ /* 0x000e24000802007f */
[----:B0-----:R-:W-:Y:S05]  /*3d560*/  @!P1 BRA `(.L_x_4167) ;  /* 0xfffffffc00f09947 */ /* 0x001fea000383ffff */
[----:B------:R-:W-:Y:S05]  /*3d570*/  BRA `(.L_x_4383) ;  /* 0xffffff9c00b47947 */ /* 0x000fea000383ffff */
.L_x_4169:
[----:B------:R0:W0:Y:S02]  /*3d580*/  SYNCS.PHASECHK.TRANS64.TRYWAIT P1, [R25+URZ+0x32440], R0 ;  /* 0x03244000190075a7 */ /* 0x000024000802017f */
[----:B0-----:R-:W-:Y:S05]  /*3d590*/  @!P1 NANOSLEEP.SYNCS 0x989680 ;  /* 0x009896800000995d */ /* 0x001fea0003900000 */
[----:B------:R-:W0:Y:S02]  /*3d5a0*/  @!P1 SYNCS.PHASECHK.TRANS64 P1, [R25+URZ+0x32440], R0 ;  /* 0x03244000190095a7 */ /* 0x000e24000802007f */
[----:B0-----:R-:W-:Y:S05]  /*3d5b0*/  @!P1 BRA `(.L_x_4169) ;  /* 0xfffffffc00f09947 */ /* 0x001fea000383ffff */
[----:B------:R-:W-:Y:S05]  /*3d5c0*/  BRA `(.L_x_4384) ;  /* 0xffffff9c00c07947 */ /* 0x000fea000383ffff */
.L_x_4171:
[----:B------:R0:W0:Y:S02]  /*3d5d0*/  SYNCS.PHASECHK.TRANS64.TRYWAIT P1, [R3+URZ+0x32460], R2 ;  /* 0x03246002030075a7 */ /* 0x000024000802017f */
[----:B0-----:R-:W-:Y:S05]  /*3d5e0*/  @!P1 NANOSLEEP.SYNCS 0x989680 ;  /* 0x009896800000995d */ /* 0x001fea0003900000 */
[----:B------:R-:W0:Y:S02]  /*3d5f0*/  @!P1 SYNCS.PHASECHK.TRANS64 P1, [R3+URZ+0x32460], R2 ;  /* 0x03246002030095a7 */ /* 0x000e24000802007f */
[----:B0-----:R-:W-:Y:S05]  /*3d600*/  @!P1 BRA `(.L_x_4171) ;  /* 0xfffffffc00f09947 */ /* 0x001fea000383ffff */
[----:B------:R-:W-:Y:S05]  /*3d610*/  BRA `(.L_x_4385) ;  /* 0xffffff9c00bc7947 */ /* 0x000fea000383ffff */
        .type           $_ZN7cutlass13device_kernelIN5flash11enable_sm90INS1_16FlashAttnFwdSm90INS1_25CollectiveMainloopFwdSm90ILi2EN4cute5tupleIJNS5_1CILi1EEES8_S8_EEENS6_IJNS7_ILi128EEENS7_ILi96EEENS7_ILi64EEEEEELi256ENS_10bfloat16_tEfNS_4arch4Sm90ELb0ELb1ELb1ELb1ELb1ELb1ELb1ELb1ELb0ELb1ELb0ELb0EEENS1_21CollectiveEpilogueFwdINS6_IJSA_NS7_ILi256EEESB_EEES9_SE_SG_Li256ELb1ELb1ELb0ELb0EEENS1_36VarlenDynamicPersistentTileSchedulerILi128ELi96ELi256ELi128ELb0ELb1ELb1ELb1ELb0ELb1EEEEEEEEEvNT_6ParamsE$_ZZN5flash25CollectiveMainloopFwdSm90ILi2EN4cute5tupleIJNS1_1CILi1EEES4_S4_EEENS2_IJNS3_ILi128EEENS3_ILi96EEENS3_ILi64EEEEEELi256EN7cutlass10bfloat16_tEfNSA_4arch4Sm90ELb0ELb1ELb1ELb1ELb1ELb1ELb1ELb1ELb0ELb1ELb0ELb0EE3mmaINS_16FlashAttnFwdSm90ISE_NS_21CollectiveEpilogueFwdINS2_IJS6_NS3_ILi256EEES7_EEES5_SB_SD_Li256ELb1ELb1ELb0ELb0EEENS_36VarlenDynamicPersistentTileSchedulerILi128ELi96ELi256ELi128ELb0ELb1ELb1ELb1ELb0ELb1EEEE13SharedStorageENS1_6TensorINS1_11ArrayEngineIfLm128EEENS1_6LayoutINS2_IJNS2_IJNS3_ILi2EEEST_NS3_ILi32EEEEEES4_S4_EEENS2_IJNS2_IJS4_ST_NS3_ILi4EEEEEENS3_ILi0EEESZ_EEEEEEENS_7SoftmaxILi2ELi0EEEEEbRKNSE_6ParamsENSA_13PipelineAsyncILi2EEES19_RNSA_13PipelineStateILj2EEERT0_RT1_iRiRKNS_16SeqlenInfoQKNewKILb1ELb1EEENS2_IJiiiiEEERT_ENKUliT_T0_T1_E_clIZSF_ISO_S12_S14_EbS17_S19_S19_S1C_S1E_S1G_iS1H_S1L_S1M_S1O_EUlRS1P_iE0_NS3_ILb1EEES1W_EEDaiS1P_S1Q_S1R_,@function
        .size           $_ZN7cutlass13device_kernelIN5flash11enable_sm90INS1_16FlashAttnFwdSm90INS1_25CollectiveMainloopFwdSm90ILi2EN4cute5tupleIJNS5_1CILi1EEES8_S8_EEENS6_IJNS7_ILi128EEENS7_ILi96EEENS7_ILi64EEEEEELi256ENS_10bfloat16_tEfNS_4arch4Sm90ELb0ELb1ELb1ELb1ELb1ELb1ELb1ELb1ELb0ELb1ELb0ELb0EEENS1_21CollectiveEpilogueFwdINS6_IJSA_NS7_ILi256EEESB_EEES9_SE_SG_Li256ELb1ELb1ELb0ELb0EEENS1_36VarlenDynamicPersistentTileSchedulerILi128ELi96ELi256ELi128ELb0ELb1ELb1ELb1ELb0ELb1EEEEEEEEEvNT_6ParamsE$_ZZN5flash25CollectiveMainloopFwdSm90ILi2EN4cute5tupleIJNS1_1CILi1EEES4_S4_EEENS2_IJNS3_ILi128EEENS3_ILi96EEENS3_ILi64EEEEEELi256EN7cutlass10bfloat16_tEfNSA_4arch4Sm90ELb0ELb1ELb1ELb1ELb1ELb1ELb1ELb1ELb0ELb1ELb0ELb0EE3mmaINS_16FlashAttnFwdSm90ISE_NS_21CollectiveEpilogueFwdINS2_IJS6_NS3_ILi256EEES7_EEES5_SB_SD_Li256ELb1ELb1ELb0ELb0EEENS_36VarlenDynamicPersistentTileSchedulerILi128ELi96ELi256ELi128ELb0ELb1ELb1ELb1ELb0ELb1EEEE13SharedStorageENS1_6TensorINS1_11ArrayEngineIfLm128EEENS1_6LayoutINS2_IJNS2_IJNS3_ILi2EEEST_NS3_ILi32EEEEEES4_S4_EEENS2_IJNS2_IJS4_ST_NS3_ILi4EEEEEENS3_ILi0EEESZ_EEEEEEENS_7SoftmaxILi2ELi0EEEEEbRKNSE_6ParamsENSA_13PipelineAsyncILi2EEES19_RNSA_13PipelineStateILj2EEERT0_RT1_iRiRKNS_16SeqlenInfoQKNewKILb1ELb1EEENS2_IJiiiiEEERT_ENKUliT_T0_T1_E_clIZSF_ISO_S12_S14_EbS17_S19_S19_S1C_S1E_S1G_iS1H_S1L_S1M_S1O_EUlRS1P_iE0_NS3_ILb1EEES1W_EEDaiS1P_S1Q_S1R_,(.L_x_6461 - $_ZN7cutlass13device_kernelIN5flash11enable_sm90INS1_16FlashAttnFwdSm90INS1_25CollectiveMainloopFwdSm90ILi2EN4cute5tupleIJNS5_1CILi1EEES8_S8_EEENS6_IJNS7_ILi128EEENS7_ILi96EEENS7_ILi64EEEEEELi256ENS_10bfloat16_tEfNS_4arch4Sm90ELb0ELb1ELb1ELb1ELb1ELb1ELb1ELb1ELb0ELb1ELb0ELb0EEENS1_21CollectiveEpilogueFwdINS6_IJSA_NS7_ILi256EEESB_EEES9_SE_SG_Li256ELb1ELb1ELb0ELb0EEENS1_36VarlenDynamicPersistentTileSchedulerILi128ELi96ELi256ELi128ELb0ELb1ELb1ELb1ELb0ELb1EEEEEEEEEvNT_6ParamsE$_ZZN5flash25CollectiveMainloopFwdSm90ILi2EN4cute5tupleIJNS1_1CILi1EEES4_S4_EEENS2_IJNS3_ILi128EEENS3_ILi96EEENS3_ILi64EEEEEELi256EN7cutlass10bfloat16_tEfNSA_4arch4Sm90ELb0ELb1ELb1ELb1ELb1ELb1ELb1ELb1ELb0ELb1ELb0ELb0EE3mmaINS_16FlashAttnFwdSm90ISE_NS_21CollectiveEpilogueFwdINS2_IJS6_NS3_ILi256EEES7_EEES5_SB_SD_Li256ELb1ELb1ELb0ELb0EEENS_36VarlenDynamicPersistentTileSchedulerILi128ELi96ELi256ELi128ELb0ELb1ELb1ELb1ELb0ELb1EEEE13SharedStorageENS1_6TensorINS1_11ArrayEngineIfLm128EEENS1_6LayoutINS2_IJNS2_IJNS3_ILi2EEEST_NS3_ILi32EEEEEES4_S4_EEENS2_IJNS2_IJS4_ST_NS3_ILi4EEEEEENS3_ILi0EEESZ_EEEEEEENS_7SoftmaxILi2ELi0EEEEEbRKNSE_6ParamsENSA_13PipelineAsyncILi2EEES19_RNSA_13PipelineStateILj2EEERT0_RT1_iRiRKNS_16SeqlenInfoQKNewKILb1ELb1EEENS2_IJiiiiEEERT_ENKUliT_T0_T1_E_clIZSF_ISO_S12_S14_EbS17_S19_S19_S1C_S1E_S1G_iS1H_S1L_S1M_S1O_EUlRS1P_iE0_NS3_ILb1EEES1W_EEDaiS1P_S1Q_S1R_)
$_ZN7cutlass13device_kernelIN5flash11enable_sm90INS1_16FlashAttnFwdSm90INS1_25CollectiveMainloopFwdSm90ILi2EN4cute5tupleIJNS5_1CILi1EEES8_S8_EEENS6_IJNS7_ILi128EEENS7_ILi96EEENS7_ILi64EEEEEELi256ENS_10bfloat16_tEfNS_4arch4Sm90ELb0ELb1ELb1ELb1ELb1ELb1ELb1ELb1ELb0ELb1ELb0ELb0EEENS1_21CollectiveEpilogueFwdINS6_IJSA_NS7_ILi256EEESB_EEES9_SE_SG_Li256ELb1ELb1ELb0ELb0EEENS1_36VarlenDynamicPersistentTileSchedulerILi128ELi96ELi256ELi128ELb0ELb1ELb1ELb1ELb0ELb1EEEEEEEEEvNT_6ParamsE$_ZZN5flash25CollectiveMainloopFwdSm90ILi2EN4cute5tupleIJNS1_1CILi1EEES4_S4_EEENS2_IJNS3_ILi128EEENS3_ILi96EEENS3_ILi64EEEEEELi256EN7cutlass10bfloat16_tEfNSA_4arch4Sm90ELb0ELb1ELb1ELb1ELb1ELb1ELb1ELb1ELb0ELb1ELb0ELb0EE3mmaINS_16FlashAttnFwdSm90ISE_NS_21CollectiveEpilogueFwdINS2_IJS6_NS3_ILi256EEES7_EEES5_SB_SD_Li256ELb1ELb1ELb0ELb0EEENS_36VarlenDynamicPersistentTileSchedulerILi128ELi96ELi256ELi128ELb0ELb1ELb1ELb1ELb0ELb1EEEE13SharedStorageENS1_6TensorINS1_11ArrayEngineIfLm128EEENS1_6LayoutINS2_IJNS2_IJNS3_ILi2EEEST_NS3_ILi32EEEEEES4_S4_EEENS2_IJNS2_IJS4_ST_NS3_ILi4EEEEEENS3_ILi0EEESZ_EEEEEEENS_7SoftmaxILi2ELi0EEEEEbRKNSE_6ParamsENSA_13PipelineAsyncILi2EEES19_RNSA_13PipelineStateILj2EEERT0_RT1_iRiRKNS_16SeqlenInfoQKNewKILb1ELb1EEENS2_IJiiiiEEERT_ENKUliT_T0_T1_E_clIZSF_ISO_S12_S14_EbS17_S19_S19_S1C_S1E_S1G_iS1H_S1L_S1M_S1O_EUlRS1P_iE0_NS3_ILb1EEES1W_EEDaiS1P_S1Q_S1R_:
[----:B------:R-:W-:Y:S02]  /*3d620*/  ULDC UR4, c[0x0][0x20] ;  /* 0x0000080000047ab9 */ /* 0x000fe40000000800 */
[----:B------:R-:W-:-:S09]  /*3d630*/  UIADD3 UR4, -UR4, UR5, URZ ;  /* 0x0000000504047290 */ /* 0x000fd2000fffe13f */
[----:B------:R-:W2:Y:S04]  /*3d640*/  LDL.64 R6, [UR4+0x18] ;  /* 0x00001804ff067983 */ /* 0x000ea80008100a00 */
[----:B------:R-:W3:Y:S01]  /*3d650*/  LDL.64 R4, [UR4] ;  /* 0x00000004ff047983 */ /* 0x000ee20008100a00 */
[----:B------:R-:W-:-:S03]  /*3d660*/  ULDC.64 UR6, c[0x0][0x208] ;  /* 0x0000820000067ab9 */ /* 0x000fc60000000a00 */
[----:B--2---:R-:W2:Y:S04]  /*3d670*/  LD.E R2, desc[UR6][R6.64] ;  /* 0x0000000606027980 */ /* 0x004ea8000c101900 */
[----:B---3--:R0:W5:Y:S04]  /*3d680*/  LD.E R10, desc[UR6][R4.64] ;  /* 0x00000006040a7980 */ /* 0x008168000c101900 */
[----:B------:R0:W5:Y:S01]  /*3d690*/  LD.E R11, desc[UR6][R4.64+0x4] ;  /* 0x00000406040b7980 */ /* 0x000162000c101900 */
[----:B------:R-:W-:Y:S01]  /*3d6a0*/  BSSY B0, `(.L_x_4386) ;  /* 0x0000007000007945 */ /* 0x000fe20003800000 */
[----:B------:R-:W-:Y:S01]  /*3d6b0*/  IMAD.MOV.U32 R3, RZ, RZ, R41 ;  /* 0x000000ffff037224 */ /* 0x000fe200078e0029 */
[----:B--2---:R-:W-:-:S04]  /*3d6c0*/  LOP3.LUT R2, R2, 0x1, RZ, 0xfc, !PT ;  /* 0x0000000102027812 */ /* 0x004fc800078efcff */
[----:B------:R-:W-:Y:S01]  /*3d6d0*/  ISETP.NE.AND P0, PT, R2, 0x3, PT ;  /* 0x000000030200780c */ /* 0x000fe20003f05270 */
[----:B------:R-:W-:-:S12]  /*3d6e0*/  IMAD.MOV.U32 R2, RZ, RZ, R30 ;  /* 0x000000ffff027224 */ /* 0x000fd800078e001e */
[----:B0-----:R-:W-:Y:S05]  /*3d6f0*/  @!P0 BRA `(.L_x_4387) ;  /* 0x0000000000048947 */ /* 0x001fea0003800000 */
[----:B------:R-:W-:Y:S01]  /*3d700*/  BPT.TRAP 0x1 ;  /* 0x000000040000795c */ /* 0x000fe20000300000 */
.L_x_4387:
[----:B------:R-:W-:Y:S05]  /*3d710*/  BSYNC B0 ;  /* 0x0000000000007941 */ /* 0x000fea0003800000 */
.L_x_4386:
[----:B------:R-:W2:Y:S01]  /*3d720*/  LD.E.64 R8, desc[UR6][R6.64+0x18] ;  /* 0x0000180606087980 */ /* 0x000ea2000c101b00 */
[----:B-----5:R-:W-:Y:S02]  /*3d730*/  SHF.L.U32 R13, R11, 0x1f, RZ ;  /* 0x0000001f0b0d7819 */ /* 0x020fe400000006ff */
[----:B--2---:R-:W-:-:S05]  /*3d740*/  MOV R9, R8 ;  /* 0x0000000800097202 */ /* 0x004fca0000000f00 */
[----:B------:R-:W-:-:S04]  /*3d750*/  IMAD R10, R10, 0x8, R9 ;  /* 0x000000080a0a7824 */ /* 0x000fc800078e0209 */
[----:B------:R0:W1:Y:S01]  /*3d760*/  SYNCS.PHASECHK.TRANS64.TRYWAIT P0, [R10+URZ], R13 ;  /* 0x0000000d0a0075a7 */ /* 0x000062000800017f */
[----:B------:R-:W2:Y:S04]  /*3d770*/  LD.E R11, desc[UR6][R6.64] ;  /* 0x00000006060b7980 */ /* 0x000ea8000c101900 */
[----:B------:R0:W5:Y:S04]  /*3d780*/  LD.E R8, desc[UR6][R4.64] ;  /* 0x0000000604087980 */ /* 0x000168000c101900 */
[----:B------:R0:W5:Y:S01]  /*3d790*/  LD.E R9, desc[UR6][R4.64+0x4] ;  /* 0x0000040604097980 */ /* 0x000162000c101900 */
[----:B------:R-:W-:Y:S01]  /*3d7a0*/  BSSY B0, `(.L_x_4388) ;  /* 0x0000005000007945 */ /* 0x000fe20003800000 */
[----:B--2---:R-:W-:-:S04]  /*3d7b0*/  LOP3.LUT R11, R11, 0x1, RZ, 0xfc, !PT ;  /* 0x000000010b0b7812 */ /* 0x004fc800078efcff */
[----:B------:R-:W-:-:S13]  /*3d7c0*/  ISETP.NE.AND P1, PT, R11, 0x3, PT ;  /* 0x000000030b00780c */ /* 0x000fda0003f25270 */
[----:B01----:R-:W-:Y:S05]  /*3d7d0*/  @!P1 BRA `(.L_x_4389) ;  /* 0x0000000000049947 */ /* 0x003fea0003800000 */
[----:B------:R-:W-:Y:S01]  /*3d7e0*/  BPT.TRAP 0x1 ;  /* 0x000000040000795c */ /* 0x000fe20000300000 */
.L_x_4389:
[----:B------:R-:W-:Y:S05]  /*3d7f0*/  BSYNC B0 ;  /* 0x0000000000007941 */ /* 0x000fea0003800000 */
.L_x_4388:
        /* <DEDUP_REMOVED lines=8> */
.L_x_4391:
[----:B------:R-:W-:Y:S05]  /*3d880*/  BSYNC B0 ;  /* 0x0000000000007941 */ /* 0x000fea0003800000 */
.L_x_4390:
[----:B0----5:R-:W2:Y:S04]  /*3d890*/  LDL.64 R8, [UR4] ;  /* 0x00000004ff087983 */ /* 0x021ea80008100a00 */
[----:B------:R-:W3:Y:S04]  /*3d8a0*/  LDL.64 R6, [UR4+0x28] ;  /* 0x00002804ff067983 */ /* 0x000ee80008100a00 */
[----:B------:R-:W4:Y:S04]  /*3d8b0*/  LDL.64 R4, [UR4+0x20] ;  /* 0x00002004ff047983 */ /* 0x000f280008100a00 */
[----:B------:R-:W4:Y:S04]  /*3d8c0*/  LDL.64 R10, [UR4+0x8] ;  /* 0x00000804ff0a7983 */ /* 0x000f280008100a00 */
[----:B--2---:R-:W2:Y:S04]  /*3d8d0*/  LD.E R9, desc[UR6][R8.64] ;  /* 0x0000000608097980 */ /* 0x004ea8000c101900 */
[----:B---3--:R-:W2:Y:S01]  /*3d8e0*/  LD.E.64 R12, desc[UR6][R6.64] ;  /* 0x00000006060c7980 */ /* 0x008ea2000c101b00 */
[----:B------:R-:W-:Y:S05]  /*3d8f0*/  WARPSYNC.ALL ;  /* 0x0000000000007948 */ /* 0x000fea0003800000 */
[----:B----4-:R0:W-:Y:S04]  /*3d900*/  ST.E desc[UR6][R10.64], RZ ;  /* 0x000000ff0a007985 */ /* 0x0101e8000c101906 */
[----:B------:R-:W3:Y:S01]  /*3d910*/  LD.E.64 R6, desc[UR6][R4.64] ;  /* 0x0000000604067980 */ /* 0x000ee2000c101b00 */
[----:B--2---:R-:W-:Y:S01]  /*3d920*/  IMAD R8, R9, 0x300, R12 ;  /* 0x0000030009087824 */ /* 0x004fe200078e020c */
[----:B------:R-:W-:Y:S01]  /*3d930*/  WARPGROUP.ARRIVE ;  /* 0x00000000000079c5 */ /* 0x000fe20000000000 */
[----:B------:R-:W-:-:S02]  /*3d940*/  IMAD.MOV.U32 R9, RZ, RZ, R13 ;  /* 0x000000ffff097224 */ /* 0x000fc400078e000d */
[----:B------:R-:W-:Y:S01]  /*3d950*/  IMAD.MOV.U32 R14, RZ, RZ, 0x1 ;  /* 0x00000001ff0e7424 */ /* 0x000fe200078e00ff */
        /* <DEDUP_REMOVED lines=10> */
[----:B------:R-:W-:-:S03]  /*3da00*/  WARPGROUP.ARRIVE ;  /* 0x00000000000079c5 */ /* 0x000fc60000000000 */
        /* <DEDUP_REMOVED lines=21> */
[----:B------:R-:W-:-:S03]  /*3db60*/  IMAD.MOV.U32 R9, RZ, RZ, R13 ;  /* 0x000000ffff097224 */ /* 0x000fc600078e000d */
        /* <DEDUP_REMOVED lines=8> */
[----:B------:R-:W2:Y:S04]  /*3dbf0*/  LDL.64 R6, [UR4+0x38] ;  /* 0x00003804ff067983 */ /* 0x000ea80008100a00 */
[----:B------:R-:W3:Y:S04]  /*3dc00*/  LDL.64 R4, [UR4+0x30] ;  /* 0x00003004ff047983 */ /* 0x000ee80008100a00 */
[----:B--2---:R-:W2:Y:S01]  /*3dc10*/  LD.E R6, desc[UR6][R6.64] ;  /* 0x0000000606067980 */ /* 0x004ea2000c101900 */
[----:B---3--:R-:W-:Y:S01]  /*3dc20*/  MOV R4, R4 ;  /* 0x0000000400047202 */ /* 0x008fe20000000f00 */
[----:B------:R-:W-:Y:S01]  /*3dc30*/  BSSY B0, `(.L_x_4393) ;  /* 0x0000007000007945 */ /* 0x000fe20003800000 */
[----:B--2---:R-:W-:-:S04]  /*3dc40*/  LEA.HI R8, R6, R6, RZ, 0x1 ;  /* 0x0000000606087211 */ /* 0x004fc800078f08ff */
[----:B------:R-:W-:-:S05]  /*3dc50*/  LOP3.LUT R9, R8, 0xfffffffe, RZ, 0xc0, !PT ;  /* 0xfffffffe08097812 */ /* 0x000fca00078ec0ff */
[----:B------:R-:W-:-:S05]  /*3dc60*/  IMAD.IADD R9, R6, 0x1, -R9 ;  /* 0x0000000106097824 */ /* 0x000fca00078e0a09 */
[----:B------:R-:W-:-:S04]  /*3dc70*/  SHF.L.U32 R9, R9, 0x1f, RZ ;  /* 0x0000001f09097819 */ /* 0x000fc800000006ff */
[----:B------:R-:W1:Y:S02]  /*3dc80*/  SYNCS.PHASECHK.TRANS64.TRYWAIT P0, [R4+URZ+0x32410], R9 ;  /* 0x03241009040075a7 */ /* 0x000e64000800017f */
[----:B01----:R-:W-:Y:S05]  /*3dc90*/  @!P0 BRA `(.L_x_4394) ;  /* 0x000000b400b88947 */ /* 0x003fea0003800000 */
.L_x_4420:
[----:B------:R-:W-:Y:S05]  /*3dca0*/  BSYNC B0 ;  /* 0x0000000000007941 */ /* 0x000fea0003800000 */
.L_x_4393:
[----:B------:R-:W2:Y:S04]  /*3dcb0*/  LDL.64 R6, [UR4+0x40] ;  /* 0x00004004ff067983 */ /* 0x000ea80008100a00 */
[----:B0-----:R-:W3:Y:S04]  /*3dcc0*/  LDL.64 R4, [UR4] ;  /* 0x00000004ff047983 */ /* 0x001ee80008100a00 */
[----:B--2---:R-:W2:Y:S04]  /*3dcd0*/  LD.E R8, desc[UR6][R6.64] ;  /* 0x0000000606087980 */ /* 0x004ea8000c101900 */
[----:B---3--:R0:W5:Y:S04]  /*3dce0*/  LD.E R10, desc[UR6][R4.64] ;  /* 0x00000006040a7980 */ /* 0x008168000c101900 */
[----:B------:R0:W5:Y:S01]  /*3dcf0*/  LD.E R11, desc[UR6][R4.64+0x4] ;  /* 0x00000406040b7980 */ /* 0x000162000c101900 */
[----:B------:R-:W-:Y:S01]  /*3dd00*/  BSSY B0, `(.L_x_4395) ;  /* 0x0000005000007945 */ /* 0x000fe20003800000 */
[----:B--2---:R-:W-:-:S04]  /*3dd10*/  LOP3.LUT R8, R8, 0x1, RZ, 0xfc, !PT ;  /* 0x0000000108087812 */ /* 0x004fc800078efcff */
[----:B------:R-:W-:-:S13]  /*3dd20*/  ISETP.NE.AND P0, PT, R8, 0x3, PT ;  /* 0x000000030800780c */ /* 0x000fda0003f05270 */
[----:B0-----:R-:W-:Y:S05]  /*3dd30*/  @!P0 BRA `(.L_x_4396) ;  /* 0x0000000000048947 */ /* 0x001fea0003800000 */
[----:B------:R-:W-:Y:S01]  /*3dd40*/  BPT.TRAP 0x1 ;  /* 0x000000040000795c */ /* 0x000fe20000300000 */
.L_x_4396:
[----:B------:R-:W-:Y:S05]  /*3dd50*/  BSYNC B0 ;  /* 0x0000000000007941 */ /* 0x000fea0003800000 */
.L_x_4395:
        /* <DEDUP_REMOVED lines=13> */
.L_x_4398:
[----:B------:R-:W-:Y:S05]  /*3de30*/  BSYNC B0 ;  /* 0x0000000000007941 */ /* 0x000fea0003800000 */
.L_x_4397:
        /* <DEDUP_REMOVED lines=8> */
.L_x_4400:
[----:B------:R-:W-:Y:S05]  /*3dec0*/  BSYNC B0 ;  /* 0x0000000000007941 */ /* 0x000fea0003800000 */
.L_x_4399:
[----:B------:R-:W2:Y:S04]  /*3ded0*/  LDL.64 R12, [UR4] ;  /* 0x00000004ff0c7983 */ /* 0x000ea80008100a00 */
[----:B------:R-:W0:Y:S04]  /*3dee0*/  LDL.64 R10, [UR4+0x58] ;  /* 0x00005804ff0a7983 */ /* 0x000e280008100a00 */
[----:B------:R-:W3:Y:S04]  /*3def0*/  LDL.64 R6, [UR4+0x48] ;  /* 0x00004804ff067983 */ /* 0x000ee80008100a00 */
[----:B------:R-:W4:Y:S04]  /*3df00*/  LDL.64 R4, [UR4+0x50] ;  /* 0x00005004ff047983 */ /* 0x000f280008100a00 */
[----:B--2---:R-:W2:Y:S04]  /*3df10*/  LD.E R13, desc[UR6][R12.64] ;  /* 0x000000060c0d7980 */ /* 0x004ea8000c101900 */
[----:B0----5:R-:W2:Y:S04]  /*3df20*/  LD.E.64 R8, desc[UR6][R10.64] ;  /* 0x000000060a087980 */ /* 0x021ea8000c101b00 */
[----:B---3--:R-:W3:Y:S04]  /*3df30*/  LD.E R18, desc[UR6][R6.64] ;  /* 0x0000000606127980 */ /* 0x008ee8000c101900 */
[----:B----4-:R-:W4:Y:S01]  /*3df40*/  LD.E.64 R14, desc[UR6][R4.64] ;  /* 0x00000006040e7980 */ /* 0x010f22000c101b00 */
[----:B------:R-:W-:Y:S05]  /*3df50*/  WARPSYNC.ALL ;  /* 0x0000000000007948 */ /* 0x000fea0003800000 */
[----:B------:R-:W-:Y:S01]  /*3df60*/  WARPGROUP.ARRIVE ;  /* 0x00000000000079c5 */ /* 0x000fe20000000000 */
[----:B------:R-:W-:-:S02]  /*3df70*/  IMAD.MOV.U32 R19, RZ, RZ, 0x1 ;  /* 0x00000001ff137424 */ /* 0x000fc400078e00ff */
[----:B--2---:R-:W-:Y:S01]  /*3df80*/  IMAD R8, R13, 0xc00, R8 ;  /* 0x00000c000d087824 */ /* 0x004fe200078e0208 */
[----:B------:R-:W-:Y:S02]  /*3df90*/  R2UR UR11, R9 ;  /* 0x00000000090b72ca */ /* 0x000fe400000e0000 */
[----:B---3--:R-:W-:Y:S02]  /*3dfa0*/  ISETP.NE.U32.AND P0, PT, R18, RZ, PT ;  /* 0x000000ff1200720c */ /* 0x008fe40003f05070 */
[----:B------:R-:W-:Y:S02]  /*3dfb0*/  R2UR UR10, R8 ;  /* 0x00000000080a72ca */ /* 0x000fe400000e0000 */
[----:B----4-:R-:W-:Y:S02]  /*3dfc0*/  R2UR UR8, R14 ;  /* 0x000000000e0872ca */ /* 0x010fe400000e0000 */
[----:B------:R-:W-:-:S07]  /*3dfd0*/  R2UR UR9, R15 ;  /* 0x000000000f0972ca */ /* 0x000fce00000e0000 */
[----:B------:R-:W-:-:S06]  /*3dfe0*/  VOTEU.ANY UP0, P0 ;  /* 0x00000000003f7886 */ /* 0x000fcc0000000100 */
[----:B------:R-:W-:Y:S03]  /*3dff0*/  HGMMA.64x96x16.F32.BF16 R24, gdesc[UR8], R24, UP0, gsb0 ;  /* 0x01600000081879f0 */ /* 0x000fe6000b801818 */
        /* <DEDUP_REMOVED lines=183> */
[----:B------:R-:W2:Y:S04]  /*3eb70*/  LDL.64 R10, [UR4+0x18] ;  /* 0x00001804ff0a7983 */ /* 0x000ea80008100a00 */
[----:B------:R-:W3:Y:S01]  /*3eb80*/  LDL.64 R8, [UR4] ;  /* 0x00000004ff087983 */ /* 0x000ee20008100a00 */
[----:B------:R-:W1:Y:S02]  /*3eb90*/  S2R R4, SR_TID.X ;  /* 0x0000000000047919 */ /* 0x000e640000002100 */
[----:B-1----:R-:W-:-:S04]  /*3eba0*/  SHF.R.U32.HI R5, RZ, 0x7, R4 ;  /* 0x00000007ff057819 */ /* 0x002fc80000011604 */
[----:B------:R-:W-:-:S05]  /*3ebb0*/  IADD3 R5, -R5, 0xb, RZ ;  /* 0x0000000b05057810 */ /* 0x000fca0007ffe1ff */
[----:B------:R0:W-:Y:S06]  /*3ebc0*/  BAR.ARV R5, 0x100 ;  /* 0x000400050000751d */ /* 0x0001ec0000002000 */
[----:B--2---:R-:W2:Y:S04]  /*3ebd0*/  LD.E R12, desc[UR6][R10.64] ;  /* 0x000000060a0c7980 */ /* 0x004ea8000c101900 */
[----:B---3--:R0:W5:Y:S01]  /*3ebe0*/  LD.E R8, desc[UR6][R8.64] ;  /* 0x0000000608087980 */ /* 0x008162000c101900 */
[----:B------:R-:W-:Y:S01]  /*3ebf0*/  BSSY B0, `(.L_x_4402) ;  /* 0x0000005000007945 */ /* 0x000fe20003800000 */
[----:B--2---:R-:W-:-:S04]  /*3ec00*/  LOP3.LUT R12, R12, 0x1, RZ, 0xfc, !PT ;  /* 0x000000010c0c7812 */ /* 0x004fc800078efcff */
[----:B------:R-:W-:-:S13]  /*3ec10*/  ISETP.NE.AND P0, PT, R12, 0x3, PT ;  /* 0x000000030c00780c */ /* 0x000fda0003f05270 */
[----:B0-----:R-:W-:Y:S05]  /*3ec20*/  @!P0 BRA `(.L_x_4403) ;  /* 0x0000000000048947 */ /* 0x001fea0003800000 */
[----:B------:R-:W-:Y:S01]  /*3ec30*/  BPT.TRAP 0x1 ;  /* 0x000000040000795c */ /* 0x000fe20000300000 */
.L_x_4403:
[----:B------:R-:W-:Y:S05]  /*3ec40*/  BSYNC B0 ;  /* 0x0000000000007941 */ /* 0x000fea0003800000 */
.L_x_4402:
[----:B------:R-:W2:Y:S04]  /*3ec50*/  LD.E.64 R6, desc[UR6][R10.64+0x20] ;  /* 0x000020060a067980 */ /* 0x000ea8000c101b00 */
[----:B------:R-:W3:Y:S01]  /*3ec60*/  LD.E R5, desc[UR6][R10.64+0xc] ;  /* 0x00000c060a057980 */ /* 0x000ee2000c101900 */
[----:B--2---:R-:W-:-:S05]  /*3ec70*/  MOV R7, R6 ;  /* 0x0000000600077202 */ /* 0x004fca0000000f00 */
[----:B-----5:R-:W-:-:S05]  /*3ec80*/  IMAD R8, R8, 0x8, R7 ;  /* 0x0000000808087824 */ /* 0x020fca00078e0207 */
[----:B---3--:R-:W-:-:S04]  /*3ec90*/  PRMT R5, R5, 0x654, R8 ;  /* 0x0000065405057816 */ /* 0x008fc80000000008 */
[----:B------:R0:W-:Y:S01]  /*3eca0*/  SYNCS.ARRIVE.TRANS64.RED.A1T0 RZ, [R5+URZ], RZ ;  /* 0x000000ff05ff79a7 */ /* 0x0001e2000810043f */
[----:B------:R-:W2:Y:S04]  /*3ecb0*/  LDL.64 R8, [UR4+0x68] ;  /* 0x00006804ff087983 */ /* 0x000ea80008100a00 */
        /* <DEDUP_REMOVED lines=8> */
[----:B--2---:R-:W2:Y:S01]  /*3ed40*/  LD.E.64 R12, desc[UR6][R8.64] ;  /* 0x00000006080c7980 */ /* 0x004ea2000c101b00 */
[----:B----4-:R-:W-:-:S03]  /*3ed50*/  ISETP.NE.AND P0, PT, R5, 0x1, PT ;  /* 0x000000010500780c */ /* 0x010fc60003f05270 */
[----:B------:R-:W4:Y:S10]  /*3ed60*/  LD.E R8, desc[UR6][R2.64+0x18] ;  /* 0x0000180602087980 */ /* 0x000f34000c101900 */
[----:B------:R-:W4:Y:S04]  /*3ed70*/  @P0 LD.E R73, desc[UR6][R2.64+0x28] ;  /* 0x0000280602490980 */ /* 0x000f28000c101900 */
[----:B------:R-:W4:Y:S04]  /*3ed80*/  @P0 LD.E R72, desc[UR6][R2.64+0x2c] ;  /* 0x00002c0602480980 */ /* 0x000f28000c101900 */
[----:B--2---:R-:W2:Y:S01]  /*3ed90*/  LD.E R15, desc[UR6][R12.64] ;  /* 0x000000060c0f7980 */ /* 0x004ea2000c101900 */
[----:B---3--:R-:W-:-:S02]  /*3eda0*/  LOP3.LUT R20, RZ, R20, RZ, 0x33, !PT ;  /* 0x00000014ff147212 */ /* 0x008fc400078e33ff */
[----:B----4-:R-:W-:Y:S01]  /*3edb0*/  ISETP.GE.AND P1, PT, R8, 0x1, PT ;  /* 0x000000010800780c */ /* 0x010fe20003f26270 */
[----:B------:R-:W-:Y:S01]  /*3edc0*/  BSSY B0, `(.L_x_4404) ;  /* 0x00000a7000007945 */ /* 0x000fe20003800000 */
[-C--:B--2---:R-:W-:Y:S01]  /*3edd0*/  FMUL.FTZ R12, R31, R15.reuse ;  /* 0x0000000f1f0c7220 */ /* 0x084fe20000410000 */
[-C--:B------:R-:W-:Y:S01]  /*3ede0*/  FMUL.FTZ R31, R47, R15.reuse ;  /* 0x0000000f2f1f7220 */ /* 0x080fe20000410000 */
[----:B------:R-:W-:Y:S01]  /*3edf0*/  SHF.R.S32.HI R47, RZ, 0x1f, R78 ;  /* 0x0000001fff2f7819 */ /* 0x000fe2000001144e */
[----:B------:R-:W-:-:S03]  /*3ee00*/  FMUL.FTZ R74, R48, R15 ;  /* 0x0000000f304a7220 */ /* 0x000fc60000410000 */
[----:B------:R-:W-:Y:S01]  /*3ee10*/  LEA.HI R48, R47, R78, RZ, 0x7 ;  /* 0x0000004e2f307211 */ /* 0x000fe200078f38ff */
[----:B------:R-:W-:-:S03]  /*3ee20*/  FMUL.FTZ R75, R49, R15 ;  /* 0x0000000f314b7220 */ /* 0x000fc60000410000 */
[----:B------:R-:W-:Y:S01]  /*3ee30*/  LOP3.LUT R49, R48, 0xffffff80, RZ, 0xc0, !PT ;  /* 0xffffff8030317812 */ /* 0x000fe200078ec0ff */
[----:B------:R-:W-:-:S04]  /*3ee40*/  FMUL.FTZ R13, R34, R15 ;  /* 0x0000000f220d7220 */ /* 0x000fc80000410000 */
[----:B------:R-:W-:Y:S02]  /*3ee50*/  IMAD.IADD R49, R78, 0x1, -R49 ;  /* 0x000000014e317824 */ /* 0x000fe400078e0a31 */
[-C--:B------:R-:W-:Y:S01]  /*3ee60*/  FMUL.FTZ R34, R50, R15.reuse ;  /* 0x0000000f32227220 */ /* 0x080fe20000410000 */
[----:B------:R-:W-:Y:S02]  /*3ee70*/  LEA.HI R47, R47, R78, RZ, 0x2 ;  /* 0x0000004e2f2f7211 */ /* 0x000fe400078f10ff */
[----:B------:R-:W-:Y:S01]  /*3ee80*/  SHF.R.S32.HI R50, RZ, 0x1f, R49 ;  /* 0x0000001fff327819 */ /* 0x000fe20000011431 */
[-C--:B------:R-:W-:Y:S01]  /*3ee90*/  FMUL.FTZ R76, R52, R15.reuse ;  /* 0x0000000f344c7220 */ /* 0x080fe20000410000 */
[-C--:B------:R-:W-:Y:S01]  /*3eea0*/  FMUL.FTZ R14, R35, R15.reuse ;  /* 0x0000000f230e7220 */ /* 0x080fe20000410000 */
[----:B------:R-:W-:Y:S01]  /*3eeb0*/  FMUL.FTZ R10, R27, R15 ;  /* 0x0000000f1b0a7220 */ /* 0x000fe20000410000 */
[C---:B------:R-:W-:Y:S01]  /*3eec0*/  LEA.HI R52, R50.reuse, R49, RZ, 0x2 ;  /* 0x0000003132347211 */ /* 0x040fe200078f10ff */
[-C--:B------:R-:W-:Y:S01]  /*3eed0*/  FMUL.FTZ R35, R51, R15.reuse ;  /* 0x0000000f33237220 */ /* 0x080fe20000410000 */
[-C--:B------:R-:W-:Y:S01]  /*3eee0*/  FMUL.FTZ R27, R43, R15.reuse ;  /* 0x0000000f2b1b7220 */ /* 0x080fe20000410000 */
[-C--:B------:R-:W-:Y:S01]  /*3eef0*/  FMUL.FTZ R77, R53, R15.reuse ;  /* 0x0000000f354d7220 */ /* 0x080fe20000410000 */
[----:B------:R-:W-:Y:S01]  /*3ef00*/  LOP3.LUT R51, R47, 0xfffffffc, RZ, 0xc0, !PT ;  /* 0xfffffffc2f337812 */ /* 0x000fe200078ec0ff */
[----:B------:R-:W-:Y:S01]  /*3ef10*/  FMUL.FTZ R43, R59, R15 ;  /* 0x0000000f3b2b7220 */ /* 0x000fe20000410000 */
[----:B------:R-:W-:-:S02]  /*3ef20*/  LEA.HI R53, R50, R49, RZ, 0x5 ;  /* 0x0000003132357211 */ /* 0x000fc400078f28ff */
[--C-:B------:R-:W-:Y:S02]  /*3ef30*/  SHF.R.S32.HI R50, RZ, 0x2, R52.reuse ;  /* 0x00000002ff327819 */ /* 0x100fe40000011434 */
[----:B------:R-:W-:Y:S01]  /*3ef40*/  SHF.R.S32.HI R59, RZ, 0x1f, R52 ;  /* 0x0000001fff3b7819 */ /* 0x000fe20000011434 */
[----:B------:R-:W-:Y:S01]  /*3ef50*/  IMAD.IADD R78, R78, 0x1, -R51 ;  /* 0x000000014e4e7824 */ /* 0x000fe200078e0a33 */
[----:B------:R-:W-:Y:S02]  /*3ef60*/  SHF.R.S32.HI R51, RZ, 0x7, R48 ;  /* 0x00000007ff337819 */ /* 0x000fe40000011430 */
[----:B------:R-:W-:Y:S02]  /*3ef70*/  LEA.HI R59, R59, R50, RZ, 0x3 ;  /* 0x000000323b3b7211 */ /* 0x000fe400078f18ff */
[----:B------:R-:W-:Y:S02]  /*3ef80*/  SHF.R.S32.HI R53, RZ, 0x5, R53 ;  /* 0x00000005ff357819 */ /* 0x000fe40000011435 */
[----:B------:R-:W-:-:S02]  /*3ef90*/  LEA.HI R48, R48, R51, RZ, 0x1 ;  /* 0x0000003330307211 */ /* 0x000fc400078f08ff */
[----:B------:R-:W-:Y:S01]  /*3efa0*/  LOP3.LUT R59, R59, 0xfffffff8, RZ, 0xc0, !PT ;  /* 0xfffffff83b3b7812 */ /* 0x000fe200078ec0ff */
[----:B------:R-:W-:Y:S01]  /*3efb0*/  IMAD R80, R80, 0x8, R53 ;  /* 0x0000000850507824 */ /* 0x000fe200078e0235 */
[----:B------:R-:W-:Y:S02]  /*3efc0*/  LOP3.LUT R48, R48, 0x3fffffe, RZ, 0xc0, !PT ;  /* 0x03fffffe30307812 */ /* 0x000fe400078ec0ff */
[----:B------:R-:W-:Y:S01]  /*3efd0*/  LEA.HI R53, R78, R78, RZ, 0x1 ;  /* 0x0000004e4e357211 */ /* 0x000fe200078f08ff */
[----:B------:R-:W-:Y:S02]  /*3efe0*/  IMAD.IADD R59, R50, 0x1, -R59 ;  /* 0x00000001323b7824 */ /* 0x000fe400078e0a3b */
[----:B------:R-:W-:Y:S01]  /*3eff0*/  FMUL.FTZ R9, R24, R15 ;  /* 0x0000000f18097220 */ /* 0x000fe20000410000 */
[----:B------:R-:W-:Y:S01]  /*3f000*/  IMAD.IADD R48, R51, 0x1, -R48 ;  /* 0x0000000133307824 */ /* 0x000fe200078e0a30 */
[----:B------:R-:W-:Y:S01]  /*3f010*/  LOP3.LUT R53, R53, 0x1ffffffe, RZ, 0xc0, !PT ;  /* 0x1ffffffe35357812 */ /* 0x000fe200078ec0ff */
[----:B------:R-:W-:-:S02]  /*3f020*/  IMAD.U32 R59, R80, 0x10, R59 ;  /* 0x00000010503b7824 */ /* 0x000fc400078e003b */
[-C--:B------:R-:W-:Y:S01]  /*3f030*/  FMUL.FTZ R24, R39, R15.reuse ;  /* 0x0000000f27187220 */ /* 0x080fe20000410000 */
[-C--:B------:R-:W-:Y:S01]  /*3f040*/  FMUL.FTZ R39, R55, R15.reuse ;  /* 0x0000000f37277220 */ /* 0x080fe20000410000 */
[-C--:B------:R-:W-:Y:S01]  /*3f050*/  FMUL.FTZ R55, R56, R15.reuse ;  /* 0x0000000f38377220 */ /* 0x080fe20000410000 */
[----:B------:R-:W-:Y:S02]  /*3f060*/  IMAD.IADD R53, R78, 0x1, -R53 ;  /* 0x000000014e357824 */ /* 0x000fe400078e0a35 */
[-C--:B------:R-:W-:Y:S01]  /*3f070*/  FMUL.FTZ R56, R57, R15.reuse ;  /* 0x0000000f39387220 */ /* 0x080fe20000410000 */
[----:B------:R-:W-:Y:S02]  /*3f080*/  IMAD R48, R48, 0x40, R59 ;  /* 0x0000004030307824 */ /* 0x000fe400078e023b */
[-C--:B------:R-:W-:Y:S01]  /*3f090*/  FMUL.FTZ R57, R60, R15.reuse ;  /* 0x0000000f3c397220 */ /* 0x080fe20000410000 */
[----:B------:R-:W-:Y:S01]  /*3f0a0*/  FMUL.FTZ R60, R66, R15 ;  /* 0x0000000f423c7220 */ /* 0x000fe20000410000 */
[----:B------:R-:W-:-:S04]  /*3f0b0*/  IMAD R66, R53, 0x8, R48 ;  /* 0x0000000835427824 */ /* 0x000fc800078e0230 */
[----:B------:R-:W-:Y:S01]  /*3f0c0*/  @P0 IMAD.HI.U32 R73, R66, R73, RZ ;  /* 0x0000004942490227 */ /* 0x000fe200078e00ff */
[----:B------:R-:W-:-:S04]  /*3f0d0*/  LOP3.LUT R52, R52, 0x7ffffffc, RZ, 0xc0, !PT ;  /* 0x7ffffffc34347812 */ /* 0x000fc800078ec0ff */
[----:B------:R-:W-:Y:S01]  /*3f0e0*/  @P0 SHF.R.U32.HI R66, RZ, R72, R73 ;  /* 0x00000048ff420219 */ /* 0x000fe20000011649 */
[----:B------:R-:W-:Y:S02]  /*3f0f0*/  IMAD R48, R0, -0x60, RZ ;  /* 0xffffffa000307824 */ /* 0x000fe400078e02ff */
[-C--:B------:R-:W-:Y:S02]  /*3f100*/  FMUL.FTZ R5, R26, R15.reuse ;  /* 0x0000000f1a057220 */ /* 0x080fe40000410000 */
[----:B------:R-:W0:Y:S01]  /*3f110*/  SHFL.IDX PT, R50, R66, RZ, 0x1c1f ;  /* 0x001c1fff42327589 */ /* 0x000e2200000e0000 */
        /* <DEDUP_REMOVED lines=9> */
[----:B------:R-:W-:Y:S02]  /*3f1b0*/  VIADD R49, R48, 0x1 ;  /* 0x0000000130317836 */ /* 0x000fe40000000000 */
        /* <DEDUP_REMOVED lines=19> */
[----:B------:R-:W-:Y:S01]  /*3f2f0*/  IMAD R49, R52, -0x2, R49 ;  /* 0xfffffffe34317824 */ /* 0x000fe200078e0231 */
[----:B------:R-:W1:Y:S01]  /*3f300*/  MUFU.TANH R9, R9 ;  /* 0x0000000900097308 */ /* 0x000e620000002400 */
[----:B------:R-:W-:-:S03]  /*3f310*/  IMAD R15, R0, -0x60, R7 ;  /* 0xffffffa0000f7824 */ /* 0x000fc600078e0207 */
[----:B------:R-:W-:-:S04]  /*3f320*/  IADD3 R51, -R6, R49, R7 ;  /* 0x0000003106337210 */ /* 0x000fc80007ffe107 */
[----:B------:R-:W2:Y:S01]  /*3f330*/  MUFU.TANH R25, R25 ;  /* 0x0000001900197308 */ /* 0x000ea20000002400 */
[----:B------:R-:W-:-:S07]  /*3f340*/  IMAD R67, R52, -0x2, R15 ;  /* 0xfffffffe34437824 */ /* 0x000fce00078e020f */
[----:B------:R-:W3:Y:S01]  /*3f350*/  MUFU.TANH R5, R5 ;  /* 0x0000000500057308 */ /* 0x000ee20000002400 */
[----:B------:R-:W-:-:S07]  /*3f360*/  IMAD.IADD R70, R51, 0x1, R18 ;  /* 0x0000000133467824 */ /* 0x000fce00078e0212 */
        /* <DEDUP_REMOVED lines=45> */
[----:B------:R-:W-:Y:S01]  /*3f640*/  IMAD.IADD R71, R51, 0x1, R20 ;  /* 0x0000000133477824 */ /* 0x000fe200078e0214 */
[----:B0-----:R-:W-:Y:S01]  /*3f650*/  VIADDMNMX R59, R50, R70, R67, PT ;  /* 0x00000046323b7246 */ /* 0x001fe20003800143 */
[----:B------:R-:W-:-:S02]  /*3f660*/  IMAD R72, R0, -0x60, R19 ;  /* 0xffffffa000487824 */ /* 0x000fc400078e0213 */
[----:B------:R-:W-:Y:S02]  /*3f670*/  VIADD R73, R49, 0xffffffff ;  /* 0xffffffff31497836 */ /* 0x000fe40000000000 */
        /* <DEDUP_REMOVED lines=10> */
[----:B------:R-:W2:Y:S04]  /*3f720*/  LD.E R0, desc[UR6][R2.64+0x1c] ;  /* 0x00001c0602007980 */ /* 0x000ea8000c101900 */
[----:B------:R-:W3:Y:S01]  /*3f730*/  LD.E R19, desc[UR6][R2.64+0x20] ;  /* 0x0000200602137980 */ /* 0x000ee2000c101900 */
[----:B--2---:R-:W-:-:S05]  /*3f740*/  IMAD.HI.U32 R0, R15, R0, RZ ;  /* 0x000000000f007227 */ /* 0x004fca00078e00ff */
[----:B---3--:R-:W-:-:S07]  /*3f750*/  SHF.R.U32.HI R15, RZ, R19, R0 ;  /* 0x00000013ff0f7219 */ /* 0x008fce0000011600 */
.L_x_4409:
[----:B------:R-:W-:Y:S05]  /*3f760*/  BSYNC B2 ;  /* 0x0000000000027941 */ /* 0x000fea0003800000 */
.L_x_4408:
[----:B------:R-:W-:Y:S01]  /*3f770*/  LOP3.LUT R15, RZ, R15, RZ, 0x33, !PT ;  /* 0x0000000fff0f7212 */ /* 0x000fe200078e33ff */
[----:B------:R-:W-:Y:S06]  /*3f780*/  BRA `(.L_x_4410) ;  /* 0x0000000000187947 */ /* 0x000fec0003800000 */
.L_x_4407:
[----:B------:R-:W-:-:S13]  /*3f790*/  ISETP.NE.AND P0, PT, R8, 0x1, PT ;  /* 0x000000010800780c */ /* 0x000fda0003f05270 */
[----:B------:R-:W-:Y:S05]  /*3f7a0*/  @!P0 BRA `(.L_x_4410) ;  /* 0x0000000000108947 */ /* 0x000fea0003800000 */
[----:B------:R-:W2:Y:S04]  /*3f7b0*/  LD.E R0, desc[UR6][R2.64+0x1c] ;  /* 0x00001c0602007980 */ /* 0x000ea8000c101900 */
[----:B------:R-:W3:Y:S01]  /*3f7c0*/  LD.E R20, desc[UR6][R2.64+0x20] ;  /* 0x0000200602147980 */ /* 0x000ee2000c101900 */
[----:B--2---:R-:W-:-:S05]  /*3f7d0*/  IMAD.HI.U32 R15, R15, R0, RZ ;  /* 0x000000000f0f7227 */ /* 0x004fca00078e00ff */
[----:B---3--:R-:W-:-:S07]  /*3f7e0*/  SHF.R.U32.HI R15, RZ, R20, R15 ;  /* 0x00000014ff0f7219 */ /* 0x008fce000001160f */
.L_x_4410:
[----:B------:R-:W-:Y:S05]  /*3f7f0*/  BSYNC B1 ;  /* 0x0000000000017941 */ /* 0x000fea0003800000 */
.L_x_4406:
[----:B------:R-:W-:-:S05]  /*3f800*/  IMAD R15, R8, R15, R73 ;  /* 0x0000000f080f7224 */ /* 0x000fca00078e0249 */
[----:B------:R-:W-:Y:S02]  /*3f810*/  VIMNMX R18, R18, R15, !PT ;  /* 0x0000000f12127248 */ /* 0x000fe40007fe0100 */
[----:B------:R-:W-:-:S07]  /*3f820*/  VIADDMNMX R59, R15, R8, R59, PT ;  /* 0x000000080f3b7246 */ /* 0x000fce000380013b */
.L_x_4405:
[----:B------:R-:W-:Y:S05]  /*3f830*/  BSYNC B0 ;  /* 0x0000000000007941 */ /* 0x000fea0003800000 */
.L_x_4404:
[C---:B------:R-:W-:Y:S01]  /*3f840*/  ISETP.GE.AND P0, PT, R72.reuse, 0x2, PT ;  /* 0x000000024800780c */ /* 0x040fe20003f06270 */
[----:B------:R-:W0:Y:S01]  /*3f850*/  SHFL.IDX PT, R66, R66, 0x1, 0x1c1f ;  /* 0x003c1f0042427f89 */ /* 0x000e2200000e0000 */
[----:B------:R-:W-:Y:S01]  /*3f860*/  ISETP.GE.AND P4, PT, R72, 0xa, PT ;  /* 0x0000000a4800780c */ /* 0x000fe20003f86270 */
[----:B------:R-:W-:Y:S01]  /*3f870*/  BSSY B0, `(.L_x_4411) ;  /* 0x000008e000007945 */ /* 0x000fe20003800000 */
[----:B------:R-:W-:Y:S02]  /*3f880*/  ISETP.GT.AND P2, PT, R18, 0x1, !P0 ;  /* 0x000000011200780c */ /* 0x000fe40004744270 */
[----:B------:R-:W-:Y:S02]  /*3f890*/  ISETP.GE.AND P1, PT, R72, 0x9, PT ;  /* 0x000000094800780c */ /* 0x000fe40003f26270 */
[----:B------:R-:W-:Y:S02]  /*3f8a0*/  ISETP.LT.OR P2, PT, R59, 0x2, P2 ;  /* 0x000000023b00780c */ /* 0x000fe40001741670 */
[----:B------:R-:W-:-:S02]  /*3f8b0*/  P2R R78, PR, RZ, 0x10 ;  /* 0x00000010ff4e7803 */ /* 0x000fc40000000000 */
[----:B------:R-:W-:Y:S02]  /*3f8c0*/  FSEL R25, R25, -INF , !P2 ;  /* 0xff80000019197808 */ /* 0x000fe40005000000 */
[C---:B------:R-:W-:Y:S02]  /*3f8d0*/  ISETP.GT.AND P2, PT, R18.reuse, 0x9, !P4 ;  /* 0x000000091200780c */ /* 0x040fe40006744270 */
[----:B------:R-:W-:Y:S02]  /*3f8e0*/  ISETP.GT.AND P3, PT, R18, 0x8, !P1 ;  /* 0x000000081200780c */ /* 0x000fe40004f64270 */
[----:B------:R-:W-:Y:S02]  /*3f8f0*/  ISETP.LT.OR P2, PT, R59, 0xa, P2 ;  /* 0x0000000a3b00780c */ /* 0x000fe40001741670 */
[----:B------:R-:W-:Y:S02]  /*3f900*/  ISETP.GE.AND P4, PT, R72, 0x11, PT ;  /* 0x000000114800780c */ /* 0x000fe40003f86270 */
[----:B------:R-:W-:-:S02]  /*3f910*/  FSEL R29, R29, -INF , !P2 ;  /* 0xff8000001d1d7808 */ /* 0x000fc40005000000 */
[C---:B------:R-:W-:Y:S02]  /*3f920*/  ISETP.LT.OR P3, PT, R59.reuse, 0x9, P3 ;  /* 0x000000093b00780c */ /* 0x040fe40001f61670 */
[----:B------:R-:W-:Y:S02]  /*3f930*/  ISETP.GT.AND P2, PT, R18, 0x10, !P4 ;  /* 0x000000101200780c */ /* 0x000fe40006744270 */
[----:B------:R-:W-:Y:S02]  /*3f940*/  FSEL R28, R28, -INF , !P3 ;  /* 0xff8000001c1c7808 */ /* 0x000fe40005800000 */
        /* <DEDUP_REMOVED lines=95> */
[----:B------:R-:W-:Y:S02]  /*3ff40*/  ISETP.GE.AND P6, PT, R72, 0x5a, PT ;  /* 0x0000005a4800780c */ /* 0x000fe40003fc6270 */
[----:B------:R-:W-:Y:S02]  /*3ff50*/  VIADDMNMX R9, R66, R70, R67, PT ;  /* 0x0000004642097246 */ /* 0x000fe40003800143 */
        /* <DEDUP_REMOVED lines=18> */
.L_x_4416:
[----:B------:R-:W-:Y:S05]  /*40080*/  BSYNC B2 ;  /* 0x0000000000027941 */ /* 0x000fea0003800000 */
.L_x_4415:
[----:B------:R-:W-:Y:S01]  /*40090*/  LOP3.LUT R7, RZ, R7, RZ, 0x33, !PT ;  /* 0x00000007ff077212 */ /* 0x000fe200078e33ff */
[----:B------:R-:W-:Y:S06]  /*400a0*/  BRA `(.L_x_4417) ;  /* 0x0000000000187947 */ /* 0x000fec0003800000 */
.L_x_4414:
[----:B------:R-:W-:-:S13]  /*400b0*/  ISETP.NE.AND P6, PT, R8, 0x1, PT ;  /* 0x000000010800780c */ /* 0x000fda0003fc5270 */
[----:B------:R-:W-:Y:S05]  /*400c0*/  @!P6 BRA `(.L_x_4417) ;  /* 0x000000000010e947 */ /* 0x000fea0003800000 */
[----:B------:R-:W2:Y:S04]  /*400d0*/  LD.E R6, desc[UR6][R2.64+0x1c] ;  /* 0x00001c0602067980 */ /* 0x000ea8000c101900 */
[----:B------:R-:W3:Y:S01]  /*400e0*/  LD.E R56, desc[UR6][R2.64+0x20] ;  /* 0x0000200602387980 */ /* 0x000ee2000c101900 */
[----:B--2---:R-:W-:-:S05]  /*400f0*/  IMAD.HI.U32 R7, R7, R6, RZ ;  /* 0x0000000607077227 */ /* 0x004fca00078e00ff */
[----:B---3--:R-:W-:-:S07]  /*40100*/  SHF.R.U32.HI R7, RZ, R56, R7 ;  /* 0x00000038ff077219 */ /* 0x008fce0000011607 */
.L_x_4417:
[----:B------:R-:W-:Y:S05]  /*40110*/  BSYNC B1 ;  /* 0x0000000000017941 */ /* 0x000fea0003800000 */
.L_x_4413:
[----:B------:R-:W-:-:S05]  /*40120*/  IMAD R2, R8, R7, R73 ;  /* 0x0000000708027224 */ /* 0x000fca00078e0249 */
[----:B------:R-:W-:Y:S02]  /*40130*/  VIADDMNMX R9, R2, R8, R9, PT ;  /* 0x0000000802097246 */ /* 0x000fe40003800109 */
[----:B------:R-:W-:-:S07]  /*40140*/  VIMNMX R65, R65, R2, !PT ;  /* 0x0000000241417248 */ /* 0x000fce0007fe0100 */
.L_x_4412:
[----:B------:R-:W-:Y:S05]  /*40150*/  BSYNC B0 ;  /* 0x0000000000007941 */ /* 0x000fea0003800000 */
.L_x_4411:
[----:B------:R-:W2:Y:S01]  /*40160*/  LDL.64 R2, [UR4+0x70] ;  /* 0x00007004ff027983 */ /* 0x000ea20008100a00 */
[C---:B------:R-:W-:Y:S02]  /*40170*/  ISETP.GT.AND P0, PT, R65.reuse, 0x1, !P0 ;  /* 0x000000014100780c */ /* 0x040fe40004704270 */
[----:B------:R-:W-:Y:S01]  /*40180*/  ISETP.GT.AND P1, PT, R65, 0x8, !P1 ;  /* 0x000000084100780c */ /* 0x000fe20004f24270 */
[----:B------:R-:W-:Y:S01]  /*40190*/  STL [R1+0x4a0], R16 ;  /* 0x0004a01001007387 */ /* 0x000fe20000100800 */
        /* <DEDUP_REMOVED lines=66> */
[C---:B------:R-:W-:Y:S02]  /*405c0*/  ISETP.GT.AND P0, PT, R65.reuse, RZ, !P6 ;  /* 0x000000ff4100720c */ /* 0x040fe40007704270 */
[----:B------:R-:W-:Y:S02]  /*405d0*/  ISETP.GT.AND P2, PT, R65, 0x49, !P2 ;  /* 0x000000494100780c */ /* 0x000fe40005744270 */
[----:B------:R-:W-:Y:S02]  /*405e0*/  ISETP.LT.OR P0, PT, R9, 0x1, P0 ;  /* 0x000000010900780c */ /* 0x000fe40000701670 */
[----:B------:R-:W-:Y:S02]  /*405f0*/  ISETP.GT.AND P3, PT, R65, 0x50, !P3 ;  /* 0x000000504100780c */ /* 0x000fe40005f64270 */
[----:B------:R-:W-:-:S02]  /*40600*/  FSEL R24, R5, -INF , !P0 ;  /* 0xff80000005187808 */ /* 0x000fc40004000000 */
        /* <DEDUP_REMOVED lines=16> */
[----:B------:R-:W-:Y:S02]  /*40710*/  ISETP.GT.AND P0, PT, R65, 0x48, !P1 ;  /* 0x000000484100780c */ /* 0x000fe40004f04270 */
[----:B------:R-:W-:Y:S02]  /*40720*/  FMNMX.FTZ R5, R39, R6, !PT ;  /* 0x0000000627057209 */ /* 0x000fe40007810000 */
[C---:B------:R-:W-:Y:S02]  /*40730*/  ISETP.LT.OR P0, PT, R9.reuse, 0x49, P0 ;  /* 0x000000490900780c */ /* 0x040fe40000701670 */
[----:B------:R-:W-:Y:S02]  /*40740*/  FMNMX.FTZ R6, R42, R5, !PT ;  /* 0x000000052a067209 */ /* 0x000fe40007810000 */
[----:B------:R-:W-:-:S02]  /*40750*/  ISETP.LT.OR P2, PT, R9, 0x4a, P2 ;  /* 0x0000004a0900780c */ /* 0x000fc40001741670 */
[----:B------:R-:W-:Y:S02]  /*40760*/  FSEL R46, R46, -INF , !P0 ;  /* 0xff8000002e2e7808 */ /* 0x000fe40004000000 */
[----:B------:R-:W-:Y:S02]  /*40770*/  FMNMX.FTZ R5, R43, R6, !PT ;  /* 0x000000062b057209 */ /* 0x000fe40007810000 */
[----:B------:R-:W-:Y:S02]  /*40780*/  ISETP.LT.OR P3, PT, R9, 0x51, P3 ;  /* 0x000000510900780c */ /* 0x000fe40001f61670 */
[----:B------:R-:W-:Y:S02]  /*40790*/  FSEL R47, R47, -INF , !P2 ;  /* 0xff8000002f2f7808 */ /* 0x000fe40005000000 */
[----:B------:R-:W-:Y:S02]  /*407a0*/  FMNMX.FTZ R6, R46, R5, !PT ;  /* 0x000000052e067209 */ /* 0x000fe40007810000 */
[----:B------:R-:W-:-:S02]  /*407b0*/  ISETP.GT.AND P5, PT, R65, 0x58, !P5 ;  /* 0x000000584100780c */ /* 0x000fc40006fa4270 */
[----:B------:R-:W-:Y:S02]  /*407c0*/  ISETP.LT.OR P4, PT, R9, 0x52, P4 ;  /* 0x000000520900780c */ /* 0x000fe40002781670 */
[----:B------:R-:W-:Y:S02]  /*407d0*/  FSEL R5, R60, -INF , !P3 ;  /* 0xff8000003c057808 */ /* 0x000fe40005800000 */
[----:B------:R-:W-:Y:S02]  /*407e0*/  FMNMX.FTZ R6, R47, R6, !PT ;  /* 0x000000062f067209 */ /* 0x000fe40007810000 */
[----:B------:R-:W-:Y:S02]  /*407f0*/  ISETP.GT.AND P0, PT, R65, 0x59, !P6 ;  /* 0x000000594100780c */ /* 0x000fe40007704270 */
[----:B------:R-:W-:Y:S02]  /*40800*/  ISETP.LT.OR P5, PT, R9, 0x59, P5 ;  /* 0x000000590900780c */ /* 0x000fe40002fa1670 */
[----:B------:R-:W-:-:S02]  /*40810*/  FSEL R60, R61, -INF , !P4 ;  /* 0xff8000003d3c7808 */ /* 0x000fc40006000000 */
[----:B------:R-:W-:Y:S02]  /*40820*/  FMNMX.FTZ R7, R5, R6, !PT ;  /* 0x0000000605077209 */ /* 0x000fe40007810000 */
[----:B------:R-:W-:Y:S02]  /*40830*/  ISETP.LT.OR P0, PT, R9, 0x5a, P0 ;  /* 0x0000005a0900780c */ /* 0x000fe40000701670 */
[----:B------:R-:W-:Y:S02]  /*40840*/  FSEL R61, R62, -INF , !P5 ;  /* 0xff8000003e3d7808 */ /* 0x000fe40006800000 */
[----:B------:R-:W-:Y:S02]  /*40850*/  FMNMX.FTZ R6, R60, R7, !PT ;  /* 0x000000073c067209 */ /* 0x000fe40007810000 */
[----:B------:R-:W-:Y:S02]  /*40860*/  FSEL R62, R63, -INF , !P0 ;  /* 0xff8000003f3e7808 */ /* 0x000fe40004000000 */
[----:B------:R-:W-:-:S04]  /*40870*/  FMNMX.FTZ R7, R61, R6, !PT ;  /* 0x000000063d077209 */ /* 0x000fc80007810000 */
[----:B------:R-:W-:-:S05]  /*40880*/  FMNMX.FTZ R9, R62, R7, !PT ;  /* 0x000000073e097209 */ /* 0x000fca0007810000 */
[----:B--2---:R0:W-:Y:S04]  /*40890*/  ST.E desc[UR6][R2.64+0x4], R9 ;  /* 0x0000040902007985 */ /* 0x0041e8000c101906 */
[----:B------:R-:W2:Y:S01]  /*408a0*/  LD.E R12, desc[UR6][R2.64+0x4] ;  /* 0x00000406020c7980 */ /* 0x000ea2000c101900 */
        /* <DEDUP_REMOVED lines=22> */
[----:B0-----:R-:W-:-:S05]  /*40a10*/  FMNMX.FTZ R9, R18, R7, !PT ;  /* 0x0000000712097209 */ /* 0x001fca0007810000 */
[----:B------:R-:W0:Y:S02]  /*40a20*/  SHFL.BFLY PT, R6, R9, 0x2, 0x1f ;  /* 0x0c401f0009067f89 */ /* 0x000e2400000e0000 */
[----:B0-----:R-:W-:Y:S02]  /*40a30*/  FMNMX.FTZ R8, R9, R6, !PT ;  /* 0x0000000609087209 */ /* 0x001fe40007810000 */
[----:B------:R-:W-:Y:S04]  /*40a40*/  ST.E desc[UR6][R2.64], R9 ;  /* 0x0000000902007985 */ /* 0x000fe8000c101906 */
[----:B--2---:R-:W0:Y:S02]  /*40a50*/  SHFL.BFLY PT, R7, R12, 0x2, 0x1f ;  /* 0x0c401f000c077f89 */ /* 0x004e2400000e0000 */
[----:B0-----:R-:W-:-:S02]  /*40a60*/  FMNMX.FTZ R26, R12, R7, !PT ;  /* 0x000000070c1a7209 */ /* 0x001fc40007810000 */
[----:B------:R-:W0:Y:S04]  /*40a70*/  SHFL.BFLY PT, R7, R8, 0x1, 0x1f ;  /* 0x0c201f0008077f89 */ /* 0x000e2800000e0000 */
[----:B------:R-:W1:Y:S01]  /*40a80*/  SHFL.BFLY PT, R27, R26, 0x1, 0x1f ;  /* 0x0c201f001a1b7f89 */ /* 0x000e6200000e0000 */
[----:B0-----:R-:W-:Y:S02]  /*40a90*/  FMNMX.FTZ R11, R8, R7, !PT ;  /* 0x00000007080b7209 */ /* 0x001fe40007810000 */
[----:B-1----:R-:W-:-:S03]  /*40aa0*/  FMNMX.FTZ R27, R26, R27, !PT ;  /* 0x0000001b1a1b7209 */ /* 0x002fc60007810000 */
[----:B------:R-:W-:Y:S04]  /*40ab0*/  ST.E desc[UR6][R2.64], R11 ;  /* 0x0000000b02007985 */ /* 0x000fe8000c101906 */
[----:B------:R0:W-:Y:S04]  /*40ac0*/  ST.E desc[UR6][R2.64+0x4], R27 ;  /* 0x0000041b02007985 */ /* 0x0001e8000c101906 */
[----:B------:R-:W2:Y:S04]  /*40ad0*/  LDL.64 R6, [UR4+0x70] ;  /* 0x00007004ff067983 */ /* 0x000ea80008100a00 */
[----:B--2---:R-:W2:Y:S04]  /*40ae0*/  LD.E R63, desc[UR6][R6.64+0x20] ;  /* 0x00002006063f7980 */ /* 0x004ea8000c101900 */
[----:B------:R-:W2:Y:S04]  /*40af0*/  LD.E R12, desc[UR6][R6.64] ;  /* 0x00000006060c7980 */ /* 0x000ea8000c101900 */
[----:B------:R-:W0:Y:S01]  /*40b00*/  LD.E R68, desc[UR6][R6.64+0x4] ;  /* 0x0000040606447980 */ /* 0x000e22000c101900 */
[C---:B--2---:R-:W-:Y:S01]  /*40b10*/  FMUL.FTZ R8, R12.reuse, R63 ;  /* 0x0000003f0c087220 */ /* 0x044fe20000410000 */
[----:B------:R-:W-:Y:S01]  /*40b20*/  FSETP.NEU.FTZ.AND P0, PT, R12, -INF , PT ;  /* 0xff8000000c00780b */ /* 0x000fe20003f1d000 */
[----:B0-----:R-:W-:-:S03]  /*40b30*/  FMUL.FTZ R2, R63, R68 ;  /* 0x000000443f027220 */ /* 0x001fc60000410000 */
[----:B------:R-:W-:Y:S02]  /*40b40*/  FSEL R66, R8, RZ, P0 ;  /* 0x000000ff08427208 */ /* 0x000fe40000000000 */
[----:B------:R-:W-:-:S03]  /*40b50*/  FSETP.NEU.FTZ.AND P0, PT, R68, -INF , PT ;  /* 0xff8000004400780b */ /* 0x000fc60003f1d000 */
[-CC-:B------:R-:W-:Y:S01]  /*40b60*/  FFMA.FTZ R25, R25, R63.reuse, -R66.reuse ;  /* 0x0000003f19197223 */ /* 0x180fe20000010842 */
[----:B------:R-:W-:Y:S01]  /*40b70*/  FSEL R2, R2, RZ, P0 ;  /* 0x000000ff02027208 */ /* 0x000fe20000000000 */
[-C--:B------:R-:W-:Y:S02]  /*40b80*/  FFMA.FTZ R168, R64, R63.reuse, -R66 ;  /* 0x0000003f40a87223 */ /* 0x080fe40000010842 */
[----:B------:R0:W-:Y:S02]  /*40b90*/  MUFU.EX2 R27, R25 ;  /* 0x00000019001b7308 */ /* 0x0001e40000000800 */
[-C--:B------:R-:W-:Y:S01]  /*40ba0*/  FFMA.FTZ R169, R59, R63.reuse, -R2 ;  /* 0x0000003f3ba97223 */ /* 0x080fe20000010802 */
[-C--:B------:R-:W-:Y:S01]  /*40bb0*/  FFMA.FTZ R26, R28, R63.reuse, -R66 ;  /* 0x0000003f1c1a7223 */ /* 0x080fe20000010842 */
[-CC-:B0-----:R-:W-:Y:S01]  /*40bc0*/  FFMA.FTZ R25, R24, R63.reuse, -R2.reuse ;  /* 0x0000003f18197223 */ /* 0x181fe20000010802 */
[----:B------:R-:W-:-:S03]  /*40bd0*/  FFMA.FTZ R24, R57, R63, -R2 ;  /* 0x0000003f39187223 */ /* 0x000fc60000010802 */
[----:B------:R-:W0:Y:S01]  /*40be0*/  MUFU.EX2 R168, R168 ;  /* 0x000000a800a87308 */ /* 0x000e220000000800 */
[-C--:B------:R-:W-:Y:S01]  /*40bf0*/  FFMA.FTZ R170, R29, R63.reuse, -R66 ;  /* 0x0000003f1daa7223 */ /* 0x080fe20000010842 */
[-C--:B------:R-:W-:Y:S01]  /*40c00*/  FFMA.FTZ R171, R58, R63.reuse, -R2 ;  /* 0x0000003f3aab7223 */ /* 0x080fe20000010802 */
[----:B------:R-:W-:-:S05]  /*40c10*/  FFMA.FTZ R223, R54, R63, -R66 ;  /* 0x0000003f36df7223 */ /* 0x000fca0000010842 */
[----:B------:R-:W-:Y:S01]  /*40c20*/  MUFU.EX2 R25, R25 ;  /* 0x0000001900197308 */ /* 0x000fe20000000800 */
[----:B------:R-:W-:-:S07]  /*40c30*/  FFMA.FTZ R219, R56, R63, -R2 ;  /* 0x0000003f38db7223 */ /* 0x000fce0000010802 */
[----:B------:R-:W1:Y:S01]  /*40c40*/  MUFU.EX2 R169, R169 ;  /* 0x000000a900a97308 */ /* 0x000e620000000800 */
[----:B------:R-:W-:-:S07]  /*40c50*/  FFMA.FTZ R224, R52, R63, -R66 ;  /* 0x0000003f34e07223 */ /* 0x000fce0000010842 */
[----:B------:R-:W2:Y:S01]  /*40c60*/  MUFU.EX2 R26, R26 ;  /* 0x0000001a001a7308 */ /* 0x000ea20000000800 */
[----:B------:R-:W-:-:S07]  /*40c70*/  FFMA.FTZ R220, R55, R63, -R2 ;  /* 0x0000003f37dc7223 */ /* 0x000fce0000010802 */
[----:B------:R-:W-:Y:S01]  /*40c80*/  MUFU.EX2 R24, R24 ;  /* 0x0000001800187308 */ /* 0x000fe20000000800 */
[----:B------:R-:W-:-:S07]  /*40c90*/  FFMA.FTZ R221, R53, R63, -R66 ;  /* 0x0000003f35dd7223 */ /* 0x000fce0000010842 */
[----:B------:R-:W3:Y:S01]  /*40ca0*/  MUFU.EX2 R170, R170 ;  /* 0x000000aa00aa7308 */ /* 0x000ee20000000800 */
[----:B------:R-:W-:-:S07]  /*40cb0*/  FFMA.FTZ R204, R21, R63, -R2 ;  /* 0x0000003f15cc7223 */ /* 0x000fce0000010802 */
[----:B------:R-:W4:Y:S01]  /*40cc0*/  MUFU.EX2 R171, R171 ;  /* 0x000000ab00ab7308 */ /* 0x000f220000000800 */
[-CC-:B------:R-:W-:Y:S01]  /*40cd0*/  FFMA.FTZ R226, R19, R63.reuse, -R66.reuse ;  /* 0x0000003f13e27223 */ /* 0x180fe20000010842 */
[----:B------:R-:W-:Y:S01]  /*40ce0*/  FFMA.FTZ R18, R18, R63, -R66 ;  /* 0x0000003f12127223 */ /* 0x000fe20000010842 */
[----:B0-----:R-:W-:-:S05]  /*40cf0*/  FADD.FTZ R3, R168, R27 ;  /* 0x0000001ba8037221 */ /* 0x001fca0000010000 */
[----:B------:R-:W0:Y:S01]  /*40d00*/  MUFU.EX2 R223, R223 ;  /* 0x000000df00df7308 */ /* 0x000e220000000800 */
[-CC-:B------:R-:W-:Y:S01]  /*40d10*/  FFMA.FTZ R222, R51, R63.reuse, -R66.reuse ;  /* 0x0000003f33de7223 */ /* 0x180fe20000010842 */
[----:B------:R-:W-:Y:S01]  /*40d20*/  FFMA.FTZ R0, R0, R63, -R66 ;  /* 0x0000003f00007223 */ /* 0x000fe20000010842 */
[----:B-1----:R-:W-:-:S05]  /*40d30*/  FADD.FTZ R19, R25, R169 ;  /* 0x000000a919137221 */ /* 0x002fca0000010000 */
[----:B------:R-:W1:Y:S01]  /*40d40*/  MUFU.EX2 R219, R219 ;  /* 0x000000db00db7308 */ /* 0x000e620000000800 */
[----:B------:R-:W-:Y:S01]  /*40d50*/  FFMA.FTZ R205, R14, R63, -R2 ;  /* 0x0000003f0ecd7223 */ /* 0x000fe20000010802 */
[----:B--2---:R-:W-:-:S06]  /*40d60*/  FADD.FTZ R3, R26, R3 ;  /* 0x000000031a037221 */ /* 0x004fcc0000010000 */
[----:B------:R-:W2:Y:S01]  /*40d70*/  MUFU.EX2 R224, R224 ;  /* 0x000000e000e07308 */ /* 0x000ea20000000800 */
[----:B------:R-:W-:-:S07]  /*40d80*/  FFMA.FTZ R9, R50, R63, -R66 ;  /* 0x0000003f32097223 */ /* 0x000fce0000010842 */
[----:B------:R-:W2:Y:S01]  /*40d90*/  MUFU.EX2 R220, R220 ;  /* 0x000000dc00dc7308 */ /* 0x000ea20000000800 */
[----:B------:R-:W-:Y:S01]  /*40da0*/  FFMA.FTZ R202, R20, R63, -R66 ;  /* 0x0000003f14ca7223 */ /* 0x000fe20000010842 */
[----:B---3--:R-:W-:-:S06]  /*40db0*/  FADD.FTZ R20, R170, R3 ;  /* 0x00000003aa147221 */ /* 0x008fcc0000010000 */
[----:B------:R-:W3:Y:S01]  /*40dc0*/  MUFU.EX2 R221, R221 ;  /* 0x000000dd00dd7308 */ /* 0x000ee20000000800 */
[----:B------:R-:W-:-:S07]  /*40dd0*/  FFMA.FTZ R8, R48, R63, -R66 ;  /* 0x0000003f30087223 */ /* 0x000fce0000010842 */
[----:B------:R4:W-:Y:S08]  /*40de0*/  MUFU.EX2 R16, R18 ;  /* 0x0000001200107308 */ /* 0x0009f00000000800 */
[----:B------:R-:W3:Y:S01]  /*40df0*/  MUFU.EX2 R204, R204 ;  /* 0x000000cc00cc7308 */ /* 0x000ee20000000800 */
[----:B----4-:R-:W-:-:S07]  /*40e00*/  FADD.FTZ R18, R24, R19 ;  /* 0x0000001318127221 */ /* 0x010fce0000010000 */
[----:B------:R4:W-:Y:S01]  /*40e10*/  MUFU.EX2 R213, R0 ;  /* 0x0000000000d57308 */ /* 0x0009e20000000800 */
[----:B------:R-:W-:Y:S01]  /*40e20*/  FADD.FTZ R18, R171, R18 ;  /* 0x00000012ab127221 */ /* 0x000fe20000010000 */
[----:B0-----:R-:W-:-:S06]  /*40e30*/  FADD.FTZ R3, R223, R20 ;  /* 0x00000014df037221 */ /* 0x001fcc0000010000 */
[----:B------:R-:W0:Y:S01]  /*40e40*/  MUFU.EX2 R222, R222 ;  /* 0x000000de00de7308 */ /* 0x000e220000000800 */
[-CC-:B----4-:R-:W-:Y:S01]  /*40e50*/  FFMA.FTZ R0, R13, R63.reuse, -R2.reuse ;  /* 0x0000003f0d007223 */ /* 0x190fe20000010802 */
[-C--:B------:R-:W-:Y:S01]  /*40e60*/  FFMA.FTZ R13, R10, R63.reuse, -R2 ;  /* 0x0000003f0a0d7223 */ /* 0x080fe20000010802 */
[----:B------:R-:W-:-:S05]  /*40e70*/  FFMA.FTZ R12, R49, R63, -R66 ;  /* 0x0000003f310c7223 */ /* 0x000fca0000010842 */
[----:B------:R-:W4:Y:S01]  /*40e80*/  MUFU.EX2 R205, R205 ;  /* 0x000000cd00cd7308 */ /* 0x000f220000000800 */
[-C--:B------:R-:W-:Y:S01]  /*40e90*/  FFMA.FTZ R225, R15, R63.reuse, -R66 ;  /* 0x0000003f0fe17223 */ /* 0x080fe20000010842 */
[----:B-1----:R-:W-:Y:S01]  /*40ea0*/  FADD.FTZ R19, R219, R18 ;  /* 0x00000012db137221 */ /* 0x002fe20000010000 */
[----:B------:R-:W-:-:S05]  /*40eb0*/  FFMA.FTZ R15, R30, R63, -R2 ;  /* 0x0000003f1e0f7223 */ /* 0x000fca0000010802 */
[----:B------:R-:W1:Y:S01]  /*40ec0*/  MUFU.EX2 R9, R9 ;  /* 0x0000000900097308 */ /* 0x000e620000000800 */
[----:B--2---:R-:W-:Y:S01]  /*40ed0*/  FADD.FTZ R20, R224, R3 ;  /* 0x00000003e0147221 */ /* 0x004fe20000010000 */
[----:B------:R-:W-:-:S06]  /*40ee0*/  FADD.FTZ R19, R220, R19 ;  /* 0x00000013dc137221 */ /* 0x000fcc0000010000 */
[----:B------:R-:W2:Y:S01]  /*40ef0*/  MUFU.EX2 R0, R0 ;  /* 0x0000000000007308 */ /* 0x000ea20000000800 */
[-C--:B------:R-:W-:Y:S01]  /*40f00*/  FFMA.FTZ R11, R45, R63.reuse, -R66 ;  /* 0x0000003f2d0b7223 */ /* 0x080fe20000010842 */
[----:B------:R-:W-:Y:S01]  /*40f10*/  FFMA.FTZ R14, R31, R63, -R2 ;  /* 0x0000003f1f0e7223 */ /* 0x000fe20000010802 */
[----:B---3--:R-:W-:-:S05]  /*40f20*/  FADD.FTZ R3, R221, R20 ;  /* 0x00000014dd037221 */ /* 0x008fca0000010000 */
[----:B------:R-:W3:Y:S01]  /*40f30*/  MUFU.EX2 R8, R8 ;  /* 0x0000000800087308 */ /* 0x000ee20000000800 */
[----:B------:R-:W-:Y:S01]  /*40f40*/  FADD.FTZ R20, R204, R19 ;  /* 0x00000013cc147221 */ /* 0x000fe20000010000 */
[----:B------:R-:W-:-:S06]  /*40f50*/  FFMA.FTZ R178, R44, R63, -R66 ;  /* 0x0000003f2cb27223 */ /* 0x000fcc0000010842 */
[----:B------:R-:W3:Y:S01]  /*40f60*/  MUFU.EX2 R13, R13 ;  /* 0x0000000d000d7308 */ /* 0x000ee20000000800 */
[----:B------:R-:W-:Y:S01]  /*40f70*/  FFMA.FTZ R197, R34, R63, -R2 ;  /* 0x0000003f22c57223 */ /* 0x000fe20000010802 */
[----:B0-----:R-:W-:-:S06]  /*40f80*/  FADD.FTZ R28, R222, R3 ;  /* 0x00000003de1c7221 */ /* 0x001fcc0000010000 */
[----:B------:R-:W0:Y:S01]  /*40f90*/  MUFU.EX2 R12, R12 ;  /* 0x0000000c000c7308 */ /* 0x000e220000000800 */
[----:B----4-:R-:W-:Y:S01]  /*40fa0*/  FADD.FTZ R3, R205, R20 ;  /* 0x00000014cd037221 */ /* 0x010fe20000010000 */
[----:B------:R-:W-:-:S06]  /*40fb0*/  FFMA.FTZ R177, R41, R63, -R66 ;  /* 0x0000003f29b17223 */ /* 0x000fcc0000010842 */
[----:B------:R-:W4:Y:S01]  /*40fc0*/  MUFU.EX2 R15, R15 ;  /* 0x0000000f000f7308 */ /* 0x000f220000000800 */
[----:B------:R-:W-:Y:S01]  /*40fd0*/  FFMA.FTZ R196, R35, R63, -R2 ;  /* 0x0000003f23c47223 */ /* 0x000fe20000010802 */
[----:B-1----:R-:W-:Y:S01]  /*40fe0*/  FADD.FTZ R19, R9, R28 ;  /* 0x0000001c09137221 */ /* 0x002fe20000010000 */
[----:B--2---:R-:W-:-:S05]  /*40ff0*/  FADD.FTZ R28, R0, R3 ;  /* 0x00000003001c7221 */ /* 0x004fca0000010000 */
[----:B------:R-:W1:Y:S01]  /*41000*/  MUFU.EX2 R11, R11 ;  /* 0x0000000b000b7308 */ /* 0x000e620000000800 */
[-C--:B------:R-:W-:Y:S01]  /*41010*/  FFMA.FTZ R195, R37, R63.reuse, -R66 ;  /* 0x0000003f25c37223 */ /* 0x080fe20000010842 */
[----:B------:R-:W-:-:S06]  /*41020*/  FFMA.FTZ R10, R38, R63, -R2 ;  /* 0x0000003f260a7223 */ /* 0x000fcc0000010802 */
[----:B------:R-:W2:Y:S01]  /*41030*/  MUFU.EX2 R14, R14 ;  /* 0x0000000e000e7308 */ /* 0x000ea20000000800 */
[----:B---3--:R-:W-:Y:S01]  /*41040*/  FADD.FTZ R3, R8, R19 ;  /* 0x0000001308037221 */ /* 0x008fe20000010000 */
[----:B------:R-:W-:-:S06]  /*41050*/  FADD.FTZ R28, R13, R28 ;  /* 0x0000001c0d1c7221 */ /* 0x000fcc0000010000 */
[----:B------:R-:W3:Y:S01]  /*41060*/  MUFU.EX2 R178, R178 ;  /* 0x000000b200b27308 */ /* 0x000ee20000000800 */
[-C--:B------:R-:W-:Y:S01]  /*41070*/  FFMA.FTZ R179, R40, R63.reuse, -R66 ;  /* 0x0000003f28b37223 */ /* 0x080fe20000010842 */
[----:B------:R-:W-:-:S06]  /*41080*/  FFMA.FTZ R198, R39, R63, -R2 ;  /* 0x0000003f27c67223 */ /* 0x000fcc0000010802 */
[----:B------:R-:W3:Y:S01]  /*41090*/  MUFU.EX2 R197, R197 ;  /* 0x000000c500c57308 */ /* 0x000ee20000000800 */
[----:B0-----:R-:W-:Y:S01]  /*410a0*/  FADD.FTZ R30, R12, R3 ;  /* 0x000000030c1e7221 */ /* 0x001fe20000010000 */
[----:B----4-:R-:W-:-:S06]  /*410b0*/  FADD.FTZ R3, R15, R28 ;  /* 0x0000001c0f037221 */ /* 0x010fcc0000010000 */
[----:B------:R-:W0:Y:S01]  /*410c0*/  MUFU.EX2 R177, R177 ;  /* 0x000000b100b17308 */ /* 0x000e220000000800 */
[-C--:B------:R-:W-:Y:S01]  /*410d0*/  FFMA.FTZ R200, R36, R63.reuse, -R66 ;  /* 0x0000003f24c87223 */ /* 0x080fe20000010842 */
[----:B------:R-:W-:-:S06]  /*410e0*/  FFMA.FTZ R203, R42, R63, -R2 ;  /* 0x0000003f2acb7223 */ /* 0x000fcc0000010802 */
[----:B------:R-:W4:Y:S01]  /*410f0*/  MUFU.EX2 R196, R196 ;  /* 0x000000c400c47308 */ /* 0x000f220000000800 */
[----:B-1----:R-:W-:Y:S01]  /*41100*/  FADD.FTZ R21, R11, R30 ;  /* 0x0000001e0b157221 */ /* 0x002fe20000010000 */
[----:B--2---:R-:W-:-:S06]  /*41110*/  FADD.FTZ R28, R14, R3 ;  /* 0x000000030e1c7221 */ /* 0x004fcc0000010000 */
[----:B------:R-:W1:Y:S01]  /*41120*/  MUFU.EX2 R195, R195 ;  /* 0x000000c300c37308 */ /* 0x000e620000000800 */
[-C--:B------:R-:W-:Y:S01]  /*41130*/  FFMA.FTZ R199, R33, R63.reuse, -R66 ;  /* 0x0000003f21c77223 */ /* 0x080fe20000010842 */
[----:B------:R-:W-:-:S06]  /*41140*/  FFMA.FTZ R18, R43, R63, -R2 ;  /* 0x0000003f2b127223 */ /* 0x000fcc0000010802 */
[----:B------:R-:W2:Y:S01]  /*41150*/  MUFU.EX2 R10, R10 ;  /* 0x0000000a000a7308 */ /* 0x000ea20000000800 */
[----:B---3--:R-:W-:Y:S01]  /*41160*/  FADD.FTZ R30, R178, R21 ;  /* 0x00000015b21e7221 */ /* 0x008fe20000010000 */
[----:B------:R-:W-:-:S06]  /*41170*/  FADD.FTZ R3, R197, R28 ;  /* 0x0000001cc5037221 */ /* 0x000fcc0000010000 */
[----:B------:R-:W3:Y:S01]  /*41180*/  MUFU.EX2 R179, R179 ;  /* 0x000000b300b37308 */ /* 0x000ee20000000800 */
[----:B------:R-:W-:-:S07]  /*41190*/  FFMA.FTZ R20, R46, R63, -R2 ;  /* 0x0000003f2e147223 */ /* 0x000fce0000010802 */
        /* <DEDUP_REMOVED lines=10> */
[----:B------:R-:W-:-:S07]  /*41240*/  FFMA.FTZ R174, R5, R63, -R2 ;  /* 0x0000003f05ae7223 */ /* 0x000fce0000010802 */
        /* <DEDUP_REMOVED lines=9> */
[----:B------:R-:W-:-:S07]  /*412e0*/  FFMA.FTZ R176, R61, R63, -R2 ;  /* 0x0000003f3db07223 */ /* 0x000fce0000010802 */
        /* <DEDUP_REMOVED lines=8> */
[----:B------:R-:W3:Y:S08]  /*41370*/  MUFU.EX2 R225, R225 ;  /* 0x000000e100e17308 */ /* 0x000ef00000000800 */
[----:B------:R-:W3:Y:S01]  /*41380*/  MUFU.EX2 R21, R21 ;  /* 0x0000001500157308 */ /* 0x000ee20000000800 */
[----:B0-----:R-:W-:Y:S01]  /*41390*/  FADD.FTZ R3, R201, R2 ;  /* 0x00000002c9037221 */ /* 0x001fe20000010000 */
[----:B----4-:R-:W-:-:S06]  /*413a0*/  FADD.FTZ R5, R19, R28 ;  /* 0x0000001c13057221 */ /* 0x010fcc0000010000 */
[----:B------:R-:W0:Y:S01]  /*413b0*/  MUFU.EX2 R176, R176 ;  /* 0x000000b000b07308 */ /* 0x000e220000000800 */
[----:B-1----:R-:W-:Y:S01]  /*413c0*/  FADD.FTZ R2, R226, R3 ;  /* 0x00000003e2027221 */ /* 0x002fe20000010000 */
[----:B--2---:R-:W-:-:S06]  /*413d0*/  FADD.FTZ R28, R174, R5 ;  /* 0x00000005ae1c7221 */ /* 0x004fcc0000010000 */
[----:B------:R-:W1:Y:S01]  /*413e0*/  MUFU.EX2 R175, R175 ;  /* 0x000000af00af7308 */ /* 0x000e620000000800 */
[----:B---3--:R-:W-:Y:S01]  /*413f0*/  FADD.FTZ R2, R225, R2 ;  /* 0x00000002e1027221 */ /* 0x008fe20000010000 */
[----:B------:R-:W-:-:S03]  /*41400*/  FADD.FTZ R3, R21, R28 ;  /* 0x0000001c15037221 */ /* 0x000fc60000010000 */
[----:B------:R-:W-:Y:S01]  /*41410*/  FADD.FTZ R2, R213, R2 ;  /* 0x00000002d5027221 */ /* 0x000fe20000010000 */
[----:B0-----:R-:W-:-:S03]  /*41420*/  FADD.FTZ R28, R176, R3 ;  /* 0x00000003b01c7221 */ /* 0x001fc60000010000 */
[----:B------:R-:W-:Y:S01]  /*41430*/  FADD.FTZ R33, R16, R2 ;  /* 0x0000000210217221 */ /* 0x000fe20000010000 */
[----:B-1----:R-:W-:-:S04]  /*41440*/  FADD.FTZ R35, R175, R28 ;  /* 0x0000001caf237221 */ /* 0x002fc80000010000 */
[----:B------:R-:W-:Y:S04]  /*41450*/  ST.E desc[UR6][R6.64+0x10], R33 ;  /* 0x0000102106007985 */ /* 0x000fe8000c101906 */
[----:B------:R0:W-:Y:S04]  /*41460*/  ST.E desc[UR6][R6.64+0x14], R35 ;  /* 0x0000142306007985 */ /* 0x0001e8000c101906 */
[----:B------:R-:W2:Y:S04]  /*41470*/  LDL.64 R30, [UR4] ;  /* 0x00000004ff1e7983 */ /* 0x000ea80008100a00 */
[----:B------:R-:W3:Y:S04]  /*41480*/  LDL.64 R28, [UR4+0x98] ;  /* 0x00009804ff1c7983 */ /* 0x000ee80008100a00 */
[----:B------:R-:W4:Y:S01]  /*41490*/  LDL.64 R2, [UR4+0x80] ;  /* 0x00008004ff027983 */ /* 0x000f220008100a00 */
[----:B------:R-:W-:-:S03]  /*414a0*/  LEA.HI R32, R4, 0x8, RZ, 0x19 ;  /* 0x0000000804207811 */ /* 0x000fc600078fc8ff */
[----:B0-----:R-:W4:Y:S02]  /*414b0*/  LDL.64 R6, [UR4+0x88] ;  /* 0x00008804ff067983 */ /* 0x001f240008100a00 */
[----:B------:R0:W-:Y:S06]  /*414c0*/  BAR.SYNC.DEFER_BLOCKING R32, 0x100 ;  /* 0x000400200000751d */ /* 0x0001ec0000010000 */
[----:B--2---:R-:W2:Y:S04]  /*414d0*/  LD.E R31, desc[UR6][R30.64] ;  /* 0x000000061e1f7980 */ /* 0x004ea8000c101900 */
[----:B---3--:R-:W2:Y:S04]  /*414e0*/  LD.E.64 R4, desc[UR6][R28.64] ;  /* 0x000000061c047980 */ /* 0x008ea8000c101b00 */
[----:B----4-:R-:W3:Y:S04]  /*414f0*/  LD.E R37, desc[UR6][R2.64] ;  /* 0x0000000602257980 */ /* 0x010ee8000c101900 */
        /* <DEDUP_REMOVED lines=73> */
[----:B--2---:R-:W-:-:S03]  /*41990*/  IMAD R4, R31, 0xc00, R4 ;  /* 0x00000c001f047824 */ /* 0x004fc600078e0204 */
[----:B------:R-:W2:Y:S04]  /*419a0*/  LD.E R103, desc[UR6][R2.64+0x170] ;  /* 0x0001700602677980 */ /* 0x000ea8000c101900 */
[----:B---3--:R-:W-:Y:S04]  /*419b0*/  ST.E desc[UR6][R2.64], R37 ;  /* 0x0000002502007985 */ /* 0x008fe8000c101906 */
[----:B----4-:R-:W-:Y:S04]  /*419c0*/  ST.E desc[UR6][R2.64+0x4], R39 ;  /* 0x0000042702007985 */ /* 0x010fe8000c101906 */
        /* <DEDUP_REMOVED lines=15> */
[----:B------:R-:W2:Y:S04]  /*41ac0*/  LD.E R31, desc[UR6][R2.64+0x50] ;  /* 0x00005006021f7980 */ /* 0x000ea8000c101900 */
[----:B0-----:R-:W2:Y:S04]  /*41ad0*/  LD.E R33, desc[UR6][R2.64+0x58] ;  /* 0x0000580602217980 */ /* 0x001ea8000c101900 */
[----:B-1----:R-:W2:Y:S04]  /*41ae0*/  LD.E R35, desc[UR6][R2.64+0x60] ;  /* 0x0000600602237980 */ /* 0x002ea8000c101900 */
[----:B------:R-:W2:Y:S04]  /*41af0*/  LD.E R37, desc[UR6][R2.64+0x68] ;  /* 0x0000680602257980 */ /* 0x000ea8000c101900 */
[----:B------:R-:W2:Y:S04]  /*41b00*/  LD.E R39, desc[UR6][R2.64+0x70] ;  /* 0x0000700602277980 */ /* 0x000ea8000c101900 */
        /* <DEDUP_REMOVED lines=49> */
[----:B------:R-:W-:Y:S02]  /*41e20*/  R2UR UR11, R5 ;  /* 0x00000000050b72ca */ /* 0x000fe400000e0000 */
[----:B------:R-:W-:Y:S02]  /*41e30*/  F2FP.BF16.F32.PACK_AB R168, R27, R168 ;  /* 0x000000a81ba8723e */ /* 0x000fe400000010ff */
        /* <DEDUP_REMOVED lines=25> */
[----:B------:R-:W-:Y:S04]  /*41fd0*/  ST.E desc[UR6][R2.64+0x60], R35 ;  /* 0x0000602302007985 */ /* 0x000fe8000c101906 */
[----:B------:R-:W-:Y:S04]  /*41fe0*/  ST.E desc[UR6][R2.64+0x68], R37 ;  /* 0x0000682502007985 */ /* 0x000fe8000c101906 */
[----:B------:R-:W-:Y:S04]  /*41ff0*/  ST.E desc[UR6][R2.64+0x70], R39 ;  /* 0x0000702702007985 */ /* 0x000fe8000c101906 */
        /* <DEDUP_REMOVED lines=86> */
[----:B------:R-:W-:Y:S01]  /*42560*/  ST.E desc[UR6][R6.64], RZ ;  /* 0x000000ff06007985 */ /* 0x000fe2000c101906 */
[----:B0-----:R-:W-:-:S06]  /*42570*/  WARPGROUP.ARRIVE ;  /* 0x00000000000079c5 */ /* 0x001fcc0000000000 */
[----:B------:R-:W-:Y:S03]  /*42580*/  HGMMA.64x256x16.F32.BF16 R24, R168, gdesc[UR8].tnspB, RZ, !UPT, gsb0 ;  /* 0x43e00008a8187df0 */ /* 0x000fe6000c0018ff */
[----:B------:R-:W-:Y:S02]  /*42590*/  WARPGROUP.DEPBAR.LE gsb0, 0x0 ;  /* 0x00008000000079c5 */ /* 0x000fe40000010000 */
[----:B------:R0:W-:Y:S01]  /*425a0*/  ST.E desc[UR6][R2.64], R24 ;  /* 0x0000001802007985 */ /* 0x0001e2000c101906 */
[----:B------:R-:W-:Y:S01]  /*425b0*/  F2FP.BF16.F32.PACK_AB R168, R224, R223 ;  /* 0x000000dfe0a8723e */ /* 0x000fe200000010ff */
[----:B------:R-:W-:Y:S02]  /*425c0*/  IMAD.MOV.U32 R224, RZ, RZ, 0x1 ;  /* 0x00000001ffe07424 */ /* 0x000fe400078e00ff */
[----:B------:R1:W-:Y:S04]  /*425d0*/  ST.E desc[UR6][R2.64+0x4], R25 ;  /* 0x0000041902007985 */ /* 0x0003e8000c101906 */
[----:B------:R2:W-:Y:S01]  /*425e0*/  ST.E desc[UR6][R2.64+0x8], R26 ;  /* 0x0000081a02007985 */ /* 0x0005e2000c101906 */
[----:B0-----:R-:W-:-:S02]  /*425f0*/  VIADD R24, R4, 0x80 ;  /* 0x0000008004187836 */ /* 0x001fc40000000000 */
[----:B-1----:R-:W-:Y:S01]  /*42600*/  IMAD.MOV.U32 R25, RZ, RZ, R5 ;  /* 0x000000ffff197224 */ /* 0x002fe200078e0005 */
[----:B------:R0:W-:Y:S02]  /*42610*/  ST.E desc[UR6][R2.64+0xc], R27 ;  /* 0x00000c1b02007985 */ /* 0x0001e4000c101906 */
[----:B------:R-:W-:Y:S02]  /*42620*/  R2UR UR10, R24 ;  /* 0x00000000180a72ca */ /* 0x000fe400000e0000 */
[----:B------:R1:W-:Y:S01]  /*42630*/  ST.E desc[UR6][R2.64+0x10], R28 ;  /* 0x0000101c02007985 */ /* 0x0003e2000c101906 */
[----:B------:R-:W-:-:S03]  /*42640*/  R2UR UR11, R25 ;  /* 0x00000000190b72ca */ /* 0x000fc600000e0000 */
        /* <DEDUP_REMOVED lines=124> */
[----:B------:R-:W4:Y:S04]  /*42e10*/  LD.E R24, desc[UR6][R2.64] ;  /* 0x0000000602187980 */ /* 0x000f28000c101900 */
[----:B------:R-:W4:Y:S04]  /*42e20*/  LD.E R25, desc[UR6][R2.64+0x4] ;  /* 0x0000040602197980 */ /* 0x000f28000c101900 */
[----:B--2---:R-:W2:Y:S04]  /*42e30*/  LD.E R26, desc[UR6][R2.64+0x8] ;  /* 0x00000806021a7980 */ /* 0x004ea8000c101900 */
[----:B0-----:R-:W2:Y:S04]  /*42e40*/  LD.E R27, desc[UR6][R2.64+0xc] ;  /* 0x00000c06021b7980 */ /* 0x001ea8000c101900 */
[----:B-1----:R-:W2:Y:S04]  /*42e50*/  LD.E R28, desc[UR6][R2.64+0x10] ;  /* 0x00001006021c7980 */ /* 0x002ea8000c101900 */
[----:B---3--:R-:W2:Y:S04]  /*42e60*/  LD.E R29, desc[UR6][R2.64+0x14] ;  /* 0x00001406021d7980 */ /* 0x008ea8000c101900 */
        /* <DEDUP_REMOVED lines=122> */
[----:B------:R-:W-:-:S02]  /*43610*/  IMAD.MOV.U32 R170, RZ, RZ, R213 ;  /* 0x000000ffffaa7224 */ /* 0x000fc400078e00d5 */
[----:B------:R-:W-:Y:S02]  /*43620*/  IMAD.MOV.U32 R171, RZ, RZ, R16 ;  /* 0x000000ffffab7224 */ /* 0x000fe400078e0010 */
[----:B------:R-:W-:Y:S01]  /*43630*/  IMAD.MOV.U32 R223, RZ, RZ, R170 ;  /* 0x000000ffffdf7224 */ /* 0x000fe200078e00aa */
[----:B------:R-:W-:Y:S01]  /*43640*/  F2FP.BF16.F32.PACK_AB R170, R222, R221 ;  /* 0x000000dddeaa723e */ /* 0x000fe200000010ff */
[----:B------:R-:W-:Y:S01]  /*43650*/  IMAD.MOV.U32 R222, RZ, RZ, R171 ;  /* 0x000000ffffde7224 */ /* 0x000fe200078e00ab */
[----:B------:R-:W-:Y:S01]  /*43660*/  F2FP.BF16.F32.PACK_AB R169, R220, R219 ;  /* 0x000000dbdca9723e */ /* 0x000fe200000010ff */
[----:B------:R0:W5:Y:S01]  /*43670*/  LDL.LU R16, [R1+0x4a0] ;  /* 0x0004a00001107983 */ /* 0x0001620000300800 */
[----:B------:R-:W-:-:S04]  /*43680*/  F2FP.BF16.F32.PACK_AB R171, R205, R204 ;  /* 0x000000cccdab723e */ /* 0x000fc800000010ff */
[----:B--2---:R-:W-:-:S06]  /*43690*/  WARPGROUP.ARRIVE ;  /* 0x00000000000079c5 */ /* 0x004fcc0000000000 */
[----:B------:R-:W-:Y:S03]  /*436a0*/  HGMMA.64x256x16.F32.BF16 R24, R168, gdesc[UR8].tnspB, R24, gsb0 ;  /* 0x43e00008a8187df0 */ /* 0x000fe60008001818 */
[----:B------:R-:W-:Y:S02]  /*436b0*/  WARPGROUP.DEPBAR.LE gsb0, 0x0 ;  /* 0x00008000000079c5 */ /* 0x000fe40000010000 */
[----:B------:R1:W-:Y:S04]  /*436c0*/  ST.E desc[UR6][R2.64], R24 ;  /* 0x0000001802007985 */ /* 0x0003e8000c101906 */
[----:B------:R2:W-:Y:S04]  /*436d0*/  ST.E desc[UR6][R2.64+0x4], R25 ;  /* 0x0000041902007985 */ /* 0x0005e8000c101906 */
[----:B------:R3:W-:Y:S01]  /*436e0*/  ST.E desc[UR6][R2.64+0x8], R26 ;  /* 0x0000081a02007985 */ /* 0x0007e2000c101906 */
[----:B-1----:R-:W-:-:S02]  /*436f0*/  VIADD R24, R4, 0x100 ;  /* 0x0000010004187836 */ /* 0x002fc40000000000 */
[----:B--2---:R-:W-:Y:S01]  /*43700*/  IMAD.MOV.U32 R25, RZ, RZ, R5 ;  /* 0x000000ffff197224 */ /* 0x004fe200078e0005 */
        /* <DEDUP_REMOVED lines=130> */
[----:B---3--:R-:W3:Y:S04]  /*43f30*/  LD.E R26, desc[UR6][R2.64+0x8] ;  /* 0x00000806021a7980 */ /* 0x008ee8000c101900 */
[----:B-1----:R-:W3:Y:S04]  /*43f40*/  LD.E R27, desc[UR6][R2.64+0xc] ;  /* 0x00000c06021b7980 */ /* 0x002ee8000c101900 */
[----:B--2---:R-:W3:Y:S04]  /*43f50*/  LD.E R28, desc[UR6][R2.64+0x10] ;  /* 0x00001006021c7980 */ /* 0x004ee8000c101900 */
[----:B----4-:R-:W3:Y:S04]  /*43f60*/  LD.E R29, desc[UR6][R2.64+0x14] ;  /* 0x00001406021d7980 */ /* 0x010ee8000c101900 */
        /* <DEDUP_REMOVED lines=122> */
[----:B------:R-:W-:-:S02]  /*44710*/  F2FP.BF16.F32.PACK_AB R168, R8, R9 ;  /* 0x0000000908a8723e */ /* 0x000fc400000010ff */
[----:B------:R-:W-:Y:S02]  /*44720*/  F2FP.BF16.F32.PACK_AB R170, R11, R12 ;  /* 0x0000000c0baa723e */ /* 0x000fe400000010ff */
[----:B------:R-:W-:Y:S02]  /*44730*/  F2FP.BF16.F32.PACK_AB R169, R13, R0 ;  /* 0x000000000da9723e */ /* 0x000fe400000010ff */
[----:B------:R-:W-:-:S04]  /*44740*/  F2FP.BF16.F32.PACK_AB R171, R14, R15 ;  /* 0x0000000f0eab723e */ /* 0x000fc800000010ff */
[----:B---3--:R-:W-:-:S06]  /*44750*/  WARPGROUP.ARRIVE ;  /* 0x00000000000079c5 */ /* 0x008fcc0000000000 */
[----:B------:R-:W-:Y:S03]  /*44760*/  HGMMA.64x256x16.F32.BF16 R24, R168, gdesc[UR8].tnspB, R24, gsb0 ;  /* 0x43e00008a8187df0 */ /* 0x000fe60008001818 */
[----:B------:R-:W-:Y:S02]  /*44770*/  WARPGROUP.DEPBAR.LE gsb0, 0x0 ;  /* 0x00008000000079c5 */ /* 0x000fe40000010000 */
        /* <DEDUP_REMOVED lines=129> */
[----:B0-----:R-:W4:Y:S04]  /*44f90*/  LD.E R24, desc[UR6][R2.64] ;  /* 0x0000000602187980 */ /* 0x001f28000c101900 */
[----:B-1----:R-:W4:Y:S04]  /*44fa0*/  LD.E R25, desc[UR6][R2.64+0x4] ;  /* 0x0000040602197980 */ /* 0x002f28000c101900 */
[----:B--2---:R-:W2:Y:S04]  /*44fb0*/  LD.E R26, desc[UR6][R2.64+0x8] ;  /* 0x00000806021a7980 */ /* 0x004ea8000c101900 */
        /* <DEDUP_REMOVED lines=132> */
[----:B------:R-:W-:-:S04]  /*45800*/  F2FP.BF16.F32.PACK_AB R171, R198, R10 ;  /* 0x0000000ac6ab723e */ /* 0x000fc800000010ff */
[----:B--2---:R-:W-:-:S06]  /*45810*/  WARPGROUP.ARRIVE ;  /* 0x00000000000079c5 */ /* 0x004fcc0000000000 */
        /* <DEDUP_REMOVED lines=666> */
[----:B0-----:R-:W2:Y:S04]  /*481c0*/  LD.E R86, desc[UR6][R2.64+0x1fc] ;  /* 0x0001fc0602567980 */ /* 0x001ea8000c101900 */
        /* <DEDUP_REMOVED lines=255> */
[----:B0-----:R-:W2:Y:S04]  /*491c0*/  LDL.64 R6, [UR4+0x40] ;  /* 0x00004004ff067983 */ /* 0x001ea80008100a00 */
[----:B------:R-:W3:Y:S01]  /*491d0*/  LDL.64 R4, [UR4] ;  /* 0x00000004ff047983 */ /* 0x000ee20008100a00 */
[----:B------:R-:W0:Y:S03]  /*491e0*/  S2R R213, SR_TID.X ;  /* 0x0000000000d57919 */ /* 0x000e260000002100 */
[----:B--2---:R-:W2:Y:S04]  /*491f0*/  LD.E R0, desc[UR6][R6.64] ;  /* 0x0000000606007980 */ /* 0x004ea8000c101900 */
[----:B---3--:R1:W5:Y:S01]  /*49200*/  LD.E R4, desc[UR6][R4.64] ;  /* 0x0000000604047980 */ /* 0x008362000c101900 */
[----:B0-----:R-:W-:Y:S01]  /*49210*/  SHF.R.U32.HI R213, RZ, 0x7, R213 ;  /* 0x00000007ffd57819 */ /* 0x001fe200000116d5 */
[----:B------:R-:W-:Y:S04]  /*49220*/  BSSY B0, `(.L_x_4418) ;  /* 0x0000006000007945 */ /* 0x000fe80003800000 */
[----:B------:R-:W-:Y:S01]  /*49230*/  VIADD R213, R213, 0x8 ;  /* 0x00000008d5d57836 */ /* 0x000fe20000000000 */
[----:B--2---:R-:W-:-:S04]  /*49240*/  LOP3.LUT R0, R0, 0x1, RZ, 0xfc, !PT ;  /* 0x0000000100007812 */ /* 0x004fc800078efcff */
[----:B------:R-:W-:-:S13]  /*49250*/  ISETP.NE.AND P0, PT, R0, 0x3, PT ;  /* 0x000000030000780c */ /* 0x000fda0003f05270 */
[----:B-1----:R-:W-:Y:S05]  /*49260*/  @!P0 BRA `(.L_x_4419) ;  /* 0x0000000000048947 */ /* 0x002fea0003800000 */
[----:B------:R-:W-:Y:S01]  /*49270*/  BPT.TRAP 0x1 ;  /* 0x000000040000795c */ /* 0x000fe20000300000 */
.L_x_4419:
[----:B------:R-:W-:Y:S05]  /*49280*/  BSYNC B0 ;  /* 0x0000000000007941 */ /* 0x000fea0003800000 */
.L_x_4418:
[----:B------:R-:W2:Y:S04]  /*49290*/  LD.E.64 R2, desc[UR6][R6.64+0x20] ;  /* 0x0000200606027980 */ /* 0x000ea8000c101b00 */
[----:B------:R-:W3:Y:S01]  /*492a0*/  LD.E R0, desc[UR6][R6.64+0xc] ;  /* 0x00000c0606007980 */ /* 0x000ee2000c101900 */
[----:B------:R-:W-:Y:S02]  /*492b0*/  MOV R5, 0xa9e0 ;  /* 0x0000a9e000057802 */ /* 0x000fe40000000f00 */
[----:B--2---:R-:W-:-:S03]  /*492c0*/  MOV R3, R2 ;  /* 0x0000000200037202 */ /* 0x004fc60000000f00 */
[----:B------:R-:W-:Y:S02]  /*492d0*/  IMAD.MOV.U32 R2, RZ, RZ, R5 ;  /* 0x000000ffff027224 */ /* 0x000fe400078e0005 */
[----:B-----5:R-:W-:-:S05]  /*492e0*/  IMAD R3, R4, 0x8, R3 ;  /* 0x0000000804037824 */ /* 0x020fca00078e0203 */
[----:B---3--:R-:W-:Y:S01]  /*492f0*/  PRMT R0, R0, 0x654, R3 ;  /* 0x0000065400007816 */ /* 0x008fe20000000003 */
[----:B------:R-:W-:-:S03]  /*49300*/  IMAD.MOV.U32 R3, RZ, RZ, 0x0 ;  /* 0x00000000ff037424 */ /* 0x000fc600078e00ff */
[----:B------:R0:W-:Y:S02]  /*49310*/  SYNCS.ARRIVE.TRANS64.RED.A1T0 RZ, [R0+URZ], RZ ;  /* 0x000000ff00ff79a7 */ /* 0x0001e4000810043f */
[----:B0-----:R-:W-:Y:S05]  /*49320*/  RET.REL.NODEC R2 `(_ZN7cutlass13device_kernelIN5flash11enable_sm90INS1_16FlashAttnFwdSm90INS1_25CollectiveMainloopFwdSm90ILi2EN4cute5tupleIJNS5_1CILi1EEES8_S8_EEENS6_IJNS7_ILi128EEENS7_ILi96EEENS7_ILi64EEEEEELi256ENS_10bfloat16_tEfNS_4arch4Sm90ELb0ELb1ELb1ELb1ELb1ELb1ELb1ELb1ELb0ELb1ELb0ELb0EEENS1_21CollectiveEpilogueFwdINS6_IJSA_NS7_ILi256EEESB_EEES9_SE_SG_Li256ELb1ELb1ELb0ELb0EEENS1_36VarlenDynamicPersistentTileSchedulerILi128ELi96ELi256ELi128ELb0ELb1ELb1ELb1ELb0ELb1EEEEEEEEEvNT_6ParamsE) ;  /* 0xfffffb6c02347950 */ /* 0x001fea0003c3ffff */
.L_x_4392:
[----:B0-----:R0:W1:Y:S02]  /*49330*/  SYNCS.PHASECHK.TRANS64.TRYWAIT P0, [R8+URZ], R9 ;  /* 0x00000009080075a7 */ /* 0x001064000800017f */
[----:B-1----:R-:W-:Y:S05]  /*49340*/  @!P0 NANOSLEEP.SYNCS 0x989680 ;  /* 0x009896800000895d */ /* 0x002fea0003900000 */
[----:B------:R-:W1:Y:S02]  /*49350*/  @!P0 SYNCS.PHASECHK.TRANS64 P0, [R8+URZ], R9 ;  /* 0x00000009080085a7 */ /* 0x000e64000800007f */
[----:B-1----:R-:W-:Y:S05]  /*49360*/  @!P0 BRA `(.L_x_4392) ;  /* 0xfffffffc00f08947 */ /* 0x002fea000383ffff */
[----:B------:R-:W-:Y:S05]  /*49370*/  BRA `(.L_x_4391) ;  /* 0xffffff4400407947 */ /* 0x000fea000383ffff */
.L_x_4394:
[----:B0-----:R0:W1:Y:S02]  /*49380*/  SYNCS.PHASECHK.TRANS64.TRYWAIT P0, [R4+URZ+0x32410], R9 ;  /* 0x03241009040075a7 */ /* 0x001064000800017f */
[----:B-1----:R-:W-:Y:S05]  /*49390*/  @!P0 NANOSLEEP.SYNCS 0x989680 ;  /* 0x009896800000895d */ /* 0x002fea0003900000 */
[----:B------:R-:W1:Y:S02]  /*493a0*/  @!P0 SYNCS.PHASECHK.TRANS64 P0, [R4+URZ+0x32410], R9 ;  /* 0x03241009040085a7 */ /* 0x000e64000800007f */
[----:B-1----:R-:W-:Y:S05]  /*493b0*/  @!P0 BRA `(.L_x_4394) ;  /* 0xfffffffc00f08947 */ /* 0x002fea000383ffff */
[----:B------:R-:W-:Y:S05]  /*493c0*/  BRA `(.L_x_4420) ;  /* 0xffffff4800347947 */ /* 0x000fea000383ffff */
.L_x_4401:
[----:B0-----:R0:W1:Y:S02]  /*493d0*/  SYNCS.PHASECHK.TRANS64.TRYWAIT P0, [R8+URZ], R9 ;  /* 0x00000009080075a7 */ /* 0x001064000800017f */
[----:B-1----:R-:W-:Y:S05]  /*493e0*/  @!P0 NANOSLEEP.SYNCS 0x989680 ;  /* 0x009896800000895d */ /* 0x002fea0003900000 */
[----:B------:R-:W1:Y:S02]  /*493f0*/  @!P0 SYNCS.PHASECHK.TRANS64 P0, [R8+URZ], R9 ;  /* 0x00000009080085a7 */ /* 0x000e64000800007f */
[----:B-1----:R-:W-:Y:S05]  /*49400*/  @!P0 BRA `(.L_x_4401) ;  /* 0xfffffffc00f08947 */ /* 0x002fea000383ffff */
[----:B------:R-:W-:Y:S05]  /*49410*/  BRA `(.L_x_4400) ;  /* 0xffffff4800a87947 */ /* 0x000fea000383ffff */
.L_x_4421:
        /* <DEDUP_REMOVED lines=14> */
.L_x_6461:


//--------------------- .text._ZN7cutlass13device_kernelIN5flash11enable_sm90INS1_16FlashAttnFwdSm90INS1_25CollectiveMainloopFwdSm90ILi2EN4cute5tupleIJNS5_1CILi1EEES8_S8_EEENS6_IJNS7_ILi128EEENS7_ILi96EEENS7_ILi64EEEEEELi256ENS_10bfloat16_tEfNS_4arch4Sm90ELb1ELb0ELb1ELb0ELb1ELb0ELb0ELb1ELb0ELb1ELb0ELb0EEENS1_21CollectiveEpilogueFwdINS6_IJSA_NS7_ILi256EEESB_EEES9_SE_SG_Li256ELb0ELb1ELb0ELb0EEENS1_30DynamicPersistentTileSchedulerILi256ELi128ELb0ELb1ELb1EEEEEEEEEvNT_6ParamsE --------------------------
	.section	.text._ZN7cutlass13device_kernelIN5flash11enable_sm90INS1_16FlashAttnFwdSm90INS1_25CollectiveMainloopFwdSm90ILi2EN4cute5tupleIJNS5_1CILi1EEES8_S8_EEENS6_IJNS7_ILi128EEENS7_ILi96EEENS7_ILi64EEEEEELi256ENS_10bfloat16_tEfNS_4arch4Sm90ELb1ELb0ELb1ELb0ELb1ELb0ELb0ELb1ELb0ELb1ELb0ELb0EEENS1_21CollectiveEpilogueFwdINS6_IJSA_NS7_ILi256EEESB_EEES9_SE_SG_Li256ELb0ELb1ELb0ELb0EEENS1_30DynamicPersistentTileSchedulerILi256ELi128ELb0ELb1ELb1EEEEEEEEEvNT_6ParamsE,"ax",@progbits
	.align	128
.text._ZN7cutlass13device_kernelIN5flash11enable_sm90INS1_16FlashAttnFwdSm90INS1_25CollectiveMainloopFwdSm90ILi2EN4cute5tupleIJNS5_1CILi1EEES8_S8_EEENS6_IJNS7_ILi128EEENS7_ILi96EEENS7_ILi64EEEEEELi256ENS_10bfloat16_tEfNS_4arch4Sm90ELb1ELb0ELb1ELb0ELb1ELb0ELb0ELb1ELb0ELb1ELb0ELb0EEENS1_21CollectiveEpilogueFwdINS6_IJSA_NS7_ILi256EEESB_EEES9_SE_SG_Li256ELb0ELb1ELb0ELb0EEENS1_30DynamicPersistentTileSchedulerILi256ELi128ELb0ELb1ELb1EEEEEEEEEvNT_6ParamsE:
        .type           _ZN7cutlass13device_kernelIN5flash11enable_sm90INS1_16FlashAttnFwdSm90INS1_25CollectiveMainloopFwdSm90ILi2EN4cute5tupleIJNS5_1CILi1EEES8_S8_EEENS6_IJNS7_ILi128EEENS7_ILi96EEENS7_ILi64EEEEEELi256ENS_10bfloat16_tEfNS_4arch4Sm90ELb1ELb0ELb1ELb0ELb1ELb0ELb0ELb1ELb0ELb1ELb0ELb0EEENS1_21CollectiveEpilogueFwdINS6_IJSA_NS7_ILi256EEESB_EEES9_SE_SG_Li256ELb0ELb1ELb0ELb0EEENS1_30DynamicPersistentTileSchedulerILi256ELi128ELb0ELb1ELb1EEEEEEEEEvNT_6ParamsE,@function
        .size           _ZN7cutlass13device_kernelIN5flash11enable_sm90INS1_16FlashAttnFwdSm90INS1_25CollectiveMainloopFwdSm90ILi2EN4cute5tupleIJNS5_1CILi1EEES8_S8_EEENS6_IJNS7_ILi128EEENS7_ILi96EEENS7_ILi64EEEEEELi256ENS_10bfloat16_tEfNS_4arch4Sm90ELb1ELb0ELb1ELb0ELb1ELb0ELb0ELb1ELb0ELb1ELb0ELb0EEENS1_21CollectiveEpilogueFwdINS6_IJSA_NS7_ILi256EEESB_EEES9_SE_SG_Li256ELb0ELb1ELb0ELb0EEENS1_30DynamicPersistentTileSchedulerILi256ELi128ELb0ELb1ELb1EEEEEEEEEvNT_6ParamsE,(.L_x_6463 - _ZN7cutlass13device_kernelIN5flash11enable_sm90INS1_16FlashAttnFwdSm90INS1_25CollectiveMainloopFwdSm90ILi2EN4cute5tupleIJNS5_1CILi1EEES8_S8_EEENS6_IJNS7_ILi128EEENS7_ILi96EEENS7_ILi64EEEEEELi256ENS_10bfloat16_tEfNS_4arch4Sm90ELb1ELb0ELb1ELb0ELb1ELb0ELb0ELb1ELb0ELb1ELb0ELb0EEENS1_21CollectiveEpilogueFwdINS6_IJSA_NS7_ILi256EEESB_EEES9_SE_SG_Li256ELb0ELb1ELb0ELb0EEENS1_30DynamicPersistentTileSchedulerILi256ELi128ELb0ELb1ELb1EEEEEEEEEvNT_6ParamsE)
        .other          _ZN7cutlass13device_kernelIN5flash11enable_sm90INS1_16FlashAttnFwdSm90INS1_25CollectiveMainloopFwdSm90ILi2EN4cute5tupleIJNS5_1CILi1EEES8_S8_EEENS6_IJNS7_ILi128EEENS7_ILi96EEENS7_ILi64EEEEEELi256ENS_10bfloat16_tEfNS_4arch4Sm90ELb1ELb0ELb1ELb0ELb1ELb0ELb0ELb1ELb0ELb1ELb0ELb0EEENS1_21CollectiveEpilogueFwdINS6_IJSA_NS7_ILi256EEESB_EEES9_SE_SG_Li256ELb0ELb1ELb0ELb0EEENS1_30DynamicPersistentTileSchedulerILi256ELi128ELb0ELb1ELb1EEEEEEEEEvNT_6ParamsE,@"STO_CUDA_ENTRY STV_DEFAULT"
_ZN7cutlass13device_kernelIN5flash11enable_sm90INS1_16FlashAttnFwdSm90INS1_25CollectiveMainloopFwdSm90ILi2EN4cute5tupleIJNS5_1CILi1EEES8_S8_EEENS6_IJNS7_ILi128EEENS7_ILi96EEENS7_ILi64EEEEEELi256ENS_10bfloat16_tEfNS_4arch4Sm90ELb1ELb0ELb1ELb0ELb1ELb0ELb0ELb1ELb0ELb1ELb0ELb0EEENS1_21CollectiveEpilogueFwdINS6_IJSA_NS7_ILi256EEESB_EEES9_SE_SG_Li256ELb0ELb1ELb0ELb0EEENS1_30DynamicPersistentTileSchedulerILi256ELi128ELb0ELb1ELb1EEEEEEEEEvNT_6ParamsE:
        /* <DEDUP_REMOVED lines=45> */
.L_x_4422:
        /* <DEDUP_REMOVED lines=22> */
.L_x_4423:
        /* <DEDUP_REMOVED lines=18> */
.L_x_4424:
        /* <DEDUP_REMOVED lines=22> */
.L_x_4425:
        /* <DEDUP_REMOVED lines=23> */
.L_x_4426:
        /* <DEDUP_REMOVED lines=8> */
.L_x_4428:
[----:B------:R-:W-:-:S08]  /*08a0*/  NOP ;  /* 0x0000000000007918 */ /* 0x000fd00000000000 */
[----:B------:R-:W0:Y:S02]  /*08b0*/  USETMAXREG.TRY_ALLOC.CTAPOOL UP0, 0xe8 ;  /* 0x000000e8000079c8 */ /* 0x000e240008000600 */
[----:B0-----:R-:W-:-:S13]  /*08c0*/  PLOP3.LUT P0, PT, PT, PT, UP0, 0x80, 0x0 ;  /* 0x000000000000781c */ /* 0x001fda0003f0f008 */
[----:B------:R-:W-:Y:S05]  /*08d0*/  @!P0 BRA `(.L_x_4428) ;  /* 0xfffffffc00f08947 */ /* 0x000fea000383ffff */
[----:B------:R-:W0:Y:S01]  /*08e0*/  S2R R0, SR_TID.X ;  /* 0x0000000000007919 */ /* 0x000e220000002100 */
[----:B------:R-:W1:Y:S08]  /*08f0*/  S2UR UR4, SR_CTAID.X ;  /* 0x00000000000479c3 */ /* 0x000e700000002500 */
[----:B------:R-:W-:Y:S08]  /*0900*/  BAR.ARV 0x4, 0x180 ;  /* 0x0106000000007b1d */ /* 0x000ff00000002000 */
[----:B------:R-:W-:Y:S06]  /*0910*/  BAR.ARV 0x8, 0x180 ;  /* 0x0206000000007b1d */ /* 0x000fec0000002000 */
[----:B0-----:R-:W-:-:S04]  /*0920*/  SHF.R.U32.HI R0, RZ, 0x7, R0 ;  /* 0x00000007ff007819 */ /* 0x001fc80000011600 */
[----:B------:R-:W-:Y:S02]  /*0930*/  ISETP.NE.AND P0, PT, R0, 0x1, PT ;  /* 0x000000010000780c */ /* 0x000fe40003f05270 */
[----:B------:R-:W1:Y:S11]  /*0940*/  LDC R0, c[0x0][0xc38] ;  /* 0x00030e00ff007b82 */ /* 0x000e760000000800 */
[----:B------:R-:W-:Y:S06]  /*0950*/  @!P0 BAR.ARV 0x9, 0x100 ;  /* 0x0244000000008b1d */ /* 0x000fec0000002000 */
[----:B-1----:R-:W-:-:S13]  /*0960*/  ISETP.LE.AND P0, PT, R0, UR4, PT ;  /* 0x0000000400007c0c */ /* 0x002fda000bf03270 */
[----:B------:R-:W-:Y:S05]  /*0970*/  @P0 EXIT ;  /* 0x000000000000094d */ /* 0x000fea0003800000 */
[----:B------:R-:W0:Y:S01]  /*0980*/  S2R R2, SR_TID.X ;  /* 0x0000000000027919 */ /* 0x000e220000002100 */
[----:B------:R-:W-:Y:S01]  /*0990*/  ULOP3.LUT UR44, UR45, 0x1, URZ, 0xfc, !UPT ;  /* 0x000000012d2c7892 */ /* 0x000fe2000f8efc3f */
[----:B------:R-:W-:Y:S01]  /*09a0*/  UMOV UR38, URZ ;  /* 0x0000003f00267c82 */ /* 0x000fe20008000000 */
[----:B------:R-:W-:Y:S01]  /*09b0*/  UMOV UR37, URZ ;  /* 0x0000003f00257c82 */ /* 0x000fe20008000000 */
[----:B------:R-:W-:Y:S01]  /*09c0*/  UMOV UR36, URZ ;  /* 0x0000003f00247c82 */ /* 0x000fe20008000000 */
[----:B0-----:R-:W-:-:S05]  /*09d0*/  VIADD R214, R2, 0xffffff80 ;  /* 0xffffff8002d67836 */ /* 0x001fca0000000000 */
[----:B------:R-:W-:-:S04]  /*09e0*/  SHF.R.S32.HI R3, RZ, 0x1f, R214 ;  /* 0x0000001fff037819 */ /* 0x000fc800000114d6 */
[CC--:B------:R-:W-:Y:S02]  /*09f0*/  LEA.HI R0, R3.reuse, R214.reuse, RZ, 0x7 ;  /* 0x000000d603007211 */ /* 0x0c0fe400078f38ff */
[CC--:B------:R-:W-:Y:S02]  /*0a00*/  LEA.HI R2, R3.reuse, R214.reuse, RZ, 0x4 ;  /* 0x000000d603027211 */ /* 0x0c0fe400078f20ff */
[----:B------:R-:W-:Y:S02]  /*0a10*/  LOP3.LUT R5, R0, 0xffffff80, RZ, 0xc0, !PT ;  /* 0xffffff8000057812 */ /* 0x000fe400078ec0ff */
[----:B------:R-:W-:Y:S02]  /*0a20*/  SHF.R.S32.HI R7, RZ, 0x4, R2 ;  /* 0x00000004ff077819 */ /* 0x000fe40000011402 */
[----:B------:R-:W-:Y:S01]  /*0a30*/  LEA.HI R4, R3, R214, RZ, 0x5 ;  /* 0x000000d603047211 */ /* 0x000fe200078f28ff */
[----:B------:R-:W-:Y:S01]  /*0a40*/  IMAD.IADD R206, R214, 0x1, -R5 ;  /* 0x00000001d6ce7824 */ /* 0x000fe200078e0a05 */
[----:B------:R-:W-:-:S02]  /*0a50*/  LOP3.LUT R5, R2, 0x3fffff0, RZ, 0xc0, !PT ;  /* 0x03fffff002057812 */ /* 0x000fc400078ec0ff */
[----:B------:R-:W-:Y:S01]  /*0a60*/  LEA.HI R2, R2, R7, RZ, 0x1 ;  /* 0x0000000702027211 */ /* 0x000fe200078f08ff */
[----:B------:R-:W-:Y:S01]  /*0a70*/  IMAD.SHL.U32 R4, R4, 0x20, RZ ;  /* 0x0000002004047824 */ /* 0x000fe200078e00ff */
[----:B------:R-:W-:Y:S02]  /*0a80*/  SHF.R.S32.HI R9, RZ, 0x1f, R206 ;  /* 0x0000001fff097819 */ /* 0x000fe400000114ce */
[----:B------:R-:W-:Y:S02]  /*0a90*/  LOP3.LUT R2, R2, 0x1ffffffe, RZ, 0xc0, !PT ;  /* 0x1ffffffe02027812 */ /* 0x000fe400078ec0ff */
[----:B------:R-:W-:Y:S02]  /*0aa0*/  LEA.HI R6, R9, R206, RZ, 0x2 ;  /* 0x000000ce09067211 */ /* 0x000fe400078f10ff */
[----:B------:R-:W-:Y:S01]  /*0ab0*/  LEA.HI R10, R3, R214, RZ, 0x2 ;  /* 0x000000d6030a7211 */ /* 0x000fe200078f10ff */
[----:B------:R-:W-:Y:S01]  /*0ac0*/  IMAD.IADD R2, R7, 0x1, -R2 ;  /* 0x0000000107027824 */ /* 0x000fe200078e0a02 */
[----:B------:R-:W-:-:S02]  /*0ad0*/  SHF.R.S32.HI R8, RZ, 0x2, R6 ;  /* 0x00000002ff087819 */ /* 0x000fc40000011406 */
[----:B------:R-:W-:Y:S02]  /*0ae0*/  SHF.R.S32.HI R11, RZ, 0x1f, R6 ;  /* 0x0000001fff0b7819 */ /* 0x000fe40000011406 */
[----:B------:R-:W-:Y:S02]  /*0af0*/  LOP3.LUT R7, R10, 0xfffffffc, RZ, 0xc0, !PT ;  /* 0xfffffffc0a077812 */ /* 0x000fe400078ec0ff */
[----:B------:R-:W-:Y:S02]  /*0b00*/  LEA.HI R11, R11, R8, RZ, 0x3 ;  /* 0x000000080b0b7211 */ /* 0x000fe400078f18ff */
[----:B------:R-:W-:Y:S01]  /*0b10*/  SHF.R.S32.HI R207, RZ, 0x7, R0 ;  /* 0x00000007ffcf7819 */ /* 0x000fe20000011400 */
[----:B------:R-:W-:Y:S01]  /*0b20*/  IMAD.IADD R7, R214, 0x1, -R7 ;  /* 0x00000001d6077824 */ /* 0x000fe200078e0a07 */
[----:B------:R-:W-:Y:S02]  /*0b30*/  LEA.HI R3, R3, R214, RZ, 0x3 ;  /* 0x000000d603037211 */ /* 0x000fe400078f18ff */
[----:B------:R-:W-:-:S02]  /*0b40*/  LOP3.LUT R4, R4, 0xfffffc00, RZ, 0xc0, !PT ;  /* 0xfffffc0004047812 */ /* 0x000fc400078ec0ff */
[----:B------:R-:W-:Y:S02]  /*0b50*/  IADD3 R5, R214, -R5, RZ ;  /* 0x80000005d6057210 */ /* 0x000fe40007ffe0ff */
[----:B------:R-:W-:Y:S02]  /*0b60*/  LOP3.LUT R11, R11, 0xfffffff8, RZ, 0xc0, !PT ;  /* 0xfffffff80b0b7812 */ /* 0x000fe400078ec0ff */
[----:B------:R-:W-:Y:S01]  /*0b70*/  LEA.HI R0, R0, R207, RZ, 0x1 ;  /* 0x000000cf00007211 */ /* 0x000fe200078f08ff */
[----:B------:R-:W-:Y:S01]  /*0b80*/  IMAD R5, R5, 0x40, R4 ;  /* 0x0000004005057824 */ /* 0x000fe200078e0204 */
[----:B------:R-:W-:Y:S01]  /*0b90*/  LOP3.LUT R23, R3, 0xfffffff8, RZ, 0xc0, !PT ;  /* 0xfffffff803177812 */ /* 0x000fe200078ec0ff */
[----:B------:R-:W-:Y:S01]  /*0ba0*/  IMAD.IADD R8, R8, 0x1, -R11 ;  /* 0x0000000108087824 */ /* 0x000fe200078e0a0b */
[----:B------:R-:W-:Y:S01]  /*0bb0*/  LEA.HI R9, R9, R206, RZ, 0x5 ;  /* 0x000000ce09097211 */ /* 0x000fe200078f28ff */
[----:B------:R-:W-:Y:S01]  /*0bc0*/  IMAD R209, R2, 0x8, R5 ;  /* 0x0000000802d17824 */ /* 0x000fe200078e0205 */
[----:B------:R-:W-:Y:S01]  /*0bd0*/  LOP3.LUT R0, R0, 0x3fffffe, RZ, 0xc0, !PT ;  /* 0x03fffffe00007812 */ /* 0x000fe200078ec0ff */
[----:B------:R-:W-:Y:S01]  /*0be0*/  IMAD.IADD R23, R214, 0x1, -R23 ;  /* 0x00000001d6177824 */ /* 0x000fe200078e0a17 */
[----:B------:R-:W-:-:S02]  /*0bf0*/  SHF.R.S32.HI R9, RZ, 0x5, R9 ;  /* 0x00000005ff097819 */ /* 0x000fc40000011409 */
[----:B------:R-:W-:Y:S01]  /*0c00*/  LEA.HI R4, R7, R7, RZ, 0x1 ;  /* 0x0000000707047211 */ /* 0x000fe200078f08ff */
[----:B------:R-:W-:Y:S01]  /*0c10*/  IMAD.IADD R0, R207, 0x1, -R0 ;  /* 0x00000001cf007824 */ /* 0x000fe200078e0a00 */
[----:B------:R-:W-:Y:S01]  /*0c20*/  LEA R9, R9, R8, 0x4 ;  /* 0x0000000809097211 */ /* 0x000fe200078e20ff */
[----:B------:R-:W-:Y:S01]  /*0c30*/  IMAD.SHL.U32 R2, R23, 0x8, RZ ;  /* 0x0000000817027824 */ /* 0x000fe200078e00ff */
[----:B------:R-:W-:Y:S02]  /*0c40*/  LOP3.LUT R4, R4, 0x1ffffffe, RZ, 0xc0, !PT ;  /* 0x1ffffffe04047812 */ /* 0x000fe400078ec0ff */
[----:B------:R-:W-:Y:S01]  /*0c50*/  LEA R208, R0, R9, 0x6 ;  /* 0x0000000900d07211 */ /* 0x000fe200078e30ff */
[----:B------:R-:W-:Y:S01]  /*0c60*/  VIADD R19, R2, 0x40 ;  /* 0x0000004002137836 */ /* 0x000fe20000000000 */
[----:B------:R-:W-:Y:S01]  /*0c70*/  LOP3.LUT R17, R6, 0x7ffffffc, RZ, 0xc0, !PT ;  /* 0x7ffffffc06117812 */ /* 0x000fe200078ec0ff */
[C---:B------:R-:W-:Y:S01]  /*0c80*/  VIADD R18, R2.reuse, 0x80 ;  /* 0x0000008002127836 */ /* 0x040fe20000000000 */
[----:B------:R-:W-:Y:S01]  /*0c90*/  SHF.R.S32.HI R205, RZ, 0x3, R3 ;  /* 0x00000003ffcd7819 */ /* 0x000fe20000011403 */
[----:B------:R-:W-:Y:S01]  /*0ca0*/  VIADD R22, R2, 0xc0 ;  /* 0x000000c002167836 */ /* 0x000fe20000000000 */
[----:B------:R-:W-:Y:S01]  /*0cb0*/  SHF.R.S32.HI R213, RZ, 0x1f, R2 ;  /* 0x0000001fffd57819 */ /* 0x000fe20000011402 */
[----:B------:R-:W-:Y:S01]  /*0cc0*/  IMAD.IADD R7, R7, 0x1, -R4 ;  /* 0x0000000107077824 */ /* 0x000fe200078e0a04 */
[----:B------:R-:W-:-:S02]  /*0cd0*/  SHF.R.S32.HI R212, RZ, 0x1f, R19 ;  /* 0x0000001fffd47819 */ /* 0x000fc40000011413 */
[----:B------:R-:W-:Y:S01]  /*0ce0*/  SHF.R.S32.HI R211, RZ, 0x1f, R18 ;  /* 0x0000001fffd37819 */ /* 0x000fe20000011412 */
[----:B------:R-:W-:Y:S01]  /*0cf0*/  IMAD R16, R7, 0x8, R208 ;  /* 0x0000000807107824 */ /* 0x000fe200078e02d0 */
[----:B------:R-:W-:Y:S02]  /*0d00*/  SHF.R.S32.HI R210, RZ, 0x1f, R22 ;  /* 0x0000001fffd27819 */ /* 0x000fe40000011416 */
[----:B------:R-:W-:-:S07]  /*0d10*/  IADD3 R17, R206, -R17, RZ ;  /* 0x80000011ce117210 */ /* 0x000fce0007ffe0ff */
.L_x_4485:
        /* <DEDUP_REMOVED lines=21> */
.L_x_4429:
[----:B------:R-:W-:Y:S01]  /*0e70*/  ULDC UR8, c[0x0][0xc54] ;  /* 0x0003150000087ab9 */ /* 0x000fe20000000800 */
[----:B------:R-:W-:Y:S01]  /*0e80*/  UMOV UR4, UR9 ;  /* 0x0000000900047c82 */ /* 0x000fe20008000000 */
[----:B------:R-:W-:-:S11]  /*0e90*/  UISETP.NE.AND UP0, UPT, UR8, 0x1, UPT ;  /* 0x000000010800788c */ /* 0x000fd6000bf05270 */
[----:B------:R-:W-:Y:S02]  /*0ea0*/  @UP0 ULDC.64 UR10, c[0x0][0xc58] ;  /* 0x00031600000a0ab9 */ /* 0x000fe40000000a00 */
[----:B------:R-:W-:-:S04]  /*0eb0*/  UIMAD.WIDE.U32 UR6, UR9, UR10, URZ ;  /* 0x0000000a090672a5 */ /* 0x000fc8000f8e003f */
[----:B------:R-:W-:-:S04]  /*0ec0*/  @UP0 USHF.R.U32.HI UR4, URZ, UR11, UR7 ;  /* 0x0000000b3f040299 */ /* 0x000fc80008011607 */
[----:B------:R-:W-:-:S12]  /*0ed0*/  UIMAD UR6, UR4, UR8, URZ ;  /* 0x00000008040672a4 */ /* 0x000fd8000f8e023f */
.L_x_4430:
[----:B------:R-:W-:Y:S01]  /*0ee0*/  ULOP3.LUT UR4, URZ, UR4, URZ, 0x33, !UPT ;  /* 0x000000043f047292 */ /* 0x000fe2000f8e333f */
[----:B------:R-:W-:Y:S01]  /*0ef0*/  PLOP3.LUT P0, PT, PT, PT, PT, 0x80, 0x0 ;  /* 0x000000000000781c */ /* 0x000fe20003f0f070 */
[----:B------:R-:W-:Y:S01]  /*0f00*/  UIADD3 UR10, UR9, -UR6, URZ ;  /* 0x80000006090a7290 */ /* 0x000fe2000fffe03f */
[----:B------:R-:W-:Y:S01]  /*0f10*/  IMAD.MOV.U32 R3, RZ, RZ, RZ ;  /* 0x000000ffff037224 */ /* 0x000fe200078e00ff */
[----:B------:R-:W-:Y:S01]  /*0f20*/  ULDC UR7, c[0x0][0x448] ;  /* 0x0001120000077ab9 */ /* 0x000fe20000000800 */
[----:B------:R-:W-:Y:S01]  /*0f30*/  ULDC UR6, c[0x0][0xc3c] ;  /* 0x00030f0000067ab9 */ /* 0x000fe20000000800 */
[----:B------:R-:W-:Y:S01]  /*0f40*/  UISETP.NE.AND UP2, UPT, UR7, 0x1, UPT ;  /* 0x000000010700788c */ /* 0x000fe2000bf45270 */
[----:B------:R-:W-:Y:S01]  /*0f50*/  IMAD.MOV.U32 R4, RZ, RZ, RZ ;  /* 0x000000ffff047224 */ /* 0x000fe200078e00ff */
[----:B------:R-:W-:Y:S01]  /*0f60*/  UIADD3 UR4, UR4, UR6, URZ ;  /* 0x0000000604047290 */ /* 0x000fe2000fffe03f */
[----:B------:R-:W-:Y:S01]  /*0f70*/  IMAD.MOV.U32 R0, RZ, RZ, RZ ;  /* 0x000000ffff007224 */ /* 0x000fe200078e00ff */
[----:B------:R-:W-:Y:S01]  /*0f80*/  ULDC.64 UR12, c[0x0][0x418] ;  /* 0x00010600000c7ab9 */ /* 0x000fe20000000a00 */
[----:B------:R-:W-:Y:S01]  /*0f90*/  ULDC UR42, c[0x0][0x424] ;  /* 0x00010900002a7ab9 */ /* 0x000fe20000000800 */
[----:B------:R-:W-:Y:S01]  /*0fa0*/  UISETP.NE.U32.AND UP0, UPT, UR12, URZ, UPT ;  /* 0x0000003f0c00728c */ /* 0x000fe2000bf05070 */
[----:B------:R-:W-:Y:S01]  /*0fb0*/  CS2R R174, SRZ ;  /* 0x0000000000ae7805 */ /* 0x000fe2000001ff00 */
[----:B------:R-:W-:Y:S01]  /*0fc0*/  USHF.L.U32 UR43, UR4, 0x7, URZ ;  /* 0x00000007042b7899 */ /* 0x000fe2000800063f */
[----:B------:R-:W-:Y:S01]  /*0fd0*/  CS2R R148, SRZ ;  /* 0x0000000000947805 */ /* 0x000fe2000001ff00 */
[----:B------:R-:W-:Y:S01]  /*0fe0*/  UISETP.NE.AND.EX UP0, UPT, UR13, URZ, UPT, UP0 ;  /* 0x0000003f0d00728c */ /* 0x000fe2000bf05300 */
[----:B------:R-:W-:Y:S01]  /*0ff0*/  CS2R R172, SRZ ;  /* 0x0000000000ac7805 */ /* 0x000fe2000001ff00 */
[----:B------:R-:W-:Y:S01]  /*1000*/  UIADD3 UR4, UR43, 0x7f, URZ ;  /* 0x0000007f2b047890 */ /* 0x000fe2000fffe03f */
[----:B------:R-:W-:Y:S01]  /*1010*/  CS2R R144, SRZ ;  /* 0x0000000000907805 */ /* 0x000fe2000001ff00 */
[----:B------:R-:W-:Y:S01]  /*1020*/  ULDC UR8, c[0x0][0x288] ;  /* 0x0000a20000087ab9 */ /* 0x000fe20000000800 */
[----:B------:R-:W-:Y:S01]  /*1030*/  @UP2 ULDC UR6, c[0x0][0x44c] ;  /* 0x0001130000062ab9 */ /* 0x000fe20000000800 */
[----:B------:R-:W-:Y:S01]  /*1040*/  UIADD3 UR8, -UR8, 0x60, URZ ;  /* 0x0000006008087890 */ /* 0x000fe2000fffe13f */
[----:B------:R-:W-:Y:S01]  /*1050*/  CS2R R170, SRZ ;  /* 0x0000000000aa7805 */ /* 0x000fe2000001ff00 */
[----:B------:R-:W-:Y:S01]  /*1060*/  UIMAD.WIDE.U32 UR6, UR4, UR6, URZ ;  /* 0x00000006040672a5 */ /* 0x000fe2000f8e003f */
[----:B------:R-:W-:Y:S01]  /*1070*/  CS2R R140, SRZ ;  /* 0x00000000008c7805 */ /* 0x000fe2000001ff00 */
[----:B------:R-:W-:Y:S01]  /*1080*/  USEL UR42, UR42, 0x1, UP0 ;  /* 0x000000012a2a7887 */ /* 0x000fe20008000000 */
[----:B------:R-:W-:Y:S01]  /*1090*/  CS2R R128, SRZ ;  /* 0x0000000000807805 */ /* 0x000fe2000001ff00 */
[----:B------:R-:W-:Y:S01]  /*10a0*/  ULDC UR9, c[0x0][0x2f0] ;  /* 0x0000bc0000097ab9 */ /* 0x000fe20000000800 */
[----:B------:R-:W-:Y:S01]  /*10b0*/  @UP2 ULDC UR12, c[0x0][0x450] ;  /* 0x00011400000c2ab9 */ /* 0x000fe20000000800 */
[----:B------:R-:W-:Y:S01]  /*10c0*/  UIMAD UR8, UR42, UR9, UR8 ;  /* 0x000000092a0872a4 */ /* 0x000fe2000f8e0208 */
[----:B------:R-:W-:Y:S01]  /*10d0*/  CS2R R108, SRZ ;  /* 0x00000000006c7805 */ /* 0x000fe2000001ff00 */
[----:B------:R-:W-:Y:S01]  /*10e0*/  @UP2 USHF.R.U32.HI UR4, URZ, UR12, UR7 ;  /* 0x0000000c3f042299 */ /* 0x000fe20008011607 */
[----:B------:R-:W-:Y:S01]  /*10f0*/  CS2R R136, SRZ ;  /* 0x0000000000887805 */ /* 0x000fe2000001ff00 */
[----:B------:R-:W-:Y:S01]  /*1100*/  UIMAD UR6, UR42, UR9, 0x5f ;  /* 0x0000005f2a0674a4 */ /* 0x000fe2000f8e0209 */
[----:B------:R-:W-:Y:S01]  /*1110*/  CS2R R104, SRZ ;  /* 0x0000000000687805 */ /* 0x000fe2000001ff00 */
[----:B------:R-:W-:Y:S01]  /*1120*/  UIADD3 UR8, UR8, UR4, URZ ;  /* 0x0000000408087290 */ /* 0x000fe2000fffe03f */
[----:B------:R-:W-:Y:S01]  /*1130*/  CS2R R100, SRZ ;  /* 0x0000000000647805 */ /* 0x000fe2000001ff00 */
[----:B------:R-:W-:Y:S01]  /*1140*/  UIMAD.WIDE UR6, UR6, 0x2aaaaaab, URZ ;  /* 0x2aaaaaab060678a5 */ /* 0x000fe2000f8e023f */
[----:B------:R-:W-:Y:S01]  /*1150*/  CS2R R132, SRZ ;  /* 0x0000000000847805 */ /* 0x000fe2000001ff00 */
[----:B------:R-:W-:Y:S01]  /*1160*/  UIMAD.WIDE UR8, UR8, 0x2aaaaaab, URZ ;  /* 0x2aaaaaab080878a5 */ /* 0x000fe2000f8e023f */
[----:B------:R-:W-:Y:S01]  /*1170*/  CS2R R96, SRZ ;  /* 0x0000000000607805 */ /* 0x000fe2000001ff00 */
[----:B------:R-:W-:Y:S01]  /*1180*/  ULDC UR11, c[0x0][0xc54] ;  /* 0x00031500000b7ab9 */ /* 0x000fe20000000800 */
[----:B------:R-:W-:Y:S01]  /*1190*/  USHF.R.U32.HI UR4, URZ, 0x1f, UR7 ;  /* 0x0000001f3f047899 */ /* 0x000fe20008011607 */
[----:B------:R-:W-:Y:S01]  /*11a0*/  CS2R R92, SRZ ;  /* 0x00000000005c7805 */ /* 0x000fe2000001ff00 */
[----:B------:R-:W-:Y:S01]  /*11b0*/  UIMAD UR11, UR5, UR11, UR10 ;  /* 0x0000000b050b72a4 */ /* 0x000fe2000f8e020a */
[----:B------:R-:W-:Y:S01]  /*11c0*/  MOV R204, RZ ;  /* 0x000000ff00cc7202 */ /* 0x000fe20000000f00 */
[----:B------:R-:W-:Y:S01]  /*11d0*/  USHF.R.U32.HI UR5, URZ, 0x1f, UR9 ;  /* 0x0000001f3f057899 */ /* 0x000fe20008011609 */
[----:B------:R-:W-:Y:S01]  /*11e0*/  CS2R R88, SRZ ;  /* 0x0000000000587805 */ /* 0x000fe2000001ff00 */
[----:B------:R-:W-:Y:S01]  /*11f0*/  ULEA.HI.SX32 UR7, UR7, UR4, 0x1c ;  /* 0x0000000407077291 */ /* 0x000fe2000f8fe23f */
[----:B------:R-:W-:Y:S01]  /*1200*/  CS2R R84, SRZ ;  /* 0x0000000000547805 */ /* 0x000fe2000001ff00 */
[----:B------:R-:W-:Y:S01]  /*1210*/  ULEA.HI.SX32 UR9, UR9, UR5, 0x1c ;  /* 0x0000000509097291 */ /* 0x000fe2000f8fe23f */
[----:B------:R-:W-:Y:S01]  /*1220*/  CS2R R124, SRZ ;  /* 0x00000000007c7805 */ /* 0x000fe2000001ff00 */
[----:B------:R-:W-:Y:S01]  /*1230*/  ULDC UR39, c[0x0][0xc48] ;  /* 0x0003120000277ab9 */ /* 0x000fe20000000800 */
[----:B------:R-:W-:Y:S01]  /*1240*/  UMOV UR41, UR11 ;  /* 0x0000000b00297c82 */ /* 0x000fe20008000000 */
[----:B------:R-:W-:Y:S01]  /*1250*/  UISETP.LT.AND UP0, UPT, UR7, UR9, UPT ;  /* 0x000000090700728c */ /* 0x000fe2000bf01270 */
[----:B------:R-:W-:Y:S01]  /*1260*/  CS2R R80, SRZ ;  /* 0x0000000000507805 */ /* 0x000fe2000001ff00 */
[----:B------:R-:W-:Y:S01]  /*1270*/  UISETP.NE.AND UP1, UPT, UR39, 0x1, UPT ;  /* 0x000000012700788c */ /* 0x000fe2000bf25270 */
[----:B------:R-:W-:Y:S01]  /*1280*/  CS2R R76, SRZ ;  /* 0x00000000004c7805 */ /* 0x000fe2000001ff00 */
[----:B------:R-:W-:Y:S01]  /*1290*/  USEL UR40, UR7, UR9, UP0 ;  /* 0x0000000907287287 */ /* 0x000fe20008000000 */
[----:B------:R-:W-:Y:S01]  /*12a0*/  CS2R R176, SRZ ;  /* 0x0000000000b07805 */ /* 0x000fe2000001ff00 */
[----:B------:R-:W-:Y:S01]  /*12b0*/  UP2UR UR46, UPR, URZ, 0x4 ;  /* 0x000000043f2e7883 */ /* 0x000fe20008000000 */
[----:B------:R-:W-:Y:S01]  /*12c0*/  IMAD.MOV.U32 R200, RZ, RZ, RZ ;  /* 0x000000ffffc87224 */ /* 0x000fe200078e00ff */
[----:B------:R-:W-:Y:S01]  /*12d0*/  UISETP.GE.AND UP0, UPT, UR40, 0x1, UPT ;  /* 0x000000012800788c */ /* 0x000fe2000bf06270 */
[----:B------:R-:W-:-:S02]  /*12e0*/  CS2R R72, SRZ ;  /* 0x0000000000487805 */ /* 0x000fc4000001ff00 */
[----:B------:R-:W-:Y:S02]  /*12f0*/  CS2R R68, SRZ ;  /* 0x0000000000447805 */ /* 0x000fe4000001ff00 */
[----:B------:R-:W-:Y:S02]  /*1300*/  CS2R R198, SRZ ;  /* 0x0000000000c67805 */ /* 0x000fe4000001ff00 */
[----:B------:R-:W-:Y:S01]  /*1310*/  CS2R R64, SRZ ;  /* 0x0000000000407805 */ /* 0x000fe2000001ff00 */
[----:B------:R-:W-:Y:S01]  /*1320*/  @UP1 ULDC UR10, c[0x0][0xc4c] ;  /* 0x00031300000a1ab9 */ /* 0x000fe20000000800 */
[----:B------:R-:W-:Y:S01]  /*1330*/  PLOP3.LUT P1, PT, PT, PT, UP0, 0x80, 0x0 ;  /* 0x000000000000781c */ /* 0x000fe20003f2f008 */
[----:B------:R-:W-:Y:S01]  /*1340*/  UIMAD.WIDE.U32 UR4, UR11, UR10, URZ ;  /* 0x0000000a0b0472a5 */ /* 0x000fe2000f8e003f */
[----:B------:R-:W-:Y:S01]  /*1350*/  CS2R R60, SRZ ;  /* 0x00000000003c7805 */ /* 0x000fe2000001ff00 */
[----:B------:R-:W-:Y:S01]  /*1360*/  @UP1 ULDC UR6, c[0x0][0xc50] ;  /* 0x0003140000061ab9 */ /* 0x000fe20000000800 */
[----:B------:R-:W-:Y:S01]  /*1370*/  CS2R R56, SRZ ;  /* 0x0000000000387805 */ /* 0x000fe2000001ff00 */
[----:B------:R-:W-:Y:S01]  /*1380*/  @UP1 USHF.R.U32.HI UR41, URZ, UR6, UR5 ;  /* 0x000000063f291299 */ /* 0x000fe20008011605 */
[----:B------:R-:W-:-:S02]  /*1390*/  CS2R R52, SRZ ;  /* 0x0000000000347805 */ /* 0x000fc4000001ff00 */
[----:B------:R-:W-:Y:S02]  /*13a0*/  CS2R R196, SRZ ;  /* 0x0000000000c47805 */ /* 0x000fe4000001ff00 */
[----:B------:R-:W-:Y:S01]  /*13b0*/  CS2R R48, SRZ ;  /* 0x0000000000307805 */ /* 0x000fe2000001ff00 */
[----:B------:R-:W-:Y:S01]  /*13c0*/  UIADD3 UR4, -UR41, URZ, URZ ;  /* 0x0000003f29047290 */ /* 0x000fe2000fffe13f */
[----:B------:R-:W-:Y:S02]  /*13d0*/  CS2R R44, SRZ ;  /* 0x00000000002c7805 */ /* 0x000fe4000001ff00 */
[----:B------:R-:W-:Y:S02]  /*13e0*/  CS2R R40, SRZ ;  /* 0x0000000000287805 */ /* 0x000fe4000001ff00 */
[----:B------:R-:W-:Y:S01]  /*13f0*/  CS2R R36, SRZ ;  /* 0x0000000000247805 */ /* 0x000fe2000001ff00 */
[----:B------:R-:W-:Y:S01]  /*1400*/  UIMAD UR39, UR39, UR4, UR11 ;  /* 0x00000004272772a4 */ /* 0x000fe2000f8e020b */
        /* <DEDUP_REMOVED lines=56> */
[----:B------:R-:W-:Y:S01]  /*1790*/  IMAD.U32 R7, RZ, RZ, UR5 ;  /* 0x00000005ff077e24 */ /* 0x000fe2000f8e00ff */
[----:B------:R-:W-:Y:S01]  /*17a0*/  MOV R12, 0x1 ;  /* 0x00000001000c7802 */ /* 0x000fe20000000f00 */
[----:B------:R-:W-:-:S02]  /*17b0*/  IMAD.U32 R11, RZ, RZ, UR7 ;  /* 0x00000007ff0b7e24 */ /* 0x000fc4000f8e00ff */
[----:B------:R-:W-:Y:S02]  /*17c0*/  IMAD.MOV.U32 R8, RZ, RZ, 0x70 ;  /* 0x00000070ff087424 */ /* 0x000fe400078e00ff */
[----:B0-----:R-:W-:-:S07]  /*17d0*/  IMAD.MOV.U32 R13, RZ, RZ, RZ ;  /* 0x000000ffff0d7224 */ /* 0x001fce00078e00ff */
[----:B------:R-:W-:-:S07]  /*17e0*/  LEPC R20, `(.L_x_4432) ;  /* 0x000000001014794e */ /* 0x000fce0000000000 */
[----:B-1----:R-:W-:Y:S05]  /*17f0*/  CALL.ABS.NOINC R14 ;  /* 0x000000000e007343 */ /* 0x002fea0003c00000 */
.L_x_4432:
        /* <DEDUP_REMOVED lines=10> */
.L_x_4549:
[----:B0-----:R-:W-:Y:S01]  /*18a0*/  IMAD.U32 R0, RZ, RZ, UR44 ;  /* 0x0000002cff007e24 */ /* 0x001fe2000f8e00ff */
[----:B------:R-:W-:Y:S05]  /*18b0*/  WARPSYNC.ALL ;  /* 0x0000000000007948 */ /* 0x000fea0003800000 */
[----:B------:R0:W-:Y:S01]  /*18c0*/  BAR.SYNC.DEFER_BLOCKING R7, 0x100 ;  /* 0x000400070000751d */ /* 0x0001e20000010000 */
[----:B------:R-:W-:-:S13]  /*18d0*/  ISETP.NE.AND P0, PT, R0, 0x3, PT ;  /* 0x000000030000780c */ /* 0x000fda0003f05270 */
[----:B0-----:R-:W-:Y:S05]  /*18e0*/  @!P0 BRA `(.L_x_4434) ;  /* 0x0000000000048947 */ /* 0x001fea0003800000 */
[----:B------:R-:W-:Y:S01]  /*18f0*/  BPT.TRAP 0x1 ;  /* 0x000000040000795c */ /* 0x000fe20000300000 */
.L_x_4434:
[----:B------:R-:W-:Y:S01]  /*1900*/  ULEA UR22, UR36, UR47, 0x3 ;  /* 0x0000002f24167291 */ /* 0x000fe2000f8e183f */
[----:B------:R-:W-:-:S04]  /*1910*/  MOV R8, UR37 ;  /* 0x0000002500087c02 */ /* 0x000fc80008000f00 */
[----:B------:R-:W-:-:S04]  /*1920*/  SHF.L.U32 R8, R8, 0x1f, RZ ;  /* 0x0000001f08087819 */ /* 0x000fc800000006ff */
[----:B------:R0:W1:Y:S01]  /*1930*/  SYNCS.PHASECHK.TRANS64.TRYWAIT P1, [UR22+0x22830], R8 ;  /* 0x02283008ff0075a7 */ /* 0x0000620008020156 */
[----:B------:R-:W-:Y:S05]  /*1940*/  @!P0 BRA `(.L_x_4435) ;  /* 0x0000000000048947 */ /* 0x000fea0003800000 */
[----:B------:R-:W-:Y:S01]  /*1950*/  BPT.TRAP 0x1 ;  /* 0x000000040000795c */ /* 0x000fe20000300000 */
.L_x_4435:
[----:B-1----:R-:W-:Y:S05]  /*1960*/  @P1 BRA `(.L_x_4436) ;  /* 0x0000000000081947 */ /* 0x002fea0003800000 */
[----:B------:R-:W1:Y:S02]  /*1970*/  SYNCS.PHASECHK.TRANS64.TRYWAIT P1, [UR22+0x22830], R8 ;  /* 0x02283008ff0075a7 */ /* 0x000e640008020156 */
[----:B-1----:R-:W-:Y:S05]  /*1980*/  @!P1 BRA `(.L_x_4437) ;  /* 0x000000e000e49947 */ /* 0x002fea0003800000 */
.L_x_4436:
        /* <DEDUP_REMOVED lines=38> */
.L_x_4438:
[----:B------:R-:W-:Y:S01]  /*1bf0*/  UISETP.NE.AND UP0, UPT, UR46, URZ, UPT ;  /* 0x0000003f2e00728c */ /* 0x000fe2000bf05270 */
[----:B------:R-:W-:Y:S01]  /*1c00*/  VIADD R4, R16, UR43 ;  /* 0x0000002b10047c36 */ /* 0x000fe20008000000 */
[----:B------:R-:W-:Y:S01]  /*1c10*/  ULDC UR11, c[0x0][0x2f0] ;  /* 0x0000bc00000b7ab9 */ /* 0x000fe20000000800 */
[----:B------:R-:W-:Y:S01]  /*1c20*/  ULDC UR7, c[0x0][0x9d8] ;  /* 0x0002760000077ab9 */ /* 0x000fe20000000800 */
[----:B------:R-:W-:Y:S01]  /*1c30*/  ULDC UR14, c[0x0][0x288] ;  /* 0x0000a200000e7ab9 */ /* 0x000fe20000000800 */
[----:B------:R-:W-:Y:S01]  /*1c40*/  FMUL.FTZ R27, R27, UR7 ;  /* 0x000000071b1b7c20 */ /* 0x000fe20008410000 */
[----:B------:R-:W-:Y:S01]  /*1c50*/  PLOP3.LUT P1, PT, PT, PT, UP0, 0x80, 0x0 ;  /* 0x000000000000781c */ /* 0x000fe20003f2f008 */
[----:B------:R-:W-:Y:S01]  /*1c60*/  FMUL.FTZ R26, R26, UR7 ;  /* 0x000000071a1a7c20 */ /* 0x000fe20008410000 */
[----:B------:R-:W-:Y:S01]  /*1c70*/  PLOP3.LUT P2, PT, PT, PT, UP0, 0x80, 0x0 ;  /* 0x000000000000781c */ /* 0x000fe20003f4f008 */
[----:B------:R-:W-:Y:S01]  /*1c80*/  FMUL.FTZ R30, R30, UR7 ;  /* 0x000000071e1e7c20 */ /* 0x000fe20008410000 */
[----:B------:R-:W-:Y:S01]  /*1c90*/  FMUL.FTZ R31, R31, UR7 ;  /* 0x000000071f1f7c20 */ /* 0x000fe20008410000 */
[----:B------:R-:W-:Y:S01]  /*1ca0*/  @UP0 ULDC UR6, c[0x0][0x44c] ;  /* 0x0001130000060ab9 */ /* 0x000fe20000000800 */
[----:B------:R-:W3:Y:S01]  /*1cb0*/  MUFU.TANH R20, R26 ;  /* 0x0000001a00147308 */ /* 0x000ee20000002400 */
[----:B------:R-:W-:Y:S01]  /*1cc0*/  FMUL.FTZ R34, R34, UR7 ;  /* 0x0000000722227c20 */ /* 0x000fe20008410000 */
[----:B------:R-:W-:Y:S01]  /*1cd0*/  FMUL.FTZ R35, R35, UR7 ;  /* 0x0000000723237c20 */ /* 0x000fe20008410000 */
[----:B------:R-:W-:Y:S01]  /*1ce0*/  FMUL.FTZ R25, R25, UR7 ;  /* 0x0000000719197c20 */ /* 0x000fe20008410000 */
[----:B------:R-:W-:Y:S01]  /*1cf0*/  FMUL.FTZ R38, R38, UR7 ;  /* 0x0000000726267c20 */ /* 0x000fe20008410000 */
[----:B------:R-:W-:Y:S01]  /*1d00*/  FMUL.FTZ R39, R39, UR7 ;  /* 0x0000000727277c20 */ /* 0x000fe20008410000 */
[----:B------:R-:W-:Y:S01]  /*1d10*/  FMUL.FTZ R28, R28, UR7 ;  /* 0x000000071c1c7c20 */ /* 0x000fe20008410000 */
[----:B-1----:R-:W-:Y:S01]  /*1d20*/  @P1 IMAD.HI.U32 R3, R4, UR6, RZ ;  /* 0x0000000604031c27 */ /* 0x002fe2000f8e00ff */
[----:B------:R-:W-:Y:S01]  /*1d30*/  @UP0 ULDC UR6, c[0x0][0x450] ;  /* 0x0001140000060ab9 */ /* 0x000fe20000000800 */
[----:B------:R-:W1:Y:S02]  /*1d40*/  MUFU.TANH R27, R27 ;  /* 0x0000001b001b7308 */ /* 0x000e640000002400 */
[----:B------:R-:W-:Y:S01]  /*1d50*/  FMUL.FTZ R42, R42, UR7 ;  /* 0x000000072a2a7c20 */ /* 0x000fe20008410000 */
[----:B------:R-:W-:Y:S01]  /*1d60*/  FMUL.FTZ R43, R43, UR7 ;  /* 0x000000072b2b7c20 */ /* 0x000fe20008410000 */
[----:B------:R-:W-:Y:S01]  /*1d70*/  @P2 SHF.R.U32.HI R4, RZ, UR6, R3 ;  /* 0x00000006ff042c19 */ /* 0x000fe20008011603 */
[----:B------:R-:W-:Y:S01]  /*1d80*/  UMOV UR6, 0xffffffa0 ;  /* 0xffffffa000067882 */ /* 0x000fe20000000000 */
[----:B------:R-:W-:Y:S01]  /*1d90*/  FMUL.FTZ R32, R32, UR7 ;  /* 0x0000000720207c20 */ /* 0x000fe20008410000 */
[----:B------:R-:W-:Y:S01]  /*1da0*/  UIMAD UR6, UR40, UR6, 0x60 ;  /* 0x00000060280674a4 */ /* 0x000fe2000f8e0206 */
[----:B------:R-:W-:Y:S01]  /*1db0*/  FMUL.FTZ R40, R40, UR7 ;  /* 0x0000000728287c20 */ /* 0x000fe20008410000 */
[----:B------:R-:W4:Y:S01]  /*1dc0*/  SHFL.IDX PT, R3, R4, 0x1, 0x1c1f ;  /* 0x003c1f0004037f89 */ /* 0x000f2200000e0000 */
[----:B------:R-:W5:Y:S01]  /*1dd0*/  MUFU.TANH R30, R30 ;  /* 0x0000001e001e7308 */ /* 0x000f620000002400 */
[----:B------:R-:W-:Y:S01]  /*1de0*/  UIMAD UR6, UR42, UR11, UR6 ;  /* 0x0000000b2a0672a4 */ /* 0x000fe2000f8e0206 */
[----:B------:R-:W-:Y:S01]  /*1df0*/  FMUL.FTZ R46, R46, UR7 ;  /* 0x000000072e2e7c20 */ /* 0x000fe20008410000 */
[----:B------:R-:W-:Y:S01]  /*1e00*/  FMUL.FTZ R41, R41, UR7 ;  /* 0x0000000729297c20 */ /* 0x000fe20008410000 */
[----:B------:R-:W-:Y:S01]  /*1e10*/  FMUL.FTZ R36, R36, UR7 ;  /* 0x0000000724247c20 */ /* 0x000fe20008410000 */
[----:B------:R-:W-:Y:S01]  /*1e20*/  FMUL.FTZ R47, R47, UR7 ;  /* 0x000000072f2f7c20 */ /* 0x000fe20008410000 */
[----:B------:R-:W-:Y:S01]  /*1e30*/  FMUL.FTZ R50, R50, UR7 ;  /* 0x0000000732327c20 */ /* 0x000fe20008410000 */
[----:B------:R-:W-:Y:S01]  /*1e40*/  IMAD.U32 R6, RZ, RZ, UR6 ;  /* 0x00000006ff067e24 */ /* 0x000fe2000f8e00ff */
[----:B------:R-:W-:Y:S01]  /*1e50*/  MUFU.TANH R31, R31 ;  /* 0x0000001f001f7308 */ /* 0x000fe20000002400 */
[----:B------:R-:W-:Y:S01]  /*1e60*/  FMUL.FTZ R51, R51, UR7 ;  /* 0x0000000733337c20 */ /* 0x000fe20008410000 */
[----:B------:R-:W-:Y:S01]  /*1e70*/  FMUL.FTZ R54, R54, UR7 ;  /* 0x0000000736367c20 */ /* 0x000fe20008410000 */
[----:B------:R-:W-:-:S02]  /*1e80*/  IMAD R5, R17, -0x2, R6 ;  /* 0xfffffffe11057824 */ /* 0x000fc400078e0206 */
[----:B------:R-:W-:Y:S01]  /*1e90*/  FMUL.FTZ R55, R55, UR7 ;  /* 0x0000000737377c20 */ /* 0x000fe20008410000 */
[----:B------:R-:W-:Y:S02]  /*1ea0*/  IMAD.U32 R6, RZ, RZ, UR14 ;  /* 0x0000000eff067e24 */ /* 0x000fe4000f8e00ff */
[----:B------:R-:W-:Y:S01]  /*1eb0*/  FMUL.FTZ R58, R58, UR7 ;  /* 0x000000073a3a7c20 */ /* 0x000fe20008410000 */
[----:B------:R-:W-:Y:S01]  /*1ec0*/  FMUL.FTZ R59, R59, UR7 ;  /* 0x000000073b3b7c20 */ /* 0x000fe20008410000 */
[----:B------:R-:W0:Y:S01]  /*1ed0*/  MUFU.TANH R34, R34 ;  /* 0x0000002200227308 */ /* 0x000e220000002400 */
[----:B------:R-:W-:Y:S01]  /*1ee0*/  FMUL.FTZ R62, R62, UR7 ;  /* 0x000000073e3e7c20 */ /* 0x000fe20008410000 */
[----:B------:R-:W-:Y:S01]  /*1ef0*/  IADD3 R6, R5, 0x1, -R6 ;  /* 0x0000000105067810 */ /* 0x000fe20007ffe806 */
[----:B------:R-:W-:Y:S01]  /*1f00*/  FMUL.FTZ R63, R63, UR7 ;  /* 0x000000073f3f7c20 */ /* 0x000fe20008410000 */
[----:B------:R-:W-:Y:S01]  /*1f10*/  FMUL.FTZ R66, R66, UR7 ;  /* 0x0000000742427c20 */ /* 0x000fe20008410000 */
[----:B------:R-:W-:Y:S01]  /*1f20*/  FMUL.FTZ R67, R67, UR7 ;  /* 0x0000000743437c20 */ /* 0x000fe20008410000 */
[----:B------:R-:W-:Y:S01]  /*1f30*/  FMUL.FTZ R70, R70, UR7 ;  /* 0x0000000746467c20 */ /* 0x000fe20008410000 */
[-CC-:B----4-:R-:W-:Y:S01]  /*1f40*/  VIADDMNMX R3, R3, R6.reuse, R5.reuse, PT ;  /* 0x0000000603037246 */ /* 0x190fe20003800105 */
[----:B------:R1:W-:Y:S01]  /*1f50*/  MUFU.TANH R11, R25 ;  /* 0x00000019000b7308 */ /* 0x0003e20000002400 */
[----:B------:R-:W-:Y:S01]  /*1f60*/  FMUL.FTZ R71, R71, UR7 ;  /* 0x0000000747477c20 */ /* 0x000fe20008410000 */
[----:B------:R-:W4:Y:S01]  /*1f70*/  SHFL.IDX PT, R4, R4, RZ, 0x1c1f ;  /* 0x001c1fff04047589 */ /* 0x000f2200000e0000 */
[C---:B------:R-:W-:Y:S01]  /*1f80*/  ISETP.GT.AND P1, PT, R3.reuse, RZ, PT ;  /* 0x000000ff0300720c */ /* 0x040fe20003f24270 */
[----:B------:R-:W-:Y:S01]  /*1f90*/  FMUL.FTZ R24, R24, UR7 ;  /* 0x0000000718187c20 */ /* 0x000fe20008410000 */
[----:B------:R-:W-:Y:S01]  /*1fa0*/  ISETP.GT.AND P2, PT, R3, 0x1, PT ;  /* 0x000000010300780c */ /* 0x000fe20003f44270 */
[----:B------:R-:W-:Y:S01]  /*1fb0*/  FMUL.FTZ R29, R29, UR7 ;  /* 0x000000071d1d7c20 */ /* 0x000fe20008410000 */
[----:B------:R-:W-:Y:S01]  /*1fc0*/  ISETP.GT.AND P3, PT, R3, 0x8, PT ;  /* 0x000000080300780c */ /* 0x000fe20003f64270 */
[----:B------:R-:W-:Y:S01]  /*1fd0*/  MUFU.TANH R35, R35 ;  /* 0x0000002300237308 */ /* 0x000fe20000002400 */
[----:B---3--:R-:W-:Y:S01]  /*1fe0*/  FSEL R20, R20, -INF , P1 ;  /* 0xff80000014147808 */ /* 0x008fe20000800000 */
[----:B------:R-:W-:Y:S01]  /*1ff0*/  FMUL.FTZ R33, R33, UR7 ;  /* 0x0000000721217c20 */ /* 0x000fe20008410000 */
[----:B-1----:R-:W-:Y:S01]  /*2000*/  FSEL R25, R27, -INF , P2 ;  /* 0xff8000001b197808 */ /* 0x002fe20001000000 */
[----:B------:R-:W-:Y:S01]  /*2010*/  FMUL.FTZ R37, R37, UR7 ;  /* 0x0000000725257c20 */ /* 0x000fe20008410000 */
[----:B------:R-:W-:Y:S01]  /*2020*/  ISETP.GT.AND P1, PT, R3, 0x9, PT ;  /* 0x000000090300780c */ /* 0x000fe20003f24270 */
[----:B------:R-:W-:Y:S01]  /*2030*/  ULDC UR10, c[0x0][0x988] ;  /* 0x00026200000a7ab9 */ /* 0x000fe20000000800 */
[----:B-----5:R-:W-:Y:S01]  /*2040*/  FSEL R26, R30, -INF , P3 ;  /* 0xff8000001e1a7808 */ /* 0x020fe20001800000 */
[----:B------:R-:W1:Y:S01]  /*2050*/  MUFU.TANH R38, R38 ;  /* 0x0000002600267308 */ /* 0x000e620000002400 */
[----:B------:R-:W-:Y:S01]  /*2060*/  FMNMX.FTZ R9, R20, R25, !PT ;  /* 0x0000001914097209 */ /* 0x000fe20007810000 */
[----:B------:R-:W-:Y:S01]  /*2070*/  FMUL.FTZ R49, R49, UR7 ;  /* 0x0000000731317c20 */ /* 0x000fe20008410000 */
[----:B------:R-:W-:Y:S01]  /*2080*/  ISETP.GT.AND P2, PT, R3, 0x10, PT ;  /* 0x000000100300780c */ /* 0x000fe20003f44270 */
[----:B------:R-:W-:Y:S01]  /*2090*/  FMUL.FTZ R44, R44, UR7 ;  /* 0x000000072c2c7c20 */ /* 0x000fe20008410000 */
[----:B------:R-:W-:Y:S01]  /*20a0*/  FMNMX.FTZ R9, R26, R9, !PT ;  /* 0x000000091a097209 */ /* 0x000fe20007810000 */
[----:B------:R-:W-:Y:S01]  /*20b0*/  FMUL.FTZ R45, R45, UR7 ;  /* 0x000000072d2d7c20 */ /* 0x000fe20008410000 */
[----:B0-----:R-:W-:Y:S01]  /*20c0*/  FSEL R30, R34, -INF , P2 ;  /* 0xff800000221e7808 */ /* 0x001fe20001000000 */
[----:B------:R0:W-:Y:S01]  /*20d0*/  MUFU.TANH R12, R28 ;  /* 0x0000001c000c7308 */ /* 0x0001e20000002400 */
[----:B------:R-:W-:Y:S01]  /*20e0*/  ISETP.GT.AND P2, PT, R3, 0x18, PT ;  /* 0x000000180300780c */ /* 0x000fe20003f44270 */
[----:B------:R-:W-:Y:S01]  /*20f0*/  FMUL.FTZ R48, R48, UR7 ;  /* 0x0000000730307c20 */ /* 0x000fe20008410000 */
[----:B----4-:R-:W-:Y:S01]  /*2100*/  VIADDMNMX R6, R4, R6, R5, PT ;  /* 0x0000000604067246 */ /* 0x010fe20003800105 */
[----:B------:R-:W-:Y:S01]  /*2110*/  FMUL.FTZ R52, R52, UR7 ;  /* 0x0000000734347c20 */ /* 0x000fe20008410000 */
[----:B------:R-:W-:Y:S01]  /*2120*/  FMUL.FTZ R53, R53, UR7 ;  /* 0x0000000735357c20 */ /* 0x000fe20008410000 */
[----:B------:R-:W-:Y:S01]  /*2130*/  FMUL.FTZ R56, R56, UR7 ;  /* 0x0000000738387c20 */ /* 0x000fe20008410000 */
[----:B------:R-:W-:Y:S01]  /*2140*/  ISETP.GT.AND P3, PT, R6, 0x8, PT ;  /* 0x000000080600780c */ /* 0x000fe20003f64270 */
[----:B------:R-:W-:Y:S01]  /*2150*/  MUFU.TANH R39, R39 ;  /* 0x0000002700277308 */ /* 0x000fe20000002400 */
[----:B0-----:R-:W-:Y:S01]  /*2160*/  FSEL R28, R31, -INF , P1 ;  /* 0xff8000001f1c7808 */ /* 0x001fe20000800000 */
[----:B------:R-:W-:Y:S01]  /*2170*/  FMUL.FTZ R57, R57, UR7 ;  /* 0x0000000739397c20 */ /* 0x000fe20008410000 */
[----:B------:R-:W-:Y:S01]  /*2180*/  ISETP.GT.AND P1, PT, R3, 0x11, PT ;  /* 0x000000110300780c */ /* 0x000fe20003f24270 */
[----:B------:R-:W-:Y:S01]  /*2190*/  FMUL.FTZ R60, R60, UR7 ;  /* 0x000000073c3c7c20 */ /* 0x000fe20008410000 */
[----:B------:R-:W-:Y:S01]  /*21a0*/  FMNMX.FTZ R9, R28, R9, !PT ;  /* 0x000000091c097209 */ /* 0x000fe20007810000 */
[----:B------:R-:W-:Y:S01]  /*21b0*/  FMUL.FTZ R61, R61, UR7 ;  /* 0x000000073d3d7c20 */ /* 0x000fe20008410000 */
[----:B-1----:R-:W-:Y:S01]  /*21c0*/  FSEL R34, R38, -INF , P2 ;  /* 0xff80000026227808 */ /* 0x002fe20001000000 */
[----:B------:R-:W0:Y:S01]  /*21d0*/  MUFU.TANH R42, R42 ;  /* 0x0000002a002a7308 */ /* 0x000e220000002400 */
[----:B------:R-:W-:Y:S01]  /*21e0*/  FMNMX.FTZ R9, R30, R9, !PT ;  /* 0x000000091e097209 */ /* 0x000fe20007810000 */
[----:B------:R-:W-:Y:S01]  /*21f0*/  FMUL.FTZ R64, R64, UR7 ;  /* 0x0000000740407c20 */ /* 0x000fe20008410000 */
[----:B------:R-:W-:Y:S01]  /*2200*/  ISETP.GT.AND P2, PT, R3, 0x20, PT ;  /* 0x000000200300780c */ /* 0x000fe20003f44270 */
[----:B------:R-:W-:Y:S01]  /*2210*/  FMUL.FTZ R65, R65, UR7 ;  /* 0x0000000741417c20 */ /* 0x000fe20008410000 */
[----:B------:R-:W-:Y:S01]  /*2220*/  FMUL.FTZ R68, R68, UR7 ;  /* 0x0000000744447c20 */ /* 0x000fe20008410000 */
[----:B------:R-:W-:Y:S01]  /*2230*/  FMUL.FTZ R69, R69, UR7 ;  /* 0x0000000745457c20 */ /* 0x000fe20008410000 */
[----:B------:R-:W-:Y:S01]  /*2240*/  UIADD3 UR6, UR22, 0x22840, URZ ;  /* 0x0002284016067890 */ /* 0x000fe2000fffe03f */
[----:B------:R1:W-:Y:S03]  /*2250*/  MUFU.TANH R15, R32 ;  /* 0x00000020000f7308 */ /* 0x0003e60000002400 */
[----:B------:R-:W-:-:S05]  /*2260*/  UPRMT UR6, UR50, 0x654, UR6 ;  /* 0x0000065432067896 */ /* 0x000fca0008000006 */
[----:B------:R-:W-:Y:S01]  /*2270*/  MUFU.TANH R43, R43 ;  /* 0x0000002b002b7308 */ /* 0x000fe20000002400 */
[----:B-1----:R-:W-:Y:S02]  /*2280*/  FSEL R32, R35, -INF , P1 ;  /* 0xff80000023207808 */ /* 0x002fe40000800000 */
[C---:B------:R-:W-:Y:S01]  /*2290*/  ISETP.GT.AND P1, PT, R3.reuse, 0x19, PT ;  /* 0x000000190300780c */ /* 0x040fe20003f24270 */
[----:B------:R-:W-:Y:S01]  /*22a0*/  SYNCS.ARRIVE.TRANS64.RED.A1T0 RZ, [UR6], RZ ;  /* 0x000000ffffff79a7 */ /* 0x000fe20008100406 */
[----:B------:R-:W-:Y:S02]  /*22b0*/  FMNMX.FTZ R9, R32, R9, !PT ;  /* 0x0000000920097209 */ /* 0x000fe40007810000 */
[----:B0-----:R-:W-:Y:S01]  /*22c0*/  FSEL R38, R42, -INF , P2 ;  /* 0xff8000002a267808 */ /* 0x001fe20001000000 */
[----:B------:R-:W-:Y:S01]  /*22d0*/  MUFU.TANH R72, R40 ;  /* 0x0000002800487308 */ /* 0x000fe20000002400 */
[----:B------:R-:W-:Y:S02]  /*22e0*/  FMNMX.FTZ R9, R34, R9, !PT ;  /* 0x0000000922097209 */ /* 0x000fe40007810000 */
[----:B------:R-:W-:-:S05]  /*22f0*/  ISETP.GT.AND P2, PT, R3, 0x28, PT ;  /* 0x000000280300780c */ /* 0x000fca0003f44270 */
[----:B------:R-:W0:Y:S08]  /*2300*/  MUFU.TANH R40, R46 ;  /* 0x0000002e00287308 */ /* 0x000e300000002400 */
[----:B------:R-:W-:Y:S08]  /*2310*/  MUFU.TANH R73, R41 ;  /* 0x0000002900497308 */ /* 0x000ff00000002400 */
[----:B------:R1:W-:Y:S01]  /*2320*/  MUFU.TANH R21, R36 ;  /* 0x0000002400157308 */ /* 0x0003e20000002400 */
[----:B0-----:R-:W-:-:S02]  /*2330*/  FSEL R40, R40, -INF , P2 ;  /* 0xff80000028287808 */ /* 0x001fc40001000000 */
[----:B------:R-:W-:-:S05]  /*2340*/  ISETP.GT.AND P2, PT, R3, 0x30, PT ;  /* 0x000000300300780c */ /* 0x000fca0003f44270 */
[----:B------:R-:W0:Y:S01]  /*2350*/  MUFU.TANH R41, R47 ;  /* 0x0000002f00297308 */ /* 0x000e220000002400 */
[----:B-1----:R-:W-:Y:S02]  /*2360*/  FSEL R36, R39, -INF , P1 ;  /* 0xff80000027247808 */ /* 0x002fe40000800000 */
[----:B------:R-:W-:Y:S02]  /*2370*/  ISETP.GT.AND P1, PT, R3, 0x21, PT ;  /* 0x000000210300780c */ /* 0x000fe40003f24270 */
[----:B------:R-:W-:Y:S02]  /*2380*/  FMNMX.FTZ R9, R36, R9, !PT ;  /* 0x0000000924097209 */ /* 0x000fe40007810000 */
[----:B------:R-:W-:Y:S01]  /*2390*/  FSEL R39, R43, -INF , P1 ;  /* 0xff8000002b277808 */ /* 0x000fe20000800000 */
[----:B------:R-:W1:Y:S01]  /*23a0*/  MUFU.TANH R50, R50 ;  /* 0x0000003200327308 */ /* 0x000e620000002400 */
[----:B------:R-:W-:Y:S02]  /*23b0*/  FMNMX.FTZ R10, R38, R9, !PT ;  /* 0x00000009260a7209 */ /* 0x000fe40007810000 */
[----:B------:R-:W-:-:S02]  /*23c0*/  ISETP.GT.AND P1, PT, R3, 0x29, PT ;  /* 0x000000290300780c */ /* 0x000fc40003f24270 */
[----:B------:R-:W-:-:S03]  /*23d0*/  FMNMX.FTZ R9, R39, R10, !PT ;  /* 0x0000000a27097209 */ /* 0x000fc60007810000 */
[----:B------:R-:W3:Y:S01]  /*23e0*/  MUFU.TANH R51, R51 ;  /* 0x0000003300337308 */ /* 0x000ee20000002400 */
[----:B0-----:R-:W-:Y:S02]  /*23f0*/  FSEL R41, R41, -INF , P1 ;  /* 0xff80000029297808 */ /* 0x001fe40000800000 */
[----:B------:R-:W-:Y:S02]  /*2400*/  FMNMX.FTZ R10, R40, R9, !PT ;  /* 0x00000009280a7209 */ /* 0x000fe40007810000 */
[----:B------:R-:W-:Y:S02]  /*2410*/  ISETP.GT.AND P1, PT, R3, 0x31, PT ;  /* 0x000000310300780c */ /* 0x000fe40003f24270 */
[----:B------:R-:W-:Y:S01]  /*2420*/  FMNMX.FTZ R9, R41, R10, !PT ;  /* 0x0000000a29097209 */ /* 0x000fe20007810000 */
[----:B------:R-:W0:Y:S01]  /*2430*/  MUFU.TANH R46, R54 ;  /* 0x00000036002e7308 */ /* 0x000e220000002400 */
[----:B-1----:R-:W-:Y:S02]  /*2440*/  FSEL R42, R50, -INF , P2 ;  /* 0xff800000322a7808 */ /* 0x002fe40001000000 */
[----:B------:R-:W-:-:S02]  /*2450*/  ISETP.GT.AND P2, PT, R3, 0x38, PT ;  /* 0x000000380300780c */ /* 0x000fc40003f44270 */
[----:B------:R-:W-:-:S03]  /*2460*/  FMNMX.FTZ R10, R42, R9, !PT ;  /* 0x000000092a0a7209 */ /* 0x000fc60007810000 */
[----:B------:R-:W1:Y:S01]  /*2470*/  MUFU.TANH R47, R55 ;  /* 0x00000037002f7308 */ /* 0x000e620000002400 */
[----:B---3--:R-:W-:Y:S02]  /*2480*/  FSEL R43, R51, -INF , P1 ;  /* 0xff800000332b7808 */ /* 0x008fe40000800000 */
[----:B------:R-:W-:Y:S02]  /*2490*/  ISETP.GT.AND P1, PT, R3, 0x39, PT ;  /* 0x000000390300780c */ /* 0x000fe40003f24270 */
[----:B------:R-:W-:-:S03]  /*24a0*/  FMNMX.FTZ R9, R43, R10, !PT ;  /* 0x0000000a2b097209 */ /* 0x000fc60007810000 */
[----:B------:R-:W3:Y:S01]  /*24b0*/  MUFU.TANH R58, R58 ;  /* 0x0000003a003a7308 */ /* 0x000ee20000002400 */
[----:B0-----:R-:W-:Y:S02]  /*24c0*/  FSEL R46, R46, -INF , P2 ;  /* 0xff8000002e2e7808 */ /* 0x001fe40001000000 */
[----:B------:R-:W-:Y:S02]  /*24d0*/  ISETP.GT.AND P2, PT, R3, 0x40, PT ;  /* 0x000000400300780c */ /* 0x000fe40003f44270 */
[----:B------:R-:W-:-:S03]  /*24e0*/  FMNMX.FTZ R10, R46, R9, !PT ;  /* 0x000000092e0a7209 */ /* 0x000fc60007810000 */
[----:B------:R-:W0:Y:S01]  /*24f0*/  MUFU.TANH R59, R59 ;  /* 0x0000003b003b7308 */ /* 0x000e220000002400 */
[----:B-1----:R-:W-:Y:S02]  /*2500*/  FSEL R47, R47, -INF , P1 ;  /* 0xff8000002f2f7808 */ /* 0x002fe40000800000 */
[----:B------:R-:W-:Y:S02]  /*2510*/  ISETP.GT.AND P1, PT, R3, 0x41, PT ;  /* 0x000000410300780c */ /* 0x000fe40003f24270 */
        /* <DEDUP_REMOVED lines=31> */
[----:B------:R-:W-:Y:S02]  /*2710*/  ISETP.GT.AND P1, PT, R6, RZ, PT ;  /* 0x000000ff0600720c */ /* 0x000fe40003f24270 */
[----:B------:R-:W-:-:S03]  /*2720*/  FMNMX.FTZ R10, R3, R10, !PT ;  /* 0x0000000a030a7209 */ /* 0x000fc60007810000 */
[----:B------:R-:W0:Y:S01]  /*2730*/  MUFU.TANH R33, R33 ;  /* 0x0000002100217308 */ /* 0x000e220000002400 */
[----:B-1----:R-:W-:Y:S01]  /*2740*/  FSEL R4, R24, -INF , P1 ;  /* 0xff80000018047808 */ /* 0x002fe20000800000 */
[----:B------:R-:W1:Y:S01]  /*2750*/  SHFL.BFLY PT, R9, R10, 0x2, 0x1f ;  /* 0x0c401f000a097f89 */ /* 0x000e6200000e0000 */
[----:B------:R-:W-:-:S05]  /*2760*/  ISETP.GT.AND P1, PT, R6, 0x9, PT ;  /* 0x000000090600780c */ /* 0x000fca0003f24270 */
[----:B------:R-:W4:Y:S08]  /*2770*/  MUFU.TANH R37, R37 ;  /* 0x0000002500257308 */ /* 0x000f300000002400 */
[----:B------:R5:W-:Y:S08]  /*2780*/  MUFU.TANH R66, R49 ;  /* 0x0000003100427308 */ /* 0x000bf00000002400 */
[----:B------:R2:W2:Y:S01]  /*2790*/  MUFU.TANH R35, R44 ;  /* 0x0000002c00237308 */ /* 0x0004a20000002400 */
[----:B-1----:R-:W-:-:S05]  /*27a0*/  FMNMX.FTZ R9, R10, R9, !PT ;  /* 0x000000090a097209 */ /* 0x002fca0007810000 */
[----:B------:R-:W1:Y:S02]  /*27b0*/  SHFL.BFLY PT, R10, R9, 0x1, 0x1f ;  /* 0x0c201f00090a7f89 */ /* 0x000e6400000e0000 */
[----:B------:R-:W2:Y:S08]  /*27c0*/  MUFU.TANH R45, R45 ;  /* 0x0000002d002d7308 */ /* 0x000eb00000002400 */
[----:B------:R-:W2:Y:S08]  /*27d0*/  MUFU.TANH R63, R48 ;  /* 0x00000030003f7308 */ /* 0x000eb00000002400 */
[----:B------:R-:W2:Y:S01]  /*27e0*/  MUFU.TANH R52, R52 ;  /* 0x0000003400347308 */ /* 0x000ea20000002400 */
[----:B-1----:R-:W-:-:S07]  /*27f0*/  FMNMX.FTZ R5, R9, R10, !PT ;  /* 0x0000000a09057209 */ /* 0x002fce0007810000 */
[----:B------:R-:W1:Y:S01]  /*2800*/  MUFU.TANH R53, R53 ;  /* 0x0000003500357308 */ /* 0x000e620000002400 */
[----:B------:R-:W-:Y:S02]  /*2810*/  FSEL R9, R11, -INF , P2 ;  /* 0xff8000000b097808 */ /* 0x000fe40001000000 */
[----:B------:R-:W-:Y:S02]  /*2820*/  FSEL R10, R12, -INF , P3 ;  /* 0xff8000000c0a7808 */ /* 0x000fe40001800000 */
[----:B------:R-:W-:Y:S02]  /*2830*/  FMNMX.FTZ R13, R4, R9, !PT ;  /* 0x00000009040d7209 */ /* 0x000fe40007810000 */
[----:B------:R-:W-:Y:S01]  /*2840*/  ISETP.GT.AND P2, PT, R6, 0x10, PT ;  /* 0x000000100600780c */ /* 0x000fe20003f44270 */
[----:B------:R-:W1:Y:S01]  /*2850*/  MUFU.TANH R56, R56 ;  /* 0x0000003800387308 */ /* 0x000e620000002400 */
[----:B---3--:R-:W-:Y:S02]  /*2860*/  FSEL R11, R29, -INF , P1 ;  /* 0xff8000001d0b7808 */ /* 0x008fe40000800000 */
[----:B------:R-:W-:-:S02]  /*2870*/  FMNMX.FTZ R14, R10, R13, !PT ;  /* 0x0000000d0a0e7209 */ /* 0x000fc40007810000 */
[----:B------:R-:W-:Y:S02]  /*2880*/  FSEL R12, R15, -INF , P2 ;  /* 0xff8000000f0c7808 */ /* 0x000fe40001000000 */
[C---:B------:R-:W-:Y:S01]  /*2890*/  ISETP.GT.AND P1, PT, R6.reuse, 0x11, PT ;  /* 0x000000110600780c */ /* 0x040fe20003f24270 */
[----:B------:R-:W3:Y:S01]  /*28a0*/  MUFU.TANH R57, R57 ;  /* 0x0000003900397308 */ /* 0x000ee20000002400 */
[----:B------:R-:W-:Y:S01]  /*28b0*/  FMNMX.FTZ R15, R11, R14, !PT ;  /* 0x0000000e0b0f7209 */ /* 0x000fe20007810000 */
[C---:B------:R-:W-:Y:S01]  /*28c0*/  FMUL.FTZ R14, R5.reuse, UR10 ;  /* 0x0000000a050e7c20 */ /* 0x040fe20008410000 */
[----:B------:R-:W-:Y:S02]  /*28d0*/  FSETP.NEU.FTZ.AND P2, PT, R5, -INF , PT ;  /* 0xff8000000500780b */ /* 0x000fe40003f5d000 */
[----:B------:R-:W-:Y:S02]  /*28e0*/  ISETP.GT.AND P3, PT, R6, 0x18, PT ;  /* 0x000000180600780c */ /* 0x000fe40003f64270 */
[----:B0-----:R-:W-:Y:S01]  /*28f0*/  FSEL R13, R33, -INF , P1 ;  /* 0xff800000210d7808 */ /* 0x001fe20000800000 */
[----:B------:R-:W0:Y:S01]  /*2900*/  MUFU.TANH R60, R60 ;  /* 0x0000003c003c7308 */ /* 0x000e220000002400 */
[----:B------:R-:W-:-:S02]  /*2910*/  FMNMX.FTZ R24, R12, R15, !PT ;  /* 0x0000000f0c187209 */ /* 0x000fc40007810000 */
[----:B-----5:R-:W-:Y:S02]  /*2920*/  FSEL R49, R14, RZ, P2 ;  /* 0x000000ff0e317208 */ /* 0x020fe40001000000 */
[----:B------:R-:W-:Y:S02]  /*2930*/  FSEL R14, R21, -INF , P3 ;  /* 0xff800000150e7808 */ /* 0x000fe40001800000 */
[----:B------:R-:W-:Y:S01]  /*2940*/  ISETP.GT.AND P1, PT, R6, 0x19, PT ;  /* 0x000000190600780c */ /* 0x000fe20003f24270 */
[--C-:B------:R-:W-:Y:S01]  /*2950*/  FFMA.FTZ R29, R20, UR10, -R49.reuse ;  /* 0x0000000a141d7c23 */ /* 0x100fe20008010831 */
[----:B------:R-:W-:Y:S01]  /*2960*/  FMNMX.FTZ R21, R13, R24, !PT ;  /* 0x000000180d157209 */ /* 0x000fe20007810000 */
[--C-:B------:R-:W-:Y:S01]  /*2970*/  FFMA.FTZ R31, R25, UR10, -R49.reuse ;  /* 0x0000000a191f7c23 */ /* 0x100fe20008010831 */
[----:B------:R-:W-:Y:S01]  /*2980*/  ISETP.GT.AND P2, PT, R6, 0x20, PT ;  /* 0x000000200600780c */ /* 0x000fe20003f44270 */
[----:B------:R5:W-:Y:S01]  /*2990*/  MUFU.EX2 R153, R29 ;  /* 0x0000001d00997308 */ /* 0x000be20000000800 */
[----:B----4-:R-:W-:Y:S01]  /*29a0*/  FSEL R15, R37, -INF , P1 ;  /* 0xff800000250f7808 */ /* 0x010fe20000800000 */
[--C-:B------:R-:W-:Y:S01]  /*29b0*/  FFMA.FTZ R33, R26, UR10, -R49.reuse ;  /* 0x0000000a1a217c23 */ /* 0x100fe20008010831 */
[----:B------:R-:W-:Y:S01]  /*29c0*/  FMNMX.FTZ R24, R14, R21, !PT ;  /* 0x000000150e187209 */ /* 0x000fe20007810000 */
[--C-:B------:R-:W-:Y:S01]  /*29d0*/  FFMA.FTZ R37, R30, UR10, -R49.reuse ;  /* 0x0000000a1e257c23 */ /* 0x100fe20008010831 */
[----:B------:R-:W-:Y:S01]  /*29e0*/  ISETP.GT.AND P1, PT, R6, 0x21, PT ;  /* 0x000000210600780c */ /* 0x000fe20003f24270 */
[--C-:B------:R-:W-:Y:S01]  /*29f0*/  FFMA.FTZ R38, R38, UR10, -R49.reuse ;  /* 0x0000000a26267c23 */ /* 0x100fe20008010831 */
[----:B------:R-:W-:Y:S01]  /*2a00*/  FSEL R20, R72, -INF , P2 ;  /* 0xff80000048147808 */ /* 0x000fe20001000000 */
[----:B------:R4:W-:Y:S01]  /*2a10*/  MUFU.EX2 R48, R31 ;  /* 0x0000001f00307308 */ /* 0x0009e20000000800 */
[----:B------:R-:W-:Y:S01]  /*2a20*/  FMNMX.FTZ R27, R15, R24, !PT ;  /* 0x000000180f1b7209 */ /* 0x000fe20007810000 */
[--C-:B------:R-:W-:Y:S01]  /*2a30*/  FFMA.FTZ R40, R40, UR10, -R49.reuse ;  /* 0x0000000a28287c23 */ /* 0x100fe20008010831 */
[----:B------:R-:W-:Y:S01]  /*2a40*/  ISETP.GT.AND P2, PT, R6, 0x28, PT ;  /* 0x000000280600780c */ /* 0x000fe20003f44270 */
[--C-:B------:R-:W-:Y:S01]  /*2a50*/  FFMA.FTZ R41, R41, UR10, -R49.reuse ;  /* 0x0000000a29297c23 */ /* 0x100fe20008010831 */
[----:B------:R-:W-:Y:S01]  /*2a60*/  FSEL R21, R73, -INF , P1 ;  /* 0xff80000049157808 */ /* 0x000fe20000800000 */
[--C-:B------:R-:W-:Y:S01]  /*2a70*/  FFMA.FTZ R42, R42, UR10, -R49.reuse ;  /* 0x0000000a2a2a7c23 */ /* 0x100fe20008010831 */
[----:B--2---:R-:W-:Y:S01]  /*2a80*/  FMNMX.FTZ R44, R20, R27, !PT ;  /* 0x0000001b142c7209 */ /* 0x004fe20007810000 */
[----:B------:R-:W2:Y:S01]  /*2a90*/  MUFU.TANH R61, R61 ;  /* 0x0000003d003d7308 */ /* 0x000ea20000002400 */
[----:B------:R-:W-:Y:S01]  /*2aa0*/  ISETP.GT.AND P1, PT, R6, 0x29, PT ;  /* 0x000000290600780c */ /* 0x000fe20003f24270 */
[--C-:B------:R-:W-:Y:S01]  /*2ab0*/  FFMA.FTZ R43, R43, UR10, -R49.reuse ;  /* 0x0000000a2b2b7c23 */ /* 0x100fe20008010831 */
[----:B------:R-:W-:Y:S01]  /*2ac0*/  FSEL R24, R35, -INF , P2 ;  /* 0xff80000023187808 */ /* 0x000fe20001000000 */
[--C-:B------:R-:W-:Y:S01]  /*2ad0*/  FFMA.FTZ R35, R28, UR10, -R49.reuse ;  /* 0x0000000a1c237c23 */ /* 0x100fe20008010831 */
[----:B------:R-:W-:Y:S01]  /*2ae0*/  FMNMX.FTZ R27, R21, R44, !PT ;  /* 0x0000002c151b7209 */ /* 0x000fe20007810000 */
[--C-:B------:R-:W-:Y:S01]  /*2af0*/  FFMA.FTZ R46, R46, UR10, -R49.reuse ;  /* 0x0000000a2e2e7c23 */ /* 0x100fe20008010831 */
[----:B------:R-:W-:Y:S01]  /*2b00*/  ISETP.GT.AND P2, PT, R6, 0x30, PT ;  /* 0x000000300600780c */ /* 0x000fe20003f44270 */
[----:B------:R-:W2:Y:S01]  /*2b10*/  MUFU.TANH R64, R64 ;  /* 0x0000004000407308 */ /* 0x000ea20000002400 */
[----:B------:R-:W-:Y:S01]  /*2b20*/  FSEL R25, R45, -INF , P1 ;  /* 0xff8000002d197808 */ /* 0x000fe20000800000 */
[--C-:B------:R-:W-:Y:S01]  /*2b30*/  FFMA.FTZ R45, R32, UR10, -R49.reuse ;  /* 0x0000000a202d7c23 */ /* 0x100fe20008010831 */
[----:B------:R-:W-:Y:S01]  /*2b40*/  FMNMX.FTZ R44, R24, R27, !PT ;  /* 0x0000001b182c7209 */ /* 0x000fe20007810000 */
[--C-:B------:R-:W-:Y:S01]  /*2b50*/  FFMA.FTZ R47, R47, UR10, -R49.reuse ;  /* 0x0000000a2f2f7c23 */ /* 0x100fe20008010831 */
[----:B------:R-:W-:Y:S01]  /*2b60*/  ISETP.GT.AND P1, PT, R6, 0x31, PT ;  /* 0x000000310600780c */ /* 0x000fe20003f24270 */
[--C-:B------:R-:W-:Y:S01]  /*2b70*/  FFMA.FTZ R50, R50, UR10, -R49.reuse ;  /* 0x0000000a32327c23 */ /* 0x100fe20008010831 */
[----:B------:R-:W-:Y:S01]  /*2b80*/  FSEL R26, R63, -INF , P2 ;  /* 0xff8000003f1a7808 */ /* 0x000fe20001000000 */
[----:B------:R3:W-:Y:S01]  /*2b90*/  MUFU.EX2 R155, R33 ;  /* 0x00000021009b7308 */ /* 0x0007e20000000800 */
[----:B-----5:R-:W-:Y:S01]  /*2ba0*/  FMNMX.FTZ R29, R25, R44, !PT ;  /* 0x0000002c191d7209 */ /* 0x020fe20007810000 */
[--C-:B------:R-:W-:Y:S01]  /*2bb0*/  FFMA.FTZ R51, R51, UR10, -R49.reuse ;  /* 0x0000000a33337c23 */ /* 0x100fe20008010831 */
[----:B------:R-:W-:Y:S01]  /*2bc0*/  ISETP.GT.AND P2, PT, R6, 0x38, PT ;  /* 0x000000380600780c */ /* 0x000fe20003f44270 */
[--C-:B------:R-:W-:Y:S01]  /*2bd0*/  FFMA.FTZ R54, R54, UR10, -R49.reuse ;  /* 0x0000000a36367c23 */ /* 0x100fe20008010831 */
[----:B------:R-:W-:Y:S01]  /*2be0*/  FSEL R27, R66, -INF , P1 ;  /* 0xff800000421b7808 */ /* 0x000fe20000800000 */
[--C-:B------:R-:W-:Y:S01]  /*2bf0*/  FFMA.FTZ R55, R55, UR10, -R49.reuse ;  /* 0x0000000a37377c23 */ /* 0x100fe20008010831 */
[----:B------:R-:W-:Y:S01]  /*2c00*/  FMNMX.FTZ R44, R26, R29, !PT ;  /* 0x0000001d1a2c7209 */ /* 0x000fe20007810000 */
[----:B------:R-:W5:Y:S01]  /*2c10*/  MUFU.TANH R65, R65 ;  /* 0x0000004100417308 */ /* 0x000f620000002400 */
[----:B------:R-:W-:Y:S01]  /*2c20*/  ISETP.GT.AND P1, PT, R6, 0x39, PT ;  /* 0x000000390600780c */ /* 0x000fe20003f24270 */
[--C-:B------:R-:W-:Y:S01]  /*2c30*/  FFMA.FTZ R58, R58, UR10, -R49.reuse ;  /* 0x0000000a3a3a7c23 */ /* 0x100fe20008010831 */
[----:B------:R-:W-:Y:S01]  /*2c40*/  FSEL R28, R52, -INF , P2 ;  /* 0xff800000341c7808 */ /* 0x000fe20001000000 */
[--C-:B------:R-:W-:Y:S01]  /*2c50*/  FFMA.FTZ R59, R59, UR10, -R49.reuse ;  /* 0x0000000a3b3b7c23 */ /* 0x100fe20008010831 */
[----:B----4-:R-:W-:Y:S01]  /*2c60*/  FMNMX.FTZ R31, R27, R44, !PT ;  /* 0x0000002c1b1f7209 */ /* 0x010fe20007810000 */
[--C-:B------:R-:W-:Y:S01]  /*2c70*/  FFMA.FTZ R62, R62, UR10, -R49.reuse ;  /* 0x0000000a3e3e7c23 */ /* 0x100fe20008010831 */
[----:B------:R-:W-:Y:S01]  /*2c80*/  ISETP.GT.AND P2, PT, R6, 0x40, PT ;  /* 0x000000400600780c */ /* 0x000fe20003f44270 */
[----:B------:R-:W4:Y:S01]  /*2c90*/  MUFU.TANH R68, R68 ;  /* 0x0000004400447308 */ /* 0x000f220000002400 */
[----:B-1----:R-:W-:Y:S01]  /*2ca0*/  FSEL R29, R53, -INF , P1 ;  /* 0xff800000351d7808 */ /* 0x002fe20000800000 */
[--C-:B------:R-:W-:Y:S01]  /*2cb0*/  FFMA.FTZ R53, R34, UR10, -R49.reuse ;  /* 0x0000000a22357c23 */ /* 0x100fe20008010831 */
[----:B------:R-:W-:Y:S01]  /*2cc0*/  FMNMX.FTZ R44, R28, R31, !PT ;  /* 0x0000001f1c2c7209 */ /* 0x000fe20007810000 */
[----:B------:R-:W-:Y:S01]  /*2cd0*/  FFMA.FTZ R3, R3, UR10, -R49 ;  /* 0x0000000a03037c23 */ /* 0x000fe20008010831 */
[----:B------:R-:W-:-:S02]  /*2ce0*/  ISETP.GT.AND P1, PT, R6, 0x41, PT ;  /* 0x000000410600780c */ /* 0x000fc40003f24270 */
[----:B------:R-:W-:Y:S01]  /*2cf0*/  FSEL R30, R56, -INF , P2 ;  /* 0xff800000381e7808 */ /* 0x000fe20001000000 */
[----:B------:R1:W-:Y:S01]  /*2d00*/  MUFU.EX2 R52, R35 ;  /* 0x0000002300347308 */ /* 0x0003e20000000800 */
[----:B---3--:R-:W-:Y:S02]  /*2d10*/  FMNMX.FTZ R33, R29, R44, !PT ;  /* 0x0000002c1d217209 */ /* 0x008fe40007810000 */
[----:B------:R-:W-:Y:S02]  /*2d20*/  ISETP.GT.AND P2, PT, R6, 0x48, PT ;  /* 0x000000480600780c */ /* 0x000fe40003f44270 */
[----:B------:R-:W-:Y:S01]  /*2d30*/  FSEL R31, R57, -INF , P1 ;  /* 0xff800000391f7808 */ /* 0x000fe20000800000 */
[----:B------:R-:W-:Y:S01]  /*2d40*/  FFMA.FTZ R57, R36, UR10, -R49 ;  /* 0x0000000a24397c23 */ /* 0x000fe20008010831 */
[----:B------:R-:W-:Y:S01]  /*2d50*/  FMNMX.FTZ R44, R30, R33, !PT ;  /* 0x000000211e2c7209 */ /* 0x000fe20007810000 */
[----:B------:R-:W3:Y:S01]  /*2d60*/  MUFU.TANH R69, R69 ;  /* 0x0000004500457308 */ /* 0x000ee20000002400 */
[----:B------:R-:W-:-:S02]  /*2d70*/  ISETP.GT.AND P1, PT, R6, 0x49, PT ;  /* 0x000000490600780c */ /* 0x000fc40003f24270 */
[----:B0-----:R-:W-:Y:S02]  /*2d80*/  FSEL R32, R60, -INF , P2 ;  /* 0xff8000003c207808 */ /* 0x001fe40001000000 */
[----:B-1----:R-:W-:Y:S02]  /*2d90*/  FMNMX.FTZ R35, R31, R44, !PT ;  /* 0x0000002c1f237209 */ /* 0x002fe40007810000 */
[----:B------:R-:W-:Y:S01]  /*2da0*/  ISETP.GT.AND P2, PT, R6, 0x50, PT ;  /* 0x000000500600780c */ /* 0x000fe20003f44270 */
[----:B------:R0:W-:Y:S01]  /*2db0*/  MUFU.EX2 R157, R37 ;  /* 0x00000025009d7308 */ /* 0x0001e20000000800 */
[----:B--2---:R-:W-:Y:S02]  /*2dc0*/  FSEL R33, R61, -INF , P1 ;  /* 0xff8000003d217808 */ /* 0x004fe40000800000 */
[----:B------:R-:W-:Y:S02]  /*2dd0*/  FMNMX.FTZ R44, R32, R35, !PT ;  /* 0x00000023202c7209 */ /* 0x000fe40007810000 */
[----:B------:R-:W-:-:S02]  /*2de0*/  ISETP.GT.AND P1, PT, R6, 0x51, PT ;  /* 0x000000510600780c */ /* 0x000fc40003f24270 */
[----:B------:R-:W-:Y:S01]  /*2df0*/  FSEL R34, R64, -INF , P2 ;  /* 0xff80000040227808 */ /* 0x000fe20001000000 */
[----:B------:R1:W-:Y:S01]  /*2e00*/  MUFU.EX2 R56, R45 ;  /* 0x0000002d00387308 */ /* 0x0003e20000000800 */
[----:B0-----:R-:W-:Y:S01]  /*2e10*/  FMNMX.FTZ R37, R33, R44, !PT ;  /* 0x0000002c21257209 */ /* 0x001fe20007810000 */
[----:B------:R-:W-:Y:S01]  /*2e20*/  FADD.FTZ R64, R153, R48 ;  /* 0x0000003099407221 */ /* 0x000fe20000010000 */
[----:B------:R-:W-:Y:S02]  /*2e30*/  ISETP.GT.AND P2, PT, R6, 0x58, PT ;  /* 0x000000580600780c */ /* 0x000fe40003f44270 */
[----:B-----5:R-:W-:Y:S02]  /*2e40*/  FSEL R35, R65, -INF , P1 ;  /* 0xff80000041237808 */ /* 0x020fe40000800000 */
[----:B------:R-:W-:Y:S01]  /*2e50*/  FMNMX.FTZ R44, R34, R37, !PT ;  /* 0x00000025222c7209 */ /* 0x000fe20007810000 */
[----:B------:R-:W-:Y:S01]  /*2e60*/  MUFU.EX2 R161, R38 ;  /* 0x0000002600a17308 */ /* 0x000fe20000000800 */
[----:B------:R-:W-:-:S02]  /*2e70*/  ISETP.GT.AND P1, PT, R6, 0x59, PT ;  /* 0x000000590600780c */ /* 0x000fc40003f24270 */
[----:B----4-:R-:W-:Y:S02]  /*2e80*/  FSEL R36, R68, -INF , P2 ;  /* 0xff80000044247808 */ /* 0x010fe40001000000 */
[----:B-1----:R-:W-:Y:S01]  /*2e90*/  FMNMX.FTZ R45, R35, R44, !PT ;  /* 0x0000002c232d7209 */ /* 0x002fe20007810000 */
[----:B------:R-:W-:Y:S01]  /*2ea0*/  FFMA.FTZ R44, R39, UR10, -R49 ;  /* 0x0000000a272c7c23 */ /* 0x000fe20008010831 */
[----:B---3--:R-:W-:Y:S01]  /*2eb0*/  FSEL R37, R69, -INF , P1 ;  /* 0xff80000045257808 */ /* 0x008fe20000800000 */
[----:B------:R-:W-:Y:S01]  /*2ec0*/  MUFU.EX2 R53, R53 ;  /* 0x0000003500357308 */ /* 0x000fe20000000800 */
[----:B------:R-:W-:Y:S02]  /*2ed0*/  FMNMX.FTZ R6, R36, R45, !PT ;  /* 0x0000002d24067209 */ /* 0x000fe40007810000 */
[----:B------:R-:W-:Y:S02]  /*2ee0*/  F2FP.BF16.F32.PACK_AB R153, R48, R153 ;  /* 0x000000993099723e */ /* 0x000fe400000010ff */
[----:B------:R-:W-:-:S03]  /*2ef0*/  FMNMX.FTZ R6, R37, R6, !PT ;  /* 0x0000000625067209 */ /* 0x000fc60007810000 */
[----:B------:R-:W0:Y:S02]  /*2f00*/  MUFU.EX2 R60, R57 ;  /* 0x00000039003c7308 */ /* 0x000e240000000800 */
[----:B------:R-:W1:Y:S06]  /*2f10*/  SHFL.BFLY PT, R39, R6, 0x2, 0x1f ;  /* 0x0c401f0006277f89 */ /* 0x000e6c00000e0000 */
[----:B------:R-:W-:Y:S08]  /*2f20*/  MUFU.EX2 R44, R44 ;  /* 0x0000002c002c7308 */ /* 0x000ff00000000800 */
[----:B------:R-:W-:Y:S01]  /*2f30*/  MUFU.EX2 R40, R40 ;  /* 0x0000002800287308 */ /* 0x000fe20000000800 */
[----:B0-----:R-:W-:-:S07]  /*2f40*/  F2FP.BF16.F32.PACK_AB R159, R60, R53 ;  /* 0x000000353c9f723e */ /* 0x001fce00000010ff */
[----:B------:R-:W0:Y:S01]  /*2f50*/  MUFU.EX2 R41, R41 ;  /* 0x0000002900297308 */ /* 0x000e220000000800 */
[----:B-1----:R-:W-:-:S05]  /*2f60*/  FMNMX.FTZ R39, R6, R39, !PT ;  /* 0x0000002706277209 */ /* 0x002fca0007810000 */
[----:B------:R-:W1:Y:S02]  /*2f70*/  SHFL.BFLY PT, R6, R39, 0x1, 0x1f ;  /* 0x0c201f0027067f89 */ /* 0x000e6400000e0000 */
[----:B------:R-:W-:Y:S08]  /*2f80*/  MUFU.EX2 R42, R42 ;  /* 0x0000002a002a7308 */ /* 0x000ff00000000800 */
[----:B------:R-:W2:Y:S01]  /*2f90*/  MUFU.EX2 R43, R43 ;  /* 0x0000002b002b7308 */ /* 0x000ea20000000800 */
[----:B0-----:R-:W-:-:S07]  /*2fa0*/  F2FP.BF16.F32.PACK_AB R163, R41, R40 ;  /* 0x0000002829a3723e */ /* 0x001fce00000010ff */
[----:B------:R-:W-:Y:S01]  /*2fb0*/  MUFU.EX2 R46, R46 ;  /* 0x0000002e002e7308 */ /* 0x000fe20000000800 */
[----:B-1----:R-:W-:-:S07]  /*2fc0*/  FMNMX.FTZ R6, R39, R6, !PT ;  /* 0x0000000627067209 */ /* 0x002fce0007810000 */
[----:B------:R-:W0:Y:S01]  /*2fd0*/  MUFU.EX2 R47, R47 ;  /* 0x0000002f002f7308 */ /* 0x000e220000000800 */
[----:B--2---:R-:W-:Y:S02]  /*2fe0*/  F2FP.BF16.F32.PACK_AB R165, R43, R42 ;  /* 0x0000002a2ba5723e */ /* 0x004fe400000010ff */
[C---:B------:R-:W-:Y:S01]  /*2ff0*/  FSETP.NEU.FTZ.AND P1, PT, R6.reuse, -INF , PT ;  /* 0xff8000000600780b */ /* 0x040fe20003f3d000 */
[----:B------:R-:W-:-:S04]  /*3000*/  FMUL.FTZ R38, R6, UR10 ;  /* 0x0000000a06267c20 */ /* 0x000fc80008410000 */
[----:B------:R-:W-:Y:S01]  /*3010*/  MUFU.EX2 R50, R50 ;  /* 0x0000003200327308 */ /* 0x000fe20000000800 */
        /* <DEDUP_REMOVED lines=27> */
[----:B------:R-:W-:Y:S01]  /*31d0*/  FFMA.FTZ R37, R37, UR10, -R38 ;  /* 0x0000000a25257c23 */ /* 0x000fe20008010826 */
[----:B0-----:R-:W-:-:S03]  /*31e0*/  F2FP.BF16.F32.PACK_AB R167, R47, R46 ;  /* 0x0000002e2fa7723e */ /* 0x001fc600000010ff */
[----:B------:R-:W0:Y:S01]  /*31f0*/  MUFU.EX2 R11, R11 ;  /* 0x0000000b000b7308 */ /* 0x000e220000000800 */
[----:B-1----:R-:W-:Y:S01]  /*3200*/  FADD.FTZ R39, R4, R9 ;  /* 0x0000000904277221 */ /* 0x002fe20000010000 */
[----:B------:R-:W-:-:S06]  /*3210*/  F2FP.BF16.F32.PACK_AB R152, R9, R4 ;  /* 0x000000040998723e */ /* 0x000fcc00000010ff */
[----:B------:R-:W1:Y:S01]  /*3220*/  MUFU.EX2 R12, R12 ;  /* 0x0000000c000c7308 */ /* 0x000e620000000800 */
[----:B--2---:R-:W-:Y:S01]  /*3230*/  FADD.FTZ R66, R10, R39 ;  /* 0x000000270a427221 */ /* 0x004fe20000010000 */
[----:B------:R-:W-:Y:S01]  /*3240*/  FADD.FTZ R39, R155, R64 ;  /* 0x000000409b277221 */ /* 0x000fe20000010000 */
[----:B------:R-:W-:-:S03]  /*3250*/  F2FP.BF16.F32.PACK_AB R155, R52, R155 ;  /* 0x0000009b349b723e */ /* 0x000fc600000010ff */
[----:B------:R-:W-:Y:S02]  /*3260*/  FADD.FTZ R64, R52, R39 ;  /* 0x0000002734407221 */ /* 0x000fe40000010000 */
[----:B------:R-:W2:Y:S01]  /*3270*/  MUFU.EX2 R13, R13 ;  /* 0x0000000d000d7308 */ /* 0x000ea20000000800 */
[----:B0-----:R-:W-:Y:S01]  /*3280*/  FADD.FTZ R45, R11, R66 ;  /* 0x000000420b2d7221 */ /* 0x001fe20000010000 */
[----:B------:R-:W-:Y:S01]  /*3290*/  FADD.FTZ R39, R157, R64 ;  /* 0x000000409d277221 */ /* 0x000fe20000010000 */
[----:B------:R-:W-:Y:S02]  /*32a0*/  F2FP.BF16.F32.PACK_AB R154, R11, R10 ;  /* 0x0000000a0b9a723e */ /* 0x000fe400000010ff */
[C---:B------:R-:W-:Y:S01]  /*32b0*/  F2FP.BF16.F32.PACK_AB R157, R56.reuse, R157 ;  /* 0x0000009d389d723e */ /* 0x040fe200000010ff */
[----:B------:R-:W-:Y:S02]  /*32c0*/  FADD.FTZ R64, R56, R39 ;  /* 0x0000002738407221 */ /* 0x000fe40000010000 */
[----:B------:R-:W0:Y:S01]  /*32d0*/  MUFU.EX2 R14, R14 ;  /* 0x0000000e000e7308 */ /* 0x000e220000000800 */
[----:B-1----:R-:W-:Y:S01]  /*32e0*/  FADD.FTZ R66, R12, R45 ;  /* 0x0000002d0c427221 */ /* 0x002fe20000010000 */
[----:B------:R-:W-:-:S04]  /*32f0*/  FADD.FTZ R39, R53, R64 ;  /* 0x0000004035277221 */ /* 0x000fc80000010000 */
[----:B------:R-:W-:Y:S02]  /*3300*/  FADD.FTZ R64, R60, R39 ;  /* 0x000000273c407221 */ /* 0x000fe40000010000 */
[----:B------:R-:W1:Y:S01]  /*3310*/  MUFU.EX2 R15, R15 ;  /* 0x0000000f000f7308 */ /* 0x000e620000000800 */
[----:B--2---:R-:W-:Y:S01]  /*3320*/  FADD.FTZ R45, R13, R66 ;  /* 0x000000420d2d7221 */ /* 0x004fe20000010000 */
[----:B------:R-:W-:Y:S01]  /*3330*/  FADD.FTZ R39, R161, R64 ;  /* 0x00000040a1277221 */ /* 0x000fe20000010000 */
[C---:B------:R-:W-:Y:S02]  /*3340*/  F2FP.BF16.F32.PACK_AB R161, R44.reuse, R161 ;  /* 0x000000a12ca1723e */ /* 0x040fe400000010ff */
[----:B------:R-:W-:Y:S01]  /*3350*/  F2FP.BF16.F32.PACK_AB R156, R13, R12 ;  /* 0x0000000c0d9c723e */ /* 0x000fe200000010ff */
[----:B------:R-:W-:Y:S02]  /*3360*/  FADD.FTZ R39, R44, R39 ;  /* 0x000000272c277221 */ /* 0x000fe40000010000 */
[----:B------:R-:W2:Y:S01]  /*3370*/  MUFU.EX2 R20, R20 ;  /* 0x0000001400147308 */ /* 0x000ea20000000800 */
[----:B0-----:R-:W-:Y:S01]  /*3380*/  FADD.FTZ R66, R14, R45 ;  /* 0x0000002d0e427221 */ /* 0x001fe20000010000 */
[----:B------:R-:W-:-:S06]  /*3390*/  FADD.FTZ R48, R40, R39 ;  /* 0x0000002728307221 */ /* 0x000fcc0000010000 */
        /* <DEDUP_REMOVED lines=9> */
[----:B-1----:R-:W-:Y:S01]  /*3430*/  FADD.FTZ R38, R24, R45 ;  /* 0x0000002d18267221 */ /* 0x002fe20000010000 */
[----:B------:R-:W-:-:S04]  /*3440*/  FADD.FTZ R45, R41, R48 ;  /* 0x00000030292d7221 */ /* 0x000fc80000010000 */
[----:B------:R-:W-:Y:S02]  /*3450*/  FADD.FTZ R10, R42, R45 ;  /* 0x0000002d2a0a7221 */ /* 0x000fe40000010000 */
[----:B------:R-:W1:Y:S01]  /*3460*/  MUFU.EX2 R27, R27 ;  /* 0x0000001b001b7308 */ /* 0x000e620000000800 */
[----:B--2---:R-:W-:Y:S01]  /*3470*/  FADD.FTZ R39, R25, R38 ;  /* 0x0000002619277221 */ /* 0x004fe20000010000 */
[----:B------:R-:W-:Y:S01]  /*3480*/  FADD.FTZ R11, R43, R10 ;  /* 0x0000000a2b0b7221 */ /* 0x000fe20000010000 */
[----:B------:R-:W-:-:S03]  /*3490*/  F2FP.BF16.F32.PACK_AB R162, R25, R24 ;  /* 0x0000001819a2723e */ /* 0x000fc600000010ff */
[----:B------:R-:W-:Y:S02]  /*34a0*/  FADD.FTZ R10, R46, R11 ;  /* 0x0000000b2e0a7221 */ /* 0x000fe40000010000 */
[----:B------:R-:W2:Y:S01]  /*34b0*/  MUFU.EX2 R28, R28 ;  /* 0x0000001c001c7308 */ /* 0x000ea20000000800 */
[----:B0-----:R-:W-:Y:S01]  /*34c0*/  FADD.FTZ R4, R26, R39 ;  /* 0x000000271a047221 */ /* 0x001fe20000010000 */
[----:B------:R-:W-:-:S04]  /*34d0*/  FADD.FTZ R11, R47, R10 ;  /* 0x0000000a2f0b7221 */ /* 0x000fc80000010000 */
[----:B------:R-:W-:Y:S02]  /*34e0*/  FADD.FTZ R10, R50, R11 ;  /* 0x0000000b320a7221 */ /* 0x000fe40000010000 */
        /* <DEDUP_REMOVED lines=38> */
[----:B------:R2:W0:Y:S01]  /*3750*/  MUFU.EX2 R175, R3 ;  /* 0x0000000300af7308 */ /* 0x0004220000000800 */
[----:B-1----:R-:W-:Y:S01]  /*3760*/  FADD.FTZ R10, R62, R11 ;  /* 0x0000000b3e0a7221 */ /* 0x002fe20000010000 */
[C---:B--2---:R-:W-:Y:S01]  /*3770*/  FADD.FTZ R3, R37.reuse, R4 ;  /* 0x0000000425037221 */ /* 0x044fe20000010000 */
[----:B------:R-:W-:Y:S02]  /*3780*/  F2FP.BF16.F32.PACK_AB R174, R37, R36 ;  /* 0x0000002425ae723e */ /* 0x000fe400000010ff */
[C---:B0-----:R-:W-:Y:S01]  /*3790*/  FADD.FTZ R4, R175.reuse, R10 ;  /* 0x0000000aaf047221 */ /* 0x041fe20000010000 */
[----:B------:R-:W-:Y:S01]  /*37a0*/  F2FP.BF16.F32.PACK_AB R175, R175, R62 ;  /* 0x0000003eafaf723e */ /* 0x000fe200000010ff */
[----:B------:R-:W-:Y:S06]  /*37b0*/  @!P0 BRA `(.L_x_4439) ;  /* 0x0000000000048947 */ /* 0x000fec0003800000 */
[----:B------:R-:W-:Y:S01]  /*37c0*/  BPT.TRAP 0x1 ;  /* 0x000000040000795c */ /* 0x000fe20000300000 */
.L_x_4439:
[----:B------:R0:W1:Y:S01]  /*37d0*/  SYNCS.PHASECHK.TRANS64.TRYWAIT P1, [UR22+0x22850], R8 ;  /* 0x02285008ff0075a7 */ /* 0x0000620008020156 */
[----:B------:R-:W-:Y:S05]  /*37e0*/  @!P0 BRA `(.L_x_4440) ;  /* 0x0000000000048947 */ /* 0x000fea0003800000 */
[----:B------:R-:W-:Y:S01]  /*37f0*/  BPT.TRAP 0x1 ;  /* 0x000000040000795c */ /* 0x000fe20000300000 */
.L_x_4440:
[----:B-1----:R-:W-:Y:S05]  /*3800*/  @P1 BRA `(.L_x_4441) ;  /* 0x0000000000081947 */ /* 0x002fea0003800000 */
[----:B------:R-:W1:Y:S02]  /*3810*/  SYNCS.PHASECHK.TRANS64.TRYWAIT P1, [UR22+0x22850], R8 ;  /* 0x02285008ff0075a7 */ /* 0x000e640008020156 */
[----:B-1----:R-:W-:Y:S05]  /*3820*/  @!P1 BRA `(.L_x_4442) ;  /* 0x000000c400549947 */ /* 0x002fea0003800000 */
.L_x_4441:
        /* <DEDUP_REMOVED lines=43> */
.L_x_4443:
[----:B------:R-:W-:Y:S01]  /*3ae0*/  UISETP.NE.AND UP0, UPT, UR46, URZ, UPT ;  /* 0x0000003f2e00728c */ /* 0x000fe2000bf05270 */
[----:B------:R-:W2:Y:S01]  /*3af0*/  S2UR UR18, SR_CgaCtaId ;  /* 0x00000000001279c3 */ /* 0x000ea20000008800 */
[----:B------:R-:W-:Y:S01]  /*3b00*/  UMOV UR15, UR43 ;  /* 0x0000002b000f7c82 */ /* 0x000fe20008000000 */
[----:B------:R-:W-:Y:S02]  /*3b10*/  UIMAD UR11, UR42, UR11, -UR14 ;  /* 0x0000000b2a0b72a4 */ /* 0x000fe4000f8e0a0e */
[----:B------:R-:W-:Y:S02]  /*3b20*/  UIADD3 UR22, UR22, 0x22860, URZ ;  /* 0x0002286016167890 */ /* 0x000fe4000fffe03f */
[----:B------:R-:W-:-:S04]  /*3b30*/  UIADD3 UR23, UR40, -0x2, URZ ;  /* 0xfffffffe28177890 */ /* 0x000fc8000fffe03f */
[----:B------:R-:W-:Y:S01]  /*3b40*/  @UP0 ULDC UR6, c[0x0][0x44c] ;  /* 0x0001130000060ab9 */ /* 0x000fe20000000800 */
[----:B------:R-:W-:Y:S01]  /*3b50*/  @UP0 ULDC UR19, c[0x0][0x450] ;  /* 0x0001140000130ab9 */ /* 0x000fe20000000800 */
[----:B------:R-:W-:-:S04]  /*3b60*/  UIMAD.WIDE.U32 UR6, UR43, UR6, URZ ;  /* 0x000000062b0672a5 */ /* 0x000fc8000f8e003f */
[----:B------:R-:W-:-:S04]  /*3b70*/  @UP0 USHF.R.U32.HI UR15, URZ, UR19, UR7 ;  /* 0x000000133f0f0299 */ /* 0x000fc80008011607 */
[----:B------:R-:W-:-:S04]  /*3b80*/  UIADD3 UR6, UR11, UR15, URZ ;  /* 0x0000000f0b067290 */ /* 0x000fc8000fffe03f */
[----:B------:R-:W-:Y:S02]  /*3b90*/  UIMAD.WIDE UR6, UR6, 0x2aaaaaab, URZ ;  /* 0x2aaaaaab060678a5 */ /* 0x000fe4000f8e023f */
[----:B--2---:R-:W-:Y:S02]  /*3ba0*/  UPRMT UR22, UR18, 0x654, UR22 ;  /* 0x0000065412167896 */ /* 0x004fe40008000016 */
[----:B------:R-:W-:-:S04]  /*3bb0*/  USHF.R.U32.HI UR6, URZ, 0x1f, UR7 ;  /* 0x0000001f3f067899 */ /* 0x000fc80008011607 */
[----:B------:R-:W-:-:S03]  /*3bc0*/  ULEA.HI.SX32 UR6, UR7, UR6, 0x1c ;  /* 0x0000000607067291 */ /* 0x000fc6000f8fe23f */
[----:B------:R-:W-:Y:S01]  /*3bd0*/  SYNCS.ARRIVE.TRANS64.RED.A1T0 RZ, [UR22], RZ ;  /* 0x000000ffffff79a7 */ /* 0x000fe20008100416 */
[----:B------:R-:W-:-:S04]  /*3be0*/  UISETP.LT.AND UP0, UPT, URZ, UR6, UPT ;  /* 0x000000063f00728c */ /* 0x000fc8000bf01270 */
[----:B------:R-:W-:-:S04]  /*3bf0*/  USEL UR22, URZ, UR6, !UP0 ;  /* 0x000000063f167287 */ /* 0x000fc8000c000000 */
[----:B------:R-:W-:-:S06]  /*3c00*/  UISETP.GE.AND UP0, UPT, UR23, UR22, UPT ;  /* 0x000000161700728c */ /* 0x000fcc000bf06270 */
[----:B------:R-:W-:-:S13]  /*3c10*/  PLOP3.LUT P1, PT, PT, PT, UP0, 0x80, 0x0 ;  /* 0x000000000000781c */ /* 0x000fda0003f2f008 */
[----:B------:R-:W-:Y:S05]  /*3c20*/  @!P1 BRA `(.L_x_4444) ;  /* 0x0000002800bc9947 */ /* 0x000fea0003800000 */
[----:B-1----:R-:W-:Y:S01]  /*3c30*/  IMAD.MOV.U32 R9, RZ, RZ, R5 ;  /* 0x000000ffff097224 */ /* 0x002fe200078e0005 */
[----:B0-----:R-:W-:Y:S01]  /*3c40*/  MOV R8, R6 ;  /* 0x0000000600087202 */ /* 0x001fe20000000f00 */
[----:B------:R-:W-:Y:S01]  /*3c50*/  ULDC UR27, c[0x0][0x288] ;  /* 0x0000a200001b7ab9 */ /* 0x000fe20000000800 */
[----:B------:R-:W-:Y:S01]  /*3c60*/  ULDC UR28, c[0x0][0x9d8] ;  /* 0x00027600001c7ab9 */ /* 0x000fe20000000800 */
[----:B------:R-:W-:-:S05]  /*3c70*/  ULDC UR24, c[0x0][0x988] ;  /* 0x0002620000187ab9 */ /* 0x000fca0000000800 */
.L_x_4455:
[----:B------:R-:W-:-:S04]  /*3c80*/  UIADD3 UR36, UR36, 0x1, URZ ;  /* 0x0000000124247890 */ /* 0x000fc8000fffe03f */
[----:B------:R-:W-:-:S04]  /*3c90*/  UISETP.NE.AND UP0, UPT, UR36, 0x2, UPT ;  /* 0x000000022400788c */ /* 0x000fc8000bf05270 */
[----:B------:R-:W-:Y:S02]  /*3ca0*/  USEL UR6, URZ, 0x1, UP0 ;  /* 0x000000013f067887 */ /* 0x000fe40008000000 */
[----:B------:R-:W-:Y:S02]  /*3cb0*/  USEL UR36, UR36, URZ, UP0 ;  /* 0x0000003f24247287 */ /* 0x000fe40008000000 */
[----:B------:R-:W-:Y:S01]  /*3cc0*/  ULOP3.LUT UR37, UR37, UR6, URZ, 0x3c, !UPT ;  /* 0x0000000625257292 */ /* 0x000fe2000f8e3c3f */
[----:B01----:R-:W-:Y:S11]  /*3cd0*/  @!P0 BRA `(.L_x_4445) ;  /* 0x0000000000048947 */ /* 0x003ff60003800000 */
[----:B------:R-:W-:Y:S01]  /*3ce0*/  BPT.TRAP 0x1 ;  /* 0x000000040000795c */ /* 0x000fe20000300000 */
.L_x_4445:
        /* <DEDUP_REMOVED lines=9> */
.L_x_4446:
[----:B-1----:R-:W-:Y:S05]  /*3d80*/  @P1 BRA `(.L_x_4447) ;  /* 0x0000000000081947 */ /* 0x002fea0003800000 */
[----:B------:R-:W1:Y:S02]  /*3d90*/  SYNCS.PHASECHK.TRANS64.TRYWAIT P1, [UR26+0x22830], R7 ;  /* 0x02283007ff0075a7 */ /* 0x000e64000802015a */
[----:B-1----:R-:W-:Y:S05]  /*3da0*/  @!P1 BRA `(.L_x_4448) ;  /* 0x000000c0000c9947 */ /* 0x002fea0003800000 */
.L_x_4447:
        /* <DEDUP_REMOVED lines=26> */
.L_x_4449:
[----:B------:R-:W-:Y:S01]  /*3f50*/  UISETP.NE.AND UP0, UPT, UR46, URZ, UPT ;  /* 0x0000003f2e00728c */ /* 0x000fe2000bf05270 */
[----:B------:R-:W-:Y:S02]  /*3f60*/  VIADD R5, R16, UR43 ;  /* 0x0000002b10057c36 */ /* 0x000fe40008000000 */
[----:B------:R-:W-:Y:S01]  /*3f70*/  FMUL.FTZ R14, R161, UR28 ;  /* 0x0000001ca10e7c20 */ /* 0x000fe20008410000 */
[----:B------:R-:W-:Y:S01]  /*3f80*/  FMUL.FTZ R6, R152, UR28 ;  /* 0x0000001c98067c20 */ /* 0x000fe20008410000 */
[----:B------:R-:W-:Y:S01]  /*3f90*/  FMUL.FTZ R152, R169, UR28 ;  /* 0x0000001ca9987c20 */ /* 0x000fe20008410000 */
[----:B------:R-:W-:Y:S01]  /*3fa0*/  FMUL.FTZ R13, R160, UR28 ;  /* 0x0000001ca00d7c20 */ /* 0x000fe20008410000 */
[----:B------:R-:W-:Y:S01]  /*3fb0*/  PLOP3.LUT P1, PT, PT, PT, UP0, 0x80, 0x0 ;  /* 0x000000000000781c */ /* 0x000fe20003f2f008 */
[----:B------:R-:W2:Y:S01]  /*3fc0*/  LDC R169, c[0x0][0x2f0] ;  /* 0x0000bc00ffa97b82 */ /* 0x000ea20000000800 */
[----:B------:R-:W-:Y:S01]  /*3fd0*/  PLOP3.LUT P2, PT, PT, PT, UP0, 0x80, 0x0 ;  /* 0x000000000000781c */ /* 0x000fe20003f4f008 */
[----:B------:R-:W-:Y:S01]  /*3fe0*/  FMUL.FTZ R160, R167, UR28 ;  /* 0x0000001ca7a07c20 */ /* 0x000fe20008410000 */
[----:B------:R-:W-:Y:S01]  /*3ff0*/  FMUL.FTZ R154, R154, UR28 ;  /* 0x0000001c9a9a7c20 */ /* 0x000fe20008410000 */
[----:B------:R-:W-:Y:S01]  /*4000*/  @UP0 ULDC UR6, c[0x0][0x44c] ;  /* 0x0001130000060ab9 */ /* 0x000fe20000000800 */
[----:B------:R-:W-:-:S02]  /*4010*/  IMAD.MOV.U32 R200, RZ, RZ, -0x2 ;  /* 0xfffffffeffc87424 */ /* 0x000fc400078e00ff */
[----:B------:R-:W-:Y:S01]  /*4020*/  FMUL.FTZ R10, R153, UR28 ;  /* 0x0000001c990a7c20 */ /* 0x000fe20008410000 */
[----:B------:R-:W-:Y:S01]  /*4030*/  FMUL.FTZ R153, R155, UR28 ;  /* 0x0000001c9b997c20 */ /* 0x000fe20008410000 */
[----:B------:R-:W-:Y:S01]  /*4040*/  FMUL.FTZ R155, R158, UR28 ;  /* 0x0000001c9e9b7c20 */ /* 0x000fe20008410000 */
[----:B------:R-:W3:Y:S01]  /*4050*/  MUFU.TANH R154, R154 ;  /* 0x0000009a009a7308 */ /* 0x000ee20000002400 */
[----:B------:R-:W-:Y:S01]  /*4060*/  FMUL.FTZ R11, R156, UR28 ;  /* 0x0000001c9c0b7c20 */ /* 0x000fe20008410000 */
[----:B------:R-:W-:Y:S01]  /*4070*/  FMUL.FTZ R156, R159, UR28 ;  /* 0x0000001c9f9c7c20 */ /* 0x000fe20008410000 */
[----:B------:R-:W-:Y:S01]  /*4080*/  @P1 IMAD.HI.U32 R161, R5, UR6, RZ ;  /* 0x0000000605a11c27 */ /* 0x000fe2000f8e00ff */
[----:B------:R-:W-:-:S03]  /*4090*/  @UP0 ULDC UR6, c[0x0][0x450] ;  /* 0x0001140000060ab9 */ /* 0x000fc60000000800 */
[----:B------:R-:W-:Y:S01]  /*40a0*/  FMUL.FTZ R20, R165, UR28 ;  /* 0x0000001ca5147c20 */ /* 0x000fe20008410000 */
[----:B------:R-:W-:Y:S01]  /*40b0*/  FMUL.FTZ R165, R178, UR28 ;  /* 0x0000001cb2a57c20 */ /* 0x000fe20008410000 */
[----:B------:R-:W-:Y:S01]  /*40c0*/  FMUL.FTZ R158, R162, UR28 ;  /* 0x0000001ca29e7c20 */ /* 0x000fe20008410000 */
[----:B------:R-:W-:Y:S01]  /*40d0*/  @P2 SHF.R.U32.HI R5, RZ, UR6, R161 ;  /* 0x00000006ff052c19 */ /* 0x000fe200080116a1 */
[----:B------:R-:W-:Y:S01]  /*40e0*/  UMOV UR6, 0x1 ;  /* 0x0000000100067882 */ /* 0x000fe20000000000 */
[----:B------:R-:W4:Y:S01]  /*40f0*/  MUFU.TANH R153, R153 ;  /* 0x0000009900997308 */ /* 0x000f220000002400 */
[----:B------:R-:W-:Y:S01]  /*4100*/  UIMAD UR6, UR23, -0x60, UR6 ;  /* 0xffffffa0170678a4 */ /* 0x000fe2000f8e0206 */
[----:B------:R-:W-:Y:S01]  /*4110*/  FMUL.FTZ R12, R157, UR28 ;  /* 0x0000001c9d0c7c20 */ /* 0x000fe20008410000 */
[----:B------:R-:W5:Y:S01]  /*4120*/  SHFL.IDX PT, R167, R5, 0x1, 0x1c1f ;  /* 0x003c1f0005a77f89 */ /* 0x000f6200000e0000 */
[----:B------:R-:W-:Y:S01]  /*4130*/  FMUL.FTZ R157, R163, UR28 ;  /* 0x0000001ca39d7c20 */ /* 0x000fe20008410000 */
[----:B------:R-:W-:Y:S01]  /*4140*/  FMUL.FTZ R159, R166, UR28 ;  /* 0x0000001ca69f7c20 */ /* 0x000fe20008410000 */
[----:B------:R-:W-:Y:S01]  /*4150*/  FMUL.FTZ R162, R170, UR28 ;  /* 0x0000001caaa27c20 */ /* 0x000fe20008410000 */
[----:B------:R-:W-:Y:S01]  /*4160*/  IMAD R200, R17, R200, UR6 ;  /* 0x0000000611c87e24 */ /* 0x000fe2000f8e02c8 */
[----:B------:R-:W0:Y:S01]  /*4170*/  MUFU.TANH R155, R155 ;  /* 0x0000009b009b7308 */ /* 0x000e220000002400 */
[----:B------:R-:W-:Y:S01]  /*4180*/  FMUL.FTZ R161, R171, UR28 ;  /* 0x0000001caba17c20 */ /* 0x000fe20008410000 */
[----:B------:R-:W-:Y:S01]  /*4190*/  FMUL.FTZ R163, R174, UR28 ;  /* 0x0000001caea37c20 */ /* 0x000fe20008410000 */
[----:B--2---:R-:W-:-:S02]  /*41a0*/  IMAD R200, R169, UR42, R200 ;  /* 0x0000002aa9c87c24 */ /* 0x004fc4000f8e02c8 */
        /* <DEDUP_REMOVED lines=13> */
[----:B------:R-:W1:Y:S01]  /*4280*/  SHFL.IDX PT, R5, R5, RZ, 0x1c1f ;  /* 0x001c1fff05057589 */ /* 0x000e6200000e0000 */
[----:B------:R-:W-:Y:S01]  /*4290*/  FMUL.FTZ R183, R180, UR28 ;  /* 0x0000001cb4b77c20 */ /* 0x000fe20008410000 */
[----:B-----5:R-:W-:Y:S01]  /*42a0*/  IADD3 R178, R167, -UR27, R200 ;  /* 0x8000001ba7b27c10 */ /* 0x020fe2000fffe0c8 */
[----:B------:R-:W-:Y:S01]  /*42b0*/  FMUL.FTZ R167, R182, UR28 ;  /* 0x0000001cb6a77c20 */ /* 0x000fe20008410000 */
[----:B------:R-:W-:Y:S01]  /*42c0*/  FMUL.FTZ R180, R188, UR28 ;  /* 0x0000001cbcb47c20 */ /* 0x000fe20008410000 */
[----:B------:R-:W-:Y:S01]  /*42d0*/  FMUL.FTZ R196, R196, UR28 ;  /* 0x0000001cc4c47c20 */ /* 0x000fe20008410000 */
[C---:B------:R-:W-:Y:S01]  /*42e0*/  ISETP.GT.AND P1, PT, R178.reuse, RZ, PT ;  /* 0x000000ffb200720c */ /* 0x040fe20003f24270 */
[----:B------:R-:W5:Y:S01]  /*42f0*/  MUFU.TANH R157, R157 ;  /* 0x0000009d009d7308 */ /* 0x000f620000002400 */
[----:B------:R-:W-:Y:S01]  /*4300*/  ISETP.GT.AND P2, PT, R178, 0x1, PT ;  /* 0x00000001b200780c */ /* 0x000fe20003f44270 */
[----:B------:R-:W-:Y:S01]  /*4310*/  UMOV UR10, UR24 ;  /* 0x00000018000a7c82 */ /* 0x000fe20008000000 */
[----:B---3--:R-:W-:Y:S01]  /*4320*/  FSEL R154, R154, -INF , P1 ;  /* 0xff8000009a9a7808 */ /* 0x008fe20000800000 */
[----:B------:R-:W-:Y:S01]  /*4330*/  FMUL.FTZ R186, R192, UR28 ;  /* 0x0000001cc0ba7c20 */ /* 0x000fe20008410000 */
[----:B------:R-:W-:Y:S01]  /*4340*/  ISETP.GT.AND P1, PT, R178, 0x8, PT ;  /* 0x00000008b200780c */ /* 0x000fe20003f24270 */
[----:B------:R-:W-:Y:S01]  /*4350*/  FMUL.FTZ R192, R197, UR28 ;  /* 0x0000001cc5c07c20 */ /* 0x000fe20008410000 */
[----:B----4-:R-:W-:Y:S01]  /*4360*/  FSEL R153, R153, -INF , P2 ;  /* 0xff80000099997808 */ /* 0x010fe20001000000 */
[----:B------:R-:W3:Y:S01]  /*4370*/  MUFU.TANH R159, R159 ;  /* 0x0000009f009f7308 */ /* 0x000ee20000002400 */
[----:B------:R-:W-:Y:S01]  /*4380*/  FMNMX.FTZ R170, R154, R9, !PT ;  /* 0x000000099aaa7209 */ /* 0x000fe20007810000 */
[----:B------:R-:W-:Y:S01]  /*4390*/  UIADD3 UR6, UR26, 0x22840, URZ ;  /* 0x000228401a067890 */ /* 0x000fe2000fffe03f */
[----:B------:R-:W-:-:S02]  /*43a0*/  ISETP.GT.AND P2, PT, R178, 0x9, PT ;  /* 0x00000009b200780c */ /* 0x000fc40003f44270 */
[----:B0-----:R-:W-:Y:S01]  /*43b0*/  FSEL R155, R155, -INF , P1 ;  /* 0xff8000009b9b7808 */ /* 0x001fe20000800000 */
[----:B------:R-:W-:Y:S01]  /*43c0*/  UPRMT UR6, UR25, 0x654, UR6 ;  /* 0x0000065419067896 */ /* 0x000fe20008000006 */
[----:B------:R-:W-:Y:S01]  /*43d0*/  FMNMX.FTZ R170, R153, R170, !PT ;  /* 0x000000aa99aa7209 */ /* 0x000fe20007810000 */
[----:B------:R-:W0:Y:S01]  /*43e0*/  MUFU.TANH R160, R160 ;  /* 0x000000a000a07308 */ /* 0x000e220000002400 */
[----:B------:R-:W-:Y:S02]  /*43f0*/  ISETP.GT.AND P1, PT, R178, 0x10, PT ;  /* 0x00000010b200780c */ /* 0x000fe40003f24270 */
[----:B--2---:R-:W-:Y:S02]  /*4400*/  FSEL R156, R156, -INF , P2 ;  /* 0xff8000009c9c7808 */ /* 0x004fe40001000000 */
[----:B------:R-:W-:Y:S01]  /*4410*/  FMNMX.FTZ R171, R155, R170, !PT ;  /* 0x000000aa9bab7209 */ /* 0x000fe20007810000 */
[----:B------:R-:W-:Y:S01]  /*4420*/  FMUL.FTZ R170, R187, UR28 ;  /* 0x0000001cbbaa7c20 */ /* 0x000fe20008410000 */
[----:B------:R-:W-:Y:S01]  /*4430*/  ISETP.GT.AND P2, PT, R178, 0x11, PT ;  /* 0x00000011b200780c */ /* 0x000fe20003f44270 */
[----:B------:R-:W2:Y:S01]  /*4440*/  MUFU.TANH R162, R162 ;  /* 0x000000a200a27308 */ /* 0x000ea20000002400 */
[----:B-1----:R-:W-:Y:S01]  /*4450*/  FSEL R158, R158, -INF , P1 ;  /* 0xff8000009e9e7808 */ /* 0x002fe20000800000 */
[----:B------:R-:W-:Y:S01]  /*4460*/  SYNCS.ARRIVE.TRANS64.RED.A1T0 RZ, [UR6], RZ ;  /* 0x000000ffffff79a7 */ /* 0x000fe20008100406 */
[----:B------:R-:W-:-:S02]  /*4470*/  FMNMX.FTZ R171, R156, R171, !PT ;  /* 0x000000ab9cab7209 */ /* 0x000fc40007810000 */
[----:B------:R-:W-:Y:S02]  /*4480*/  ISETP.GT.AND P1, PT, R178, 0x18, PT ;  /* 0x00000018b200780c */ /* 0x000fe40003f24270 */
[----:B-----5:R-:W-:Y:S01]  /*4490*/  FSEL R157, R157, -INF , P2 ;  /* 0xff8000009d9d7808 */ /* 0x020fe20001000000 */
[----:B------:R-:W1:Y:S01]  /*44a0*/  MUFU.TANH R161, R161 ;  /* 0x000000a100a17308 */ /* 0x000e620000002400 */
[----:B------:R-:W-:Y:S02]  /*44b0*/  FMNMX.FTZ R174, R158, R171, !PT ;  /* 0x000000ab9eae7209 */ /* 0x000fe40007810000 */
[C---:B------:R-:W-:Y:S02]  /*44c0*/  ISETP.GT.AND P2, PT, R178.reuse, 0x19, PT ;  /* 0x00000019b200780c */ /* 0x040fe40003f44270 */
[----:B---3--:R-:W-:Y:S02]  /*44d0*/  FSEL R159, R159, -INF , P1 ;  /* 0xff8000009f9f7808 */ /* 0x008fe40000800000 */
[----:B------:R-:W-:Y:S01]  /*44e0*/  FMNMX.FTZ R174, R157, R174, !PT ;  /* 0x000000ae9dae7209 */ /* 0x000fe20007810000 */
[----:B------:R-:W3:Y:S01]  /*44f0*/  MUFU.TANH R163, R163 ;  /* 0x000000a300a37308 */ /* 0x000ee20000002400 */
[----:B------:R-:W-:-:S02]  /*4500*/  ISETP.GT.AND P1, PT, R178, 0x20, PT ;  /* 0x00000020b200780c */ /* 0x000fc40003f24270 */
[----:B0-----:R-:W-:Y:S02]  /*4510*/  FSEL R160, R160, -INF , P2 ;  /* 0xff800000a0a07808 */ /* 0x001fe40001000000 */
[----:B------:R-:W-:Y:S01]  /*4520*/  FMNMX.FTZ R171, R159, R174, !PT ;  /* 0x000000ae9fab7209 */ /* 0x000fe20007810000 */
[----:B------:R-:W-:Y:S01]  /*4530*/  FMUL.FTZ R174, R190, UR28 ;  /* 0x0000001cbeae7c20 */ /* 0x000fe20008410000 */
[----:B------:R-:W-:Y:S01]  /*4540*/  ISETP.GT.AND P2, PT, R178, 0x21, PT ;  /* 0x00000021b200780c */ /* 0x000fe20003f44270 */
[----:B------:R-:W0:Y:S01]  /*4550*/  MUFU.TANH R164, R164 ;  /* 0x000000a400a47308 */ /* 0x000e220000002400 */
[----:B--2---:R-:W-:Y:S01]  /*4560*/  FSEL R162, R162, -INF , P1 ;  /* 0xff800000a2a27808 */ /* 0x004fe20000800000 */
[----:B------:R-:W-:Y:S01]  /*4570*/  FMUL.FTZ R190, R173, UR28 ;  /* 0x0000001cadbe7c20 */ /* 0x000fe20008410000 */
[----:B------:R-:W-:Y:S02]  /*4580*/  FMNMX.FTZ R171, R160, R171, !PT ;  /* 0x000000aba0ab7209 */ /* 0x000fe40007810000 */
[----:B------:R-:W-:-:S02]  /*4590*/  ISETP.GT.AND P1, PT, R178, 0x28, PT ;  /* 0x00000028b200780c */ /* 0x000fc40003f24270 */
[----:B-1----:R-:W-:Y:S01]  /*45a0*/  FSEL R161, R161, -INF , P2 ;  /* 0xff800000a1a17808 */ /* 0x002fe20001000000 */
[----:B------:R-:W1:Y:S01]  /*45b0*/  MUFU.TANH R165, R165 ;  /* 0x000000a500a57308 */ /* 0x000e620000002400 */
[----:B------:R-:W-:Y:S02]  /*45c0*/  FMNMX.FTZ R182, R162, R171, !PT ;  /* 0x000000aba2b67209 */ /* 0x000fe40007810000 */
[C---:B------:R-:W-:Y:S02]  /*45d0*/  ISETP.GT.AND P2, PT, R178.reuse, 0x29, PT ;  /* 0x00000029b200780c */ /* 0x040fe40003f44270 */
[----:B---3--:R-:W-:Y:S02]  /*45e0*/  FSEL R163, R163, -INF , P1 ;  /* 0xff800000a3a37808 */ /* 0x008fe40000800000 */
[----:B------:R-:W-:Y:S01]  /*45f0*/  FMNMX.FTZ R182, R161, R182, !PT ;  /* 0x000000b6a1b67209 */ /* 0x000fe20007810000 */
[----:B------:R-:W2:Y:S01]  /*4600*/  MUFU.TANH R166, R166 ;  /* 0x000000a600a67308 */ /* 0x000ea20000002400 */
[----:B------:R-:W-:-:S02]  /*4610*/  ISETP.GT.AND P1, PT, R178, 0x30, PT ;  /* 0x00000030b200780c */ /* 0x000fc40003f24270 */
[----:B0-----:R-:W-:Y:S02]  /*4620*/  FSEL R164, R164, -INF , P2 ;  /* 0xff800000a4a47808 */ /* 0x001fe40001000000 */
[----:B------:R-:W-:Y:S02]  /*4630*/  FMNMX.FTZ R171, R163, R182, !PT ;  /* 0x000000b6a3ab7209 */ /* 0x000fe40007810000 */
[----:B------:R-:W-:Y:S01]  /*4640*/  ISETP.GT.AND P2, PT, R178, 0x31, PT ;  /* 0x00000031b200780c */ /* 0x000fe20003f44270 */
[----:B------:R-:W0:Y:S01]  /*4650*/  MUFU.TANH R167, R167 ;  /* 0x000000a700a77308 */ /* 0x000e220000002400 */
[----:B-1----:R-:W-:Y:S02]  /*4660*/  FSEL R165, R165, -INF , P1 ;  /* 0xff800000a5a57808 */ /* 0x002fe40000800000 */
[----:B------:R-:W-:Y:S02]  /*4670*/  FMNMX.FTZ R182, R164, R171, !PT ;  /* 0x000000aba4b67209 */ /* 0x000fe40007810000 */
[----:B------:R-:W-:-:S02]  /*4680*/  ISETP.GT.AND P1, PT, R178, 0x38, PT ;  /* 0x00000038b200780c */ /* 0x000fc40003f24270 */
[----:B------:R-:W-:Y:S01]  /*4690*/  FMNMX.FTZ R171, R165, R182, !PT ;  /* 0x000000b6a5ab7209 */ /* 0x000fe20007810000 */
[----:B------:R-:W1:Y:S01]  /*46a0*/  MUFU.TANH R168, R168 ;  /* 0x000000a800a87308 */ /* 0x000e620000002400 */
[----:B--2---:R-:W-:Y:S02]  /*46b0*/  FSEL R166, R166, -INF , P2 ;  /* 0xff800000a6a67808 */ /* 0x004fe40001000000 */
[----:B------:R-:W-:Y:S02]  /*46c0*/  ISETP.GT.AND P2, PT, R178, 0x39, PT ;  /* 0x00000039b200780c */ /* 0x000fe40003f44270 */
[----:B------:R-:W-:-:S03]  /*46d0*/  FMNMX.FTZ R182, R166, R171, !PT ;  /* 0x000000aba6b67209 */ /* 0x000fc60007810000 */
[----:B------:R-:W2:Y:S01]  /*46e0*/  MUFU.TANH R169, R169 ;  /* 0x000000a900a97308 */ /* 0x000ea20000002400 */
        /* <DEDUP_REMOVED lines=8> */
[----:B--2---:R-:W-:Y:S02]  /*4770*/  FSEL R169, R169, -INF , P1 ;  /* 0xff800000a9a97808 */ /* 0x004fe40000800000 */
[----:B------:R-:W-:Y:S02]  /*4780*/  ISETP.GT.AND P1, PT, R178, 0x48, PT ;  /* 0x00000048b200780c */ /* 0x000fe40003f24270 */
[----:B------:R-:W-:-:S03]  /*4790*/  FMNMX.FTZ R171, R169, R182, !PT ;  /* 0x000000b6a9ab7209 */ /* 0x000fc60007810000 */
[----:B------:R2:W3:Y:S01]  /*47a0*/  MUFU.TANH R175, R191 ;  /* 0x000000bf00af7308 */ /* 0x0004e20000002400 */
[----:B0-----:R-:W-:Y:S02]  /*47b0*/  FSEL R170, R170, -INF , P2 ;  /* 0xff800000aaaa7808 */ /* 0x001fe40001000000 */
[----:B------:R-:W-:Y:S02]  /*47c0*/  ISETP.GT.AND P2, PT, R178, 0x49, PT ;  /* 0x00000049b200780c */ /* 0x000fe40003f44270 */
[----:B------:R-:W-:-:S03]  /*47d0*/  FMNMX.FTZ R171, R170, R171, !PT ;  /* 0x000000abaaab7209 */ /* 0x000fc60007810000 */
[----:B------:R0:W4:Y:S01]  /*47e0*/  MUFU.TANH R179, R194 ;  /* 0x000000c200b37308 */ /* 0x0001220000002400 */
[----:B-1----:R-:W-:Y:S01]  /*47f0*/  FSEL R174, R174, -INF , P1 ;  /* 0xff800000aeae7808 */ /* 0x002fe20000800000 */
[----:B--2---:R-:W-:Y:S01]  /*4800*/  FMUL.FTZ R191, R176, UR28 ;  /* 0x0000001cb0bf7c20 */ /* 0x004fe20008410000 */
[----:B------:R-:W-:Y:S02]  /*4810*/  ISETP.GT.AND P1, PT, R178, 0x50, PT ;  /* 0x00000050b200780c */ /* 0x000fe40003f24270 */
[----:B------:R-:W-:-:S03]  /*4820*/  FMNMX.FTZ R182, R174, R171, !PT ;  /* 0x000000abaeb67209 */ /* 0x000fc60007810000 */
[----:B------:R-:W1:Y:S01]  /*4830*/  MUFU.TANH R195, R195 ;  /* 0x000000c300c37308 */ /* 0x000e620000002400 */
[----:B---3--:R-:W-:Y:S01]  /*4840*/  FSEL R175, R175, -INF , P2 ;  /* 0xff800000afaf7808 */ /* 0x008fe20001000000 */
[----:B0-----:R-:W-:Y:S01]  /*4850*/  FMUL.FTZ R194, R172, UR28 ;  /* 0x0000001cacc27c20 */ /* 0x001fe20008410000 */
[----:B------:R-:W-:Y:S02]  /*4860*/  ISETP.GT.AND P2, PT, R178, 0x51, PT ;  /* 0x00000051b200780c */ /* 0x000fe40003f44270 */
[----:B------:R-:W-:-:S03]  /*4870*/  FMNMX.FTZ R182, R175, R182, !PT ;  /* 0x000000b6afb67209 */ /* 0x000fc60007810000 */
[----:B------:R-:W0:Y:S01]  /*4880*/  MUFU.TANH R198, R198 ;  /* 0x000000c600c67308 */ /* 0x000e220000002400 */
[----:B----4-:R-:W-:Y:S02]  /*4890*/  FSEL R171, R179, -INF , P1 ;  /* 0xff800000b3ab7808 */ /* 0x010fe40000800000 */
[----:B------:R-:W-:Y:S02]  /*48a0*/  ISETP.GT.AND P1, PT, R178, 0x58, PT ;  /* 0x00000058b200780c */ /* 0x000fe40003f24270 */
[----:B------:R-:W-:-:S03]  /*48b0*/  FMNMX.FTZ R179, R171, R182, !PT ;  /* 0x000000b6abb37209 */ /* 0x000fc60007810000 */
[----:B------:R-:W2:Y:S01]  /*48c0*/  MUFU.TANH R199, R199 ;  /* 0x000000c700c77308 */ /* 0x000ea20000002400 */
[----:B-1----:R-:W-:Y:S02]  /*48d0*/  FSEL R172, R195, -INF , P2 ;  /* 0xff800000c3ac7808 */ /* 0x002fe40001000000 */
[----:B------:R-:W-:Y:S02]  /*48e0*/  ISETP.GT.AND P2, PT, R178, 0x59, PT ;  /* 0x00000059b200780c */ /* 0x000fe40003f44270 */
[----:B------:R-:W-:-:S03]  /*48f0*/  FMNMX.FTZ R182, R172, R179, !PT ;  /* 0x000000b3acb67209 */ /* 0x000fc60007810000 */
[----:B------:R-:W-:Y:S01]  /*4900*/  MUFU.TANH R6, R6 ;  /* 0x0000000600067308 */ /* 0x000fe20000002400 */
[----:B0-----:R-:W-:-:S04]  /*4910*/  FSEL R173, R198, -INF , P1 ;  /* 0xff800000c6ad7808 */ /* 0x001fc80000800000 */
[----:B------:R-:W-:Y:S01]  /*4920*/  FMNMX.FTZ R179, R173, R182, !PT ;  /* 0x000000b6adb37209 */ /* 0x000fe20007810000 */
[----:B------:R-:W-:Y:S01]  /*4930*/  FMUL.FTZ R182, R177, UR28 ;  /* 0x0000001cb1b67c20 */ /* 0x000fe20008410000 */
[----:B------:R-:W-:Y:S01]  /*4940*/  FMUL.FTZ R177, R181, UR28 ;  /* 0x0000001cb5b17c20 */ /* 0x000fe20008410000 */
[----:B------:R-:W0:Y:S01]  /*4950*/  MUFU.TANH R10, R10 ;  /* 0x0000000a000a7308 */ /* 0x000e220000002400 */
[----:B--2---:R-:W-:Y:S01]  /*4960*/  FSEL R178, R199, -INF , P2 ;  /* 0xff800000c7b27808 */ /* 0x004fe20001000000 */
[----:B------:R-:W-:-:S03]  /*4970*/  FMUL.FTZ R181, R189, UR28 ;  /* 0x0000001cbdb57c20 */ /* 0x000fc60008410000 */
[----:B------:R-:W-:Y:S01]  /*4980*/  FMNMX.FTZ R176, R178, R179, !PT ;  /* 0x000000b3b2b07209 */ /* 0x000fe20007810000 */
[----:B------:R-:W-:Y:S01]  /*4990*/  FMUL.FTZ R179, R184, UR28 ;  /* 0x0000001cb8b37c20 */ /* 0x000fe20008410000 */
[----:B------:R-:W-:Y:S01]  /*49a0*/  IADD3 R184, R5, -UR27, R200 ;  /* 0x8000001b05b87c10 */ /* 0x000fe2000fffe0c8 */
[----:B------:R-:W-:Y:S02]  /*49b0*/  MUFU.TANH R11, R11 ;  /* 0x0000000b000b7308 */ /* 0x000fe40000002400 */
[----:B------:R-:W1:Y:S01]  /*49c0*/  SHFL.BFLY PT, R187, R176, 0x2, 0x1f ;  /* 0x0c401f00b0bb7f89 */ /* 0x000e6200000e0000 */
[C---:B------:R-:W-:Y:S02]  /*49d0*/  ISETP.GT.AND P1, PT, R184.reuse, RZ, PT ;  /* 0x000000ffb800720c */ /* 0x040fe40003f24270 */
[C---:B------:R-:W-:Y:S02]  /*49e0*/  ISETP.GT.AND P2, PT, R184.reuse, 0x1, PT ;  /* 0x00000001b800780c */ /* 0x040fe40003f44270 */
[----:B------:R-:W-:Y:S01]  /*49f0*/  ISETP.GT.AND P3, PT, R184, 0x18, PT ;  /* 0x00000018b800780c */ /* 0x000fe20003f64270 */
[----:B------:R-:W2:Y:S01]  /*4a00*/  MUFU.TANH R12, R12 ;  /* 0x0000000c000c7308 */ /* 0x000ea20000002400 */
[----:B0-----:R-:W-:-:S02]  /*4a10*/  FSEL R10, R10, -INF , P2 ;  /* 0xff8000000a0a7808 */ /* 0x001fc40001000000 */
[----:B------:R-:W-:-:S05]  /*4a20*/  ISETP.GT.AND P2, PT, R184, 0x9, PT ;  /* 0x00000009b800780c */ /* 0x000fca0003f44270 */
[----:B------:R-:W-:Y:S08]  /*4a30*/  MUFU.TANH R13, R13 ;  /* 0x0000000d000d7308 */ /* 0x000ff00000002400 */
[----:B------:R-:W-:Y:S01]  /*4a40*/  MUFU.TANH R14, R14 ;  /* 0x0000000e000e7308 */ /* 0x000fe20000002400 */
[----:B--2---:R-:W-:Y:S02]  /*4a50*/  FSEL R12, R12, -INF , P2 ;  /* 0xff8000000c0c7808 */ /* 0x004fe40001000000 */
[----:B-1----:R-:W-:Y:S01]  /*4a60*/  FMNMX.FTZ R187, R176, R187, !PT ;  /* 0x000000bbb0bb7209 */ /* 0x002fe20007810000 */
[----:B------:R-:W-:Y:S01]  /*4a70*/  FMUL.FTZ R176, R185, UR28 ;  /* 0x0000001cb9b07c20 */ /* 0x000fe20008410000 */
[----:B------:R-:W-:Y:S01]  /*4a80*/  ISETP.GT.AND P2, PT, R184, 0x11, PT ;  /* 0x00000011b800780c */ /* 0x000fe20003f44270 */
[----:B------:R-:W-:-:S02]  /*4a90*/  FMUL.FTZ R185, R193, UR28 ;  /* 0x0000001cc1b97c20 */ /* 0x000fc40008410000 */
[----:B------:R-:W0:Y:S01]  /*4aa0*/  SHFL.BFLY PT, R198, R187, 0x1, 0x1f ;  /* 0x0c201f00bbc67f89 */ /* 0x000e2200000e0000 */
[----:B------:R-:W1:Y:S08]  /*4ab0*/  MUFU.TANH R15, R15 ;  /* 0x0000000f000f7308 */ /* 0x000e700000002400 */
[----:B------:R-:W2:Y:S08]  /*4ac0*/  MUFU.TANH R20, R20 ;  /* 0x0000001400147308 */ /* 0x000eb00000002400 */
[----:B------:R-:W3:Y:S01]  /*4ad0*/  MUFU.TANH R21, R21 ;  /* 0x0000001500157308 */ /* 0x000ee20000002400 */
[----:B-1----:R-:W-:-:S02]  /*4ae0*/  FSEL R15, R15, -INF , P3 ;  /* 0xff8000000f0f7808 */ /* 0x002fc40001800000 */
[----:B------:R-:W-:Y:S02]  /*4af0*/  ISETP.GT.AND P3, PT, R184, 0x20, PT ;  /* 0x00000020b800780c */ /* 0x000fe40003f64270 */
[----:B0-----:R-:W-:-:S03]  /*4b00*/  FMNMX.FTZ R5, R187, R198, !PT ;  /* 0x000000c6bb057209 */ /* 0x001fc60007810000 */
[----:B------:R-:W0:Y:S01]  /*4b10*/  MUFU.TANH R152, R152 ;  /* 0x0000009800987308 */ /* 0x000e220000002400 */
[----:B------:R-:W-:Y:S02]  /*4b20*/  FSEL R187, R6, -INF , P1 ;  /* 0xff80000006bb7808 */ /* 0x000fe40000800000 */
[----:B------:R-:W-:Y:S01]  /*4b30*/  ISETP.GT.AND P1, PT, R184, 0x8, PT ;  /* 0x00000008b800780c */ /* 0x000fe20003f24270 */
[----:B------:R-:W-:Y:S01]  /*4b40*/  FMUL.FTZ R193, R5, UR10 ;  /* 0x0000000a05c17c20 */ /* 0x000fe20008410000 */
[----:B------:R-:W-:Y:S02]  /*4b50*/  FMNMX.FTZ R189, R187, R8, !PT ;  /* 0x00000008bbbd7209 */ /* 0x000fe40007810000 */
[----:B------:R-:W-:Y:S01]  /*4b60*/  FSEL R11, R11, -INF , P1 ;  /* 0xff8000000b0b7808 */ /* 0x000fe20000800000 */
[----:B------:R1:W-:Y:S01]  /*4b70*/  MUFU.TANH R6, R196 ;  /* 0x000000c400067308 */ /* 0x0003e20000002400 */
[----:B------:R-:W-:Y:S02]  /*4b80*/  FMNMX.FTZ R188, R10, R189, !PT ;  /* 0x000000bd0abc7209 */ /* 0x000fe40007810000 */
[----:B------:R-:W-:-:S02]  /*4b90*/  ISETP.GT.AND P1, PT, R184, 0x10, PT ;  /* 0x00000010b800780c */ /* 0x000fc40003f24270 */
[----:B------:R-:W-:Y:S02]  /*4ba0*/  FMNMX.FTZ R189, R11, R188, !PT ;  /* 0x000000bc0bbd7209 */ /* 0x000fe40007810000 */
[----:B------:R-:W-:Y:S01]  /*4bb0*/  FSEL R13, R13, -INF , P1 ;  /* 0xff8000000d0d7808 */ /* 0x000fe20000800000 */
[----:B------:R-:W4:Y:S01]  /*4bc0*/  MUFU.TANH R194, R194 ;  /* 0x000000c200c27308 */ /* 0x000f220000002400 */
[----:B-1----:R-:W-:Y:S02]  /*4bd0*/  FMNMX.FTZ R196, R12, R189, !PT ;  /* 0x000000bd0cc47209 */ /* 0x002fe40007810000 */
[----:B------:R-:W-:Y:S02]  /*4be0*/  FSEL R188, R14, -INF , P2 ;  /* 0xff8000000ebc7808 */ /* 0x000fe40001000000 */
[----:B------:R-:W-:Y:S02]  /*4bf0*/  FMNMX.FTZ R189, R13, R196, !PT ;  /* 0x000000c40dbd7209 */ /* 0x000fe40007810000 */
[----:B------:R-:W-:Y:S01]  /*4c00*/  FSETP.NEU.FTZ.AND P1, PT, R5, -INF , PT ;  /* 0xff8000000500780b */ /* 0x000fe20003f3d000 */
[----:B------:R-:W1:Y:S01]  /*4c10*/  MUFU.TANH R190, R190 ;  /* 0x000000be00be7308 */ /* 0x000e620000002400 */
[----:B------:R-:W-:-:S02]  /*4c20*/  ISETP.GT.AND P2, PT, R184, 0x19, PT ;  /* 0x00000019b800780c */ /* 0x000fc40003f44270 */
[----:B------:R-:W-:Y:S02]  /*4c30*/  FMNMX.FTZ R196, R188, R189, !PT ;  /* 0x000000bdbcc47209 */ /* 0x000fe40007810000 */
[----:B------:R-:W-:Y:S02]  /*4c40*/  FSEL R14, R193, RZ, P1 ;  /* 0x000000ffc10e7208 */ /* 0x000fe40000800000 */
[----:B--2---:R-:W-:Y:S01]  /*4c50*/  FSEL R20, R20, -INF , P2 ;  /* 0xff80000014147808 */ /* 0x004fe20001000000 */
[----:B------:R-:W2:Y:S01]  /*4c60*/  MUFU.TANH R191, R191 ;  /* 0x000000bf00bf7308 */ /* 0x000ea20000002400 */
[----:B------:R-:W-:Y:S01]  /*4c70*/  FMNMX.FTZ R193, R15, R196, !PT ;  /* 0x000000c40fc17209 */ /* 0x000fe20007810000 */
[--C-:B------:R-:W-:Y:S01]  /*4c80*/  FFMA.FTZ R189, R154, UR10, -R14.reuse ;  /* 0x0000000a9abd7c23 */ /* 0x100fe2000801080e */
[----:B------:R-:W-:Y:S01]  /*4c90*/  ISETP.GT.AND P2, PT, R184, 0x21, PT ;  /* 0x00000021b800780c */ /* 0x000fe20003f44270 */
[--C-:B------:R-:W-:Y:S01]  /*4ca0*/  FFMA.FTZ R195, R153, UR10, -R14.reuse ;  /* 0x0000000a99c37c23 */ /* 0x100fe2000801080e */
[----:B---3--:R-:W-:Y:S01]  /*4cb0*/  FSEL R21, R21, -INF , P3 ;  /* 0xff80000015157808 */ /* 0x008fe20001800000 */
[--C-:B------:R-:W-:Y:S01]  /*4cc0*/  FFMA.FTZ R155, R155, UR10, -R14.reuse ;  /* 0x0000000a9b9b7c23 */ /* 0x100fe2000801080e */
[----:B------:R-:W-:Y:S01]  /*4cd0*/  FMNMX.FTZ R154, R20, R193, !PT ;  /* 0x000000c1149a7209 */ /* 0x000fe20007810000 */
[----:B------:R-:W3:Y:S01]  /*4ce0*/  MUFU.TANH R182, R182 ;  /* 0x000000b600b67308 */ /* 0x000ee20000002400 */
[----:B------:R-:W-:Y:S01]  /*4cf0*/  ISETP.GT.AND P3, PT, R184, 0x28, PT ;  /* 0x00000028b800780c */ /* 0x000fe20003f64270 */
[--C-:B------:R-:W-:Y:S01]  /*4d00*/  FFMA.FTZ R156, R156, UR10, -R14.reuse ;  /* 0x0000000a9c9c7c23 */ /* 0x100fe2000801080e */
[----:B0-----:R-:W-:Y:S01]  /*4d10*/  FSEL R152, R152, -INF , P2 ;  /* 0xff80000098987808 */ /* 0x001fe20001000000 */
[--C-:B------:R-:W-:Y:S01]  /*4d20*/  FFMA.FTZ R158, R158, UR10, -R14.reuse ;  /* 0x0000000a9e9e7c23 */ /* 0x100fe2000801080e */
[----:B------:R-:W-:Y:S01]  /*4d30*/  FMNMX.FTZ R193, R21, R154, !PT ;  /* 0x0000009a15c17209 */ /* 0x000fe20007810000 */
[--C-:B------:R-:W-:Y:S01]  /*4d40*/  FFMA.FTZ R157, R157, UR10, -R14.reuse ;  /* 0x0000000a9d9d7c23 */ /* 0x100fe2000801080e */
[----:B----4-:R-:W-:Y:S01]  /*4d50*/  FSEL R153, R194, -INF , P3 ;  /* 0xff800000c2997808 */ /* 0x010fe20001800000 */
[----:B------:R-:W0:Y:S01]  /*4d60*/  MUFU.TANH R183, R183 ;  /* 0x000000b700b77308 */ /* 0x000e220000002400 */
[----:B------:R-:W-:Y:S01]  /*4d70*/  ISETP.GT.AND P2, PT, R184, 0x29, PT ;  /* 0x00000029b800780c */ /* 0x000fe20003f44270 */
[--C-:B------:R-:W-:Y:S01]  /*4d80*/  FFMA.FTZ R159, R159, UR10, -R14.reuse ;  /* 0x0000000a9f9f7c23 */ /* 0x100fe2000801080e */
[----:B------:R-:W-:Y:S01]  /*4d90*/  FMNMX.FTZ R194, R152, R193, !PT ;  /* 0x000000c198c27209 */ /* 0x000fe20007810000 */
[--C-:B------:R-:W-:Y:S01]  /*4da0*/  FFMA.FTZ R160, R160, UR10, -R14.reuse ;  /* 0x0000000aa0a07c23 */ /* 0x100fe2000801080e */
[----:B------:R-:W-:Y:S01]  /*4db0*/  ISETP.GT.AND P3, PT, R184, 0x30, PT ;  /* 0x00000030b800780c */ /* 0x000fe20003f64270 */
[--C-:B------:R-:W-:Y:S01]  /*4dc0*/  FFMA.FTZ R162, R162, UR10, -R14.reuse ;  /* 0x0000000aa2a27c23 */ /* 0x100fe2000801080e */
[----:B-1----:R-:W-:Y:S01]  /*4dd0*/  FSEL R190, R190, -INF , P2 ;  /* 0xff800000bebe7808 */ /* 0x002fe20001000000 */
[----:B------:R-:W1:Y:S01]  /*4de0*/  MUFU.TANH R177, R177 ;  /* 0x000000b100b17308 */ /* 0x000e620000002400 */
[----:B------:R-:W-:Y:S01]  /*4df0*/  FMNMX.FTZ R193, R153, R194, !PT ;  /* 0x000000c299c17209 */ /* 0x000fe20007810000 */
[--C-:B------:R-:W-:Y:S01]  /*4e00*/  FFMA.FTZ R161, R161, UR10, -R14.reuse ;  /* 0x0000000aa1a17c23 */ /* 0x100fe2000801080e */
[----:B------:R-:W-:Y:S01]  /*4e10*/  ISETP.GT.AND P2, PT, R184, 0x31, PT ;  /* 0x00000031b800780c */ /* 0x000fe20003f44270 */
[--C-:B------:R-:W-:Y:S01]  /*4e20*/  FFMA.FTZ R163, R163, UR10, -R14.reuse ;  /* 0x0000000aa3a37c23 */ /* 0x100fe2000801080e */
[----:B--2---:R-:W-:Y:S01]  /*4e30*/  FSEL R191, R191, -INF , P3 ;  /* 0xff800000bfbf7808 */ /* 0x004fe20001800000 */
[--C-:B------:R-:W-:Y:S01]  /*4e40*/  FFMA.FTZ R164, R164, UR10, -R14.reuse ;  /* 0x0000000aa4a47c23 */ /* 0x100fe2000801080e */
[----:B------:R-:W-:Y:S01]  /*4e50*/  FMNMX.FTZ R194, R190, R193, !PT ;  /* 0x000000c1bec27209 */ /* 0x000fe20007810000 */
[----:B------:R-:W2:Y:S01]  /*4e60*/  MUFU.TANH R179, R179 ;  /* 0x000000b300b37308 */ /* 0x000ea20000002400 */
[----:B------:R-:W-:Y:S01]  /*4e70*/  ISETP.GT.AND P3, PT, R184, 0x38, PT ;  /* 0x00000038b800780c */ /* 0x000fe20003f64270 */
[--C-:B------:R-:W-:Y:S01]  /*4e80*/  FFMA.FTZ R165, R165, UR10, -R14.reuse ;  /* 0x0000000aa5a57c23 */ /* 0x100fe2000801080e */
[----:B---3--:R-:W-:Y:S01]  /*4e90*/  FSEL R182, R182, -INF , P2 ;  /* 0xff800000b6b67808 */ /* 0x008fe20001000000 */
[--C-:B------:R-:W-:Y:S01]  /*4ea0*/  FFMA.FTZ R166, R166, UR10, -R14.reuse ;  /* 0x0000000aa6a67c23 */ /* 0x100fe2000801080e */
[----:B------:R-:W-:Y:S01]  /*4eb0*/  FMNMX.FTZ R193, R191, R194, !PT ;  /* 0x000000c2bfc17209 */ /* 0x000fe20007810000 */
[--C-:B------:R-:W-:Y:S01]  /*4ec0*/  FFMA.FTZ R167, R167, UR10, -R14.reuse ;  /* 0x0000000aa7a77c23 */ /* 0x100fe2000801080e */
[----:B------:R-:W-:Y:S01]  /*4ed0*/  ISETP.GT.AND P2, PT, R184, 0x39, PT ;  /* 0x00000039b800780c */ /* 0x000fe20003f44270 */
[----:B------:R-:W3:Y:S01]  /*4ee0*/  MUFU.TANH R176, R176 ;  /* 0x000000b000b07308 */ /* 0x000ee20000002400 */
[----:B0-----:R-:W-:Y:S01]  /*4ef0*/  FSEL R183, R183, -INF , P3 ;  /* 0xff800000b7b77808 */ /* 0x001fe20001800000 */
[--C-:B------:R-:W-:Y:S01]  /*4f00*/  FFMA.FTZ R168, R168, UR10, -R14.reuse ;  /* 0x0000000aa8a87c23 */ /* 0x100fe2000801080e */
[----:B------:R-:W-:Y:S01]  /*4f10*/  FMNMX.FTZ R194, R182, R193, !PT ;  /* 0x000000c1b6c27209 */ /* 0x000fe20007810000 */
[--C-:B------:R-:W-:Y:S01]  /*4f20*/  FFMA.FTZ R169, R169, UR10, -R14.reuse ;  /* 0x0000000aa9a97c23 */ /* 0x100fe2000801080e */
[----:B------:R-:W-:Y:S01]  /*4f30*/  ISETP.GT.AND P3, PT, R184, 0x40, PT ;  /* 0x00000040b800780c */ /* 0x000fe20003f64270 */
[----:B------:R-:W-:Y:S01]  /*4f40*/  FFMA.FTZ R170, R170, UR10, -R14 ;  /* 0x0000000aaaaa7c23 */ /* 0x000fe2000801080e */
[----:B-1----:R-:W-:Y:S01]  /*4f50*/  FSEL R177, R177, -INF , P2 ;  /* 0xff800000b1b17808 */ /* 0x002fe20001000000 */
[----:B------:R-:W0:Y:S01]  /*4f60*/  MUFU.TANH R180, R180 ;  /* 0x000000b400b47308 */ /* 0x000e220000002400 */
[----:B------:R-:W-:-:S02]  /*4f70*/  FMNMX.FTZ R194, R183, R194, !PT ;  /* 0x000000c2b7c27209 */ /* 0x000fc40007810000 */
[C---:B------:R-:W-:Y:S02]  /*4f80*/  ISETP.GT.AND P2, PT, R184.reuse, 0x41, PT ;  /* 0x00000041b800780c */ /* 0x040fe40003f44270 */
[----:B--2---:R-:W-:Y:S02]  /*4f90*/  FSEL R179, R179, -INF , P3 ;  /* 0xff800000b3b37808 */ /* 0x004fe40001800000 */
[----:B------:R-:W-:Y:S01]  /*4fa0*/  FMNMX.FTZ R194, R177, R194, !PT ;  /* 0x000000c2b1c27209 */ /* 0x000fe20007810000 */
[----:B------:R-:W-:Y:S01]  /*4fb0*/  MUFU.TANH R181, R181 ;  /* 0x000000b500b57308 */ /* 0x000fe20000002400 */
[----:B------:R-:W-:Y:S02]  /*4fc0*/  ISETP.GT.AND P3, PT, R184, 0x48, PT ;  /* 0x00000048b800780c */ /* 0x000fe40003f64270 */
[----:B---3--:R-:W-:Y:S02]  /*4fd0*/  FSEL R176, R176, -INF , P2 ;  /* 0xff800000b0b07808 */ /* 0x008fe40001000000 */
[----:B------:R-:W-:-:S02]  /*4fe0*/  FMNMX.FTZ R193, R179, R194, !PT ;  /* 0x000000c2b3c17209 */ /* 0x000fc40007810000 */
[----:B------:R-:W-:Y:S01]  /*4ff0*/  ISETP.GT.AND P2, PT, R184, 0x49, PT ;  /* 0x00000049b800780c */ /* 0x000fe20003f44270 */
[----:B------:R-:W1:Y:S01]  /*5000*/  MUFU.TANH R186, R186 ;  /* 0x000000ba00ba7308 */ /* 0x000e620000002400 */
[----:B0-----:R-:W-:Y:S02]  /*5010*/  FSEL R180, R180, -INF , P3 ;  /* 0xff800000b4b47808 */ /* 0x001fe40001800000 */
[----:B------:R-:W-:-:S05]  /*5020*/  ISETP.GT.AND P3, PT, R184, 0x50, PT ;  /* 0x00000050b800780c */ /* 0x000fca0003f64270 */
[----:B------:R-:W0:Y:S08]  /*5030*/  MUFU.TANH R185, R185 ;  /* 0x000000b900b97308 */ /* 0x000e300000002400 */
[----:B------:R2:W-:Y:S01]  /*5040*/  MUFU.EX2 R154, R195 ;  /* 0x000000c3009a7308 */ /* 0x0005e20000000800 */
[----:B-1----:R-:W-:Y:S02]  /*5050*/  FSEL R186, R186, -INF , P3 ;  /* 0xff800000baba7808 */ /* 0x002fe40001800000 */
[----:B------:R-:W-:-:S05]  /*5060*/  ISETP.GT.AND P3, PT, R184, 0x58, PT ;  /* 0x00000058b800780c */ /* 0x000fca0003f64270 */
[----:B------:R-:W1:Y:S01]  /*5070*/  MUFU.TANH R192, R192 ;  /* 0x000000c000c07308 */ /* 0x000e620000002400 */
[----:B--2---:R-:W-:Y:S02]  /*5080*/  FMNMX.FTZ R195, R176, R193, !PT ;  /* 0x000000c1b0c37209 */ /* 0x004fe40007810000 */
[----:B------:R-:W-:Y:S02]  /*5090*/  FSEL R193, R181, -INF , P2 ;  /* 0xff800000b5c17808 */ /* 0x000fe40001000000 */
[----:B------:R-:W-:Y:S02]  /*50a0*/  FMNMX.FTZ R194, R180, R195, !PT ;  /* 0x000000c3b4c27209 */ /* 0x000fe40007810000 */
[----:B------:R-:W-:Y:S01]  /*50b0*/  ISETP.GT.AND P2, PT, R184, 0x51, PT ;  /* 0x00000051b800780c */ /* 0x000fe20003f44270 */
[----:B------:R-:W-:Y:S01]  /*50c0*/  MUFU.EX2 R189, R189 ;  /* 0x000000bd00bd7308 */ /* 0x000fe20000000800 */
[----:B------:R-:W-:Y:S02]  /*50d0*/  FMNMX.FTZ R181, R193, R194, !PT ;  /* 0x000000c2c1b57209 */ /* 0x000fe40007810000 */
[----:B0-----:R-:W-:-:S02]  /*50e0*/  FSEL R194, R185, -INF , P2 ;  /* 0xff800000b9c27808 */ /* 0x001fc40001000000 */
[----:B------:R-:W-:Y:S02]  /*50f0*/  FMNMX.FTZ R181, R186, R181, !PT ;  /* 0x000000b5bab57209 */ /* 0x000fe40007810000 */
[----:B------:R-:W-:Y:S01]  /*5100*/  FSEL R195, R6, -INF , P3 ;  /* 0xff80000006c37808 */ /* 0x000fe20001800000 */
[----:B------:R-:W-:Y:S01]  /*5110*/  MUFU.EX2 R155, R155 ;  /* 0x0000009b009b7308 */ /* 0x000fe20000000800 */
[----:B------:R-:W-:Y:S01]  /*5120*/  ISETP.GT.AND P2, PT, R184, 0x59, PT ;  /* 0x00000059b800780c */ /* 0x000fe20003f44270 */
[--C-:B------:R-:W-:Y:S01]  /*5130*/  FFMA.FTZ R184, R175, UR10, -R14.reuse ;  /* 0x0000000aafb87c23 */ /* 0x100fe2000801080e */
[----:B------:R-:W-:Y:S01]  /*5140*/  FMNMX.FTZ R6, R194, R181, !PT ;  /* 0x000000b5c2067209 */ /* 0x000fe20007810000 */
[----:B------:R-:W-:Y:S01]  /*5150*/  FFMA.FTZ R175, R173, UR10, -R14 ;  /* 0x0000000aadaf7c23 */ /* 0x000fe2000801080e */
[----:B-1----:R-:W-:Y:S02]  /*5160*/  FSEL R192, R192, -INF , P2 ;  /* 0xff800000c0c07808 */ /* 0x002fe40001000000 */
[----:B------:R-:W-:Y:S01]  /*5170*/  FMNMX.FTZ R181, R195, R6, !PT ;  /* 0x00000006c3b57209 */ /* 0x000fe20007810000 */
[----:B------:R-:W-:Y:S03]  /*5180*/  MUFU.EX2 R156, R156 ;  /* 0x0000009c009c7308 */ /* 0x000fe60000000800 */
[----:B------:R-:W-:-:S05]  /*5190*/  FMNMX.FTZ R181, R192, R181, !PT ;  /* 0x000000b5c0b57209 */ /* 0x000fca0007810000 */
[----:B------:R-:W0:Y:S01]  /*51a0*/  SHFL.BFLY PT, R6, R181, 0x2, 0x1f ;  /* 0x0c401f00b5067f89 */ /* 0x000e2200000e0000 */
[----:B------:R-:W-:Y:S08]  /*51b0*/  MUFU.EX2 R158, R158 ;  /* 0x0000009e009e7308 */ /* 0x000ff00000000800 */
[----:B------:R-:W-:Y:S08]  /*51c0*/  MUFU.EX2 R157, R157 ;  /* 0x0000009d009d7308 */ /* 0x000ff00000000800 */
[----:B------:R-:W-:Y:S01]  /*51d0*/  MUFU.EX2 R159, R159 ;  /* 0x0000009f009f7308 */ /* 0x000fe20000000800 */
[----:B0-----:R-:W-:Y:S01]  /*51e0*/  FMNMX.FTZ R185, R181, R6, !PT ;  /* 0x00000006b5b97209 */ /* 0x001fe20007810000 */
[--C-:B------:R-:W-:Y:S01]  /*51f0*/  FFMA.FTZ R181, R174, UR10, -R14.reuse ;  /* 0x0000000aaeb57c23 */ /* 0x100fe2000801080e */
[----:B------:R-:W-:-:S05]  /*5200*/  FFMA.FTZ R174, R171, UR10, -R14 ;  /* 0x0000000aabae7c23 */ /* 0x000fca000801080e */
[----:B------:R-:W-:Y:S01]  /*5210*/  MUFU.EX2 R160, R160 ;  /* 0x000000a000a07308 */ /* 0x000fe20000000800 */
[----:B------:R-:W0:Y:S07]  /*5220*/  SHFL.BFLY PT, R6, R185, 0x1, 0x1f ;  /* 0x0c201f00b9067f89 */ /* 0x000e2e00000e0000 */
[----:B------:R-:W-:Y:S08]  /*5230*/  MUFU.EX2 R162, R162 ;  /* 0x000000a200a27308 */ /* 0x000ff00000000800 */
[----:B------:R-:W-:Y:S08]  /*5240*/  MUFU.EX2 R161, R161 ;  /* 0x000000a100a17308 */ /* 0x000ff00000000800 */
[----:B------:R-:W-:Y:S01]  /*5250*/  MUFU.EX2 R163, R163 ;  /* 0x000000a300a37308 */ /* 0x000fe20000000800 */
[----:B0-----:R-:W-:Y:S01]  /*5260*/  FMNMX.FTZ R6, R185, R6, !PT ;  /* 0x00000006b9067209 */ /* 0x001fe20007810000 */
[--C-:B------:R-:W-:Y:S01]  /*5270*/  FFMA.FTZ R185, R172, UR10, -R14.reuse ;  /* 0x0000000aacb97c23 */ /* 0x100fe2000801080e */
[----:B------:R-:W-:-:S02]  /*5280*/  FFMA.FTZ R14, R178, UR10, -R14 ;  /* 0x0000000ab20e7c23 */ /* 0x000fc4000801080e */
[C---:B------:R-:W-:Y:S01]  /*5290*/  FSETP.NEU.FTZ.AND P2, PT, R6.reuse, -INF , PT ;  /* 0xff8000000600780b */ /* 0x040fe20003f5d000 */
[----:B------:R-:W-:Y:S02]  /*52a0*/  FMUL.FTZ R196, R6, UR10 ;  /* 0x0000000a06c47c20 */ /* 0x000fe40008410000 */
[----:B------:R-:W-:Y:S03]  /*52b0*/  MUFU.EX2 R164, R164 ;  /* 0x000000a400a47308 */ /* 0x000fe60000000800 */
[----:B------:R-:W-:-:S05]  /*52c0*/  FSEL R196, R196, RZ, P2 ;  /* 0x000000ffc4c47208 */ /* 0x000fca0001000000 */
[----:B------:R-:W-:Y:S01]  /*52d0*/  MUFU.EX2 R165, R165 ;  /* 0x000000a500a57308 */ /* 0x000fe20000000800 */
[--C-:B------:R-:W-:Y:S01]  /*52e0*/  FFMA.FTZ R172, R10, UR10, -R196.reuse ;  /* 0x0000000a0aac7c23 */ /* 0x100fe200080108c4 */
[----:B------:R-:W-:Y:S01]  /*52f0*/  FSEL R10, R5, RZ, P1 ;  /* 0x000000ff050a7208 */ /* 0x000fe20000800000 */
[--C-:B------:R-:W-:Y:S01]  /*5300*/  FFMA.FTZ R171, R187, UR10, -R196.reuse ;  /* 0x0000000abbab7c23 */ /* 0x100fe200080108c4 */
[--C-:B------:R-:W-:Y:S01]  /*5310*/  FFMA.FTZ R11, R11, UR10, -R196.reuse ;  /* 0x0000000a0b0b7c23 */ /* 0x100fe200080108c4 */
[--C-:B------:R-:W-:Y:S01]  /*5320*/  FFMA.FTZ R12, R12, UR10, -R196.reuse ;  /* 0x0000000a0c0c7c23 */ /* 0x100fe200080108c4 */
[--C-:B------:R-:W-:Y:S01]  /*5330*/  FFMA.FTZ R13, R13, UR10, -R196.reuse ;  /* 0x0000000a0d0d7c23 */ /* 0x100fe200080108c4 */
[----:B------:R-:W-:Y:S01]  /*5340*/  FADD.FTZ R10, -R10, R9 ;  /* 0x000000090a0a7221 */ /* 0x000fe20000010100 */
[----:B------:R-:W-:Y:S01]  /*5350*/  FSEL R9, R6, RZ, P2 ;  /* 0x000000ff06097208 */ /* 0x000fe20001000000 */
[----:B------:R-:W-:Y:S01]  /*5360*/  MUFU.EX2 R171, R171 ;  /* 0x000000ab00ab7308 */ /* 0x000fe20000000800 */
[--C-:B------:R-:W-:Y:S01]  /*5370*/  FFMA.FTZ R188, R188, UR10, -R196.reuse ;  /* 0x0000000abcbc7c23 */ /* 0x100fe200080108c4 */
[----:B------:R-:W-:Y:S01]  /*5380*/  FMUL.FTZ R10, R10, UR10 ;  /* 0x0000000a0a0a7c20 */ /* 0x000fe20008410000 */
[----:B------:R-:W-:Y:S01]  /*5390*/  FFMA.FTZ R173, R15, UR10, -R196 ;  /* 0x0000000a0fad7c23 */ /* 0x000fe200080108c4 */
[----:B------:R-:W-:Y:S01]  /*53a0*/  FADD.FTZ R9, -R9, R8 ;  /* 0x0000000809097221 */ /* 0x000fe20000010100 */
[--C-:B------:R-:W-:Y:S01]  /*53b0*/  FFMA.FTZ R198, R20, UR10, -R196.reuse ;  /* 0x0000000a14c67c23 */ /* 0x100fe200080108c4 */
[--C-:B------:R-:W-:Y:S01]  /*53c0*/  FFMA.FTZ R15, R153, UR10, -R196.reuse ;  /* 0x0000000a990f7c23 */ /* 0x100fe200080108c4 */
[--C-:B------:R-:W-:Y:S01]  /*53d0*/  FFMA.FTZ R20, R21, UR10, -R196.reuse ;  /* 0x0000000a15147c23 */ /* 0x100fe200080108c4 */
[----:B------:R-:W-:Y:S01]  /*53e0*/  FMUL.FTZ R8, R9, UR10 ;  /* 0x0000000a09087c20 */ /* 0x000fe20008410000 */
        /* <DEDUP_REMOVED lines=13> */
[----:B------:R-:W-:-:S03]  /*54c0*/  FFMA.FTZ R192, R192, UR10, -R196 ;  /* 0x0000000ac0c07c23 */ /* 0x000fc600080108c4 */
[----:B------:R-:W2:Y:S01]  /*54d0*/  MUFU.EX2 R172, R172 ;  /* 0x000000ac00ac7308 */ /* 0x000ea20000000800 */
[----:B0-----:R-:W-:Y:S01]  /*54e0*/  FFMA.FTZ R153, R10, R4, R189 ;  /* 0x000000040a997223 */ /* 0x001fe200000100bd */
[-C--:B------:R-:W-:Y:S01]  /*54f0*/  FMUL.FTZ R26, R26, R10.reuse ;  /* 0x0000000a1a1a7220 */ /* 0x080fe20000410000 */
[-C--:B------:R-:W-:Y:S01]  /*5500*/  FMUL.FTZ R27, R27, R10.reuse ;  /* 0x0000000a1b1b7220 */ /* 0x080fe20000410000 */
[-C--:B------:R-:W-:Y:S01]  /*5510*/  FMUL.FTZ R30, R30, R10.reuse ;  /* 0x0000000a1e1e7220 */ /* 0x080fe20000410000 */
[----:B------:R-:W-:Y:S01]  /*5520*/  FADD.FTZ R200, R154, R153 ;  /* 0x000000999ac87221 */ /* 0x000fe20000010000 */
[-C--:B------:R-:W-:Y:S01]  /*5530*/  FMUL.FTZ R31, R31, R10.reuse ;  /* 0x0000000a1f1f7220 */ /* 0x080fe20000410000 */
[----:B------:R-:W-:Y:S01]  /*5540*/  FMUL.FTZ R34, R34, R10 ;  /* 0x0000000a22227220 */ /* 0x000fe20000410000 */
[----:B------:R-:W0:Y:S01]  /*5550*/  MUFU.EX2 R11, R11 ;  /* 0x0000000b000b7308 */ /* 0x000e220000000800 */
[----:B-1----:R-:W-:Y:S01]  /*5560*/  FFMA.FTZ R3, R8, R3, R171 ;  /* 0x0000000308037223 */ /* 0x002fe200000100ab */
        /* <DEDUP_REMOVED lines=9> */
[----:B------:R-:W-:Y:S01]  /*5600*/  FADD.FTZ R179, R155, R200 ;  /* 0x000000c89bb37221 */ /* 0x000fe20000010000 */
[----:B------:R-:W-:Y:S01]  /*5610*/  F2FP.BF16.F32.PACK_AB R155, R156, R155 ;  /* 0x0000009b9c9b723e */ /* 0x000fe200000010ff */
[-C--:B------:R-:W-:Y:S01]  /*5620*/  FMUL.FTZ R36, R36, R8.reuse ;  /* 0x0000000824247220 */ /* 0x080fe20000410000 */
[-C--:B------:R-:W-:Y:S01]  /*5630*/  FMUL.FTZ R37, R37, R8.reuse ;  /* 0x0000000825257220 */ /* 0x080fe20000410000 */
[----:B------:R-:W-:Y:S01]  /*5640*/  FADD.FTZ R179, R156, R179 ;  /* 0x000000b39cb37221 */ /* 0x000fe20000010000 */
        /* <DEDUP_REMOVED lines=21> */
[----:B------:R-:W-:Y:S01]  /*57a0*/  FMUL.FTZ R68, R68, R8 ;  /* 0x0000000844447220 */ /* 0x000fe20000410000 */
[C---:B------:R-:W-:Y:S01]  /*57b0*/  FADD.FTZ R152, R157.reuse, R152 ;  /* 0x000000989d987221 */ /* 0x040fe20000010000 */
[----:B------:R-:W-:Y:S01]  /*57c0*/  F2FP.BF16.F32.PACK_AB R157, R157, R158 ;  /* 0x0000009e9d9d723e */ /* 0x000fe200000010ff */
[----:B------:R-:W2:Y:S01]  /*57d0*/  MUFU.EX2 R198, R198 ;  /* 0x000000c600c67308 */ /* 0x000ea20000000800 */
[-C--:B------:R-:W-:Y:S01]  /*57e0*/  FMUL.FTZ R69, R69, R8.reuse ;  /* 0x0000000845457220 */ /* 0x080fe20000410000 */
[----:B------:R-:W-:Y:S01]  /*57f0*/  FADD.FTZ R179, R159, R152 ;  /* 0x000000989fb37221 */ /* 0x000fe20000010000 */
[----:B------:R-:W-:Y:S01]  /*5800*/  F2FP.BF16.F32.PACK_AB R159, R160, R159 ;  /* 0x0000009fa09f723e */ /* 0x000fe200000010ff */
[-C--:B------:R-:W-:Y:S01]  /*5810*/  FMUL.FTZ R72, R72, R8.reuse ;  /* 0x0000000848487220 */ /* 0x080fe20000410000 */
[-C--:B------:R-:W-:Y:S01]  /*5820*/  FMUL.FTZ R73, R73, R8.reuse ;  /* 0x0000000849497220 */ /* 0x080fe20000410000 */
[----:B------:R-:W-:Y:S01]  /*5830*/  FADD.FTZ R179, R160, R179 ;  /* 0x000000b3a0b37221 */ /* 0x000fe20000010000 */
        /* <DEDUP_REMOVED lines=18> */
[----:B----4-:R-:W-:Y:S01]  /*5960*/  FFMA.FTZ R177, R180, UR10, -R196 ;  /* 0x0000000ab4b17c23 */ /* 0x010fe200080108c4 */
[----:B0-----:R-:W-:Y:S01]  /*5970*/  FADD.FTZ R180, R188, R153 ;  /* 0x00000099bcb47221 */ /* 0x001fe20000010000 */
[-C--:B------:R-:W-:Y:S01]  /*5980*/  FMUL.FTZ R105, R105, R8.reuse ;  /* 0x0000000869697220 */ /* 0x080fe20000410000 */
[-C--:B------:R-:W-:Y:S01]  /*5990*/  FMUL.FTZ R108, R108, R8.reuse ;  /* 0x000000086c6c7220 */ /* 0x080fe20000410000 */
[-C--:B------:R-:W-:Y:S01]  /*59a0*/  FMUL.FTZ R109, R109, R8.reuse ;  /* 0x000000086d6d7220 */ /* 0x080fe20000410000 */
[----:B-1----:R-:W-:Y:S01]  /*59b0*/  FADD.FTZ R153, R173, R180 ;  /* 0x000000b4ad997221 */ /* 0x002fe20000010000 */
[----:B------:R-:W-:Y:S01]  /*59c0*/  FADD.FTZ R180, R162, R179 ;  /* 0x000000b3a2b47221 */ /* 0x000fe20000010000 */
[----:B------:R-:W0:Y:S01]  /*59d0*/  MUFU.EX2 R15, R15 ;  /* 0x0000000f000f7308 */ /* 0x000e220000000800 */
[----:B------:R-:W-:Y:S01]  /*59e0*/  FMUL.FTZ R112, R112, R8 ;  /* 0x0000000870707220 */ /* 0x000fe20000410000 */
[----:B--2---:R-:W-:Y:S01]  /*59f0*/  FADD.FTZ R153, R198, R153 ;  /* 0x00000099c6997221 */ /* 0x004fe20000010000 */
[C---:B------:R-:W-:Y:S01]  /*5a00*/  FADD.FTZ R180, R161.reuse, R180 ;  /* 0x000000b4a1b47221 */ /* 0x040fe20000010000 */
[----:B------:R-:W-:Y:S01]  /*5a10*/  F2FP.BF16.F32.PACK_AB R161, R161, R162 ;  /* 0x000000a2a1a1723e */ /* 0x000fe200000010ff */
[-C--:B------:R-:W-:Y:S01]  /*5a20*/  FMUL.FTZ R113, R113, R8.reuse ;  /* 0x0000000871717220 */ /* 0x080fe20000410000 */
[----:B---3--:R-:W-:Y:S01]  /*5a30*/  FADD.FTZ R152, R20, R153 ;  /* 0x0000009914987221 */ /* 0x008fe20000010000 */
[----:B------:R-:W-:Y:S01]  /*5a40*/  FADD.FTZ R187, R163, R180 ;  /* 0x000000b4a3bb7221 */ /* 0x000fe20000010000 */
[----:B------:R-:W1:Y:S01]  /*5a50*/  MUFU.EX2 R190, R190 ;  /* 0x000000be00be7308 */ /* 0x000e620000000800 */
[----:B------:R-:W-:Y:S01]  /*5a60*/  F2FP.BF16.F32.PACK_AB R153, R154, R189 ;  /* 0x000000bd9a99723e */ /* 0x000fe200000010ff */
[C---:B-----5:R-:W-:Y:S01]  /*5a70*/  FADD.FTZ R152, R21.reuse, R152 ;  /* 0x0000009815987221 */ /* 0x060fe20000010000 */
[----:B------:R-:W-:Y:S01]  /*5a80*/  FADD.FTZ R158, R164, R187 ;  /* 0x000000bba49e7221 */ /* 0x000fe20000010000 */
[----:B------:R-:W-:Y:S01]  /*5a90*/  F2FP.BF16.F32.PACK_AB R154, R12, R11 ;  /* 0x0000000b0c9a723e */ /* 0x000fe200000010ff */
[----:B------:R-:W-:Y:S01]  /*5aa0*/  FMUL.FTZ R116, R116, R8 ;  /* 0x0000000874747220 */ /* 0x000fe20000410000 */
[----:B------:R-:W-:Y:S01]  /*5ab0*/  F2FP.BF16.F32.PACK_AB R160, R21, R20 ;  /* 0x0000001415a0723e */ /* 0x000fe200000010ff */
[-C--:B------:R-:W-:Y:S01]  /*5ac0*/  FMUL.FTZ R117, R117, R8.reuse ;  /* 0x0000000875757220 */ /* 0x080fe20000410000 */
[----:B------:R-:W2:Y:S01]  /*5ad0*/  MUFU.EX2 R9, R9 ;  /* 0x0000000900097308 */ /* 0x000ea20000000800 */
[----:B0-----:R-:W-:Y:S01]  /*5ae0*/  FADD.FTZ R179, R15, R152 ;  /* 0x000000980fb37221 */ /* 0x001fe20000010000 */
[----:B------:R-:W-:Y:S01]  /*5af0*/  F2FP.BF16.F32.PACK_AB R152, R172, R171 ;  /* 0x000000abac98723e */ /* 0x000fe200000010ff */
[-C--:B------:R-:W-:Y:S01]  /*5b00*/  FMUL.FTZ R120, R120, R8.reuse ;  /* 0x0000000878787220 */ /* 0x080fe20000410000 */
[----:B------:R-:W-:Y:S01]  /*5b10*/  F2FP.BF16.F32.PACK_AB R163, R164, R163 ;  /* 0x000000a3a4a3723e */ /* 0x000fe200000010ff */
        /* <DEDUP_REMOVED lines=13> */
[----:B------:R-:W-:Y:S01]  /*5bf0*/  F2FP.BF16.F32.PACK_AB R156, R188, R13 ;  /* 0x0000000dbc9c723e */ /* 0x000fe200000010ff */
[----:B------:R-:W-:Y:S01]  /*5c00*/  FADD.FTZ R13, R165, R158 ;  /* 0x0000009ea50d7221 */ /* 0x000fe20000010000 */
[----:B------:R-:W-:Y:S01]  /*5c10*/  F2FP.BF16.F32.PACK_AB R158, R198, R173 ;  /* 0x000000adc69e723e */ /* 0x000fe200000010ff */
        /* <DEDUP_REMOVED lines=9> */
[----:B------:R-:W-:Y:S01]  /*5cb0*/  FMUL.FTZ R149, R149, R8 ;  /* 0x0000000895957220 */ /* 0x000fe20000410000 */
        /* <DEDUP_REMOVED lines=22> */
[----:B------:R-:W-:Y:S01]  /*5e20*/  FADD.FTZ R12, R4, R13 ;  /* 0x0000000d040c7221 */ /* 0x000fe20000010000 */
        /* <DEDUP_REMOVED lines=64> */
[----:B------:R-:W-:-:S02]  /*6230*/  FMUL.FTZ R151, R151, R10 ;  /* 0x0000000a97977220 */ /* 0x000fc40000410000 */
        /* <DEDUP_REMOVED lines=16> */
[----:B0-----:R-:W-:-:S04]  /*6340*/  FADD.FTZ R3, R195, R4 ;  /* 0x00000004c3037221 */ /* 0x001fc80000010000 */
[C---:B-1----:R-:W-:Y:S01]  /*6350*/  FADD.FTZ R3, R192.reuse, R3 ;  /* 0x00000003c0037221 */ /* 0x042fe20000010000 */
[----:B------:R-:W-:Y:S01]  /*6360*/  F2FP.BF16.F32.PACK_AB R174, R192, R195 ;  /* 0x000000c3c0ae723e */ /* 0x000fe200000010ff */
[C---:B--2---:R-:W-:Y:S01]  /*6370*/  FADD.FTZ R4, R14.reuse, R9 ;  /* 0x000000090e047221 */ /* 0x044fe20000010000 */
[----:B------:R-:W-:Y:S01]  /*6380*/  F2FP.BF16.F32.PACK_AB R175, R14, R175 ;  /* 0x000000af0eaf723e */ /* 0x000fe200000010ff */
[----:B------:R-:W-:Y:S06]  /*6390*/  @!P0 BRA `(.L_x_4450) ;  /* 0x0000000000048947 */ /* 0x000fec0003800000 */
[----:B------:R-:W-:Y:S01]  /*63a0*/  BPT.TRAP 0x1 ;  /* 0x000000040000795c */ /* 0x000fe20000300000 */
.L_x_4450:
[----:B------:R0:W1:Y:S01]  /*63b0*/  SYNCS.PHASECHK.TRANS64.TRYWAIT P1, [UR26+0x22850], R7 ;  /* 0x02285007ff0075a7 */ /* 0x000062000802015a */
[----:B------:R-:W-:Y:S05]  /*63c0*/  @!P0 BRA `(.L_x_4451) ;  /* 0x0000000000048947 */ /* 0x000fea0003800000 */
[----:B------:R-:W-:Y:S01]  /*63d0*/  BPT.TRAP 0x1 ;  /* 0x000000040000795c */ /* 0x000fe20000300000 */
.L_x_4451:
[----:B------:R-:W-:Y:S01]  /*63e0*/  VIADD R8, R201, 0x8 ;  /* 0x00000008c9087836 */ /* 0x000fe20000000000 */
[----:B-1----:R-:W-:Y:S06]  /*63f0*/  @P1 BRA `(.L_x_4452) ;  /* 0x0000000000081947 */ /* 0x002fec0003800000 */
[----:B------:R-:W1:Y:S02]  /*6400*/  SYNCS.PHASECHK.TRANS64.TRYWAIT P1, [UR26+0x22850], R7 ;  /* 0x02285007ff0075a7 */ /* 0x000e64000802015a */
[----:B-1----:R-:W-:Y:S05]  /*6410*/  @!P1 BRA `(.L_x_4453) ;  /* 0x0000009800889947 */ /* 0x002fea0003800000 */
.L_x_4452:
        /* <DEDUP_REMOVED lines=39> */
.L_x_4454:
[----:B------:R-:W-:Y:S01]  /*6690*/  UISETP.GT.AND UP0, UPT, UR23, UR22, UPT ;  /* 0x000000161700728c */ /* 0x000fe2000bf04270 */
[----:B------:R-:W-:Y:S01]  /*66a0*/  MOV R9, R5 ;  /* 0x0000000500097202 */ /* 0x000fe20000000f00 */
[----:B------:R-:W-:Y:S01]  /*66b0*/  UIADD3 UR26, UR26, 0x22860, URZ ;  /* 0x000228601a1a7890 */ /* 0x000fe2000fffe03f */
[----:B------:R-:W-:Y:S01]  /*66c0*/  IMAD.MOV.U32 R8, RZ, RZ, R6 ;  /* 0x000000ffff087224 */ /* 0x000fe200078e0006 */
[----:B------:R-:W-:Y:S02]  /*66d0*/  UIADD3 UR23, UR23, -0x1, URZ ;  /* 0xffffffff17177890 */ /* 0x000fe4000fffe03f */
[----:B------:R-:W-:Y:S01]  /*66e0*/  PLOP3.LUT P1, PT, PT, PT, UP0, 0x80, 0x0 ;  /* 0x000000000000781c */ /* 0x000fe20003f2f008 */
[----:B------:R-:W-:-:S09]  /*66f0*/  UPRMT UR26, UR25, 0x654, UR26 ;  /* 0x00000654191a7896 */ /* 0x000fd2000800001a */
[----:B------:R-:W-:Y:S03]  /*6700*/  SYNCS.ARRIVE.TRANS64.RED.A1T0 RZ, [UR26], RZ ;  /* 0x000000ffffff79a7 */ /* 0x000fe6000810041a */
[----:B------:R-:W-:Y:S05]  /*6710*/  @P1 BRA `(.L_x_4455) ;  /* 0xffffffd400581947 */ /* 0x000fea000383ffff */
.L_x_4444:
[----:B------:R-:W-:-:S13]  /*6720*/  ISETP.LE.AND P1, PT, RZ, UR23, PT ;  /* 0x00000017ff007c0c */ /* 0x000fda000bf23270 */
[----:B------:R-:W-:Y:S05]  /*6730*/  @!P1 BRA `(.L_x_4456) ;  /* 0x0000002000d49947 */ /* 0x000fea0003800000 */
[----:B01----:R-:W-:Y:S01]  /*6740*/  IMAD.MOV.U32 R8, RZ, RZ, R5 ;  /* 0x000000ffff087224 */ /* 0x003fe200078e0005 */
[----:B------:R-:W-:Y:S01]  /*6750*/  ULDC UR26, c[0x0][0x9d8] ;  /* 0x00027600001a7ab9 */ /* 0x000fe20000000800 */
[----:B------:R-:W-:Y:S01]  /*6760*/  IMAD.MOV.U32 R9, RZ, RZ, R6 ;  /* 0x000000ffff097224 */ /* 0x000fe200078e0006 */
[----:B------:R-:W-:-:S06]  /*6770*/  ULDC UR22, c[0x0][0x988] ;  /* 0x0002620000167ab9 */ /* 0x000fcc0000000800 */
.L_x_4467:
[----:B------:R-:W-:-:S04]  /*6780*/  UIADD3 UR36, UR36, 0x1, URZ ;  /* 0x0000000124247890 */ /* 0x000fc8000fffe03f */
[----:B------:R-:W-:-:S04]  /*6790*/  UISETP.NE.AND UP0, UPT, UR36, 0x2, UPT ;  /* 0x000000022400788c */ /* 0x000fc8000bf05270 */
[----:B------:R-:W-:Y:S02]  /*67a0*/  USEL UR6, URZ, 0x1, UP0 ;  /* 0x000000013f067887 */ /* 0x000fe40008000000 */
[----:B------:R-:W-:Y:S02]  /*67b0*/  USEL UR36, UR36, URZ, UP0 ;  /* 0x0000003f24247287 */ /* 0x000fe40008000000 */
[----:B------:R-:W-:Y:S01]  /*67c0*/  ULOP3.LUT UR37, UR37, UR6, URZ, 0x3c, !UPT ;  /* 0x0000000625257292 */ /* 0x000fe2000f8e3c3f */
[----:B01----:R-:W-:Y:S11]  /*67d0*/  @!P0 BRA `(.L_x_4457) ;  /* 0x0000000000048947 */ /* 0x003ff60003800000 */
[----:B------:R-:W-:Y:S01]  /*67e0*/  BPT.TRAP 0x1 ;  /* 0x000000040000795c */ /* 0x000fe20000300000 */
.L_x_4457:
        /* <DEDUP_REMOVED lines=9> */
.L_x_4458:
[----:B-1----:R-:W-:Y:S05]  /*6880*/  @P1 BRA `(.L_x_4459) ;  /* 0x0000000000081947 */ /* 0x002fea0003800000 */
[----:B------:R-:W1:Y:S02]  /*6890*/  SYNCS.PHASECHK.TRANS64.TRYWAIT P1, [UR25+0x22830], R7 ;  /* 0x02283007ff0075a7 */ /* 0x000e640008020159 */
[----:B-1----:R-:W-:Y:S05]  /*68a0*/  @!P1 BRA `(.L_x_4460) ;  /* 0x00000094007c9947 */ /* 0x002fea0003800000 */
.L_x_4459:
        /* <DEDUP_REMOVED lines=26> */
.L_x_4461:
        /* <DEDUP_REMOVED lines=37> */
[----:B------:R-:W-:Y:S01]  /*6ca0*/  UMOV UR10, UR22 ;  /* 0x00000016000a7c82 */ /* 0x000fe20008000000 */
        /* <DEDUP_REMOVED lines=14> */
[----:B------:R-:W-:-:S02]  /*6d90*/  UIADD3 UR6, UR25, 0x22840, URZ ;  /* 0x0002284019067890 */ /* 0x000fc4000fffe03f */
[----:B------:R-:W2:Y:S01]  /*6da0*/  MUFU.TANH R155, R155 ;  /* 0x0000009b009b7308 */ /* 0x000ea20000002400 */
[----:B---3--:R-:W-:Y:S01]  /*6db0*/  FMNMX.FTZ R173, R21, R6, !PT ;  /* 0x0000000615ad7209 */ /* 0x008fe20007810000 */
[----:B------:R-:W-:-:S06]  /*6dc0*/  UPRMT UR6, UR24, 0x654, UR6 ;  /* 0x0000065418067896 */ /* 0x000fcc0008000006 */
[----:B------:R-:W3:Y:S01]  /*6dd0*/  MUFU.TANH R157, R157 ;  /* 0x0000009d009d7308 */ /* 0x000ee20000002400 */
[----:B----4-:R-:W-:Y:S01]  /*6de0*/  FMNMX.FTZ R6, R152, R173, !PT ;  /* 0x000000ad98067209 */ /* 0x010fe20007810000 */
[----:B------:R-:W-:Y:S01]  /*6df0*/  FMUL.FTZ R173, R189, UR26 ;  /* 0x0000001abdad7c20 */ /* 0x000fe20008410000 */
[----:B------:R-:W-:Y:S05]  /*6e00*/  SYNCS.ARRIVE.TRANS64.RED.A1T0 RZ, [UR6], RZ ;  /* 0x000000ffffff79a7 */ /* 0x000fea0008100406 */
        /* <DEDUP_REMOVED lines=37> */
[----:B----4-:R-:W-:Y:S01]  /*7060*/  FMNMX.FTZ R6, R180, R185, !PT ;  /* 0x000000b9b4067209 */ /* 0x010fe20007810000 */
[----:B------:R-:W-:Y:S01]  /*7070*/  FMUL.FTZ R185, R187, UR26 ;  /* 0x0000001abbb97c20 */ /* 0x000fe20008410000 */
[----:B------:R-:W-:Y:S01]  /*7080*/  FMUL.FTZ R187, R191, UR26 ;  /* 0x0000001abfbb7c20 */ /* 0x000fe20008410000 */
[----:B------:R-:W-:Y:S02]  /*7090*/  FMUL.FTZ R191, R199, UR26 ;  /* 0x0000001ac7bf7c20 */ /* 0x000fe40008410000 */
[----:B------:R-:W4:Y:S02]  /*70a0*/  SHFL.BFLY PT, R189, R6, 0x2, 0x1f ;  /* 0x0c401f0006bd7f89 */ /* 0x000f2400000e0000 */
[----:B------:R-:W5:Y:S08]  /*70b0*/  MUFU.TANH R15, R15 ;  /* 0x0000000f000f7308 */ /* 0x000f700000002400 */
[----:B------:R-:W0:Y:S08]  /*70c0*/  MUFU.TANH R20, R20 ;  /* 0x0000001400147308 */ /* 0x000e300000002400 */
[----:B------:R-:W1:Y:S01]  /*70d0*/  MUFU.TANH R153, R153 ;  /* 0x0000009900997308 */ /* 0x000e620000002400 */
[----:B----4-:R-:W-:Y:S01]  /*70e0*/  FMNMX.FTZ R176, R6, R189, !PT ;  /* 0x000000bd06b07209 */ /* 0x010fe20007810000 */
[----:B------:R-:W-:-:S06]  /*70f0*/  FMUL.FTZ R189, R195, UR26 ;  /* 0x0000001ac3bd7c20 */ /* 0x000fcc0008410000 */
[----:B------:R-:W4:Y:S01]  /*7100*/  MUFU.TANH R154, R154 ;  /* 0x0000009a009a7308 */ /* 0x000f220000002400 */
[----:B------:R-:W2:Y:S07]  /*7110*/  SHFL.BFLY PT, R193, R176, 0x1, 0x1f ;  /* 0x0c201f00b0c17f89 */ /* 0x000eae00000e0000 */
[----:B------:R-:W4:Y:S08]  /*7120*/  MUFU.TANH R156, R156 ;  /* 0x0000009c009c7308 */ /* 0x000f300000002400 */
[----:B------:R-:W4:Y:S08]  /*7130*/  MUFU.TANH R158, R158 ;  /* 0x0000009e009e7308 */ /* 0x000f300000002400 */
[----:B------:R-:W4:Y:S01]  /*7140*/  MUFU.TANH R161, R161 ;  /* 0x000000a100a17308 */ /* 0x000f220000002400 */
[----:B--2---:R-:W-:-:S05]  /*7150*/  FMNMX.FTZ R6, R176, R193, !PT ;  /* 0x000000c1b0067209 */ /* 0x004fca0007810000 */
[C---:B------:R-:W-:Y:S01]  /*7160*/  FADD.FTZ R9, -R6.reuse, R9 ;  /* 0x0000000906097221 */ /* 0x040fe20000010100 */
[----:B------:R-:W-:Y:S01]  /*7170*/  FMUL.FTZ R200, R6, UR10 ;  /* 0x0000000a06c87c20 */ /* 0x000fe20008410000 */
[----:B------:R-:W2:Y:S02]  /*7180*/  MUFU.TANH R162, R162 ;  /* 0x000000a200a27308 */ /* 0x000ea40000002400 */
[----:B------:R-:W-:Y:S01]  /*7190*/  FMUL.FTZ R176, R9, UR10 ;  /* 0x0000000a09b07c20 */ /* 0x000fe20008410000 */
[----:B------:R-:W-:Y:S01]  /*71a0*/  FMNMX.FTZ R9, R11, R8, !PT ;  /* 0x000000080b097209 */ /* 0x000fe20007810000 */
[--C-:B------:R-:W-:Y:S01]  /*71b0*/  FFMA.FTZ R193, R10, UR10, -R200.reuse ;  /* 0x0000000a0ac17c23 */ /* 0x100fe200080108c8 */
[--C-:B------:R-:W-:Y:S01]  /*71c0*/  FFMA.FTZ R196, R5, UR10, -R200.reuse ;  /* 0x0000000a05c47c23 */ /* 0x100fe200080108c8 */
[--C-:B------:R-:W-:Y:S01]  /*71d0*/  FFMA.FTZ R192, R152, UR10, -R200.reuse ;  /* 0x0000000a98c07c23 */ /* 0x100fe200080108c8 */
[----:B---3--:R-:W-:Y:S01]  /*71e0*/  FMNMX.FTZ R10, R12, R9, !PT ;  /* 0x000000090c0a7209 */ /* 0x008fe20007810000 */
[----:B------:R-:W3:Y:S01]  /*71f0*/  MUFU.TANH R164, R164 ;  /* 0x000000a400a47308 */ /* 0x000ee20000002400 */
[--C-:B------:R-:W-:Y:S01]  /*7200*/  FFMA.FTZ R198, R14, UR10, -R200.reuse ;  /* 0x0000000a0ec67c23 */ /* 0x100fe200080108c8 */
[--C-:B------:R-:W-:Y:S01]  /*7210*/  FFMA.FTZ R14, R155, UR10, -R200.reuse ;  /* 0x0000000a9b0e7c23 */ /* 0x100fe200080108c8 */
[----:B-----5:R-:W-:Y:S01]  /*7220*/  FMNMX.FTZ R9, R15, R10, !PT ;  /* 0x0000000a0f097209 */ /* 0x020fe20007810000 */
[--C-:B------:R-:W-:Y:S01]  /*7230*/  FFMA.FTZ R155, R163, UR10, -R200.reuse ;  /* 0x0000000aa39b7c23 */ /* 0x100fe200080108c8 */
[--C-:B------:R-:W-:Y:S01]  /*7240*/  FFMA.FTZ R194, R167, UR10, -R200.reuse ;  /* 0x0000000aa7c27c23 */ /* 0x100fe200080108c8 */
        /* <DEDUP_REMOVED lines=27> */
[----:B------:R-:W-:-:S02]  /*7400*/  FFMA.FTZ R160, R160, UR10, -R200 ;  /* 0x0000000aa0a07c23 */ /* 0x000fc400080108c8 */
[----:B---3--:R-:W-:-:S04]  /*7410*/  FMNMX.FTZ R10, R164, R5, !PT ;  /* 0x00000005a40a7209 */ /* 0x008fc80007810000 */
[----:B0-----:R-:W-:Y:S01]  /*7420*/  FMNMX.FTZ R5, R175, R10, !PT ;  /* 0x0000000aaf057209 */ /* 0x001fe20007810000 */
[----:B------:R-:W0:Y:S03]  /*7430*/  MUFU.TANH R183, R183 ;  /* 0x000000b700b77308 */ /* 0x000e260000002400 */
[----:B-1----:R-:W-:-:S04]  /*7440*/  FMNMX.FTZ R10, R178, R5, !PT ;  /* 0x00000005b20a7209 */ /* 0x002fc80007810000 */
[----:B----4-:R-:W-:Y:S01]  /*7450*/  FMNMX.FTZ R5, R179, R10, !PT ;  /* 0x0000000ab3057209 */ /* 0x010fe20007810000 */
[----:B------:R-:W1:Y:S03]  /*7460*/  MUFU.TANH R184, R184 ;  /* 0x000000b800b87308 */ /* 0x000e660000002400 */
[----:B--2---:R-:W-:-:S05]  /*7470*/  FMNMX.FTZ R10, R182, R5, !PT ;  /* 0x00000005b60a7209 */ /* 0x004fca0007810000 */
        /* <DEDUP_REMOVED lines=14> */
[----:B------:R-:W-:Y:S01]  /*7560*/  MUFU.EX2 R10, R155 ;  /* 0x0000009b000a7308 */ /* 0x000fe20000000800 */
[----:B-1----:R-:W-:-:S07]  /*7570*/  FMNMX.FTZ R152, R190, R5, !PT ;  /* 0x00000005be987209 */ /* 0x002fce0007810000 */
[----:B------:R-:W0:Y:S01]  /*7580*/  MUFU.EX2 R176, R176 ;  /* 0x000000b000b07308 */ /* 0x000e220000000800 */
[----:B--2---:R-:W-:-:S05]  /*7590*/  FMNMX.FTZ R152, R191, R152, !PT ;  /* 0x00000098bf987209 */ /* 0x004fca0007810000 */
[----:B------:R-:W1:Y:S02]  /*75a0*/  SHFL.BFLY PT, R5, R152, 0x2, 0x1f ;  /* 0x0c401f0098057f89 */ /* 0x000e6400000e0000 */
[----:B------:R-:W2:Y:S08]  /*75b0*/  MUFU.EX2 R193, R193 ;  /* 0x000000c100c17308 */ /* 0x000eb00000000800 */
        /* <DEDUP_REMOVED lines=15> */
[-C--:B------:R-:W-:Y:S01]  /*76b0*/  FMUL.FTZ R48, R48, R176.reuse ;  /* 0x000000b030307220 */ /* 0x080fe20000410000 */
[----:B------:R-:W1:Y:S01]  /*76c0*/  MUFU.EX2 R198, R198 ;  /* 0x000000c600c67308 */ /* 0x000e620000000800 */
[-C--:B------:R-:W-:Y:S01]  /*76d0*/  FMUL.FTZ R49, R49, R176.reuse ;  /* 0x000000b031317220 */ /* 0x080fe20000410000 */
[-C--:B------:R-:W-:Y:S01]  /*76e0*/  FMUL.FTZ R52, R52, R176.reuse ;  /* 0x000000b034347220 */ /* 0x080fe20000410000 */
[----:B------:R-:W4:Y:S01]  /*76f0*/  SHFL.BFLY PT, R152, R155, 0x1, 0x1f ;  /* 0x0c201f009b987f89 */ /* 0x000f2200000e0000 */
        /* <DEDUP_REMOVED lines=23> */
[----:B----4-:R-:W-:Y:S01]  /*7870*/  FMNMX.FTZ R5, R155, R152, !PT ;  /* 0x000000989b057209 */ /* 0x010fe20007810000 */
[-C--:B------:R-:W-:Y:S01]  /*7880*/  FMUL.FTZ R93, R93, R176.reuse ;  /* 0x000000b05d5d7220 */ /* 0x080fe20000410000 */
[-C--:B------:R-:W-:Y:S01]  /*7890*/  FMUL.FTZ R96, R96, R176.reuse ;  /* 0x000000b060607220 */ /* 0x080fe20000410000 */
[-C--:B------:R-:W-:Y:S01]  /*78a0*/  FMUL.FTZ R97, R97, R176.reuse ;  /* 0x000000b061617220 */ /* 0x080fe20000410000 */
[-C--:B------:R-:W-:Y:S01]  /*78b0*/  FMUL.FTZ R100, R100, R176.reuse ;  /* 0x000000b064647220 */ /* 0x080fe20000410000 */
[C---:B------:R-:W-:Y:S01]  /*78c0*/  FADD.FTZ R8, -R5.reuse, R8 ;  /* 0x0000000805087221 */ /* 0x040fe20000010100 */
[----:B------:R-:W-:Y:S01]  /*78d0*/  FMUL.FTZ R155, R5, UR10 ;  /* 0x0000000a059b7c20 */ /* 0x000fe20008410000 */
[----:B------:R-:W-:Y:S01]  /*78e0*/  MUFU.EX2 R195, R195 ;  /* 0x000000c300c37308 */ /* 0x000fe20000000800 */
        /* <DEDUP_REMOVED lines=8> */
[----:B------:R-:W-:Y:S01]  /*7970*/  FFMA.FTZ R20, R154, UR10, -R155 ;  /* 0x0000000a9a147c23 */ /* 0x000fe2000801089b */
[----:B--2---:R-:W-:Y:S01]  /*7980*/  FFMA.FTZ R153, R176, R3, R193 ;  /* 0x00000003b0997223 */ /* 0x004fe200000100c1 */
[--C-:B------:R-:W-:Y:S01]  /*7990*/  FFMA.FTZ R159, R156, UR10, -R155.reuse ;  /* 0x0000000a9c9f7c23 */ /* 0x100fe2000801089b */
[--C-:B------:R-:W-:Y:S01]  /*79a0*/  FFMA.FTZ R165, R175, UR10, -R155.reuse ;  /* 0x0000000aafa57c23 */ /* 0x100fe2000801089b */
[----:B------:R-:W-:Y:S01]  /*79b0*/  FFMA.FTZ R180, R158, UR10, -R155 ;  /* 0x0000000a9eb47c23 */ /* 0x000fe2000801089b */
[----:B---3--:R-:W-:Y:S01]  /*79c0*/  FADD.FTZ R152, R196, R153 ;  /* 0x00000099c4987221 */ /* 0x008fe20000010000 */
[--C-:B------:R-:W-:Y:S01]  /*79d0*/  FFMA.FTZ R175, R178, UR10, -R155.reuse ;  /* 0x0000000ab2af7c23 */ /* 0x100fe2000801089b */
[----:B------:R-:W2:Y:S01]  /*79e0*/  MUFU.EX2 R8, R8 ;  /* 0x0000000800087308 */ /* 0x000ea20000000800 */
[--C-:B------:R-:W-:Y:S01]  /*79f0*/  FFMA.FTZ R178, R179, UR10, -R155.reuse ;  /* 0x0000000ab3b27c23 */ /* 0x100fe2000801089b */
[----:B0-----:R-:W-:Y:S01]  /*7a00*/  FADD.FTZ R179, R197, R152 ;  /* 0x00000098c5b37221 */ /* 0x001fe20000010000 */
[--C-:B------:R-:W-:Y:S01]  /*7a10*/  FFMA.FTZ R161, R161, UR10, -R155.reuse ;  /* 0x0000000aa1a17c23 */ /* 0x100fe2000801089b */
[--C-:B------:R-:W-:Y:S01]  /*7a20*/  FFMA.FTZ R162, R162, UR10, -R155.reuse ;  /* 0x0000000aa2a27c23 */ /* 0x100fe2000801089b */
[----:B------:R-:W-:Y:S01]  /*7a30*/  FFMA.FTZ R3, R182, UR10, -R155 ;  /* 0x0000000ab6037c23 */ /* 0x000fe2000801089b */
[----:B-1----:R-:W-:Y:S01]  /*7a40*/  FADD.FTZ R154, R198, R179 ;  /* 0x000000b3c69a7221 */ /* 0x002fe20000010000 */
        /* <DEDUP_REMOVED lines=19> */
[--C-:B------:R-:W-:Y:S01]  /*7b80*/  FFMA.FTZ R4, R183, UR10, -R155.reuse ;  /* 0x0000000ab7047c23 */ /* 0x100fe2000801089b */
[----:B------:R-:W-:Y:S01]  /*7b90*/  FFMA.FTZ R183, R186, UR10, -R155 ;  /* 0x0000000abab77c23 */ /* 0x000fe2000801089b */
[-C--:B------:R-:W-:Y:S01]  /*7ba0*/  FMUL.FTZ R116, R116, R176.reuse ;  /* 0x000000b074747220 */ /* 0x080fe20000410000 */
[-C--:B------:R-:W-:Y:S01]  /*7bb0*/  FMUL.FTZ R117, R117, R176.reuse ;  /* 0x000000b075757220 */ /* 0x080fe20000410000 */
[-C--:B------:R-:W-:Y:S01]  /*7bc0*/  FMUL.FTZ R120, R120, R176.reuse ;  /* 0x000000b078787220 */ /* 0x080fe20000410000 */
[-C--:B------:R-:W-:Y:S01]  /*7bd0*/  FMUL.FTZ R121, R121, R176.reuse ;  /* 0x000000b079797220 */ /* 0x080fe20000410000 */
[----:B------:R-:W0:Y:S01]  /*7be0*/  MUFU.EX2 R157, R157 ;  /* 0x0000009d009d7308 */ /* 0x000e220000000800 */
[----:B-1----:R-:W-:Y:S01]  /*7bf0*/  FADD.FTZ R152, R12, R153 ;  /* 0x000000990c987221 */ /* 0x002fe20000010000 */
[----:B------:R-:W-:Y:S01]  /*7c00*/  FADD.FTZ R153, R21, R154 ;  /* 0x0000009a15997221 */ /* 0x000fe20000010000 */
[-C--:B------:R-:W-:Y:S01]  /*7c10*/  FMUL.FTZ R124, R124, R176.reuse ;  /* 0x000000b07c7c7220 */ /* 0x080fe20000410000 */
[-C--:B------:R-:W-:Y:S01]  /*7c20*/  FMUL.FTZ R125, R125, R176.reuse ;  /* 0x000000b07d7d7220 */ /* 0x080fe20000410000 */
[-C--:B------:R-:W-:Y:S01]  /*7c30*/  FMUL.FTZ R128, R128, R176.reuse ;  /* 0x000000b080807220 */ /* 0x080fe20000410000 */
[----:B------:R-:W-:Y:S01]  /*7c40*/  FADD.FTZ R153, R192, R153 ;  /* 0x00000099c0997221 */ /* 0x000fe20000010000 */
        /* <DEDUP_REMOVED lines=62> */
[----:B------:R-:W-:Y:S01]  /*8030*/  FADD.FTZ R156, R10, R153 ;  /* 0x000000990a9c7221 */ /* 0x000fe20000010000 */
[----:B------:R-:W-:Y:S01]  /*8040*/  F2FP.BF16.F32.PACK_AB R153, R11, R8 ;  /* 0x000000080b99723e */ /* 0x000fe200000010ff */
        /* <DEDUP_REMOVED lines=20> */
[----:B------:R-:W-:Y:S01]  /*8190*/  FMUL.FTZ R103, R103, R177 ;  /* 0x000000b167677220 */ /* 0x000fe20000410000 */
        /* <DEDUP_REMOVED lines=82> */
[----:B--2---:R-:W-:Y:S01]  /*86c0*/  FADD.FTZ R8, R190, R9 ;  /* 0x00000009be087221 */ /* 0x004fe20000010000 */
[C---:B0-----:R-:W-:Y:S01]  /*86d0*/  FADD.FTZ R3, R181.reuse, R4 ;  /* 0x00000004b5037221 */ /* 0x041fe20000010000 */
[----:B------:R-:W-:Y:S02]  /*86e0*/  F2FP.BF16.F32.PACK_AB R174, R181, R174 ;  /* 0x000000aeb5ae723e */ /* 0x000fe400000010ff */
[C---:B-1----:R-:W-:Y:S01]  /*86f0*/  FADD.FTZ R4, R175.reuse, R8 ;  /* 0x00000008af047221 */ /* 0x042fe20000010000 */
[----:B------:R-:W-:Y:S01]  /*8700*/  F2FP.BF16.F32.PACK_AB R175, R175, R190 ;  /* 0x000000beafaf723e */ /* 0x000fe200000010ff */
[----:B------:R-:W-:Y:S06]  /*8710*/  @!P0 BRA `(.L_x_4462) ;  /* 0x0000000000048947 */ /* 0x000fec0003800000 */
[----:B------:R-:W-:Y:S01]  /*8720*/  BPT.TRAP 0x1 ;  /* 0x000000040000795c */ /* 0x000fe20000300000 */
.L_x_4462:
[----:B------:R0:W1:Y:S01]  /*8730*/  SYNCS.PHASECHK.TRANS64.TRYWAIT P1, [UR25+0x22850], R7 ;  /* 0x02285007ff0075a7 */ /* 0x0000620008020159 */
[----:B------:R-:W-:Y:S05]  /*8740*/  @!P0 BRA `(.L_x_4463) ;  /* 0x0000000000048947 */ /* 0x000fea0003800000 */
[----:B------:R-:W-:Y:S01]  /*8750*/  BPT.TRAP 0x1 ;  /* 0x000000040000795c */ /* 0x000fe20000300000 */
.L_x_4463:
[----:B------:R-:W-:Y:S01]  /*8760*/  IADD3 R8, R201, 0x8, RZ ;  /* 0x00000008c9087810 */ /* 0x000fe20007ffe0ff */
[----:B-1----:R-:W-:Y:S06]  /*8770*/  @P1 BRA `(.L_x_4464) ;  /* 0x0000000000081947 */ /* 0x002fec0003800000 */
[----:B------:R-:W1:Y:S02]  /*8780*/  SYNCS.PHASECHK.TRANS64.TRYWAIT P1, [UR25+0x22850], R7 ;  /* 0x02285007ff0075a7 */ /* 0x000e640008020159 */
[----:B-1----:R-:W-:Y:S05]  /*8790*/  @!P1 BRA `(.L_x_4465) ;  /* 0x0000007400d89947 */ /* 0x002fea0003800000 */
.L_x_4464:
        /* <DEDUP_REMOVED lines=39> */
.L_x_4466:
[----:B------:R-:W-:Y:S01]  /*8a10*/  UIADD3 UR25, UR25, 0x22860, URZ ;  /* 0x0002286019197890 */ /* 0x000fe2000fffe03f */
[----:B------:R-:W-:Y:S01]  /*8a20*/  ISETP.LT.AND P1, PT, RZ, UR23, PT ;  /* 0x00000017ff007c0c */ /* 0x000fe2000bf21270 */
[----:B------:R-:W-:Y:S01]  /*8a30*/  UIADD3 UR23, UR23, -0x1, URZ ;  /* 0xffffffff17177890 */ /* 0x000fe2000fffe03f */
[----:B------:R-:W-:Y:S01]  /*8a40*/  IMAD.MOV.U32 R8, RZ, RZ, R5 ;  /* 0x000000ffff087224 */ /* 0x000fe200078e0005 */
[----:B------:R-:W-:Y:S01]  /*8a50*/  UPRMT UR25, UR24, 0x654, UR25 ;  /* 0x0000065418197896 */ /* 0x000fe20008000019 */
[----:B------:R-:W-:-:S08]  /*8a60*/  IMAD.MOV.U32 R9, RZ, RZ, R6 ;  /* 0x000000ffff097224 */ /* 0x000fd000078e0006 */
[----:B------:R-:W-:Y:S01]  /*8a70*/  SYNCS.ARRIVE.TRANS64.RED.A1T0 RZ, [UR25], RZ ;  /* 0x000000ffffff79a7 */ /* 0x000fe20008100419 */
[----:B------:R-:W-:Y:S05]  /*8a80*/  @P1 BRA `(.L_x_4467) ;  /* 0xffffffdc003c1947 */ /* 0x000fea000383ffff */
.L_x_4456:
[----:B01----:R-:W0:Y:S01]  /*8a90*/  SHFL.BFLY PT, R8, R3, 0x2, 0x1f ;  /* 0x0c401f0003087f89 */ /* 0x003e2200000e0000 */
[----:B------:R-:W-:Y:S01]  /*8aa0*/  UIADD3 UR36, UR36, 0x1, URZ ;  /* 0x0000000124247890 */ /* 0x000fe2000fffe03f */
[----:B------:R-:W-:Y:S01]  /*8ab0*/  IMAD.U32 R13, RZ, RZ, UR10 ;  /* 0x0000000aff0d7e24 */ /* 0x000fe2000f8e00ff */
[----:B------:R1:W-:Y:S06]  /*8ac0*/  BAR.ARV R0, 0x100 ;  /* 0x000400000000751d */ /* 0x0003ec0000002000 */
[----:B------:R-:W-:Y:S02]  /*8ad0*/  UISETP.NE.AND UP0, UPT, UR36, 0x2, UPT ;  /* 0x000000022400788c */ /* 0x000fe4000bf05270 */
[----:B------:R-:W-:Y:S06]  /*8ae0*/  BAR.ARV 0x8, 0x180 ;  /* 0x0206000000007b1d */ /* 0x000fec0000002000 */
[----:B-1----:R-:W-:Y:S01]  /*8af0*/  IMAD.MOV.U32 R0, RZ, RZ, RZ ;  /* 0x000000ffff007224 */ /* 0x002fe200078e00ff */
        /* <DEDUP_REMOVED lines=10> */
[----:B------:R-:W-:-:S04]  /*8ba0*/  IMAD.MOV.U32 R4, RZ, RZ, -0x800000 ;  /* 0xff800000ff047424 */ /* 0x000fc800078e00ff */
[----:B------:R-:W1:Y:S01]  /*8bb0*/  SHFL.BFLY PT, R10, R9, 0x1, 0x1f ;  /* 0x0c201f00090a7f89 */ /* 0x000e6200000e0000 */
[----:B0-----:R-:W-:Y:S01]  /*8bc0*/  FADD.FTZ R11, R8, R7 ;  /* 0x00000007080b7221 */ /* 0x001fe20000010000 */
[----:B------:R-:W-:-:S04]  /*8bd0*/  IMAD.MOV.U32 R7, RZ, RZ, RZ ;  /* 0x000000ffff077224 */ /* 0x000fc800078e00ff */
[----:B------:R-:W-:-:S13]  /*8be0*/  FSETP.NE.FTZ.AND P1, PT, R11, RZ, PT ;  /* 0x000000ff0b00720b */ /* 0x000fda0003f35000 */
[----:B------:R-:W0:Y:S01]  /*8bf0*/  @P1 MUFU.RCP R7, R11 ;  /* 0x0000000b00071308 */ /* 0x000e220000001000 */
[----:B-1----:R-:W-:-:S05]  /*8c00*/  FADD.FTZ R10, R9, R10 ;  /* 0x0000000a090a7221 */ /* 0x002fca0000010000 */
[----:B------:R-:W-:Y:S02]  /*8c10*/  FSETP.NE.FTZ.AND P2, PT, R10, RZ, PT ;  /* 0x000000ff0a00720b */ /* 0x000fe40003f55000 */
[----:B------:R-:W1:Y:S01]  /*8c20*/  @P1 MUFU.LG2 R8, R11 ;  /* 0x0000000b00081308 */ /* 0x000e620000000c00 */
[-C--:B0-----:R-:W-:Y:S01]  /*8c30*/  FMUL.FTZ R24, R24, R7.reuse ;  /* 0x0000000718187220 */ /* 0x081fe20000410000 */
[-C--:B------:R-:W-:Y:S01]  /*8c40*/  FMUL.FTZ R25, R25, R7.reuse ;  /* 0x0000000719197220 */ /* 0x080fe20000410000 */
[----:B------:R-:W-:-:S08]  /*8c50*/  FMUL.FTZ R28, R28, R7 ;  /* 0x000000071c1c7220 */ /* 0x000fd00000410000 */
        /* <DEDUP_REMOVED lines=8> */
[----:B------:R0:W2:Y:S01]  /*8ce0*/  @P2 MUFU.RCP R0, R10 ;  /* 0x0000000a00002308 */ /* 0x0000a20000001000 */
        /* <DEDUP_REMOVED lines=54> */
[----:B------:R-:W-:Y:S01]  /*9050*/  MOV R7, UR10 ;  /* 0x0000000a00077c02 */ /* 0x000fe20008000f00 */
[----:B------:R-:W-:Y:S01]  /*9060*/  @P2 FMUL.FTZ R13, R13, 0.69314718246459960938 ;  /* 0x3f3172180d0d2820 */ /* 0x000fe20000410000 */
[----:B-1----:R-:W-:Y:S01]  /*9070*/  @P1 FMUL.FTZ R8, R8, 0.69314718246459960938 ;  /* 0x3f31721808081820 */ /* 0x002fe20000410000 */
[----:B0-----:R-:W-:Y:S01]  /*9080*/  @P2 FMUL.FTZ R10, R9, 0.69314718246459960938 ;  /* 0x3f317218090a2820 */ /* 0x001fe20000410000 */
[-C--:B--2---:R-:W-:Y:S01]  /*9090*/  FMUL.FTZ R32, R27, R0.reuse ;  /* 0x000000001b207220 */ /* 0x084fe20000410000 */
[----:B------:R-:W-:Y:S01]  /*90a0*/  @P1 FMUL.FTZ R7, R7, 0.69314718246459960938 ;  /* 0x3f31721807071820 */ /* 0x000fe20000410000 */
        /* <DEDUP_REMOVED lines=65> */
.L_x_4431:
[----:B------:R-:W0:Y:S08]  /*94c0*/  S2UR UR5, SR_CgaCtaId ;  /* 0x00000000000579c3 */ /* 0x000e300000008800 */
[----:B------:R-:W-:Y:S06]  /*94d0*/  BAR.SYNC.DEFER_BLOCKING 0x5, 0x180 ;  /* 0x0146000000007b1d */ /* 0x000fec0000010000 */
[----:B------:R-:W-:Y:S01]  /*94e0*/  UMOV UR4, 0x400 ;  /* 0x0000040000047882 */ /* 0x000fe20000000000 */
[----:B------:R-:W-:Y:S01]  /*94f0*/  BSSY B0, `(.L_x_4468) ;  /* 0x000028f000007945 */ /* 0x000fe20003800000 */
[----:B0-----:R-:W-:-:S09]  /*9500*/  ULEA UR13, UR5, UR4, 0x18 ;  /* 0x00000004050d7291 */ /* 0x001fd2000f8ec03f */
[----:B------:R-:W0:Y:S02]  /*9510*/  LDS R5, [UR13+0x228d0] ;  /* 0x0228d00dff057984 */ /* 0x000e240008000800 */
[----:B0-----:R-:W-:Y:S01]  /*9520*/  R2UR UR4, R5 ;  /* 0x00000000050472ca */ /* 0x001fe200000e0000 */
[----:B------:R-:W-:Y:S06]  /*9530*/  BAR.ARV 0x4, 0x180 ;  /* 0x0106000000007b1d */ /* 0x000fec0000002000 */
[----:B------:R-:W-:Y:S08]  /*9540*/  @P0 BRA `(.L_x_4469) ;  /* 0x0000001c00500947 */ /* 0x000ff00003800000 */
[----:B------:R-:W0:Y:S01]  /*9550*/  S2UR UR5, SR_SWINHI ;  /* 0x00000000000579c3 */ /* 0x000e220000002f00 */
[----:B------:R-:W-:-:S07]  /*9560*/  IMAD.MOV.U32 R6, RZ, RZ, 0x2 ;  /* 0x00000002ff067424 */ /* 0x000fce00078e00ff */
[----:B------:R-:W-:Y:S01]  /*9570*/  BAR.SYNC.DEFER_BLOCKING 0x1, 0x100 ;  /* 0x0044000000007b1d */ /* 0x000fe20000010000 */
[----:B------:R-:W-:Y:S01]  /*9580*/  IMAD R138, R205, 0x40, R2 ;  /* 0x00000040cd8a7824 */ /* 0x000fe200078e0202 */
[----:B------:R-:W-:Y:S01]  /*9590*/  F2FP.BF16.F32.PACK_AB R24, R25, R24 ;  /* 0x000000181918723e */ /* 0x000fe200000010ff */
[----:B------:R-:W-:Y:S01]  /*95a0*/  IMAD.MOV.U32 R139, RZ, RZ, 0x2 ;  /* 0x00000002ff8b7424 */ /* 0x000fe200078e00ff */
[----:B------:R-:W-:Y:S01]  /*95b0*/  F2FP.BF16.F32.PACK_AB R25, R32, R26 ;  /* 0x0000001a2019723e */ /* 0x000fe200000010ff */
[----:B------:R-:W-:Y:S01]  /*95c0*/  USHF.R.S32.HI UR10, URZ, 0x1f, UR39 ;  /* 0x0000001f3f0a7899 */ /* 0x000fe20008011427 */
[----:B------:R-:W-:Y:S01]  /*95d0*/  F2FP.BF16.F32.PACK_AB R26, R29, R28 ;  /* 0x0000001c1d1a723e */ /* 0x000fe200000010ff */
[----:B------:R-:W-:Y:S01]  /*95e0*/  ULDC.64 UR8, c[0x0][0xb90] ;  /* 0x0002e40000087ab9 */ /* 0x000fe20000000a00 */
[----:B------:R-:W-:Y:S01]  /*95f0*/  F2FP.BF16.F32.PACK_AB R27, R27, R30 ;  /* 0x0000001e1b1b723e */ /* 0x000fe200000010ff */
[----:B------:R-:W-:Y:S01]  /*9600*/  USHF.R.S32.HI UR12, URZ, 0x1f, UR41 ;  /* 0x0000001f3f0c7899 */ /* 0x000fe20008011429 */
[----:B------:R-:W-:-:S02]  /*9610*/  F2FP.BF16.F32.PACK_AB R30, R61, R185 ;  /* 0x000000b93d1e723e */ /* 0x000fc400000010ff */
[----:B------:R-:W-:Y:S02]  /*9620*/  F2FP.BF16.F32.PACK_AB R200, R177, R200 ;  /* 0x000000c8b1c8723e */ /* 0x000fe400000010ff */
[----:B------:R-:W-:Y:S02]  /*9630*/  F2FP.BF16.F32.PACK_AB R201, R80, R76 ;  /* 0x0000004c50c9723e */ /* 0x000fe400000010ff */
[----:B------:R-:W-:Y:S02]  /*9640*/  F2FP.BF16.F32.PACK_AB R202, R125, R124 ;  /* 0x0000007c7dca723e */ /* 0x000fe400000010ff */
[----:B------:R-:W-:Y:S02]  /*9650*/  F2FP.BF16.F32.PACK_AB R203, R88, R84 ;  /* 0x0000005458cb723e */ /* 0x000fe400000010ff */
[----:B------:R-:W-:Y:S01]  /*9660*/  F2FP.BF16.F32.PACK_AB R144, R145, R144 ;  /* 0x000000909190723e */ /* 0x000fe200000010ff */
[----:B------:R-:W-:Y:S01]  /*9670*/  UMOV UR6, UR13 ;  /* 0x0000000d00067c82 */ /* 0x000fe20008000000 */
[----:B0-----:R-:W-:Y:S01]  /*9680*/  UMOV UR7, UR5 ;  /* 0x0000000500077c82 */ /* 0x001fe20008000000 */
[----:B------:R-:W-:Y:S01]  /*9690*/  UIMAD UR5, UR10, UR8, URZ ;  /* 0x000000080a0572a4 */ /* 0x000fe2000f8e023f */
[----:B------:R-:W-:Y:S01]  /*96a0*/  IMAD.WIDE R6, R209, R6, UR6 ;  /* 0x00000006d1067e25 */ /* 0x000fe2000f8e0206 */
[----:B------:R-:W-:-:S02]  /*96b0*/  F2FP.BF16.F32.PACK_AB R145, R173, R172 ;  /* 0x000000acad91723e */ /* 0x000fc400000010ff */
[----:B------:R-:W-:Y:S01]  /*96c0*/  UIMAD UR5, UR39, UR9, UR5 ;  /* 0x00000009270572a4 */ /* 0x000fe2000f8e0205 */
[----:B------:R-:W-:Y:S01]  /*96d0*/  IMAD.WIDE R138, R138, R139, UR6 ;  /* 0x000000068a8a7e25 */ /* 0x000fe2000f8e028b */
[C---:B------:R-:W-:Y:S01]  /*96e0*/  IADD3 R153, P3, R6.reuse, 0xc060, RZ ;  /* 0x0000c06006997810 */ /* 0x040fe20007f7e0ff */
[----:B------:R-:W-:Y:S01]  /*96f0*/  UIMAD.WIDE.U32 UR6, UR39, UR8, URZ ;  /* 0x00000008270672a5 */ /* 0x000fe2000f8e003f */
[C---:B------:R-:W-:Y:S02]  /*9700*/  IADD3 R157, P4, R6.reuse, 0xc040, RZ ;  /* 0x0000c040069d7810 */ /* 0x040fe40007f9e0ff */
[----:B------:R-:W-:Y:S01]  /*9710*/  LOP3.LUT R152, R153, 0x380, RZ, 0xc0, !PT ;  /* 0x0000038099987812 */ /* 0x000fe200078ec0ff */
[----:B------:R-:W-:Y:S01]  /*9720*/  ULDC.64 UR8, c[0x0][0xb98] ;  /* 0x0002e60000087ab9 */ /* 0x000fe20000000a00 */
[----:B------:R-:W-:Y:S01]  /*9730*/  IADD3 R159, P5, R6, 0xc020, RZ ;  /* 0x0000c020069f7810 */ /* 0x000fe20007fbe0ff */
[----:B------:R-:W-:Y:S01]  /*9740*/  UIADD3 UR7, UR7, UR5, URZ ;  /* 0x0000000507077290 */ /* 0x000fe2000fffe03f */
[----:B------:R-:W-:Y:S01]  /*9750*/  SHF.R.U64 R152, R152, 0x3, RZ ;  /* 0x0000000398987819 */ /* 0x000fe200000012ff */
[----:B------:R-:W-:Y:S01]  /*9760*/  UIMAD UR5, UR12, UR8, URZ ;  /* 0x000000080c0572a4 */ /* 0x000fe2000f8e023f */
[----:B------:R-:W-:Y:S01]  /*9770*/  LOP3.LUT R156, R157, 0x380, RZ, 0xc0, !PT ;  /* 0x000003809d9c7812 */ /* 0x000fe200078ec0ff */
[----:B------:R-:W-:Y:S01]  /*9780*/  UIMAD.WIDE.U32 UR6, UR41, UR8, UR6 ;  /* 0x00000008290672a5 */ /* 0x000fe2000f8e0006 */
[----:B------:R-:W-:Y:S01]  /*9790*/  LOP3.LUT R158, R159, 0x380, RZ, 0xc0, !PT ;  /* 0x000003809f9e7812 */ /* 0x000fe200078ec0ff */
[----:B------:R-:W-:Y:S01]  /*97a0*/  UIMAD UR5, UR41, UR9, UR5 ;  /* 0x00000009290572a4 */ /* 0x000fe2000f8e0205 */
[----:B------:R-:W-:-:S02]  /*97b0*/  IADD3 R111, P2, R6, 0x8020, RZ ;  /* 0x00008020066f7810 */ /* 0x000fc40007f5e0ff */
[----:B------:R-:W-:Y:S01]  /*97c0*/  LOP3.LUT R152, R152, R153, RZ, 0x3c, !PT ;  /* 0x0000009998987212 */ /* 0x000fe200078e3cff */
[----:B------:R-:W-:Y:S01]  /*97d0*/  ULDC.64 UR8, c[0x0][0xae8] ;  /* 0x0002ba0000087ab9 */ /* 0x000fe20000000a00 */
[C---:B------:R-:W-:Y:S01]  /*97e0*/  LOP3.LUT R143, R6.reuse, 0x380, RZ, 0xc0, !PT ;  /* 0x00000380068f7812 */ /* 0x040fe200078ec0ff */
[--C-:B------:R-:W-:Y:S01]  /*97f0*/  IMAD.X R163, RZ, RZ, R7.reuse, P2 ;  /* 0x000000ffffa37224 */ /* 0x100fe200010e0607 */
[----:B------:R-:W-:Y:S02]  /*9800*/  IADD3 R115, P0, R6, 0x8060, RZ ;  /* 0x0000806006737810 */ /* 0x000fe40007f1e0ff */
[----:B------:R-:W-:Y:S02]  /*9810*/  IADD3.X R153, RZ, R7, RZ, P3, !PT ;  /* 0x00000007ff997210 */ /* 0x000fe40001ffe4ff */
[----:B------:R-:W-:Y:S01]  /*9820*/  SHF.R.U64 R156, R156, 0x3, RZ ;  /* 0x000000039c9c7819 */ /* 0x000fe200000012ff */
[----:B------:R-:W-:Y:S01]  /*9830*/  IMAD.X R165, RZ, RZ, R7, P0 ;  /* 0x000000ffffa57224 */ /* 0x000fe200000e0607 */
[----:B------:R-:W-:-:S02]  /*9840*/  SHF.R.U64 R158, R158, 0x3, RZ ;  /* 0x000000039e9e7819 */ /* 0x000fc400000012ff */
[C---:B------:R-:W-:Y:S02]  /*9850*/  IADD3 R117, P6, R6.reuse, 0xc000, RZ ;  /* 0x0000c00006757810 */ /* 0x040fe40007fde0ff */
[C---:B------:R-:W-:Y:S02]  /*9860*/  IADD3 R21, P3, R6.reuse, 0x20, RZ ;  /* 0x0000002006157810 */ /* 0x040fe40007f7e0ff */
[C---:B------:R-:W-:Y:S01]  /*9870*/  IADD3 R113, P1, R6.reuse, 0x8040, RZ ;  /* 0x0000804006717810 */ /* 0x040fe20007f3e0ff */
[--C-:B------:R-:W-:Y:S01]  /*9880*/  IMAD.X R161, RZ, RZ, R7.reuse, P6 ;  /* 0x000000ffffa17224 */ /* 0x100fe200030e0607 */
[----:B------:R-:W-:Y:S01]  /*9890*/  SHF.R.U64 R143, R143, 0x3, RZ ;  /* 0x000000038f8f7819 */ /* 0x000fe200000012ff */
[----:B------:R-:W-:Y:S01]  /*98a0*/  IMAD.X R167, RZ, RZ, R7, P3 ;  /* 0x000000ffffa77224 */ /* 0x000fe200018e0607 */
[----:B------:R-:W-:Y:S02]  /*98b0*/  IADD3 R5, P2, R6, 0x4000, RZ ;  /* 0x0000400006057810 */ /* 0x000fe40007f5e0ff */
[----:B------:R-:W-:-:S02]  /*98c0*/  LOP3.LUT R9, R115, 0x380, RZ, 0xc0, !PT ;  /* 0x0000038073097812 */ /* 0x000fc400078ec0ff */
[----:B------:R-:W-:Y:S01]  /*98d0*/  LOP3.LUT R156, R156, R157, RZ, 0x3c, !PT ;  /* 0x0000009d9c9c7212 */ /* 0x000fe200078e3cff */
[--C-:B------:R-:W-:Y:S01]  /*98e0*/  IMAD.X R157, RZ, RZ, R7.reuse, P4 ;  /* 0x000000ffff9d7224 */ /* 0x100fe200020e0607 */
[----:B------:R-:W-:Y:S01]  /*98f0*/  LOP3.LUT R158, R158, R159, RZ, 0x3c, !PT ;  /* 0x0000009f9e9e7212 */ /* 0x000fe200078e3cff */
[--C-:B------:R-:W-:Y:S01]  /*9900*/  IMAD.X R159, RZ, RZ, R7.reuse, P5 ;  /* 0x000000ffff9f7224 */ /* 0x100fe200028e0607 */
[----:B------:R-:W-:Y:S01]  /*9910*/  IADD3.X R155, RZ, R7, RZ, P1, !PT ;  /* 0x00000007ff9b7210 */ /* 0x000fe20000ffe4ff */
[--C-:B------:R-:W-:Y:S01]  /*9920*/  IMAD.X R147, RZ, RZ, R7.reuse, P2 ;  /* 0x000000ffff937224 */ /* 0x100fe200010e0607 */
[C---:B------:R-:W-:Y:S02]  /*9930*/  IADD3 R12, P4, R6.reuse, 0x8000, RZ ;  /* 0x00008000060c7810 */ /* 0x040fe40007f9e0ff */
[C---:B------:R-:W-:Y:S02]  /*9940*/  IADD3 R107, P5, R6.reuse, 0x4060, RZ ;  /* 0x00004060066b7810 */ /* 0x040fe40007fbe0ff */
[C---:B------:R-:W-:Y:S01]  /*9950*/  IADD3 R103, P6, R6.reuse, 0x4040, RZ ;  /* 0x0000404006677810 */ /* 0x040fe20007fde0ff */
[--C-:B------:R-:W-:Y:S01]  /*9960*/  IMAD.X R169, RZ, RZ, R7.reuse, P4 ;  /* 0x000000ffffa97224 */ /* 0x100fe200020e0607 */
[C---:B------:R-:W-:Y:S01]  /*9970*/  IADD3 R10, P0, R6.reuse, 0x4020, RZ ;  /* 0x00004020060a7810 */ /* 0x040fe20007f1e0ff */
[----:B------:R-:W-:Y:S01]  /*9980*/  IMAD.X R151, RZ, RZ, R7, P5 ;  /* 0x000000ffff977224 */ /* 0x000fe200028e0607 */
[----:B------:R-:W-:-:S02]  /*9990*/  IADD3 R31, P1, R6, 0x40, RZ ;  /* 0x00000040061f7810 */ /* 0x000fc40007f3e0ff */
[----:B------:R-:W-:Y:S01]  /*99a0*/  IADD3 R8, P3, R6, 0x60, RZ ;  /* 0x0000006006087810 */ /* 0x000fe20007f7e0ff */
[--C-:B------:R-:W-:Y:S01]  /*99b0*/  IMAD.X R13, RZ, RZ, R7.reuse, P0 ;  /* 0x000000ffff0d7224 */ /* 0x100fe200000e0607 */
[----:B------:R-:W-:Y:S01]  /*99c0*/  LOP3.LUT R142, R143, R6, RZ, 0x3c, !PT ;  /* 0x000000068f8e7212 */ /* 0x000fe200078e3cff */
[--C-:B------:R-:W-:Y:S01]  /*99d0*/  IMAD.X R11, RZ, RZ, R7.reuse, P1 ;  /* 0x000000ffff0b7224 */ /* 0x100fe200008e0607 */
[----:B------:R-:W-:Y:S01]  /*99e0*/  SHF.R.U64 R6, R9, 0x3, RZ ;  /* 0x0000000309067819 */ /* 0x000fe200000012ff */
[----:B------:R-:W-:Y:S01]  /*99f0*/  IMAD.X R9, RZ, RZ, R7, P3 ;  /* 0x000000ffff097224 */ /* 0x000fe200018e0607 */
[----:B------:R-:W-:Y:S02]  /*9a00*/  LOP3.LUT R102, R5, 0x380, RZ, 0xc0, !PT ;  /* 0x0000038005667812 */ /* 0x000fe400078ec0ff */
[----:B------:R-:W-:Y:S02]  /*9a10*/  LOP3.LUT R14, R117, 0x380, RZ, 0xc0, !PT ;  /* 0x00000380750e7812 */ /* 0x000fe400078ec0ff */
[----:B------:R-:W-:-:S02]  /*9a20*/  LOP3.LUT R164, R6, R115, RZ, 0x3c, !PT ;  /* 0x0000007306a47212 */ /* 0x000fc400078e3cff */
[----:B------:R-:W-:Y:S02]  /*9a30*/  SHF.R.U64 R102, R102, 0x3, RZ ;  /* 0x0000000366667819 */ /* 0x000fe400000012ff */
[----:B------:R-:W-:Y:S02]  /*9a40*/  IADD3 R115, P2, R138, 0x7000, RZ ;  /* 0x000070008a737810 */ /* 0x000fe40007f5e0ff */
[----:B------:R-:W-:Y:S02]  /*9a50*/  SHF.R.U64 R14, R14, 0x3, RZ ;  /* 0x000000030e0e7819 */ /* 0x000fe400000012ff */
[----:B------:R-:W-:Y:S02]  /*9a60*/  LOP3.LUT R146, R102, R5, RZ, 0x3c, !PT ;  /* 0x0000000566927212 */ /* 0x000fe400078e3cff */
[----:B------:R-:W-:Y:S01]  /*9a70*/  LOP3.LUT R114, R115, 0x380, RZ, 0xc0, !PT ;  /* 0x0000038073727812 */ /* 0x000fe200078ec0ff */
[----:B------:R-:W0:Y:S01]  /*9a80*/  LDC R5, c[0x0][0xbe8] ;  /* 0x0002fa00ff057b82 */ /* 0x000e220000000800 */
[----:B------:R-:W-:-:S02]  /*9a90*/  LOP3.LUT R160, R14, R117, RZ, 0x3c, !PT ;  /* 0x000000750ea07212 */ /* 0x000fc400078e3cff */
[-C--:B------:R-:W-:Y:S02]  /*9aa0*/  IADD3.X R15, RZ, R7.reuse, RZ, P6, !PT ;  /* 0x00000007ff0f7210 */ /* 0x080fe400037fe4ff */
[----:B------:R-:W-:Y:S02]  /*9ab0*/  MOV R143, R7 ;  /* 0x00000007008f7202 */ /* 0x000fe40000000f00 */
[----:B------:R-:W-:Y:S02]  /*9ac0*/  LOP3.LUT R14, R111, 0x380, RZ, 0xc0, !PT ;  /* 0x000003806f0e7812 */ /* 0x000fe400078ec0ff */
[----:B------:R-:W-:Y:S02]  /*9ad0*/  LOP3.LUT R7, R12, 0x380, RZ, 0xc0, !PT ;  /* 0x000003800c077812 */ /* 0x000fe400078ec0ff */
[----:B------:R-:W-:Y:S02]  /*9ae0*/  SHF.R.U64 R114, R114, 0x3, RZ ;  /* 0x0000000372727819 */ /* 0x000fe400000012ff */
[----:B------:R-:W-:-:S02]  /*9af0*/  LOP3.LUT R6, R21, 0x380, RZ, 0xc0, !PT ;  /* 0x0000038015067812 */ /* 0x000fc400078ec0ff */
[----:B------:R-:W-:Y:S02]  /*9b00*/  SHF.R.U64 R14, R14, 0x3, RZ ;  /* 0x000000030e0e7819 */ /* 0x000fe400000012ff */
[----:B------:R-:W-:Y:S02]  /*9b10*/  SHF.R.U64 R7, R7, 0x3, RZ ;  /* 0x0000000307077819 */ /* 0x000fe400000012ff */
[----:B------:R-:W-:Y:S01]  /*9b20*/  LOP3.LUT R114, R114, R115, RZ, 0x3c, !PT ;  /* 0x0000007372727212 */ /* 0x000fe200078e3cff */
[----:B------:R-:W-:Y:S01]  /*9b30*/  IMAD.X R115, RZ, RZ, R139, P2 ;  /* 0x000000ffff737224 */ /* 0x000fe200010e068b */
[----:B------:R-:W-:Y:S02]  /*9b40*/  SHF.R.U64 R6, R6, 0x3, RZ ;  /* 0x0000000306067819 */ /* 0x000fe400000012ff */
[----:B------:R-:W-:Y:S02]  /*9b50*/  LOP3.LUT R162, R14, R111, RZ, 0x3c, !PT ;  /* 0x0000006f0ea27212 */ /* 0x000fe400078e3cff */
[----:B------:R-:W-:-:S02]  /*9b60*/  IADD3 R135, P2, R138, 0xe000, RZ ;  /* 0x0000e0008a877810 */ /* 0x000fc40007f5e0ff */
[----:B------:R-:W-:Y:S02]  /*9b70*/  LOP3.LUT R168, R7, R12, RZ, 0x3c, !PT ;  /* 0x0000000c07a87212 */ /* 0x000fe400078e3cff */
[----:B------:R-:W-:Y:S02]  /*9b80*/  LOP3.LUT R14, R107, 0x380, RZ, 0xc0, !PT ;  /* 0x000003806b0e7812 */ /* 0x000fe400078ec0ff */
[----:B------:R-:W-:Y:S02]  /*9b90*/  LOP3.LUT R12, R103, 0x380, RZ, 0xc0, !PT ;  /* 0x00000380670c7812 */ /* 0x000fe400078ec0ff */
[----:B------:R-:W-:Y:S02]  /*9ba0*/  LOP3.LUT R166, R6, R21, RZ, 0x3c, !PT ;  /* 0x0000001506a67212 */ /* 0x000fe400078e3cff */
[----:B------:R-:W-:Y:S02]  /*9bb0*/  LOP3.LUT R7, R10, 0x380, RZ, 0xc0, !PT ;  /* 0x000003800a077812 */ /* 0x000fe400078ec0ff */
[----:B------:R-:W-:-:S02]  /*9bc0*/  LOP3.LUT R6, R31, 0x380, RZ, 0xc0, !PT ;  /* 0x000003801f067812 */ /* 0x000fc400078ec0ff */
[----:B------:R-:W-:Y:S02]  /*9bd0*/  LOP3.LUT R134, R135, 0x380, RZ, 0xc0, !PT ;  /* 0x0000038087867812 */ /* 0x000fe400078ec0ff */
[----:B------:R-:W-:Y:S02]  /*9be0*/  SHF.R.U64 R14, R14, 0x3, RZ ;  /* 0x000000030e0e7819 */ /* 0x000fe400000012ff */
[----:B------:R-:W-:Y:S02]  /*9bf0*/  SHF.R.U64 R12, R12, 0x3, RZ ;  /* 0x000000030c0c7819 */ /* 0x000fe400000012ff */
[----:B------:R-:W-:Y:S02]  /*9c00*/  SHF.R.U64 R7, R7, 0x3, RZ ;  /* 0x0000000307077819 */ /* 0x000fe400000012ff */
[----:B------:R-:W-:Y:S02]  /*9c10*/  SHF.R.U64 R6, R6, 0x3, RZ ;  /* 0x0000000306067819 */ /* 0x000fe400000012ff */
[----:B------:R-:W-:-:S02]  /*9c20*/  SHF.R.U64 R134, R134, 0x3, RZ ;  /* 0x0000000386867819 */ /* 0x000fc400000012ff */
[----:B------:R-:W-:Y:S02]  /*9c30*/  LOP3.LUT R150, R14, R107, RZ, 0x3c, !PT ;  /* 0x0000006b0e967212 */ /* 0x000fe400078e3cff */
[----:B------:R-:W-:Y:S02]  /*9c40*/  LOP3.LUT R14, R12, R103, RZ, 0x3c, !PT ;  /* 0x000000670c0e7212 */ /* 0x000fe400078e3cff */
[----:B------:R-:W-:Y:S02]  /*9c50*/  LOP3.LUT R12, R7, R10, RZ, 0x3c, !PT ;  /* 0x0000000a070c7212 */ /* 0x000fe400078e3cff */
[----:B------:R-:W-:Y:S02]  /*9c60*/  LOP3.LUT R10, R6, R31, RZ, 0x3c, !PT ;  /* 0x0000001f060a7212 */ /* 0x000fe400078e3cff */
[----:B------:R-:W-:Y:S01]  /*9c70*/  LOP3.LUT R134, R134, R135, RZ, 0x3c, !PT ;  /* 0x0000008786867212 */ /* 0x000fe200078e3cff */
[----:B------:R-:W-:Y:S01]  /*9c80*/  IMAD.X R135, RZ, RZ, R139, P2 ;  /* 0x000000ffff877224 */ /* 0x000fe200010e068b */
[----:B------:R-:W-:-:S02]  /*9c90*/  IADD3 R7, P3, R138, 0x1000, RZ ;  /* 0x000010008a077810 */ /* 0x000fc40007f7e0ff */
[----:B------:R-:W-:Y:S02]  /*9ca0*/  LOP3.LUT R31, R8, 0x380, RZ, 0xc0, !PT ;  /* 0x00000380081f7812 */ /* 0x000fe400078ec0ff */
[----:B0-----:R-:W-:Y:S02]  /*9cb0*/  ISETP.NE.AND P2, PT, R5, 0x1, PT ;  /* 0x000000010500780c */ /* 0x001fe40003f45270 */
[----:B------:R-:W-:Y:S02]  /*9cc0*/  LOP3.LUT R6, R7, 0x380, RZ, 0xc0, !PT ;  /* 0x0000038007067812 */ /* 0x000fe400078ec0ff */
[----:B------:R-:W-:Y:S02]  /*9cd0*/  SHF.R.U64 R31, R31, 0x3, RZ ;  /* 0x000000031f1f7819 */ /* 0x000fe400000012ff */
[----:B------:R-:W-:Y:S02]  /*9ce0*/  SHF.R.U64 R6, R6, 0x3, RZ ;  /* 0x0000000306067819 */ /* 0x000fe400000012ff */
[----:B------:R-:W-:-:S02]  /*9cf0*/  LOP3.LUT R8, R31, R8, RZ, 0x3c, !PT ;  /* 0x000000081f087212 */ /* 0x000fc400078e3cff */
[----:B------:R-:W-:Y:S02]  /*9d00*/  MOV R152, R152 ;  /* 0x0000009800987202 */ /* 0x000fe40000000f00 */
[----:B------:R-:W-:Y:S01]  /*9d10*/  LOP3.LUT R6, R6, R7, RZ, 0x3c, !PT ;  /* 0x0000000706067212 */ /* 0x000fe200078e3cff */
[----:B------:R-:W-:Y:S01]  /*9d20*/  IMAD.X R7, RZ, RZ, R139, P3 ;  /* 0x000000ffff077224 */ /* 0x000fe200018e068b */
[----:B------:R-:W-:Y:S02]  /*9d30*/  MOV R153, R8 ;  /* 0x0000000800997202 */ /* 0x000fe40000000f00 */
[----:B------:R-:W-:Y:S02]  /*9d40*/  F2FP.BF16.F32.PACK_AB R9, R35, R34 ;  /* 0x000000222309723e */ /* 0x000fe400000010ff */
[----:B------:R-:W-:Y:S01]  /*9d50*/  IADD3 R117, P3, R138, 0x8000, RZ ;  /* 0x000080008a757810 */ /* 0x000fe20007f7e0ff */
[----:B------:R-:W0:Y:S01]  /*9d60*/  @P2 LDC R34, c[0x0][0xbec] ;  /* 0x0002fb00ff222b82 */ /* 0x000e220000000800 */
[----:B------:R-:W-:-:S02]  /*9d70*/  LOP3.LUT R20, R113, 0x380, RZ, 0xc0, !PT ;  /* 0x0000038071147812 */ /* 0x000fc400078ec0ff */
[----:B------:R-:W-:Y:S02]  /*9d80*/  LOP3.LUT R116, R117, 0x380, RZ, 0xc0, !PT ;  /* 0x0000038075747812 */ /* 0x000fe400078ec0ff */
[----:B------:R-:W-:Y:S02]  /*9d90*/  SHF.R.U64 R20, R20, 0x3, RZ ;  /* 0x0000000314147819 */ /* 0x000fe400000012ff */
[----:B------:R-:W-:Y:S01]  /*9da0*/  SHF.R.U64 R116, R116, 0x3, RZ ;  /* 0x0000000374747819 */ /* 0x000fe200000012ff */
[----:B------:R-:W1:Y:S01]  /*9db0*/  @P2 LDC R35, c[0x0][0xbf0] ;  /* 0x0002fc00ff232b82 */ /* 0x000e620000000800 */
[----:B------:R-:W-:Y:S02]  /*9dc0*/  LOP3.LUT R154, R20, R113, RZ, 0x3c, !PT ;  /* 0x00000071149a7212 */ /* 0x000fe400078e3cff */
[----:B------:R-:W-:Y:S02]  /*9dd0*/  LOP3.LUT R116, R116, R117, RZ, 0x3c, !PT ;  /* 0x0000007574747212 */ /* 0x000fe400078e3cff */
[----:B------:R-:W-:-:S02]  /*9de0*/  IADD3 R111, P0, R138, 0x5000, RZ ;  /* 0x000050008a6f7810 */ /* 0x000fc40007f1e0ff */
[----:B------:R-:W-:Y:S02]  /*9df0*/  IADD3.X R117, RZ, R139, RZ, P3, !PT ;  /* 0x0000008bff757210 */ /* 0x000fe40001ffe4ff */
[----:B------:R-:W-:Y:S02]  /*9e00*/  IADD3 R29, P3, R138, 0xf000, RZ ;  /* 0x0000f0008a1d7810 */ /* 0x000fe40007f7e0ff */
[----:B------:R-:W-:Y:S02]  /*9e10*/  LOP3.LUT R110, R111, 0x380, RZ, 0xc0, !PT ;  /* 0x000003806f6e7812 */ /* 0x000fe400078ec0ff */
[----:B------:R-:W-:Y:S02]  /*9e20*/  MOV R154, R154 ;  /* 0x0000009a009a7202 */ /* 0x000fe40000000f00 */
[----:B------:R-:W-:Y:S02]  /*9e30*/  LOP3.LUT R28, R29, 0x380, RZ, 0xc0, !PT ;  /* 0x000003801d1c7812 */ /* 0x000fe400078ec0ff */
[----:B------:R-:W-:-:S02]  /*9e40*/  MOV R155, R10 ;  /* 0x0000000a009b7202 */ /* 0x000fc40000000f00 */
[----:B------:R-:W-:Y:S01]  /*9e50*/  F2FP.BF16.F32.PACK_AB R10, R37, R179 ;  /* 0x000000b3250a723e */ /* 0x000fe200000010ff */
[----:B------:R-:W-:Y:S01]  /*9e60*/  VIADD R37, R16, UR43 ;  /* 0x0000002b10257c36 */ /* 0x000fe20008000000 */
[----:B------:R-:W-:Y:S01]  /*9e70*/  MOV R31, R142 ;  /* 0x0000008e001f7202 */ /* 0x000fe20000000f00 */
[----:B------:R-:W-:Y:S01]  /*9e80*/  IMAD.X R143, RZ, RZ, R139, P3 ;  /* 0x000000ffff8f7224 */ /* 0x000fe200018e068b */
[----:B------:R-:W-:Y:S01]  /*9e90*/  SHF.R.U64 R110, R110, 0x3, RZ ;  /* 0x000000036e6e7819 */ /* 0x000fe200000012ff */
[----:B0-----:R-:W-:Y:S01]  /*9ea0*/  @P2 IMAD.HI.U32 R34, R37, R34, RZ ;  /* 0x0000002225222227 */ /* 0x001fe200078e00ff */
[----:B------:R-:W-:Y:S01]  /*9eb0*/  SHF.R.U64 R28, R28, 0x3, RZ ;  /* 0x000000031c1c7819 */ /* 0x000fe200000012ff */
[----:B------:R0:W-:Y:S01]  /*9ec0*/  STSM.16.M88.4 [R31], R24 ;  /* 0x000000181f007844 */ /* 0x0001e20000000200 */
[----:B------:R-:W-:Y:S02]  /*9ed0*/  IADD3 R113, P1, R138, 0x6000, RZ ;  /* 0x000060008a717810 */ /* 0x000fe40007f3e0ff */
[----:B------:R-:W-:-:S02]  /*9ee0*/  MOV R150, R150 ;  /* 0x0000009600967202 */ /* 0x000fc40000000f00 */
[----:B------:R-:W-:Y:S02]  /*9ef0*/  MOV R166, R166 ;  /* 0x000000a600a67202 */ /* 0x000fe40000000f00 */
[----:B------:R-:W-:Y:S02]  /*9f00*/  MOV R32, R14 ;  /* 0x0000000e00207202 */ /* 0x000fe40000000f00 */
[----:B------:R-:W-:Y:S02]  /*9f10*/  MOV R151, R12 ;  /* 0x0000000c00977202 */ /* 0x000fe40000000f00 */
[----:B------:R-:W-:Y:S01]  /*9f20*/  F2FP.BF16.F32.PACK_AB R8, R33, R178 ;  /* 0x000000b22108723e */ /* 0x000fe200000010ff */
[----:B------:R-:W-:Y:S01]  /*9f30*/  IMAD.MOV.U32 R33, RZ, RZ, R37 ;  /* 0x000000ffff217224 */ /* 0x000fe200078e0025 */
[----:B------:R-:W-:Y:S02]  /*9f40*/  F2FP.BF16.F32.PACK_AB R11, R39, R38 ;  /* 0x00000026270b723e */ /* 0x000fe400000010ff */
[----:B------:R-:W-:Y:S01]  /*9f50*/  LOP3.LUT R110, R110, R111, RZ, 0x3c, !PT ;  /* 0x0000006f6e6e7212 */ /* 0x000fe200078e3cff */
[----:B------:R-:W-:Y:S01]  /*9f60*/  IMAD.X R111, RZ, RZ, R139, P0 ;  /* 0x000000ffff6f7224 */ /* 0x000fe200000e068b */
[----:B------:R-:W-:Y:S01]  /*9f70*/  F2FP.BF16.F32.PACK_AB R12, R41, R180 ;  /* 0x000000b4290c723e */ /* 0x000fe200000010ff */
[----:B------:R2:W-:Y:S01]  /*9f80*/  STSM.16.M88.4 [R166], R8 ;  /* 0x00000008a6007844 */ /* 0x0005e20000000200 */
[----:B------:R-:W-:-:S02]  /*9f90*/  F2FP.BF16.F32.PACK_AB R13, R43, R42 ;  /* 0x0000002a2b0d723e */ /* 0x000fc400000010ff */
[----:B------:R-:W-:Y:S02]  /*9fa0*/  F2FP.BF16.F32.PACK_AB R14, R45, R181 ;  /* 0x000000b52d0e723e */ /* 0x000fe400000010ff */
[----:B------:R-:W-:Y:S02]  /*9fb0*/  F2FP.BF16.F32.PACK_AB R15, R47, R46 ;  /* 0x0000002e2f0f723e */ /* 0x000fe400000010ff */
[----:B------:R-:W-:Y:S02]  /*9fc0*/  LOP3.LUT R142, R28, R29, RZ, 0x3c, !PT ;  /* 0x0000001d1c8e7212 */ /* 0x000fe400078e3cff */
[----:B0-----:R-:W-:Y:S01]  /*9fd0*/  F2FP.BF16.F32.PACK_AB R24, R49, R182 ;  /* 0x000000b63118723e */ /* 0x001fe200000010ff */
[----:B------:R0:W-:Y:S01]  /*9fe0*/  STSM.16.M88.4 [R155], R12 ;  /* 0x0000000c9b007844 */ /* 0x0001e20000000200 */
[----:B------:R-:W-:Y:S02]  /*9ff0*/  F2FP.BF16.F32.PACK_AB R25, R51, R50 ;  /* 0x000000323319723e */ /* 0x000fe400000010ff */
[----:B------:R-:W-:-:S02]  /*a000*/  F2FP.BF16.F32.PACK_AB R26, R53, R183 ;  /* 0x000000b7351a723e */ /* 0x000fc400000010ff */
[----:B------:R-:W-:Y:S02]  /*a010*/  F2FP.BF16.F32.PACK_AB R27, R55, R54 ;  /* 0x00000036371b723e */ /* 0x000fe400000010ff */
[----:B------:R-:W-:Y:S02]  /*a020*/  LOP3.LUT R112, R113, 0x380, RZ, 0xc0, !PT ;  /* 0x0000038071707812 */ /* 0x000fe400078ec0ff */
[----:B------:R-:W-:Y:S01]  /*a030*/  IADD3 R127, P0, R138, 0xc000, RZ ;  /* 0x0000c0008a7f7810 */ /* 0x000fe20007f1e0ff */
[----:B------:R-:W-:Y:S01]  /*a040*/  STSM.16.M88.4 [R153], R24 ;  /* 0x0000001899007844 */ /* 0x000fe20000000200 */
[----:B------:R-:W-:Y:S02]  /*a050*/  MOV R146, R146 ;  /* 0x0000009200927202 */ /* 0x000fe40000000f00 */
[----:B------:R-:W-:Y:S02]  /*a060*/  F2FP.BF16.F32.PACK_AB R28, R57, R184 ;  /* 0x000000b8391c723e */ /* 0x000fe400000010ff */
[----:B------:R-:W-:-:S02]  /*a070*/  F2FP.BF16.F32.PACK_AB R29, R59, R58 ;  /* 0x0000003a3b1d723e */ /* 0x000fc400000010ff */
[----:B------:R-:W-:Y:S02]  /*a080*/  F2FP.BF16.F32.PACK_AB R31, R63, R62 ;  /* 0x0000003e3f1f723e */ /* 0x000fe400000010ff */
[----:B-1----:R-:W-:Y:S02]  /*a090*/  @P2 SHF.R.U32.HI R33, RZ, R35, R34 ;  /* 0x00000023ff212219 */ /* 0x002fe40000011622 */
[----:B------:R-:W-:Y:S01]  /*a0a0*/  SHF.R.U64 R112, R112, 0x3, RZ ;  /* 0x0000000370707819 */ /* 0x000fe200000012ff */
[----:B------:R1:W-:Y:S01]  /*a0b0*/  STSM.16.M88.4 [R146], R28 ;  /* 0x0000001c92007844 */ /* 0x0003e20000000200 */
[----:B------:R-:W-:Y:S02]  /*a0c0*/  LOP3.LUT R126, R127, 0x380, RZ, 0xc0, !PT ;  /* 0x000003807f7e7812 */ /* 0x000fe400078ec0ff */
[----:B--2---:R-:W-:Y:S02]  /*a0d0*/  F2FP.BF16.F32.PACK_AB R8, R65, R186 ;  /* 0x000000ba4108723e */ /* 0x004fe400000010ff */
[----:B------:R-:W-:-:S02]  /*a0e0*/  F2FP.BF16.F32.PACK_AB R9, R67, R66 ;  /* 0x000000424309723e */ /* 0x000fc400000010ff */
[----:B------:R-:W-:Y:S02]  /*a0f0*/  F2FP.BF16.F32.PACK_AB R10, R69, R187 ;  /* 0x000000bb450a723e */ /* 0x000fe400000010ff */
[----:B------:R-:W-:Y:S02]  /*a100*/  F2FP.BF16.F32.PACK_AB R11, R71, R70 ;  /* 0x00000046470b723e */ /* 0x000fe400000010ff */
[----:B0-----:R-:W-:Y:S02]  /*a110*/  F2FP.BF16.F32.PACK_AB R12, R73, R188 ;  /* 0x000000bc490c723e */ /* 0x001fe400000010ff */
[----:B------:R-:W-:Y:S01]  /*a120*/  F2FP.BF16.F32.PACK_AB R13, R75, R74 ;  /* 0x0000004a4b0d723e */ /* 0x000fe200000010ff */
[----:B------:R-:W-:Y:S01]  /*a130*/  STSM.16.M88.4 [R151], R8 ;  /* 0x0000000897007844 */ /* 0x000fe20000000200 */
[----:B------:R-:W-:Y:S02]  /*a140*/  F2FP.BF16.F32.PACK_AB R14, R77, R189 ;  /* 0x000000bd4d0e723e */ /* 0x000fe400000010ff */
[----:B-1----:R-:W-:-:S02]  /*a150*/  IADD3 R28, -R33, RZ, RZ ;  /* 0x000000ff211c7210 */ /* 0x002fc40007ffe1ff */
[----:B------:R-:W-:Y:S02]  /*a160*/  F2FP.BF16.F32.PACK_AB R15, R79, R78 ;  /* 0x0000004e4f0f723e */ /* 0x000fe400000010ff */
[----:B------:R-:W-:Y:S01]  /*a170*/  LOP3.LUT R112, R112, R113, RZ, 0x3c, !PT ;  /* 0x0000007170707212 */ /* 0x000fe200078e3cff */
[----:B------:R-:W-:Y:S01]  /*a180*/  IMAD.X R113, RZ, RZ, R139, P1 ;  /* 0x000000ffff717224 */ /* 0x000fe200008e068b */
[----:B------:R-:W-:Y:S01]  /*a190*/  SHF.R.U64 R126, R126, 0x3, RZ ;  /* 0x000000037e7e7819 */ /* 0x000fe200000012ff */
[----:B------:R-:W-:Y:S01]  /*a1a0*/  IMAD R35, R5, R28, R37 ;  /* 0x0000001c05237224 */ /* 0x000fe200078e0225 */
[----:B------:R-:W-:Y:S01]  /*a1b0*/  F2FP.BF16.F32.PACK_AB R24, R81, R190 ;  /* 0x000000be5118723e */ /* 0x000fe200000010ff */
[----:B------:R0:W-:Y:S01]  /*a1c0*/  STSM.16.M88.4 [R32], R12 ;  /* 0x0000000c20007844 */ /* 0x0001e20000000200 */
[----:B------:R-:W-:Y:S02]  /*a1d0*/  F2FP.BF16.F32.PACK_AB R25, R83, R82 ;  /* 0x000000525319723e */ /* 0x000fe400000010ff */
[----:B------:R-:W-:-:S02]  /*a1e0*/  F2FP.BF16.F32.PACK_AB R26, R85, R191 ;  /* 0x000000bf551a723e */ /* 0x000fc400000010ff */
[----:B------:R-:W-:Y:S02]  /*a1f0*/  F2FP.BF16.F32.PACK_AB R27, R87, R86 ;  /* 0x00000056571b723e */ /* 0x000fe400000010ff */
[----:B------:R-:W-:Y:S02]  /*a200*/  IADD3 R131, P1, R138, 0xd000, RZ ;  /* 0x0000d0008a837810 */ /* 0x000fe40007f3e0ff */
[----:B------:R-:W-:Y:S01]  /*a210*/  LOP3.LUT R126, R126, R127, RZ, 0x3c, !PT ;  /* 0x0000007f7e7e7212 */ /* 0x000fe200078e3cff */
[----:B------:R-:W-:Y:S01]  /*a220*/  IMAD.X R127, RZ, RZ, R139, P0 ;  /* 0x000000ffff7f7224 */ /* 0x000fe200000e068b */
[----:B------:R1:W-:Y:S01]  /*a230*/  STSM.16.M88.4 [R150], R24 ;  /* 0x0000001896007844 */ /* 0x0003e20000000200 */
[----:B------:R-:W-:Y:S02]  /*a240*/  LOP3.LUT R130, R131, 0x380, RZ, 0xc0, !PT ;  /* 0x0000038083827812 */ /* 0x000fe400078ec0ff */
[C---:B------:R-:W-:Y:S01]  /*a250*/  IADD3 R21, P4, R138.reuse, 0x2000, RZ ;  /* 0x000020008a157810 */ /* 0x040fe20007f9e0ff */
[----:B0-----:R-:W-:Y:S01]  /*a260*/  IMAD.U32 R14, RZ, RZ, UR5 ;  /* 0x00000005ff0e7e24 */ /* 0x001fe2000f8e00ff */
[----:B------:R-:W-:Y:S01]  /*a270*/  SHF.R.S32.HI R13, RZ, 0x1f, R33 ;  /* 0x0000001fff0d7819 */ /* 0x000fe20000011421 */
[----:B------:R-:W-:Y:S01]  /*a280*/  ULDC UR5, c[0x0][0xa88] ;  /* 0x0002a20000057ab9 */ /* 0x000fe20000000800 */
[----:B------:R-:W-:-:S02]  /*a290*/  IADD3 R103, P5, R138, 0x3000, RZ ;  /* 0x000030008a677810 */ /* 0x000fc40007fbe0ff */
[----:B------:R-:W-:Y:S02]  /*a2a0*/  IADD3 R107, P6, R138, 0x4000, RZ ;  /* 0x000040008a6b7810 */ /* 0x000fe40007fde0ff */
[----:B------:R-:W-:Y:S02]  /*a2b0*/  SHF.R.S32.HI R12, RZ, 0x1f, R35 ;  /* 0x0000001fff0c7819 */ /* 0x000fe40000011423 */
[----:B------:R-:W-:Y:S02]  /*a2c0*/  SHF.R.U64 R130, R130, 0x3, RZ ;  /* 0x0000000382827819 */ /* 0x000fe400000012ff */
[----:B-1----:R-:W-:Y:S01]  /*a2d0*/  IADD3 R24, P0, R33, UR6, RZ ;  /* 0x0000000621187c10 */ /* 0x002fe2000ff1e0ff */
[----:B------:R-:W-:Y:S01]  /*a2e0*/  VIADD R27, R208, UR43 ;  /* 0x0000002bd01b7c36 */ /* 0x000fe20008000000 */
[----:B------:R-:W-:Y:S02]  /*a2f0*/  LOP3.LUT R20, R21, 0x380, RZ, 0xc0, !PT ;  /* 0x0000038015147812 */ /* 0x000fe400078ec0ff */
[----:B------:R-:W-:Y:S01]  /*a300*/  IADD3.X R25, R13, UR7, R14, P0, !PT ;  /* 0x000000070d197c10 */ /* 0x000fe200087fe40e */
[----:B------:R-:W-:Y:S01]  /*a310*/  ULDC.64 UR6, c[0x0][0xb88] ;  /* 0x0002e20000067ab9 */ /* 0x000fe20000000a00 */
[----:B------:R-:W-:Y:S01]  /*a320*/  LOP3.LUT R102, R103, 0x380, RZ, 0xc0, !PT ;  /* 0x0000038067667812 */ /* 0x000fe200078ec0ff */
[----:B------:R-:W-:Y:S01]  /*a330*/  IMAD R12, R12, UR6, RZ ;  /* 0x000000060c0c7c24 */ /* 0x000fe2000f8e02ff */
[----:B------:R-:W-:Y:S01]  /*a340*/  LOP3.LUT R106, R107, 0x380, RZ, 0xc0, !PT ;  /* 0x000003806b6a7812 */ /* 0x000fe200078ec0ff */
[----:B------:R-:W-:Y:S01]  /*a350*/  IMAD.WIDE.U32 R24, R35, UR6, R24 ;  /* 0x0000000623187c25 */ /* 0x000fe2000f8e0018 */
[----:B------:R-:W-:-:S02]  /*a360*/  LOP3.LUT R130, R130, R131, RZ, 0x3c, !PT ;  /* 0x0000008382827212 */ /* 0x000fc400078e3cff */
[----:B------:R-:W-:Y:S01]  /*a370*/  MOV R168, R168 ;  /* 0x000000a800a87202 */ /* 0x000fe20000000f00 */
[----:B------:R-:W-:Y:S01]  /*a380*/  IMAD R35, R35, UR7, R12 ;  /* 0x0000000723237c24 */ /* 0x000fe2000f8e020c */
[----:B------:R-:W-:Y:S01]  /*a390*/  F2FP.BF16.F32.PACK_AB R28, R89, R192 ;  /* 0x000000c0591c723e */ /* 0x000fe200000010ff */
[----:B------:R-:W-:Y:S01]  /*a3a0*/  ULDC.64 UR6, c[0x0][0xb50] ;  /* 0x0002d40000067ab9 */ /* 0x000fe20000000a00 */
[----:B------:R-:W-:Y:S02]  /*a3b0*/  F2FP.BF16.F32.PACK_AB R29, R91, R90 ;  /* 0x0000005a5b1d723e */ /* 0x000fe400000010ff */
[----:B------:R-:W-:Y:S02]  /*a3c0*/  F2FP.BF16.F32.PACK_AB R30, R93, R193 ;  /* 0x000000c15d1e723e */ /* 0x000fe400000010ff */
[----:B------:R-:W-:Y:S02]  /*a3d0*/  F2FP.BF16.F32.PACK_AB R31, R95, R94 ;  /* 0x0000005e5f1f723e */ /* 0x000fe400000010ff */
[----:B------:R-:W-:-:S02]  /*a3e0*/  LOP3.LUT R131, R138, 0x380, RZ, 0xc0, !PT ;  /* 0x000003808a837812 */ /* 0x000fc400078ec0ff */
[----:B------:R-:W-:Y:S01]  /*a3f0*/  MOV R162, R162 ;  /* 0x000000a200a27202 */ /* 0x000fe20000000f00 */
[----:B------:R-:W-:Y:S01]  /*a400*/  STSM.16.M88.4 [R168], R28 ;  /* 0x0000001ca8007844 */ /* 0x000fe20000000200 */
[----:B------:R-:W-:Y:S02]  /*a410*/  F2FP.BF16.F32.PACK_AB R8, R97, R194 ;  /* 0x000000c26108723e */ /* 0x000fe400000010ff */
[----:B------:R-:W-:Y:S02]  /*a420*/  F2FP.BF16.F32.PACK_AB R9, R99, R98 ;  /* 0x000000626309723e */ /* 0x000fe400000010ff */
[----:B------:R-:W-:Y:S02]  /*a430*/  F2FP.BF16.F32.PACK_AB R10, R101, R195 ;  /* 0x000000c3650a723e */ /* 0x000fe400000010ff */
[----:B------:R-:W-:Y:S01]  /*a440*/  F2FP.BF16.F32.PACK_AB R11, R40, R36 ;  /* 0x00000024280b723e */ /* 0x000fe200000010ff */
[----:B------:R-:W-:Y:S01]  /*a450*/  IMAD R40, R5, UR5, RZ ;  /* 0x0000000505287c24 */ /* 0x000fe2000f8e02ff */
[----:B------:R-:W-:-:S02]  /*a460*/  SHF.R.U64 R20, R20, 0x3, RZ ;  /* 0x0000000314147819 */ /* 0x000fc400000012ff */
[----:B------:R-:W-:Y:S01]  /*a470*/  SHF.R.U64 R102, R102, 0x3, RZ ;  /* 0x0000000366667819 */ /* 0x000fe200000012ff */
[----:B------:R0:W-:Y:S01]  /*a480*/  STSM.16.M88.4 [R162], R8 ;  /* 0x00000008a2007844 */ /* 0x0001e20000000200 */
[----:B------:R-:W-:Y:S02]  /*a490*/  SHF.R.U64 R106, R106, 0x3, RZ ;  /* 0x000000036a6a7819 */ /* 0x000fe400000012ff */
[----:B------:R-:W-:Y:S02]  /*a4a0*/  SHF.R.U64 R131, R131, 0x3, RZ ;  /* 0x0000000383837819 */ /* 0x000fe400000012ff */
[----:B------:R-:W-:Y:S01]  /*a4b0*/  LOP3.LUT R20, R20, R21, RZ, 0x3c, !PT ;  /* 0x0000001514147212 */ /* 0x000fe200078e3cff */
[--C-:B------:R-:W-:Y:S01]  /*a4c0*/  IMAD.X R21, RZ, RZ, R139.reuse, P4 ;  /* 0x000000ffff157224 */ /* 0x100fe200020e068b */
[----:B------:R-:W-:Y:S02]  /*a4d0*/  LOP3.LUT R102, R102, R103, RZ, 0x3c, !PT ;  /* 0x0000006766667212 */ /* 0x000fe400078e3cff */
[----:B------:R-:W-:Y:S01]  /*a4e0*/  LOP3.LUT R106, R106, R107, RZ, 0x3c, !PT ;  /* 0x0000006b6a6a7212 */ /* 0x000fe200078e3cff */
[----:B------:R-:W-:Y:S01]  /*a4f0*/  IMAD.X R107, RZ, RZ, R139, P6 ;  /* 0x000000ffff6b7224 */ /* 0x000fe200030e068b */
[----:B------:R-:W-:-:S02]  /*a500*/  IADD3.X R103, RZ, R139, RZ, P5, !PT ;  /* 0x0000008bff677210 */ /* 0x000fc40002ffe4ff */
[----:B------:R-:W-:Y:S02]  /*a510*/  LOP3.LUT P0, RZ, R206, 0x3, RZ, 0xc0, !PT ;  /* 0x00000003ceff7812 */ /* 0x000fe4000780c0ff */
[C---:B------:R-:W-:Y:S01]  /*a520*/  IADD3 R119, P4, R138.reuse, 0x9000, RZ ;  /* 0x000090008a777810 */ /* 0x040fe20007f9e0ff */
[----:B0-----:R-:W-:Y:S01]  /*a530*/  IMAD.IADD R11, R25, 0x1, R35 ;  /* 0x00000001190b7824 */ /* 0x001fe200078e0223 */
[C---:B------:R-:W-:Y:S01]  /*a540*/  IADD3 R121, P5, R138.reuse, 0xa000, RZ ;  /* 0x0000a0008a797810 */ /* 0x040fe20007fbe0ff */
[----:B------:R-:W-:Y:S01]  /*a550*/  VIADD R9, R27, 0x8 ;  /* 0x000000081b097836 */ /* 0x000fe20000000000 */
[----:B------:R-:W-:Y:S02]  /*a560*/  IADD3 R123, P6, R138, 0xb000, RZ ;  /* 0x0000b0008a7b7810 */ /* 0x000fe40007fde0ff */
[----:B------:R-:W-:Y:S02]  /*a570*/  LEA R26, P3, R24, UR6, 0x2 ;  /* 0x00000006181a7c11 */ /* 0x000fe4000f8610ff */
[----:B------:R-:W-:-:S02]  /*a580*/  LOP3.LUT R138, R131, R138, RZ, 0x3c, !PT ;  /* 0x0000008a838a7212 */ /* 0x000fc400078e3cff */
[----:B------:R-:W-:Y:S01]  /*a590*/  IADD3.X R131, RZ, R139, RZ, P1, !PT ;  /* 0x0000008bff837210 */ /* 0x000fe20000ffe4ff */
[----:B------:R-:W-:Y:S01]  /*a5a0*/  SHFL.IDX PT, R36, R26, RZ, 0x1c1f ;  /* 0x001c1fff1a247589 */ /* 0x000fe200000e0000 */
[----:B------:R-:W-:Y:S02]  /*a5b0*/  F2FP.BF16.F32.PACK_AB R12, R105, R196 ;  /* 0x000000c4690c723e */ /* 0x000fe400000010ff */
[----:B------:R-:W-:Y:S01]  /*a5c0*/  F2FP.BF16.F32.PACK_AB R13, R48, R44 ;  /* 0x0000002c300d723e */ /* 0x000fe200000010ff */
[----:B------:R-:W-:Y:S01]  /*a5d0*/  SHFL.IDX PT, R38, R26, 0x1, 0x1c1f ;  /* 0x003c1f001a267f89 */ /* 0x000fe200000e0000 */
[----:B------:R-:W-:Y:S02]  /*a5e0*/  F2FP.BF16.F32.PACK_AB R14, R109, R197 ;  /* 0x000000c56d0e723e */ /* 0x000fe400000010ff */
[----:B------:R-:W-:Y:S02]  /*a5f0*/  F2FP.BF16.F32.PACK_AB R15, R56, R52 ;  /* 0x00000034380f723e */ /* 0x000fe400000010ff */
[----:B------:R-:W-:-:S02]  /*a600*/  ISETP.GE.OR P1, PT, R27, R40, P0 ;  /* 0x000000281b00720c */ /* 0x000fc40000726670 */
[----:B------:R-:W-:Y:S01]  /*a610*/  LEA.HI.X R27, R24, UR7, R11, 0x2, P3 ;  /* 0x00000007181b7c11 */ /* 0x000fe200098f140b */
[----:B------:R0:W-:Y:S01]  /*a620*/  STSM.16.M88.4 [R154], R12 ;  /* 0x0000000c9a007844 */ /* 0x0001e20000000200 */
[----:B------:R-:W-:Y:S02]  /*a630*/  ISETP.GE.OR P0, PT, R9, R40, P0 ;  /* 0x000000280900720c */ /* 0x000fe40000706670 */
[----:B------:R-:W-:Y:S01]  /*a640*/  MOV R164, R164 ;  /* 0x000000a400a47202 */ /* 0x000fe20000000f00 */
[----:B------:R-:W1:Y:S01]  /*a650*/  SHFL.IDX PT, R37, R27, RZ, 0x1c1f ;  /* 0x001c1fff1b257589 */ /* 0x000e6200000e0000 */
[----:B------:R-:W-:Y:S02]  /*a660*/  F2FP.BF16.F32.PACK_AB R8, R175, R198 ;  /* 0x000000c6af08723e */ /* 0x000fe400000010ff */
[----:B------:R-:W-:Y:S01]  /*a670*/  F2FP.BF16.F32.PACK_AB R9, R64, R60 ;  /* 0x0000003c4009723e */ /* 0x000fe200000010ff */
[----:B------:R2:W3:Y:S01]  /*a680*/  SHFL.IDX PT, R39, R27, 0x1, 0x1c1f ;  /* 0x003c1f001b277f89 */ /* 0x0004e200000e0000 */
[----:B------:R-:W-:-:S02]  /*a690*/  F2FP.BF16.F32.PACK_AB R10, R176, R199 ;  /* 0x000000c7b00a723e */ /* 0x000fc400000010ff */
[----:B------:R-:W-:Y:S02]  /*a6a0*/  F2FP.BF16.F32.PACK_AB R11, R72, R68 ;  /* 0x00000044480b723e */ /* 0x000fe400000010ff */
[----:B------:R-:W-:Y:S02]  /*a6b0*/  MOV R160, R160 ;  /* 0x000000a000a07202 */ /* 0x000fe40000000f00 */
[----:B------:R-:W-:Y:S01]  /*a6c0*/  MOV R158, R158 ;  /* 0x0000009e009e7202 */ /* 0x000fe20000000f00 */
[----:B------:R-:W-:Y:S01]  /*a6d0*/  STSM.16.M88.4 [R164], R8 ;  /* 0x00000008a4007844 */ /* 0x000fe20000000200 */
[----:B0-----:R-:W-:Y:S02]  /*a6e0*/  F2FP.BF16.F32.PACK_AB R12, R129, R204 ;  /* 0x000000cc810c723e */ /* 0x001fe400000010ff */
[----:B------:R-:W-:Y:S01]  /*a6f0*/  F2FP.BF16.F32.PACK_AB R13, R96, R92 ;  /* 0x0000005c600d723e */ /* 0x000fe200000010ff */
[----:B------:R-:W-:Y:S01]  /*a700*/  STSM.16.M88.4 [R160], R200 ;  /* 0x000000c8a0007844 */ /* 0x000fe20000000200 */
[----:B------:R-:W-:-:S02]  /*a710*/  F2FP.BF16.F32.PACK_AB R14, R133, R132 ;  /* 0x00000084850e723e */ /* 0x000fc400000010ff */
[----:B------:R-:W-:Y:S02]  /*a720*/  F2FP.BF16.F32.PACK_AB R15, R104, R100 ;  /* 0x00000064680f723e */ /* 0x000fe400000010ff */
[----:B------:R-:W-:Y:S02]  /*a730*/  MOV R156, R156 ;  /* 0x0000009c009c7202 */ /* 0x000fe40000000f00 */
[----:B------:R-:W-:Y:S01]  /*a740*/  F2FP.BF16.F32.PACK_AB R24, R137, R136 ;  /* 0x000000888918723e */ /* 0x000fe200000010ff */
[----:B------:R-:W-:Y:S01]  /*a750*/  STSM.16.M88.4 [R158], R12 ;  /* 0x0000000c9e007844 */ /* 0x000fe20000000200 */
[----:B------:R-:W-:Y:S02]  /*a760*/  F2FP.BF16.F32.PACK_AB R25, R128, R108 ;  /* 0x0000006c8019723e */ /* 0x000fe400000010ff */
[----:B------:R-:W-:Y:S02]  /*a770*/  F2FP.BF16.F32.PACK_AB R26, R141, R140 ;  /* 0x0000008c8d1a723e */ /* 0x000fe400000010ff */
[----:B--2---:R-:W-:-:S02]  /*a780*/  F2FP.BF16.F32.PACK_AB R27, R171, R170 ;  /* 0x000000aaab1b723e */ /* 0x004fc400000010ff */
[----:B------:R-:W-:Y:S02]  /*a790*/  F2FP.BF16.F32.PACK_AB R146, R149, R148 ;  /* 0x000000949592723e */ /* 0x000fe400000010ff */
[----:B------:R-:W-:Y:S01]  /*a7a0*/  F2FP.BF16.F32.PACK_AB R147, R0, R174 ;  /* 0x000000ae0093723e */ /* 0x000fe200000010ff */
[----:B------:R-:W-:Y:S01]  /*a7b0*/  STSM.16.M88.4 [R156], R24 ;  /* 0x000000189c007844 */ /* 0x000fe20000000200 */
[----:B------:R-:W-:Y:S01]  /*a7c0*/  UIMAD UR5, UR10, UR8, URZ ;  /* 0x000000080a0572a4 */ /* 0x000fe2000f8e023f */
[----:B------:R-:W-:Y:S02]  /*a7d0*/  LOP3.LUT R118, R119, 0x380, RZ, 0xc0, !PT ;  /* 0x0000038077767812 */ /* 0x000fe400078ec0ff */
[----:B------:R-:W-:Y:S01]  /*a7e0*/  STSM.16.M88.4 [R152], R144 ;  /* 0x0000009098007844 */ /* 0x000fe20000000200 */
[----:B------:R-:W-:Y:S01]  /*a7f0*/  LEA R0, R23, R205, 0x5 ;  /* 0x000000cd17007211 */ /* 0x000fe200078e28ff */
[----:B------:R-:W-:Y:S01]  /*a800*/  UIMAD.WIDE.U32 UR6, UR39, UR8, URZ ;  /* 0x00000008270672a5 */ /* 0x000fe2000f8e003f */
[----:B------:R-:W-:Y:S01]  /*a810*/  LOP3.LUT R120, R121, 0x380, RZ, 0xc0, !PT ;  /* 0x0000038079787812 */ /* 0x000fe200078ec0ff */
[----:B------:R-:W-:Y:S01]  /*a820*/  BAR.SYNC.DEFER_BLOCKING 0x1, 0x100 ;  /* 0x0044000000007b1d */ /* 0x000fe20000010000 */
[----:B------:R-:W-:Y:S01]  /*a830*/  UIMAD UR5, UR39, UR9, UR5 ;  /* 0x00000009270572a4 */ /* 0x000fe2000f8e0205 */
[----:B------:R-:W-:-:S02]  /*a840*/  LOP3.LUT R122, R123, 0x380, RZ, 0xc0, !PT ;  /* 0x000003807b7a7812 */ /* 0x000fc400078ec0ff */
[----:B------:R-:W-:Y:S02]  /*a850*/  SHF.R.U64 R118, R118, 0x3, RZ ;  /* 0x0000000376767819 */ /* 0x000fe400000012ff */
[----:B------:R-:W-:Y:S01]  /*a860*/  ULDC.64 UR10, c[0x0][0xaf0] ;  /* 0x0002bc00000a7ab9 */ /* 0x000fe20000000a00 */
[----:B------:R-:W-:Y:S01]  /*a870*/  SHF.R.U64 R120, R120, 0x3, RZ ;  /* 0x0000000378787819 */ /* 0x000fe200000012ff */
[----:B-1----:R-:W-:Y:S01]  /*a880*/  @!P1 ST.E desc[UR48][R36.64], R4 ;  /* 0x0000000424009985 */ /* 0x002fe2000c101930 */
[----:B------:R-:W-:Y:S01]  /*a890*/  UIMAD UR8, UR12, UR10, URZ ;  /* 0x0000000a0c0872a4 */ /* 0x000fe2000f8e023f */
[----:B------:R-:W-:Y:S02]  /*a8a0*/  SHF.R.U64 R122, R122, 0x3, RZ ;  /* 0x000000037a7a7819 */ /* 0x000fe400000012ff */
[----:B---3--:R0:W-:Y:S01]  /*a8b0*/  @!P0 ST.E desc[UR48][R38.64], R3 ;  /* 0x0000000326008985 */ /* 0x0081e2000c101930 */
[----:B------:R-:W-:Y:S01]  /*a8c0*/  UIADD3 UR7, UR7, UR5, URZ ;  /* 0x0000000507077290 */ /* 0x000fe2000fffe03f */
[----:B------:R-:W-:-:S02]  /*a8d0*/  LOP3.LUT R118, R118, R119, RZ, 0x3c, !PT ;  /* 0x0000007776767212 */ /* 0x000fc400078e3cff */
[----:B------:R1:W5:Y:S01]  /*a8e0*/  LD.E.128 R28, desc[UR48][R6.64] ;  /* 0x00000030061c7980 */ /* 0x000362000c101d00 */
[----:B------:R-:W-:Y:S02]  /*a8f0*/  LOP3.LUT R120, R120, R121, RZ, 0x3c, !PT ;  /* 0x0000007978787212 */ /* 0x000fe400078e3cff */
[----:B------:R-:W-:Y:S01]  /*a900*/  LOP3.LUT R122, R122, R123, RZ, 0x3c, !PT ;  /* 0x0000007b7a7a7212 */ /* 0x000fe200078e3cff */
[----:B------:R2:W5:Y:S01]  /*a910*/  LD.E.128 R32, desc[UR48][R20.64] ;  /* 0x0000003014207980 */ /* 0x000562000c101d00 */
[----:B------:R-:W-:Y:S01]  /*a920*/  UIMAD UR5, UR41, UR11, UR8 ;  /* 0x0000000b290572a4 */ /* 0x000fe2000f8e0208 */
[--C-:B------:R-:W-:Y:S01]  /*a930*/  IMAD.X R119, RZ, RZ, R139.reuse, P4 ;  /* 0x000000ffff777224 */ /* 0x100fe200020e068b */
[----:B------:R-:W-:Y:S01]  /*a940*/  UIMAD.WIDE.U32 UR6, UR41, UR10, UR6 ;  /* 0x0000000a290672a5 */ /* 0x000fe2000f8e0006 */
[--C-:B------:R-:W-:Y:S01]  /*a950*/  IMAD.X R121, RZ, RZ, R139.reuse, P5 ;  /* 0x000000ffff797224 */ /* 0x100fe200028e068b */
[----:B------:R-:W-:Y:S01]  /*a960*/  ULDC.64 UR8, c[0x0][0xae0] ;  /* 0x0002b80000087ab9 */ /* 0x000fe20000000a00 */
[----:B-1----:R-:W1:Y:S01]  /*a970*/  @P2 LDC R7, c[0x0][0xbec] ;  /* 0x0002fb00ff072b82 */ /* 0x002e620000000800 */
[----:B------:R-:W-:Y:S01]  /*a980*/  IMAD.X R123, RZ, RZ, R139, P6 ;  /* 0x000000ffff7b7224 */ /* 0x000fe200030e068b */
[----:B------:R-:W5:Y:S04]  /*a990*/  LD.E.128 R100, desc[UR48][R102.64] ;  /* 0x0000003066647980 */ /* 0x000f68000c101d00 */
[----:B------:R-:W5:Y:S02]  /*a9a0*/  LD.E.128 R104, desc[UR48][R106.64] ;  /* 0x000000306a687980 */ /* 0x000f64000c101d00 */
[----:B--2---:R-:W2:Y:S01]  /*a9b0*/  @P2 LDC R21, c[0x0][0xbf0] ;  /* 0x0002fc00ff152b82 */ /* 0x004ea20000000800 */
[----:B------:R-:W-:Y:S01]  /*a9c0*/  VIADD R20, R0, UR43 ;  /* 0x0000002b00147c36 */ /* 0x000fe20008000000 */
[----:B------:R-:W-:Y:S01]  /*a9d0*/  UIADD3 UR5, UR7, UR5, URZ ;  /* 0x0000000507057290 */ /* 0x000fe2000fffe03f */
[----:B------:R-:W-:Y:S01]  /*a9e0*/  IMAD.U32 R6, RZ, RZ, UR6 ;  /* 0x00000006ff067e24 */ /* 0x000fe2000f8e00ff */
[----:B------:R-:W5:Y:S01]  /*a9f0*/  LD.E.128 R136, desc[UR48][R138.64] ;  /* 0x000000308a887980 */ /* 0x000f62000c101d00 */
[----:B0-----:R-:W-:-:S03]  /*aa00*/  IMAD.MOV.U32 R3, RZ, RZ, R20 ;  /* 0x000000ffff037224 */ /* 0x001fc600078e0014 */
[----:B------:R-:W5:Y:S04]  /*aa10*/  LD.E.128 R108, desc[UR48][R110.64] ;  /* 0x000000306e6c7980 */ /* 0x000f68000c101d00 */
[----:B------:R0:W5:Y:S01]  /*aa20*/  LD.E.128 R8, desc[UR48][R112.64] ;  /* 0x0000003070087980 */ /* 0x000162000c101d00 */
[----:B-1----:R-:W-:-:S03]  /*aa30*/  @P2 IMAD.HI.U32 R0, R20, R7, RZ ;  /* 0x0000000714002227 */ /* 0x002fc600078e00ff */
[----:B------:R0:W5:Y:S04]  /*aa40*/  LD.E.128 R12, desc[UR48][R114.64] ;  /* 0x00000030720c7980 */ /* 0x000168000c101d00 */
[----:B------:R0:W5:Y:S01]  /*aa50*/  LD.E.128 R48, desc[UR48][R116.64] ;  /* 0x0000003074307980 */ /* 0x000162000c101d00 */
[----:B--2---:R-:W-:-:S03]  /*aa60*/  @P2 SHF.R.U32.HI R3, RZ, R21, R0 ;  /* 0x00000015ff032219 */ /* 0x004fc60000011600 */
[----:B------:R0:W5:Y:S01]  /*aa70*/  LD.E.128 R44, desc[UR48][R118.64] ;  /* 0x00000030762c7980 */ /* 0x000162000c101d00 */
[--C-:B------:R-:W-:Y:S01]  /*aa80*/  SHF.R.S32.HI R0, RZ, 0x1f, R3.reuse ;  /* 0x0000001fff007819 */ /* 0x100fe20000011403 */
[----:B------:R-:W-:Y:S01]  /*aa90*/  IMAD.MOV R4, RZ, RZ, -R3 ;  /* 0x000000ffff047224 */ /* 0x000fe200078e0a03 */
[----:B------:R-:W-:Y:S01]  /*aaa0*/  MOV R7, UR7 ;  /* 0x0000000700077c02 */ /* 0x000fe20008000f00 */
[----:B------:R-:W-:Y:S01]  /*aab0*/  IMAD.U32 R7, RZ, RZ, UR5 ;  /* 0x00000005ff077e24 */ /* 0x000fe2000f8e00ff */
[----:B------:R0:W5:Y:S01]  /*aac0*/  LD.E.128 R24, desc[UR48][R120.64] ;  /* 0x0000003078187980 */ /* 0x000162000c101d00 */
[----:B------:R-:W-:Y:S01]  /*aad0*/  IMAD R0, R0, UR8, RZ ;  /* 0x0000000800007c24 */ /* 0x000fe2000f8e02ff */
[----:B------:R-:W-:Y:S01]  /*aae0*/  ULDC.64 UR6, c[0x0][0xad8] ;  /* 0x0002b60000067ab9 */ /* 0x000fe20000000a00 */
[----:B------:R-:W-:Y:S01]  /*aaf0*/  IMAD R21, R5, R4, R20 ;  /* 0x0000000405157224 */ /* 0x000fe200078e0214 */
[----:B------:R0:W5:Y:S01]  /*ab00*/  LD.E.128 R36, desc[UR48][R122.64] ;  /* 0x000000307a247980 */ /* 0x000162000c101d00 */
[----:B------:R-:W-:-:S03]  /*ab10*/  IMAD R41, R3, UR9, R0 ;  /* 0x0000000903297c24 */ /* 0x000fc6000f8e0200 */
[----:B------:R-:W5:Y:S01]  /*ab20*/  LD.E.128 R124, desc[UR48][R126.64] ;  /* 0x000000307e7c7980 */ /* 0x000f62000c101d00 */
[----:B------:R-:W-:-:S03]  /*ab30*/  SHF.R.S32.HI R0, RZ, 0x1f, R21 ;  /* 0x0000001fff007819 */ /* 0x000fc60000011415 */
[----:B------:R-:W5:Y:S01]  /*ab40*/  LD.E.128 R128, desc[UR48][R130.64] ;  /* 0x0000003082807980 */ /* 0x000f62000c101d00 */
[----:B------:R-:W-:-:S03]  /*ab50*/  IMAD.WIDE.U32 R4, R3, UR8, R6 ;  /* 0x0000000803047c25 */ /* 0x000fc6000f8e0006 */
        /* <DEDUP_REMOVED lines=10> */
[----:B------:R-:W-:Y:S01]  /*ac00*/  VIADD R53, R205, UR43 ;  /* 0x0000002bcd357c36 */ /* 0x000fe20008000000 */
[----:B------:R-:W-:Y:S01]  /*ac10*/  UIADD3 UR5, UR13, 0x22820, URZ ;  /* 0x000228200d057890 */ /* 0x000fe2000fffe03f */
[C---:B------:R-:W-:Y:S02]  /*ac20*/  IMAD R7, R21.reuse, UR7, R0 ;  /* 0x0000000715077c24 */ /* 0x040fe4000f8e0200 */
[----:B------:R-:W-:Y:S01]  /*ac30*/  IMAD.WIDE.U32 R4, R21, UR6, R4 ;  /* 0x0000000615047c25 */ /* 0x000fe2000f8e0004 */
[C---:B------:R-:W-:Y:S01]  /*ac40*/  ISETP.GE.AND P2, PT, R53.reuse, R40, PT ;  /* 0x000000283500720c */ /* 0x040fe20003f46270 */
[----:B------:R-:W-:Y:S02]  /*ac50*/  ULDC.64 UR6, c[0x0][0xa80] ;  /* 0x0002a00000067ab9 */ /* 0x000fe40000000a00 */
[----:B------:R-:W-:Y:S01]  /*ac60*/  VIADD R3, R53, 0x20 ;  /* 0x0000002035037836 */ /* 0x000fe20000000000 */
[----:B------:R-:W-:Y:S01]  /*ac70*/  LEA R0, P3, R4, UR6, 0x1 ;  /* 0x0000000604007c11 */ /* 0x000fe2000f8608ff */
[----:B------:R-:W-:Y:S01]  /*ac80*/  IMAD.IADD R5, R5, 0x1, R7 ;  /* 0x0000000105057824 */ /* 0x000fe200078e0207 */
[----:B------:R-:W-:-:S02]  /*ac90*/  UPRMT UR5, URZ, 0x654, UR5 ;  /* 0x000006543f057896 */ /* 0x000fc40008000005 */
[-C--:B------:R-:W-:Y:S02]  /*aca0*/  ISETP.GE.AND P1, PT, R3, R40.reuse, PT ;  /* 0x000000280300720c */ /* 0x080fe40003f26270 */
[----:B------:R-:W-:Y:S02]  /*acb0*/  IADD3 R3, R53, 0x40, RZ ;  /* 0x0000004035037810 */ /* 0x000fe40007ffe0ff */
[----:B------:R-:W-:Y:S01]  /*acc0*/  LEA.HI.X R41, R4, UR7, R5, 0x1, P3 ;  /* 0x0000000704297c11 */ /* 0x000fe200098f0c05 */
[----:B-1----:R0:W1:Y:S01]  /*acd0*/  SHFL.IDX PT, R43, R0, RZ, 0x181f ;  /* 0x00181fff002b7589 */ /* 0x00206200000e0000 */
[----:B------:R-:W-:Y:S01]  /*ace0*/  ISETP.GE.AND P0, PT, R3, R40, PT ;  /* 0x000000280300720c */ /* 0x000fe20003f06270 */
[----:B------:R-:W-:Y:S01]  /*acf0*/  SYNCS.ARRIVE.TRANS64.RED.A1T0 RZ, [UR5], RZ ;  /* 0x000000ffffff79a7 */ /* 0x000fe20008100405 */
[----:B------:R-:W-:Y:S01]  /*ad00*/  BSSY B1, `(.L_x_4470) ;  /* 0x0000014000017945 */ /* 0x000fe20003800000 */
[----:B------:R0:W2:Y:S03]  /*ad10*/  SHFL.IDX PT, R3, R41, RZ, 0x181f ;  /* 0x00181fff29037589 */ /* 0x0000a600000e0000 */
        /* <DEDUP_REMOVED lines=18> */
.L_x_4471:
[----:B------:R-:W-:Y:S05]  /*ae40*/  BSYNC B1 ;  /* 0x0000000000017941 */ /* 0x000fea0003800000 */
.L_x_4470:
        /* <DEDUP_REMOVED lines=14> */
[----:B-----5:R3:W-:Y:S01]  /*af30*/  @!P4 ST.E.128 desc[UR48][R4.64], R28 ;  /* 0x0000001c0400c985 */ /* 0x0207e2000c101d30 */
[----:B------:R-:W-:-:S02]  /*af40*/  @!P1 LEA R42, P5, R22, R43, 0x1 ;  /* 0x0000002b162a9211 */ /* 0x000fc400078a08ff */
[-C--:B------:R-:W-:Y:S01]  /*af50*/  @!P2 LEA.HI.X R21, R18, R3.reuse, R211, 0x1, P6 ;  /* 0x000000031215a211 */ /* 0x080fe200030f0cd3 */
[----:B------:R3:W-:Y:S01]  /*af60*/  @!P3 ST.E.128 desc[UR48][R6.64], R108 ;  /* 0x0000006c0600b985 */ /* 0x0007e2000c101d30 */
[----:B------:R-:W-:-:S03]  /*af70*/  @!P1 LEA.HI.X R43, R22, R3, R210, 0x1, P5 ;  /* 0x00000003162b9211 */ /* 0x000fc600028f0cd2 */
[----:B------:R3:W-:Y:S04]  /*af80*/  @!P2 ST.E.128 desc[UR48][R20.64], R44 ;  /* 0x0000002c1400a985 */ /* 0x0007e8000c101d30 */
[----:B------:R3:W-:Y:S02]  /*af90*/  @!P1 ST.E.128 desc[UR48][R42.64], R128 ;  /* 0x000000802a009985 */ /* 0x0007e4000c101d30 */
.L_x_4473:
[----:B------:R-:W-:Y:S05]  /*afa0*/  BSYNC B1 ;  /* 0x0000000000017941 */ /* 0x000fea0003800000 */
.L_x_4472:
        /* <DEDUP_REMOVED lines=10> */
[CC--:B------:R-:W-:Y:S02]  /*b050*/  @!P2 LEA R6, P5, R19.reuse, R29.reuse, 0x1 ;  /* 0x0000001d1306a211 */ /* 0x0c0fe400078a08ff */
        /* <DEDUP_REMOVED lines=10> */
.L_x_4475:
[----:B------:R-:W-:Y:S05]  /*b100*/  BSYNC B1 ;  /* 0x0000000000017941 */ /* 0x000fea0003800000 */
.L_x_4474:
[----:B0-----:R-:W-:Y:S01]  /*b110*/  VIADD R3, R53, 0x60 ;  /* 0x0000006035037836 */ /* 0x001fe20000000000 */
[----:B--2-4-:R-:W0:Y:S04]  /*b120*/  SHFL.IDX PT, R41, R41, 0x3, 0x181f ;  /* 0x00781f0029297f89 */ /* 0x014e2800000e0000 */
[----:B------:R-:W-:Y:S01]  /*b130*/  ISETP.GE.AND P0, PT, R3, R40, PT ;  /* 0x000000280300720c */ /* 0x000fe20003f06270 */
[----:B------:R2:W4:-:S12]  /*b140*/  SHFL.IDX PT, R11, R0, 0x3, 0x181f ;  /* 0x00781f00000b7f89 */ /* 0x00051800000e0000 */
[----:B--2---:R-:W-:Y:S05]  /*b150*/  @P0 BRA `(.L_x_4476) ;  /* 0x0000000c00200947 */ /* 0x004fea0003800000 */
[----:B------:R-:W-:Y:S02]  /*b160*/  ULDC UR5, c[0x0][0xac8] ;  /* 0x0002b20000057ab9 */ /* 0x000fe40000000800 */
[----:B------:R-:W-:Y:S02]  /*b170*/  ISETP.GE.AND P3, PT, R2, UR5, PT ;  /* 0x0000000502007c0c */ /* 0x000fe4000bf66270 */
[----:B------:R-:W-:Y:S02]  /*b180*/  ISETP.GE.AND P4, PT, R19, UR5, PT ;  /* 0x0000000513007c0c */ /* 0x000fe4000bf86270 */
[----:B------:R-:W-:-:S09]  /*b190*/  ISETP.GE.AND P5, PT, R18, UR5, PT ;  /* 0x0000000512007c0c */ /* 0x000fd2000bfa6270 */
[-C--:B----4-:R-:W-:Y:S02]  /*b1a0*/  @!P3 LEA R4, P0, R2, R11.reuse, 0x1 ;  /* 0x0000000b0204b211 */ /* 0x090fe400078008ff */
        /* <DEDUP_REMOVED lines=14> */
.L_x_4469:
        /* <DEDUP_REMOVED lines=20> */
[----:B------:R-:W-:Y:S01]  /*b3d0*/  MOV R4, R6 ;  /* 0x0000000600047202 */ /* 0x000fe20000000f00 */
        /* <DEDUP_REMOVED lines=29> */
.L_x_4478:
[----:B------:R-:W-:Y:S05]  /*b5b0*/  BSYNC B1 ;  /* 0x0000000000017941 */ /* 0x000fea0003800000 */
.L_x_4477:
[----:B------:R-:W-:Y:S01]  /*b5c0*/  ULDC.64 UR10, c[0x0][0xae8] ;  /* 0x0002ba00000a7ab9 */ /* 0x000fe20000000a00 */
[----:B------:R-:W-:Y:S01]  /*b5d0*/  IADD3 R8, R8, UR43, RZ ;  /* 0x0000002b08087c10 */ /* 0x000fe2000fffe0ff */
[----:B------:R-:W-:Y:S01]  /*b5e0*/  UIMAD UR5, UR8, UR10, URZ ;  /* 0x0000000a080572a4 */ /* 0x000fe2000f8e023f */
[----:B------:R-:W-:Y:S01]  /*b5f0*/  BSSY B1, `(.L_x_4479) ;  /* 0x000003c000017945 */ /* 0x000fe20003800000 */
[----:B------:R-:W-:Y:S02]  /*b600*/  UIMAD.WIDE.U32 UR6, UR39, UR10, URZ ;  /* 0x0000000a270672a5 */ /* 0x000fe4000f8e003f */
[----:B------:R-:W-:Y:S01]  /*b610*/  UIMAD UR5, UR39, UR11, UR5 ;  /* 0x0000000b270572a4 */ /* 0x000fe2000f8e0205 */
[----:B0-----:R-:W-:Y:S02]  /*b620*/  @P1 IMAD.HI.U32 R0, R8, R9, RZ ;  /* 0x0000000908001227 */ /* 0x001fe400078e00ff */
[----:B------:R-:W-:Y:S01]  /*b630*/  ULDC.64 UR10, c[0x0][0xaf0] ;  /* 0x0002bc00000a7ab9 */ /* 0x000fe20000000a00 */
[----:B------:R-:W-:Y:S01]  /*b640*/  UIADD3 UR7, UR7, UR5, URZ ;  /* 0x0000000507077290 */ /* 0x000fe2000fffe03f */
[----:B--2---:R-:W-:Y:S01]  /*b650*/  IMAD.MOV.U32 R3, RZ, RZ, R8 ;  /* 0x000000ffff037224 */ /* 0x004fe200078e0008 */
[----:B------:R-:W-:Y:S01]  /*b660*/  UIMAD UR5, UR9, UR10, URZ ;  /* 0x0000000a090572a4 */ /* 0x000fe2000f8e023f */
        /* <DEDUP_REMOVED lines=9> */
[----:B------:R-:W-:Y:S01]  /*b700*/  IMAD R7, R10, R7, R8 ;  /* 0x000000070a077224 */ /* 0x000fe200078e0208 */
[----:B------:R-:W-:Y:S01]  /*b710*/  MOV R5, UR5 ;  /* 0x0000000500057c02 */ /* 0x000fe20008000f00 */
[----:B------:R-:W-:Y:S01]  /*b720*/  IMAD.U32 R4, RZ, RZ, UR6 ;  /* 0x00000006ff047e24 */ /* 0x000fe2000f8e00ff */
[----:B------:R-:W-:Y:S01]  /*b730*/  ULDC.64 UR6, c[0x0][0xad8] ;  /* 0x0002b60000067ab9 */ /* 0x000fe20000000a00 */
[C---:B------:R-:W-:Y:S01]  /*b740*/  IMAD R9, R3.reuse, UR9, R0 ;  /* 0x0000000903097c24 */ /* 0x040fe2000f8e0200 */
[----:B------:R-:W-:Y:S01]  /*b750*/  SHF.R.S32.HI R0, RZ, 0x1f, R7 ;  /* 0x0000001fff007819 */ /* 0x000fe20000011407 */
[----:B------:R-:W-:Y:S01]  /*b760*/  IMAD.WIDE.U32 R4, R3, UR8, R4 ;  /* 0x0000000803047c25 */ /* 0x000fe2000f8e0004 */
[----:B------:R-:W-:-:S03]  /*b770*/  ULDC UR5, c[0x0][0xa88] ;  /* 0x0002a20000057ab9 */ /* 0x000fc60000000800 */
        /* <DEDUP_REMOVED lines=9> */
[----:B------:R-:W-:Y:S02]  /*b810*/  IADD3 R3, R5, R3, RZ ;  /* 0x0000000305037210 */ /* 0x000fe40007ffe0ff */
[----:B------:R-:W-:Y:S02]  /*b820*/  LEA R6, P3, R4, UR6, 0x1 ;  /* 0x0000000604067c11 */ /* 0x000fe4000f8608ff */
[-C--:B------:R-:W-:Y:S01]  /*b830*/  ISETP.GE.AND P1, PT, R0, R9.reuse, PT ;  /* 0x000000090000720c */ /* 0x080fe20003f26270 */
[----:B------:R-:W-:Y:S01]  /*b840*/  VIADD R0, R8, 0x40 ;  /* 0x0000004008007836 */ /* 0x000fe20000000000 */
[----:B------:R-:W-:Y:S01]  /*b850*/  LEA.HI.X R7, R4, UR7, R3, 0x1, P3 ;  /* 0x0000000704077c11 */ /* 0x000fe200098f0c03 */
[----:B------:R0:W1:Y:S03]  /*b860*/  SHFL.IDX PT, R5, R6, RZ, 0x181f ;  /* 0x00181fff06057589 */ /* 0x00006600000e0000 */
[----:B------:R-:W-:Y:S01]  /*b870*/  ISETP.GE.AND P0, PT, R0, R9, PT ;  /* 0x000000090000720c */ /* 0x000fe20003f06270 */
[----:B------:R0:W2:Y:S01]  /*b880*/  SHFL.IDX PT, R3, R7, RZ, 0x181f ;  /* 0x00181fff07037589 */ /* 0x0000a200000e0000 */
[----:B------:R-:W-:Y:S11]  /*b890*/  @P2 BRA `(.L_x_4480) ;  /* 0x0000000000442947 */ /* 0x000ff60003800000 */
        /* <DEDUP_REMOVED lines=17> */
.L_x_4480:
[----:B------:R-:W-:Y:S05]  /*b9b0*/  BSYNC B1 ;  /* 0x0000000000017941 */ /* 0x000fea0003800000 */
.L_x_4479:
        /* <DEDUP_REMOVED lines=21> */
.L_x_4482:
[----:B------:R-:W-:Y:S05]  /*bb10*/  BSYNC B1 ;  /* 0x0000000000017941 */ /* 0x000fea0003800000 */
.L_x_4481:
        /* <DEDUP_REMOVED lines=21> */
.L_x_4484:
[----:B------:R-:W-:Y:S05]  /*bc70*/  BSYNC B1 ;  /* 0x0000000000017941 */ /* 0x000fea0003800000 */
.L_x_4483:
[----:B------:R-:W-:Y:S01]  /*bc80*/  VIADD R0, R8, 0x60 ;  /* 0x0000006008007836 */ /* 0x000fe20000000000 */
[----:B0-----:R0:W0:Y:S04]  /*bc90*/  SHFL.IDX PT, R3, R7, 0x3, 0x181f ;  /* 0x00781f0007037f89 */ /* 0x00102800000e0000 */
[----:B------:R-:W-:Y:S01]  /*bca0*/  ISETP.GE.AND P0, PT, R0, R9, PT ;  /* 0x000000090000720c */ /* 0x000fe20003f06270 */
[----:B-1-3--:R1:W3:-:S12]  /*bcb0*/  SHFL.IDX PT, R5, R6, 0x3, 0x181f ;  /* 0x00781f0006057f89 */ /* 0x00a2d800000e0000 */
[----:B-1----:R-:W-:Y:S05]  /*bcc0*/  @P0 BRA `(.L_x_4476) ;  /* 0x0000000000440947 */ /* 0x002fea0003800000 */
[----:B------:R-:W-:Y:S02]  /*bcd0*/  ULDC UR5, c[0x0][0xac8] ;  /* 0x0002b20000057ab9 */ /* 0x000fe40000000800 */
[----:B------:R-:W-:Y:S02]  /*bce0*/  ISETP.GE.AND P3, PT, R2, UR5, PT ;  /* 0x0000000502007c0c */ /* 0x000fe4000bf66270 */
[----:B------:R-:W-:Y:S02]  /*bcf0*/  ISETP.GE.AND P2, PT, R19, UR5, PT ;  /* 0x0000000513007c0c */ /* 0x000fe4000bf46270 */
[----:B------:R-:W-:Y:S02]  /*bd00*/  ISETP.GE.AND P1, PT, R18, UR5, PT ;  /* 0x0000000512007c0c */ /* 0x000fe4000bf26270 */
[----:B------:R-:W-:-:S07]  /*bd10*/  ISETP.GE.AND P0, PT, R22, UR5, PT ;  /* 0x0000000516007c0c */ /* 0x000fce000bf06270 */
[-C--:B--234-:R-:W-:Y:S02]  /*bd20*/  @!P3 LEA R6, P6, R2, R5.reuse, 0x1 ;  /* 0x000000050206b211 */ /* 0x09cfe400078c08ff */
        /* <DEDUP_REMOVED lines=11> */
.L_x_4476:
[----:B------:R-:W-:Y:S05]  /*bde0*/  BSYNC B0 ;  /* 0x0000000000007941 */ /* 0x000fea0003800000 */
.L_x_4468:
[----:B------:R-:W-:Y:S02]  /*bdf0*/  ULDC UR5, c[0x0][0xc38] ;  /* 0x00030e0000057ab9 */ /* 0x000fe40000000800 */
[----:B------:R-:W-:-:S06]  /*be00*/  UISETP.GE.AND UP0, UPT, UR4, UR5, UPT ;  /* 0x000000050400728c */ /* 0x000fcc000bf06270 */
[----:B------:R-:W-:-:S13]  /*be10*/  PLOP3.LUT P0, PT, PT, PT, UP0, 0x80, 0x0 ;  /* 0x000000000000781c */ /* 0x000fda0003f0f008 */
[----:B------:R-:W-:Y:S05]  /*be20*/  @!P0 BRA `(.L_x_4485) ;  /* 0xffffff4c00bc8947 */ /* 0x000fea000383ffff */
[----:B------:R-:W-:Y:S05]  /*be30*/  EXIT ;  /* 0x000000000000794d */ /* 0x000fea0003800000 */
.L_x_4427:
[----:B------:R-:W-:-:S08]  /*be40*/  NOP ;  /* 0x0000000000007918 */ /* 0x000fd00000000000 */
[----:B------:R-:W0:-:S00]  /*be50*/  USETMAXREG.DEALLOC.CTAPOOL 0x28 ;  /* 0x00000028000079c8 */ /* 0x000e0000080e0500 */
[----:B0-----:R-:W-:-:S06]  /*be60*/  LOP3.LUT R0, R0, 0x3, RZ, 0xc0, !PT ;  /* 0x0000000300007812 */ /* 0x001fcc00078ec0ff */
[----:B------:R-:W0:Y:S01]  /*be70*/  S2UR UR5, SR_CTAID.X ;  /* 0x00000000000579c3 */ /* 0x000e220000002500 */
[----:B------:R-:W-:Y:S01]  /*be80*/  LOP3.LUT R17, R17, 0xfffffdff, RZ, 0xc0, !PT ;  /* 0xfffffdff11117812 */ /* 0x000fe200078ec0ff */
[----:B------:R-:W-:Y:S01]  /*be90*/  STL [R1], RZ ;  /* 0x000000ff01007387 */ /* 0x000fe20000100800 */
[----:B------:R-:W-:Y:S02]  /*bea0*/  IMAD.MOV.U32 R25, RZ, RZ, 0x1 ;  /* 0x00000001ff197424 */ /* 0x000fe400078e00ff */
[----:B------:R-:W-:Y:S01]  /*beb0*/  IMAD.MOV.U32 R18, RZ, RZ, RZ ;  /* 0x000000ffff127224 */ /* 0x000fe200078e00ff */
[----:B------:R1:W2:Y:S02]  /*bec0*/  SHFL.IDX PT, R2, R0, RZ, 0x1f ;  /* 0x00001fff00027589 */ /* 0x0002a400000e0000 */
[----:B-1----:R-:W0:Y:S01]  /*bed0*/  LDC R0, c[0x0][0xc38] ;  /* 0x00030e00ff007b82 */ /* 0x002e220000000800 */
[----:B--2---:R-:W-:-:S13]  /*bee0*/  ISETP.NE.AND P0, PT, R2, RZ, PT ;  /* 0x000000ff0200720c */ /* 0x004fda0003f05270 */
[----:B------:R-:W-:Y:S01]  /*bef0*/  @P0 LOP3.LUT R17, R17, 0x200, RZ, 0xfc, !PT ;  /* 0x0000020011110812 */ /* 0x000fe200078efcff */
[----:B------:R-:W-:Y:S06]  /*bf00*/  @P0 BAR.ARV 0x4, 0x180 ;  /* 0x0106000000000b1d */ /* 0x000fec0000002000 */
[----:B0-----:R-:W-:-:S13]  /*bf10*/  ISETP.LE.AND P0, PT, R0, UR5, PT ;  /* 0x0000000500007c0c */ /* 0x001fda000bf03270 */
[----:B------:R-:W-:Y:S05]  /*bf20*/  @P0 BRA `(.L_x_4486) ;  /* 0x00000038007c0947 */ /* 0x000fea0003800000 */
[----:B------:R-:W0:Y:S01]  /*bf30*/  S2R R8, SR_TID.X ;  /* 0x0000000000087919 */ /* 0x000e220000002100 */
[----:B------:R-:W-:Y:S01]  /*bf40*/  ULDC UR4, c[0x0][0x320] ;  /* 0x0000c80000047ab9 */ /* 0x000fe20000000800 */
[----:B------:R-:W-:Y:S01]  /*bf50*/  LOP3.LUT R17, R17, 0xffffffef, RZ, 0xc0, !PT ;  /* 0xffffffef11117812 */ /* 0x000fe200078ec0ff */
[----:B------:R-:W1:Y:S01]  /*bf60*/  S2UR UR8, SR_CgaCtaId ;  /* 0x00000000000879c3 */ /* 0x000e620000008800 */
[----:B------:R-:W-:Y:S01]  /*bf70*/  ULDC.64 UR36, c[0x0][0x2f0] ;  /* 0x0000bc0000247ab9 */ /* 0x000fe20000000a00 */
[----:B------:R-:W-:Y:S01]  /*bf80*/  ULDC.64 UR6, c[0x0][0x418] ;  /* 0x0001060000067ab9 */ /* 0x000fe20000000a00 */
[----:B------:R-:W-:Y:S01]  /*bf90*/  ULDC UR9, c[0x0][0x2b8] ;  /* 0x0000ae0000097ab9 */ /* 0x000fe20000000800 */
[----:B------:R-:W-:Y:S01]  /*bfa0*/  UISETP.NE.U32.AND UP0, UPT, UR6, URZ, UPT ;  /* 0x0000003f0600728c */ /* 0x000fe2000bf05070 */
[----:B------:R-:W-:Y:S01]  /*bfb0*/  IMAD.U32 R31, RZ, RZ, UR5 ;  /* 0x00000005ff1f7e24 */ /* 0x000fe2000f8e00ff */
[----:B------:R-:W-:Y:S01]  /*bfc0*/  ULDC UR38, c[0x0][0x288] ;  /* 0x0000a20000267ab9 */ /* 0x000fe20000000800 */
[----:B------:R-:W-:Y:S01]  /*bfd0*/  ULDC UR6, c[0x0][0x448] ;  /* 0x0001120000067ab9 */ /* 0x000fe20000000800 */
[----:B------:R-:W-:Y:S01]  /*bfe0*/  UISETP.NE.AND.EX UP0, UPT, UR7, URZ, UPT, UP0 ;  /* 0x0000003f0700728c */ /* 0x000fe2000bf05300 */
[----:B------:R-:W-:Y:S01]  /*bff0*/  IMAD.MOV.U32 R25, RZ, RZ, 0x1 ;  /* 0x00000001ff197424 */ /* 0x000fe200078e00ff */
[----:B------:R-:W-:Y:S01]  /*c000*/  ULOP3.LUT UR44, UR45, 0x2, URZ, 0xfc, !UPT ;  /* 0x000000022d2c7892 */ /* 0x000fe2000f8efc3f */
[----:B------:R-:W-:Y:S01]  /*c010*/  IMAD.MOV.U32 R18, RZ, RZ, RZ ;  /* 0x000000ffff127224 */ /* 0x000fe200078e00ff */
[----:B------:R-:W-:Y:S01]  /*c020*/  UMOV UR7, 0x400 ;  /* 0x0000040000077882 */ /* 0x000fe20000000000 */
[----:B------:R-:W-:Y:S01]  /*c030*/  ULDC UR46, c[0x0][0xc] ;  /* 0x00000300002e7ab9 */ /* 0x000fe20000000800 */
[----:B-1----:R-:W-:Y:S01]  /*c040*/  ULEA UR7, UR8, UR7, 0x18 ;  /* 0x0000000708077291 */ /* 0x002fe2000f8ec03f */
[C---:B0-----:R-:W-:Y:S01]  /*c050*/  IMAD.SHL.U32 R28, R8.reuse, 0x8, RZ ;  /* 0x00000008081c7824 */ /* 0x041fe200078e00ff */
[----:B------:R-:W-:-:S04]  /*c060*/  LOP3.LUT R7, R8, 0x7f, RZ, 0xc0, !PT ;  /* 0x0000007f08077812 */ /* 0x000fc800078ec0ff */
[----:B------:R-:W-:Y:S02]  /*c070*/  MOV R16, UR7 ;  /* 0x0000000700107c02 */ /* 0x000fe40008000f00 */
[C---:B------:R-:W-:Y:S02]  /*c080*/  LOP3.LUT R0, R28.reuse, 0x1f8, RZ, 0xc0, !PT ;  /* 0x000001f81c007812 */ /* 0x040fe400078ec0ff */
[----:B------:R-:W-:Y:S02]  /*c090*/  LOP3.LUT R6, R28, 0x38, RZ, 0xc0, !PT ;  /* 0x000000381c067812 */ /* 0x000fe400078ec0ff */
[----:B------:R-:W-:Y:S02]  /*c0a0*/  LOP3.LUT R3, R0, 0x38, R8, 0x78, !PT ;  /* 0x0000003800037812 */ /* 0x000fe400078e7808 */
[C---:B------:R-:W-:Y:S02]  /*c0b0*/  LOP3.LUT R0, R6.reuse, 0x40, RZ, 0xfc, !PT ;  /* 0x0000004006007812 */ /* 0x040fe400078efcff */
[----:B------:R-:W-:-:S02]  /*c0c0*/  LOP3.LUT R2, R6, 0x80, RZ, 0xfc, !PT ;  /* 0x0000008006027812 */ /* 0x000fc400078efcff */
[----:B------:R-:W-:Y:S02]  /*c0d0*/  ISETP.GE.AND P2, PT, R0, UR4, PT ;  /* 0x0000000400007c0c */ /* 0x000fe4000bf46270 */
[----:B------:R-:W-:Y:S02]  /*c0e0*/  ISETP.GE.AND P1, PT, R2, UR4, PT ;  /* 0x0000000402007c0c */ /* 0x000fe4000bf26270 */
[C---:B------:R-:W-:Y:S02]  /*c0f0*/  ISETP.GE.AND P0, PT, R6.reuse, UR4, PT ;  /* 0x0000000406007c0c */ /* 0x040fe4000bf06270 */
[----:B------:R-:W-:Y:S02]  /*c100*/  SEL R2, RZ, 0xffffffff, P2 ;  /* 0xffffffffff027807 */ /* 0x000fe40001000000 */
[----:B------:R-:W-:Y:S02]  /*c110*/  LOP3.LUT R4, R6, 0xc0, RZ, 0xfc, !PT ;  /* 0x000000c006047812 */ /* 0x000fe400078efcff */
[----:B------:R-:W-:-:S02]  /*c120*/  LOP3.LUT R28, R3, 0x200, R28, 0xf8, !PT ;  /* 0x00000200031c7812 */ /* 0x000fc400078ef81c */
[----:B------:R-:W-:Y:S02]  /*c130*/  SEL R0, RZ, 0x1, P0 ;  /* 0x00000001ff007807 */ /* 0x000fe40000000000 */
[----:B------:R-:W-:Y:S01]  /*c140*/  @P2 LOP3.LUT R17, R17, 0x10, RZ, 0xfc, !PT ;  /* 0x0000001011112812 */ /* 0x000fe200078efcff */
[----:B------:R-:W-:Y:S01]  /*c150*/  IMAD R32, R28, 0x2, R16 ;  /* 0x000000021c207824 */ /* 0x000fe200078e0210 */
[----:B------:R-:W-:Y:S02]  /*c160*/  SHF.L.U32 R3, R2, 0x1, RZ ;  /* 0x0000000102037819 */ /* 0x000fe400000006ff */
[----:B------:R-:W-:Y:S02]  /*c170*/  LOP3.LUT R17, R17, 0xfffffff7, RZ, 0xc0, !PT ;  /* 0xfffffff711117812 */ /* 0x000fe400078ec0ff */
[----:B------:R-:W-:Y:S02]  /*c180*/  LOP3.LUT R0, R3, 0x2, R0, 0xe2, !PT ;  /* 0x0000000203007812 */ /* 0x000fe400078ee200 */
[----:B------:R-:W-:-:S02]  /*c190*/  @P1 LOP3.LUT R17, R17, 0x8, RZ, 0xfc, !PT ;  /* 0x0000000811111812 */ /* 0x000fc400078efcff */
[----:B------:R-:W-:Y:S02]  /*c1a0*/  SEL R3, RZ, 0x4, P1 ;  /* 0x00000004ff037807 */ /* 0x000fe40000800000 */
[----:B------:R-:W-:Y:S02]  /*c1b0*/  LOP3.LUT R17, R17, 0xffffffdf, RZ, 0xc0, !PT ;  /* 0xffffffdf11117812 */ /* 0x000fe400078ec0ff */
[----:B------:R-:W-:Y:S01]  /*c1c0*/  ISETP.GE.AND P1, PT, R6, UR37, PT ;  /* 0x0000002506007c0c */ /* 0x000fe2000bf26270 */
[----:B------:R-:W-:Y:S01]  /*c1d0*/  UIMAD UR37, UR6, UR38, URZ ;  /* 0x00000026062572a4 */ /* 0x000fe2000f8e023f */
[----:B------:R-:W-:Y:S02]  /*c1e0*/  @P0 LOP3.LUT R17, R17, 0x20, RZ, 0xfc, !PT ;  /* 0x0000002011110812 */ /* 0x000fe400078efcff */
[----:B------:R-:W-:Y:S01]  /*c1f0*/  ISETP.GE.AND P0, PT, R4, UR4, PT ;  /* 0x0000000404007c0c */ /* 0x000fe2000bf06270 */
[----:B------:R-:W-:Y:S01]  /*c200*/  ULDC UR4, c[0x0][0x424] ;  /* 0x0001090000047ab9 */ /* 0x000fe20000000800 */
[----:B------:R-:W-:Y:S01]  /*c210*/  LOP3.LUT R17, R17, 0xfffffffb, RZ, 0xc0, !PT ;  /* 0xfffffffb11117812 */ /* 0x000fe200078ec0ff */
[----:B------:R-:W-:Y:S01]  /*c220*/  USEL UR4, UR4, 0x1, UP0 ;  /* 0x0000000104047887 */ /* 0x000fe20008000000 */
[----:B------:R-:W-:Y:S01]  /*c230*/  LOP3.LUT R5, R0, R3, RZ, 0xfc, !PT ;  /* 0x0000000300057212 */ /* 0x000fe200078efcff */
[----:B------:R-:W-:Y:S01]  /*c240*/  IMAD.SHL.U32 R0, R8, 0x10, RZ ;  /* 0x0000001008007824 */ /* 0x000fe200078e00ff */
[----:B------:R-:W-:Y:S01]  /*c250*/  SHF.R.U32.HI R33, RZ, 0x3, R7 ;  /* 0x00000003ff217819 */ /* 0x000fe20000011607 */
[----:B------:R-:W-:Y:S01]  /*c260*/  UIMAD UR36, UR4, UR36, URZ ;  /* 0x00000024042472a4 */ /* 0x000fe2000f8e023f */
[----:B------:R-:W-:Y:S01]  /*c270*/  SEL R35, RZ, 0x8, P0 ;  /* 0x00000008ff237807 */ /* 0x000fe20000000000 */
[----:B------:R0:W-:Y:S01]  /*c280*/  STL [R1+0x4], R5 ;  /* 0x0000040501007387 */ /* 0x0001e20000100800 */
[----:B------:R-:W-:Y:S01]  /*c290*/  LOP3.LUT R0, R33, 0x70, R0, 0xf8, !PT ;  /* 0x0000007021007812 */ /* 0x000fe200078ef800 */
[----:B------:R-:W-:Y:S01]  /*c2a0*/  UIADD3 UR4, UR36, 0x5f, URZ ;  /* 0x0000005f24047890 */ /* 0x000fe2000fffe03f */
[----:B------:R-:W-:Y:S01]  /*c2b0*/  LOP3.LUT R35, R5, R35, RZ, 0xfc, !PT ;  /* 0x0000002305237212 */ /* 0x000fe200078efcff */
[----:B------:R0:W-:Y:S01]  /*c2c0*/  STL [R1], RZ ;  /* 0x000000ff01007387 */ /* 0x0001e20000100800 */
[----:B------:R-:W-:Y:S01]  /*c2d0*/  @P0 LOP3.LUT R17, R17, 0x4, RZ, 0xfc, !PT ;  /* 0x0000000411110812 */ /* 0x000fe200078efcff */
[----:B------:R-:W-:-:S02]  /*c2e0*/  UIMAD.WIDE UR4, UR4, 0x2aaaaaab, URZ ;  /* 0x2aaaaaab040478a5 */ /* 0x000fc4000f8e023f */
[----:B------:R-:W-:Y:S01]  /*c2f0*/  UIADD3 UR38, UR36, 0x60, -UR38 ;  /* 0x0000006024267890 */ /* 0x000fe2000fffe826 */
[----:B------:R-:W-:Y:S01]  /*c300*/  LOP3.LUT R17, R17, 0xfffffffe, RZ, 0xc0, !PT ;  /* 0xfffffffe11117812 */ /* 0x000fe200078ec0ff */
[----:B------:R-:W-:-:S03]  /*c310*/  USHF.R.U32.HI UR39, URZ, 0x1f, UR5 ;  /* 0x0000001f3f277899 */ /* 0x000fc60008011605 */
[----:B------:R-:W-:Y:S01]  /*c320*/  @P1 LOP3.LUT R17, R17, 0x1, RZ, 0xfc, !PT ;  /* 0x0000000111111812 */ /* 0x000fe200078efcff */
[----:B------:R-:W-:Y:S01]  /*c330*/  ULEA.HI.SX32 UR39, UR5, UR39, 0x1c ;  /* 0x0000002705277291 */ /* 0x000fe2000f8fe23f */
[----:B------:R-:W-:Y:S02]  /*c340*/  ISETP.GE.AND P1, PT, R6, UR9, PT ;  /* 0x0000000906007c0c */ /* 0x000fe4000bf26270 */
[----:B------:R-:W-:-:S11]  /*c350*/  LOP3.LUT R17, R17, 0xfffffeff, RZ, 0xc0, !PT ;  /* 0xfffffeff11117812 */ /* 0x000fd600078ec0ff */
[----:B0-----:R-:W-:-:S07]  /*c360*/  @P1 LOP3.LUT R17, R17, 0x100, RZ, 0xfc, !PT ;  /* 0x0000010011111812 */ /* 0x001fce00078efcff */
.L_x_4535:
        /* <DEDUP_REMOVED lines=22> */
.L_x_4487:
[----:B------:R-:W-:Y:S01]  /*c4d0*/  ULDC UR8, c[0x0][0xc54] ;  /* 0x0003150000087ab9 */ /* 0x000fe20000000800 */
[----:B------:R-:W-:Y:S01]  /*c4e0*/  UMOV UR6, UR7 ;  /* 0x0000000700067c82 */ /* 0x000fe20008000000 */
[----:B------:R-:W-:-:S11]  /*c4f0*/  UISETP.NE.AND UP0, UPT, UR8, 0x1, UPT ;  /* 0x000000010800788c */ /* 0x000fd6000bf05270 */
[----:B------:R-:W-:Y:S02]  /*c500*/  @UP0 ULDC.64 UR10, c[0x0][0xc58] ;  /* 0x00031600000a0ab9 */ /* 0x000fe40000000a00 */
[----:B------:R-:W-:-:S04]  /*c510*/  UIMAD.WIDE.U32 UR4, UR7, UR10, URZ ;  /* 0x0000000a070472a5 */ /* 0x000fc8000f8e003f */
[----:B------:R-:W-:-:S04]  /*c520*/  @UP0 USHF.R.U32.HI UR6, URZ, UR11, UR5 ;  /* 0x0000000b3f060299 */ /* 0x000fc80008011605 */
[----:B------:R-:W-:-:S12]  /*c530*/  UIMAD UR4, UR6, UR8, URZ ;  /* 0x00000008060472a4 */ /* 0x000fd8000f8e023f */
.L_x_4488:
        /* <DEDUP_REMOVED lines=25> */
[----:B------:R-:W-:Y:S01]  /*c6d0*/  UP2UR UR47, UPR, URZ, 0x4 ;  /* 0x000000043f2f7883 */ /* 0x000fe20008000000 */
[----:B------:R-:W-:Y:S01]  /*c6e0*/  BSSY B7, `(.L_x_4489) ;  /* 0x000030a000077945 */ /* 0x000fe20003800000 */
[----:B------:R-:W-:-:S04]  /*c6f0*/  USHF.L.U32 UR6, UR42, 0x7, URZ ;  /* 0x000000072a067899 */ /* 0x000fc8000800063f */
[----:B------:R-:W-:Y:S01]  /*c700*/  UIADD3 UR6, UR6, 0x7f, URZ ;  /* 0x0000007f06067890 */ /* 0x000fe2000fffe03f */
[----:B------:R-:W-:Y:S01]  /*c710*/  @UP2 ULDC UR4, c[0x0][0x44c] ;  /* 0x0001130000042ab9 */ /* 0x000fe20000000800 */
[----:B------:R-:W-:Y:S02]  /*c720*/  @UP2 ULDC UR7, c[0x0][0x450] ;  /* 0x0001140000072ab9 */ /* 0x000fe40000000800 */
[----:B------:R-:W-:-:S04]  /*c730*/  UIMAD.WIDE.U32 UR4, UR6, UR4, URZ ;  /* 0x00000004060472a5 */ /* 0x000fc8000f8e003f */
[----:B------:R-:W-:-:S04]  /*c740*/  @UP2 USHF.R.U32.HI UR6, URZ, UR7, UR5 ;  /* 0x000000073f062299 */ /* 0x000fc80008011605 */
[----:B------:R-:W-:-:S04]  /*c750*/  UIADD3 UR4, UR38, UR6, URZ ;  /* 0x0000000626047290 */ /* 0x000fc8000fffe03f */
[----:B------:R-:W-:-:S04]  /*c760*/  UIMAD.WIDE UR4, UR4, 0x2aaaaaab, URZ ;  /* 0x2aaaaaab040478a5 */ /* 0x000fc8000f8e023f */
[----:B------:R-:W-:-:S04]  /*c770*/  USHF.R.U32.HI UR4, URZ, 0x1f, UR5 ;  /* 0x0000001f3f047899 */ /* 0x000fc80008011605 */
[----:B------:R-:W-:-:S04]  /*c780*/  ULEA.HI.SX32 UR4, UR5, UR4, 0x1c ;  /* 0x0000000405047291 */ /* 0x000fc8000f8fe23f */
[----:B------:R-:W-:-:S04]  /*c790*/  UISETP.LT.AND UP0, UPT, UR39, UR4, UPT ;  /* 0x000000042700728c */ /* 0x000fc8000bf01270 */
[----:B------:R-:W-:-:S06]  /*c7a0*/  USEL UR43, UR39, UR4, UP0 ;  /* 0x00000004272b7287 */ /* 0x000fcc0008000000 */
[----:B------:R-:W-:-:S13]  /*c7b0*/  ISETP.LT.AND P0, PT, RZ, UR43, PT ;  /* 0x0000002bff007c0c */ /* 0x000fda000bf01270 */
[----:B0-----:R-:W-:Y:S05]  /*c7c0*/  @P0 BRA `(.L_x_4490) ;  /* 0x0000000000440947 */ /* 0x001fea0003800000 */
        /* <DEDUP_REMOVED lines=17> */
.L_x_4490:
[----:B------:R-:W-:Y:S01]  /*c8e0*/  IADD3 R0, R16, 0x1c400, RZ ;  /* 0x0001c40010007810 */ /* 0x000fe20007ffe0ff */
[----:B------:R-:W-:Y:S03]  /*c8f0*/  BSSY B6, `(.L_x_4492) ;  /* 0x0000013000067945 */ /* 0x000fe60003800000 */
        /* <DEDUP_REMOVED lines=18> */
.L_x_4493:
[----:B------:R-:W-:Y:S05]  /*ca20*/  BSYNC B6 ;  /* 0x0000000000067941 */ /* 0x000fea0003800000 */
.L_x_4492:
[----:B------:R-:W-:Y:S01]  /*ca30*/  IADD3 R0, R16, 0x400, RZ ;  /* 0x0000040010007810 */ /* 0x000fe20007ffe0ff */
[----:B------:R-:W-:Y:S03]  /*ca40*/  BSSY B6, `(.L_x_4494) ;  /* 0x0000022000067945 */ /* 0x000fe60003800000 */
        /* <DEDUP_REMOVED lines=18> */
.L_x_4496:
[----:B------:R0:W1:Y:S01]  /*cb70*/  LDC.64 R2, c[0x4][R19] ;  /* 0x0100000013027b82 */ /* 0x0000620000000a00 */
[----:B------:R-:W-:Y:S01]  /*cb80*/  ULDC.64 UR4, c[0x4][0x98] ;  /* 0x0100260000047ab9 */ /* 0x000fe20000000a00 */
[----:B------:R-:W-:Y:S01]  /*cb90*/  ULDC.64 UR6, c[0x4][0xa0] ;  /* 0x0100280000067ab9 */ /* 0x000fe20000000a00 */
[----:B------:R-:W-:Y:S01]  /*cba0*/  MOV R4, UR4 ;  /* 0x0000000400047c02 */ /* 0x000fe20008000f00 */
        /* <DEDUP_REMOVED lines=10> */
[----:B-1----:R-:W-:Y:S05]  /*cc50*/  CALL.ABS.NOINC R2 ;  /* 0x0000000002007343 */ /* 0x002fea0003c00000 */
.L_x_4495:
[----:B------:R-:W-:Y:S05]  /*cc60*/  BSYNC B6 ;  /* 0x0000000000067941 */ /* 0x000fea0003800000 */
.L_x_4494:
        /* <DEDUP_REMOVED lines=8> */
[----:B------:R-:W-:Y:S01]  /*ccf0*/  MOV R2, UR4 ;  /* 0x0000000400027c02 */ /* 0x000fe20008000f00 */
[----:B------:R-:W-:Y:S01]  /*cd00*/  IMAD.U32 R3, RZ, RZ, UR5 ;  /* 0x00000005ff037e24 */ /* 0x000fe2000f8e00ff */
[----:B------:R-:W-:-:S04]  /*cd10*/  ULDC UR4, c[0x0][0xc48] ;  /* 0x0003120000047ab9 */ /* 0x000fc80000000800 */
[----:B------:R1:W5:Y:S01]  /*cd20*/  @P0 LDG.E R27, desc[UR48][R2.64] ;  /* 0x00000030021b0981 */ /* 0x000362000c1e1900 */
[----:B------:R-:W-:Y:S01]  /*cd30*/  UMOV UR5, 0xffffffff ;  /* 0xffffffff00057882 */ /* 0x000fe20000000000 */
[----:B------:R-:W-:Y:S02]  /*cd40*/  IMAD.U32 R0, RZ, RZ, UR43 ;  /* 0x0000002bff007e24 */ /* 0x000fe4000f8e00ff */
[----:B------:R-:W-:Y:S02]  /*cd50*/  IMAD.U32 R19, RZ, RZ, UR4 ;  /* 0x00000004ff137e24 */ /* 0x000fe4000f8e00ff */
[----:B------:R-:W-:Y:S01]  /*cd60*/  VIADD R0, R0, 0xffffffff ;  /* 0xffffffff00007836 */ /* 0x000fe20000000000 */
[----:B------:R-:W-:Y:S06]  /*cd70*/  BRA.DIV UR5, `(.L_x_4497) ;  /* 0x0000003205787947 */ /* 0x000fec000b800000 */
.L_x_4551:
[----:B-1----:R-:W1:Y:S01]  /*cd80*/  S2R R2, SR_TID.X ;  /* 0x0000000000027919 */ /* 0x002e620000002100 */
[----:B0-----:R-:W-:Y:S02]  /*cd90*/  ISETP.NE.AND P1, PT, R10, 0x1, PT ;  /* 0x000000010a00780c */ /* 0x001fe40003f25270 */
[----:B-----5:R-:W-:Y:S02]  /*cda0*/  SHF.R.S32.HI R29, RZ, 0x1f, R27 ;  /* 0x0000001fff1d7819 */ /* 0x020fe4000001141b */
[----:B------:R-:W-:Y:S02]  /*cdb0*/  LOP3.LUT R17, R17, 0xffffff7f, RZ, 0xc0, !PT ;  /* 0xffffff7f11117812 */ /* 0x000fe400078ec0ff */
[----:B------:R-:W-:-:S07]  /*cdc0*/  MOV R24, RZ ;  /* 0x000000ff00187202 */ /* 0x000fce0000000f00 */
[----:B------:R-:W0:Y:S01]  /*cdd0*/  @P1 LDC R3, c[0x0][0x434] ;  /* 0x00010d00ff031b82 */ /* 0x000e220000000800 */
[----:B------:R-:W-:-:S07]  /*cde0*/  @P1 LOP3.LUT R17, R17, 0x80, RZ, 0xfc, !PT ;  /* 0x0000008011111812 */ /* 0x000fce00078efcff */
[----:B------:R-:W2:Y:S01]  /*cdf0*/  @P1 LDC R5, c[0x0][0x438] ;  /* 0x00010e00ff051b82 */ /* 0x000ea20000000800 */
[----:B-1----:R-:W-:-:S04]  /*ce00*/  SHF.L.U32 R8, R2, 0x4, RZ ;  /* 0x0000000402087819 */ /* 0x002fc800000006ff */
[----:B------:R-:W-:-:S05]  /*ce10*/  LOP3.LUT R8, R33, 0x70, R8, 0xf8, !PT ;  /* 0x0000007021087812 */ /* 0x000fca00078ef808 */
[----:B------:R-:W-:-:S04]  /*ce20*/  IMAD R7, R0, 0x60, R8 ;  /* 0x0000006000077824 */ /* 0x000fc800078e0208 */
[C---:B------:R-:W-:Y:S01]  /*ce30*/  IMAD.IADD R34, R7.reuse, 0x1, R30 ;  /* 0x0000000107227824 */ /* 0x040fe200078e021e */
[----:B------:R-:W-:-:S03]  /*ce40*/  ISETP.GE.AND P0, PT, R7, UR36, PT ;  /* 0x0000002407007c0c */ /* 0x000fc6000bf06270 */
[----:B0-----:R-:W-:Y:S01]  /*ce50*/  @P1 IMAD.HI.U32 R2, R34, R3, RZ ;  /* 0x0000000322021227 */ /* 0x001fe200078e00ff */
[----:B------:R-:W-:-:S03]  /*ce60*/  ISETP.GT.U32.OR P0, PT, R8, 0x5f, P0 ;  /* 0x0000005f0800780c */ /* 0x000fc60000704470 */
[----:B------:R-:W-:Y:S01]  /*ce70*/  IMAD.MOV.U32 R9, RZ, RZ, R34 ;  /* 0x000000ffff097224 */ /* 0x000fe200078e0022 */
[----:B--2---:R-:W-:-:S09]  /*ce80*/  @P1 SHF.R.U32.HI R9, RZ, R5, R2 ;  /* 0x00000005ff091219 */ /* 0x004fd20000011602 */
        /* <DEDUP_REMOVED lines=25> */
.L_x_4498:
[----:B------:R-:W-:Y:S01]  /*d020*/  IMAD R22, R18, 0x8, R16 ;  /* 0x0000000812167824 */ /* 0x000fe200078e0210 */
[----:B------:R-:W-:Y:S01]  /*d030*/  SHF.L.U32 R3, R25, 0x1f, RZ ;  /* 0x0000001f19037819 */ /* 0x000fe200000006ff */
[----:B------:R-:W-:Y:S03]  /*d040*/  BSSY B0, `(.L_x_4499) ;  /* 0x0000003000007945 */ /* 0x000fe60003800000 */
[----:B------:R-:W0:Y:S02]  /*d050*/  SYNCS.PHASECHK.TRANS64.TRYWAIT P0, [R22+URZ+0x22840], R3 ;  /* 0x02284003160075a7 */ /* 0x000e24000800017f */
[----:B0-----:R-:W-:Y:S05]  /*d060*/  @!P0 BRA `(.L_x_4500) ;  /* 0x0000002c00e88947 */ /* 0x001fea0003800000 */
.L_x_4552:
[----:B------:R-:W-:Y:S05]  /*d070*/  BSYNC B0 ;  /* 0x0000000000007941 */ /* 0x000fea0003800000 */
.L_x_4499:
        /* <DEDUP_REMOVED lines=16> */
[----:B------:R-:W-:Y:S01]  /*d180*/  IMAD.WIDE.U32 R2, R19, UR4, R2 ;  /* 0x0000000413027c25 */ /* 0x000fe2000f8e0002 */
[----:B-1----:R-:W-:-:S03]  /*d190*/  SHF.L.U32 R8, R6, 0x3, RZ ;  /* 0x0000000306087819 */ /* 0x002fc600000006ff */
[----:B------:R-:W-:Y:S01]  /*d1a0*/  IMAD R5, R19, UR5, R4 ;  /* 0x0000000513057c24 */ /* 0x000fe2000f8e0204 */
[----:B------:R-:W-:Y:S02]  /*d1b0*/  ULDC.64 UR4, c[0x0][0x2e8] ;  /* 0x0000ba0000047ab9 */ /* 0x000fe40000000a00 */
[----:B------:R-:W-:Y:S01]  /*d1c0*/  LEA R4, P0, R2, UR4, 0x1 ;  /* 0x0000000402047c11 */ /* 0x000fe2000f8008ff */
[----:B------:R-:W-:Y:S01]  /*d1d0*/  IMAD.IADD R5, R3, 0x1, R5 ;  /* 0x0000000103057824 */ /* 0x000fe200078e0205 */
[----:B------:R-:W-:Y:S01]  /*d1e0*/  UMOV UR4, 0xffffffff ;  /* 0xffffffff00047882 */ /* 0x000fe20000000000 */
[----:B------:R-:W-:Y:S01]  /*d1f0*/  IMAD.MOV.U32 R3, RZ, RZ, -0x60 ;  /* 0xffffffa0ff037424 */ /* 0x000fe200078e00ff */
[----:B------:R-:W-:Y:S02]  /*d200*/  LOP3.LUT R8, R8, 0x38, RZ, 0xc0, !PT ;  /* 0x0000003808087812 */ /* 0x000fe400078ec0ff */
[----:B------:R-:W-:Y:S01]  /*d210*/  LEA.HI.X R5, R2, UR5, R5, 0x1, P0 ;  /* 0x0000000502057c11 */ /* 0x000fe200080f0c05 */
[----:B------:R-:W-:-:S04]  /*d220*/  IMAD R0, R0, R3, UR36 ;  /* 0x0000002400007e24 */ /* 0x000fc8000f8e0203 */
        /* <DEDUP_REMOVED lines=14> */
[----:B------:R-:W-:Y:S02]  /*d310*/  @P0 LEA R9, R0, R16, 0x1 ;  /* 0x0000001000090211 */ /* 0x000fe400078e08ff */
        /* <DEDUP_REMOVED lines=23> */
[----:B------:R0:W3:Y:S02]  /*d490*/  SHFL.IDX PT, R14, R4, 0x5, 0x181f ;  /* 0x00b81f00040e7f89 */ /* 0x0000e400000e0000 */
[----:B-1----:R-:W-:-:S05]  /*d4a0*/  @P0 IADD3.X R3, RZ, R6, RZ, P1, !PT ;  /* 0x00000006ff030210 */ /* 0x002fca0000ffe4ff */
[----:B------:R0:W-:Y:S04]  /*d4b0*/  @P0 LDGSTS.E.BYPASS.LTC128B.128 [R7+0x1e400], desc[UR48][R2.64], !P2 ;  /* 0x1e40000002070fae */ /* 0x0001e8000d101d70 */
.L_x_4566:
        /* <DEDUP_REMOVED lines=10> */
.L_x_4502:
        /* <DEDUP_REMOVED lines=11> */
.L_x_4503:
[----:B------:R-:W-:Y:S01]  /*d610*/  IADD3 R0, R16, 0x18400, RZ ;  /* 0x0001840010007810 */ /* 0x000fe20007ffe0ff */
        /* <DEDUP_REMOVED lines=22> */
.L_x_4505:
[----:B------:R-:W-:Y:S05]  /*d780*/  BSYNC B6 ;  /* 0x0000000000067941 */ /* 0x000fea0003800000 */
.L_x_4504:
[----:B0-----:R-:W0:Y:S01]  /*d790*/  S2R R2, SR_TID.X ;  /* 0x0000000000027919 */ /* 0x001e220000002100 */
[----:B------:R-:W-:Y:S01]  /*d7a0*/  UISETP.NE.AND UP0, UPT, UR47, URZ, UPT ;  /* 0x0000003f2f00728c */ /* 0x000fe2000bf05270 */
[----:B------:R-:W-:Y:S01]  /*d7b0*/  IMAD.U32 R0, RZ, RZ, UR42 ;  /* 0x0000002aff007e24 */ /* 0x000fe2000f8e00ff */
[----:B------:R-:W-:Y:S01]  /*d7c0*/  R2UR UR6, R26 ;  /* 0x000000001a0672ca */ /* 0x000fe200000e0000 */
[----:B------:R-:W-:Y:S01]  /*d7d0*/  ULDC.64 UR8, c[0x0][0x2d8] ;  /* 0x0000b60000087ab9 */ /* 0x000fe20000000a00 */
[----:B------:R-:W-:Y:S01]  /*d7e0*/  R2UR UR7, R19 ;  /* 0x00000000130772ca */ /* 0x000fe200000e0000 */
[----:B------:R-:W2:Y:S01]  /*d7f0*/  S2R R20, SR_TID.X ;  /* 0x0000000000147919 */ /* 0x000ea20000002100 */
[----:B------:R-:W-:Y:S02]  /*d800*/  PLOP3.LUT P0, PT, PT, PT, UP0, 0x80, 0x0 ;  /* 0x000000000000781c */ /* 0x000fe40003f0f008 */
[----:B------:R-:W-:-:S03]  /*d810*/  LOP3.LUT P5, RZ, R17, 0x100, RZ, 0xc0, !PT ;  /* 0x0000010011ff7812 */ /* 0x000fc600078ac0ff */
[----:B------:R-:W-:-:S04]  /*d820*/  @UP0 ULDC UR4, c[0x0][0x44c] ;  /* 0x0001130000040ab9 */ /* 0x000fc80000000800 */
[----:B------:R-:W-:-:S04]  /*d830*/  UIMAD UR6, UR6, UR8, URZ ;  /* 0x00000008060672a4 */ /* 0x000fc8000f8e023f */
[----:B------:R-:W-:Y:S02]  /*d840*/  UIMAD UR7, UR7, UR9, UR6 ;  /* 0x00000009070772a4 */ /* 0x000fe4000f8e0206 */
[----:B------:R-:W-:Y:S01]  /*d850*/  USHF.R.S32.HI UR6, URZ, 0x1f, UR41 ;  /* 0x0000001f3f067899 */ /* 0x000fe20008011429 */
[----:B0-----:R-:W-:-:S04]  /*d860*/  SHF.L.U32 R2, R2, 0x4, RZ ;  /* 0x0000000402027819 */ /* 0x001fc800000006ff */
[----:B------:R-:W-:Y:S01]  /*d870*/  LOP3.LUT R2, R33, 0x70, R2, 0xf8, !PT ;  /* 0x0000007021027812 */ /* 0x000fe200078ef802 */
[----:B--2---:R-:W-:-:S04]  /*d880*/  IMAD.SHL.U32 R8, R20, 0x8, RZ ;  /* 0x0000000814087824 */ /* 0x004fc800078e00ff */
[----:B------:R-:W-:Y:S01]  /*d890*/  IMAD R0, R0, 0x80, R2 ;  /* 0x0000008000007824 */ /* 0x000fe200078e0202 */
        /* <DEDUP_REMOVED lines=19> */
[----:B------:R-:W-:Y:S01]  /*d9d0*/  MOV R9, UR8 ;  /* 0x0000000800097c02 */ /* 0x000fe20008000f00 */
        /* <DEDUP_REMOVED lines=16> */
[----:B------:R-:W-:-:S03]  /*dae0*/  IMAD.U32 R4, RZ, RZ, UR42 ;  /* 0x0000002aff047e24 */ /* 0x000fc6000f8e00ff */
[----:B------:R-:W2:Y:S02]  /*daf0*/  SHFL.IDX PT, R2, R5, RZ, 0x181f ;  /* 0x00181fff05027589 */ /* 0x000ea400000e0000 */
[----:B------:R-:W-:Y:S02]  /*db00*/  LEA R4, R4, R33, 0x7 ;  /* 0x0000002104047211 */ /* 0x000fe400078e38ff */
[----:B------:R-:W-:Y:S02]  /*db10*/  SHFL.IDX PT, R6, R5, 0x1, 0x181f ;  /* 0x00381f0005067f89 */ /* 0x000fe400000e0000 */
[C---:B------:R-:W-:Y:S01]  /*db20*/  ISETP.GE.AND P0, PT, R4.reuse, UR37, PT ;  /* 0x0000002504007c0c */ /* 0x040fe2000bf06270 */
[----:B------:R-:W-:-:S12]  /*db30*/  VIADD R7, R4, 0x10 ;  /* 0x0000001004077836 */ /* 0x000fd80000000000 */
[----:B0-----:R-:W-:-:S05]  /*db40*/  @!P0 LEA R14, P1, R8, R14, 0x1 ;  /* 0x0000000e080e8211 */ /* 0x001fca00078208ff */
[----:B--2---:R-:W-:Y:S02]  /*db50*/  @!P0 IMAD.X R3, RZ, RZ, R2, P1 ;  /* 0x000000ffff038224 */ /* 0x004fe400008e0602 */
[----:B------:R-:W-:Y:S02]  /*db60*/  @!P0 IMAD.MOV.U32 R2, RZ, RZ, R14 ;  /* 0x000000ffff028224 */ /* 0x000fe400078e000e */
[----:B------:R-:W0:Y:S04]  /*db70*/  SHFL.IDX PT, R14, R0, 0x1, 0x181f ;  /* 0x00381f00000e7f89 */ /* 0x000e2800000e0000 */
[----:B------:R0:W-:Y:S01]  /*db80*/  @!P0 LDGSTS.E.BYPASS.LTC128B.128 [R32+0x18400], desc[UR48][R2.64], !P5 ;  /* 0x1840000002208fae */ /* 0x0001e2000e901d70 */
[----:B------:R-:W-:Y:S02]  /*db90*/  ISETP.GE.AND P0, PT, R7, UR37, PT ;  /* 0x0000002507007c0c */ /* 0x000fe4000bf06270 */
[----:B------:R-:W-:-:S11]  /*dba0*/  IADD3 R7, R4, 0x20, RZ ;  /* 0x0000002004077810 */ /* 0x000fd60007ffe0ff */
        /* <DEDUP_REMOVED lines=39> */
.L_x_4583:
[----:B------:R-:W-:-:S04]  /*de20*/  IADD3 R4, R4, 0x70, RZ ;  /* 0x0000007004047810 */ /* 0x000fc80007ffe0ff */
        /* <DEDUP_REMOVED lines=9> */
.L_x_4507:
        /* <DEDUP_REMOVED lines=18> */
.L_x_4584:
[----:B------:R-:W-:Y:S05]  /*dfe0*/  BSYNC B0 ;  /* 0x0000000000007941 */ /* 0x000fea0003800000 */
.L_x_4508:
[----:B------:R-:W-:-:S05]  /*dff0*/  IMAD.U32 R0, RZ, RZ, UR44 ;  /* 0x0000002cff007e24 */ /* 0x000fca000f8e00ff */
[----:B------:R-:W-:-:S13]  /*e000*/  ISETP.NE.AND P0, PT, R0, 0x3, PT ;  /* 0x000000030000780c */ /* 0x000fda0003f05270 */
[----:B------:R-:W-:Y:S05]  /*e010*/  @!P0 BRA `(.L_x_4510) ;  /* 0x0000000000048947 */ /* 0x000fea0003800000 */
[----:B------:R-:W-:Y:S01]  /*e020*/  BPT.TRAP 0x1 ;  /* 0x000000040000795c */ /* 0x000fe20000300000 */
.L_x_4510:
[----:B0-----:R-:W-:Y:S01]  /*e030*/  SHF.L.U32 R3, R25, 0x1f, RZ ;  /* 0x0000001f19037819 */ /* 0x001fe200000006ff */
[----:B------:R-:W-:Y:S03]  /*e040*/  BSSY B0, `(.L_x_4511) ;  /* 0x0000003000007945 */ /* 0x000fe60003800000 */
[----:B------:R-:W0:Y:S02]  /*e050*/  SYNCS.PHASECHK.TRANS64.TRYWAIT P0, [R22+URZ+0x22860], R3 ;  /* 0x02286003160075a7 */ /* 0x000e24000800017f */
[----:B0-----:R-:W-:Y:S05]  /*e060*/  @!P0 BRA `(.L_x_4512) ;  /* 0x0000002c00f48947 */ /* 0x001fea0003800000 */
.L_x_4585:
[----:B------:R-:W-:Y:S05]  /*e070*/  BSYNC B0 ;  /* 0x0000000000007941 */ /* 0x000fea0003800000 */
.L_x_4511:
[----:B------:R-:W-:Y:S01]  /*e080*/  ULDC.64 UR4, c[0x0][0x328] ;  /* 0x0000ca0000047ab9 */ /* 0x000fe20000000a00 */
[----:B------:R-:W-:Y:S01]  /*e090*/  IMAD R4, R18, 0x6000, R28 ;  /* 0x0000600012047824 */ /* 0x000fe200078e021c */
[----:B------:R-:W-:Y:S01]  /*e0a0*/  LOP3.LUT P4, RZ, R35, 0x8, RZ, 0xc0, !PT ;  /* 0x0000000823ff7812 */ /* 0x000fe2000788c0ff */
[----:B0-----:R-:W-:-:S04]  /*e0b0*/  IMAD R3, R36, UR4, RZ ;  /* 0x0000000424037c24 */ /* 0x001fc8000f8e02ff */
[C---:B------:R-:W-:Y:S02]  /*e0c0*/  IMAD R5, R34.reuse, UR5, R3 ;  /* 0x0000000522057c24 */ /* 0x040fe4000f8e0203 */
        /* <DEDUP_REMOVED lines=23> */
[----:B------:R-:W-:-:S04]  /*e240*/  LOP3.LUT R2, R2, 0x38, RZ, 0xc0, !PT ;  /* 0x0000003802027812 */ /* 0x000fc800078ec0ff */
[----:B------:R-:W-:-:S04]  /*e250*/  SHF.L.U32 R0, R2, 0x1, RZ ;  /* 0x0000000102007819 */ /* 0x000fc800000006ff */
        /* <DEDUP_REMOVED lines=41> */
[----:B------:R-:W2:Y:S01]  /*e4f0*/  SHFL.IDX PT, R14, R5, 0x4, 0x181f ;  /* 0x00981f00050e7f89 */ /* 0x000ea200000e0000 */
[----:B0-----:R-:W-:Y:S02]  /*e500*/  IADD3.X R3, RZ, R3, RZ, P3, !PT ;  /* 0x00000003ff037210 */ /* 0x001fe40001ffe4ff */
        /* <DEDUP_REMOVED lines=21> */
.L_x_4599:
        /* <DEDUP_REMOVED lines=15> */
.L_x_4514:
        /* <DEDUP_REMOVED lines=11> */
.L_x_4515:
[----:B------:R-:W-:Y:S01]  /*e800*/  UISETP.GE.AND UP0, UPT, UR43, 0x2, UPT ;  /* 0x000000022b00788c */ /* 0x000fe2000bf06270 */
[----:B------:R0:W-:Y:S05]  /*e810*/  SYNCS.ARRIVE.TRANS64.A1T0 RZ, [R22+URZ+0x22850], RZ ;  /* 0x022850ff16ff79a7 */ /* 0x0001ea000810003f */
[----:B------:R-:W-:-:S13]  /*e820*/  PLOP3.LUT P0, PT, PT, PT, UP0, 0x40, 0x0 ;  /* 0x000000000000781c */ /* 0x000fda0003f0e808 */
[----:B0-----:R-:W-:Y:S05]  /*e830*/  @P0 BRA `(.L_x_4516) ;  /* 0x0000000c00740947 */ /* 0x001fea0003800000 */
[----:B------:R-:W-:Y:S01]  /*e840*/  UIADD3 UR4, UR43, -0x2, URZ ;  /* 0xfffffffe2b047890 */ /* 0x000fe2000fffe03f */
[----:B------:R-:W-:Y:S05]  /*e850*/  BSSY B0, `(.L_x_4516) ;  /* 0x00000db000007945 */ /* 0x000fea0003800000 */
[----:B------:R-:W-:-:S07]  /*e860*/  IMAD.U32 R20, RZ, RZ, UR4 ;  /* 0x00000004ff147e24 */ /* 0x000fce000f8e00ff */
.L_x_4529:
[----:B0-----:R-:W0:Y:S01]  /*e870*/  S2R R2, SR_TID.X ;  /* 0x0000000000027919 */ /* 0x001e220000002100 */
[----:B------:R-:W2:Y:S01]  /*e880*/  LDC R3, c[0x0][0x430] ;  /* 0x00010c00ff037b82 */ /* 0x000ea20000000800 */
[----:B------:R-:W-:Y:S01]  /*e890*/  IMAD R8, R20, 0x60, R30 ;  /* 0x0000006014087824 */ /* 0x000fe200078e021e */
[----:B------:R-:W-:Y:S02]  /*e8a0*/  IADD3 R18, R18, 0x1, RZ ;  /* 0x0000000112127810 */ /* 0x000fe40007ffe0ff */
[----:B--2---:R-:W-:Y:S02]  /*e8b0*/  ISETP.NE.AND P0, PT, R3, 0x1, PT ;  /* 0x000000010300780c */ /* 0x004fe40003f05270 */
[----:B0-----:R-:W-:-:S04]  /*e8c0*/  SHF.L.U32 R2, R2, 0x4, RZ ;  /* 0x0000000402027819 */ /* 0x001fc800000006ff */
[----:B------:R-:W-:-:S07]  /*e8d0*/  LOP3.LUT R2, R33, 0x70, R2, 0xf8, !PT ;  /* 0x0000007021027812 */ /* 0x000fce00078ef802 */
[----:B------:R-:W0:Y:S01]  /*e8e0*/  @P0 LDC R3, c[0x0][0x434] ;  /* 0x00010d00ff030b82 */ /* 0x000e220000000800 */
[C---:B------:R-:W-:Y:S01]  /*e8f0*/  ISETP.GT.U32.AND P1, PT, R2.reuse, 0x5f, PT ;  /* 0x0000005f0200780c */ /* 0x040fe20003f24070 */
[----:B------:R-:W-:-:S04]  /*e900*/  IMAD.IADD R8, R2, 0x1, R8 ;  /* 0x0000000102087824 */ /* 0x000fc800078e0208 */
[----:B------:R-:W-:Y:S02]  /*e910*/  IMAD.MOV.U32 R9, RZ, RZ, R8 ;  /* 0x000000ffff097224 */ /* 0x000fe400078e0008 */
[----:B------:R-:W2:Y:S08]  /*e920*/  @P0 LDC R7, c[0x0][0x438] ;  /* 0x00010e00ff070b82 */ /* 0x000eb00000000800 */
        /* <DEDUP_REMOVED lines=24> */
[----:B------:R-:W-:Y:S01]  /*eab0*/  IMAD R5, R5, UR4, R8 ;  /* 0x0000000405057c24 */ /* 0x000fe2000f8e0208 */
[----:B------:R-:W-:-:S02]  /*eac0*/  IADD3 R20, R20, -0x1, RZ ;  /* 0xffffffff14147810 */ /* 0x000fc40007ffe0ff */
[----:B------:R-:W-:Y:S01]  /*ead0*/  ISETP.GT.AND P2, PT, R2, RZ, PT ;  /* 0x000000ff0200720c */ /* 0x000fe20003f44270 */
[----:B0-----:R-:W-:-:S12]  /*eae0*/  @!P1 BRA `(.L_x_4517) ;  /* 0x0000000000049947 */ /* 0x001fd80003800000 */
[----:B------:R-:W-:Y:S01]  /*eaf0*/  BPT.TRAP 0x1 ;  /* 0x000000040000795c */ /* 0x000fe20000300000 */
.L_x_4517:
[----:B------:R-:W-:Y:S01]  /*eb00*/  IMAD R10, R18, 0x8, R16 ;  /* 0x00000008120a7824 */ /* 0x000fe200078e0210 */
[----:B------:R-:W-:Y:S01]  /*eb10*/  SHF.L.U32 R24, R25, 0x1f, RZ ;  /* 0x0000001f19187819 */ /* 0x000fe200000006ff */
[----:B------:R-:W-:Y:S01]  /*eb20*/  BSSY B1, `(.L_x_4518) ;  /* 0x0000004000017945 */ /* 0x000fe20003800000 */
[----:B-1----:R-:W-:Y:S02]  /*eb30*/  SHF.R.S32.HI R22, RZ, 0x1f, R5 ;  /* 0x0000001fff167819 */ /* 0x002fe40000011405 */
[----:B------:R-:W0:Y:S02]  /*eb40*/  SYNCS.PHASECHK.TRANS64.TRYWAIT P0, [R10+URZ+0x22840], R24 ;  /* 0x022840180a0075a7 */ /* 0x000e24000800017f */
[----:B0-----:R-:W-:Y:S05]  /*eb50*/  @!P0 BRA `(.L_x_4519) ;  /* 0x0000002c00908947 */ /* 0x001fea0003800000 */
.L_x_4600:
[----:B------:R-:W-:Y:S05]  /*eb60*/  BSYNC B1 ;  /* 0x0000000000017941 */ /* 0x000fea0003800000 */
.L_x_4518:
        /* <DEDUP_REMOVED lines=29> */
[----:B------:R-:W1:Y:S01]  /*ed40*/  SHFL.IDX PT, R14, R9, 0x2, 0x181f ;  /* 0x00581f00090e7f89 */ /* 0x000e6200000e0000 */
[----:B--2---:R-:W-:Y:S02]  /*ed50*/  IADD3.X R3, RZ, R3, RZ, P0, !PT ;  /* 0x00000003ff037210 */ /* 0x004fe400007fe4ff */
[----:B---3--:R-:W-:-:S03]  /*ed60*/  IADD3 R6, P0, R6, R0, RZ ;  /* 0x0000000006067210 */ /* 0x008fc60007f1e0ff */
[----:B------:R2:W-:Y:S02]  /*ed70*/  LDGSTS.E.BYPASS.LTC128B.128 [R8+0x1c400], desc[UR48][R2.64], !P1 ;  /* 0x1c40000002087fae */ /* 0x0005e4000c901d70 */
        /* <DEDUP_REMOVED lines=15> */
[----:B------:R3:W1:Y:S01]  /*ee70*/  SHFL.IDX PT, R14, R9, 0x5, 0x181f ;  /* 0x00b81f00090e7f89 */ /* 0x00066200000e0000 */
[----:B--2---:R-:W-:-:S05]  /*ee80*/  IADD3.X R3, RZ, R3, RZ, P0, !PT ;  /* 0x00000003ff037210 */ /* 0x004fca00007fe4ff */
[----:B----4-:R3:W-:Y:S04]  /*ee90*/  LDGSTS.E.BYPASS.LTC128B.128 [R8+0x1e400], desc[UR48][R2.64], !P1 ;  /* 0x1e40000002087fae */ /* 0x0107e8000c901d70 */
.L_x_4614:
        /* <DEDUP_REMOVED lines=8> */
.L_x_4521:
        /* <DEDUP_REMOVED lines=11> */
.L_x_4522:
[----:B------:R1:W-:Y:S01]  /*efd0*/  SYNCS.ARRIVE.TRANS64.A1T0 RZ, [R10+URZ+0x22830], RZ ;  /* 0x022830ff0aff79a7 */ /* 0x0003e2000810003f */
[----:B------:R-:W-:Y:S05]  /*efe0*/  @!P3 BRA `(.L_x_4523) ;  /* 0x000000000004b947 */ /* 0x000fea0003800000 */
[----:B------:R-:W-:Y:S01]  /*eff0*/  BPT.TRAP 0x1 ;  /* 0x000000040000795c */ /* 0x000fe20000300000 */
.L_x_4523:
[----:B------:R-:W2:Y:S01]  /*f000*/  SYNCS.PHASECHK.TRANS64.TRYWAIT P0, [R10+URZ+0x22860], R24 ;  /* 0x022860180a0075a7 */ /* 0x000ea2000800017f */
[----:B------:R-:W-:Y:S04]  /*f010*/  BSSY B1, `(.L_x_4524) ;  /* 0x0000002000017945 */ /* 0x000fe80003800000 */
[----:B--2---:R-:W-:Y:S05]  /*f020*/  @!P0 BRA `(.L_x_4525) ;  /* 0x0000003000008947 */ /* 0x004fea0003800000 */
.L_x_4615:
[----:B------:R-:W-:Y:S05]  /*f030*/  BSYNC B1 ;  /* 0x0000000000017941 */ /* 0x000fea0003800000 */
.L_x_4524:
        /* <DEDUP_REMOVED lines=19> */
[----:B------:R-:W-:-:S04]  /*f170*/  ULDC.64 UR4, c[0x0][0x318] ;  /* 0x0000c60000047ab9 */ /* 0x000fc80000000a00 */
[----:B------:R-:W-:Y:S02]  /*f180*/  IADD3 R23, R23, R3, RZ ;  /* 0x0000000317177210 */ /* 0x000fe40007ffe0ff */
[----:B------:R-:W-:Y:S01]  /*f190*/  LEA R21, P0, R2, UR4, 0x1 ;  /* 0x0000000402157c11 */ /* 0x000fe2000f8008ff */
[----:B------:R-:W-:-:S03]  /*f1a0*/  UMOV UR4, 0xffffffff ;  /* 0xffffffff00047882 */ /* 0x000fc60000000000 */
[----:B------:R-:W-:Y:S01]  /*f1b0*/  LEA.HI.X R23, R2, UR5, R23, 0x1, P0 ;  /* 0x0000000502177c11 */ /* 0x000fe200080f0c17 */
[----:B------:R-:W-:Y:S08]  /*f1c0*/  BRA.DIV UR4, `(.L_x_4526) ;  /* 0x0000002e04ac7947 */ /* 0x000ff0000b800000 */
[----:B------:R-:W3:Y:S01]  /*f1d0*/  SHFL.IDX PT, R14, R21, RZ, 0x181f ;  /* 0x00181fff150e7589 */ /* 0x000ee200000e0000 */
[----:B------:R-:W-:-:S03]  /*f1e0*/  LEA R22, R22, R16, 0x1 ;  /* 0x0000001016167211 */ /* 0x000fc600078e08ff */
        /* <DEDUP_REMOVED lines=41> */
.L_x_4629:
        /* <DEDUP_REMOVED lines=11> */
.L_x_4527:
        /* <DEDUP_REMOVED lines=11> */
.L_x_4528:
[----:B------:R0:W-:Y:S01]  /*f5e0*/  SYNCS.ARRIVE.TRANS64.A1T0 RZ, [R10+URZ+0x22850], RZ ;  /* 0x022850ff0aff79a7 */ /* 0x0001e2000810003f */
[----:B------:R-:W-:Y:S05]  /*f5f0*/  @P2 BRA `(.L_x_4529) ;  /* 0xfffffff0009c2947 */ /* 0x000fea000383ffff */
[----:B------:R-:W-:Y:S05]  /*f600*/  BSYNC B0 ;  /* 0x0000000000007941 */ /* 0x000fea0003800000 */
.L_x_4516:
[----:B------:R-:W2:Y:S01]  /*f610*/  S2R R0, SR_TID.X ;  /* 0x0000000000007919 */ /* 0x000ea20000002100 */
[----:B------:R-:W-:Y:S01]  /*f620*/  VIADD R18, R18, 0x1 ;  /* 0x0000000112127836 */ /* 0x000fe20000000000 */
[----:B------:R-:W-:Y:S04]  /*f630*/  BSSY B0, `(.L_x_4530) ;  /* 0x0000013000007945 */ /* 0x000fe80003800000 */
[----:B------:R-:W-:-:S04]  /*f640*/  ISETP.NE.AND P0, PT, R18, 0x2, PT ;  /* 0x000000021200780c */ /* 0x000fc80003f05270 */
[----:B------:R-:W-:Y:S02]  /*f650*/  SEL R18, R18, RZ, P0 ;  /* 0x000000ff12127207 */ /* 0x000fe40000000000 */
[----:B--2---:R-:W-:Y:S02]  /*f660*/  LOP3.LUT R2, R0, 0x7f, RZ, 0xc0, !PT ;  /* 0x0000007f00027812 */ /* 0x004fe400078ec0ff */
[----:B------:R-:W-:Y:S02]  /*f670*/  SEL R0, RZ, 0x1, P0 ;  /* 0x00000001ff007807 */ /* 0x000fe40000000000 */
        /* <DEDUP_REMOVED lines=14> */
.L_x_4531:
[----:B------:R-:W-:Y:S05]  /*f760*/  BSYNC B0 ;  /* 0x0000000000007941 */ /* 0x000fea0003800000 */
.L_x_4530:
[----:B------:R-:W-:-:S07]  /*f770*/  LOP3.LUT R25, R25, R0, RZ, 0x3c, !PT ;  /* 0x0000000019197212 */ /* 0x000fce00078e3cff */
.L_x_4491:
[----:B------:R-:W-:Y:S05]  /*f780*/  BSYNC B7 ;  /* 0x0000000000077941 */ /* 0x000fea0003800000 */
.L_x_4489:
[----:B------:R-:W-:-:S13]  /*f790*/  LOP3.LUT P1, RZ, R17, 0x200, RZ, 0xc0, !PT ;  /* 0x0000020011ff7812 */ /* 0x000fda000782c0ff */
[----:B------:R-:W-:Y:S05]  /*f7a0*/  @!P1 BRA `(.L_x_4532) ;  /* 0x0000000000249947 */ /* 0x000fea0003800000 */
[----:B------:R-:W-:Y:S05]  /*f7b0*/  WARPSYNC.ALL ;  /* 0x0000000000007948 */ /* 0x000fea0003800000 */
[----:B------:R-:W2:Y:S08]  /*f7c0*/  S2UR UR5, SR_CgaCtaId ;  /* 0x00000000000579c3 */ /* 0x000eb00000008800 */
[----:B------:R-:W-:Y:S06]  /*f7d0*/  BAR.SYNC.DEFER_BLOCKING 0x5, 0x180 ;  /* 0x0146000000007b1d */ /* 0x000fec0000010000 */
[----:B------:R-:W-:-:S02]  /*f7e0*/  UMOV UR4, 0x400 ;  /* 0x0000040000047882 */ /* 0x000fc40000000000 */
[----:B--2---:R-:W-:-:S06]  /*f7f0*/  ULEA UR4, UR5, UR4, 0x18 ;  /* 0x0000000405047291 */ /* 0x004fcc000f8ec03f */
[----:B------:R-:W-:-:S05]  /*f800*/  MOV R16, UR4 ;  /* 0x0000000400107c02 */ /* 0x000fca0008000f00 */
[----:B------:R2:W3:Y:S01]  /*f810*/  LDS R31, [R16+0x228d0] ;  /* 0x0228d000101f7984 */ /* 0x0004e20000000800 */
[----:B------:R-:W-:Y:S06]  /*f820*/  BAR.ARV 0x4, 0x180 ;  /* 0x0106000000007b1d */ /* 0x000fec0000002000 */
[----:B------:R-:W-:Y:S05]  /*f830*/  BRA `(.L_x_4533) ;  /* 0x00000000002c7947 */ /* 0x000fea0003800000 */
.L_x_4532:
[----:B------:R-:W-:-:S03]  /*f840*/  UMOV UR4, 0xffffffff ;  /* 0xffffffff00047882 */ /* 0x000fc60000000000 */
[----:B------:R-:W-:Y:S05]  /*f850*/  BRA.DIV UR4, `(.L_x_4534) ;  /* 0x0000002e04d07947 */ /* 0x000fea000b800000 */
[----:B------:R2:W3:Y:S02]  /*f860*/  SHFL.IDX PT, R14, R31, RZ, 0x1f ;  /* 0x00001fff1f0e7589 */ /* 0x0004e400000e0000 */
.L_x_4632:
        /* <DEDUP_REMOVED lines=8> */
.L_x_4533:
[----:B------:R-:W-:Y:S02]  /*f8f0*/  ULDC UR4, c[0x0][0xc38] ;  /* 0x00030e0000047ab9 */ /* 0x000fe40000000800 */
[----:B---3--:R-:W-:-:S13]  /*f900*/  ISETP.GE.AND P0, PT, R31, UR4, PT ;  /* 0x000000041f007c0c */ /* 0x008fda000bf06270 */
[----:B------:R-:W-:Y:S05]  /*f910*/  @!P0 BRA `(.L_x_4535) ;  /* 0xffffffc800948947 */ /* 0x000fea000383ffff */
.L_x_4486:
        /* <DEDUP_REMOVED lines=12> */
.L_x_4633:
[----:B------:R-:W-:Y:S05]  /*f9e0*/  BSYNC B0 ;  /* 0x0000000000007941 */ /* 0x000fea0003800000 */
.L_x_4536:
[----:B------:R-:W-:-:S03]  /*f9f0*/  UMOV UR4, 0xffffffff ;  /* 0xffffffff00047882 */ /* 0x000fc60000000000 */
[----:B------:R-:W-:Y:S05]  /*fa00*/  BRA.DIV UR4, `(.L_x_4538) ;  /* 0x0000002e04a07947 */ /* 0x000fea000b800000 */
[----:B---3--:R-:W3:Y:S02]  /*fa10*/  S2R R0, SR_TID.X ;  /* 0x0000000000007919 */ /* 0x008ee40000002100 */
[----:B---3--:R-:W-:-:S04]  /*fa20*/  SHF.R.U32.HI R0, RZ, 0x5, R0 ;  /* 0x00000005ff007819 */ /* 0x008fc80000011600 */
[----:B------:R-:W-:-:S05]  /*fa30*/  LOP3.LUT R0, R0, 0x3, RZ, 0xc0, !PT ;  /* 0x0000000300007812 */ /* 0x000fca00078ec0ff */
[----:B------:R3:W4:Y:S02]  /*fa40*/  SHFL.IDX PT, R14, R0, RZ, 0x1f ;  /* 0x00001fff000e7589 */ /* 0x00072400000e0000 */
.L_x_4636:
[----:B----4-:R-:W-:Y:S01]  /*fa50*/  ISETP.NE.AND P0, PT, R14, RZ, PT ;  /* 0x000000ff0e00720c */ /* 0x010fe20003f05270 */
[----:B------:R-:W-:-:S12]  /*fa60*/  BSSY B0, `(.L_x_4539) ;  /* 0x0000024000007945 */ /* 0x000fd80003800000 */
[----:B------:R-:W-:Y:S05]  /*fa70*/  @P0 BRA `(.L_x_4540) ;  /* 0x0000000000880947 */ /* 0x000fea0003800000 */
[----:B------:R-:W-:-:S03]  /*fa80*/  UMOV UR4, 0xffffffff ;  /* 0xffffffff00047882 */ /* 0x000fc60000000000 */
[----:B------:R-:W-:Y:S05]  /*fa90*/  BRA.DIV UR4, `(.L_x_4541) ;  /* 0x0000002e04b07947 */ /* 0x000fea000b800000 */
[----:B------:R-:W-:-:S13]  /*faa0*/  ELECT P6, URZ, PT ;  /* 0x00000000003f782f */ /* 0x000fda00038c0000 */
.L_x_4639:
[----:B------:R-:W-:Y:S05]  /*fab0*/  @!P6 BRA `(.L_x_4540) ;  /* 0x000000000078e947 */ /* 0x000fea0003800000 */
[----:B------:R-:W-:-:S06]  /*fac0*/  ULOP3.LUT UR4, UR45, 0x2, URZ, 0xfc, !UPT ;  /* 0x000000022d047892 */ /* 0x000fcc000f8efc3f */
[----:B---3--:R-:W-:-:S05]  /*fad0*/  IMAD.U32 R0, RZ, RZ, UR4 ;  /* 0x00000004ff007e24 */ /* 0x008fca000f8e00ff */
[----:B------:R-:W-:-:S13]  /*fae0*/  ISETP.NE.AND P0, PT, R0, 0x3, PT ;  /* 0x000000030000780c */ /* 0x000fda0003f05270 */
[----:B------:R-:W-:Y:S05]  /*faf0*/  @!P0 BRA `(.L_x_4542) ;  /* 0x0000000000048947 */ /* 0x000fea0003800000 */
[----:B------:R-:W-:Y:S01]  /*fb00*/  BPT.TRAP 0x1 ;  /* 0x000000040000795c */ /* 0x000fe20000300000 */
.L_x_4542:
[C---:B------:R-:W-:Y:S01]  /*fb10*/  LEA R3, R18.reuse, R5, 0x3 ;  /* 0x0000000512037211 */ /* 0x040fe200078e18ff */
[----:B------:R-:W-:Y:S01]  /*fb20*/  VIADD R18, R18, 0x1 ;  /* 0x0000000112127836 */ /* 0x000fe20000000000 */
[----:B------:R-:W-:-:S04]  /*fb30*/  SHF.L.U32 R2, R25, 0x1f, RZ ;  /* 0x0000001f19027819 */ /* 0x000fc800000006ff */
[----:B------:R-:W3:Y:S01]  /*fb40*/  SYNCS.PHASECHK.TRANS64.TRYWAIT P1, [R3+URZ+0x22840], R2 ;  /* 0x02284002030075a7 */ /* 0x000ee2000802017f */
[----:B------:R-:W-:-:S04]  /*fb50*/  ISETP.NE.AND P2, PT, R18, 0x2, PT ;  /* 0x000000021200780c */ /* 0x000fc80003f45270 */
[----:B------:R-:W-:Y:S01]  /*fb60*/  SEL R0, RZ, 0x1, P2 ;  /* 0x00000001ff007807 */ /* 0x000fe20001000000 */
[----:B---3--:R-:W-:Y:S08]  /*fb70*/  @!P1 BRA `(.L_x_4543) ;  /* 0x0000002c00989947 */ /* 0x008ff00003800000 */
.L_x_4640:
[----:B------:R-:W-:Y:S02]  /*fb80*/  SEL R18, R18, RZ, P2 ;  /* 0x000000ff12127207 */ /* 0x000fe40001000000 */
[----:B------:R-:W-:Y:S01]  /*fb90*/  LOP3.LUT R0, R25, R0, RZ, 0x3c, !PT ;  /* 0x0000000019007212 */ /* 0x000fe200078e3cff */
[----:B------:R-:W-:Y:S06]  /*fba0*/  @!P0 BRA `(.L_x_4544) ;  /* 0x0000000000048947 */ /* 0x000fec0003800000 */
[----:B------:R-:W-:Y:S01]  /*fbb0*/  BPT.TRAP 0x1 ;  /* 0x000000040000795c */ /* 0x000fe20000300000 */
.L_x_4544:
[----:B------:R-:W-:Y:S01]  /*fbc0*/  IMAD R5, R18, 0x8, R5 ;  /* 0x0000000812057824 */ /* 0x000fe200078e0205 */
[----:B------:R-:W-:-:S04]  /*fbd0*/  SHF.L.U32 R0, R0, 0x1f, RZ ;  /* 0x0000001f00007819 */ /* 0x000fc800000006ff */
[----:B------:R-:W4:Y:S02]  /*fbe0*/  SYNCS.PHASECHK.TRANS64.TRYWAIT P1, [R5+URZ+0x22840], R0 ;  /* 0x02284000050075a7 */ /* 0x000f24000802017f */
[----:B----4-:R-:W-:Y:S05]  /*fbf0*/  @!P1 BRA `(.L_x_4545) ;  /* 0x0000002c008c9947 */ /* 0x010fea0003800000 */
.L_x_4641:
[----:B------:R-:W-:Y:S05]  /*fc00*/  @!P0 BRA `(.L_x_4546) ;  /* 0x0000000000048947 */ /* 0x000fea0003800000 */
[----:B------:R-:W-:Y:S01]  /*fc10*/  BPT.TRAP 0x1 ;  /* 0x000000040000795c */ /* 0x000fe20000300000 */
.L_x_4546:
[----:B------:R-:W0:Y:S02]  /*fc20*/  SYNCS.PHASECHK.TRANS64.TRYWAIT P1, [R3+URZ+0x22860], R2 ;  /* 0x02286002030075a7 */ /* 0x000e24000802017f */
[----:B0-----:R-:W-:Y:S05]  /*fc30*/  @!P1 BRA `(.L_x_4547) ;  /* 0x0000002c00909947 */ /* 0x001fea0003800000 */
.L_x_4642:
[----:B------:R-:W-:Y:S05]  /*fc40*/  @!P0 BRA `(.L_x_4548) ;  /* 0x0000000000048947 */ /* 0x000fea0003800000 */
[----:B------:R-:W-:Y:S01]  /*fc50*/  BPT.TRAP 0x1 ;  /* 0x000000040000795c */ /* 0x000fe20000300000 */
.L_x_4548:
[----:B------:R0:W0:Y:S02]  /*fc60*/  SYNCS.PHASECHK.TRANS64.TRYWAIT P0, [R5+URZ+0x22860], R0 ;  /* 0x02286000050075a7 */ /* 0x000024000800017f */
[----:B0-----:R-:W-:Y:S05]  /*fc70*/  @!P0 NANOSLEEP.SYNCS 0x989680 ;  /* 0x009896800000895d */ /* 0x001fea0003900000 */
[----:B------:R-:W0:Y:S02]  /*fc80*/  @!P0 SYNCS.PHASECHK.TRANS64 P0, [R5+URZ+0x22860], R0 ;  /* 0x02286000050085a7 */ /* 0x000e24000800007f */
[----:B0-----:R-:W-:Y:S05]  /*fc90*/  @!P0 BRA `(.L_x_4548) ;  /* 0xfffffffc00f08947 */ /* 0x001fea000383ffff */
.L_x_4540:
[----:B------:R-:W-:Y:S05]  /*fca0*/  BSYNC B0 ;  /* 0x0000000000007941 */ /* 0x000fea0003800000 */
.L_x_4539:
[----:B------:R-:W-:Y:S05]  /*fcb0*/  EXIT ;  /* 0x000000000000794d */ /* 0x000fea0003800000 */
.L_x_4433:
[----:B0-----:R-:W-:-:S04]  /*fcc0*/  IMAD.U32 R3, RZ, RZ, UR47 ;  /* 0x0000002fff037e24 */ /* 0x001fc8000f8e00ff */
[----:B------:R0:W1:Y:S03]  /*fcd0*/  SYNCS.PHASECHK.TRANS64.TRYWAIT P0, [R3+URZ+0x22800], R0 ;  /* 0x02280000030075a7 */ /* 0x000066000800017f */
[----:B-1----:R-:W-:Y:S05]  /*fce0*/  @!P0 NANOSLEEP.SYNCS 0x989680 ;  /* 0x009896800000895d */ /* 0x002fea0003900000 */
[----:B------:R-:W1:Y:S02]  /*fcf0*/  @!P0 SYNCS.PHASECHK.TRANS64 P0, [R3+URZ+0x22800], R0 ;  /* 0x02280000030085a7 */ /* 0x000e64000800007f */
[----:B-1----:R-:W-:Y:S05]  /*fd00*/  @!P0 BRA `(.L_x_4433) ;  /* 0xfffffffc00ec8947 */ /* 0x002fea000383ffff */
[----:B------:R-:W-:Y:S05]  /*fd10*/  BRA `(.L_x_4549) ;  /* 0xffffff1800e07947 */ /* 0x000fea000383ffff */
.L_x_4437:
[----:B-1----:R-:W-:-:S04]  /*fd20*/  IMAD.U32 R3, RZ, RZ, UR22 ;  /* 0x00000016ff037e24 */ /* 0x002fc8000f8e00ff */
[----:B------:R1:W2:Y:S03]  /*fd30*/  SYNCS.PHASECHK.TRANS64.TRYWAIT P1, [R3+URZ+0x22830], R8 ;  /* 0x02283008030075a7 */ /* 0x0002a6000802017f */
[----:B--2---:R-:W-:Y:S05]  /*fd40*/  @!P1 NANOSLEEP.SYNCS 0x989680 ;  /* 0x009896800000995d */ /* 0x004fea0003900000 */
[----:B------:R-:W2:Y:S02]  /*fd50*/  @!P1 SYNCS.PHASECHK.TRANS64 P1, [R3+URZ+0x22830], R8 ;  /* 0x02283008030095a7 */ /* 0x000ea4000802007f */
[----:B--2---:R-:W-:Y:S05]  /*fd60*/  @!P1 BRA `(.L_x_4437) ;  /* 0xfffffffc00ec9947 */ /* 0x004fea000383ffff */
[----:B------:R-:W-:Y:S05]  /*fd70*/  BRA `(.L_x_4436) ;  /* 0xffffff1c00047947 */ /* 0x000fea000383ffff */
.L_x_4442:
[----:B-1----:R-:W-:-:S04]  /*fd80*/  MOV R9, UR22 ;  /* 0x0000001600097c02 */ /* 0x002fc80008000f00 */
[----:B------:R1:W2:Y:S03]  /*fd90*/  SYNCS.PHASECHK.TRANS64.TRYWAIT P1, [R9+URZ+0x22850], R8 ;  /* 0x02285008090075a7 */ /* 0x0002a6000802017f */
[----:B--2---:R-:W-:Y:S05]  /*fda0*/  @!P1 NANOSLEEP.SYNCS 0x989680 ;  /* 0x009896800000995d */ /* 0x004fea0003900000 */
[----:B------:R-:W2:Y:S02]  /*fdb0*/  @!P1 SYNCS.PHASECHK.TRANS64 P1, [R9+URZ+0x22850], R8 ;  /* 0x02285008090095a7 */ /* 0x000ea4000802007f */
[----:B--2---:R-:W-:Y:S05]  /*fdc0*/  @!P1 BRA `(.L_x_4442) ;  /* 0xfffffffc00ec9947 */ /* 0x004fea000383ffff */
[----:B------:R-:W-:Y:S05]  /*fdd0*/  BRA `(.L_x_4441) ;  /* 0xffffff3800947947 */ /* 0x000fea000383ffff */
.L_x_4448:
[----:B-1----:R-:W-:-:S04]  /*fde0*/  IMAD.U32 R0, RZ, RZ, UR26 ;  /* 0x0000001aff007e24 */ /* 0x002fc8000f8e00ff */
[----:B------:R1:W2:Y:S03]  /*fdf0*/  SYNCS.PHASECHK.TRANS64.TRYWAIT P1, [R0+URZ+0x22830], R7 ;  /* 0x02283007000075a7 */ /* 0x0002a6000802017f */
[----:B--2---:R-:W-:Y:S05]  /*fe00*/  @!P1 NANOSLEEP.SYNCS 0x989680 ;  /* 0x009896800000995d */ /* 0x004fea0003900000 */
[----:B------:R-:W2:Y:S02]  /*fe10*/  @!P1 SYNCS.PHASECHK.TRANS64 P1, [R0+URZ+0x22830], R7 ;  /* 0x02283007000095a7 */ /* 0x000ea4000802007f */
[----:B--2---:R-:W-:Y:S05]  /*fe20*/  @!P1 BRA `(.L_x_4448) ;  /* 0xfffffffc00ec9947 */ /* 0x004fea000383ffff */
[----:B------:R-:W-:Y:S05]  /*fe30*/  BRA `(.L_x_4447) ;  /* 0xffffff3c00dc7947 */ /* 0x000fea000383ffff */
.L_x_4453:
[----:B-1----:R-:W-:-:S04]  /*fe40*/  IMAD.U32 R10, RZ, RZ, UR26 ;  /* 0x0000001aff0a7e24 */ /* 0x002fc8000f8e00ff */
[----:B------:R1:W2:Y:S03]  /*fe50*/  SYNCS.PHASECHK.TRANS64.TRYWAIT P1, [R10+URZ+0x22850], R7 ;  /* 0x022850070a0075a7 */ /* 0x0002a6000802017f */
[----:B--2---:R-:W-:Y:S05]  /*fe60*/  @!P1 NANOSLEEP.SYNCS 0x989680 ;  /* 0x009896800000995d */ /* 0x004fea0003900000 */
[----:B------:R-:W2:Y:S02]  /*fe70*/  @!P1 SYNCS.PHASECHK.TRANS64 P1, [R10+URZ+0x22850], R7 ;  /* 0x022850070a0095a7 */ /* 0x000ea4000802007f */
[----:B--2---:R-:W-:Y:S05]  /*fe80*/  @!P1 BRA `(.L_x_4453) ;  /* 0xfffffffc00ec9947 */ /* 0x004fea000383ffff */
[----:B------:R-:W-:Y:S05]  /*fe90*/  BRA `(.L_x_4452) ;  /* 0xffffff6400607947 */ /* 0x000fea000383ffff */
.L_x_4460:
[----:B-1----:R-:W-:-:S04]  /*fea0*/  IMAD.U32 R0, RZ, RZ, UR25 ;  /* 0x00000019ff007e24 */ /* 0x002fc8000f8e00ff */
[----:B------:R1:W2:Y:S03]  /*feb0*/  SYNCS.PHASECHK.TRANS64.TRYWAIT P1, [R0+URZ+0x22830], R7 ;  /* 0x02283007000075a7 */ /* 0x0002a6000802017f */
[----:B--2---:R-:W-:Y:S05]  /*fec0*/  @!P1 NANOSLEEP.SYNCS 0x989680 ;  /* 0x009896800000995d */ /* 0x004fea0003900000 */
[----:B------:R-:W2:Y:S02]  /*fed0*/  @!P1 SYNCS.PHASECHK.TRANS64 P1, [R0+URZ+0x22830], R7 ;  /* 0x02283007000095a7 */ /* 0x000ea4000802007f */
[----:B--2---:R-:W-:Y:S05]  /*fee0*/  @!P1 BRA `(.L_x_4460) ;  /* 0xfffffffc00ec9947 */ /* 0x004fea000383ffff */
[----:B------:R-:W-:Y:S05]  /*fef0*/  BRA `(.L_x_4459) ;  /* 0xffffff68006c7947 */ /* 0x000fea000383ffff */
.L_x_4465:
[----:B-1----:R-:W-:-:S04]  /*ff00*/  IMAD.U32 R10, RZ, RZ, UR25 ;  /* 0x00000019ff0a7e24 */ /* 0x002fc8000f8e00ff */
[----:B------:R1:W2:Y:S03]  /*ff10*/  SYNCS.PHASECHK.TRANS64.TRYWAIT P1, [R10+URZ+0x22850], R7 ;  /* 0x022850070a0075a7 */ /* 0x0002a6000802017f */
[----:B--2---:R-:W-:Y:S05]  /*ff20*/  @!P1 NANOSLEEP.SYNCS 0x989680 ;  /* 0x009896800000995d */ /* 0x004fea0003900000 */
[----:B------:R-:W2:Y:S02]  /*ff30*/  @!P1 SYNCS.PHASECHK.TRANS64 P1, [R10+URZ+0x22850], R7 ;  /* 0x022850070a0095a7 */ /* 0x000ea4000802007f */
[----:B--2---:R-:W-:Y:S05]  /*ff40*/  @!P1 BRA `(.L_x_4465) ;  /* 0xfffffffc00ec9947 */ /* 0x004fea000383ffff */
[----:B------:R-:W-:Y:S05]  /*ff50*/  BRA `(.L_x_4464) ;  /* 0xffffff8800107947 */ /* 0x000fea000383ffff */
.L_x_4497:
[----:B------:R-:W2:Y:S01]  /*ff60*/  S2R R20, SR_TID.X ;  /* 0x0000000000147919 */ /* 0x000ea20000002100 */
[----:B------:R-:W-:Y:S02]  /*ff70*/  IMAD.MOV.U32 R12, RZ, RZ, RZ ;  /* 0x000000ffff0c7224 */ /* 0x000fe400078e00ff */
[----:B------:R-:W-:Y:S02]  /*ff80*/  IMAD.MOV.U32 R11, RZ, RZ, 0x1f ;  /* 0x0000001fff0b7424 */ /* 0x000fe400078e00ff */
[----:B------:R-:W-:Y:S01]  /*ff90*/  IMAD.MOV.U32 R15, RZ, RZ, -0x1 ;  /* 0xffffffffff0f7424 */ /* 0x000fe200078e00ff */
[----:B--2---:R-:W-:-:S04]  /*ffa0*/  SHF.R.U32.HI R20, RZ, 0x5, R20 ;  /* 0x00000005ff147819 */ /* 0x004fc80000011614 */
[----:B------:R-:W-:-:S04]  /*ffb0*/  LOP3.LUT R20, R20, 0x3, RZ, 0xc0, !PT ;  /* 0x0000000314147812 */ /* 0x000fc800078ec0ff */
[----:B------:R-:W-:-:S07]  /*ffc0*/  MOV R13, R20 ;  /* 0x00000014000d7202 */ /* 0x000fce0000000f00 */
[----:B01---5:R-:W-:Y:S05]  /*ffd0*/  WARPSYNC.COLLECTIVE R15, `(.L_x_4550) ;  /* 0x000000000f087348 */ /* 0x023fea0003c00000 */
[----:B------:R2:W3:Y:S02]  /*ffe0*/  SHFL.IDX P6, R14, R13, R12, R11 ;  /* 0x0000000c0d0e7389 */ /* 0x0004e400000c000b */
[----:B0123-5:R-:W-:Y:S01]  /*fff0*/  ENDCOLLECTIVE ;  /* 0x000000000000791b */ /* 0x02ffe20003800000 */
.L_x_4550:
[----:B------:R-:W-:Y:S05]  /*10000*/  BRA `(.L_x_4551) ;  /* 0xffffffcc005c7947 */ /* 0x000fea000383ffff */
.L_x_4500:
[----:B0-----:R0:W1:Y:S02]  /*10010*/  SYNCS.PHASECHK.TRANS64.TRYWAIT P0, [R22+URZ+0x22840], R3 ;  /* 0x02284003160075a7 */ /* 0x001064000800017f */
[----:B-1----:R-:W-:Y:S05]  /*10020*/  @!P0 NANOSLEEP.SYNCS 0x989680 ;  /* 0x009896800000895d */ /* 0x002fea0003900000 */
[----:B------:R-:W1:Y:S02]  /*10030*/  @!P0 SYNCS.PHASECHK.TRANS64 P0, [R22+URZ+0x22840], R3 ;  /* 0x02284003160085a7 */ /* 0x000e64000800007f */
[----:B-1----:R-:W-:Y:S05]  /*10040*/  @!P0 BRA `(.L_x_4500) ;  /* 0xfffffffc00f08947 */ /* 0x002fea000383ffff */
[----:B------:R-:W-:Y:S05]  /*10050*/  BRA `(.L_x_4552) ;  /* 0xffffffd000047947 */ /* 0x000fea000383ffff */
.L_x_4501:
        /* <DEDUP_REMOVED lines=8> */
.L_x_4554:
[----:B------:R-:W-:Y:S05]  /*100e0*/  BSYNC B0 ;  /* 0x0000000000007941 */ /* 0x000fea0003800000 */
.L_x_4553:
[----:B------:R-:W-:Y:S01]  /*100f0*/  IMAD.MOV.U32 R13, RZ, RZ, R4 ;  /* 0x000000ffff0d7224 */ /* 0x000fe200078e0004 */
[----:B------:R-:W-:Y:S01]  /*10100*/  MOV R12, RZ ;  /* 0x000000ff000c7202 */ /* 0x000fe20000000f00 */
[----:B------:R-:W-:Y:S02]  /*10110*/  IMAD.MOV.U32 R11, RZ, RZ, 0x181f ;  /* 0x0000181fff0b7424 */ /* 0x000fe400078e00ff */
[----:B------:R-:W-:Y:S02]  /*10120*/  IMAD.MOV.U32 R15, RZ, RZ, -0x1 ;  /* 0xffffffffff0f7424 */ /* 0x000fe400078e00ff */
[----:B------:R-:W-:Y:S02]  /*10130*/  IMAD.MOV.U32 R2, RZ, RZ, R14 ;  /* 0x000000ffff027224 */ /* 0x000fe400078e000e */
[----:B------:R-:W-:-:S07]  /*10140*/  @P0 IMAD R7, R0, 0x2, R16 ;  /* 0x0000000200070824 */ /* 0x000fce00078e0210 */
[----:B------:R-:W-:Y:S05]  /*10150*/  WARPSYNC.COLLECTIVE R15, `(.L_x_4555) ;  /* 0x000000000f087348 */ /* 0x000fea0003c00000 */
[----:B------:R0:W1:Y:S02]  /*10160*/  SHFL.IDX P6, R14, R13, R12, R11 ;  /* 0x0000000c0d0e7389 */ /* 0x00006400000c000b */
[----:B01----:R-:W-:Y:S01]  /*10170*/  ENDCOLLECTIVE ;  /* 0x000000000000791b */ /* 0x003fe20003800000 */
.L_x_4555:
[----:B------:R-:W-:Y:S02]  /*10180*/  IMAD.MOV.U32 R13, RZ, RZ, R5 ;  /* 0x000000ffff0d7224 */ /* 0x000fe400078e0005 */
[----:B------:R-:W-:Y:S01]  /*10190*/  IMAD.MOV.U32 R12, RZ, RZ, 0x1 ;  /* 0x00000001ff0c7424 */ /* 0x000fe200078e00ff */
[----:B------:R-:W-:-:S05]  /*101a0*/  @P0 LEA R14, P1, R8, R14, 0x1 ;  /* 0x0000000e080e0211 */ /* 0x000fca00078208ff */
[----:B------:R-:W-:Y:S01]  /*101b0*/  @P0 IMAD.X R3, RZ, RZ, R2, P1 ;  /* 0x000000ffff030224 */ /* 0x000fe200008e0602 */
[----:B------:R-:W-:-:S07]  /*101c0*/  @P0 MOV R2, R14 ;  /* 0x0000000e00020202 */ /* 0x000fce0000000f00 */
[----:B------:R-:W-:Y:S05]  /*101d0*/  WARPSYNC.COLLECTIVE R15, `(.L_x_4556) ;  /* 0x000000000f087348 */ /* 0x000fea0003c00000 */
[----:B------:R0:W1:Y:S02]  /*101e0*/  SHFL.IDX P6, R14, R13, R12, R11 ;  /* 0x0000000c0d0e7389 */ /* 0x00006400000c000b */
[----:B01----:R-:W-:Y:S01]  /*101f0*/  ENDCOLLECTIVE ;  /* 0x000000000000791b */ /* 0x003fe20003800000 */
.L_x_4556:
        /* <DEDUP_REMOVED lines=11> */
.L_x_4557:
[----:B------:R-:W-:Y:S02]  /*102b0*/  IMAD.MOV.U32 R13, RZ, RZ, R5 ;  /* 0x000000ffff0d7224 */ /* 0x000fe400078e0005 */
[----:B------:R-:W-:Y:S01]  /*102c0*/  IMAD.MOV.U32 R12, RZ, RZ, 0x2 ;  /* 0x00000002ff0c7424 */ /* 0x000fe200078e00ff */
[----:B------:R-:W-:-:S13]  /*102d0*/  @P0 LEA R2, P1, R8, R14, 0x1 ;  /* 0x0000000e08020211 */ /* 0x000fda00078208ff */
[----:B------:R-:W-:Y:S05]  /*102e0*/  WARPSYNC.COLLECTIVE R15, `(.L_x_4558) ;  /* 0x000000000f087348 */ /* 0x000fea0003c00000 */
[----:B------:R0:W1:Y:S02]  /*102f0*/  SHFL.IDX P6, R14, R13, R12, R11 ;  /* 0x0000000c0d0e7389 */ /* 0x00006400000c000b */
[----:B01----:R-:W-:Y:S01]  /*10300*/  ENDCOLLECTIVE ;  /* 0x000000000000791b */ /* 0x003fe20003800000 */
.L_x_4558:
[----:B------:R-:W-:-:S05]  /*10310*/  @P0 IADD3.X R3, RZ, R6, RZ, P1, !PT ;  /* 0x00000006ff030210 */ /* 0x000fca0000ffe4ff */
[----:B------:R-:W-:Y:S01]  /*10320*/  @!PT LDS RZ, [RZ] ;  /* 0x00000000fffff984 */ /* 0x000fe20000000800 */
[----:B------:R-:W-:Y:S01]  /*10330*/  @!PT LDS RZ, [RZ] ;  /* 0x00000000fffff984 */ /* 0x000fe20000000800 */
[----:B------:R-:W-:Y:S01]  /*10340*/  @!PT LDS RZ, [RZ] ;  /* 0x00000000fffff984 */ /* 0x000fe20000000800 */
[----:B------:R0:W-:Y:S01]  /*10350*/  @P0 LDGSTS.E.BYPASS.LTC128B.128 [R9+0x1cc00], desc[UR48][R2.64], !P2 ;  /* 0x1cc0000002090fae */ /* 0x0001e2000d101d70 */
[----:B------:R-:W-:Y:S02]  /*10360*/  ISETP.GE.AND P0, PT, R23, 0x21, PT ;  /* 0x000000211700780c */ /* 0x000fe40003f06270 */
[----:B------:R-:W-:-:S11]  /*10370*/  MOV R13, R4 ;  /* 0x00000004000d7202 */ /* 0x000fd60000000f00 */
[----:B------:R-:W-:Y:S02]  /*10380*/  @P0 IMAD R7, R0, 0x2, R16 ;  /* 0x0000000200070824 */ /* 0x000fe400078e0210 */
[----:B0-----:R-:W-:-:S07]  /*10390*/  IMAD.MOV.U32 R6, RZ, RZ, R14 ;  /* 0x000000ffff067224 */ /* 0x001fce00078e000e */
[----:B------:R-:W-:Y:S05]  /*103a0*/  WARPSYNC.COLLECTIVE R15, `(.L_x_4559) ;  /* 0x000000000f087348 */ /* 0x000fea0003c00000 */
[----:B------:R0:W1:Y:S02]  /*103b0*/  SHFL.IDX P6, R14, R13, R12, R11 ;  /* 0x0000000c0d0e7389 */ /* 0x00006400000c000b */
[----:B01----:R-:W-:Y:S01]  /*103c0*/  ENDCOLLECTIVE ;  /* 0x000000000000791b */ /* 0x003fe20003800000 */
.L_x_4559:
[----:B------:R-:W-:Y:S02]  /*103d0*/  IMAD.MOV.U32 R13, RZ, RZ, R5 ;  /* 0x000000ffff0d7224 */ /* 0x000fe400078e0005 */
[----:B------:R-:W-:Y:S01]  /*103e0*/  IMAD.MOV.U32 R12, RZ, RZ, 0x3 ;  /* 0x00000003ff0c7424 */ /* 0x000fe200078e00ff */
[----:B------:R-:W-:-:S13]  /*103f0*/  @P0 LEA R2, P1, R8, R14, 0x1 ;  /* 0x0000000e08020211 */ /* 0x000fda00078208ff */
[----:B------:R-:W-:Y:S05]  /*10400*/  WARPSYNC.COLLECTIVE R15, `(.L_x_4560) ;  /* 0x000000000f087348 */ /* 0x000fea0003c00000 */
[----:B------:R0:W1:Y:S02]  /*10410*/  SHFL.IDX P6, R14, R13, R12, R11 ;  /* 0x0000000c0d0e7389 */ /* 0x00006400000c000b */
[----:B01----:R-:W-:Y:S01]  /*10420*/  ENDCOLLECTIVE ;  /* 0x000000000000791b */ /* 0x003fe20003800000 */
.L_x_4560:
[----:B------:R-:W-:-:S05]  /*10430*/  @P0 IMAD.X R3, RZ, RZ, R6, P1 ;  /* 0x000000ffff030224 */ /* 0x000fca00008e0606 */
[----:B------:R-:W-:Y:S01]  /*10440*/  @!PT LDS RZ, [RZ] ;  /* 0x00000000fffff984 */ /* 0x000fe20000000800 */
[----:B------:R-:W-:Y:S01]  /*10450*/  @!PT LDS RZ, [RZ] ;  /* 0x00000000fffff984 */ /* 0x000fe20000000800 */
[----:B------:R-:W-:Y:S01]  /*10460*/  @!PT LDS RZ, [RZ] ;  /* 0x00000000fffff984 */ /* 0x000fe20000000800 */
[----:B------:R0:W-:Y:S01]  /*10470*/  @P0 LDGSTS.E.BYPASS.LTC128B.128 [R7+0x1d400], desc[UR48][R2.64], !P2 ;  /* 0x1d40000002070fae */ /* 0x0001e2000d101d70 */
[----:B------:R-:W-:Y:S01]  /*10480*/  ISETP.GE.AND P0, PT, R23, 0x31, PT ;  /* 0x000000311700780c */ /* 0x000fe20003f06270 */
[----:B------:R-:W-:-:S12]  /*10490*/  IMAD.MOV.U32 R13, RZ, RZ, R4 ;  /* 0x000000ffff0d7224 */ /* 0x000fd800078e0004 */
[----:B------:R-:W-:Y:S01]  /*104a0*/  @P0 IMAD R9, R0, 0x2, R16 ;  /* 0x0000000200090824 */ /* 0x000fe200078e0210 */
[----:B0-----:R-:W-:-:S07]  /*104b0*/  MOV R6, R14 ;  /* 0x0000000e00067202 */ /* 0x001fce0000000f00 */
[----:B------:R-:W-:Y:S05]  /*104c0*/  WARPSYNC.COLLECTIVE R15, `(.L_x_4561) ;  /* 0x000000000f087348 */ /* 0x000fea0003c00000 */
[----:B------:R0:W1:Y:S02]  /*104d0*/  SHFL.IDX P6, R14, R13, R12, R11 ;  /* 0x0000000c0d0e7389 */ /* 0x00006400000c000b */
[----:B01----:R-:W-:Y:S01]  /*104e0*/  ENDCOLLECTIVE ;  /* 0x000000000000791b */ /* 0x003fe20003800000 */
.L_x_4561:
[----:B------:R-:W-:Y:S01]  /*104f0*/  IMAD.MOV.U32 R13, RZ, RZ, R5 ;  /* 0x000000ffff0d7224 */ /* 0x000fe200078e0005 */
[----:B------:R-:W-:Y:S02]  /*10500*/  MOV R12, 0x4 ;  /* 0x00000004000c7802 */ /* 0x000fe40000000f00 */
[----:B------:R-:W-:-:S13]  /*10510*/  @P0 LEA R2, P1, R8, R14, 0x1 ;  /* 0x0000000e08020211 */ /* 0x000fda00078208ff */
[----:B------:R-:W-:Y:S05]  /*10520*/  WARPSYNC.COLLECTIVE R15, `(.L_x_4562) ;  /* 0x000000000f087348 */ /* 0x000fea0003c00000 */
[----:B------:R0:W1:Y:S02]  /*10530*/  SHFL.IDX P6, R14, R13, R12, R11 ;  /* 0x0000000c0d0e7389 */ /* 0x00006400000c000b */
[----:B01----:R-:W-:Y:S01]  /*10540*/  ENDCOLLECTIVE ;  /* 0x000000000000791b */ /* 0x003fe20003800000 */
.L_x_4562:
        /* <DEDUP_REMOVED lines=12> */
.L_x_4563:
[----:B------:R-:W-:Y:S01]  /*10610*/  MOV R13, R5 ;  /* 0x00000005000d7202 */ /* 0x000fe20000000f00 */
[----:B------:R-:W-:Y:S01]  /*10620*/  IMAD.MOV.U32 R12, RZ, RZ, 0x5 ;  /* 0x00000005ff0c7424 */ /* 0x000fe200078e00ff */
[----:B------:R-:W-:-:S13]  /*10630*/  @P0 LEA R2, P1, R8, R14, 0x1 ;  /* 0x0000000e08020211 */ /* 0x000fda00078208ff */
[----:B------:R-:W-:Y:S05]  /*10640*/  WARPSYNC.COLLECTIVE R15, `(.L_x_4564) ;  /* 0x000000000f087348 */ /* 0x000fea0003c00000 */
[----:B------:R0:W1:Y:S02]  /*10650*/  SHFL.IDX P6, R14, R13, R12, R11 ;  /* 0x0000000c0d0e7389 */ /* 0x00006400000c000b */
[----:B01----:R-:W-:Y:S01]  /*10660*/  ENDCOLLECTIVE ;  /* 0x000000000000791b */ /* 0x003fe20003800000 */
.L_x_4564:
        /* <DEDUP_REMOVED lines=10> */
.L_x_4565:
[----:B------:R-:W-:Y:S05]  /*10710*/  BRA `(.L_x_4566) ;  /* 0xffffffcc00687947 */ /* 0x000fea000383ffff */
.L_x_4506:
[----:B------:R-:W-:Y:S01]  /*10720*/  IMAD.MOV.U32 R13, RZ, RZ, R5 ;  /* 0x000000ffff0d7224 */ /* 0x000fe200078e0005 */
[----:B------:R-:W-:Y:S01]  /*10730*/  MOV R12, RZ ;  /* 0x000000ff000c7202 */ /* 0x000fe20000000f00 */
[----:B------:R-:W-:Y:S01]  /*10740*/  IMAD.MOV.U32 R11, RZ, RZ, 0x181f ;  /* 0x0000181fff0b7424 */ /* 0x000fe200078e00ff */
[----:B------:R-:W-:Y:S01]  /*10750*/  MOV R4, UR42 ;  /* 0x0000002a00047c02 */ /* 0x000fe20008000f00 */
[----:B------:R-:W-:-:S04]  /*10760*/  IMAD.MOV.U32 R15, RZ, RZ, -0x1 ;  /* 0xffffffffff0f7424 */ /* 0x000fc800078e00ff */
[----:B------:R-:W-:-:S07]  /*10770*/  IMAD R4, R4, 0x80, R33 ;  /* 0x0000008004047824 */ /* 0x000fce00078e0221 */
[----:B-1----:R-:W-:Y:S05]  /*10780*/  WARPSYNC.COLLECTIVE R15, `(.L_x_4567) ;  /* 0x000000000f087348 */ /* 0x002fea0003c00000 */
[----:B------:R0:W2:Y:S02]  /*10790*/  SHFL.IDX P6, R14, R13, R12, R11 ;  /* 0x0000000c0d0e7389 */ /* 0x0000a400000c000b */
[----:B012---:R-:W-:Y:S01]  /*107a0*/  ENDCOLLECTIVE ;  /* 0x000000000000791b */ /* 0x007fe20003800000 */
.L_x_4567:
[C---:B------:R-:W-:Y:S01]  /*107b0*/  VIADD R6, R4.reuse, 0x10 ;  /* 0x0000001004067836 */ /* 0x040fe20000000000 */
[----:B------:R-:W-:Y:S01]  /*107c0*/  ISETP.GE.AND P0, PT, R4, UR37, PT ;  /* 0x0000002504007c0c */ /* 0x000fe2000bf06270 */
[----:B------:R-:W-:Y:S02]  /*107d0*/  IMAD.MOV.U32 R13, RZ, RZ, R0 ;  /* 0x000000ffff0d7224 */ /* 0x000fe400078e0000 */
[----:B------:R-:W-:-:S10]  /*107e0*/  IMAD.MOV.U32 R2, RZ, RZ, R14 ;  /* 0x000000ffff027224 */ /* 0x000fd400078e000e */
[----:B------:R-:W-:Y:S05]  /*107f0*/  WARPSYNC.COLLECTIVE R15, `(.L_x_4568) ;  /* 0x000000000f087348 */ /* 0x000fea0003c00000 */
[----:B------:R0:W1:Y:S02]  /*10800*/  SHFL.IDX P6, R14, R13, R12, R11 ;  /* 0x0000000c0d0e7389 */ /* 0x00006400000c000b */
[----:B01----:R-:W-:Y:S01]  /*10810*/  ENDCOLLECTIVE ;  /* 0x000000000000791b */ /* 0x003fe20003800000 */
.L_x_4568:
        /* <DEDUP_REMOVED lines=8> */
.L_x_4569:
        /* <DEDUP_REMOVED lines=10> */
.L_x_4570:
[----:B------:R-:W-:Y:S02]  /*10940*/  IMAD.MOV.U32 R13, RZ, RZ, R5 ;  /* 0x000000ffff0d7224 */ /* 0x000fe400078e0005 */
[----:B------:R-:W-:Y:S01]  /*10950*/  IMAD.MOV.U32 R12, RZ, RZ, 0x2 ;  /* 0x00000002ff0c7424 */ /* 0x000fe200078e00ff */
[----:B------:R-:W-:-:S13]  /*10960*/  @!P0 LEA R2, P1, R8, R14, 0x1 ;  /* 0x0000000e08028211 */ /* 0x000fda00078208ff */
[----:B------:R-:W-:Y:S05]  /*10970*/  WARPSYNC.COLLECTIVE R15, `(.L_x_4571) ;  /* 0x000000000f087348 */ /* 0x000fea0003c00000 */
[----:B------:R0:W1:Y:S02]  /*10980*/  SHFL.IDX P6, R14, R13, R12, R11 ;  /* 0x0000000c0d0e7389 */ /* 0x00006400000c000b */
[----:B01----:R-:W-:Y:S01]  /*10990*/  ENDCOLLECTIVE ;  /* 0x000000000000791b */ /* 0x003fe20003800000 */
.L_x_4571:
[----:B------:R-:W-:Y:S01]  /*109a0*/  @!P0 IMAD.X R3, RZ, RZ, R6, P1 ;  /* 0x000000ffff038224 */ /* 0x000fe200008e0606 */
[----:B------:R-:W-:-:S04]  /*109b0*/  IADD3 R6, R4, 0x20, RZ ;  /* 0x0000002004067810 */ /* 0x000fc80007ffe0ff */
        /* <DEDUP_REMOVED lines=10> */
.L_x_4572:
[----:B------:R-:W-:Y:S02]  /*10a60*/  IMAD.MOV.U32 R13, RZ, RZ, R5 ;  /* 0x000000ffff0d7224 */ /* 0x000fe400078e0005 */
[----:B------:R-:W-:Y:S01]  /*10a70*/  IMAD.MOV.U32 R12, RZ, RZ, 0x3 ;  /* 0x00000003ff0c7424 */ /* 0x000fe200078e00ff */
[----:B------:R-:W-:-:S13]  /*10a80*/  @!P0 LEA R2, P1, R8, R14, 0x1 ;  /* 0x0000000e08028211 */ /* 0x000fda00078208ff */
[----:B------:R-:W-:Y:S05]  /*10a90*/  WARPSYNC.COLLECTIVE R15, `(.L_x_4573) ;  /* 0x000000000f087348 */ /* 0x000fea0003c00000 */
[----:B------:R0:W1:Y:S02]  /*10aa0*/  SHFL.IDX P6, R14, R13, R12, R11 ;  /* 0x0000000c0d0e7389 */ /* 0x00006400000c000b */
[----:B01----:R-:W-:Y:S01]  /*10ab0*/  ENDCOLLECTIVE ;  /* 0x000000000000791b */ /* 0x003fe20003800000 */
.L_x_4573:
[----:B------:R-:W-:Y:S01]  /*10ac0*/  @!P0 IADD3.X R3, RZ, R6, RZ, P1, !PT ;  /* 0x00000006ff038210 */ /* 0x000fe20000ffe4ff */
[----:B------:R-:W-:-:S04]  /*10ad0*/  VIADD R6, R4, 0x30 ;  /* 0x0000003004067836 */ /* 0x000fc80000000000 */
        /* <DEDUP_REMOVED lines=10> */
.L_x_4574:
[----:B------:R-:W-:Y:S02]  /*10b80*/  IMAD.MOV.U32 R13, RZ, RZ, R5 ;  /* 0x000000ffff0d7224 */ /* 0x000fe400078e0005 */
[----:B------:R-:W-:Y:S01]  /*10b90*/  IMAD.MOV.U32 R12, RZ, RZ, 0x4 ;  /* 0x00000004ff0c7424 */ /* 0x000fe200078e00ff */
[----:B------:R-:W-:-:S13]  /*10ba0*/  @!P0 LEA R2, P1, R8, R14, 0x1 ;  /* 0x0000000e08028211 */ /* 0x000fda00078208ff */
[----:B------:R-:W-:Y:S05]  /*10bb0*/  WARPSYNC.COLLECTIVE R15, `(.L_x_4575) ;  /* 0x000000000f087348 */ /* 0x000fea0003c00000 */
[----:B------:R0:W1:Y:S02]  /*10bc0*/  SHFL.IDX P6, R14, R13, R12, R11 ;  /* 0x0000000c0d0e7389 */ /* 0x00006400000c000b */
[----:B01----:R-:W-:Y:S01]  /*10bd0*/  ENDCOLLECTIVE ;  /* 0x000000000000791b */ /* 0x003fe20003800000 */
.L_x_4575:
[----:B------:R-:W-:Y:S02]  /*10be0*/  @!P0 IMAD.X R3, RZ, RZ, R6, P1 ;  /* 0x000000ffff038224 */ /* 0x000fe400008e0606 */
[----:B------:R-:W-:-:S03]  /*10bf0*/  VIADD R6, R4, 0x40 ;  /* 0x0000004004067836 */ /* 0x000fc60000000000 */
[----:B------:R-:W-:Y:S01]  /*10c00*/  @!PT LDS RZ, [RZ] ;  /* 0x00000000fffff984 */ /* 0x000fe20000000800 */
[----:B------:R-:W-:Y:S01]  /*10c10*/  @!PT LDS RZ, [RZ] ;  /* 0x00000000fffff984 */ /* 0x000fe20000000800 */
[----:B------:R-:W-:Y:S01]  /*10c20*/  @!PT LDS RZ, [RZ] ;  /* 0x00000000fffff984 */ /* 0x000fe20000000800 */
[----:B------:R0:W-:Y:S02]  /*10c30*/  @!P0 LDGSTS.E.BYPASS.LTC128B.128 [R32+0x19c00], desc[UR48][R2.64], !P5 ;  /* 0x19c0000002208fae */ /* 0x0001e4000e901d70 */
[----:B------:R-:W-:Y:S01]  /*10c40*/  ISETP.GE.AND P0, PT, R6, UR37, PT ;  /* 0x0000002506007c0c */ /* 0x000fe2000bf06270 */
[----:B------:R-:W-:Y:S01]  /*10c50*/  IMAD.MOV.U32 R13, RZ, RZ, R0 ;  /* 0x000000ffff0d7224 */ /* 0x000fe200078e0000 */
[----:B------:R-:W-:-:S11]  /*10c60*/  MOV R6, R14 ;  /* 0x0000000e00067202 */ /* 0x000fd60000000f00 */
[----:B0-----:R-:W-:Y:S05]  /*10c70*/  WARPSYNC.COLLECTIVE R15, `(.L_x_4576) ;  /* 0x000000000f087348 */ /* 0x001fea0003c00000 */
[----:B------:R1:W2:Y:S02]  /*10c80*/  SHFL.IDX P6, R14, R13, R12, R11 ;  /* 0x0000000c0d0e7389 */ /* 0x0002a400000c000b */
[----:B012---:R-:W-:Y:S01]  /*10c90*/  ENDCOLLECTIVE ;  /* 0x000000000000791b */ /* 0x007fe20003800000 */
.L_x_4576:
[----:B------:R-:W-:Y:S01]  /*10ca0*/  IMAD.MOV.U32 R13, RZ, RZ, R5 ;  /* 0x000000ffff0d7224 */ /* 0x000fe200078e0005 */
[----:B------:R-:W-:Y:S02]  /*10cb0*/  MOV R12, 0x5 ;  /* 0x00000005000c7802 */ /* 0x000fe40000000f00 */
[----:B------:R-:W-:-:S13]  /*10cc0*/  @!P0 LEA R2, P1, R8, R14, 0x1 ;  /* 0x0000000e08028211 */ /* 0x000fda00078208ff */
[----:B------:R-:W-:Y:S05]  /*10cd0*/  WARPSYNC.COLLECTIVE R15, `(.L_x_4577) ;  /* 0x000000000f087348 */ /* 0x000fea0003c00000 */
[----:B------:R0:W1:Y:S02]  /*10ce0*/  SHFL.IDX P6, R14, R13, R12, R11 ;  /* 0x0000000c0d0e7389 */ /* 0x00006400000c000b */
[----:B01----:R-:W-:Y:S01]  /*10cf0*/  ENDCOLLECTIVE ;  /* 0x000000000000791b */ /* 0x003fe20003800000 */
.L_x_4577:
        /* <DEDUP_REMOVED lines=12> */
.L_x_4578:
[----:B------:R-:W-:Y:S01]  /*10dc0*/  MOV R13, R5 ;  /* 0x00000005000d7202 */ /* 0x000fe20000000f00 */
[----:B------:R-:W-:Y:S01]  /*10dd0*/  IMAD.MOV.U32 R12, RZ, RZ, 0x6 ;  /* 0x00000006ff0c7424 */ /* 0x000fe200078e00ff */
[----:B------:R-:W-:-:S13]  /*10de0*/  @!P0 LEA R2, P1, R8, R14, 0x1 ;  /* 0x0000000e08028211 */ /* 0x000fda00078208ff */
[----:B------:R-:W-:Y:S05]  /*10df0*/  WARPSYNC.COLLECTIVE R15, `(.L_x_4579) ;  /* 0x000000000f087348 */ /* 0x000fea0003c00000 */
[----:B------:R0:W1:Y:S02]  /*10e00*/  SHFL.IDX P6, R14, R13, R12, R11 ;  /* 0x0000000c0d0e7389 */ /* 0x00006400000c000b */
[----:B01----:R-:W-:Y:S01]  /*10e10*/  ENDCOLLECTIVE ;  /* 0x000000000000791b */ /* 0x003fe20003800000 */
.L_x_4579:
        /* <DEDUP_REMOVED lines=12> */
.L_x_4580:
[----:B------:R-:W-:Y:S01]  /*10ee0*/  MOV R13, R5 ;  /* 0x00000005000d7202 */ /* 0x000fe20000000f00 */
[----:B------:R-:W-:Y:S01]  /*10ef0*/  IMAD.MOV.U32 R12, RZ, RZ, 0x7 ;  /* 0x00000007ff0c7424 */ /* 0x000fe200078e00ff */
[----:B------:R-:W-:-:S13]  /*10f00*/  @!P0 LEA R2, P1, R8, R14, 0x1 ;  /* 0x0000000e08028211 */ /* 0x000fda00078208ff */
[----:B------:R-:W-:Y:S05]  /*10f10*/  WARPSYNC.COLLECTIVE R15, `(.L_x_4581) ;  /* 0x000000000f087348 */ /* 0x000fea0003c00000 */
[----:B------:R0:W1:Y:S02]  /*10f20*/  SHFL.IDX P6, R14, R13, R12, R11 ;  /* 0x0000000c0d0e7389 */ /* 0x00006400000c000b */
[----:B01----:R-:W-:Y:S01]  /*10f30*/  ENDCOLLECTIVE ;  /* 0x000000000000791b */ /* 0x003fe20003800000 */
.L_x_4581:
        /* <DEDUP_REMOVED lines=10> */
.L_x_4582:
[----:B------:R-:W-:Y:S05]  /*10fe0*/  BRA `(.L_x_4583) ;  /* 0xffffffcc008c7947 */ /* 0x000fea000383ffff */
.L_x_4509:
[----:B0-----:R0:W2:Y:S02]  /*10ff0*/  SYNCS.PHASECHK.TRANS64.TRYWAIT P0, [R16+URZ+0x22820], R3 ;  /* 0x02282003100075a7 */ /* 0x0010a4000800017f */
[----:B--2---:R-:W-:Y:S05]  /*11000*/  @!P0 NANOSLEEP.SYNCS 0x989680 ;  /* 0x009896800000895d */ /* 0x004fea0003900000 */
[----:B------:R-:W2:Y:S02]  /*11010*/  @!P0 SYNCS.PHASECHK.TRANS64 P0, [R16+URZ+0x22820], R3 ;  /* 0x02282003100085a7 */ /* 0x000ea4000800007f */
[----:B--2---:R-:W-:Y:S05]  /*11020*/  @!P0 BRA `(.L_x_4509) ;  /* 0xfffffffc00f08947 */ /* 0x004fea000383ffff */
[----:B------:R-:W-:Y:S05]  /*11030*/  BRA `(.L_x_4584) ;  /* 0xffffffcc00e87947 */ /* 0x000fea000383ffff */
.L_x_4512:
[----:B0-----:R0:W2:Y:S02]  /*11040*/  SYNCS.PHASECHK.TRANS64.TRYWAIT P0, [R22+URZ+0x22860], R3 ;  /* 0x02286003160075a7 */ /* 0x0010a4000800017f */
[----:B--2---:R-:W-:Y:S05]  /*11050*/  @!P0 NANOSLEEP.SYNCS 0x989680 ;  /* 0x009896800000895d */ /* 0x004fea0003900000 */
[----:B------:R-:W2:Y:S02]  /*11060*/  @!P0 SYNCS.PHASECHK.TRANS64 P0, [R22+URZ+0x22860], R3 ;  /* 0x02286003160085a7 */ /* 0x000ea4000800007f */
[----:B--2---:R-:W-:Y:S05]  /*11070*/  @!P0 BRA `(.L_x_4512) ;  /* 0xfffffffc00f08947 */ /* 0x004fea000383ffff */
[----:B------:R-:W-:Y:S05]  /*11080*/  BRA `(.L_x_4585) ;  /* 0xffffffcc00f87947 */ /* 0x000fea000383ffff */
.L_x_4513:
        /* <DEDUP_REMOVED lines=8> */
.L_x_4587:
[----:B------:R-:W-:Y:S05]  /*11110*/  BSYNC B0 ;  /* 0x0000000000007941 */ /* 0x000fea0003800000 */
.L_x_4586:
[----:B------:R0:W5:Y:S01]  /*11120*/  LDL R7, [R1+0x4] ;  /* 0x0000040001077983 */ /* 0x0001620000100800 */
[----:B------:R-:W-:Y:S01]  /*11130*/  IMAD.MOV.U32 R13, RZ, RZ, R5 ;  /* 0x000000ffff0d7224 */ /* 0x000fe200078e0005 */
[----:B------:R-:W-:Y:S01]  /*11140*/  MOV R12, RZ ;  /* 0x000000ff000c7202 */ /* 0x000fe20000000f00 */
[----:B------:R-:W-:Y:S01]  /*11150*/  IMAD.MOV.U32 R11, RZ, RZ, 0x181f ;  /* 0x0000181fff0b7424 */ /* 0x000fe200078e00ff */
[----:B------:R-:W1:Y:S01]  /*11160*/  S2R R8, SR_TID.X ;  /* 0x0000000000087919 */ /* 0x000e620000002100 */
[----:B------:R-:W-:Y:S01]  /*11170*/  IMAD.MOV.U32 R15, RZ, RZ, -0x1 ;  /* 0xffffffffff0f7424 */ /* 0x000fe200078e00ff */
[----:B------:R-:W-:Y:S01]  /*11180*/  LOP3.LUT P1, RZ, R35, 0x2, RZ, 0xc0, !PT ;  /* 0x0000000223ff7812 */ /* 0x000fe2000782c0ff */
[----:B------:R-:W-:Y:S02]  /*11190*/  IMAD.MOV.U32 R3, RZ, RZ, R14 ;  /* 0x000000ffff037224 */ /* 0x000fe400078e000e */
[----:B0-----:R-:W-:-:S10]  /*111a0*/  IMAD R4, R4, 0x2, R16 ;  /* 0x0000000204047824 */ /* 0x001fd400078e0210 */
[----:B-1---5:R-:W-:Y:S05]  /*111b0*/  WARPSYNC.COLLECTIVE R15, `(.L_x_4588) ;  /* 0x000000000f087348 */ /* 0x022fea0003c00000 */
[----:B------:R0:W2:Y:S02]  /*111c0*/  SHFL.IDX P6, R14, R13, R12, R11 ;  /* 0x0000000c0d0e7389 */ /* 0x0000a400000c000b */
[----:B012--5:R-:W-:Y:S01]  /*111d0*/  ENDCOLLECTIVE ;  /* 0x000000000000791b */ /* 0x027fe20003800000 */
.L_x_4588:
[----:B------:R-:W-:Y:S01]  /*111e0*/  IMAD.MOV.U32 R13, RZ, RZ, R6 ;  /* 0x000000ffff0d7224 */ /* 0x000fe200078e0006 */
[----:B------:R-:W-:Y:S01]  /*111f0*/  MOV R12, 0x1 ;  /* 0x00000001000c7802 */ /* 0x000fe20000000f00 */
[----:B------:R-:W-:-:S05]  /*11200*/  IMAD.SHL.U32 R8, R8, 0x8, RZ ;  /* 0x0000000808087824 */ /* 0x000fca00078e00ff */
[----:B------:R-:W-:-:S04]  /*11210*/  LOP3.LUT R8, R8, 0x38, RZ, 0xc0, !PT ;  /* 0x0000003808087812 */ /* 0x000fc800078ec0ff */
[----:B------:R-:W-:-:S04]  /*11220*/  SHF.L.U32 R0, R8, 0x1, RZ ;  /* 0x0000000108007819 */ /* 0x000fc800000006ff */
[----:B------:R-:W-:-:S13]  /*11230*/  IADD3 R2, P0, R14, R0, RZ ;  /* 0x000000000e027210 */ /* 0x000fda0007f1e0ff */
[----:B------:R-:W-:Y:S05]  /*11240*/  WARPSYNC.COLLECTIVE R15, `(.L_x_4589) ;  /* 0x000000000f087348 */ /* 0x000fea0003c00000 */
[----:B------:R0:W1:Y:S02]  /*11250*/  SHFL.IDX P6, R14, R13, R12, R11 ;  /* 0x0000000c0d0e7389 */ /* 0x00006400000c000b */
[----:B01----:R-:W-:Y:S01]  /*11260*/  ENDCOLLECTIVE ;  /* 0x000000000000791b */ /* 0x003fe20003800000 */
.L_x_4589:
        /* <DEDUP_REMOVED lines=19> */
.L_x_4590:
[----:B------:R-:W-:Y:S01]  /*113a0*/  MOV R13, R6 ;  /* 0x00000006000d7202 */ /* 0x000fe20000000f00 */
[----:B------:R-:W-:Y:S01]  /*113b0*/  IMAD.MOV.U32 R12, RZ, RZ, 0x2 ;  /* 0x00000002ff0c7424 */ /* 0x000fe200078e00ff */
[----:B------:R-:W-:-:S13]  /*113c0*/  IADD3 R2, P3, R14, R0, RZ ;  /* 0x000000000e027210 */ /* 0x000fda0007f7e0ff */
[----:B------:R-:W-:Y:S05]  /*113d0*/  WARPSYNC.COLLECTIVE R15, `(.L_x_4591) ;  /* 0x000000000f087348 */ /* 0x000fea0003c00000 */
[----:B------:R0:W1:Y:S02]  /*113e0*/  SHFL.IDX P6, R14, R13, R12, R11 ;  /* 0x0000000c0d0e7389 */ /* 0x00006400000c000b */
[----:B01----:R-:W-:Y:S01]  /*113f0*/  ENDCOLLECTIVE ;  /* 0x000000000000791b */ /* 0x003fe20003800000 */
.L_x_4591:
        /* <DEDUP_REMOVED lines=17> */
.L_x_4592:
[----:B------:R-:W-:Y:S02]  /*11510*/  IMAD.MOV.U32 R13, RZ, RZ, R6 ;  /* 0x000000ffff0d7224 */ /* 0x000fe400078e0006 */
[----:B------:R-:W-:Y:S01]  /*11520*/  IMAD.MOV.U32 R12, RZ, RZ, 0x3 ;  /* 0x00000003ff0c7424 */ /* 0x000fe200078e00ff */
[----:B------:R-:W-:-:S13]  /*11530*/  IADD3 R2, P3, R14, R0, RZ ;  /* 0x000000000e027210 */ /* 0x000fda0007f7e0ff */
[----:B------:R-:W-:Y:S05]  /*11540*/  WARPSYNC.COLLECTIVE R15, `(.L_x_4593) ;  /* 0x000000000f087348 */ /* 0x000fea0003c00000 */
[----:B------:R0:W1:Y:S02]  /*11550*/  SHFL.IDX P6, R14, R13, R12, R11 ;  /* 0x0000000c0d0e7389 */ /* 0x00006400000c000b */
[----:B01----:R-:W-:Y:S01]  /*11560*/  ENDCOLLECTIVE ;  /* 0x000000000000791b */ /* 0x003fe20003800000 */
.L_x_4593:
[----:B------:R-:W-:Y:S02]  /*11570*/  IADD3.X R3, RZ, R3, RZ, P3, !PT ;  /* 0x00000003ff037210 */ /* 0x000fe40001ffe4ff */
[----:B------:R-:W-:Y:S02]  /*11580*/  ISETP.LT.OR P3, PT, R23, 0x21, !P2 ;  /* 0x000000211700780c */ /* 0x000fe40005761670 */
        /* <DEDUP_REMOVED lines=15> */
.L_x_4594:
[----:B------:R-:W-:Y:S02]  /*11680*/  IMAD.MOV.U32 R13, RZ, RZ, R6 ;  /* 0x000000ffff0d7224 */ /* 0x000fe400078e0006 */
[----:B------:R-:W-:Y:S01]  /*11690*/  IMAD.MOV.U32 R12, RZ, RZ, 0x4 ;  /* 0x00000004ff0c7424 */ /* 0x000fe200078e00ff */
[----:B------:R-:W-:-:S13]  /*116a0*/  IADD3 R2, P3, R14, R0, RZ ;  /* 0x000000000e027210 */ /* 0x000fda0007f7e0ff */
[----:B------:R-:W-:Y:S05]  /*116b0*/  WARPSYNC.COLLECTIVE R15, `(.L_x_4595) ;  /* 0x000000000f087348 */ /* 0x000fea0003c00000 */
[----:B------:R0:W1:Y:S02]  /*116c0*/  SHFL.IDX P6, R14, R13, R12, R11 ;  /* 0x0000000c0d0e7389 */ /* 0x00006400000c000b */
[----:B01----:R-:W-:Y:S01]  /*116d0*/  ENDCOLLECTIVE ;  /* 0x000000000000791b */ /* 0x003fe20003800000 */
.L_x_4595:
        /* <DEDUP_REMOVED lines=17> */
.L_x_4596:
[----:B------:R-:W-:Y:S01]  /*117f0*/  IMAD.MOV.U32 R13, RZ, RZ, R6 ;  /* 0x000000ffff0d7224 */ /* 0x000fe200078e0006 */
[----:B------:R-:W-:Y:S02]  /*11800*/  MOV R12, 0x5 ;  /* 0x00000005000c7802 */ /* 0x000fe40000000f00 */
[----:B------:R-:W-:-:S13]  /*11810*/  IADD3 R2, P3, R14, R0, RZ ;  /* 0x000000000e027210 */ /* 0x000fda0007f7e0ff */
[----:B------:R-:W-:Y:S05]  /*11820*/  WARPSYNC.COLLECTIVE R15, `(.L_x_4597) ;  /* 0x000000000f087348 */ /* 0x000fea0003c00000 */
[----:B------:R0:W1:Y:S02]  /*11830*/  SHFL.IDX P6, R14, R13, R12, R11 ;  /* 0x0000000c0d0e7389 */ /* 0x00006400000c000b */
[----:B01----:R-:W-:Y:S01]  /*11840*/  ENDCOLLECTIVE ;  /* 0x000000000000791b */ /* 0x003fe20003800000 */
.L_x_4597:
        /* <DEDUP_REMOVED lines=12> */
.L_x_4598:
        /* <DEDUP_REMOVED lines=9> */
.L_x_4519:
[----:B0-----:R0:W1:Y:S02]  /*119a0*/  SYNCS.PHASECHK.TRANS64.TRYWAIT P0, [R10+URZ+0x22840], R24 ;  /* 0x022840180a0075a7 */ /* 0x001064000800017f */
[----:B-1----:R-:W-:Y:S05]  /*119b0*/  @!P0 NANOSLEEP.SYNCS 0x989680 ;  /* 0x009896800000895d */ /* 0x002fea0003900000 */
[----:B------:R-:W1:Y:S02]  /*119c0*/  @!P0 SYNCS.PHASECHK.TRANS64 P0, [R10+URZ+0x22840], R24 ;  /* 0x022840180a0085a7 */ /* 0x000e64000800007f */
[----:B-1----:R-:W-:Y:S05]  /*119d0*/  @!P0 BRA `(.L_x_4519) ;  /* 0xfffffffc00f08947 */ /* 0x002fea000383ffff */
[----:B------:R-:W-:Y:S05]  /*119e0*/  BRA `(.L_x_4600) ;  /* 0xffffffd0005c7947 */ /* 0x000fea000383ffff */
.L_x_4520:
[----:B------:R-:W-:Y:S01]  /*119f0*/  BSSY B1, `(.L_x_4601) ;  /* 0x0000008000017945 */ /* 0x000fe20003800000 */
[----:B------:R-:W-:Y:S01]  /*11a00*/  IMAD.MOV.U32 R13, RZ, RZ, R21 ;  /* 0x000000ffff0d7224 */ /* 0x000fe200078e0015 */
[----:B------:R-:W-:Y:S01]  /*11a10*/  MOV R12, RZ ;  /* 0x000000ff000c7202 */ /* 0x000fe20000000f00 */
[----:B------:R-:W-:Y:S02]  /*11a20*/  IMAD.MOV.U32 R11, RZ, RZ, 0x181f ;  /* 0x0000181fff0b7424 */ /* 0x000fe400078e00ff */
[----:B------:R-:W-:-:S07]  /*11a30*/  IMAD.MOV.U32 R15, RZ, RZ, -0x1 ;  /* 0xffffffffff0f7424 */ /* 0x000fce00078e00ff */
[----:B0-----:R-:W-:Y:S05]  /*11a40*/  WARPSYNC.COLLECTIVE R15, `(.L_x_4602) ;  /* 0x000000000f087348 */ /* 0x001fea0003c00000 */
[----:B------:R1:W2:Y:S02]  /*11a50*/  SHFL.IDX P6, R14, R13, R12, R11 ;  /* 0x0000000c0d0e7389 */ /* 0x0002a400000c000b */
[----:B012---:R-:W-:Y:S01]  /*11a60*/  ENDCOLLECTIVE ;  /* 0x000000000000791b */ /* 0x007fe20003800000 */
.L_x_4602:
[----:B------:R-:W-:Y:S05]  /*11a70*/  BSYNC B1 ;  /* 0x0000000000017941 */ /* 0x000fea0003800000 */
.L_x_4601:
[----:B------:R-:W-:Y:S01]  /*11a80*/  MOV R13, R9 ;  /* 0x00000009000d7202 */ /* 0x000fe20000000f00 */
        /* <DEDUP_REMOVED lines=8> */
.L_x_4603:
[----:B------:R-:W-:Y:S02]  /*11b10*/  IMAD.MOV.U32 R13, RZ, RZ, R21 ;  /* 0x000000ffff0d7224 */ /* 0x000fe400078e0015 */
[----:B------:R-:W-:Y:S01]  /*11b20*/  IMAD.MOV.U32 R12, RZ, RZ, 0x1 ;  /* 0x00000001ff0c7424 */ /* 0x000fe200078e00ff */
[----:B------:R-:W-:-:S13]  /*11b30*/  IADD3 R2, P0, R14, R0, RZ ;  /* 0x000000000e027210 */ /* 0x000fda0007f1e0ff */
[----:B------:R-:W-:Y:S05]  /*11b40*/  WARPSYNC.COLLECTIVE R15, `(.L_x_4604) ;  /* 0x000000000f087348 */ /* 0x000fea0003c00000 */
[----:B------:R0:W1:Y:S02]  /*11b50*/  SHFL.IDX P6, R14, R13, R12, R11 ;  /* 0x0000000c0d0e7389 */ /* 0x00006400000c000b */
[----:B01----:R-:W-:Y:S01]  /*11b60*/  ENDCOLLECTIVE ;  /* 0x000000000000791b */ /* 0x003fe20003800000 */
.L_x_4604:
[----:B------:R-:W-:-:S05]  /*11b70*/  IADD3.X R3, RZ, R3, RZ, P0, !PT ;  /* 0x00000003ff037210 */ /* 0x000fca00007fe4ff */
        /* <DEDUP_REMOVED lines=9> */
.L_x_4605:
[----:B------:R-:W-:Y:S01]  /*11c10*/  MOV R13, R21 ;  /* 0x00000015000d7202 */ /* 0x000fe20000000f00 */
[----:B------:R-:W-:Y:S02]  /*11c20*/  IMAD.MOV.U32 R12, RZ, RZ, 0x2 ;  /* 0x00000002ff0c7424 */ /* 0x000fe400078e00ff */
[----:B------:R-:W-:-:S07]  /*11c30*/  IMAD.MOV.U32 R6, RZ, RZ, R14 ;  /* 0x000000ffff067224 */ /* 0x000fce00078e000e */
[----:B------:R-:W-:Y:S05]  /*11c40*/  WARPSYNC.COLLECTIVE R15, `(.L_x_4606) ;  /* 0x000000000f087348 */ /* 0x000fea0003c00000 */
[----:B------:R0:W1:Y:S02]  /*11c50*/  SHFL.IDX P6, R14, R13, R12, R11 ;  /* 0x0000000c0d0e7389 */ /* 0x00006400000c000b */
[----:B01----:R-:W-:Y:S01]  /*11c60*/  ENDCOLLECTIVE ;  /* 0x000000000000791b */ /* 0x003fe20003800000 */
.L_x_4606:
        /* <DEDUP_REMOVED lines=11> */
.L_x_4607:
[----:B------:R-:W-:Y:S02]  /*11d20*/  IMAD.MOV.U32 R13, RZ, RZ, R21 ;  /* 0x000000ffff0d7224 */ /* 0x000fe400078e0015 */
[----:B------:R-:W-:Y:S01]  /*11d30*/  IMAD.MOV.U32 R12, RZ, RZ, 0x3 ;  /* 0x00000003ff0c7424 */ /* 0x000fe200078e00ff */
[----:B------:R-:W-:-:S13]  /*11d40*/  IADD3 R2, P0, R14, R0, RZ ;  /* 0x000000000e027210 */ /* 0x000fda0007f1e0ff */
[----:B------:R-:W-:Y:S05]  /*11d50*/  WARPSYNC.COLLECTIVE R15, `(.L_x_4608) ;  /* 0x000000000f087348 */ /* 0x000fea0003c00000 */
[----:B------:R0:W1:Y:S02]  /*11d60*/  SHFL.IDX P6, R14, R13, R12, R11 ;  /* 0x0000000c0d0e7389 */ /* 0x00006400000c000b */
[----:B01----:R-:W-:Y:S01]  /*11d70*/  ENDCOLLECTIVE ;  /* 0x000000000000791b */ /* 0x003fe20003800000 */
.L_x_4608:
[----:B------:R-:W-:-:S05]  /*11d80*/  IADD3.X R3, RZ, R3, RZ, P0, !PT ;  /* 0x00000003ff037210 */ /* 0x000fca00007fe4ff */
        /* <DEDUP_REMOVED lines=9> */
.L_x_4609:
[----:B------:R-:W-:Y:S02]  /*11e20*/  IMAD.MOV.U32 R13, RZ, RZ, R21 ;  /* 0x000000ffff0d7224 */ /* 0x000fe400078e0015 */
[----:B------:R-:W-:Y:S01]  /*11e30*/  IMAD.MOV.U32 R12, RZ, RZ, 0x4 ;  /* 0x00000004ff0c7424 */ /* 0x000fe200078e00ff */
[----:B------:R-:W-:-:S13]  /*11e40*/  IADD3 R2, P0, R14, R0, RZ ;  /* 0x000000000e027210 */ /* 0x000fda0007f1e0ff */
[----:B------:R-:W-:Y:S05]  /*11e50*/  WARPSYNC.COLLECTIVE R15, `(.L_x_4610) ;  /* 0x000000000f087348 */ /* 0x000fea0003c00000 */
[----:B------:R0:W1:Y:S02]  /*11e60*/  SHFL.IDX P6, R14, R13, R12, R11 ;  /* 0x0000000c0d0e7389 */ /* 0x00006400000c000b */
[----:B01----:R-:W-:Y:S01]  /*11e70*/  ENDCOLLECTIVE ;  /* 0x000000000000791b */ /* 0x003fe20003800000 */
.L_x_4610:
        /* <DEDUP_REMOVED lines=10> */
.L_x_4611:
[----:B------:R-:W-:Y:S01]  /*11f20*/  IMAD.MOV.U32 R13, RZ, RZ, R21 ;  /* 0x000000ffff0d7224 */ /* 0x000fe200078e0015 */
[----:B------:R-:W-:Y:S02]  /*11f30*/  MOV R12, 0x5 ;  /* 0x00000005000c7802 */ /* 0x000fe40000000f00 */
[----:B------:R-:W-:-:S13]  /*11f40*/  IADD3 R2, P0, R14, R0, RZ ;  /* 0x000000000e027210 */ /* 0x000fda0007f1e0ff */
[----:B------:R-:W-:Y:S05]  /*11f50*/  WARPSYNC.COLLECTIVE R15, `(.L_x_4612) ;  /* 0x000000000f087348 */ /* 0x000fea0003c00000 */
[----:B------:R0:W1:Y:S02]  /*11f60*/  SHFL.IDX P6, R14, R13, R12, R11 ;  /* 0x0000000c0d0e7389 */ /* 0x00006400000c000b */
[----:B01----:R-:W-:Y:S01]  /*11f70*/  ENDCOLLECTIVE ;  /* 0x000000000000791b */ /* 0x003fe20003800000 */
.L_x_4612:
        /* <DEDUP_REMOVED lines=10> */
.L_x_4613:
[----:B------:R-:W-:Y:S05]  /*12020*/  BRA `(.L_x_4614) ;  /* 0xffffffcc009c7947 */ /* 0x000fea000383ffff */
.L_x_4525:
[----:B--2---:R2:W3:Y:S02]  /*12030*/  SYNCS.PHASECHK.TRANS64.TRYWAIT P0, [R10+URZ+0x22860], R24 ;  /* 0x022860180a0075a7 */ /* 0x0044e4000800017f */
[----:B---3--:R-:W-:Y:S05]  /*12040*/  @!P0 NANOSLEEP.SYNCS 0x989680 ;  /* 0x009896800000895d */ /* 0x008fea0003900000 */
[----:B------:R-:W3:Y:S02]  /*12050*/  @!P0 SYNCS.PHASECHK.TRANS64 P0, [R10+URZ+0x22860], R24 ;  /* 0x022860180a0085a7 */ /* 0x000ee4000800007f */
[----:B---3--:R-:W-:Y:S05]  /*12060*/  @!P0 BRA `(.L_x_4525) ;  /* 0xfffffffc00f08947 */ /* 0x008fea000383ffff */
[----:B------:R-:W-:Y:S05]  /*12070*/  BRA `(.L_x_4615) ;  /* 0xffffffcc00ec7947 */ /* 0x000fea000383ffff */
.L_x_4526:
[----:B------:R-:W-:Y:S01]  /*12080*/  BSSY B1, `(.L_x_4616) ;  /* 0x0000008000017945 */ /* 0x000fe20003800000 */
[----:B------:R-:W-:Y:S01]  /*12090*/  IMAD.MOV.U32 R13, RZ, RZ, R23 ;  /* 0x000000ffff0d7224 */ /* 0x000fe200078e0017 */
[----:B------:R-:W-:Y:S01]  /*120a0*/  MOV R12, RZ ;  /* 0x000000ff000c7202 */ /* 0x000fe20000000f00 */
[----:B------:R-:W-:Y:S02]  /*120b0*/  IMAD.MOV.U32 R11, RZ, RZ, 0x181f ;  /* 0x0000181fff0b7424 */ /* 0x000fe400078e00ff */
[----:B------:R-:W-:-:S07]  /*120c0*/  IMAD.MOV.U32 R15, RZ, RZ, -0x1 ;  /* 0xffffffffff0f7424 */ /* 0x000fce00078e00ff */
[----:B012---:R-:W-:Y:S05]  /*120d0*/  WARPSYNC.COLLECTIVE R15, `(.L_x_4617) ;  /* 0x000000000f087348 */ /* 0x007fea0003c00000 */
[----:B------:R3:W4:Y:S02]  /*120e0*/  SHFL.IDX P6, R14, R13, R12, R11 ;  /* 0x0000000c0d0e7389 */ /* 0x00072400000c000b */
[----:B01234-:R-:W-:Y:S01]  /*120f0*/  ENDCOLLECTIVE ;  /* 0x000000000000791b */ /* 0x01ffe20003800000 */
.L_x_4617:
[----:B------:R-:W-:Y:S05]  /*12100*/  BSYNC B1 ;  /* 0x0000000000017941 */ /* 0x000fea0003800000 */
.L_x_4616:
        /* <DEDUP_REMOVED lines=9> */
.L_x_4618:
[----:B------:R-:W-:Y:S02]  /*121a0*/  IMAD.MOV.U32 R13, RZ, RZ, R23 ;  /* 0x000000ffff0d7224 */ /* 0x000fe400078e0017 */
[----:B------:R-:W-:Y:S01]  /*121b0*/  IMAD.MOV.U32 R12, RZ, RZ, 0x1 ;  /* 0x00000001ff0c7424 */ /* 0x000fe200078e00ff */
[----:B------:R-:W-:-:S13]  /*121c0*/  IADD3 R2, P0, R14, R0, RZ ;  /* 0x000000000e027210 */ /* 0x000fda0007f1e0ff */
[----:B------:R-:W-:Y:S05]  /*121d0*/  WARPSYNC.COLLECTIVE R15, `(.L_x_4619) ;  /* 0x000000000f087348 */ /* 0x000fea0003c00000 */
[----:B------:R0:W1:Y:S02]  /*121e0*/  SHFL.IDX P6, R14, R13, R12, R11 ;  /* 0x0000000c0d0e7389 */ /* 0x00006400000c000b */
[----:B01----:R-:W-:Y:S01]  /*121f0*/  ENDCOLLECTIVE ;  /* 0x000000000000791b */ /* 0x003fe20003800000 */
.L_x_4619:
        /* <DEDUP_REMOVED lines=13> */
.L_x_4620:
[----:B------:R-:W-:Y:S01]  /*122d0*/  IMAD.MOV.U32 R13, RZ, RZ, R23 ;  /* 0x000000ffff0d7224 */ /* 0x000fe200078e0017 */
[----:B------:R-:W-:Y:S02]  /*122e0*/  MOV R12, 0x2 ;  /* 0x00000002000c7802 */ /* 0x000fe40000000f00 */
[----:B------:R-:W-:-:S13]  /*122f0*/  IADD3 R2, P0, R14, R0, RZ ;  /* 0x000000000e027210 */ /* 0x000fda0007f1e0ff */
[----:B------:R-:W-:Y:S05]  /*12300*/  WARPSYNC.COLLECTIVE R15, `(.L_x_4621) ;  /* 0x000000000f087348 */ /* 0x000fea0003c00000 */
[----:B------:R0:W1:Y:S02]  /*12310*/  SHFL.IDX P6, R14, R13, R12, R11 ;  /* 0x0000000c0d0e7389 */ /* 0x00006400000c000b */
[----:B01----:R-:W-:Y:S01]  /*12320*/  ENDCOLLECTIVE ;  /* 0x000000000000791b */ /* 0x003fe20003800000 */
.L_x_4621:
        /* <DEDUP_REMOVED lines=13> */
.L_x_4622:
[----:B------:R-:W-:Y:S01]  /*12400*/  MOV R13, R23 ;  /* 0x00000017000d7202 */ /* 0x000fe20000000f00 */
[----:B------:R-:W-:Y:S01]  /*12410*/  IMAD.MOV.U32 R12, RZ, RZ, 0x3 ;  /* 0x00000003ff0c7424 */ /* 0x000fe200078e00ff */
[----:B------:R-:W-:-:S13]  /*12420*/  IADD3 R2, P0, R14, R0, RZ ;  /* 0x000000000e027210 */ /* 0x000fda0007f1e0ff */
[----:B------:R-:W-:Y:S05]  /*12430*/  WARPSYNC.COLLECTIVE R15, `(.L_x_4623) ;  /* 0x000000000f087348 */ /* 0x000fea0003c00000 */
[----:B------:R0:W1:Y:S02]  /*12440*/  SHFL.IDX P6, R14, R13, R12, R11 ;  /* 0x0000000c0d0e7389 */ /* 0x00006400000c000b */
[----:B01----:R-:W-:Y:S01]  /*12450*/  ENDCOLLECTIVE ;  /* 0x000000000000791b */ /* 0x003fe20003800000 */
.L_x_4623:
        /* <DEDUP_REMOVED lines=13> */
.L_x_4624:
[----:B------:R-:W-:Y:S02]  /*12530*/  IMAD.MOV.U32 R13, RZ, RZ, R23 ;  /* 0x000000ffff0d7224 */ /* 0x000fe400078e0017 */
[----:B------:R-:W-:Y:S01]  /*12540*/  IMAD.MOV.U32 R12, RZ, RZ, 0x4 ;  /* 0x00000004ff0c7424 */ /* 0x000fe200078e00ff */
[----:B------:R-:W-:-:S13]  /*12550*/  IADD3 R2, P0, R14, R0, RZ ;  /* 0x000000000e027210 */ /* 0x000fda0007f1e0ff */
[----:B------:R-:W-:Y:S05]  /*12560*/  WARPSYNC.COLLECTIVE R15, `(.L_x_4625) ;  /* 0x000000000f087348 */ /* 0x000fea0003c00000 */
[----:B------:R0:W1:Y:S02]  /*12570*/  SHFL.IDX P6, R14, R13, R12, R11 ;  /* 0x0000000c0d0e7389 */ /* 0x00006400000c000b */
[----:B01----:R-:W-:Y:S01]  /*12580*/  ENDCOLLECTIVE ;  /* 0x000000000000791b */ /* 0x003fe20003800000 */
.L_x_4625:
[----:B------:R-:W-:-:S05]  /*12590*/  IADD3.X R3, RZ, R5, RZ, P0, !PT ;  /* 0x00000005ff037210 */ /* 0x000fca00007fe4ff */
        /* <DEDUP_REMOVED lines=12> */
.L_x_4626:
[----:B------:R-:W-:Y:S02]  /*12660*/  IMAD.MOV.U32 R13, RZ, RZ, R23 ;  /* 0x000000ffff0d7224 */ /* 0x000fe400078e0017 */
[----:B------:R-:W-:Y:S01]  /*12670*/  IMAD.MOV.U32 R12, RZ, RZ, 0x5 ;  /* 0x00000005ff0c7424 */ /* 0x000fe200078e00ff */
[----:B------:R-:W-:-:S13]  /*12680*/  IADD3 R2, P0, R14, R0, RZ ;  /* 0x000000000e027210 */ /* 0x000fda0007f1e0ff */
[----:B------:R-:W-:Y:S05]  /*12690*/  WARPSYNC.COLLECTIVE R15, `(.L_x_4627) ;  /* 0x000000000f087348 */ /* 0x000fea0003c00000 */
[----:B------:R0:W1:Y:S02]  /*126a0*/  SHFL.IDX P6, R14, R13, R12, R11 ;  /* 0x0000000c0d0e7389 */ /* 0x00006400000c000b */
[----:B01----:R-:W-:Y:S01]  /*126b0*/  ENDCOLLECTIVE ;  /* 0x000000000000791b */ /* 0x003fe20003800000 */
.L_x_4627:
        /* <DEDUP_REMOVED lines=13> */
.L_x_4628:
[----:B------:R-:W-:Y:S05]  /*12790*/  BRA `(.L_x_4629) ;  /* 0xffffffcc00387947 */ /* 0x000fea000383ffff */
.L_x_4534:
[----:B------:R-:W-:Y:S01]  /*127a0*/  BSSY B0, `(.L_x_4630) ;  /* 0x0000008000007945 */ /* 0x000fe20003800000 */
[----:B------:R-:W-:Y:S01]  /*127b0*/  IMAD.MOV.U32 R13, RZ, RZ, R31 ;  /* 0x000000ffff0d7224 */ /* 0x000fe200078e001f */
[----:B------:R-:W-:Y:S01]  /*127c0*/  MOV R11, 0x1f ;  /* 0x0000001f000b7802 */ /* 0x000fe20000000f00 */
[----:B------:R-:W-:Y:S02]  /*127d0*/  IMAD.MOV.U32 R12, RZ, RZ, RZ ;  /* 0x000000ffff0c7224 */ /* 0x000fe400078e00ff */
[----:B------:R-:W-:-:S07]  /*127e0*/  IMAD.MOV.U32 R15, RZ, RZ, -0x1 ;  /* 0xffffffffff0f7424 */ /* 0x000fce00078e00ff */
[----:B01---5:R-:W-:Y:S05]  /*127f0*/  WARPSYNC.COLLECTIVE R15, `(.L_x_4631) ;  /* 0x000000000f087348 */ /* 0x023fea0003c00000 */
[----:B------:R2:W3:Y:S02]  /*12800*/  SHFL.IDX P6, R14, R13, R12, R11 ;  /* 0x0000000c0d0e7389 */ /* 0x0004e400000c000b */
[----:B0123-5:R-:W-:Y:S01]  /*12810*/  ENDCOLLECTIVE ;  /* 0x000000000000791b */ /* 0x02ffe20003800000 */
.L_x_4631:
[----:B------:R-:W-:Y:S05]  /*12820*/  BSYNC B0 ;  /* 0x0000000000007941 */ /* 0x000fea0003800000 */
.L_x_4630:
[----:B------:R-:W-:Y:S05]  /*12830*/  BRA `(.L_x_4632) ;  /* 0xffffffd0000c7947 */ /* 0x000fea000383ffff */
.L_x_4537:
[----:B---3--:R3:W4:Y:S02]  /*12840*/  SYNCS.PHASECHK.TRANS64.TRYWAIT P0, [R5+URZ+0x22820], R0 ;  /* 0x02282000050075a7 */ /* 0x008724000800017f */
[----:B----4-:R-:W-:Y:S05]  /*12850*/  @!P0 NANOSLEEP.SYNCS 0x989680 ;  /* 0x009896800000895d */ /* 0x010fea0003900000 */
[----:B------:R-:W4:Y:S02]  /*12860*/  @!P0 SYNCS.PHASECHK.TRANS64 P0, [R5+URZ+0x22820], R0 ;  /* 0x02282000050085a7 */ /* 0x000f24000800007f */
[----:B----4-:R-:W-:Y:S05]  /*12870*/  @!P0 BRA `(.L_x_4537) ;  /* 0xfffffffc00f08947 */ /* 0x010fea000383ffff */
[----:B------:R-:W-:Y:S05]  /*12880*/  BRA `(.L_x_4633) ;  /* 0xffffffd000547947 */ /* 0x000fea000383ffff */
.L_x_4538:
[----:B------:R-:W4:Y:S01]  /*12890*/  S2R R2, SR_TID.X ;  /* 0x0000000000027919 */ /* 0x000f220000002100 */
[----:B------:R-:W-:Y:S01]  /*128a0*/  BSSY B0, `(.L_x_4634) ;  /* 0x000000a000007945 */ /* 0x000fe20003800000 */
[----:B------:R-:W-:Y:S01]  /*128b0*/  IMAD.MOV.U32 R12, RZ, RZ, RZ ;  /* 0x000000ffff0c7224 */ /* 0x000fe200078e00ff */
[----:B------:R-:W-:Y:S01]  /*128c0*/  MOV R11, 0x1f ;  /* 0x0000001f000b7802 */ /* 0x000fe20000000f00 */
[----:B------:R-:W-:Y:S01]  /*128d0*/  IMAD.MOV.U32 R15, RZ, RZ, -0x1 ;  /* 0xffffffffff0f7424 */ /* 0x000fe200078e00ff */
[----:B----4-:R-:W-:-:S04]  /*128e0*/  SHF.R.U32.HI R2, RZ, 0x5, R2 ;  /* 0x00000005ff027819 */ /* 0x010fc80000011602 */
[----:B------:R-:W-:-:S05]  /*128f0*/  LOP3.LUT R2, R2, 0x3, RZ, 0xc0, !PT ;  /* 0x0000000302027812 */ /* 0x000fca00078ec0ff */
[----:B------:R-:W-:-:S07]  /*12900*/  IMAD.MOV.U32 R13, RZ, RZ, R2 ;  /* 0x000000ffff0d7224 */ /* 0x000fce00078e0002 */
[----:B0123-5:R-:W-:Y:S05]  /*12910*/  WARPSYNC.COLLECTIVE R15, `(.L_x_4635) ;  /* 0x000000000f087348 */ /* 0x02ffea0003c00000 */
[----:B------:R4:W0:Y:S02]  /*12920*/  SHFL.IDX P6, R14, R13, R12, R11 ;  /* 0x0000000c0d0e7389 */ /* 0x00082400000c000b */
[----:B012345:R-:W-:Y:S01]  /*12930*/  ENDCOLLECTIVE ;  /* 0x000000000000791b */ /* 0x03ffe20003800000 */
.L_x_4635:
[----:B------:R-:W-:Y:S05]  /*12940*/  BSYNC B0 ;  /* 0x0000000000007941 */ /* 0x000fea0003800000 */
.L_x_4634:
[----:B------:R-:W-:Y:S05]  /*12950*/  BRA `(.L_x_4636) ;  /* 0xffffffd0003c7947 */ /* 0x000fea000383ffff */
.L_x_4541:
[----:B------:R-:W-:Y:S01]  /*12960*/  BSSY B1, `(.L_x_4637) ;  /* 0x0000006000017945 */ /* 0x000fe20003800000 */
[----:B------:R-:W-:-:S07]  /*12970*/  IMAD.MOV.U32 R15, RZ, RZ, -0x1 ;  /* 0xffffffffff0f7424 */ /* 0x000fce00078e00ff */
[----:B0123-5:R-:W-:Y:S05]  /*12980*/  WARPSYNC.COLLECTIVE R15, `(.L_x_4638) ;  /* 0x000000000f0c7348 */ /* 0x02ffea0003c00000 */
[----:B------:R-:W-:Y:S02]  /*12990*/  ELECT P6, UR62, PT ;  /* 0x00000000003e782f */ /* 0x000fe400038c0000 */
[----:B------:R-:W-:Y:S01]  /*129a0*/  MOV R14, UR62 ;  /* 0x0000003e000e7c02 */ /* 0x000fe20008000f00 */
[----:B0123-5:R-:W-:Y:S10]  /*129b0*/  ENDCOLLECTIVE ;  /* 0x000000000000791b */ /* 0x02fff40003800000 */
.L_x_4638:
[----:B------:R-:W-:Y:S05]  /*129c0*/  BSYNC B1 ;  /* 0x0000000000017941 */ /* 0x000fea0003800000 */
.L_x_4637:
[----:B------:R-:W-:Y:S05]  /*129d0*/  BRA `(.L_x_4639) ;  /* 0xffffffd000347947 */ /* 0x000fea000383ffff */
.L_x_4543:
[----:B---3--:R3:W4:Y:S02]  /*129e0*/  SYNCS.PHASECHK.TRANS64.TRYWAIT P1, [R3+URZ+0x22840], R2 ;  /* 0x02284002030075a7 */ /* 0x008724000802017f */
[----:B----4-:R-:W-:Y:S05]  /*129f0*/  @!P1 NANOSLEEP.SYNCS 0x989680 ;  /* 0x009896800000995d */ /* 0x010fea0003900000 */
[----:B------:R-:W4:Y:S02]  /*12a00*/  @!P1 SYNCS.PHASECHK.TRANS64 P1, [R3+URZ+0x22840], R2 ;  /* 0x02284002030095a7 */ /* 0x000f24000802007f */
[----:B----4-:R-:W-:Y:S05]  /*12a10*/  @!P1 BRA `(.L_x_4543) ;  /* 0xfffffffc00f09947 */ /* 0x010fea000383ffff */
[----:B------:R-:W-:Y:S05]  /*12a20*/  BRA `(.L_x_4640) ;  /* 0xffffffd000547947 */ /* 0x000fea000383ffff */
.L_x_4545:
[----:B----4-:R4:W0:Y:S02]  /*12a30*/  SYNCS.PHASECHK.TRANS64.TRYWAIT P1, [R5+URZ+0x22840], R0 ;  /* 0x02284000050075a7 */ /* 0x010824000802017f */
[----:B0-----:R-:W-:Y:S05]  /*12a40*/  @!P1 NANOSLEEP.SYNCS 0x989680 ;  /* 0x009896800000995d */ /* 0x001fea0003900000 */
[----:B------:R-:W0:Y:S02]  /*12a50*/  @!P1 SYNCS.PHASECHK.TRANS64 P1, [R5+URZ+0x22840], R0 ;  /* 0x02284000050095a7 */ /* 0x000e24000802007f */
[----:B0-----:R-:W-:Y:S05]  /*12a60*/  @!P1 BRA `(.L_x_4545) ;  /* 0xfffffffc00f09947 */ /* 0x001fea000383ffff */
[----:B------:R-:W-:Y:S05]  /*12a70*/  BRA `(.L_x_4641) ;  /* 0xffffffd000607947 */ /* 0x000fea000383ffff */
.L_x_4547:
[----:B------:R0:W0:Y:S02]  /*12a80*/  SYNCS.PHASECHK.TRANS64.TRYWAIT P1, [R3+URZ+0x22860], R2 ;  /* 0x02286002030075a7 */ /* 0x000024000802017f */
[----:B0-----:R-:W-:Y:S05]  /*12a90*/  @!P1 NANOSLEEP.SYNCS 0x989680 ;  /* 0x009896800000995d */ /* 0x001fea0003900000 */
[----:B------:R-:W0:Y:S02]  /*12aa0*/  @!P1 SYNCS.PHASECHK.TRANS64 P1, [R3+URZ+0x22860], R2 ;  /* 0x02286002030095a7 */ /* 0x000e24000802007f */
[----:B0-----:R-:W-:Y:S05]  /*12ab0*/  @!P1 BRA `(.L_x_4547) ;  /* 0xfffffffc00f09947 */ /* 0x001fea000383ffff */
[----:B------:R-:W-:Y:S05]  /*12ac0*/  BRA `(.L_x_4642) ;  /* 0xffffffd0005c7947 */ /* 0x000fea000383ffff */
.L_x_4643:
        /* <DEDUP_REMOVED lines=11> */
.L_x_6463:


//--------------------- .text._ZN7cutlass13device_kernelIN5flash11enable_sm90INS1_16FlashAttnFwdSm90INS1_25CollectiveMainloopFwdSm90ILi2EN4cute5tupleIJNS5_1CILi1EEES8_S8_EEENS6_IJNS7_ILi128EEENS7_ILi96EEENS7_ILi64EEEEEELi256ENS_10bfloat16_tEfNS_4arch4Sm90ELb1ELb0ELb1ELb0ELb1ELb0ELb1ELb1ELb0ELb1ELb0ELb0EEENS1_21CollectiveEpilogueFwdINS6_IJSA_NS7_ILi256EEESB_EEES9_SE_SG_Li256ELb0ELb1ELb0ELb0EEENS1_30DynamicPersistentTileSchedulerILi256ELi128ELb0ELb1ELb1EEEEEEEEEvNT_6ParamsE --------------------------
	.section	.text._ZN7cutlass13device_kernelIN5flash11enable_sm90INS1_16FlashAttnFwdSm90INS1_25CollectiveMainloopFwdSm90ILi2EN4cute5tupleIJNS5_1CILi1EEES8_S8_EEENS6_IJNS7_ILi128EEENS7_ILi96EEENS7_ILi64EEEEEELi256ENS_10bfloat16_tEfNS_4arch4Sm90ELb1ELb0ELb1ELb0ELb1ELb0ELb1ELb1ELb0ELb1ELb0ELb0EEENS1_21CollectiveEpilogueFwdINS6_IJSA_NS7_ILi256EEESB_EEES9_SE_SG_Li256ELb0ELb1ELb0ELb0EEENS1_30DynamicPersistentTileSchedulerILi256ELi128ELb0ELb1ELb1EEEEEEEEEvNT_6ParamsE,"ax",@progbits
	.align	128
.text._ZN7cutlass13device_kernelIN5flash11enable_sm90INS1_16FlashAttnFwdSm90INS1_25CollectiveMainloopFwdSm90ILi2EN4cute5tupleIJNS5_1CILi1EEES8_S8_EEENS6_IJNS7_ILi128EEENS7_ILi96EEENS7_ILi64EEEEEELi256ENS_10bfloat16_tEfNS_4arch4Sm90ELb1ELb0ELb1ELb0ELb1ELb0ELb1ELb1ELb0ELb1ELb0ELb0EEENS1_21CollectiveEpilogueFwdINS6_IJSA_NS7_ILi256EEESB_EEES9_SE_SG_Li256ELb0ELb1ELb0ELb0EEENS1_30DynamicPersistentTileSchedulerILi256ELi128ELb0ELb1ELb1EEEEEEEEEvNT_6ParamsE:
        .type           _ZN7cutlass13device_kernelIN5flash11enable_sm90INS1_16FlashAttnFwdSm90INS1_25CollectiveMainloopFwdSm90ILi2EN4cute5tupleIJNS5_1CILi1EEES8_S8_EEENS6_IJNS7_ILi128EEENS7_ILi96EEENS7_ILi64EEEEEELi256ENS_10bfloat16_tEfNS_4arch4Sm90ELb1ELb0ELb1ELb0ELb1ELb0ELb1ELb1ELb0ELb1ELb0ELb0EEENS1_21CollectiveEpilogueFwdINS6_IJSA_NS7_ILi256EEESB_EEES9_SE_SG_Li256ELb0ELb1ELb0ELb0EEENS1_30DynamicPersistentTileSchedulerILi256ELi128ELb0ELb1ELb1EEEEEEEEEvNT_6ParamsE,@function
        .size           _ZN7cutlass13device_kernelIN5flash11enable_sm90INS1_16FlashAttnFwdSm90INS1_25CollectiveMainloopFwdSm90ILi2EN4cute5tupleIJNS5_1CILi1EEES8_S8_EEENS6_IJNS7_ILi128EEENS7_ILi96EEENS7_ILi64EEEEEELi256ENS_10bfloat16_tEfNS_4arch4Sm90ELb1ELb0ELb1ELb0ELb1ELb0ELb1ELb1ELb0ELb1ELb0ELb0EEENS1_21CollectiveEpilogueFwdINS6_IJSA_NS7_ILi256EEESB_EEES9_SE_SG_Li256ELb0ELb1ELb0ELb0EEENS1_30DynamicPersistentTileSchedulerILi256ELi128ELb0ELb1ELb1EEEEEEEEEvNT_6ParamsE,(.L_x_6464 - _ZN7cutlass13device_kernelIN5flash11enable_sm90INS1_16FlashAttnFwdSm90INS1_25CollectiveMainloopFwdSm90ILi2EN4cute5tupleIJNS5_1CILi1EEES8_S8_EEENS6_IJNS7_ILi128EEENS7_ILi96EEENS7_ILi64EEEEEELi256ENS_10bfloat16_tEfNS_4arch4Sm90ELb1ELb0ELb1ELb0ELb1ELb0ELb1ELb1ELb0ELb1ELb0ELb0EEENS1_21CollectiveEpilogueFwdINS6_IJSA_NS7_ILi256EEESB_EEES9_SE_SG_Li256ELb0ELb1ELb0ELb0EEENS1_30DynamicPersistentTileSchedulerILi256ELi128ELb0ELb1ELb1EEEEEEEEEvNT_6ParamsE)
        .other          _ZN7cutlass13device_kernelIN5flash11enable_sm90INS1_16FlashAttnFwdSm90INS1_25CollectiveMainloopFwdSm90ILi2EN4cute5tupleIJNS5_1CILi1EEES8_S8_EEENS6_IJNS7_ILi128EEENS7_ILi96EEENS7_ILi64EEEEEELi256ENS_10bfloat16_tEfNS_4arch4Sm90ELb1ELb0ELb1ELb0ELb1ELb0ELb1ELb1ELb0ELb1ELb0ELb0EEENS1_21CollectiveEpilogueFwdINS6_IJSA_NS7_ILi256EEESB_EEES9_SE_SG_Li256ELb0ELb1ELb0ELb0EEENS1_30DynamicPersistentTileSchedulerILi256ELi128ELb0ELb1ELb1EEEEEEEEEvNT_6ParamsE,@"STO_CUDA_ENTRY STV_DEFAULT"
_ZN7cutlass13device_kernelIN5flash11enable_sm90INS1_16FlashAttnFwdSm90INS1_25CollectiveMainloopFwdSm90ILi2EN4cute5tupleIJNS5_1CILi1EEES8_S8_EEENS6_IJNS7_ILi128EEENS7_ILi96EEENS7_ILi64EEEEEELi256ENS_10bfloat16_tEfNS_4arch4Sm90ELb1ELb0ELb1ELb0ELb1ELb0ELb1ELb1ELb0ELb1ELb0ELb0EEENS1_21CollectiveEpilogueFwdINS6_IJSA_NS7_ILi256EEESB_EEES9_SE_SG_Li256ELb0ELb1ELb0ELb0EEENS1_30DynamicPersistentTileSchedulerILi256ELi128ELb0ELb1ELb1EEEEEEEEEvNT_6ParamsE:
        /* <DEDUP_REMOVED lines=47> */
.L_x_4644:
        /* <DEDUP_REMOVED lines=22> */
.L_x_4645:
        /* <DEDUP_REMOVED lines=18> */
.L_x_4646:
        /* <DEDUP_REMOVED lines=22> */
.L_x_4647:
        /* <DEDUP_REMOVED lines=23> */
.L_x_4648:
        /* <DEDUP_REMOVED lines=10> */
.L_x_4650:
[----:B------:R-:W-:-:S08]  /*08e0*/  NOP ;  /* 0x0000000000007918 */ /* 0x000fd00000000000 */
[----:B------:R-:W1:Y:S02]  /*08f0*/  USETMAXREG.TRY_ALLOC.CTAPOOL UP0, 0xe8 ;  /* 0x000000e8000079c8 */ /* 0x000e640008000600 */
[----:B-1----:R-:W-:-:S13]  /*0900*/  PLOP3.LUT P0, PT, PT, PT, UP0, 0x80, 0x0 ;  /* 0x000000000000781c */ /* 0x002fda0003f0f008 */
[----:B------:R-:W-:Y:S05]  /*0910*/  @!P0 BRA `(.L_x_4650) ;  /* 0xfffffffc00f08947 */ /* 0x000fea000383ffff */
[----:B------:R-:W1:Y:S01]  /*0920*/  S2R R0, SR_TID.X ;  /* 0x0000000000007919 */ /* 0x000e620000002100 */
[----:B------:R-:W2:Y:S08]  /*0930*/  S2UR UR4, SR_CTAID.X ;  /* 0x00000000000479c3 */ /* 0x000eb00000002500 */
[----:B------:R-:W-:Y:S08]  /*0940*/  BAR.ARV 0x4, 0x180 ;  /* 0x0106000000007b1d */ /* 0x000ff00000002000 */
[----:B------:R-:W-:Y:S06]  /*0950*/  BAR.ARV 0x8, 0x180 ;  /* 0x0206000000007b1d */ /* 0x000fec0000002000 */
[----:B-1----:R-:W-:-:S04]  /*0960*/  SHF.R.U32.HI R0, RZ, 0x7, R0 ;  /* 0x00000007ff007819 */ /* 0x002fc80000011600 */
[----:B------:R-:W-:Y:S02]  /*0970*/  ISETP.NE.AND P0, PT, R0, 0x1, PT ;  /* 0x000000010000780c */ /* 0x000fe40003f05270 */
[----:B------:R-:W2:Y:S11]  /*0980*/  LDC R0, c[0x0][0xd38] ;  /* 0x00034e00ff007b82 */ /* 0x000eb60000000800 */
[----:B------:R-:W-:Y:S06]  /*0990*/  @!P0 BAR.ARV 0x9, 0x100 ;  /* 0x0244000000008b1d */ /* 0x000fec0000002000 */
[----:B--2---:R-:W-:-:S13]  /*09a0*/  ISETP.LE.AND P0, PT, R0, UR4, PT ;  /* 0x0000000400007c0c */ /* 0x004fda000bf03270 */
[----:B------:R-:W-:Y:S05]  /*09b0*/  @P0 EXIT ;  /* 0x000000000000094d */ /* 0x000fea0003800000 */
[----:B------:R-:W2:Y:S01]  /*09c0*/  LDL R3, [R1+0xc] ;  /* 0x00000c0001037983 */ /* 0x000ea20000100800 */
[----:B------:R-:W-:Y:S01]  /*09d0*/  IMAD.MOV.U32 R222, RZ, RZ, RZ ;  /* 0x000000ffffde7224 */ /* 0x000fe200078e00ff */
[----:B------:R-:W-:Y:S01]  /*09e0*/  UMOV UR39, URZ ;  /* 0x0000003f00277c82 */ /* 0x000fe20008000000 */
[----:B------:R-:W-:Y:S01]  /*09f0*/  UMOV UR38, URZ ;  /* 0x0000003f00267c82 */ /* 0x000fe20008000000 */
[----:B0-----:R-:W0:Y:S02]  /*0a00*/  S2R R2, SR_TID.X ;  /* 0x0000000000027919 */ /* 0x001e240000002100 */
[----:B0-----:R-:W-:-:S05]  /*0a10*/  VIADD R12, R2, 0xffffff80 ;  /* 0xffffff80020c7836 */ /* 0x001fca0000000000 */
[----:B------:R-:W-:-:S04]  /*0a20*/  SHF.R.S32.HI R0, RZ, 0x1f, R12 ;  /* 0x0000001fff007819 */ /* 0x000fc8000001140c */
[CC--:B------:R-:W-:Y:S02]  /*0a30*/  LEA.HI R4, R0.reuse, R12.reuse, RZ, 0x5 ;  /* 0x0000000c00047211 */ /* 0x0c0fe400078f28ff */
[----:B------:R-:W-:-:S03]  /*0a40*/  LEA.HI R2, R0, R12, RZ, 0x4 ;  /* 0x0000000c00027211 */ /* 0x000fc600078f20ff */
[----:B------:R-:W-:Y:S01]  /*0a50*/  IMAD.SHL.U32 R6, R4, 0x20, RZ ;  /* 0x0000002004067824 */ /* 0x000fe200078e00ff */
[----:B------:R-:W-:Y:S02]  /*0a60*/  LOP3.LUT R4, R2, 0x3fffff0, RZ, 0xc0, !PT ;  /* 0x03fffff002047812 */ /* 0x000fe400078ec0ff */
[----:B------:R-:W-:Y:S02]  /*0a70*/  SHF.R.S32.HI R5, RZ, 0x4, R2 ;  /* 0x00000004ff057819 */ /* 0x000fe40000011402 */
[----:B------:R-:W-:Y:S01]  /*0a80*/  LOP3.LUT R7, R6, 0xfffffc00, RZ, 0xc0, !PT ;  /* 0xfffffc0006077812 */ /* 0x000fe200078ec0ff */
[----:B------:R-:W-:Y:S01]  /*0a90*/  IMAD.IADD R4, R12, 0x1, -R4 ;  /* 0x000000010c047824 */ /* 0x000fe200078e0a04 */
[----:B------:R-:W-:Y:S02]  /*0aa0*/  LEA.HI R6, R0, R12, RZ, 0x2 ;  /* 0x0000000c00067211 */ /* 0x000fe400078f10ff */
[----:B------:R-:W-:Y:S02]  /*0ab0*/  LEA.HI R2, R2, R5, RZ, 0x1 ;  /* 0x0000000502027211 */ /* 0x000fe400078f08ff */
[----:B------:R-:W-:-:S02]  /*0ac0*/  LOP3.LUT R6, R6, 0xfffffffc, RZ, 0xc0, !PT ;  /* 0xfffffffc06067812 */ /* 0x000fc400078ec0ff */
[----:B------:R-:W-:Y:S02]  /*0ad0*/  LOP3.LUT R2, R2, 0x1ffffffe, RZ, 0xc0, !PT ;  /* 0x1ffffffe02027812 */ /* 0x000fe400078ec0ff */
[----:B------:R-:W-:Y:S01]  /*0ae0*/  LEA R7, R4, R7, 0x6 ;  /* 0x0000000704077211 */ /* 0x000fe200078e30ff */
[----:B------:R-:W-:Y:S02]  /*0af0*/  IMAD.IADD R6, R12, 0x1, -R6 ;  /* 0x000000010c067824 */ /* 0x000fe400078e0a06 */
[----:B------:R-:W-:-:S03]  /*0b00*/  IMAD.IADD R2, R5, 0x1, -R2 ;  /* 0x0000000105027824 */ /* 0x000fc600078e0a02 */
[----:B------:R-:W-:Y:S01]  /*0b10*/  LEA.HI R4, R6, R6, RZ, 0x1 ;  /* 0x0000000606047211 */ /* 0x000fe200078f08ff */
[----:B------:R-:W-:-:S03]  /*0b20*/  IMAD R226, R2, 0x8, R7 ;  /* 0x0000000802e27824 */ /* 0x000fc600078e0207 */
[----:B------:R-:W-:-:S05]  /*0b30*/  LOP3.LUT R5, R4, 0x1ffffffe, RZ, 0xc0, !PT ;  /* 0x1ffffffe04057812 */ /* 0x000fca00078ec0ff */
[----:B------:R-:W-:Y:S01]  /*0b40*/  IMAD.IADD R6, R6, 0x1, -R5 ;  /* 0x0000000106067824 */ /* 0x000fe200078e0a05 */
[----:B--2---:R-:W-:Y:S02]  /*0b50*/  R2UR UR5, R3 ;  /* 0x00000000030572ca */ /* 0x004fe400000e0000 */
[CC--:B------:R-:W-:Y:S02]  /*0b60*/  LEA.HI R3, R0.reuse, R12.reuse, RZ, 0x7 ;  /* 0x0000000c00037211 */ /* 0x0c0fe400078f38ff */
[----:B------:R-:W-:Y:S02]  /*0b70*/  LEA.HI R0, R0, R12, RZ, 0x3 ;  /* 0x0000000c00007211 */ /* 0x000fe400078f18ff */
[C---:B------:R-:W-:Y:S02]  /*0b80*/  LOP3.LUT R223, R3.reuse, 0xffffff80, RZ, 0xc0, !PT ;  /* 0xffffff8003df7812 */ /* 0x040fe400078ec0ff */
[----:B------:R-:W-:Y:S02]  /*0b90*/  SHF.R.S32.HI R224, RZ, 0x7, R3 ;  /* 0x00000007ffe07819 */ /* 0x000fe40000011403 */
[----:B------:R-:W-:Y:S01]  /*0ba0*/  LOP3.LUT R218, R0, 0xfffffff8, RZ, 0xc0, !PT ;  /* 0xfffffff800da7812 */ /* 0x000fe200078ec0ff */
[C---:B------:R-:W-:Y:S01]  /*0bb0*/  IMAD.IADD R223, R12.reuse, 0x1, -R223 ;  /* 0x000000010cdf7824 */ /* 0x040fe200078e0adf */
[----:B------:R-:W-:Y:S01]  /*0bc0*/  LEA.HI R3, R3, R224, RZ, 0x1 ;  /* 0x000000e003037211 */ /* 0x000fe200078f08ff */
[----:B------:R-:W-:Y:S01]  /*0bd0*/  ULOP3.LUT UR5, UR5, 0x1, URZ, 0xfc, !UPT ;  /* 0x0000000105057892 */ /* 0x000fe2000f8efc3f */
[----:B------:R-:W-:-:S02]  /*0be0*/  IADD3 R218, R12, -R218, RZ ;  /* 0x800000da0cda7210 */ /* 0x000fc40007ffe0ff */
[----:B------:R-:W-:Y:S02]  /*0bf0*/  SHF.R.S32.HI R8, RZ, 0x1f, R223 ;  /* 0x0000001fff087819 */ /* 0x000fe400000114df */
[----:B------:R-:W-:Y:S01]  /*0c00*/  LOP3.LUT R3, R3, 0x3fffffe, RZ, 0xc0, !PT ;  /* 0x03fffffe03037812 */ /* 0x000fe200078ec0ff */
[----:B------:R-:W-:Y:S01]  /*0c10*/  IMAD.SHL.U32 R200, R218, 0x8, RZ ;  /* 0x00000008dac87824 */ /* 0x000fe200078e00ff */
[CC--:B------:R-:W-:Y:S01]  /*0c20*/  LEA.HI R9, R8.reuse, R223.reuse, RZ, 0x2 ;  /* 0x000000df08097211 */ /* 0x0c0fe200078f10ff */
[----:B------:R-:W-:Y:S01]  /*0c30*/  IMAD.U32 R227, RZ, RZ, UR5 ;  /* 0x00000005ffe37e24 */ /* 0x000fe2000f8e00ff */
[----:B------:R-:W-:Y:S01]  /*0c40*/  LEA.HI R8, R8, R223, RZ, 0x5 ;  /* 0x000000df08087211 */ /* 0x000fe200078f28ff */
[----:B------:R-:W-:Y:S01]  /*0c50*/  IMAD.IADD R3, R224, 0x1, -R3 ;  /* 0x00000001e0037824 */ /* 0x000fe200078e0a03 */
[--C-:B------:R-:W-:Y:S01]  /*0c60*/  SHF.R.S32.HI R10, RZ, 0x2, R9.reuse ;  /* 0x00000002ff0a7819 */ /* 0x100fe20000011409 */
[C---:B------:R-:W-:Y:S01]  /*0c70*/  VIADD R216, R200.reuse, 0x40 ;  /* 0x00000040c8d87836 */ /* 0x040fe20000000000 */
[----:B------:R-:W-:Y:S01]  /*0c80*/  SHF.R.S32.HI R11, RZ, 0x1f, R9 ;  /* 0x0000001fff0b7819 */ /* 0x000fe20000011409 */
[----:B------:R-:W-:Y:S01]  /*0c90*/  VIADD R217, R200, 0xc0 ;  /* 0x000000c0c8d97836 */ /* 0x000fe20000000000 */
[----:B------:R-:W-:-:S02]  /*0ca0*/  SHF.R.S32.HI R8, RZ, 0x5, R8 ;  /* 0x00000005ff087819 */ /* 0x000fc40000011408 */
[----:B------:R-:W-:Y:S02]  /*0cb0*/  LEA.HI R11, R11, R10, RZ, 0x3 ;  /* 0x0000000a0b0b7211 */ /* 0x000fe400078f18ff */
[----:B------:R-:W-:Y:S02]  /*0cc0*/  LOP3.LUT R214, R9, 0x7ffffffc, RZ, 0xc0, !PT ;  /* 0x7ffffffc09d67812 */ /* 0x000fe400078ec0ff */
[----:B------:R-:W-:Y:S02]  /*0cd0*/  LOP3.LUT R11, R11, 0xfffffff8, RZ, 0xc0, !PT ;  /* 0xfffffff80b0b7812 */ /* 0x000fe400078ec0ff */
[----:B------:R-:W-:Y:S01]  /*0ce0*/  IADD3 R215, R200, 0x80, RZ ;  /* 0x00000080c8d77810 */ /* 0x000fe20007ffe0ff */
[----:B------:R-:W-:Y:S01]  /*0cf0*/  IMAD.IADD R214, R223, 0x1, -R214 ;  /* 0x00000001dfd67824 */ /* 0x000fe200078e0ad6 */
[----:B------:R-:W-:Y:S01]  /*0d00*/  SHF.R.S32.HI R221, RZ, 0x3, R0 ;  /* 0x00000003ffdd7819 */ /* 0x000fe20000011400 */
[----:B------:R-:W-:Y:S01]  /*0d10*/  IMAD.IADD R11, R10, 0x1, -R11 ;  /* 0x000000010a0b7824 */ /* 0x000fe200078e0a0b */
[----:B------:R-:W-:-:S02]  /*0d20*/  SHF.R.S32.HI R0, RZ, 0x1f, R200 ;  /* 0x0000001fff007819 */ /* 0x000fc400000114c8 */
[----:B------:R-:W-:Y:S01]  /*0d30*/  SHF.R.S32.HI R2, RZ, 0x1f, R216 ;  /* 0x0000001fff027819 */ /* 0x000fe200000114d8 */
[----:B------:R-:W-:Y:S01]  /*0d40*/  IMAD R8, R8, 0x10, R11 ;  /* 0x0000001008087824 */ /* 0x000fe200078e020b */
[----:B------:R-:W-:Y:S02]  /*0d50*/  SHF.R.S32.HI R0, RZ, 0x1f, R215 ;  /* 0x0000001fff007819 */ /* 0x000fe400000114d7 */
[----:B------:R-:W-:Y:S01]  /*0d60*/  SHF.R.S32.HI R229, RZ, 0x1f, R217 ;  /* 0x0000001fffe57819 */ /* 0x000fe200000114d9 */
[----:B------:R-:W-:-:S04]  /*0d70*/  IMAD R225, R3, 0x40, R8 ;  /* 0x0000004003e17824 */ /* 0x000fc800078e0208 */
[----:B------:R-:W-:-:S07]  /*0d80*/  IMAD R213, R6, 0x8, R225 ;  /* 0x0000000806d57824 */ /* 0x000fce00078e02e1 */
.L_x_4708:
        /* <DEDUP_REMOVED lines=21> */
.L_x_4651:
[----:B------:R-:W-:Y:S01]  /*0ee0*/  ULDC UR7, c[0x0][0xd54] ;  /* 0x0003550000077ab9 */ /* 0x000fe20000000800 */
[----:B------:R-:W-:Y:S01]  /*0ef0*/  UMOV UR6, UR9 ;  /* 0x0000000900067c82 */ /* 0x000fe20008000000 */
[----:B------:R-:W-:-:S11]  /*0f00*/  UISETP.NE.AND UP0, UPT, UR7, 0x1, UPT ;  /* 0x000000010700788c */ /* 0x000fd6000bf05270 */
[----:B------:R-:W-:Y:S02]  /*0f10*/  @UP0 ULDC.64 UR10, c[0x0][0xd58] ;  /* 0x00035600000a0ab9 */ /* 0x000fe40000000a00 */
[----:B------:R-:W-:-:S04]  /*0f20*/  UIMAD.WIDE.U32 UR4, UR9, UR10, URZ ;  /* 0x0000000a090472a5 */ /* 0x000fc8000f8e003f */
[----:B------:R-:W-:-:S04]  /*0f30*/  @UP0 USHF.R.U32.HI UR6, URZ, UR11, UR5 ;  /* 0x0000000b3f060299 */ /* 0x000fc80008011605 */
[----:B------:R-:W-:-:S12]  /*0f40*/  UIMAD UR4, UR6, UR7, URZ ;  /* 0x00000007060472a4 */ /* 0x000fd8000f8e023f */
.L_x_4652:
[----:B------:R-:W0:Y:S01]  /*0f50*/  LDC R228, c[0x0][0x448] ;  /* 0x00011200ffe47b82 */ /* 0x000e220000000800 */
[----:B------:R-:W-:Y:S01]  /*0f60*/  ULOP3.LUT UR5, URZ, UR6, URZ, 0x33, !UPT ;  /* 0x000000063f057292 */ /* 0x000fe2000f8e333f */
[----:B------:R-:W-:Y:S01]  /*0f70*/  CS2R R162, SRZ ;  /* 0x0000000000a27805 */ /* 0x000fe2000001ff00 */
[----:B------:R-:W-:Y:S01]  /*0f80*/  ULDC.64 UR10, c[0x0][0x418] ;  /* 0x00010600000a7ab9 */ /* 0x000fe20000000a00 */
[----:B------:R-:W-:Y:S01]  /*0f90*/  ULDC UR6, c[0x0][0xd3c] ;  /* 0x00034f0000067ab9 */ /* 0x000fe20000000800 */
[----:B------:R-:W-:Y:S01]  /*0fa0*/  UISETP.NE.U32.AND UP0, UPT, UR10, URZ, UPT ;  /* 0x0000003f0a00728c */ /* 0x000fe2000bf05070 */
[----:B------:R-:W-:Y:S01]  /*0fb0*/  CS2R R148, SRZ ;  /* 0x0000000000947805 */ /* 0x000fe2000001ff00 */
[----:B------:R-:W-:Y:S01]  /*0fc0*/  UIADD3 UR5, UR5, UR6, URZ ;  /* 0x0000000605057290 */ /* 0x000fe2000fffe03f */
[----:B------:R-:W-:Y:S01]  /*0fd0*/  CS2R R160, SRZ ;  /* 0x0000000000a07805 */ /* 0x000fe2000001ff00 */
[----:B------:R-:W-:Y:S01]  /*0fe0*/  UISETP.NE.AND.EX UP0, UPT, UR11, URZ, UPT, UP0 ;  /* 0x0000003f0b00728c */ /* 0x000fe2000bf05300 */
[----:B------:R-:W-:Y:S01]  /*0ff0*/  CS2R R144, SRZ ;  /* 0x0000000000907805 */ /* 0x000fe2000001ff00 */
[----:B------:R-:W-:Y:S01]  /*1000*/  USHF.L.U32 UR60, UR5, 0x7, URZ ;  /* 0x00000007053c7899 */ /* 0x000fe2000800063f */
[----:B------:R-:W-:Y:S01]  /*1010*/  CS2R R158, SRZ ;  /* 0x00000000009e7805 */ /* 0x000fe2000001ff00 */
[----:B------:R-:W-:Y:S01]  /*1020*/  ULDC UR6, c[0x0][0x424] ;  /* 0x0001090000067ab9 */ /* 0x000fe20000000800 */
[----:B------:R-:W-:Y:S01]  /*1030*/  ULDC UR5, c[0x0][0x288] ;  /* 0x0000a20000057ab9 */ /* 0x000fe20000000800 */
[----:B------:R-:W-:Y:S01]  /*1040*/  UIADD3 UR10, UR60, 0x7f, URZ ;  /* 0x0000007f3c0a7890 */ /* 0x000fe2000fffe03f */
[----:B------:R-:W-:Y:S01]  /*1050*/  CS2R R140, SRZ ;  /* 0x00000000008c7805 */ /* 0x000fe2000001ff00 */
[----:B------:R-:W-:Y:S01]  /*1060*/  UIADD3 UR5, -UR5, 0x60, URZ ;  /* 0x0000006005057890 */ /* 0x000fe2000fffe13f */
[----:B------:R-:W-:Y:S01]  /*1070*/  CS2R R128, SRZ ;  /* 0x0000000000807805 */ /* 0x000fe2000001ff00 */
[----:B------:R-:W-:Y:S01]  /*1080*/  USEL UR12, UR6, 0x1, UP0 ;  /* 0x00000001060c7887 */ /* 0x000fe20008000000 */
[----:B------:R-:W-:Y:S01]  /*1090*/  CS2R R136, SRZ ;  /* 0x0000000000887805 */ /* 0x000fe2000001ff00 */
[----:B------:R-:W-:Y:S01]  /*10a0*/  ULDC UR7, c[0x0][0x2f0] ;  /* 0x0000bc0000077ab9 */ /* 0x000fe20000000800 */
[----:B------:R-:W-:Y:S01]  /*10b0*/  IMAD.U32 R0, RZ, RZ, UR10 ;  /* 0x0000000aff007e24 */ /* 0x000fe2000f8e00ff */
[----:B------:R-:W-:Y:S01]  /*10c0*/  UIMAD UR5, UR12, UR7, UR5 ;  /* 0x000000070c0572a4 */ /* 0x000fe2000f8e0205 */
[----:B0-----:R-:W-:Y:S01]  /*10d0*/  ISETP.NE.AND P0, PT, R228, 0x1, PT ;  /* 0x00000001e400780c */ /* 0x001fe20003f05270 */
[----:B------:R-:W-:Y:S01]  /*10e0*/  UIADD3 UR4, UR9, -UR4, URZ ;  /* 0x8000000409047290 */ /* 0x000fe2000fffe03f */
[----:B------:R-:W-:Y:S01]  /*10f0*/  IMAD.U32 R212, RZ, RZ, UR12 ;  /* 0x0000000cffd47e24 */ /* 0x000fe2000f8e00ff */
[----:B------:R-:W-:Y:S01]  /*1100*/  UIMAD UR6, UR12, UR7, 0x5f ;  /* 0x0000005f0c0674a4 */ /* 0x000fe2000f8e0207 */
[----:B------:R-:W-:Y:S01]  /*1110*/  CS2R R92, SRZ ;  /* 0x00000000005c7805 */ /* 0x000fe2000001ff00 */
[----:B------:R-:W-:Y:S01]  /*1120*/  ULDC UR9, c[0x0][0xd48] ;  /* 0x0003520000097ab9 */ /* 0x000fe20000000800 */
[----:B------:R-:W-:Y:S01]  /*1130*/  CS2R R88, SRZ ;  /* 0x0000000000587805 */ /* 0x000fe2000001ff00 */
[----:B------:R-:W-:Y:S01]  /*1140*/  UISETP.NE.AND UP0, UPT, UR9, 0x1, UPT ;  /* 0x000000010900788c */ /* 0x000fe2000bf05270 */
[----:B------:R-:W-:Y:S01]  /*1150*/  CS2R R132, SRZ ;  /* 0x0000000000847805 */ /* 0x000fe2000001ff00 */
[----:B------:R-:W-:Y:S01]  /*1160*/  UIMAD.WIDE UR6, UR6, 0x2aaaaaab, URZ ;  /* 0x2aaaaaab060678a5 */ /* 0x000fe2000f8e023f */
[----:B------:R-:W-:-:S02]  /*1170*/  CS2R R84, SRZ ;  /* 0x0000000000547805 */ /* 0x000fc4000001ff00 */
[----:B------:R-:W-:Y:S02]  /*1180*/  CS2R R80, SRZ ;  /* 0x0000000000507805 */ /* 0x000fe4000001ff00 */
[----:B------:R-:W-:Y:S01]  /*1190*/  CS2R R194, SRZ ;  /* 0x0000000000c27805 */ /* 0x000fe2000001ff00 */
[----:B------:R-:W0:Y:S01]  /*11a0*/  @P0 LDC R2, c[0x0][0x44c] ;  /* 0x00011300ff020b82 */ /* 0x000e220000000800 */
[----:B------:R-:W-:Y:S01]  /*11b0*/  USHF.R.U32.HI UR6, URZ, 0x1f, UR7 ;  /* 0x0000001f3f067899 */ /* 0x000fe20008011607 */
[----:B------:R-:W-:Y:S02]  /*11c0*/  CS2R R76, SRZ ;  /* 0x00000000004c7805 */ /* 0x000fe4000001ff00 */
[----:B------:R-:W-:Y:S02]  /*11d0*/  CS2R R72, SRZ ;  /* 0x0000000000487805 */ /* 0x000fe4000001ff00 */
[----:B------:R-:W-:Y:S01]  /*11e0*/  CS2R R124, SRZ ;  /* 0x00000000007c7805 */ /* 0x000fe2000001ff00 */
[----:B------:R-:W-:Y:S01]  /*11f0*/  ULEA.HI.SX32 UR6, UR7, UR6, 0x1c ;  /* 0x0000000607067291 */ /* 0x000fe2000f8fe23f */
[----:B------:R-:W-:-:S02]  /*1200*/  CS2R R68, SRZ ;  /* 0x0000000000447805 */ /* 0x000fc4000001ff00 */
[----:B------:R-:W-:Y:S01]  /*1210*/  CS2R R64, SRZ ;  /* 0x0000000000407805 */ /* 0x000fe2000001ff00 */
[----:B------:R-:W1:Y:S01]  /*1220*/  @P0 LDC R3, c[0x0][0x450] ;  /* 0x00011400ff030b82 */ /* 0x000e620000000800 */
[----:B------:R-:W-:Y:S01]  /*1230*/  @UP0 ULDC UR7, c[0x0][0xd50] ;  /* 0x0003540000070ab9 */ /* 0x000fe20000000800 */
        /* <DEDUP_REMOVED lines=14> */
[----:B0-----:R-:W-:Y:S01]  /*1320*/  @P0 IMAD.HI.U32 R2, R2, UR10, RZ ;  /* 0x0000000a02020c27 */ /* 0x001fe2000f8e00ff */
[----:B------:R-:W-:Y:S02]  /*1330*/  CS2R R164, SRZ ;  /* 0x0000000000a47805 */ /* 0x000fe4000001ff00 */
[----:B------:R-:W-:Y:S02]  /*1340*/  CS2R R98, SRZ ;  /* 0x0000000000627805 */ /* 0x000fe4000001ff00 */
[----:B------:R-:W-:Y:S01]  /*1350*/  CS2R R186, SRZ ;  /* 0x0000000000ba7805 */ /* 0x000fe2000001ff00 */
[----:B------:R-:W-:Y:S01]  /*1360*/  IMAD.MOV.U32 R188, RZ, RZ, RZ ;  /* 0x000000ffffbc7224 */ /* 0x000fe200078e00ff */
[----:B------:R-:W-:-:S02]  /*1370*/  CS2R R94, SRZ ;  /* 0x00000000005e7805 */ /* 0x000fc4000001ff00 */
[----:B------:R-:W-:Y:S02]  /*1380*/  CS2R R90, SRZ ;  /* 0x00000000005a7805 */ /* 0x000fe4000001ff00 */
[----:B------:R-:W-:Y:S02]  /*1390*/  CS2R R184, SRZ ;  /* 0x0000000000b87805 */ /* 0x000fe4000001ff00 */
[----:B-1----:R-:W-:Y:S02]  /*13a0*/  @P0 SHF.R.U32.HI R0, RZ, R3, R2 ;  /* 0x00000003ff000219 */ /* 0x002fe40000011602 */
[----:B------:R-:W-:Y:S02]  /*13b0*/  CS2R R86, SRZ ;  /* 0x0000000000567805 */ /* 0x000fe4000001ff00 */
[----:B------:R-:W-:Y:S02]  /*13c0*/  PLOP3.LUT P0, PT, PT, PT, PT, 0x80, 0x0 ;  /* 0x000000000000781c */ /* 0x000fe40003f0f070 */
[----:B------:R-:W-:-:S02]  /*13d0*/  CS2R R82, SRZ ;  /* 0x0000000000527805 */ /* 0x000fc4000001ff00 */
[----:B------:R-:W-:Y:S01]  /*13e0*/  CS2R R182, SRZ ;  /* 0x0000000000b67805 */ /* 0x000fe2000001ff00 */
[----:B------:R-:W-:Y:S01]  /*13f0*/  VIADD R0, R0, UR5 ;  /* 0x0000000500007c36 */ /* 0x000fe20008000000 */
[----:B------:R-:W-:Y:S01]  /*1400*/  ULDC UR5, c[0x0][0xd54] ;  /* 0x0003550000057ab9 */ /* 0x000fe20000000800 */
[----:B------:R-:W-:Y:S01]  /*1410*/  CS2R R78, SRZ ;  /* 0x00000000004e7805 */ /* 0x000fe2000001ff00 */
[----:B------:R-:W-:Y:S01]  /*1420*/  UIMAD UR8, UR8, UR5, UR4 ;  /* 0x00000005080872a4 */ /* 0x000fe2000f8e0204 */
[----:B------:R-:W-:Y:S01]  /*1430*/  IMAD.HI R0, R0, 0x2aaaaaab, RZ ;  /* 0x2aaaaaab00007827 */ /* 0x000fe200078e02ff */
[----:B------:R-:W-:Y:S01]  /*1440*/  CS2R R74, SRZ ;  /* 0x00000000004a7805 */ /* 0x000fe2000001ff00 */
[----:B------:R-:W-:Y:S01]  /*1450*/  @UP0 ULDC UR4, c[0x0][0xd4c] ;  /* 0x0003530000040ab9 */ /* 0x000fe20000000800 */
[----:B------:R-:W-:Y:S01]  /*1460*/  CS2R R180, SRZ ;  /* 0x0000000000b47805 */ /* 0x000fe2000001ff00 */
[----:B------:R-:W-:Y:S01]  /*1470*/  UIMAD.WIDE.U32 UR4, UR8, UR4, URZ ;  /* 0x00000004080472a5 */ /* 0x000fe2000f8e003f */
[----:B------:R-:W-:Y:S01]  /*1480*/  SHF.R.U32.HI R3, RZ, 0x1f, R0 ;  /* 0x0000001fff037819 */ /* 0x000fe20000011600 */
[----:B------:R-:W-:Y:S01]  /*1490*/  UMOV UR10, UR8 ;  /* 0x00000008000a7c82 */ /* 0x000fe20008000000 */
[----:B------:R-:W-:Y:S01]  /*14a0*/  CS2R R70, SRZ ;  /* 0x0000000000467805 */ /* 0x000fe2000001ff00 */
[----:B------:R-:W-:Y:S01]  /*14b0*/  @UP0 USHF.R.U32.HI UR10, URZ, UR7, UR5 ;  /* 0x000000073f0a0299 */ /* 0x000fe20008011605 */
[----:B------:R-:W-:-:S02]  /*14c0*/  LEA.HI.SX32 R201, R0, R3, 0x1c ;  /* 0x0000000300c97211 */ /* 0x000fc400078fe2ff */
[----:B------:R-:W-:Y:S02]  /*14d0*/  CS2R R2, SRZ ;  /* 0x0000000000027805 */ /* 0x000fe4000001ff00 */
[----:B------:R-:W-:Y:S01]  /*14e0*/  MOV R0, RZ ;  /* 0x000000ff00007202 */ /* 0x000fe20000000f00 */
[----:B------:R-:W-:Y:S01]  /*14f0*/  UIADD3 UR4, -UR10, URZ, URZ ;  /* 0x0000003f0a047290 */ /* 0x000fe2000fffe13f */
[----:B------:R-:W-:Y:S01]  /*1500*/  VIMNMX R201, R201, UR6, PT ;  /* 0x00000006c9c97c48 */ /* 0x000fe2000bfe0100 */
[----:B------:R-:W-:Y:S01]  /*1510*/  IMAD.U32 R220, RZ, RZ, UR10 ;  /* 0x0000000affdc7e24 */ /* 0x000fe2000f8e00ff */
[----:B------:R-:W-:Y:S01]  /*1520*/  CS2R R66, SRZ ;  /* 0x0000000000427805 */ /* 0x000fe2000001ff00 */
[----:B------:R-:W-:Y:S01]  /*1530*/  UIMAD UR4, UR9, UR4, UR8 ;  /* 0x00000004090472a4 */ /* 0x000fe2000f8e0208 */
[----:B------:R-:W-:Y:S02]  /*1540*/  ISETP.GE.AND P1, PT, R201, 0x1, PT ;  /* 0x00000001c900780c */ /* 0x000fe40003f26270 */
[----:B------:R-:W-:-:S02]  /*1550*/  CS2R R178, SRZ ;  /* 0x0000000000b27805 */ /* 0x000fc4000001ff00 */
[----:B------:R-:W-:Y:S02]  /*1560*/  CS2R R62, SRZ ;  /* 0x00000000003e7805 */ /* 0x000fe4000001ff00 */
[----:B------:R-:W-:Y:S02]  /*1570*/  CS2R R58, SRZ ;  /* 0x00000000003a7805 */ /* 0x000fe4000001ff00 */
[----:B------:R-:W-:Y:S01]  /*1580*/  CS2R R176, SRZ ;  /* 0x0000000000b07805 */ /* 0x000fe2000001ff00 */
[----:B------:R-:W-:Y:S01]  /*1590*/  IMAD.U32 R219, RZ, RZ, UR4 ;  /* 0x00000004ffdb7e24 */ /* 0x000fe2000f8e00ff */
        /* <DEDUP_REMOVED lines=25> */
[----:B------:R-:W-:Y:S02]  /*1730*/  USHF.R.U32.HI UR4, URZ, 0x4, UR5 ;  /* 0x000000043f047899 */ /* 0x000fe40008011605 */
[----:B------:R-:W-:Y:S02]  /*1740*/  UIADD3 UR5, UR5, 0xa000, URZ ;  /* 0x0000a00005057890 */ /* 0x000fe4000fffe03f */
[----:B------:R-:W-:Y:S02]  /*1750*/  ULOP3.LUT UR4, UR4, 0x3fff, URZ, 0xc0, !UPT ;  /* 0x00003fff04047892 */ /* 0x000fe4000f8ec03f */
[----:B------:R-:W-:Y:S02]  /*1760*/  USHF.R.U32.HI UR5, URZ, 0x4, UR5 ;  /* 0x000000043f057899 */ /* 0x000fe40008011605 */
[----:B------:R-:W-:Y:S02]  /*1770*/  ULOP3.LUT UR42, UR4, 0x10000, URZ, 0xfc, !UPT ;  /* 0x00010000042a7892 */ /* 0x000fe4000f8efc3f */
[----:B------:R-:W-:-:S03]  /*1780*/  ULOP3.LUT UR41, UR5, 0x3fff, URZ, 0xc0, !UPT ;  /* 0x00003fff05297892 */ /* 0x000fc6000f8ec03f */
[----:B------:R-:W-:Y:S02]  /*1790*/  UMOV UR5, 0x40000040 ;  /* 0x4000004000057882 */ /* 0x000fe40000000000 */
[----:B------:R-:W-:Y:S01]  /*17a0*/  UMOV UR4, UR42 ;  /* 0x0000002a00047c82 */ /* 0x000fe20008000000 */
[----:B------:R-:W-:Y:S02]  /*17b0*/  IMAD.U32 R23, RZ, RZ, UR5 ;  /* 0x00000005ff177e24 */ /* 0x000fe4000f8e00ff */
[----:B------:R-:W-:Y:S01]  /*17c0*/  IMAD.U32 R22, RZ, RZ, UR4 ;  /* 0x00000004ff167e24 */ /* 0x000fe2000f8e00ff */
[----:B------:R-:W-:Y:S06]  /*17d0*/  @!P0 BRA `(.L_x_4654) ;  /* 0x0000000000408947 */ /* 0x000fec0003800000 */
[----:B------:R-:W-:Y:S01]  /*17e0*/  MOV R0, 0x0 ;  /* 0x0000000000007802 */ /* 0x000fe20000000f00 */
[----:B------:R-:W-:Y:S01]  /*17f0*/  ULDC.64 UR4, c[0x4][0x98] ;  /* 0x0100260000047ab9 */ /* 0x000fe20000000a00 */
[----:B------:R-:W-:Y:S01]  /*1800*/  ULDC.64 UR6, c[0x4][0x38] ;  /* 0x01000e0000067ab9 */ /* 0x000fe20000000a00 */
[----:B------:R-:W-:Y:S01]  /*1810*/  IMAD.U32 R4, RZ, RZ, UR4 ;  /* 0x00000004ff047e24 */ /* 0x000fe2000f8e00ff */
[----:B------:R0:W1:Y:S01]  /*1820*/  LDC.64 R2, c[0x4][R0] ;  /* 0x0100000000027b82 */ /* 0x0000620000000a00 */
[----:B------:R-:W-:Y:S01]  /*1830*/  MOV R5, UR5 ;  /* 0x0000000500057c02 */ /* 0x000fe20008000f00 */
        /* <DEDUP_REMOVED lines=10> */
.L_x_4654:
[----:B------:R-:W-:Y:S01]  /*18e0*/  LEA.HI R0, R222, R222, RZ, 0x1 ;  /* 0x000000dede007211 */ /* 0x000fe200078f08ff */
[----:B------:R-:W0:Y:S03]  /*18f0*/  S2R R2, SR_TID.X ;  /* 0x0000000000027919 */ /* 0x000e260000002100 */
[----:B------:R-:W-:-:S05]  /*1900*/  LOP3.LUT R3, R0, 0xfffffffe, RZ, 0xc0, !PT ;  /* 0xfffffffe00037812 */ /* 0x000fca00078ec0ff */
[----:B------:R-:W-:-:S05]  /*1910*/  IMAD.IADD R0, R222, 0x1, -R3 ;  /* 0x00000001de007824 */ /* 0x000fca00078e0a03 */
[----:B------:R-:W-:-:S04]  /*1920*/  SHF.L.U32 R0, R0, 0x1f, RZ ;  /* 0x0000001f00007819 */ /* 0x000fc800000006ff */
[----:B------:R-:W1:Y:S01]  /*1930*/  SYNCS.PHASECHK.TRANS64.TRYWAIT P0, [UR40+0x32400], R0 ;  /* 0x03240000ff0075a7 */ /* 0x000e620008000168 */
[----:B0-----:R-:W-:-:S05]  /*1940*/  SHF.R.U32.HI R2, RZ, 0x7, R2 ;  /* 0x00000007ff027819 */ /* 0x001fca0000011602 */
[----:B------:R-:W-:Y:S01]  /*1950*/  VIADD R209, R2, 0x8 ;  /* 0x0000000802d17836 */ /* 0x000fe20000000000 */
[----:B-1----:R-:W-:Y:S06]  /*1960*/  @!P0 BRA `(.L_x_4655) ;  /* 0x0000010800188947 */ /* 0x002fec0003800000 */
.L_x_4776:
[----:B------:R-:W-:Y:S05]  /*1970*/  WARPSYNC.ALL ;  /* 0x0000000000007948 */ /* 0x000fea0003800000 */
[----:B------:R-:W-:Y:S01]  /*1980*/  R2UR UR4, R227 ;  /* 0x00000000e30472ca */ /* 0x000fe200000e0000 */
[----:B------:R1:W-:-:S12]  /*1990*/  BAR.SYNC.DEFER_BLOCKING R209, 0x100 ;  /* 0x000400d10000751d */ /* 0x0003d80000010000 */
[----:B------:R-:W-:-:S05]  /*19a0*/  IMAD.U32 R2, RZ, RZ, UR4 ;  /* 0x00000004ff027e24 */ /* 0x000fca000f8e00ff */
[----:B------:R-:W-:-:S13]  /*19b0*/  ISETP.NE.AND P0, PT, R2, 0x3, PT ;  /* 0x000000030200780c */ /* 0x000fda0003f05270 */
[----:B-1----:R-:W-:Y:S05]  /*19c0*/  @!P0 BRA `(.L_x_4656) ;  /* 0x0000000000048947 */ /* 0x002fea0003800000 */
[----:B------:R-:W-:Y:S01]  /*19d0*/  BPT.TRAP 0x1 ;  /* 0x000000040000795c */ /* 0x000fe20000300000 */
.L_x_4656:
[----:B------:R-:W-:Y:S01]  /*19e0*/  ULEA UR6, UR38, UR40, 0x3 ;  /* 0x0000002826067291 */ /* 0x000fe2000f8e183f */
[----:B------:R-:W-:-:S05]  /*19f0*/  IMAD.U32 R2, RZ, RZ, UR39 ;  /* 0x00000027ff027e24 */ /* 0x000fca000f8e00ff */
[----:B------:R-:W-:-:S04]  /*1a00*/  SHF.L.U32 R2, R2, 0x1f, RZ ;  /* 0x0000001f02027819 */ /* 0x000fc800000006ff */
[----:B------:R1:W2:Y:S01]  /*1a10*/  SYNCS.PHASECHK.TRANS64.TRYWAIT P1, [UR6+0x32430], R2 ;  /* 0x03243002ff0075a7 */ /* 0x0002a20008020146 */
[----:B------:R-:W-:Y:S05]  /*1a20*/  @!P0 BRA `(.L_x_4657) ;  /* 0x0000000000048947 */ /* 0x000fea0003800000 */
[----:B------:R-:W-:Y:S01]  /*1a30*/  BPT.TRAP 0x1 ;  /* 0x000000040000795c */ /* 0x000fe20000300000 */
.L_x_4657:
[----:B--2---:R-:W-:Y:S05]  /*1a40*/  @P1 BRA `(.L_x_4658) ;  /* 0x0000000000081947 */ /* 0x004fea0003800000 */
[----:B------:R-:W2:Y:S02]  /*1a50*/  SYNCS.PHASECHK.TRANS64.TRYWAIT P1, [UR6+0x32430], R2 ;  /* 0x03243002ff0075a7 */ /* 0x000ea40008020146 */
[----:B--2---:R-:W-:Y:S05]  /*1a60*/  @!P1 BRA `(.L_x_4659) ;  /* 0x0000010400f09947 */ /* 0x004fea0003800000 */
.L_x_4658:
[----:B------:R-:W-:Y:S01]  /*1a70*/  UIADD3 UR4, UR40, 0x1c400, URZ ;  /* 0x0001c40028047890 */ /* 0x000fe2000fffe03f */
[----:B------:R-:W-:Y:S01]  /*1a80*/  WARPGROUP.ARRIVE ;  /* 0x00000000000079c5 */ /* 0x000fe20000000000 */
[----:B------:R-:W-:Y:S01]  /*1a90*/  UMOV UR8, UR42 ;  /* 0x0000002a00087c82 */ /* 0x000fe20008000000 */
[----:B------:R-:W-:Y:S01]  /*1aa0*/  UMOV UR9, 0x40000040 ;  /* 0x4000004000097882 */ /* 0x000fe20000000000 */
[----:B------:R-:W-:Y:S01]  /*1ab0*/  USHF.R.U32.HI UR4, URZ, 0x4, UR4 ;  /* 0x000000043f047899 */ /* 0x000fe20008011604 */
[----:B------:R-:W-:-:S03]  /*1ac0*/  UMOV UR11, 0x40000040 ;  /* 0x40000040000b7882 */ /* 0x000fc60000000000 */
[----:B------:R-:W-:-:S04]  /*1ad0*/  ULOP3.LUT UR4, UR4, 0x3fff, URZ, 0xc0, !UPT ;  /* 0x00003fff04047892 */ /* 0x000fc8000f8ec03f */
[----:B------:R-:W-:-:S04]  /*1ae0*/  ULOP3.LUT UR5, UR4, 0x10000, URZ, 0xfc, !UPT ;  /* 0x0001000004057892 */ /* 0x000fc8000f8efc3f */
[----:B------:R-:W-:Y:S02]  /*1af0*/  UIMAD UR4, UR38, 0x300, UR5 ;  /* 0x00000300260478a4 */ /* 0x000fe4000f8e0205 */
[----:B------:R-:W-:Y:S01]  /*1b00*/  IMAD.U32 R20, RZ, RZ, UR5 ;  /* 0x00000005ff147e24 */ /* 0x000fe2000f8e00ff */
[----:B------:R-:W-:Y:S02]  /*1b10*/  UIADD3 UR5, UR42, 0x2, URZ ;  /* 0x000000022a057890 */ /* 0x000fe4000fffe03f */
[----:B------:R-:W-:Y:S02]  /*1b20*/  UIADD3 UR7, UR4, 0x2, URZ ;  /* 0x0000000204077890 */ /* 0x000fe4000fffe03f */
[----:B------:R-:W-:Y:S02]  /*1b30*/  UMOV UR10, UR4 ;  /* 0x00000004000a7c82 */ /* 0x000fe40008000000 */
[----:B------:R-:W-:Y:S01]  /*1b40*/  HGMMA.64x96x16.F32.BF16 R24, gdesc[UR8], RZ, !UPT, gsb0 ;  /* 0x01600000081879f0 */ /* 0x000fe2000c0018ff */
        /* <DEDUP_REMOVED lines=17> */
[----:B------:R-:W-:Y:S02]  /*1c60*/  IMAD.U32 R16, RZ, RZ, UR8 ;  /* 0x00000008ff107e24 */ /* 0x000fe4000f8e00ff */
        /* <DEDUP_REMOVED lines=16> */
.L_x_4777:
[----:B------:R-:W-:Y:S05]  /*1d70*/  @!P0 BRA `(.L_x_4661) ;  /* 0x0000000000048947 */ /* 0x000fea0003800000 */
[----:B------:R-:W-:Y:S01]  /*1d80*/  BPT.TRAP 0x1 ;  /* 0x000000040000795c */ /* 0x000fe20000300000 */
.L_x_4661:
[----:B------:R2:W3:Y:S01]  /*1d90*/  SYNCS.PHASECHK.TRANS64.TRYWAIT P1, [UR6+0x32450], R2 ;  /* 0x03245002ff0075a7 */ /* 0x0004e20008020146 */
[----:B------:R-:W-:Y:S05]  /*1da0*/  @!P0 BRA `(.L_x_4662) ;  /* 0x0000000000048947 */ /* 0x000fea0003800000 */
[----:B------:R-:W-:Y:S01]  /*1db0*/  BPT.TRAP 0x1 ;  /* 0x000000040000795c */ /* 0x000fe20000300000 */
.L_x_4662:
[----:B---3--:R-:W-:Y:S05]  /*1dc0*/  @P1 BRA `(.L_x_4663) ;  /* 0x0000000000081947 */ /* 0x008fea0003800000 */
[----:B------:R-:W3:Y:S02]  /*1dd0*/  SYNCS.PHASECHK.TRANS64.TRYWAIT P1, [UR6+0x32450], R2 ;  /* 0x03245002ff0075a7 */ /* 0x000ee40008020146 */
[----:B---3--:R-:W-:Y:S05]  /*1de0*/  @!P1 BRA `(.L_x_4664) ;  /* 0x0000010400409947 */ /* 0x008fea0003800000 */
.L_x_4663:
[----:B------:R-:W-:Y:S01]  /*1df0*/  UIADD3 UR40, UR40, 0x400, URZ ;  /* 0x0000040028287890 */ /* 0x000fe2000fffe03f */
[----:B------:R-:W-:Y:S01]  /*1e00*/  WARPGROUP.ARRIVE ;  /* 0x00000000000079c5 */ /* 0x000fe20000000000 */
[----:B------:R-:W-:-:S05]  /*1e10*/  ULOP3.LUT UR4, UR41, 0x10000, URZ, 0xfc, !UPT ;  /* 0x0001000029047892 */ /* 0x000fca000f8efc3f */
[----:B0-----:R-:W0:Y:S01]  /*1e20*/  S2R R0, SR_TID.X ;  /* 0x0000000000007919 */ /* 0x001e220000002100 */
[----:B------:R-:W-:Y:S01]  /*1e30*/  USHF.R.U32.HI UR7, URZ, 0x4, UR40 ;  /* 0x000000043f077899 */ /* 0x000fe20008011628 */
[----:B------:R-:W-:Y:S01]  /*1e40*/  UMOV UR9, 0x40000040 ;  /* 0x4000004000097882 */ /* 0x000fe20000000000 */
[----:B------:R-:W-:Y:S02]  /*1e50*/  UMOV UR11, 0x40000040 ;  /* 0x40000040000b7882 */ /* 0x000fe40000000000 */
[----:B------:R-:W-:Y:S01]  /*1e60*/  ULOP3.LUT UR7, UR7, 0x3fff, URZ, 0xc0, !UPT ;  /* 0x00003fff07077892 */ /* 0x000fe2000f8ec03f */
[----:B------:R-:W-:Y:S01]  /*1e70*/  IMAD.U32 R13, RZ, RZ, UR9 ;  /* 0x00000009ff0d7e24 */ /* 0x000fe2000f8e00ff */
[----:B------:R-:W-:Y:S01]  /*1e80*/  UMOV UR8, UR4 ;  /* 0x0000000400087c82 */ /* 0x000fe20008000000 */
[----:B------:R-:W-:Y:S01]  /*1e90*/  UMOV UR13, 0x40000040 ;  /* 0x40000040000d7882 */ /* 0x000fe20000000000 */
[----:B------:R-:W-:Y:S01]  /*1ea0*/  ULOP3.LUT UR61, UR7, 0x10000, URZ, 0xfc, !UPT ;  /* 0x00010000073d7892 */ /* 0x000fe2000f8efc3f */
[----:B------:R-:W-:Y:S01]  /*1eb0*/  IMAD.U32 R12, RZ, RZ, UR8 ;  /* 0x00000008ff0c7e24 */ /* 0x000fe2000f8e00ff */
[----:B------:R-:W-:Y:S01]  /*1ec0*/  UMOV UR15, 0x40000040 ;  /* 0x40000040000f7882 */ /* 0x000fe20000000000 */
[----:B------:R-:W-:Y:S01]  /*1ed0*/  IMAD.U32 R11, RZ, RZ, UR13 ;  /* 0x0000000dff0b7e24 */ /* 0x000fe2000f8e00ff */
[----:B------:R-:W-:-:S02]  /*1ee0*/  UIMAD UR5, UR38, 0xc00, UR61 ;  /* 0x00000c00260578a4 */ /* 0x000fc4000f8e023d */
[----:B------:R-:W-:Y:S02]  /*1ef0*/  UIADD3 UR52, UR4, 0x402, URZ ;  /* 0x0000040204347890 */ /* 0x000fe4000fffe03f */
[----:B------:R-:W-:Y:S01]  /*1f00*/  UIADD3 UR54, UR5, 0x302, URZ ;  /* 0x0000030205367890 */ /* 0x000fe2000fffe03f */
[----:B------:R-:W-:Y:S02]  /*1f10*/  UMOV UR53, 0x40000040 ;  /* 0x4000004000357882 */ /* 0x000fe40000000000 */
[----:B------:R-:W-:Y:S01]  /*1f20*/  UMOV UR10, UR5 ;  /* 0x00000005000a7c82 */ /* 0x000fe20008000000 */
[----:B------:R-:W-:Y:S01]  /*1f30*/  UMOV UR55, 0x40000040 ;  /* 0x4000004000377882 */ /* 0x000fe20000000000 */
[----:B------:R-:W-:Y:S01]  /*1f40*/  HGMMA.64x96x16.F32.BF16 R24, gdesc[UR8], R24, gsb0 ;  /* 0x01600000081879f0 */ /* 0x000fe20008001818 */
[----:B------:R-:W-:Y:S02]  /*1f50*/  UIADD3 UR8, UR4, 0x2, URZ ;  /* 0x0000000204087890 */ /* 0x000fe4000fffe03f */
[----:B------:R-:W-:-:S02]  /*1f60*/  UIADD3 UR9, UR5, 0x2, URZ ;  /* 0x0000000205097890 */ /* 0x000fc4000fffe03f */
[----:B------:R-:W-:Y:S01]  /*1f70*/  UIADD3 UR10, UR5, 0x304, URZ ;  /* 0x00000304050a7890 */ /* 0x000fe2000fffe03f */
[----:B------:R-:W-:Y:S02]  /*1f80*/  UMOV UR11, 0x40000040 ;  /* 0x40000040000b7882 */ /* 0x000fe40000000000 */
[----:B------:R-:W-:Y:S01]  /*1f90*/  UMOV UR12, UR8 ;  /* 0x00000008000c7c82 */ /* 0x000fe20008000000 */
[----:B------:R-:W-:Y:S01]  /*1fa0*/  UIADD3 UR8, UR4, 0x4, URZ ;  /* 0x0000000404087890 */ /* 0x000fe2000fffe03f */
[----:B------:R-:W-:Y:S01]  /*1fb0*/  MOV R10, UR12 ;  /* 0x0000000c000a7c02 */ /* 0x000fe20008000f00 */
[----:B------:R-:W-:Y:S01]  /*1fc0*/  UMOV UR14, UR9 ;  /* 0x00000009000e7c82 */ /* 0x000fe20008000000 */
[----:B------:R-:W-:Y:S01]  /*1fd0*/  UIADD3 UR9, UR5, 0x4, URZ ;  /* 0x0000000405097890 */ /* 0x000fe2000fffe03f */
[----:B0-----:R-:W-:Y:S01]  /*1fe0*/  SHF.R.U32.HI R0, RZ, 0x7, R0 ;  /* 0x00000007ff007819 */ /* 0x001fe20000011600 */
        /* <DEDUP_REMOVED lines=63> */
[----:B-12---:R-:W-:Y:S01]  /*23e0*/  IMAD.U32 R2, RZ, RZ, UR12 ;  /* 0x0000000cff027e24 */ /* 0x006fe2000f8e00ff */
[----:B------:R-:W-:Y:S01]  /*23f0*/  UMOV UR9, 0x40000040 ;  /* 0x4000004000097882 */ /* 0x000fe20000000000 */
[----:B------:R-:W-:Y:S01]  /*2400*/  MOV R3, UR13 ;  /* 0x0000000d00037c02 */ /* 0x000fe20008000f00 */
        /* <DEDUP_REMOVED lines=44> */
.L_x_4665:
[----:B------:R-:W-:Y:S01]  /*26d0*/  ISETP.NE.AND P6, PT, R228, 0x1, PT ;  /* 0x00000001e400780c */ /* 0x000fe20003fc5270 */
[----:B------:R-:W-:Y:S01]  /*26e0*/  ULDC UR4, c[0x0][0xad0] ;  /* 0x0002b40000047ab9 */ /* 0x000fe20000000800 */
[----:B------:R-:W-:Y:S02]  /*26f0*/  VIADD R4, R213, UR60 ;  /* 0x0000003cd5047c36 */ /* 0x000fe40008000000 */
[----:B------:R-:W-:Y:S01]  /*2700*/  FMUL.FTZ R24, R24, UR4 ;  /* 0x0000000418187c20 */ /* 0x000fe20008410000 */
[----:B------:R-:W1:Y:S01]  /*2710*/  LDC R208, c[0x0][0x2f0] ;  /* 0x0000bc00ffd07b82 */ /* 0x000e620000000800 */
[----:B------:R-:W-:Y:S01]  /*2720*/  R2UR UR5, R212 ;  /* 0x00000000d40572ca */ /* 0x000fe200000e0000 */
[----:B------:R-:W-:Y:S01]  /*2730*/  FMUL.FTZ R25, R25, UR4 ;  /* 0x0000000419197c20 */ /* 0x000fe20008410000 */
[----:B------:R2:W3:Y:S01]  /*2740*/  MUFU.TANH R72, R24 ;  /* 0x0000001800487308 */ /* 0x0004e20000002400 */
[----:B------:R-:W-:Y:S01]  /*2750*/  FMUL.FTZ R32, R32, UR4 ;  /* 0x0000000420207c20 */ /* 0x000fe20008410000 */
[----:B------:R-:W-:Y:S01]  /*2760*/  FMUL.FTZ R33, R33, UR4 ;  /* 0x0000000421217c20 */ /* 0x000fe20008410000 */
[----:B------:R-:W-:Y:S01]  /*2770*/  FMUL.FTZ R28, R28, UR4 ;  /* 0x000000041c1c7c20 */ /* 0x000fe20008410000 */
[----:B------:R-:W-:Y:S01]  /*2780*/  FMUL.FTZ R36, R36, UR4 ;  /* 0x0000000424247c20 */ /* 0x000fe20008410000 */
[----:B------:R-:W4:Y:S01]  /*2790*/  LDC R207, c[0x0][0x288] ;  /* 0x0000a200ffcf7b82 */ /* 0x000f220000000800 */
[----:B------:R-:W-:Y:S01]  /*27a0*/  FMUL.FTZ R41, R41, UR4 ;  /* 0x0000000429297c20 */ /* 0x000fe20008410000 */
[----:B------:R-:W-:Y:S01]  /*27b0*/  FMUL.FTZ R44, R44, UR4 ;  /* 0x000000042c2c7c20 */ /* 0x000fe20008410000 */
[----:B------:R5:W0:Y:S01]  /*27c0*/  MUFU.TANH R73, R25 ;  /* 0x0000001900497308 */ /* 0x000a220000002400 */
[----:B------:R-:W-:Y:S01]  /*27d0*/  FMUL.FTZ R37, R37, UR4 ;  /* 0x0000000425257c20 */ /* 0x000fe20008410000 */
[----:B------:R-:W-:Y:S01]  /*27e0*/  FMUL.FTZ R45, R45, UR4 ;  /* 0x000000042d2d7c20 */ /* 0x000fe20008410000 */
[----:B------:R-:W-:Y:S01]  /*27f0*/  FMUL.FTZ R52, R52, UR4 ;  /* 0x0000000434347c20 */ /* 0x000fe20008410000 */
[----:B------:R-:W-:Y:S01]  /*2800*/  FMUL.FTZ R53, R53, UR4 ;  /* 0x0000000435357c20 */ /* 0x000fe20008410000 */
[----:B------:R-:W3:Y:S01]  /*2810*/  @P6 LDC R5, c[0x0][0x44c] ;  /* 0x00011300ff056b82 */ /* 0x000ee20000000800 */
[----:B------:R-:W-:Y:S01]  /*2820*/  FMUL.FTZ R29, R29, UR4 ;  /* 0x000000041d1d7c20 */ /* 0x000fe20008410000 */
[----:B------:R-:W-:Y:S01]  /*2830*/  FMUL.FTZ R48, R48, UR4 ;  /* 0x0000000430307c20 */ /* 0x000fe20008410000 */
[----:B------:R-:W0:Y:S01]  /*2840*/  MUFU.TANH R32, R32 ;  /* 0x0000002000207308 */ /* 0x000e220000002400 */
[----:B------:R-:W-:Y:S01]  /*2850*/  FMUL.FTZ R56, R56, UR4 ;  /* 0x0000000438387c20 */ /* 0x000fe20008410000 */
[----:B------:R-:W-:Y:S01]  /*2860*/  FMUL.FTZ R61, R61, UR4 ;  /* 0x000000043d3d7c20 */ /* 0x000fe20008410000 */
[----:B------:R-:W-:Y:S01]  /*2870*/  FMUL.FTZ R64, R64, UR4 ;  /* 0x0000000440407c20 */ /* 0x000fe20008410000 */
[----:B------:R-:W-:Y:S01]  /*2880*/  FMUL.FTZ R57, R57, UR4 ;  /* 0x0000000439397c20 */ /* 0x000fe20008410000 */
[----:B--2---:R-:W2:Y:S01]  /*2890*/  @P6 LDC R24, c[0x0][0x450] ;  /* 0x00011400ff186b82 */ /* 0x004ea20000000800 */
[----:B------:R-:W-:Y:S01]  /*28a0*/  FMUL.FTZ R65, R65, UR4 ;  /* 0x0000000441417c20 */ /* 0x000fe20008410000 */
[----:B------:R-:W-:Y:S01]  /*28b0*/  FMUL.FTZ R26, R26, UR4 ;  /* 0x000000041a1a7c20 */ /* 0x000fe20008410000 */
[----:B------:R-:W0:Y:S01]  /*28c0*/  MUFU.TANH R33, R33 ;  /* 0x0000002100217308 */ /* 0x000e220000002400 */
[----:B------:R-:W-:Y:S01]  /*28d0*/  FMUL.FTZ R27, R27, UR4 ;  /* 0x000000041b1b7c20 */ /* 0x000fe20008410000 */
[----:B------:R-:W-:Y:S01]  /*28e0*/  FMUL.FTZ R68, R68, UR4 ;  /* 0x0000000444447c20 */ /* 0x000fe20008410000 */
[----:B------:R-:W-:Y:S01]  /*28f0*/  FMUL.FTZ R30, R30, UR4 ;  /* 0x000000041e1e7c20 */ /* 0x000fe20008410000 */
[----:B------:R-:W-:Y:S01]  /*2900*/  FMUL.FTZ R31, R31, UR4 ;  /* 0x000000041f1f7c20 */ /* 0x000fe20008410000 */
[----:B------:R-:W-:Y:S01]  /*2910*/  FMUL.FTZ R40, R40, UR4 ;  /* 0x0000000428287c20 */ /* 0x000fe20008410000 */
[----:B------:R-:W-:Y:S01]  /*2920*/  FMUL.FTZ R34, R34, UR4 ;  /* 0x0000000422227c20 */ /* 0x000fe20008410000 */
[----:B------:R-:W-:Y:S01]  /*2930*/  FMUL.FTZ R35, R35, UR4 ;  /* 0x0000000423237c20 */ /* 0x000fe20008410000 */
[----:B------:R-:W-:Y:S01]  /*2940*/  MUFU.TANH R28, R28 ;  /* 0x0000001c001c7308 */ /* 0x000fe20000002400 */
[----:B------:R-:W-:Y:S01]  /*2950*/  FMUL.FTZ R38, R38, UR4 ;  /* 0x0000000426267c20 */ /* 0x000fe20008410000 */
[----:B------:R-:W-:Y:S01]  /*2960*/  FMUL.FTZ R49, R49, UR4 ;  /* 0x0000000431317c20 */ /* 0x000fe20008410000 */
[----:B------:R-:W-:Y:S01]  /*2970*/  FMUL.FTZ R39, R39, UR4 ;  /* 0x0000000427277c20 */ /* 0x000fe20008410000 */
[----:B------:R-:W-:Y:S01]  /*2980*/  FMUL.FTZ R60, R60, UR4 ;  /* 0x000000043c3c7c20 */ /* 0x000fe20008410000 */
[----:B---3--:R-:W-:-:S04]  /*2990*/  @P6 IMAD.HI.U32 R5, R4, R5, RZ ;  /* 0x0000000504056227 */ /* 0x008fc800078e00ff */
[----:B------:R-:W-:Y:S01]  /*29a0*/  FMUL.FTZ R42, R42, UR4 ;  /* 0x000000042a2a7c20 */ /* 0x000fe20008410000 */
[----:B------:R-:W-:Y:S01]  /*29b0*/  FMUL.FTZ R43, R43, UR4 ;  /* 0x000000042b2b7c20 */ /* 0x000fe20008410000 */
[----:B------:R-:W3:Y:S01]  /*29c0*/  MUFU.TANH R36, R36 ;  /* 0x0000002400247308 */ /* 0x000ee20000002400 */
[----:B------:R-:W-:Y:S01]  /*29d0*/  FMUL.FTZ R46, R46, UR4 ;  /* 0x000000042e2e7c20 */ /* 0x000fe20008410000 */
[----:B------:R-:W-:Y:S01]  /*29e0*/  FMUL.FTZ R47, R47, UR4 ;  /* 0x000000042f2f7c20 */ /* 0x000fe20008410000 */
[----:B------:R-:W-:Y:S01]  /*29f0*/  FMUL.FTZ R50, R50, UR4 ;  /* 0x0000000432327c20 */ /* 0x000fe20008410000 */
[----:B------:R-:W-:Y:S01]  /*2a00*/  FMUL.FTZ R51, R51, UR4 ;  /* 0x0000000433337c20 */ /* 0x000fe20008410000 */
[----:B--2---:R-:W-:Y:S01]  /*2a10*/  @P6 SHF.R.U32.HI R4, RZ, R24, R5 ;  /* 0x00000018ff046219 */ /* 0x004fe20000011605 */
[----:B------:R-:W-:Y:S02]  /*2a20*/  IMAD.MOV.U32 R24, RZ, RZ, -0x60 ;  /* 0xffffffa0ff187424 */ /* 0x000fe400078e00ff */
[----:B------:R-:W-:Y:S01]  /*2a30*/  FMUL.FTZ R54, R54, UR4 ;  /* 0x0000000436367c20 */ /* 0x000fe20008410000 */
[----:B------:R-:W2:Y:S01]  /*2a40*/  MUFU.TANH R41, R41 ;  /* 0x0000002900297308 */ /* 0x000ea20000002400 */
[----:B------:R-:W-:Y:S01]  /*2a50*/  FMUL.FTZ R55, R55, UR4 ;  /* 0x0000000437377c20 */ /* 0x000fe20008410000 */
[----:B------:R-:W0:Y:S01]  /*2a60*/  SHFL.IDX PT, R21, R4, RZ, 0x1c1f ;  /* 0x001c1fff04157589 */ /* 0x000e2200000e0000 */
[----:B------:R-:W-:-:S02]  /*2a70*/  IMAD R5, R201, R24, 0x60 ;  /* 0x00000060c9057424 */ /* 0x000fc400078e0218 */
[----:B------:R-:W-:Y:S01]  /*2a80*/  FMUL.FTZ R58, R58, UR4 ;  /* 0x000000043a3a7c20 */ /* 0x000fe20008410000 */
[----:B------:R-:W-:Y:S01]  /*2a90*/  FMUL.FTZ R59, R59, UR4 ;  /* 0x000000043b3b7c20 */ /* 0x000fe20008410000 */
[----:B-----5:R5:W3:Y:S01]  /*2aa0*/  SHFL.IDX PT, R25, R4, 0x1, 0x1c1f ;  /* 0x003c1f0004197f89 */ /* 0x020ae200000e0000 */
[----:B-1----:R-:W-:Y:S01]  /*2ab0*/  IMAD R5, R208, UR5, R5 ;  /* 0x00000005d0057c24 */ /* 0x002fe2000f8e0205 */
[----:B------:R-:W1:Y:S01]  /*2ac0*/  MUFU.TANH R44, R44 ;  /* 0x0000002c002c7308 */ /* 0x000e620000002400 */
[----:B------:R-:W-:Y:S01]  /*2ad0*/  FMUL.FTZ R62, R62, UR4 ;  /* 0x000000043e3e7c20 */ /* 0x000fe20008410000 */
[----:B------:R-:W-:Y:S01]  /*2ae0*/  FMUL.FTZ R69, R69, UR4 ;  /* 0x0000000445457c20 */ /* 0x000fe20008410000 */
[----:B------:R-:W-:Y:S02]  /*2af0*/  IMAD R24, R214, -0x2, R5 ;  /* 0xfffffffed6187824 */ /* 0x000fe400078e0205 */
[----:B------:R-:W-:Y:S01]  /*2b00*/  FMUL.FTZ R63, R63, UR4 ;  /* 0x000000043f3f7c20 */ /* 0x000fe20008410000 */
[----:B------:R-:W-:Y:S01]  /*2b10*/  FMUL.FTZ R66, R66, UR4 ;  /* 0x0000000442427c20 */ /* 0x000fe20008410000 */
[----:B------:R-:W-:Y:S01]  /*2b20*/  FMUL.FTZ R67, R67, UR4 ;  /* 0x0000000443437c20 */ /* 0x000fe20008410000 */
[----:B------:R-:W-:Y:S01]  /*2b30*/  FMUL.FTZ R70, R70, UR4 ;  /* 0x0000000446467c20 */ /* 0x000fe20008410000 */
[----:B----4-:R-:W-:Y:S01]  /*2b40*/  IADD3 R5, R24, 0x1, -R207 ;  /* 0x0000000118057810 */ /* 0x010fe20007ffe8cf */
[----:B------:R-:W-:Y:S01]  /*2b50*/  MUFU.TANH R37, R37 ;  /* 0x0000002500257308 */ /* 0x000fe20000002400 */
[----:B------:R-:W-:Y:S01]  /*2b60*/  FMUL.FTZ R71, R71, UR4 ;  /* 0x0000000447477c20 */ /* 0x000fe20008410000 */
[----:B------:R-:W-:Y:S01]  /*2b70*/  ULDC UR5, c[0x0][0xa80] ;  /* 0x0002a00000057ab9 */ /* 0x000fe20000000800 */
[----:B------:R-:W-:-:S02]  /*2b80*/  UIADD3 UR10, UR6, 0x32440, URZ ;  /* 0x00032440060a7890 */ /* 0x000fc4000fffe03f */
[----:B------:R-:W-:Y:S02]  /*2b90*/  ULOP3.LUT UR7, UR7, 0x3000000, URZ, 0xfc, !UPT ;  /* 0x0300000007077892 */ /* 0x000fe4000f8efc3f */
[----:B------:R-:W-:Y:S01]  /*2ba0*/  UPRMT UR10, UR48, 0x654, UR10 ;  /* 0x00000654300a7896 */ /* 0x000fe2000800000a */
[----:B------:R-:W4:Y:S01]  /*2bb0*/  MUFU.TANH R45, R45 ;  /* 0x0000002d002d7308 */ /* 0x000f220000002400 */
[----:B0-----:R-:W-:Y:S01]  /*2bc0*/  VIADDMNMX R21, R21, R5, R24, PT ;  /* 0x0000000515157246 */ /* 0x001fe20003800118 */
[----:B------:R-:W-:Y:S01]  /*2bd0*/  UIMAD UR4, UR38, 0xc00, UR7 ;  /* 0x00000c00260478a4 */ /* 0x000fe2000f8e0207 */
[----:B------:R-:W-:Y:S02]  /*2be0*/  UMOV UR11, 0x40000040 ;  /* 0x40000040000b7882 */ /* 0x000fe40000000000 */
[C---:B------:R-:W-:Y:S02]  /*2bf0*/  ISETP.GT.AND P5, PT, R21.reuse, RZ, PT ;  /* 0x000000ff1500720c */ /* 0x040fe40003fa4270 */
[C---:B------:R-:W-:Y:S01]  /*2c00*/  ISETP.GT.AND P4, PT, R21.reuse, 0x1, PT ;  /* 0x000000011500780c */ /* 0x040fe20003f84270 */
[----:B------:R-:W0:Y:S01]  /*2c10*/  MUFU.TANH R52, R52 ;  /* 0x0000003400347308 */ /* 0x000e220000002400 */
[----:B-----5:R-:W-:Y:S01]  /*2c20*/  FSEL R4, R72, -INF , P5 ;  /* 0xff80000048047808 */ /* 0x020fe20002800000 */
[----:B------:R-:W-:Y:S01]  /*2c30*/  SYNCS.ARRIVE.TRANS64.RED.A1T0 RZ, [UR10], RZ ;  /* 0x000000ffffff79a7 */ /* 0x000fe2000810040a */
[C---:B------:R-:W-:Y:S01]  /*2c40*/  ISETP.GT.AND P2, PT, R21.reuse, 0x10, PT ;  /* 0x000000101500780c */ /* 0x040fe20003f44270 */
[----:B------:R-:W-:Y:S01]  /*2c50*/  UMOV UR10, UR4 ;  /* 0x00000004000a7c82 */ /* 0x000fe20008000000 */
[----:B------:R-:W-:-:S02]  /*2c60*/  ISETP.GT.AND P5, PT, R21, 0x11, PT ;  /* 0x000000111500780c */ /* 0x000fc40003fa4270 */
[----:B---3--:R-:W-:Y:S01]  /*2c70*/  VIADDMNMX R25, R25, R5, R24, PT ;  /* 0x0000000519197246 */ /* 0x008fe20003800118 */
[----:B------:R-:W3:Y:S01]  /*2c80*/  MUFU.TANH R53, R53 ;  /* 0x0000003500357308 */ /* 0x000ee20000002400 */
[----:B------:R-:W-:Y:S02]  /*2c90*/  ISETP.GT.AND P3, PT, R21, 0x8, PT ;  /* 0x000000081500780c */ /* 0x000fe40003f64270 */
[----:B------:R-:W-:Y:S02]  /*2ca0*/  FSEL R24, R73, -INF , P4 ;  /* 0xff80000049187808 */ /* 0x000fe40002000000 */
[----:B------:R-:W-:Y:S02]  /*2cb0*/  ISETP.GT.AND P4, PT, R21, 0x18, PT ;  /* 0x000000181500780c */ /* 0x000fe40003f84270 */
[----:B------:R-:W-:Y:S01]  /*2cc0*/  FSEL R171, R32, -INF , P2 ;  /* 0xff80000020ab7808 */ /* 0x000fe20001000000 */
[----:B------:R-:W-:Y:S01]  /*2cd0*/  MUFU.TANH R29, R29 ;  /* 0x0000001d001d7308 */ /* 0x000fe20000002400 */
[----:B------:R-:W-:-:S02]  /*2ce0*/  FSEL R172, R33, -INF , P5 ;  /* 0xff80000021ac7808 */ /* 0x000fc40002800000 */
[C---:B------:R-:W-:Y:S02]  /*2cf0*/  ISETP.GT.AND P2, PT, R21.reuse, 0x21, PT ;  /* 0x000000211500780c */ /* 0x040fe40003f44270 */
[C---:B------:R-:W-:Y:S02]  /*2d00*/  ISETP.GT.AND P5, PT, R21.reuse, 0x28, PT ;  /* 0x000000281500780c */ /* 0x040fe40003fa4270 */
[----:B------:R-:W-:Y:S01]  /*2d10*/  FSEL R173, R36, -INF , P4 ;  /* 0xff80000024ad7808 */ /* 0x000fe20002000000 */
[----:B------:R-:W-:Y:S01]  /*2d20*/  MUFU.TANH R48, R48 ;  /* 0x0000003000307308 */ /* 0x000fe20000002400 */
[----:B------:R-:W-:Y:S02]  /*2d30*/  ISETP.GT.AND P4, PT, R21, 0x29, PT ;  /* 0x000000291500780c */ /* 0x000fe40003f84270 */
[----:B--2---:R-:W-:Y:S02]  /*2d40*/  FSEL R181, R41, -INF , P2 ;  /* 0xff80000029b57808 */ /* 0x004fe40001000000 */
[----:B-1----:R-:W-:-:S02]  /*2d50*/  FSEL R183, R44, -INF , P5 ;  /* 0xff8000002cb77808 */ /* 0x002fc40002800000 */
[C---:B------:R-:W-:Y:S01]  /*2d60*/  ISETP.GT.AND P2, PT, R21.reuse, 0x38, PT ;  /* 0x000000381500780c */ /* 0x040fe20003f44270 */
[----:B------:R-:W1:Y:S01]  /*2d70*/  MUFU.TANH R56, R56 ;  /* 0x0000003800387308 */ /* 0x000e620000002400 */
[C---:B------:R-:W-:Y:S02]  /*2d80*/  ISETP.GT.AND P5, PT, R21.reuse, 0x39, PT ;  /* 0x000000391500780c */ /* 0x040fe40003fa4270 */
[----:B------:R-:W-:Y:S02]  /*2d90*/  ISETP.GT.AND P1, PT, R21, 0x9, PT ;  /* 0x000000091500780c */ /* 0x000fe40003f24270 */
[----:B------:R-:W-:Y:S02]  /*2da0*/  FMNMX.FTZ R5, R4, R24, !PT ;  /* 0x0000001804057209 */ /* 0x000fe40007810000 */
[----:B----4-:R-:W-:Y:S01]  /*2db0*/  FSEL R185, R45, -INF , P4 ;  /* 0xff8000002db97808 */ /* 0x010fe20002000000 */
[----:B------:R-:W2:Y:S01]  /*2dc0*/  MUFU.TANH R61, R61 ;  /* 0x0000003d003d7308 */ /* 0x000ea20000002400 */
[----:B------:R-:W-:-:S02]  /*2dd0*/  ISETP.GT.AND P4, PT, R21, 0x40, PT ;  /* 0x000000401500780c */ /* 0x000fc40003f84270 */
[----:B0-----:R-:W-:Y:S02]  /*2de0*/  FSEL R204, R52, -INF , P2 ;  /* 0xff80000034cc7808 */ /* 0x001fe40001000000 */
[----:B---3--:R-:W-:Y:S02]  /*2df0*/  FSEL R206, R53, -INF , P5 ;  /* 0xff80000035ce7808 */ /* 0x008fe40002800000 */
[C---:B------:R-:W-:Y:S01]  /*2e00*/  ISETP.GT.AND P2, PT, R21.reuse, 0x49, PT ;  /* 0x000000491500780c */ /* 0x040fe20003f44270 */
[----:B------:R-:W0:Y:S01]  /*2e10*/  MUFU.TANH R64, R64 ;  /* 0x0000004000407308 */ /* 0x000e220000002400 */
[C---:B------:R-:W-:Y:S02]  /*2e20*/  ISETP.GT.AND P5, PT, R21.reuse, 0x50, PT ;  /* 0x000000501500780c */ /* 0x040fe40003fa4270 */
[----:B-1----:R-:W-:Y:S02]  /*2e30*/  FSEL R195, R56, -INF , P4 ;  /* 0xff80000038c37808 */ /* 0x002fe40002000000 */
[----:B------:R-:W-:-:S03]  /*2e40*/  ISETP.GT.AND P4, PT, R21, 0x51, PT ;  /* 0x000000511500780c */ /* 0x000fc60003f84270 */
[----:B------:R-:W-:Y:S01]  /*2e50*/  MUFU.TANH R57, R57 ;  /* 0x0000003900397308 */ /* 0x000fe20000002400 */
[----:B--2---:R-:W-:Y:S02]  /*2e60*/  FSEL R192, R61, -INF , P2 ;  /* 0xff8000003dc07808 */ /* 0x004fe40001000000 */
[----:B------:R-:W-:-:S05]  /*2e70*/  ISETP.GT.AND P2, PT, R25, RZ, PT ;  /* 0x000000ff1900720c */ /* 0x000fca0003f44270 */
[----:B------:R1:W-:Y:S01]  /*2e80*/  MUFU.TANH R74, R26 ;  /* 0x0000001a004a7308 */ /* 0x0003e20000002400 */
[----:B0-----:R-:W-:Y:S02]  /*2e90*/  FSEL R161, R64, -INF , P5 ;  /* 0xff80000040a17808 */ /* 0x001fe40002800000 */
[----:B------:R-:W-:-:S05]  /*2ea0*/  ISETP.GT.AND P5, PT, R25, 0x1, PT ;  /* 0x000000011900780c */ /* 0x000fca0003fa4270 */
[----:B------:R-:W0:Y:S01]  /*2eb0*/  MUFU.TANH R65, R65 ;  /* 0x0000004100417308 */ /* 0x000e220000002400 */
[----:B-1----:R-:W-:Y:S02]  /*2ec0*/  FSEL R26, R28, -INF , P3 ;  /* 0xff8000001c1a7808 */ /* 0x002fe40001800000 */
[----:B------:R-:W-:Y:S02]  /*2ed0*/  ISETP.GT.AND P3, PT, R21, 0x19, PT ;  /* 0x000000191500780c */ /* 0x000fe40003f64270 */
[----:B------:R-:W-:Y:S02]  /*2ee0*/  FSEL R28, R29, -INF , P1 ;  /* 0xff8000001d1c7808 */ /* 0x000fe40000800000 */
[----:B------:R-:W-:Y:S01]  /*2ef0*/  FSEL R174, R37, -INF , P3 ;  /* 0xff80000025ae7808 */ /* 0x000fe20001800000 */
[----:B------:R1:W2:Y:S01]  /*2f00*/  MUFU.TANH R75, R27 ;  /* 0x0000001b004b7308 */ /* 0x0002a20000002400 */
[----:B------:R-:W-:Y:S02]  /*2f10*/  ISETP.GT.AND P3, PT, R21, 0x30, PT ;  /* 0x000000301500780c */ /* 0x000fe40003f64270 */
[----:B------:R-:W-:-:S02]  /*2f20*/  FMNMX.FTZ R5, R26, R5, !PT ;  /* 0x000000051a057209 */ /* 0x000fc40007810000 */
[----:B------:R-:W-:Y:S02]  /*2f30*/  FSEL R202, R48, -INF , P3 ;  /* 0xff80000030ca7808 */ /* 0x000fe40001800000 */
[----:B------:R-:W-:Y:S01]  /*2f40*/  ISETP.GT.AND P3, PT, R21, 0x41, PT ;  /* 0x000000411500780c */ /* 0x000fe20003f64270 */
[----:B------:R-:W3:Y:S01]  /*2f50*/  MUFU.TANH R68, R68 ;  /* 0x0000004400447308 */ /* 0x000ee20000002400 */
[----:B0-----:R-:W-:Y:S02]  /*2f60*/  FSEL R162, R65, -INF , P4 ;  /* 0xff80000041a27808 */ /* 0x001fe40002000000 */
[----:B------:R-:W-:Y:S02]  /*2f70*/  FSEL R187, R57, -INF , P3 ;  /* 0xff80000039bb7808 */ /* 0x000fe40001800000 */
[----:B------:R-:W-:Y:S02]  /*2f80*/  ISETP.GT.AND P3, PT, R21, 0x58, PT ;  /* 0x000000581500780c */ /* 0x000fe40003f64270 */
[----:B------:R-:W-:Y:S01]  /*2f90*/  ISETP.GT.AND P4, PT, R25, 0x8, PT ;  /* 0x000000081900780c */ /* 0x000fe20003f84270 */
[----:B------:R0:W4:Y:S01]  /*2fa0*/  MUFU.TANH R76, R30 ;  /* 0x0000001e004c7308 */ /* 0x0001220000002400 */
[----:B-1----:R-:W-:-:S02]  /*2fb0*/  FSEL R27, R74, -INF , P2 ;  /* 0xff8000004a1b7808 */ /* 0x002fc40001000000 */
[----:B--2---:R-:W-:Y:S02]  /*2fc0*/  FSEL R29, R75, -INF , P5 ;  /* 0xff8000004b1d7808 */ /* 0x004fe40002800000 */
[----:B------:R-:W-:Y:S02]  /*2fd0*/  ISETP.GT.AND P1, PT, R21, 0x20, PT ;  /* 0x000000201500780c */ /* 0x000fe40003f24270 */
[----:B------:R-:W-:Y:S01]  /*2fe0*/  ISETP.GT.AND P2, PT, R25, 0x10, PT ;  /* 0x000000101900780c */ /* 0x000fe20003f44270 */
[----:B------:R4:W1:Y:S01]  /*2ff0*/  MUFU.TANH R77, R31 ;  /* 0x0000001f004d7308 */ /* 0x0008620000002400 */
[----:B0-----:R-:W-:Y:S02]  /*3000*/  FMNMX.FTZ R30, R28, R5, !PT ;  /* 0x000000051c1e7209 */ /* 0x001fe40007810000 */
[----:B---3--:R-:W-:Y:S02]  /*3010*/  FSEL R163, R68, -INF , P3 ;  /* 0xff80000044a37808 */ /* 0x008fe40001800000 */
[----:B------:R-:W-:-:S02]  /*3020*/  FMNMX.FTZ R5, R171, R30, !PT ;  /* 0x0000001eab057209 */ /* 0x000fc40007810000 */
[----:B------:R-:W-:Y:S01]  /*3030*/  ISETP.GT.AND P3, PT, R25, 0x9, PT ;  /* 0x000000091900780c */ /* 0x000fe20003f64270 */
[----:B------:R-:W0:Y:S01]  /*3040*/  MUFU.TANH R40, R40 ;  /* 0x0000002800287308 */ /* 0x000e220000002400 */
[----:B------:R-:W-:Y:S02]  /*3050*/  FMNMX.FTZ R32, R172, R5, !PT ;  /* 0x00000005ac207209 */ /* 0x000fe40007810000 */
[----:B----4-:R-:W-:Y:S02]  /*3060*/  FSEL R31, R76, -INF , P4 ;  /* 0xff8000004c1f7808 */ /* 0x010fe40002000000 */
[----:B------:R-:W-:Y:S02]  /*3070*/  FMNMX.FTZ R30, R27, R29, !PT ;  /* 0x0000001d1b1e7209 */ /* 0x000fe40007810000 */
[----:B------:R-:W-:Y:S01]  /*3080*/  FMNMX.FTZ R5, R173, R32, !PT ;  /* 0x00000020ad057209 */ /* 0x000fe20007810000 */
[----:B------:R-:W2:Y:S01]  /*3090*/  MUFU.TANH R34, R34 ;  /* 0x0000002200227308 */ /* 0x000ea20000002400 */
[----:B-1----:R-:W-:-:S02]  /*30a0*/  FSEL R33, R77, -INF , P3 ;  /* 0xff8000004d217808 */ /* 0x002fc40001800000 */
[----:B------:R-:W-:Y:S02]  /*30b0*/  FMNMX.FTZ R30, R31, R30, !PT ;  /* 0x0000001e1f1e7209 */ /* 0x000fe40007810000 */
[----:B------:R-:W-:Y:S02]  /*30c0*/  FMNMX.FTZ R32, R174, R5, !PT ;  /* 0x00000005ae207209 */ /* 0x000fe40007810000 */
[----:B------:R-:W-:Y:S01]  /*30d0*/  ISETP.GT.AND P4, PT, R25, 0x11, PT ;  /* 0x000000111900780c */ /* 0x000fe20003f84270 */
[----:B------:R-:W1:Y:S01]  /*30e0*/  MUFU.TANH R35, R35 ;  /* 0x0000002300237308 */ /* 0x000e620000002400 */
[----:B0-----:R-:W-:Y:S02]  /*30f0*/  FSEL R179, R40, -INF , P1 ;  /* 0xff80000028b37808 */ /* 0x001fe40000800000 */
[----:B------:R-:W-:Y:S02]  /*3100*/  FMNMX.FTZ R30, R33, R30, !PT ;  /* 0x0000001e211e7209 */ /* 0x000fe40007810000 */
[----:B------:R-:W-:-:S02]  /*3110*/  FMNMX.FTZ R32, R179, R32, !PT ;  /* 0x00000020b3207209 */ /* 0x000fc40007810000 */
[----:B------:R-:W-:Y:S01]  /*3120*/  ISETP.GT.AND P1, PT, R21, 0x31, PT ;  /* 0x000000311500780c */ /* 0x000fe20003f24270 */
[----:B------:R-:W0:Y:S01]  /*3130*/  MUFU.TANH R38, R38 ;  /* 0x0000002600267308 */ /* 0x000e220000002400 */
[----:B--2---:R-:W-:Y:S02]  /*3140*/  FSEL R175, R34, -INF , P2 ;  /* 0xff80000022af7808 */ /* 0x004fe40001000000 */
[----:B------:R-:W-:Y:S02]  /*3150*/  ISETP.GT.AND P3, PT, R25, 0x18, PT ;  /* 0x000000181900780c */ /* 0x000fe40003f64270 */
[----:B------:R-:W-:Y:S02]  /*3160*/  FMNMX.FTZ R5, R175, R30, !PT ;  /* 0x0000001eaf057209 */ /* 0x000fe40007810000 */
[----:B------:R-:W-:Y:S01]  /*3170*/  FMNMX.FTZ R32, R181, R32, !PT ;  /* 0x00000020b5207209 */ /* 0x000fe20007810000 */
[----:B------:R-:W2:Y:S01]  /*3180*/  MUFU.TANH R49, R49 ;  /* 0x0000003100317308 */ /* 0x000ea20000002400 */
[----:B-1----:R-:W-:-:S02]  /*3190*/  FSEL R176, R35, -INF , P4 ;  /* 0xff80000023b07808 */ /* 0x002fc40002000000 */
[----:B------:R-:W-:Y:S02]  /*31a0*/  ISETP.GT.AND P2, PT, R25, 0x19, PT ;  /* 0x000000191900780c */ /* 0x000fe40003f44270 */
[----:B------:R-:W-:Y:S02]  /*31b0*/  FMNMX.FTZ R30, R176, R5, !PT ;  /* 0x00000005b01e7209 */ /* 0x000fe40007810000 */
[----:B------:R-:W-:Y:S01]  /*31c0*/  FMNMX.FTZ R32, R183, R32, !PT ;  /* 0x00000020b7207209 */ /* 0x000fe20007810000 */
[----:B------:R-:W1:Y:S01]  /*31d0*/  MUFU.TANH R39, R39 ;  /* 0x0000002700277308 */ /* 0x000e620000002400 */
[----:B0-----:R-:W-:Y:S02]  /*31e0*/  FSEL R177, R38, -INF , P3 ;  /* 0xff80000026b17808 */ /* 0x001fe40001800000 */
[----:B------:R-:W-:Y:S02]  /*31f0*/  ISETP.GT.AND P4, PT, R25, 0x20, PT ;  /* 0x000000201900780c */ /* 0x000fe40003f84270 */
[----:B------:R-:W-:-:S02]  /*3200*/  FMNMX.FTZ R5, R177, R30, !PT ;  /* 0x0000001eb1057209 */ /* 0x000fc40007810000 */
[----:B------:R-:W-:Y:S01]  /*3210*/  ISETP.GT.AND P3, PT, R25, 0x21, PT ;  /* 0x000000211900780c */ /* 0x000fe20003f64270 */
[----:B------:R-:W0:Y:S01]  /*3220*/  MUFU.TANH R60, R60 ;  /* 0x0000003c003c7308 */ /* 0x000e220000002400 */
[----:B--2---:R-:W-:Y:S02]  /*3230*/  FSEL R203, R49, -INF , P1 ;  /* 0xff80000031cb7808 */ /* 0x004fe40000800000 */
[----:B------:R-:W-:-:S05]  /*3240*/  ISETP.GT.AND P1, PT, R21, 0x48, PT ;  /* 0x000000481500780c */ /* 0x000fca0003f24270 */
[----:B------:R-:W2:Y:S01]  /*3250*/  MUFU.TANH R42, R42 ;  /* 0x0000002a002a7308 */ /* 0x000ea20000002400 */
[----:B-1----:R-:W-:Y:S02]  /*3260*/  FSEL R178, R39, -INF , P2 ;  /* 0xff80000027b27808 */ /* 0x002fe40001000000 */
[----:B------:R-:W-:Y:S02]  /*3270*/  ISETP.GT.AND P2, PT, R25, 0x28, PT ;  /* 0x000000281900780c */ /* 0x000fe40003f44270 */
[----:B------:R-:W-:-:S03]  /*3280*/  FMNMX.FTZ R5, R178, R5, !PT ;  /* 0x00000005b2057209 */ /* 0x000fc60007810000 */
[----:B------:R-:W1:Y:S01]  /*3290*/  MUFU.TANH R43, R43 ;  /* 0x0000002b002b7308 */ /* 0x000e620000002400 */
[----:B0-----:R-:W-:Y:S02]  /*32a0*/  FSEL R190, R60, -INF , P1 ;  /* 0xff8000003cbe7808 */ /* 0x001fe40000800000 */
[----:B------:R-:W-:Y:S02]  /*32b0*/  ISETP.GT.AND P1, PT, R21, 0x59, PT ;  /* 0x000000591500780c */ /* 0x000fe40003f24270 */
[----:B------:R-:W-:-:S03]  /*32c0*/  FMNMX.FTZ R21, R185, R32, !PT ;  /* 0x00000020b9157209 */ /* 0x000fc60007810000 */
[----:B------:R-:W0:Y:S01]  /*32d0*/  MUFU.TANH R46, R46 ;  /* 0x0000002e002e7308 */ /* 0x000e220000002400 */
[----:B--2---:R-:W-:Y:S02]  /*32e0*/  FSEL R180, R42, -INF , P4 ;  /* 0xff8000002ab47808 */ /* 0x004fe40002000000 */
[----:B------:R-:W-:Y:S02]  /*32f0*/  FMNMX.FTZ R30, R202, R21, !PT ;  /* 0x00000015ca1e7209 */ /* 0x000fe40007810000 */
[----:B------:R-:W-:Y:S02]  /*3300*/  FMNMX.FTZ R5, R180, R5, !PT ;  /* 0x00000005b4057209 */ /* 0x000fe40007810000 */
[----:B------:R-:W-:Y:S01]  /*3310*/  FMNMX.FTZ R21, R203, R30, !PT ;  /* 0x0000001ecb157209 */ /* 0x000fe20007810000 */
[----:B------:R-:W2:Y:S01]  /*3320*/  MUFU.TANH R47, R47 ;  /* 0x0000002f002f7308 */ /* 0x000ea20000002400 */
[----:B-1----:R-:W-:Y:S02]  /*3330*/  FSEL R182, R43, -INF , P3 ;  /* 0xff8000002bb67808 */ /* 0x002fe40001800000 */
[----:B------:R-:W-:-:S02]  /*3340*/  ISETP.GT.AND P4, PT, R25, 0x29, PT ;  /* 0x000000291900780c */ /* 0x000fc40003f84270 */
[----:B------:R-:W-:Y:S02]  /*3350*/  FMNMX.FTZ R5, R182, R5, !PT ;  /* 0x00000005b6057209 */ /* 0x000fe40007810000 */
[----:B------:R-:W-:Y:S01]  /*3360*/  FMNMX.FTZ R21, R204, R21, !PT ;  /* 0x00000015cc157209 */ /* 0x000fe20007810000 */
[----:B------:R-:W1:Y:S01]  /*3370*/  MUFU.TANH R50, R50 ;  /* 0x0000003200327308 */ /* 0x000e620000002400 */
[----:B0-----:R-:W-:Y:S02]  /*3380*/  FSEL R184, R46, -INF , P2 ;  /* 0xff8000002eb87808 */ /* 0x001fe40001000000 */
[----:B------:R-:W-:Y:S02]  /*3390*/  ISETP.GT.AND P3, PT, R25, 0x30, PT ;  /* 0x000000301900780c */ /* 0x000fe40003f64270 */
[----:B------:R-:W-:Y:S02]  /*33a0*/  FMNMX.FTZ R5, R184, R5, !PT ;  /* 0x00000005b8057209 */ /* 0x000fe40007810000 */
[----:B------:R-:W-:Y:S01]  /*33b0*/  FMNMX.FTZ R30, R206, R21, !PT ;  /* 0x00000015ce1e7209 */ /* 0x000fe20007810000 */
[----:B------:R-:W0:Y:S01]  /*33c0*/  MUFU.TANH R51, R51 ;  /* 0x0000003300337308 */ /* 0x000e220000002400 */
[----:B--2---:R-:W-:-:S02]  /*33d0*/  FSEL R186, R47, -INF , P4 ;  /* 0xff8000002fba7808 */ /* 0x004fc40002000000 */
[----:B------:R-:W-:Y:S02]  /*33e0*/  ISETP.GT.AND P2, PT, R25, 0x31, PT ;  /* 0x000000311900780c */ /* 0x000fe40003f44270 */
[----:B------:R-:W-:Y:S02]  /*33f0*/  FMNMX.FTZ R5, R186, R5, !PT ;  /* 0x00000005ba057209 */ /* 0x000fe40007810000 */
[----:B------:R-:W-:Y:S01]  /*3400*/  FMNMX.FTZ R32, R195, R30, !PT ;  /* 0x0000001ec3207209 */ /* 0x000fe20007810000 */
[----:B------:R-:W2:Y:S01]  /*3410*/  MUFU.TANH R54, R54 ;  /* 0x0000003600367308 */ /* 0x000ea20000002400 */
[----:B-1----:R-:W-:Y:S02]  /*3420*/  FSEL R196, R50, -INF , P3 ;  /* 0xff80000032c47808 */ /* 0x002fe40001800000 */
[----:B------:R-:W-:Y:S02]  /*3430*/  ISETP.GT.AND P4, PT, R25, 0x38, PT ;  /* 0x000000381900780c */ /* 0x000fe40003f84270 */
[----:B------:R-:W-:-:S02]  /*3440*/  FMNMX.FTZ R30, R196, R5, !PT ;  /* 0x00000005c41e7209 */ /* 0x000fc40007810000 */
[----:B------:R-:W-:Y:S01]  /*3450*/  ISETP.GT.AND P3, PT, R25, 0x39, PT ;  /* 0x000000391900780c */ /* 0x000fe20003f64270 */
[----:B------:R-:W1:Y:S01]  /*3460*/  MUFU.TANH R55, R55 ;  /* 0x0000003700377308 */ /* 0x000e620000002400 */
[----:B0-----:R-:W-:Y:S02]  /*3470*/  FSEL R197, R51, -INF , P2 ;  /* 0xff80000033c57808 */ /* 0x001fe40001000000 */
[----:B------:R-:W-:Y:S02]  /*3480*/  FMNMX.FTZ R21, R187, R32, !PT ;  /* 0x00000020bb157209 */ /* 0x000fe40007810000 */
[----:B------:R-:W-:Y:S02]  /*3490*/  FMNMX.FTZ R5, R197, R30, !PT ;  /* 0x0000001ec5057209 */ /* 0x000fe40007810000 */
[----:B------:R-:W-:Y:S01]  /*34a0*/  ISETP.GT.AND P2, PT, R25, 0x40, PT ;  /* 0x000000401900780c */ /* 0x000fe20003f44270 */
[----:B------:R-:W0:Y:S01]  /*34b0*/  MUFU.TANH R58, R58 ;  /* 0x0000003a003a7308 */ /* 0x000e220000002400 */
[----:B--2---:R-:W-:-:S02]  /*34c0*/  FSEL R198, R54, -INF , P4 ;  /* 0xff80000036c67808 */ /* 0x004fc40002000000 */
[----:B------:R-:W-:Y:S02]  /*34d0*/  FMNMX.FTZ R21, R190, R21, !PT ;  /* 0x00000015be157209 */ /* 0x000fe40007810000 */
[----:B------:R-:W-:Y:S02]  /*34e0*/  FMNMX.FTZ R30, R198, R5, !PT ;  /* 0x00000005c61e7209 */ /* 0x000fe40007810000 */
[----:B------:R-:W-:Y:S01]  /*34f0*/  ISETP.GT.AND P4, PT, R25, 0x41, PT ;  /* 0x000000411900780c */ /* 0x000fe20003f84270 */
[----:B------:R-:W2:Y:S01]  /*3500*/  MUFU.TANH R59, R59 ;  /* 0x0000003b003b7308 */ /* 0x000ea20000002400 */
[----:B-1----:R-:W-:Y:S02]  /*3510*/  FSEL R199, R55, -INF , P3 ;  /* 0xff80000037c77808 */ /* 0x002fe40001800000 */
[----:B------:R-:W-:Y:S02]  /*3520*/  FMNMX.FTZ R32, R192, R21, !PT ;  /* 0x00000015c0207209 */ /* 0x000fe40007810000 */
        /* <DEDUP_REMOVED lines=11> */
[----:B------:R-:W-:Y:S01]  /*35e0*/  FMNMX.FTZ R5, R163, R32, !PT ;  /* 0x00000020a3057209 */ /* 0x000fe20007810000 */
[----:B------:R-:W2:Y:S01]  /*35f0*/  MUFU.TANH R63, R63 ;  /* 0x0000003f003f7308 */ /* 0x000ea20000002400 */
[----:B-1----:R-:W-:-:S04]  /*3600*/  FSEL R191, R62, -INF , P3 ;  /* 0xff8000003ebf7808 */ /* 0x002fc80001800000 */
[----:B------:R-:W-:-:S03]  /*3610*/  FMNMX.FTZ R30, R191, R30, !PT ;  /* 0x0000001ebf1e7209 */ /* 0x000fc60007810000 */
[----:B------:R-:W1:Y:S01]  /*3620*/  MUFU.TANH R66, R66 ;  /* 0x0000004200427308 */ /* 0x000e620000002400 */
[----:B0-----:R-:W-:Y:S01]  /*3630*/  FSEL R164, R69, -INF , P1 ;  /* 0xff80000045a47808 */ /* 0x001fe20000800000 */
[----:B------:R0:W-:Y:S01]  /*3640*/  BAR.SYNC.DEFER_BLOCKING R209, 0x100 ;  /* 0x000400d10000751d */ /* 0x0001e20000010000 */
[----:B------:R-:W-:Y:S02]  /*3650*/  ISETP.GT.AND P1, PT, R25, 0x50, PT ;  /* 0x000000501900780c */ /* 0x000fe40003f24270 */
[----:B------:R-:W-:-:S03]  /*3660*/  FMNMX.FTZ R21, R164, R5, !PT ;  /* 0x00000005a4157209 */ /* 0x000fc60007810000 */
[----:B------:R-:W3:Y:S01]  /*3670*/  MUFU.TANH R67, R67 ;  /* 0x0000004300437308 */ /* 0x000ee20000002400 */
[----:B--2---:R-:W-:Y:S01]  /*3680*/  FSEL R193, R63, -INF , P2 ;  /* 0xff8000003fc17808 */ /* 0x004fe20001000000 */
[----:B------:R-:W2:Y:S01]  /*3690*/  SHFL.BFLY PT, R32, R21, 0x2, 0x1f ;  /* 0x0c401f0015207f89 */ /* 0x000ea200000e0000 */
[----:B------:R-:W-:Y:S02]  /*36a0*/  ISETP.GT.AND P2, PT, R25, 0x51, PT ;  /* 0x000000511900780c */ /* 0x000fe40003f44270 */
[----:B------:R-:W-:-:S03]  /*36b0*/  FMNMX.FTZ R30, R193, R30, !PT ;  /* 0x0000001ec11e7209 */ /* 0x000fc60007810000 */
[----:B------:R-:W4:Y:S01]  /*36c0*/  MUFU.TANH R70, R70 ;  /* 0x0000004600467308 */ /* 0x000f220000002400 */
[----:B-1----:R-:W-:Y:S02]  /*36d0*/  FSEL R165, R66, -INF , P1 ;  /* 0xff80000042a57808 */ /* 0x002fe40000800000 */
[----:B------:R-:W-:Y:S02]  /*36e0*/  ISETP.GT.AND P1, PT, R25, 0x58, PT ;  /* 0x000000581900780c */ /* 0x000fe40003f24270 */
[----:B------:R-:W-:-:S03]  /*36f0*/  FMNMX.FTZ R5, R165, R30, !PT ;  /* 0x0000001ea5057209 */ /* 0x000fc60007810000 */
[----:B------:R-:W1:Y:S01]  /*3700*/  MUFU.TANH R71, R71 ;  /* 0x0000004700477308 */ /* 0x000e620000002400 */
[----:B---3--:R-:W-:Y:S02]  /*3710*/  FSEL R166, R67, -INF , P2 ;  /* 0xff80000043a67808 */ /* 0x008fe40001000000 */
[----:B------:R-:W-:Y:S02]  /*3720*/  ISETP.GT.AND P2, PT, R25, 0x59, PT ;  /* 0x000000591900780c */ /* 0x000fe40003f44270 */
[----:B------:R-:W-:Y:S02]  /*3730*/  FMNMX.FTZ R30, R166, R5, !PT ;  /* 0x00000005a61e7209 */ /* 0x000fe40007810000 */
[----:B----4-:R-:W-:Y:S02]  /*3740*/  FSEL R167, R70, -INF , P1 ;  /* 0xff80000046a77808 */ /* 0x010fe40000800000 */
[----:B--2---:R-:W-:Y:S02]  /*3750*/  FMNMX.FTZ R32, R21, R32, !PT ;  /* 0x0000002015207209 */ /* 0x004fe40007810000 */
[----:B------:R-:W-:-:S03]  /*3760*/  FMNMX.FTZ R5, R167, R30, !PT ;  /* 0x0000001ea7057209 */ /* 0x000fc60007810000 */
[----:B------:R-:W2:Y:S01]  /*3770*/  SHFL.BFLY PT, R205, R32, 0x1, 0x1f ;  /* 0x0c201f0020cd7f89 */ /* 0x000ea200000e0000 */
[----:B-1----:R-:W-:-:S04]  /*3780*/  FSEL R168, R71, -INF , P2 ;  /* 0xff80000047a87808 */ /* 0x002fc80001000000 */
[----:B------:R-:W-:-:S05]  /*3790*/  FMNMX.FTZ R5, R168, R5, !PT ;  /* 0x00000005a8057209 */ /* 0x000fca0007810000 */
[----:B------:R-:W1:Y:S01]  /*37a0*/  SHFL.BFLY PT, R30, R5, 0x2, 0x1f ;  /* 0x0c401f00051e7f89 */ /* 0x000e6200000e0000 */
[----:B--2---:R-:W-:-:S04]  /*37b0*/  FMNMX.FTZ R205, R32, R205, !PT ;  /* 0x000000cd20cd7209 */ /* 0x004fc80007810000 */
[C---:B------:R-:W-:Y:S01]  /*37c0*/  FSETP.NEU.FTZ.AND P1, PT, R205.reuse, -INF , PT ;  /* 0xff800000cd00780b */ /* 0x040fe20003f3d000 */
[----:B------:R-:W-:Y:S01]  /*37d0*/  FMUL.FTZ R169, R205, UR5 ;  /* 0x00000005cda97c20 */ /* 0x000fe20008410000 */
[----:B-1----:R-:W-:-:S04]  /*37e0*/  FMNMX.FTZ R30, R5, R30, !PT ;  /* 0x0000001e051e7209 */ /* 0x002fc80007810000 */
        /* <DEDUP_REMOVED lines=21> */
[--C-:B------:R-:W-:Y:S01]  /*3940*/  FFMA.FTZ R187, R187, UR5, -R169.reuse ;  /* 0x00000005bbbb7c23 */ /* 0x100fe200080108a9 */
[--C-:B------:R-:W-:Y:S01]  /*3950*/  FFMA.FTZ R190, R190, UR5, -R169.reuse ;  /* 0x00000005bebe7c23 */ /* 0x100fe200080108a9 */
[--C-:B------:R-:W-:Y:S01]  /*3960*/  FFMA.FTZ R192, R192, UR5, -R169.reuse ;  /* 0x00000005c0c07c23 */ /* 0x100fe200080108a9 */
[----:B-1----:R-:W-:Y:S01]  /*3970*/  FMNMX.FTZ R189, R30, R189, !PT ;  /* 0x000000bd1ebd7209 */ /* 0x002fe20007810000 */
[----:B------:R-:W-:Y:S01]  /*3980*/  MUFU.EX2 R21, R21 ;  /* 0x0000001500157308 */ /* 0x000fe20000000800 */
[--C-:B------:R-:W-:Y:S01]  /*3990*/  FFMA.FTZ R161, R161, UR5, -R169.reuse ;  /* 0x00000005a1a17c23 */ /* 0x100fe200080108a9 */
[--C-:B------:R-:W-:Y:S01]  /*39a0*/  FFMA.FTZ R162, R162, UR5, -R169.reuse ;  /* 0x00000005a2a27c23 */ /* 0x100fe200080108a9 */
[C---:B------:R-:W-:Y:S01]  /*39b0*/  FSETP.NEU.FTZ.AND P1, PT, R189.reuse, -INF , PT ;  /* 0xff800000bd00780b */ /* 0x040fe20003f3d000 */
[----:B------:R-:W-:Y:S01]  /*39c0*/  FMUL.FTZ R170, R189, UR5 ;  /* 0x00000005bdaa7c20 */ /* 0x000fe20008410000 */
[--C-:B------:R-:W-:Y:S01]  /*39d0*/  FFMA.FTZ R163, R163, UR5, -R169.reuse ;  /* 0x00000005a3a37c23 */ /* 0x100fe200080108a9 */
[----:B------:R-:W-:-:S02]  /*39e0*/  FFMA.FTZ R164, R164, UR5, -R169 ;  /* 0x00000005a4a47c23 */ /* 0x000fc400080108a9 */
[----:B------:R-:W1:Y:S01]  /*39f0*/  MUFU.EX2 R156, R156 ;  /* 0x0000009c009c7308 */ /* 0x000e620000000800 */
[----:B------:R-:W-:Y:S02]  /*3a00*/  FSEL R170, R170, RZ, P1 ;  /* 0x000000ffaaaa7208 */ /* 0x000fe40000800000 */
[----:B--2---:R-:W-:Y:S01]  /*3a10*/  F2FP.BF16.F32.PACK_AB R152, R5, R4 ;  /* 0x000000040598723e */ /* 0x004fe200000010ff */
        /* <DEDUP_REMOVED lines=29> */
[----:B------:R-:W-:-:S02]  /*3bf0*/  FADD.FTZ R21, R21, R4 ;  /* 0x0000000415157221 */ /* 0x000fc40000010000 */
[----:B------:R-:W2:Y:S01]  /*3c00*/  MUFU.EX2 R160, R160 ;  /* 0x000000a000a07308 */ /* 0x000ea20000000800 */
[----:B-1----:R-:W-:Y:S01]  /*3c10*/  F2FP.BF16.F32.PACK_AB R153, R158, R157 ;  /* 0x0000009d9e99723e */ /* 0x002fe200000010ff */
[----:B------:R-:W-:Y:S01]  /*3c20*/  FADD.FTZ R158, R157, R158 ;  /* 0x0000009e9d9e7221 */ /* 0x000fe20000010000 */
[----:B------:R-:W-:-:S05]  /*3c30*/  FADD.FTZ R156, R156, R21 ;  /* 0x000000159c9c7221 */ /* 0x000fca0000010000 */
[----:B------:R-:W-:Y:S08]  /*3c40*/  MUFU.EX2 R171, R171 ;  /* 0x000000ab00ab7308 */ /* 0x000ff00000000800 */
[----:B------:R-:W1:Y:S01]  /*3c50*/  MUFU.EX2 R172, R172 ;  /* 0x000000ac00ac7308 */ /* 0x000e620000000800 */
[----:B--2---:R-:W-:Y:S01]  /*3c60*/  F2FP.BF16.F32.PACK_AB R155, R160, R159 ;  /* 0x0000009fa09b723e */ /* 0x004fe200000010ff */
        /* <DEDUP_REMOVED lines=9> */
[----:B------:R-:W2:Y:S08]  /*3d00*/  MUFU.EX2 R176, R176 ;  /* 0x000000b000b07308 */ /* 0x000eb00000000800 */
[----:B------:R-:W-:Y:S08]  /*3d10*/  MUFU.EX2 R177, R177 ;  /* 0x000000b100b17308 */ /* 0x000ff00000000800 */
[----:B------:R-:W3:Y:S08]  /*3d20*/  MUFU.EX2 R178, R178 ;  /* 0x000000b200b27308 */ /* 0x000ef00000000800 */
[----:B------:R-:W4:Y:S08]  /*3d30*/  MUFU.EX2 R179, R179 ;  /* 0x000000b300b37308 */ /* 0x000f300000000800 */
[----:B------:R-:W-:Y:S08]  /*3d40*/  MUFU.EX2 R181, R181 ;  /* 0x000000b500b57308 */ /* 0x000ff00000000800 */
[----:B------:R-:W-:Y:S08]  /*3d50*/  MUFU.EX2 R183, R183 ;  /* 0x000000b700b77308 */ /* 0x000ff00000000800 */
[----:B------:R-:W-:Y:S08]  /*3d60*/  MUFU.EX2 R185, R185 ;  /* 0x000000b900b97308 */ /* 0x000ff00000000800 */
[----:B------:R-:W5:Y:S08]  /*3d70*/  MUFU.EX2 R180, R180 ;  /* 0x000000b400b47308 */ /* 0x000f700000000800 */
[----:B------:R-:W0:Y:S08]  /*3d80*/  MUFU.EX2 R182, R182 ;  /* 0x000000b600b67308 */ /* 0x000e300000000800 */
[----:B------:R-:W0:Y:S08]  /*3d90*/  MUFU.EX2 R184, R184 ;  /* 0x000000b800b87308 */ /* 0x000e300000000800 */
        /* <DEDUP_REMOVED lines=9> */
[----:B------:R-:W0:Y:S08]  /*3e30*/  MUFU.EX2 R195, R195 ;  /* 0x000000c300c37308 */ /* 0x000e300000000800 */
[----:B------:R-:W-:Y:S08]  /*3e40*/  MUFU.EX2 R187, R187 ;  /* 0x000000bb00bb7308 */ /* 0x000ff00000000800 */
[----:B------:R-:W-:Y:S08]  /*3e50*/  MUFU.EX2 R190, R190 ;  /* 0x000000be00be7308 */ /* 0x000ff00000000800 */
[----:B------:R-:W-:Y:S08]  /*3e60*/  MUFU.EX2 R192, R192 ;  /* 0x000000c000c07308 */ /* 0x000ff00000000800 */
[----:B------:R-:W0:Y:S08]  /*3e70*/  MUFU.EX2 R194, R194 ;  /* 0x000000c200c27308 */ /* 0x000e300000000800 */
[----:B------:R-:W0:Y:S08]  /*3e80*/  MUFU.EX2 R188, R188 ;  /* 0x000000bc00bc7308 */ /* 0x000e300000000800 */
[----:B------:R-:W-:Y:S08]  /*3e90*/  MUFU.EX2 R191, R191 ;  /* 0x000000bf00bf7308 */ /* 0x000ff00000000800 */
[----:B------:R-:W0:Y:S08]  /*3ea0*/  MUFU.EX2 R193, R193 ;  /* 0x000000c100c17308 */ /* 0x000e300000000800 */
[----:B------:R-:W-:Y:S08]  /*3eb0*/  MUFU.EX2 R161, R161 ;  /* 0x000000a100a17308 */ /* 0x000ff00000000800 */
[----:B------:R-:W0:Y:S08]  /*3ec0*/  MUFU.EX2 R162, R162 ;  /* 0x000000a200a27308 */ /* 0x000e300000000800 */
[----:B------:R-:W-:Y:S08]  /*3ed0*/  MUFU.EX2 R163, R163 ;  /* 0x000000a300a37308 */ /* 0x000ff00000000800 */
[----:B------:R-:W-:Y:S08]  /*3ee0*/  MUFU.EX2 R164, R164 ;  /* 0x000000a400a47308 */ /* 0x000ff00000000800 */
[----:B------:R-:W-:Y:S01]  /*3ef0*/  MUFU.EX2 R165, R165 ;  /* 0x000000a500a57308 */ /* 0x000fe20000000800 */
[----:B------:R-:W-:-:S02]  /*3f00*/  WARPGROUP.DEPBAR.LE gsb0, 0x0 ;  /* 0x00008000000079c5 */ /* 0x000fc40000010000 */
[----:B-1----:R-:W-:Y:S01]  /*3f10*/  F2FP.BF16.F32.PACK_AB R152, R172, R171 ;  /* 0x000000abac98723e */ /* 0x002fe200000010ff */
[----:B------:R-:W-:Y:S01]  /*3f20*/  FADD.FTZ R171, R171, R156 ;  /* 0x0000009cabab7221 */ /* 0x000fe20000010000 */
[----:B--2---:R-:W-:Y:S01]  /*3f30*/  F2FP.BF16.F32.PACK_AB R153, R176, R175 ;  /* 0x000000afb099723e */ /* 0x004fe200000010ff */
[----:B------:R-:W-:Y:S01]  /*3f40*/  FADD.FTZ R175, R175, R160 ;  /* 0x000000a0afaf7221 */ /* 0x000fe20000010000 */
[----:B------:R-:W-:Y:S01]  /*3f50*/  F2FP.BF16.F32.PACK_AB R154, R174, R173 ;  /* 0x000000adae9a723e */ /* 0x000fe200000010ff */
[----:B------:R-:W1:Y:S01]  /*3f60*/  MUFU.EX2 R166, R166 ;  /* 0x000000a600a67308 */ /* 0x000e620000000800 */
        /* <DEDUP_REMOVED lines=12> */
[----:B----4-:R-:W-:Y:S01]  /*4030*/  FADD.FTZ R174, R179, R174 ;  /* 0x000000aeb3ae7221 */ /* 0x010fe20000010000 */
[----:B------:R-:W2:Y:S01]  /*4040*/  MUFU.EX2 R168, R168 ;  /* 0x000000a800a87308 */ /* 0x000ea20000000800 */
[----:B-----5:R-:W-:-:S02]  /*4050*/  FADD.FTZ R177, R180, R177 ;  /* 0x000000b1b4b17221 */ /* 0x020fc40000010000 */
[----:B------:R-:W-:Y:S02]  /*4060*/  FADD.FTZ R174, R181, R174 ;  /* 0x000000aeb5ae7221 */ /* 0x000fe40000010000 */
[----:B0-----:R-:W-:Y:S02]  /*4070*/  FADD.FTZ R177, R182, R177 ;  /* 0x000000b1b6b17221 */ /* 0x001fe40000010000 */
[----:B------:R-:W-:Y:S02]  /*4080*/  FADD.FTZ R174, R183, R174 ;  /* 0x000000aeb7ae7221 */ /* 0x000fe40000010000 */
[----:B------:R-:W-:-:S04]  /*4090*/  FADD.FTZ R177, R184, R177 ;  /* 0x000000b1b8b17221 */ /* 0x000fc80000010000 */
[----:B------:R-:W-:Y:S01]  /*40a0*/  FADD.FTZ R177, R186, R177 ;  /* 0x000000b1bab17221 */ /* 0x000fe20000010000 */
[----:B------:R-:W-:Y:S02]  /*40b0*/  WARPGROUP.DEPBAR.LE gsb0, 0x0 ;  /* 0x00008000000079c5 */ /* 0x000fe40000010000 */
[----:B------:R-:W-:Y:S02]  /*40c0*/  F2FP.BF16.F32.PACK_AB R152, R181, R179 ;  /* 0x000000b3b598723e */ /* 0x000fe400000010ff */
[----:B------:R-:W-:Y:S02]  /*40d0*/  F2FP.BF16.F32.PACK_AB R153, R182, R180 ;  /* 0x000000b4b699723e */ /* 0x000fe400000010ff */
[C---:B------:R-:W-:Y:S01]  /*40e0*/  F2FP.BF16.F32.PACK_AB R154, R185.reuse, R183 ;  /* 0x000000b7b99a723e */ /* 0x040fe200000010ff */
[----:B------:R-:W-:Y:S01]  /*40f0*/  FADD.FTZ R185, R185, R174 ;  /* 0x000000aeb9b97221 */ /* 0x000fe20000010000 */
        /* <DEDUP_REMOVED lines=21> */
[----:B------:R-:W-:Y:S01]  /*4250*/  FADD.FTZ R206, R195, R206 ;  /* 0x000000cec3ce7221 */ /* 0x000fe20000010000 */
[----:B------:R-:W-:Y:S01]  /*4260*/  UMOV UR11, 0x40000040 ;  /* 0x40000040000b7882 */ /* 0x000fe20000000000 */
[----:B------:R-:W-:Y:S01]  /*4270*/  FADD.FTZ R199, R194, R199 ;  /* 0x000000c7c2c77221 */ /* 0x000fe20000010000 */
[----:B------:R-:W-:Y:S02]  /*4280*/  WARPGROUP.DEPBAR.LE gsb0, 0x0 ;  /* 0x00008000000079c5 */ /* 0x000fe40000010000 */
[C---:B------:R-:W-:Y:S01]  /*4290*/  F2FP.BF16.F32.PACK_AB R152, R187.reuse, R195 ;  /* 0x000000c3bb98723e */ /* 0x040fe200000010ff */
        /* <DEDUP_REMOVED lines=9> */
[----:B------:R-:W-:-:S10]  /*4330*/  FADD.FTZ R188, R193, R188 ;  /* 0x000000bcc1bc7221 */ /* 0x000fd40000010000 */
        /* <DEDUP_REMOVED lines=21> */
.L_x_4666:
[----:B------:R-:W0:Y:S01]  /*4490*/  @P6 LDC R152, c[0x0][0x44c] ;  /* 0x00011300ff986b82 */ /* 0x000e220000000800 */
[----:B------:R-:W-:Y:S01]  /*44a0*/  R2UR UR4, R212 ;  /* 0x00000000d40472ca */ /* 0x000fe200000e0000 */
[----:B------:R-:W-:Y:S01]  /*44b0*/  IMAD.U32 R21, RZ, RZ, UR60 ;  /* 0x0000003cff157e24 */ /* 0x000fe2000f8e00ff */
[----:B------:R-:W-:Y:S01]  /*44c0*/  UIADD3 UR6, UR6, 0x32460, URZ ;  /* 0x0003246006067890 */ /* 0x000fe2000fffe03f */
[----:B------:R-:W-:-:S03]  /*44d0*/  VIADD R201, R201, 0xfffffffe ;  /* 0xfffffffec9c97836 */ /* 0x000fc60000000000 */
[----:B------:R-:W-:Y:S01]  /*44e0*/  UPRMT UR6, UR48, 0x654, UR6 ;  /* 0x0000065430067896 */ /* 0x000fe20008000006 */
[----:B------:R-:W1:Y:S06]  /*44f0*/  @P6 LDC R153, c[0x0][0x450] ;  /* 0x00011400ff996b82 */ /* 0x000e6c0000000800 */
[----:B------:R-:W-:Y:S02]  /*4500*/  IMAD R208, R208, UR4, -R207 ;  /* 0x00000004d0d07c24 */ /* 0x000fe4000f8e0acf */
[----:B------:R-:W-:Y:S01]  /*4510*/  SYNCS.ARRIVE.TRANS64.RED.A1T0 RZ, [UR6], RZ ;  /* 0x000000ffffff79a7 */ /* 0x000fe20008100406 */
[----:B0-----:R-:W-:-:S05]  /*4520*/  @P6 IMAD.HI.U32 R152, R152, UR60, RZ ;  /* 0x0000003c98986c27 */ /* 0x001fca000f8e00ff */
[----:B-1----:R-:W-:-:S05]  /*4530*/  @P6 SHF.R.U32.HI R21, RZ, R153, R152 ;  /* 0x00000099ff156219 */ /* 0x002fca0000011698 */
[----:B------:R-:W-:-:S04]  /*4540*/  IMAD.IADD R21, R208, 0x1, R21 ;  /* 0x00000001d0157824 */ /* 0x000fc800078e0215 */
[----:B------:R-:W-:-:S05]  /*4550*/  IMAD.HI R21, R21, 0x2aaaaaab, RZ ;  /* 0x2aaaaaab15157827 */ /* 0x000fca00078e02ff */
[----:B------:R-:W-:-:S04]  /*4560*/  SHF.R.U32.HI R152, RZ, 0x1f, R21 ;  /* 0x0000001fff987819 */ /* 0x000fc80000011615 */
[----:B------:R-:W-:-:S04]  /*4570*/  LEA.HI.SX32 R152, R21, R152, 0x1c ;  /* 0x0000009815987211 */ /* 0x000fc800078fe2ff */
[----:B------:R-:W-:-:S04]  /*4580*/  VIMNMX R211, RZ, R152, !PT ;  /* 0x00000098ffd37248 */ /* 0x000fc80007fe0100 */
[----:B------:R-:W-:-:S13]  /*4590*/  ISETP.GE.AND P1, PT, R201, R211, PT ;  /* 0x000000d3c900720c */ /* 0x000fda0003f26270 */
[----:B------:R-:W-:Y:S05]  /*45a0*/  @!P1 BRA `(.L_x_4667) ;  /* 0x0000003000489947 */ /* 0x000fea0003800000 */
[----:B------:R-:W-:Y:S01]  /*45b0*/  IMAD.MOV.U32 R202, RZ, RZ, R189 ;  /* 0x000000ffffca7224 */ /* 0x000fe200078e00bd */
[----:B------:R-:W-:-:S07]  /*45c0*/  MOV R21, R205 ;  /* 0x000000cd00157202 */ /* 0x000fce0000000f00 */
.L_x_4678:
[----:B------:R-:W-:-:S04]  /*45d0*/  UIADD3 UR38, UR38, 0x1, URZ ;  /* 0x0000000126267890 */ /* 0x000fc8000fffe03f */
[----:B------:R-:W-:-:S04]  /*45e0*/  UISETP.NE.AND UP0, UPT, UR38, 0x2, UPT ;  /* 0x000000022600788c */ /* 0x000fc8000bf05270 */
[----:B------:R-:W-:Y:S02]  /*45f0*/  USEL UR6, UR38, URZ, UP0 ;  /* 0x0000003f26067287 */ /* 0x000fe40008000000 */
[----:B------:R-:W-:-:S04]  /*4600*/  USEL UR4, URZ, 0x1, UP0 ;  /* 0x000000013f047887 */ /* 0x000fc80008000000 */
[----:B------:R-:W-:Y:S01]  /*4610*/  ULOP3.LUT UR39, UR39, UR4, URZ, 0x3c, !UPT ;  /* 0x0000000427277292 */ /* 0x000fe2000f8e3c3f */
[----:B------:R-:W-:Y:S01]  /*4620*/  UMOV UR38, UR6 ;  /* 0x0000000600267c82 */ /* 0x000fe20008000000 */
[----:B------:R-:W-:Y:S10]  /*4630*/  @!P0 BRA `(.L_x_4668) ;  /* 0x0000000000048947 */ /* 0x000ff40003800000 */
[----:B------:R-:W-:Y:S01]  /*4640*/  BPT.TRAP 0x1 ;  /* 0x000000040000795c */ /* 0x000fe20000300000 */
.L_x_4668:
        /* <DEDUP_REMOVED lines=9> */
.L_x_4669:
[----:B-1----:R-:W-:Y:S05]  /*46e0*/  @P1 BRA `(.L_x_4670) ;  /* 0x0000000000081947 */ /* 0x002fea0003800000 */
[----:B------:R-:W1:Y:S02]  /*46f0*/  SYNCS.PHASECHK.TRANS64.TRYWAIT P1, [UR4+0x32430], R0 ;  /* 0x03243000ff0075a7 */ /* 0x000e640008020144 */
[----:B-1----:R-:W-:Y:S05]  /*4700*/  @!P1 BRA `(.L_x_4671) ;  /* 0x000000dc00109947 */ /* 0x002fea0003800000 */
.L_x_4670:
[----:B------:R-:W-:Y:S01]  /*4710*/  R2UR UR5, R20 ;  /* 0x00000000140572ca */ /* 0x000fe200000e0000 */
[----:B-1----:R-:W-:Y:S01]  /*4720*/  WARPGROUP.ARRIVE ;  /* 0x00000000000079c5 */ /* 0x002fe20000000000 */
[----:B------:R-:W-:Y:S01]  /*4730*/  R2UR UR48, R22 ;  /* 0x00000000163072ca */ /* 0x000fe200000e0000 */
[----:B------:R-:W-:Y:S01]  /*4740*/  UMOV UR51, 0x40000040 ;  /* 0x4000004000337882 */ /* 0x000fe20000000000 */
[----:B------:R-:W-:-:S09]  /*4750*/  R2UR UR49, R23 ;  /* 0x00000000173172ca */ /* 0x000fd200000e0000 */
[----:B------:R-:W-:-:S07]  /*4760*/  UIMAD UR5, UR38, 0x300, UR5 ;  /* 0x00000300260578a4 */ /* 0x000fce000f8e0205 */
[----:B------:R-:W-:Y:S02]  /*4770*/  UMOV UR50, UR5 ;  /* 0x0000000500327c82 */ /* 0x000fe40008000000 */
        /* <DEDUP_REMOVED lines=25> */
.L_x_4672:
[----:B------:R1:W2:Y:S01]  /*4910*/  SYNCS.PHASECHK.TRANS64.TRYWAIT P1, [UR4+0x32450], R0 ;  /* 0x03245000ff0075a7 */ /* 0x0002a20008020144 */
[----:B------:R-:W-:Y:S05]  /*4920*/  @!P0 BRA `(.L_x_4673) ;  /* 0x0000000000048947 */ /* 0x000fea0003800000 */
[----:B------:R-:W-:Y:S01]  /*4930*/  BPT.TRAP 0x1 ;  /* 0x000000040000795c */ /* 0x000fe20000300000 */
.L_x_4673:
[----:B--2---:R-:W-:Y:S05]  /*4940*/  @P1 BRA `(.L_x_4674) ;  /* 0x0000000000081947 */ /* 0x004fea0003800000 */
[----:B------:R-:W2:Y:S02]  /*4950*/  SYNCS.PHASECHK.TRANS64.TRYWAIT P1, [UR4+0x32450], R0 ;  /* 0x03245000ff0075a7 */ /* 0x000ea40008020144 */
[----:B--2---:R-:W-:Y:S05]  /*4960*/  @!P1 BRA `(.L_x_4675) ;  /* 0x000000d800909947 */ /* 0x004fea0003800000 */
.L_x_4674:
[----:B------:R-:W-:Y:S01]  /*4970*/  R2UR UR48, R12 ;  /* 0x000000000c3072ca */ /* 0x000fe200000e0000 */
[----:B------:R-:W-:Y:S01]  /*4980*/  UIMAD UR5, UR6, 0xc00, UR61 ;  /* 0x00000c00060578a4 */ /* 0x000fe2000f8e023d */
[----:B------:R-:W-:Y:S01]  /*4990*/  R2UR UR49, R13 ;  /* 0x000000000d3172ca */ /* 0x000fe200000e0000 */
[----:B------:R-:W-:Y:S01]  /*49a0*/  WARPGROUP.ARRIVE ;  /* 0x00000000000079c5 */ /* 0x000fe20000000000 */
[----:B------:R-:W-:Y:S01]  /*49b0*/  UMOV UR51, 0x40000040 ;  /* 0x4000004000337882 */ /* 0x000fe20000000000 */
[----:B------:R-:W-:-:S04]  /*49c0*/  UIADD3 UR10, UR5, 0x304, URZ ;  /* 0x00000304050a7890 */ /* 0x000fc8000fffe03f */
[----:B--2---:R-:W2:Y:S01]  /*49d0*/  S2R R203, SR_TID.X ;  /* 0x0000000000cb7919 */ /* 0x004ea20000002100 */
        /* <DEDUP_REMOVED lines=23> */
[----:B--2---:R-:W-:-:S04]  /*4b50*/  SHF.R.U32.HI R203, RZ, 0x7, R203 ;  /* 0x00000007ffcb7819 */ /* 0x004fc800000116cb */
[----:B01----:R-:W-:Y:S01]  /*4b60*/  IADD3 R0, -R203, 0xb, RZ ;  /* 0x0000000bcb007810 */ /* 0x003fe20007ffe1ff */
        /* <DEDUP_REMOVED lines=69> */
.L_x_4676:
[----:B------:R-:W-:Y:S01]  /*4fc0*/  ISETP.NE.AND P1, PT, R228, 0x1, PT ;  /* 0x00000001e400780c */ /* 0x000fe20003f25270 */
[----:B------:R-:W-:Y:S01]  /*4fd0*/  VIADD R206, R213, UR60 ;  /* 0x0000003cd5ce7c36 */ /* 0x000fe20008000000 */
[----:B------:R-:W1:Y:S01]  /*4fe0*/  LDC R205, c[0x0][0x2f0] ;  /* 0x0000bc00ffcd7b82 */ /* 0x000e620000000800 */
[----:B------:R-:W-:Y:S01]  /*4ff0*/  R2UR UR10, R212 ;  /* 0x00000000d40a72ca */ /* 0x000fe200000e0000 */
[----:B------:R-:W-:Y:S01]  /*5000*/  ULDC UR5, c[0x0][0xad0] ;  /* 0x0002b40000057ab9 */ /* 0x000fe20000000800 */
[----:B------:R-:W-:Y:S01]  /*5010*/  UIMAD UR6, UR6, 0xc00, UR7 ;  /* 0x00000c00060678a4 */ /* 0x000fe2000f8e0207 */
[----:B------:R-:W-:Y:S01]  /*5020*/  FMUL.FTZ R157, R157, UR5 ;  /* 0x000000059d9d7c20 */ /* 0x000fe20008410000 */
[----:B------:R-:W-:Y:S01]  /*5030*/  FMUL.FTZ R160, R160, UR5 ;  /* 0x00000005a0a07c20 */ /* 0x000fe20008410000 */
[----:B------:R-:W-:Y:S01]  /*5040*/  FMUL.FTZ R168, R168, UR5 ;  /* 0x00000005a8a87c20 */ /* 0x000fe20008410000 */
[----:B------:R-:W-:Y:S01]  /*5050*/  FMUL.FTZ R152, R152, UR5 ;  /* 0x0000000598987c20 */ /* 0x000fe20008410000 */
[----:B------:R-:W-:Y:S01]  /*5060*/  FMUL.FTZ R169, R169, UR5 ;  /* 0x00000005a9a97c20 */ /* 0x000fe20008410000 */
[----:B------:R-:W-:Y:S01]  /*5070*/  FMUL.FTZ R177, R177, UR5 ;  /* 0x00000005b1b17c20 */ /* 0x000fe20008410000 */
[----:B------:R-:W2:Y:S01]  /*5080*/  MUFU.TANH R157, R157 ;  /* 0x0000009d009d7308 */ /* 0x000ea20000002400 */
[----:B------:R-:W3:Y:S01]  /*5090*/  @P1 LDC R203, c[0x0][0x44c] ;  /* 0x00011300ffcb1b82 */ /* 0x000ee20000000800 */
[----:B------:R-:W-:Y:S01]  /*50a0*/  FMUL.FTZ R153, R153, UR5 ;  /* 0x0000000599997c20 */ /* 0x000fe20008410000 */
[----:B------:R-:W-:Y:S01]  /*50b0*/  FMUL.FTZ R161, R161, UR5 ;  /* 0x00000005a1a17c20 */ /* 0x000fe20008410000 */
[----:B------:R-:W-:Y:S01]  /*50c0*/  FMUL.FTZ R180, R180, UR5 ;  /* 0x00000005b4b47c20 */ /* 0x000fe20008410000 */
[----:B------:R-:W-:Y:S01]  /*50d0*/  FMUL.FTZ R154, R154, UR5 ;  /* 0x000000059a9a7c20 */ /* 0x000fe20008410000 */
[----:B------:R-:W-:Y:S01]  /*50e0*/  FMUL.FTZ R164, R164, UR5 ;  /* 0x00000005a4a47c20 */ /* 0x000fe20008410000 */
[----:B------:R-:W-:Y:S01]  /*50f0*/  FMUL.FTZ R172, R172, UR5 ;  /* 0x00000005acac7c20 */ /* 0x000fe20008410000 */
[----:B------:R-:W4:Y:S01]  /*5100*/  MUFU.TANH R160, R160 ;  /* 0x000000a000a07308 */ /* 0x000f220000002400 */
[----:B------:R-:W5:Y:S01]  /*5110*/  @P1 LDC R204, c[0x0][0x450] ;  /* 0x00011400ffcc1b82 */ /* 0x000f620000000800 */
        /* <DEDUP_REMOVED lines=15> */
[----:B---3--:R-:W-:-:S04]  /*5210*/  @P1 IMAD.HI.U32 R203, R206, R203, RZ ;  /* 0x000000cbcecb1227 */ /* 0x008fc800078e00ff */
[----:B------:R-:W-:Y:S01]  /*5220*/  FMUL.FTZ R167, R167, UR5 ;  /* 0x00000005a7a77c20 */ /* 0x000fe20008410000 */
[----:B------:R-:W-:Y:S01]  /*5230*/  FMUL.FTZ R170, R170, UR5 ;  /* 0x00000005aaaa7c20 */ /* 0x000fe20008410000 */
[----:B------:R-:W-:Y:S01]  /*5240*/  FMUL.FTZ R171, R171, UR5 ;  /* 0x00000005abab7c20 */ /* 0x000fe20008410000 */
[----:B------:R-:W-:Y:S01]  /*5250*/  FMUL.FTZ R174, R174, UR5 ;  /* 0x00000005aeae7c20 */ /* 0x000fe20008410000 */
[----:B------:R-:W-:Y:S01]  /*5260*/  FMUL.FTZ R175, R175, UR5 ;  /* 0x00000005afaf7c20 */ /* 0x000fe20008410000 */
[----:B------:R-:W-:Y:S01]  /*5270*/  FMUL.FTZ R178, R178, UR5 ;  /* 0x00000005b2b27c20 */ /* 0x000fe20008410000 */
[----:B------:R-:W3:Y:S01]  /*5280*/  MUFU.TANH R169, R169 ;  /* 0x000000a900a97308 */ /* 0x000ee20000002400 */
[----:B-----5:R-:W-:Y:S01]  /*5290*/  @P1 SHF.R.U32.HI R206, RZ, R204, R203 ;  /* 0x000000ccffce1219 */ /* 0x020fe200000116cb */
[----:B------:R-:W-:Y:S01]  /*52a0*/  FMUL.FTZ R179, R179, UR5 ;  /* 0x00000005b3b37c20 */ /* 0x000fe20008410000 */
[----:B------:R-:W-:Y:S01]  /*52b0*/  FMUL.FTZ R182, R182, UR5 ;  /* 0x00000005b6b67c20 */ /* 0x000fe20008410000 */
[----:B------:R-:W-:Y:S01]  /*52c0*/  FMUL.FTZ R183, R183, UR5 ;  /* 0x00000005b7b77c20 */ /* 0x000fe20008410000 */
[----:B------:R-:W-:Y:S01]  /*52d0*/  FMUL.FTZ R186, R186, UR5 ;  /* 0x00000005baba7c20 */ /* 0x000fe20008410000 */
[----:B------:R-:W5:Y:S01]  /*52e0*/  SHFL.IDX PT, R203, R206, RZ, 0x1c1f ;  /* 0x001c1fffcecb7589 */ /* 0x000f6200000e0000 */
[----:B------:R-:W-:Y:S01]  /*52f0*/  FMUL.FTZ R187, R187, UR5 ;  /* 0x00000005bbbb7c20 */ /* 0x000fe20008410000 */
[----:B------:R-:W3:Y:S01]  /*5300*/  MUFU.TANH R177, R177 ;  /* 0x000000b100b17308 */ /* 0x000ee20000002400 */
[----:B------:R-:W-:Y:S01]  /*5310*/  FMUL.FTZ R190, R190, UR5 ;  /* 0x00000005bebe7c20 */ /* 0x000fe20008410000 */
[----:B------:R2:W4:Y:S01]  /*5320*/  SHFL.IDX PT, R204, R206, 0x1, 0x1c1f ;  /* 0x003c1f00cecc7f89 */ /* 0x00052200000e0000 */
[----:B------:R-:W-:Y:S01]  /*5330*/  FMUL.FTZ R191, R191, UR5 ;  /* 0x00000005bfbf7c20 */ /* 0x000fe20008410000 */
[----:B------:R-:W-:Y:S01]  /*5340*/  FMUL.FTZ R194, R194, UR5 ;  /* 0x00000005c2c27c20 */ /* 0x000fe20008410000 */
[----:B------:R-:W-:Y:S01]  /*5350*/  FMUL.FTZ R195, R195, UR5 ;  /* 0x00000005c3c37c20 */ /* 0x000fe20008410000 */
[----:B------:R-:W-:Y:S01]  /*5360*/  FMUL.FTZ R198, R198, UR5 ;  /* 0x00000005c6c67c20 */ /* 0x000fe20008410000 */
[----:B------:R-:W-:Y:S01]  /*5370*/  FMUL.FTZ R188, R188, UR5 ;  /* 0x00000005bcbc7c20 */ /* 0x000fe20008410000 */
[----:B------:R-:W3:Y:S01]  /*5380*/  MUFU.TANH R153, R153 ;  /* 0x0000009900997308 */ /* 0x000ee20000002400 */
[----:B------:R-:W-:Y:S01]  /*5390*/  FMUL.FTZ R199, R199, UR5 ;  /* 0x00000005c7c77c20 */ /* 0x000fe20008410000 */
[----:B--2---:R-:W-:-:S02]  /*53a0*/  IMAD.MOV.U32 R206, RZ, RZ, -0x60 ;  /* 0xffffffa0ffce7424 */ /* 0x004fc400078e00ff */
[----:B------:R-:W-:Y:S01]  /*53b0*/  FMUL.FTZ R189, R189, UR5 ;  /* 0x00000005bdbd7c20 */ /* 0x000fe20008410000 */
[----:B------:R-:W-:Y:S01]  /*53c0*/  FMUL.FTZ R192, R192, UR5 ;  /* 0x00000005c0c07c20 */ /* 0x000fe20008410000 */
[----:B------:R-:W-:Y:S01]  /*53d0*/  FMUL.FTZ R197, R197, UR5 ;  /* 0x00000005c5c57c20 */ /* 0x000fe20008410000 */
[----:B------:R-:W-:Y:S02]  /*53e0*/  IMAD R206, R201, R206, 0x1 ;  /* 0x00000001c9ce7424 */ /* 0x000fe400078e02ce */
[----:B------:R-:W-:Y:S01]  /*53f0*/  FMUL.FTZ R193, R193, UR5 ;  /* 0x00000005c1c17c20 */ /* 0x000fe20008410000 */
[----:B------:R-:W2:Y:S01]  /*5400*/  MUFU.TANH R161, R161 ;  /* 0x000000a100a17308 */ /* 0x000ea20000002400 */
[----:B------:R-:W-:Y:S01]  /*5410*/  FMUL.FTZ R196, R196, UR5 ;  /* 0x00000005c4c47c20 */ /* 0x000fe20008410000 */
[----:B------:R-:W-:Y:S01]  /*5420*/  IMAD R206, R214, -0x2, R206 ;  /* 0xfffffffed6ce7824 */ /* 0x000fe200078e02ce */
[----:B------:R-:W-:Y:S01]  /*5430*/  ULDC UR5, c[0x0][0xa80] ;  /* 0x0002a00000057ab9 */ /* 0x000fe20000000800 */
[----:B------:R-:W-:-:S02]  /*5440*/  UMOV UR11, 0x40000040 ;  /* 0x40000040000b7882 */ /* 0x000fc40000000000 */
[----:B-1----:R-:W-:Y:S01]  /*5450*/  IMAD R205, R205, UR10, R206 ;  /* 0x0000000acdcd7c24 */ /* 0x002fe2000f8e02ce */
[----:B------:R-:W-:Y:S01]  /*5460*/  ULDC UR10, c[0x0][0x288] ;  /* 0x0000a200000a7ab9 */ /* 0x000fe20000000800 */
[----:B------:R-:W1:Y:S03]  /*5470*/  MUFU.TANH R180, R180 ;  /* 0x000000b400b47308 */ /* 0x000e660000002400 */
[--C-:B-----5:R-:W-:Y:S02]  /*5480*/  IADD3 R203, R203, -UR10, R205.reuse ;  /* 0x8000000acbcb7c10 */ /* 0x120fe4000fffe0cd */
[----:B----4-:R-:W-:Y:S01]  /*5490*/  IADD3 R204, R204, -UR10, R205 ;  /* 0x8000000acccc7c10 */ /* 0x010fe2000fffe0cd */
[----:B------:R-:W-:Y:S01]  /*54a0*/  UIADD3 UR10, UR4, 0x32440, URZ ;  /* 0x00032440040a7890 */ /* 0x000fe2000fffe03f */
[C---:B------:R-:W-:Y:S01]  /*54b0*/  ISETP.GT.AND P4, PT, R203.reuse, 0x9, PT ;  /* 0x00000009cb00780c */ /* 0x040fe20003f84270 */
[----:B------:R-:W4:Y:S01]  /*54c0*/  MUFU.TANH R154, R154 ;  /* 0x0000009a009a7308 */ /* 0x000f220000002400 */
[----:B------:R-:W-:Y:S01]  /*54d0*/  ISETP.GT.AND P5, PT, R203, 0x10, PT ;  /* 0x00000010cb00780c */ /* 0x000fe20003fa4270 */
[----:B------:R-:W-:Y:S01]  /*54e0*/  UPRMT UR10, UR54, 0x654, UR10 ;  /* 0x00000654360a7896 */ /* 0x000fe2000800000a */
[----:B------:R-:W-:-:S02]  /*54f0*/  FSEL R157, R157, -INF , P4 ;  /* 0xff8000009d9d7808 */ /* 0x000fc40002000000 */
[C---:B------:R-:W-:Y:S02]  /*5500*/  ISETP.GT.AND P4, PT, R203.reuse, 0x20, PT ;  /* 0x00000020cb00780c */ /* 0x040fe40003f84270 */
[C---:B------:R-:W-:Y:S01]  /*5510*/  ISETP.GT.AND P1, PT, R203.reuse, RZ, PT ;  /* 0x000000ffcb00720c */ /* 0x040fe20003f24270 */
[----:B------:R-:W5:Y:S01]  /*5520*/  MUFU.TANH R164, R164 ;  /* 0x000000a400a47308 */ /* 0x000f620000002400 */
[----:B------:R-:W-:Y:S02]  /*5530*/  FSEL R160, R160, -INF , P5 ;  /* 0xff800000a0a07808 */ /* 0x000fe40002800000 */
[C---:B------:R-:W-:Y:S01]  /*5540*/  ISETP.GT.AND P5, PT, R203.reuse, 0x21, PT ;  /* 0x00000021cb00780c */ /* 0x040fe20003fa4270 */
[----:B------:R-:W-:Y:S01]  /*5550*/  SYNCS.ARRIVE.TRANS64.RED.A1T0 RZ, [UR10], RZ ;  /* 0x000000ffffff79a7 */ /* 0x000fe2000810040a */
[----:B0-----:R-:W-:Y:S01]  /*5560*/  FSEL R168, R168, -INF , P4 ;  /* 0xff800000a8a87808 */ /* 0x001fe20002000000 */
[----:B------:R-:W-:Y:S01]  /*5570*/  UMOV UR10, UR6 ;  /* 0x00000006000a7c82 */ /* 0x000fe20008000000 */
[C---:B------:R-:W-:Y:S01]  /*5580*/  ISETP.GT.AND P4, PT, R203.reuse, 0x31, PT ;  /* 0x00000031cb00780c */ /* 0x040fe20003f84270 */
[----:B------:R-:W0:Y:S01]  /*5590*/  MUFU.TANH R172, R172 ;  /* 0x000000ac00ac7308 */ /* 0x000e220000002400 */
[----:B------:R-:W-:-:S02]  /*55a0*/  ISETP.GT.AND P2, PT, R203, 0x1, PT ;  /* 0x00000001cb00780c */ /* 0x000fc40003f44270 */
[----:B------:R-:W-:Y:S02]  /*55b0*/  FSEL R152, R152, -INF , P1 ;  /* 0xff80000098987808 */ /* 0x000fe40000800000 */
[----:B------:R-:W-:Y:S02]  /*55c0*/  ISETP.GT.AND P1, PT, R203, 0x11, PT ;  /* 0x00000011cb00780c */ /* 0x000fe40003f24270 */
[----:B---3--:R-:W-:Y:S01]  /*55d0*/  FSEL R169, R169, -INF , P5 ;  /* 0xff800000a9a97808 */ /* 0x008fe20002800000 */
[----:B------:R-:W3:Y:S01]  /*55e0*/  MUFU.TANH R155, R155 ;  /* 0x0000009b009b7308 */ /* 0x000ee20000002400 */
[----:B------:R-:W-:Y:S02]  /*55f0*/  ISETP.GT.AND P5, PT, R203, 0x38, PT ;  /* 0x00000038cb00780c */ /* 0x000fe40003fa4270 */
[----:B------:R-:W-:Y:S02]  /*5600*/  FSEL R177, R177, -INF , P4 ;  /* 0xff800000b1b17808 */ /* 0x000fe40002000000 */
[----:B------:R-:W-:-:S02]  /*5610*/  FSEL R153, R153, -INF , P2 ;  /* 0xff80000099997808 */ /* 0x000fc40001000000 */
[----:B------:R-:W-:Y:S01]  /*5620*/  ISETP.GT.AND P4, PT, R204, RZ, PT ;  /* 0x000000ffcc00720c */ /* 0x000fe20003f84270 */
[----:B------:R-:W3:Y:S01]  /*5630*/  MUFU.TANH R173, R173 ;  /* 0x000000ad00ad7308 */ /* 0x000ee20000002400 */
[----:B------:R-:W-:Y:S02]  /*5640*/  ISETP.GT.AND P2, PT, R203, 0x18, PT ;  /* 0x00000018cb00780c */ /* 0x000fe40003f44270 */
[----:B--2---:R-:W-:Y:S02]  /*5650*/  FSEL R161, R161, -INF , P1 ;  /* 0xff800000a1a17808 */ /* 0x004fe40000800000 */
[----:B------:R-:W-:Y:S02]  /*5660*/  ISETP.GT.AND P1, PT, R203, 0x28, PT ;  /* 0x00000028cb00780c */ /* 0x000fe40003f24270 */
[----:B-1----:R-:W-:Y:S01]  /*5670*/  FSEL R180, R180, -INF , P5 ;  /* 0xff800000b4b47808 */ /* 0x002fe20002800000 */
[----:B------:R-:W1:Y:S01]  /*5680*/  MUFU.TANH R181, R181 ;  /* 0x000000b500b57308 */ /* 0x000e620000002400 */
[----:B------:R-:W-:-:S02]  /*5690*/  ISETP.GT.AND P5, PT, R204, 0x1, PT ;  /* 0x00000001cc00780c */ /* 0x000fc40003fa4270 */
[----:B----4-:R-:W-:Y:S02]  /*56a0*/  FSEL R154, R154, -INF , P4 ;  /* 0xff8000009a9a7808 */ /* 0x010fe40002000000 */
[----:B-----5:R-:W-:Y:S02]  /*56b0*/  FSEL R164, R164, -INF , P2 ;  /* 0xff800000a4a47808 */ /* 0x020fe40001000000 */
[C---:B------:R-:W-:Y:S01]  /*56c0*/  ISETP.GT.AND P2, PT, R203.reuse, 0x29, PT ;  /* 0x00000029cb00780c */ /* 0x040fe20003f44270 */
[----:B------:R-:W2:Y:S01]  /*56d0*/  MUFU.TANH R158, R158 ;  /* 0x0000009e009e7308 */ /* 0x000ea20000002400 */
[----:B0-----:R-:W-:Y:S02]  /*56e0*/  FSEL R172, R172, -INF , P1 ;  /* 0xff800000acac7808 */ /* 0x001fe40000800000 */
[----:B------:R-:W-:Y:S02]  /*56f0*/  ISETP.GT.AND P1, PT, R203, 0x39, PT ;  /* 0x00000039cb00780c */ /* 0x000fe40003f24270 */
[----:B------:R-:W-:-:S02]  /*5700*/  ISETP.GT.AND P4, PT, R204, 0x8, PT ;  /* 0x00000008cc00780c */ /* 0x000fc40003f84270 */
[----:B---3--:R-:W-:Y:S01]  /*5710*/  FSEL R155, R155, -INF , P5 ;  /* 0xff8000009b9b7808 */ /* 0x008fe20002800000 */
[----:B------:R-:W0:Y:S01]  /*5720*/  MUFU.TANH R184, R184 ;  /* 0x000000b800b87308 */ /* 0x000e220000002400 */
[----:B------:R-:W-:Y:S02]  /*5730*/  FMNMX.FTZ R205, R154, R202, !PT ;  /* 0x000000ca9acd7209 */ /* 0x000fe40007810000 */
[----:B------:R-:W-:Y:S02]  /*5740*/  FSEL R173, R173, -INF , P2 ;  /* 0xff800000adad7808 */ /* 0x000fe40001000000 */
[----:B------:R-:W-:Y:S02]  /*5750*/  ISETP.GT.AND P2, PT, R203, 0x40, PT ;  /* 0x00000040cb00780c */ /* 0x000fe40003f44270 */
[----:B-1----:R-:W-:Y:S01]  /*5760*/  FSEL R181, R181, -INF , P1 ;  /* 0xff800000b5b57808 */ /* 0x002fe20000800000 */
[----:B------:R-:W1:Y:S01]  /*5770*/  MUFU.TANH R156, R156 ;  /* 0x0000009c009c7308 */ /* 0x000e620000002400 */
[----:B------:R-:W-:-:S02]  /*5780*/  ISETP.GT.AND P3, PT, R203, 0x8, PT ;  /* 0x00000008cb00780c */ /* 0x000fc40003f64270 */
[----:B------:R-:W-:Y:S02]  /*5790*/  ISETP.GT.AND P1, PT, R204, 0x9, PT ;  /* 0x00000009cc00780c */ /* 0x000fe40003f24270 */
[----:B--2---:R-:W-:Y:S02]  /*57a0*/  FSEL R158, R158, -INF , P4 ;  /* 0xff8000009e9e7808 */ /* 0x004fe40002000000 */
[----:B------:R-:W-:Y:S01]  /*57b0*/  FMNMX.FTZ R205, R155, R205, !PT ;  /* 0x000000cd9bcd7209 */ /* 0x000fe20007810000 */
[----:B------:R-:W2:Y:S01]  /*57c0*/  MUFU.TANH R159, R159 ;  /* 0x0000009f009f7308 */ /* 0x000ea20000002400 */
[----:B0-----:R-:W-:Y:S02]  /*57d0*/  FSEL R184, R184, -INF , P2 ;  /* 0xff800000b8b87808 */ /* 0x001fe40001000000 */
[----:B------:R-:W-:Y:S02]  /*57e0*/  ISETP.GT.AND P2, PT, R204, 0x10, PT ;  /* 0x00000010cc00780c */ /* 0x000fe40003f44270 */
[----:B------:R-:W-:-:S02]  /*57f0*/  FMNMX.FTZ R205, R158, R205, !PT ;  /* 0x000000cd9ecd7209 */ /* 0x000fc40007810000 */
[----:B------:R-:W-:Y:S01]  /*5800*/  ISETP.GT.AND P5, PT, R204, 0x11, PT ;  /* 0x00000011cc00780c */ /* 0x000fe20003fa4270 */
[----:B------:R-:W0:Y:S01]  /*5810*/  MUFU.TANH R162, R162 ;  /* 0x000000a200a27308 */ /* 0x000e220000002400 */
[----:B-1----:R-:W-:Y:S02]  /*5820*/  FSEL R156, R156, -INF , P3 ;  /* 0xff8000009c9c7808 */ /* 0x002fe40001800000 */
[----:B------:R-:W-:Y:S02]  /*5830*/  ISETP.GT.AND P3, PT, R203, 0x19, PT ;  /* 0x00000019cb00780c */ /* 0x000fe40003f64270 */
[----:B------:R-:W-:Y:S02]  /*5840*/  ISETP.GT.AND P4, PT, R204, 0x18, PT ;  /* 0x00000018cc00780c */ /* 0x000fe40003f84270 */
[----:B------:R-:W-:Y:S01]  /*5850*/  FMNMX.FTZ R206, R152, R21, !PT ;  /* 0x0000001598ce7209 */ /* 0x000fe20007810000 */
[----:B------:R-:W1:Y:S01]  /*5860*/  MUFU.TANH R165, R165 ;  /* 0x000000a500a57308 */ /* 0x000e620000002400 */
[----:B--2---:R-:W-:-:S02]  /*5870*/  FSEL R159, R159, -INF , P1 ;  /* 0xff8000009f9f7808 */ /* 0x004fc40000800000 */
[----:B------:R-:W-:Y:S02]  /*5880*/  ISETP.GT.AND P1, PT, R204, 0x19, PT ;  /* 0x00000019cc00780c */ /* 0x000fe40003f24270 */
[----:B------:R-:W-:Y:S02]  /*5890*/  FMNMX.FTZ R205, R159, R205, !PT ;  /* 0x000000cd9fcd7209 */ /* 0x000fe40007810000 */
[----:B------:R-:W-:Y:S01]  /*58a0*/  FMNMX.FTZ R206, R153, R206, !PT ;  /* 0x000000ce99ce7209 */ /* 0x000fe20007810000 */
[----:B------:R-:W2:Y:S01]  /*58b0*/  MUFU.TANH R163, R163 ;  /* 0x000000a300a37308 */ /* 0x000ea20000002400 */
[----:B0-----:R-:W-:Y:S02]  /*58c0*/  FSEL R162, R162, -INF , P2 ;  /* 0xff800000a2a27808 */ /* 0x001fe40001000000 */
[----:B------:R-:W-:Y:S02]  /*58d0*/  ISETP.GT.AND P2, PT, R204, 0x21, PT ;  /* 0x00000021cc00780c */ /* 0x000fe40003f44270 */
[----:B------:R-:W-:-:S02]  /*58e0*/  FMNMX.FTZ R205, R162, R205, !PT ;  /* 0x000000cda2cd7209 */ /* 0x000fc40007810000 */
[----:B------:R-:W-:Y:S01]  /*58f0*/  FMNMX.FTZ R206, R156, R206, !PT ;  /* 0x000000ce9cce7209 */ /* 0x000fe20007810000 */
[----:B------:R-:W0:Y:S01]  /*5900*/  MUFU.TANH R176, R176 ;  /* 0x000000b000b07308 */ /* 0x000e220000002400 */
[----:B-1----:R-:W-:Y:S02]  /*5910*/  FSEL R165, R165, -INF , P3 ;  /* 0xff800000a5a57808 */ /* 0x002fe40001800000 */
[----:B------:R-:W-:Y:S02]  /*5920*/  ISETP.GT.AND P3, PT, R203, 0x30, PT ;  /* 0x00000030cb00780c */ /* 0x000fe40003f64270 */
[----:B------:R-:W-:-:S03]  /*5930*/  FMNMX.FTZ R206, R157, R206, !PT ;  /* 0x000000ce9dce7209 */ /* 0x000fc60007810000 */
[----:B------:R-:W1:Y:S01]  /*5940*/  MUFU.TANH R166, R166 ;  /* 0x000000a600a67308 */ /* 0x000e620000002400 */
[----:B--2---:R-:W-:Y:S02]  /*5950*/  FSEL R163, R163, -INF , P5 ;  /* 0xff800000a3a37808 */ /* 0x004fe40002800000 */
[----:B------:R-:W-:Y:S02]  /*5960*/  ISETP.GT.AND P5, PT, R204, 0x28, PT ;  /* 0x00000028cc00780c */ /* 0x000fe40003fa4270 */
[----:B------:R-:W-:Y:S02]  /*5970*/  FMNMX.FTZ R205, R163, R205, !PT ;  /* 0x000000cda3cd7209 */ /* 0x000fe40007810000 */
[----:B------:R-:W-:Y:S01]  /*5980*/  FMNMX.FTZ R206, R160, R206, !PT ;  /* 0x000000cea0ce7209 */ /* 0x000fe20007810000 */
[----:B------:R-:W2:Y:S01]  /*5990*/  MUFU.TANH R185, R185 ;  /* 0x000000b900b97308 */ /* 0x000ea20000002400 */
[----:B0-----:R-:W-:Y:S02]  /*59a0*/  FSEL R176, R176, -INF , P3 ;  /* 0xff800000b0b07808 */ /* 0x001fe40001800000 */
[----:B------:R-:W-:-:S02]  /*59b0*/  ISETP.GT.AND P3, PT, R203, 0x41, PT ;  /* 0x00000041cb00780c */ /* 0x000fc40003f64270 */
[----:B------:R-:W-:-:S03]  /*59c0*/  FMNMX.FTZ R206, R161, R206, !PT ;  /* 0x000000cea1ce7209 */ /* 0x000fc60007810000 */
[----:B------:R-:W0:Y:S01]  /*59d0*/  MUFU.TANH R167, R167 ;  /* 0x000000a700a77308 */ /* 0x000e220000002400 */
[----:B-1----:R-:W-:Y:S02]  /*59e0*/  FSEL R166, R166, -INF , P4 ;  /* 0xff800000a6a67808 */ /* 0x002fe40002000000 */
[----:B------:R-:W-:Y:S02]  /*59f0*/  ISETP.GT.AND P4, PT, R204, 0x29, PT ;  /* 0x00000029cc00780c */ /* 0x000fe40003f84270 */
[----:B------:R-:W-:Y:S02]  /*5a00*/  FMNMX.FTZ R205, R166, R205, !PT ;  /* 0x000000cda6cd7209 */ /* 0x000fe40007810000 */
[----:B------:R-:W-:Y:S01]  /*5a10*/  FMNMX.FTZ R206, R164, R206, !PT ;  /* 0x000000cea4ce7209 */ /* 0x000fe20007810000 */
[----:B------:R-:W1:Y:S01]  /*5a20*/  MUFU.TANH R170, R170 ;  /* 0x000000aa00aa7308 */ /* 0x000e620000002400 */
[----:B--2---:R-:W-:Y:S02]  /*5a30*/  FSEL R185, R185, -INF , P3 ;  /* 0xff800000b9b97808 */ /* 0x004fe40001800000 */
[----:B------:R-:W-:-:S02]  /*5a40*/  ISETP.GT.AND P3, PT, R204, 0x20, PT ;  /* 0x00000020cc00780c */ /* 0x000fc40003f64270 */
[----:B------:R-:W-:-:S03]  /*5a50*/  FMNMX.FTZ R206, R165, R206, !PT ;  /* 0x000000cea5ce7209 */ /* 0x000fc60007810000 */
[----:B------:R-:W2:Y:S01]  /*5a60*/  MUFU.TANH R171, R171 ;  /* 0x000000ab00ab7308 */ /* 0x000ea20000002400 */
[----:B0-----:R-:W-:Y:S02]  /*5a70*/  FSEL R167, R167, -INF , P1 ;  /* 0xff800000a7a77808 */ /* 0x001fe40000800000 */
[----:B------:R-:W-:Y:S02]  /*5a80*/  ISETP.GT.AND P1, PT, R204, 0x30, PT ;  /* 0x00000030cc00780c */ /* 0x000fe40003f24270 */
[----:B------:R-:W-:Y:S02]  /*5a90*/  FMNMX.FTZ R205, R167, R205, !PT ;  /* 0x000000cda7cd7209 */ /* 0x000fe40007810000 */
[----:B------:R-:W-:Y:S01]  /*5aa0*/  FMNMX.FTZ R206, R168, R206, !PT ;  /* 0x000000cea8ce7209 */ /* 0x000fe20007810000 */
[----:B------:R-:W0:Y:S01]  /*5ab0*/  MUFU.TANH R174, R174 ;  /* 0x000000ae00ae7308 */ /* 0x000e220000002400 */
[----:B-1----:R-:W-:Y:S02]  /*5ac0*/  FSEL R170, R170, -INF , P3 ;  /* 0xff800000aaaa7808 */ /* 0x002fe40001800000 */
[----:B------:R-:W-:-:S02]  /*5ad0*/  ISETP.GT.AND P3, PT, R204, 0x31, PT ;  /* 0x00000031cc00780c */ /* 0x000fc40003f64270 */
[----:B------:R-:W-:Y:S02]  /*5ae0*/  FMNMX.FTZ R205, R170, R205, !PT ;  /* 0x000000cdaacd7209 */ /* 0x000fe40007810000 */
[----:B------:R-:W-:Y:S01]  /*5af0*/  FMNMX.FTZ R206, R169, R206, !PT ;  /* 0x000000cea9ce7209 */ /* 0x000fe20007810000 */
[----:B------:R-:W1:Y:S01]  /*5b00*/  MUFU.TANH R175, R175 ;  /* 0x000000af00af7308 */ /* 0x000e620000002400 */
[----:B--2---:R-:W-:Y:S02]  /*5b10*/  FSEL R171, R171, -INF , P2 ;  /* 0xff800000abab7808 */ /* 0x004fe40001000000 */
[----:B------:R-:W-:Y:S02]  /*5b20*/  ISETP.GT.AND P2, PT, R204, 0x38, PT ;  /* 0x00000038cc00780c */ /* 0x000fe40003f44270 */
[----:B------:R-:W-:Y:S02]  /*5b30*/  FMNMX.FTZ R205, R171, R205, !PT ;  /* 0x000000cdabcd7209 */ /* 0x000fe40007810000 */
[----:B------:R-:W-:Y:S01]  /*5b40*/  FMNMX.FTZ R206, R172, R206, !PT ;  /* 0x000000ceacce7209 */ /* 0x000fe20007810000 */
[----:B------:R-:W2:Y:S01]  /*5b50*/  MUFU.TANH R178, R178 ;  /* 0x000000b200b27308 */ /* 0x000ea20000002400 */
[----:B0-----:R-:W-:-:S02]  /*5b60*/  FSEL R174, R174, -INF , P5 ;  /* 0xff800000aeae7808 */ /* 0x001fc40002800000 */
[----:B------:R-:W-:Y:S02]  /*5b70*/  ISETP.GT.AND P5, PT, R204, 0x39, PT ;  /* 0x00000039cc00780c */ /* 0x000fe40003fa4270 */
[----:B------:R-:W-:Y:S02]  /*5b80*/  FMNMX.FTZ R205, R174, R205, !PT ;  /* 0x000000cdaecd7209 */ /* 0x000fe40007810000 */
[----:B------:R-:W-:Y:S01]  /*5b90*/  FMNMX.FTZ R206, R173, R206, !PT ;  /* 0x000000ceadce7209 */ /* 0x000fe20007810000 */
[----:B------:R-:W0:Y:S01]  /*5ba0*/  MUFU.TANH R179, R179 ;  /* 0x000000b300b37308 */ /* 0x000e220000002400 */
[----:B-1----:R-:W-:Y:S02]  /*5bb0*/  FSEL R175, R175, -INF , P4 ;  /* 0xff800000afaf7808 */ /* 0x002fe40002000000 */
[----:B------:R-:W-:Y:S02]  /*5bc0*/  ISETP.GT.AND P4, PT, R204, 0x40, PT ;  /* 0x00000040cc00780c */ /* 0x000fe40003f84270 */
[----:B------:R-:W-:-:S02]  /*5bd0*/  FMNMX.FTZ R205, R175, R205, !PT ;  /* 0x000000cdafcd7209 */ /* 0x000fc40007810000 */
        /* <DEDUP_REMOVED lines=36> */
[----:B-1----:R-:W-:-:S04]  /*5e20*/  FSEL R194, R194, -INF , P5 ;  /* 0xff800000c2c27808 */ /* 0x002fc80002800000 */
        /* <DEDUP_REMOVED lines=9> */
[----:B------:R-:W-:Y:S01]  /*5ec0*/  MUFU.TANH R189, R189 ;  /* 0x000000bd00bd7308 */ /* 0x000fe20000002400 */
[----:B-1----:R-:W-:Y:S02]  /*5ed0*/  FSEL R188, R188, -INF , P2 ;  /* 0xff800000bcbc7808 */ /* 0x002fe40001000000 */
[----:B------:R-:W-:-:S05]  /*5ee0*/  ISETP.GT.AND P2, PT, R203, 0x51, PT ;  /* 0x00000051cb00780c */ /* 0x000fca0003f44270 */
[----:B------:R-:W0:Y:S01]  /*5ef0*/  MUFU.TANH R192, R192 ;  /* 0x000000c000c07308 */ /* 0x000e220000002400 */
[----:B--2---:R-:W-:-:S07]  /*5f00*/  FSEL R199, R199, -INF , P3 ;  /* 0xff800000c7c77808 */ /* 0x004fce0001800000 */
[----:B------:R1:W-:Y:S08]  /*5f10*/  MUFU.TANH R204, R197 ;  /* 0x000000c500cc7308 */ /* 0x0003f00000002400 */
[----:B------:R-:W2:Y:S01]  /*5f20*/  MUFU.TANH R193, R193 ;  /* 0x000000c100c17308 */ /* 0x000ea20000002400 */
[----:B-1----:R-:W-:Y:S02]  /*5f30*/  FMNMX.FTZ R197, R181, R206, !PT ;  /* 0x000000ceb5c57209 */ /* 0x002fe40007810000 */
[----:B0-----:R-:W-:-:S02]  /*5f40*/  FSEL R192, R192, -INF , P1 ;  /* 0xff800000c0c07808 */ /* 0x001fc40000800000 */
[----:B------:R-:W-:Y:S02]  /*5f50*/  FMNMX.FTZ R197, R184, R197, !PT ;  /* 0x000000c5b8c57209 */ /* 0x000fe40007810000 */
[----:B------:R-:W-:Y:S01]  /*5f60*/  ISETP.GT.AND P1, PT, R203, 0x58, PT ;  /* 0x00000058cb00780c */ /* 0x000fe20003f24270 */
[----:B------:R-:W0:Y:S01]  /*5f70*/  MUFU.TANH R196, R196 ;  /* 0x000000c400c47308 */ /* 0x000e220000002400 */
[----:B------:R-:W-:Y:S02]  /*5f80*/  FMNMX.FTZ R206, R185, R197, !PT ;  /* 0x000000c5b9ce7209 */ /* 0x000fe40007810000 */
[----:B------:R-:W-:Y:S02]  /*5f90*/  FSEL R197, R189, -INF , P4 ;  /* 0xff800000bdc57808 */ /* 0x000fe40002000000 */
[----:B------:R-:W-:Y:S02]  /*5fa0*/  FMNMX.FTZ R206, R188, R206, !PT ;  /* 0x000000cebcce7209 */ /* 0x000fe40007810000 */
[----:B------:R-:W-:-:S02]  /*5fb0*/  FMNMX.FTZ R189, R199, R205, !PT ;  /* 0x000000cdc7bd7209 */ /* 0x000fc40007810000 */
[----:B------:R-:W-:Y:S02]  /*5fc0*/  FMNMX.FTZ R206, R197, R206, !PT ;  /* 0x000000cec5ce7209 */ /* 0x000fe40007810000 */
[----:B--2---:R-:W-:Y:S01]  /*5fd0*/  FSEL R193, R193, -INF , P2 ;  /* 0xff800000c1c17808 */ /* 0x004fe20001000000 */
[----:B------:R-:W1:Y:S01]  /*5fe0*/  SHFL.BFLY PT, R205, R189, 0x2, 0x1f ;  /* 0x0c401f00bdcd7f89 */ /* 0x000e6200000e0000 */
[----:B------:R-:W-:Y:S02]  /*5ff0*/  FMNMX.FTZ R206, R192, R206, !PT ;  /* 0x000000cec0ce7209 */ /* 0x000fe40007810000 */
[----:B------:R-:W-:Y:S02]  /*6000*/  ISETP.GT.AND P2, PT, R203, 0x59, PT ;  /* 0x00000059cb00780c */ /* 0x000fe40003f44270 */
[----:B0-----:R-:W-:Y:S02]  /*6010*/  FSEL R196, R196, -INF , P1 ;  /* 0xff800000c4c47808 */ /* 0x001fe40000800000 */
[----:B------:R-:W-:-:S02]  /*6020*/  FMNMX.FTZ R206, R193, R206, !PT ;  /* 0x000000cec1ce7209 */ /* 0x000fc40007810000 */
[----:B------:R-:W-:Y:S02]  /*6030*/  FSEL R204, R204, -INF , P2 ;  /* 0xff800000cccc7808 */ /* 0x000fe40001000000 */
[----:B------:R-:W-:-:S04]  /*6040*/  FMNMX.FTZ R203, R196, R206, !PT ;  /* 0x000000cec4cb7209 */ /* 0x000fc80007810000 */
[----:B------:R-:W-:-:S05]  /*6050*/  FMNMX.FTZ R203, R204, R203, !PT ;  /* 0x000000cbcccb7209 */ /* 0x000fca0007810000 */
[----:B------:R-:W0:Y:S01]  /*6060*/  SHFL.BFLY PT, R206, R203, 0x2, 0x1f ;  /* 0x0c401f00cbce7f89 */ /* 0x000e2200000e0000 */
[----:B-1----:R-:W-:-:S05]  /*6070*/  FMNMX.FTZ R189, R189, R205, !PT ;  /* 0x000000cdbdbd7209 */ /* 0x002fca0007810000 */
[----:B------:R-:W1:Y:S01]  /*6080*/  SHFL.BFLY PT, R208, R189, 0x1, 0x1f ;  /* 0x0c201f00bdd07f89 */ /* 0x000e6200000e0000 */
[----:B0-----:R-:W-:-:S05]  /*6090*/  FMNMX.FTZ R205, R203, R206, !PT ;  /* 0x000000cecbcd7209 */ /* 0x001fca0007810000 */
[----:B------:R-:W0:Y:S01]  /*60a0*/  SHFL.BFLY PT, R207, R205, 0x1, 0x1f ;  /* 0x0c201f00cdcf7f89 */ /* 0x000e2200000e0000 */
[----:B-1----:R-:W-:-:S04]  /*60b0*/  FMNMX.FTZ R189, R189, R208, !PT ;  /* 0x000000d0bdbd7209 */ /* 0x002fc80007810000 */
[C---:B------:R-:W-:Y:S01]  /*60c0*/  FSETP.NEU.FTZ.AND P2, PT, R189.reuse, -INF , PT ;  /* 0xff800000bd00780b */ /* 0x040fe20003f5d000 */
[----:B------:R-:W-:-:S05]  /*60d0*/  FMUL.FTZ R203, R189, UR5 ;  /* 0x00000005bdcb7c20 */ /* 0x000fca0008410000 */
[----:B------:R-:W-:-:S05]  /*60e0*/  FSEL R203, R203, RZ, P2 ;  /* 0x000000ffcbcb7208 */ /* 0x000fca0001000000 */
[--C-:B------:R-:W-:Y:S01]  /*60f0*/  FFMA.FTZ R206, R154, UR5, -R203.reuse ;  /* 0x000000059ace7c23 */ /* 0x100fe200080108cb */
[--C-:B------:R-:W-:Y:S01]  /*6100*/  FFMA.FTZ R208, R155, UR5, -R203.reuse ;  /* 0x000000059bd07c23 */ /* 0x100fe200080108cb */
[----:B------:R-:W1:Y:S01]  /*6110*/  S2R R154, SR_TID.X ;  /* 0x00000000009a7919 */ /* 0x000e620000002100 */
[--C-:B------:R-:W-:Y:S01]  /*6120*/  FFMA.FTZ R158, R158, UR5, -R203.reuse ;  /* 0x000000059e9e7c23 */ /* 0x100fe200080108cb */
[--C-:B------:R-:W-:Y:S01]  /*6130*/  FFMA.FTZ R159, R159, UR5, -R203.reuse ;  /* 0x000000059f9f7c23 */ /* 0x100fe200080108cb */
[----:B0-----:R-:W-:Y:S01]  /*6140*/  FMNMX.FTZ R205, R205, R207, !PT ;  /* 0x000000cfcdcd7209 */ /* 0x001fe20007810000 */
[----:B------:R-:W-:Y:S01]  /*6150*/  MUFU.EX2 R206, R206 ;  /* 0x000000ce00ce7308 */ /* 0x000fe20000000800 */
[--C-:B------:R-:W-:Y:S01]  /*6160*/  FFMA.FTZ R162, R162, UR5, -R203.reuse ;  /* 0x00000005a2a27c23 */ /* 0x100fe200080108cb */
[--C-:B------:R-:W-:Y:S01]  /*6170*/  FFMA.FTZ R163, R163, UR5, -R203.reuse ;  /* 0x00000005a3a37c23 */ /* 0x100fe200080108cb */
[C---:B------:R-:W-:Y:S01]  /*6180*/  FSETP.NEU.FTZ.AND P1, PT, R205.reuse, -INF , PT ;  /* 0xff800000cd00780b */ /* 0x040fe20003f3d000 */
[----:B------:R-:W-:Y:S01]  /*6190*/  FMUL.FTZ R209, R205, UR5 ;  /* 0x00000005cdd17c20 */ /* 0x000fe20008410000 */
[--C-:B------:R-:W-:Y:S01]  /*61a0*/  FFMA.FTZ R166, R166, UR5, -R203.reuse ;  /* 0x00000005a6a67c23 */ /* 0x100fe200080108cb */
[--C-:B------:R-:W-:Y:S01]  /*61b0*/  FFMA.FTZ R167, R167, UR5, -R203.reuse ;  /* 0x00000005a7a77c23 */ /* 0x100fe200080108cb */
[--C-:B------:R-:W-:Y:S01]  /*61c0*/  FFMA.FTZ R170, R170, UR5, -R203.reuse ;  /* 0x00000005aaaa7c23 */ /* 0x100fe200080108cb */
[----:B------:R-:W-:Y:S01]  /*61d0*/  MUFU.EX2 R208, R208 ;  /* 0x000000d000d07308 */ /* 0x000fe20000000800 */
[----:B------:R-:W-:Y:S01]  /*61e0*/  FSEL R209, R209, RZ, P1 ;  /* 0x000000ffd1d17208 */ /* 0x000fe20000800000 */
[--C-:B------:R-:W-:Y:S01]  /*61f0*/  FFMA.FTZ R171, R171, UR5, -R203.reuse ;  /* 0x00000005abab7c23 */ /* 0x100fe200080108cb */
[--C-:B------:R-:W-:Y:S01]  /*6200*/  FFMA.FTZ R174, R174, UR5, -R203.reuse ;  /* 0x00000005aeae7c23 */ /* 0x100fe200080108cb */
[--C-:B------:R-:W-:Y:S01]  /*6210*/  FFMA.FTZ R175, R175, UR5, -R203.reuse ;  /* 0x00000005afaf7c23 */ /* 0x100fe200080108cb */
[----:B------:R-:W-:Y:S01]  /*6220*/  FFMA.FTZ R178, R178, UR5, -R203 ;  /* 0x00000005b2b27c23 */ /* 0x000fe200080108cb */
[--C-:B------:R-:W-:Y:S01]  /*6230*/  FFMA.FTZ R210, R152, UR5, -R209.reuse ;  /* 0x0000000598d27c23 */ /* 0x100fe200080108d1 */
[----:B------:R-:W-:Y:S01]  /*6240*/  FSEL R152, R205, RZ, P1 ;  /* 0x000000ffcd987208 */ /* 0x000fe20000800000 */
[--C-:B------:R-:W-:Y:S01]  /*6250*/  FFMA.FTZ R157, R157, UR5, -R209.reuse ;  /* 0x000000059d9d7c23 */ /* 0x100fe200080108d1 */
[--C-:B------:R-:W-:Y:S01]  /*6260*/  FFMA.FTZ R207, R153, UR5, -R209.reuse ;  /* 0x0000000599cf7c23 */ /* 0x100fe200080108d1 */
[----:B------:R-:W-:Y:S01]  /*6270*/  FFMA.FTZ R156, R156, UR5, -R209 ;  /* 0x000000059c9c7c23 */ /* 0x000fe200080108d1 */
[----:B------:R-:W-:Y:S01]  /*6280*/  MUFU.EX2 R158, R158 ;  /* 0x0000009e009e7308 */ /* 0x000fe20000000800 */
[----:B------:R-:W-:Y:S01]  /*6290*/  FADD.FTZ R152, -R152, R21 ;  /* 0x0000001598987221 */ /* 0x000fe20000010100 */
[--C-:B------:R-:W-:Y:S01]  /*62a0*/  FFMA.FTZ R160, R160, UR5, -R209.reuse ;  /* 0x00000005a0a07c23 */ /* 0x100fe200080108d1 */
[--C-:B------:R-:W-:Y:S01]  /*62b0*/  FFMA.FTZ R161, R161, UR5, -R209.reuse ;  /* 0x00000005a1a17c23 */ /* 0x100fe200080108d1 */
[--C-:B------:R-:W-:Y:S01]  /*62c0*/  FFMA.FTZ R164, R164, UR5, -R209.reuse ;  /* 0x00000005a4a47c23 */ /* 0x100fe200080108d1 */
[--C-:B------:R-:W-:Y:S01]  /*62d0*/  FFMA.FTZ R165, R165, UR5, -R209.reuse ;  /* 0x00000005a5a57c23 */ /* 0x100fe200080108d1 */
[--C-:B------:R-:W-:Y:S01]  /*62e0*/  FFMA.FTZ R168, R168, UR5, -R209.reuse ;  /* 0x00000005a8a87c23 */ /* 0x100fe200080108d1 */
[--C-:B------:R-:W-:Y:S01]  /*62f0*/  FFMA.FTZ R169, R169, UR5, -R209.reuse ;  /* 0x00000005a9a97c23 */ /* 0x100fe200080108d1 */
[----:B------:R0:W-:Y:S01]  /*6300*/  MUFU.EX2 R21, R157 ;  /* 0x0000009d00157308 */ /* 0x0001e20000000800 */
[----:B-1----:R-:W-:Y:S01]  /*6310*/  SHF.R.U32.HI R154, RZ, 0x7, R154 ;  /* 0x00000007ff9a7819 */ /* 0x002fe2000001169a */
[--C-:B------:R-:W-:Y:S01]  /*6320*/  FFMA.FTZ R172, R172, UR5, -R209.reuse ;  /* 0x00000005acac7c23 */ /* 0x100fe200080108d1 */
[----:B------:R-:W-:Y:S01]  /*6330*/  FFMA.FTZ R173, R173, UR5, -R209 ;  /* 0x00000005adad7c23 */ /* 0x000fe200080108d1 */
[--C-:B------:R-:W-:Y:S01]  /*6340*/  FFMA.FTZ R179, R179, UR5, -R203.reuse ;  /* 0x00000005b3b37c23 */ /* 0x100fe200080108cb */
[----:B------:R-:W-:Y:S01]  /*6350*/  FFMA.FTZ R182, R182, UR5, -R203 ;  /* 0x00000005b6b67c23 */ /* 0x000fe200080108cb */
[--C-:B------:R-:W-:Y:S01]  /*6360*/  FFMA.FTZ R176, R176, UR5, -R209.reuse ;  /* 0x00000005b0b07c23 */ /* 0x100fe200080108d1 */
[--C-:B------:R-:W-:Y:S01]  /*6370*/  FFMA.FTZ R177, R177, UR5, -R209.reuse ;  /* 0x00000005b1b17c23 */ /* 0x100fe200080108d1 */
[----:B------:R-:W1:Y:S01]  /*6380*/  MUFU.EX2 R159, R159 ;  /* 0x0000009f009f7308 */ /* 0x000e620000000800 */
[----:B0-----:R-:W-:Y:S01]  /*6390*/  FMUL.FTZ R157, R152, UR5 ;  /* 0x00000005989d7c20 */ /* 0x001fe20008410000 */
[----:B------:R-:W-:Y:S01]  /*63a0*/  FSEL R152, R189, RZ, P2 ;  /* 0x000000ffbd987208 */ /* 0x000fe20001000000 */
[--C-:B------:R-:W-:Y:S01]  /*63b0*/  FFMA.FTZ R180, R180, UR5, -R209.reuse ;  /* 0x00000005b4b47c23 */ /* 0x100fe200080108d1 */
[----:B------:R-:W-:Y:S01]  /*63c0*/  FFMA.FTZ R181, R181, UR5, -R209 ;  /* 0x00000005b5b57c23 */ /* 0x000fe200080108d1 */
[--C-:B------:R-:W-:Y:S01]  /*63d0*/  FFMA.FTZ R183, R183, UR5, -R203.reuse ;  /* 0x00000005b7b77c23 */ /* 0x100fe200080108cb */
[--C-:B------:R-:W-:Y:S01]  /*63e0*/  FFMA.FTZ R186, R186, UR5, -R203.reuse ;  /* 0x00000005baba7c23 */ /* 0x100fe200080108cb */
[----:B------:R-:W-:Y:S01]  /*63f0*/  FADD.FTZ R153, -R152, R202 ;  /* 0x000000ca98997221 */ /* 0x000fe20000010100 */
[----:B------:R-:W-:Y:S01]  /*6400*/  VIADD R152, R154, 0x8 ;  /* 0x000000089a987836 */ /* 0x000fe20000000000 */
[----:B------:R-:W0:Y:S01]  /*6410*/  MUFU.EX2 R157, R157 ;  /* 0x0000009d009d7308 */ /* 0x000e220000000800 */
[--C-:B------:R-:W-:Y:S01]  /*6420*/  FFMA.FTZ R187, R187, UR5, -R203.reuse ;  /* 0x00000005bbbb7c23 */ /* 0x100fe200080108cb */
[----:B------:R-:W-:Y:S01]  /*6430*/  FMUL.FTZ R153, R153, UR5 ;  /* 0x0000000599997c20 */ /* 0x000fe20008410000 */
[----:B------:R-:W-:Y:S01]  /*6440*/  FFMA.FTZ R190, R190, UR5, -R203 ;  /* 0x00000005bebe7c23 */ /* 0x000fe200080108cb */
[--C-:B------:R-:W-:Y:S01]  /*6450*/  FFMA.FTZ R184, R184, UR5, -R209.reuse ;  /* 0x00000005b8b87c23 */ /* 0x100fe200080108d1 */
[--C-:B------:R-:W-:Y:S01]  /*6460*/  FFMA.FTZ R185, R185, UR5, -R209.reuse ;  /* 0x00000005b9b97c23 */ /* 0x100fe200080108d1 */
[--C-:B------:R-:W-:Y:S01]  /*6470*/  FFMA.FTZ R188, R188, UR5, -R209.reuse ;  /* 0x00000005bcbc7c23 */ /* 0x100fe200080108d1 */
[----:B------:R-:W-:Y:S01]  /*6480*/  FFMA.FTZ R197, R197, UR5, -R209 ;  /* 0x00000005c5c57c23 */ /* 0x000fe200080108d1 */
[----:B------:R-:W2:Y:S01]  /*6490*/  MUFU.EX2 R202, R153 ;  /* 0x0000009900ca7308 */ /* 0x000ea20000000800 */
[----:B-1----:R-:W-:Y:S01]  /*64a0*/  F2FP.BF16.F32.PACK_AB R155, R159, R158 ;  /* 0x0000009e9f9b723e */ /* 0x002fe200000010ff */
[----:B------:R-:W-:Y:S01]  /*64b0*/  FFMA.FTZ R191, R191, UR5, -R203 ;  /* 0x00000005bfbf7c23 */ /* 0x000fe200080108cb */
[--C-:B------:R-:W-:Y:S01]  /*64c0*/  FFMA.FTZ R192, R192, UR5, -R209.reuse ;  /* 0x00000005c0c07c23 */ /* 0x100fe200080108d1 */
[--C-:B------:R-:W-:Y:S01]  /*64d0*/  FFMA.FTZ R196, R196, UR5, -R209.reuse ;  /* 0x00000005c4c47c23 */ /* 0x100fe200080108d1 */
[----:B------:R-:W-:Y:S01]  /*64e0*/  FFMA.FTZ R204, R204, UR5, -R209 ;  /* 0x00000005cccc7c23 */ /* 0x000fe200080108d1 */
[----:B------:R-:W-:-:S02]  /*64f0*/  FFMA.FTZ R199, R199, UR5, -R203 ;  /* 0x00000005c7c77c23 */ /* 0x000fc400080108cb */
[----:B------:R-:W-:Y:S01]  /*6500*/  MUFU.EX2 R210, R210 ;  /* 0x000000d200d27308 */ /* 0x000fe20000000800 */
        /* <DEDUP_REMOVED lines=8> */
[----:B------:R0:W-:Y:S01]  /*6590*/  BAR.SYNC.DEFER_BLOCKING R152, 0x100 ;  /* 0x000400980000751d */ /* 0x0001e20000010000 */
        /* <DEDUP_REMOVED lines=122> */
[----:B------:R-:W-:Y:S01]  /*6d40*/  F2FP.BF16.F32.PACK_AB R153, R208, R206 ;  /* 0x000000ced099723e */ /* 0x000fe200000010ff */
[----:B------:R-:W-:Y:S01]  /*6d50*/  MUFU.EX2 R162, R162 ;  /* 0x000000a200a27308 */ /* 0x000fe20000000800 */
[----:B0-----:R-:W-:Y:S01]  /*6d60*/  F2FP.BF16.F32.PACK_AB R152, R207, R210 ;  /* 0x000000d2cf98723e */ /* 0x001fe200000010ff */
[----:B------:R-:W-:Y:S01]  /*6d70*/  FFMA.FTZ R5, R202, R5, R206 ;  /* 0x00000005ca057223 */ /* 0x000fe200000100ce */
[----:B-1----:R-:W-:Y:S01]  /*6d80*/  F2FP.BF16.F32.PACK_AB R154, R21, R156 ;  /* 0x0000009c159a723e */ /* 0x002fe200000010ff */
[----:B------:R-:W-:-:S02]  /*6d90*/  FFMA.FTZ R4, R157, R4, R210 ;  /* 0x000000049d047223 */ /* 0x000fc400000100d2 */
[----:B------:R-:W-:Y:S01]  /*6da0*/  FADD.FTZ R5, R208, R5 ;  /* 0x00000005d0057221 */ /* 0x000fe20000010000 */
[----:B------:R-:W-:Y:S01]  /*6db0*/  WARPGROUP.ARRIVE ;  /* 0x00000000000079c5 */ /* 0x000fe20000000000 */
[----:B------:R-:W0:Y:S01]  /*6dc0*/  MUFU.EX2 R163, R163 ;  /* 0x000000a300a37308 */ /* 0x000e220000000800 */
[----:B------:R-:W-:Y:S01]  /*6dd0*/  FADD.FTZ R207, R207, R4 ;  /* 0x00000004cfcf7221 */ /* 0x000fe20000010000 */
[----:B------:R-:W-:-:S03]  /*6de0*/  FADD.FTZ R158, R158, R5 ;  /* 0x000000059e9e7221 */ /* 0x000fc60000010000 */
[----:B------:R-:W-:Y:S01]  /*6df0*/  HGMMA.64x256x16.F32.BF16 R24, R152, gdesc[UR8].tnspB, R24, gsb0 ;  /* 0x43e0000898187df0 */ /* 0x000fe20008001818 */
[----:B------:R-:W-:Y:S01]  /*6e00*/  UIADD3 UR10, UR6, 0x80, URZ ;  /* 0x00000080060a7890 */ /* 0x000fe2000fffe03f */
[----:B------:R-:W-:Y:S01]  /*6e10*/  FADD.FTZ R156, R156, R207 ;  /* 0x000000cf9c9c7221 */ /* 0x000fe20000010000 */
[----:B------:R-:W-:Y:S01]  /*6e20*/  MUFU.EX2 R166, R166 ;  /* 0x000000a600a67308 */ /* 0x000fe20000000800 */
[----:B------:R-:W-:Y:S01]  /*6e30*/  UMOV UR11, 0x40000040 ;  /* 0x40000040000b7882 */ /* 0x000fe20000000000 */
[----:B------:R-:W-:Y:S01]  /*6e40*/  FADD.FTZ R159, R159, R158 ;  /* 0x0000009e9f9f7221 */ /* 0x000fe20000010000 */
[----:B------:R-:W-:-:S05]  /*6e50*/  FADD.FTZ R21, R21, R156 ;  /* 0x0000009c15157221 */ /* 0x000fca0000010000 */
[----:B------:R-:W1:Y:S08]  /*6e60*/  MUFU.EX2 R167, R167 ;  /* 0x000000a700a77308 */ /* 0x000e700000000800 */
[----:B------:R-:W-:Y:S08]  /*6e70*/  MUFU.EX2 R160, R160 ;  /* 0x000000a000a07308 */ /* 0x000ff00000000800 */
[----:B------:R-:W2:Y:S08]  /*6e80*/  MUFU.EX2 R161, R161 ;  /* 0x000000a100a17308 */ /* 0x000eb00000000800 */
[----:B------:R-:W-:Y:S08]  /*6e90*/  MUFU.EX2 R164, R164 ;  /* 0x000000a400a47308 */ /* 0x000ff00000000800 */
[----:B------:R-:W3:Y:S08]  /*6ea0*/  MUFU.EX2 R165, R165 ;  /* 0x000000a500a57308 */ /* 0x000ef00000000800 */
[----:B------:R-:W-:Y:S08]  /*6eb0*/  MUFU.EX2 R170, R170 ;  /* 0x000000aa00aa7308 */ /* 0x000ff00000000800 */
[----:B------:R-:W-:Y:S08]  /*6ec0*/  MUFU.EX2 R171, R171 ;  /* 0x000000ab00ab7308 */ /* 0x000ff00000000800 */
[----:B------:R-:W-:Y:S08]  /*6ed0*/  MUFU.EX2 R174, R174 ;  /* 0x000000ae00ae7308 */ /* 0x000ff00000000800 */
[----:B------:R-:W-:Y:S08]  /*6ee0*/  MUFU.EX2 R168, R168 ;  /* 0x000000a800a87308 */ /* 0x000ff00000000800 */
[----:B------:R-:W4:Y:S08]  /*6ef0*/  MUFU.EX2 R169, R169 ;  /* 0x000000a900a97308 */ /* 0x000f300000000800 */
[----:B------:R-:W-:Y:S08]  /*6f00*/  MUFU.EX2 R172, R172 ;  /* 0x000000ac00ac7308 */ /* 0x000ff00000000800 */
[----:B------:R-:W5:Y:S08]  /*6f10*/  MUFU.EX2 R173, R173 ;  /* 0x000000ad00ad7308 */ /* 0x000f700000000800 */
[----:B------:R-:W5:Y:S08]  /*6f20*/  MUFU.EX2 R175, R175 ;  /* 0x000000af00af7308 */ /* 0x000f700000000800 */
[----:B------:R-:W-:Y:S08]  /*6f30*/  MUFU.EX2 R178, R178 ;  /* 0x000000b200b27308 */ /* 0x000ff00000000800 */
[----:B------:R-:W-:Y:S08]  /*6f40*/  MUFU.EX2 R179, R179 ;  /* 0x000000b300b37308 */ /* 0x000ff00000000800 */
[----:B------:R-:W-:Y:S08]  /*6f50*/  MUFU.EX2 R182, R182 ;  /* 0x000000b600b67308 */ /* 0x000ff00000000800 */
[----:B------:R-:W-:Y:S08]  /*6f60*/  MUFU.EX2 R176, R176 ;  /* 0x000000b000b07308 */ /* 0x000ff00000000800 */
[----:B------:R-:W5:Y:S08]  /*6f70*/  MUFU.EX2 R177, R177 ;  /* 0x000000b100b17308 */ /* 0x000f700000000800 */
        /* <DEDUP_REMOVED lines=11> */
[----:B------:R-:W5:Y:S08]  /*7030*/  MUFU.EX2 R192, R192 ;  /* 0x000000c000c07308 */ /* 0x000f700000000800 */
[----:B------:R-:W-:Y:S08]  /*7040*/  MUFU.EX2 R196, R196 ;  /* 0x000000c400c47308 */ /* 0x000ff00000000800 */
[----:B------:R-:W5:Y:S08]  /*7050*/  MUFU.EX2 R204, R204 ;  /* 0x000000cc00cc7308 */ /* 0x000f700000000800 */
[----:B------:R-:W-:Y:S01]  /*7060*/  MUFU.EX2 R199, R199 ;  /* 0x000000c700c77308 */ /* 0x000fe20000000800 */
[----:B------:R-:W-:-:S02]  /*7070*/  WARPGROUP.DEPBAR.LE gsb0, 0x0 ;  /* 0x00008000000079c5 */ /* 0x000fc40000010000 */
[----:B0-----:R-:W-:Y:S01]  /*7080*/  F2FP.BF16.F32.PACK_AB R153, R163, R162 ;  /* 0x000000a2a399723e */ /* 0x001fe200000010ff */
[----:B------:R-:W-:Y:S01]  /*7090*/  FADD.FTZ R162, R162, R159 ;  /* 0x0000009fa2a27221 */ /* 0x000fe20000010000 */
[----:B-1----:R-:W-:Y:S02]  /*70a0*/  F2FP.BF16.F32.PACK_AB R155, R167, R166 ;  /* 0x000000a6a79b723e */ /* 0x002fe400000010ff */
[----:B--2---:R-:W-:Y:S01]  /*70b0*/  F2FP.BF16.F32.PACK_AB R152, R161, R160 ;  /* 0x000000a0a198723e */ /* 0x004fe200000010ff */
[----:B------:R-:W-:Y:S01]  /*70c0*/  FADD.FTZ R160, R160, R21 ;  /* 0x00000015a0a07221 */ /* 0x000fe20000010000 */
[----:B---3--:R-:W-:Y:S01]  /*70d0*/  F2FP.BF16.F32.PACK_AB R154, R165, R164 ;  /* 0x000000a4a59a723e */ /* 0x008fe200000010ff */
[----:B------:R-:W-:Y:S02]  /*70e0*/  FADD.FTZ R163, R163, R162 ;  /* 0x000000a2a3a37221 */ /* 0x000fe40000010000 */
[----:B------:R-:W-:Y:S01]  /*70f0*/  FADD.FTZ R161, R161, R160 ;  /* 0x000000a0a1a17221 */ /* 0x000fe20000010000 */
[----:B------:R-:W-:Y:S01]  /*7100*/  WARPGROUP.ARRIVE ;  /* 0x00000000000079c5 */ /* 0x000fe20000000000 */
[----:B------:R-:W-:-:S02]  /*7110*/  FADD.FTZ R166, R166, R163 ;  /* 0x000000a3a6a67221 */ /* 0x000fc40000010000 */
[----:B------:R-:W-:Y:S02]  /*7120*/  FADD.FTZ R164, R164, R161 ;  /* 0x000000a1a4a47221 */ /* 0x000fe40000010000 */
[----:B------:R-:W-:Y:S01]  /*7130*/  FADD.FTZ R167, R167, R166 ;  /* 0x000000a6a7a77221 */ /* 0x000fe20000010000 */
[----:B------:R-:W-:Y:S01]  /*7140*/  HGMMA.64x256x16.F32.BF16 R24, R152, gdesc[UR8].tnspB, R24, gsb0 ;  /* 0x43e0000898187df0 */ /* 0x000fe20008001818 */
[----:B------:R-:W-:Y:S01]  /*7150*/  UIADD3 UR10, UR6, 0x100, URZ ;  /* 0x00000100060a7890 */ /* 0x000fe2000fffe03f */
[----:B------:R-:W-:Y:S01]  /*7160*/  FADD.FTZ R165, R165, R164 ;  /* 0x000000a4a5a57221 */ /* 0x000fe20000010000 */
[----:B------:R-:W-:Y:S01]  /*7170*/  UMOV UR11, 0x40000040 ;  /* 0x40000040000b7882 */ /* 0x000fe20000000000 */
[----:B------:R-:W-:Y:S02]  /*7180*/  WARPGROUP.DEPBAR.LE gsb0, 0x0 ;  /* 0x00008000000079c5 */ /* 0x000fe40000010000 */
[----:B----4-:R-:W-:Y:S01]  /*7190*/  F2FP.BF16.F32.PACK_AB R152, R169, R168 ;  /* 0x000000a8a998723e */ /* 0x010fe200000010ff */
[----:B------:R-:W-:Y:S01]  /*71a0*/  FADD.FTZ R168, R168, R165 ;  /* 0x000000a5a8a87221 */ /* 0x000fe20000010000 */
[----:B------:R-:W-:Y:S01]  /*71b0*/  F2FP.BF16.F32.PACK_AB R153, R171, R170 ;  /* 0x000000aaab99723e */ /* 0x000fe200000010ff */
[----:B------:R-:W-:Y:S01]  /*71c0*/  FADD.FTZ R170, R170, R167 ;  /* 0x000000a7aaaa7221 */ /* 0x000fe20000010000 */
[----:B-----5:R-:W-:Y:S01]  /*71d0*/  F2FP.BF16.F32.PACK_AB R154, R173, R172 ;  /* 0x000000acad9a723e */ /* 0x020fe200000010ff */
[----:B------:R-:W-:Y:S01]  /*71e0*/  FADD.FTZ R169, R169, R168 ;  /* 0x000000a8a9a97221 */ /* 0x000fe20000010000 */
[----:B------:R-:W-:Y:S01]  /*71f0*/  F2FP.BF16.F32.PACK_AB R155, R175, R174 ;  /* 0x000000aeaf9b723e */ /* 0x000fe200000010ff */
[----:B------:R-:W-:-:S02]  /*7200*/  FADD.FTZ R171, R171, R170 ;  /* 0x000000aaabab7221 */ /* 0x000fc40000010000 */
[----:B------:R-:W-:Y:S01]  /*7210*/  FADD.FTZ R172, R172, R169 ;  /* 0x000000a9acac7221 */ /* 0x000fe20000010000 */
[----:B------:R-:W-:Y:S01]  /*7220*/  WARPGROUP.ARRIVE ;  /* 0x00000000000079c5 */ /* 0x000fe20000000000 */
[----:B------:R-:W-:Y:S02]  /*7230*/  FADD.FTZ R174, R174, R171 ;  /* 0x000000abaeae7221 */ /* 0x000fe40000010000 */
[----:B------:R-:W-:Y:S02]  /*7240*/  FADD.FTZ R173, R173, R172 ;  /* 0x000000acadad7221 */ /* 0x000fe40000010000 */
[----:B------:R-:W-:-:S07]  /*7250*/  FADD.FTZ R175, R175, R174 ;  /* 0x000000aeafaf7221 */ /* 0x000fce0000010000 */
        /* <DEDUP_REMOVED lines=38> */
[----:B------:R-:W-:Y:S02]  /*74c0*/  WARPGROUP.DEPBAR.LE gsb0, 0x0 ;  /* 0x00008000000079c5 */ /* 0x000fe40000010000 */
[----:B------:R-:W-:Y:S01]  /*74d0*/  FFMA.FTZ R152, R193, UR5, -R209 ;  /* 0x00000005c1987c23 */ /* 0x000fe200080108d1 */
[--C-:B------:R-:W-:Y:S01]  /*74e0*/  FFMA.FTZ R193, R194, UR5, -R203.reuse ;  /* 0x00000005c2c17c23 */ /* 0x100fe200080108cb */
[--C-:B------:R-:W-:Y:S01]  /*74f0*/  FFMA.FTZ R194, R195, UR5, -R203.reuse ;  /* 0x00000005c3c27c23 */ /* 0x100fe200080108cb */
[----:B------:R-:W-:Y:S01]  /*7500*/  FFMA.FTZ R195, R198, UR5, -R203 ;  /* 0x00000005c6c37c23 */ /* 0x000fe200080108cb */
[----:B------:R-:W-:Y:S01]  /*7510*/  F2FP.BF16.F32.PACK_AB R154, R204, R196 ;  /* 0x000000c4cc9a723e */ /* 0x000fe200000010ff */
[----:B------:R-:W0:Y:S08]  /*7520*/  MUFU.EX2 R198, R152 ;  /* 0x0000009800c67308 */ /* 0x000e300000000800 */
[----:B------:R-:W-:Y:S08]  /*7530*/  MUFU.EX2 R193, R193 ;  /* 0x000000c100c17308 */ /* 0x000ff00000000800 */
[----:B------:R-:W1:Y:S01]  /*7540*/  MUFU.EX2 R194, R194 ;  /* 0x000000c200c27308 */ /* 0x000e620000000800 */
[C---:B0-----:R-:W-:Y:S01]  /*7550*/  F2FP.BF16.F32.PACK_AB R152, R198.reuse, R192 ;  /* 0x000000c0c698723e */ /* 0x041fe200000010ff */
[----:B------:R-:W-:-:S04]  /*7560*/  FADD.FTZ R197, R198, R197 ;  /* 0x000000c5c6c57221 */ /* 0x000fc80000010000 */
[----:B------:R-:W-:Y:S02]  /*7570*/  FADD.FTZ R197, R196, R197 ;  /* 0x000000c5c4c57221 */ /* 0x000fe40000010000 */
[----:B------:R-:W0:Y:S02]  /*7580*/  MUFU.EX2 R195, R195 ;  /* 0x000000c300c37308 */ /* 0x000e240000000800 */
[----:B------:R-:W-:Y:S01]  /*7590*/  FADD.FTZ R4, R204, R197 ;  /* 0x000000c5cc047221 */ /* 0x000fe20000010000 */
[----:B-1----:R-:W-:Y:S01]  /*75a0*/  F2FP.BF16.F32.PACK_AB R153, R194, R193 ;  /* 0x000000c1c299723e */ /* 0x002fe200000010ff */
[----:B------:R-:W-:-:S04]  /*75b0*/  FADD.FTZ R193, R193, R190 ;  /* 0x000000bec1c17221 */ /* 0x000fc80000010000 */
[----:B------:R-:W-:Y:S01]  /*75c0*/  FADD.FTZ R194, R194, R193 ;  /* 0x000000c1c2c27221 */ /* 0x000fe20000010000 */
[----:B0-----:R-:W-:-:S03]  /*75d0*/  F2FP.BF16.F32.PACK_AB R155, R199, R195 ;  /* 0x000000c3c79b723e */ /* 0x001fc600000010ff */
[----:B------:R-:W-:Y:S01]  /*75e0*/  FADD.FTZ R194, R195, R194 ;  /* 0x000000c2c3c27221 */ /* 0x000fe20000010000 */
[----:B------:R-:W-:-:S03]  /*75f0*/  WARPGROUP.ARRIVE ;  /* 0x00000000000079c5 */ /* 0x000fc60000000000 */
[----:B------:R-:W-:-:S03]  /*7600*/  FADD.FTZ R5, R199, R194 ;  /* 0x000000c2c7057221 */ /* 0x000fc60000010000 */
[----:B------:R-:W-:Y:S03]  /*7610*/  HGMMA.64x256x16.F32.BF16 R24, R152, gdesc[UR8].tnspB, R24, gsb0 ;  /* 0x43e0000898187df0 */ /* 0x000fe60008001818 */
[----:B------:R-:W-:Y:S02]  /*7620*/  WARPGROUP.DEPBAR.LE gsb0, 0x0 ;  /* 0x00008000000079c5 */ /* 0x000fe40000010000 */
[----:B------:R-:W-:Y:S05]  /*7630*/  @!P0 BRA `(.L_x_4677) ;  /* 0x0000000000048947 */ /* 0x000fea0003800000 */
[----:B------:R-:W-:Y:S01]  /*7640*/  BPT.TRAP 0x1 ;  /* 0x000000040000795c */ /* 0x000fe20000300000 */
.L_x_4677:
[----:B------:R-:W-:Y:S01]  /*7650*/  UIADD3 UR4, UR4, 0x32460, URZ ;  /* 0x0003246004047890 */ /* 0x000fe2000fffe03f */
[C---:B------:R-:W-:Y:S01]  /*7660*/  ISETP.GT.AND P1, PT, R201.reuse, R211, PT ;  /* 0x000000d3c900720c */ /* 0x040fe20003f24270 */
[----:B------:R-:W-:Y:S01]  /*7670*/  VIADD R201, R201, 0xffffffff ;  /* 0xffffffffc9c97836 */ /* 0x000fe20000000000 */
[----:B------:R-:W-:Y:S01]  /*7680*/  MOV R21, R205 ;  /* 0x000000cd00157202 */ /* 0x000fe20000000f00 */
[----:B------:R-:W-:Y:S01]  /*7690*/  UPRMT UR4, UR54, 0x654, UR4 ;  /* 0x0000065436047896 */ /* 0x000fe20008000004 */
[----:B------:R-:W-:-:S08]  /*76a0*/  IMAD.MOV.U32 R202, RZ, RZ, R189 ;  /* 0x000000ffffca7224 */ /* 0x000fd000078e00bd */
[----:B------:R-:W-:Y:S01]  /*76b0*/  SYNCS.ARRIVE.TRANS64.RED.A1T0 RZ, [UR4], RZ ;  /* 0x000000ffffff79a7 */ /* 0x000fe20008100404 */
[----:B------:R-:W-:Y:S05]  /*76c0*/  @P1 BRA `(.L_x_4678) ;  /* 0xffffffcc00c01947 */ /* 0x000fea000383ffff */
.L_x_4667:
[----:B------:R-:W-:-:S13]  /*76d0*/  ISETP.GE.AND P1, PT, R201, RZ, PT ;  /* 0x000000ffc900720c */ /* 0x000fda0003f26270 */
[----:B------:R-:W-:Y:S05]  /*76e0*/  @!P1 BRA `(.L_x_4679) ;  /* 0x00000028005c9947 */ /* 0x000fea0003800000 */
[----:B------:R-:W-:Y:S02]  /*76f0*/  IMAD.MOV.U32 R202, RZ, RZ, R189 ;  /* 0x000000ffffca7224 */ /* 0x000fe400078e00bd */
[----:B------:R-:W-:-:S07]  /*7700*/  IMAD.MOV.U32 R21, RZ, RZ, R205 ;  /* 0x000000ffff157224 */ /* 0x000fce00078e00cd */
.L_x_4690:
[----:B------:R-:W-:-:S04]  /*7710*/  UIADD3 UR38, UR38, 0x1, URZ ;  /* 0x0000000126267890 */ /* 0x000fc8000fffe03f */
[----:B------:R-:W-:-:S04]  /*7720*/  UISETP.NE.AND UP0, UPT, UR38, 0x2, UPT ;  /* 0x000000022600788c */ /* 0x000fc8000bf05270 */
[----:B------:R-:W-:Y:S02]  /*7730*/  USEL UR4, URZ, 0x1, UP0 ;  /* 0x000000013f047887 */ /* 0x000fe40008000000 */
[----:B------:R-:W-:Y:S02]  /*7740*/  USEL UR38, UR38, URZ, UP0 ;  /* 0x0000003f26267287 */ /* 0x000fe40008000000 */
[----:B------:R-:W-:Y:S01]  /*7750*/  ULOP3.LUT UR39, UR39, UR4, URZ, 0x3c, !UPT ;  /* 0x0000000427277292 */ /* 0x000fe2000f8e3c3f */
[----:B------:R-:W-:Y:S11]  /*7760*/  @!P0 BRA `(.L_x_4680) ;  /* 0x0000000000048947 */ /* 0x000ff60003800000 */
[----:B------:R-:W-:Y:S01]  /*7770*/  BPT.TRAP 0x1 ;  /* 0x000000040000795c */ /* 0x000fe20000300000 */
.L_x_4680:
        /* <DEDUP_REMOVED lines=9> */
.L_x_4681:
[----:B-1----:R-:W-:Y:S05]  /*7810*/  @P1 BRA `(.L_x_4682) ;  /* 0x0000000000081947 */ /* 0x002fea0003800000 */
[----:B------:R-:W1:Y:S02]  /*7820*/  SYNCS.PHASECHK.TRANS64.TRYWAIT P1, [UR4+0x32430], R0 ;  /* 0x03243000ff0075a7 */ /* 0x000e640008020144 */
[----:B-1----:R-:W-:Y:S05]  /*7830*/  @!P1 BRA `(.L_x_4683) ;  /* 0x000000a800f49947 */ /* 0x002fea0003800000 */
.L_x_4682:
        /* <DEDUP_REMOVED lines=32> */
.L_x_4684:
[----:B------:R1:W2:Y:S01]  /*7a40*/  SYNCS.PHASECHK.TRANS64.TRYWAIT P1, [UR4+0x32450], R0 ;  /* 0x03245000ff0075a7 */ /* 0x0002a20008020144 */
[----:B------:R-:W-:Y:S05]  /*7a50*/  @!P0 BRA `(.L_x_4685) ;  /* 0x0000000000048947 */ /* 0x000fea0003800000 */
[----:B------:R-:W-:Y:S01]  /*7a60*/  BPT.TRAP 0x1 ;  /* 0x000000040000795c */ /* 0x000fe20000300000 */
.L_x_4685:
[----:B--2---:R-:W-:Y:S05]  /*7a70*/  @P1 BRA `(.L_x_4686) ;  /* 0x0000000000081947 */ /* 0x004fea0003800000 */
[----:B------:R-:W2:Y:S02]  /*7a80*/  SYNCS.PHASECHK.TRANS64.TRYWAIT P1, [UR4+0x32450], R0 ;  /* 0x03245000ff0075a7 */ /* 0x000ea40008020144 */
[----:B--2---:R-:W-:Y:S05]  /*7a90*/  @!P1 BRA `(.L_x_4687) ;  /* 0x000000a800749947 */ /* 0x004fea0003800000 */
.L_x_4686:
        /* <DEDUP_REMOVED lines=57> */
[----:B------:R-:W-:Y:S01]  /*7e30*/  UMOV UR48, UR52 ;  /* 0x0000003400307c82 */ /* 0x000fe20008000000 */
[----:B------:R-:W-:Y:S01]  /*7e40*/  UMOV UR49, UR53 ;  /* 0x0000003500317c82 */ /* 0x000fe20008000000 */
[----:B------:R-:W-:Y:S01]  /*7e50*/  UMOV UR51, 0x40000040 ;  /* 0x4000004000337882 */ /* 0x000fe20000000000 */
[----:B------:R-:W-:Y:S02]  /*7e60*/  WARPGROUP.DEPBAR.LE gsb0, 0x0 ;  /* 0x00008000000079c5 */ /* 0x000fe40000010000 */
[----:B------:R-:W-:-:S06]  /*7e70*/  WARPGROUP.ARRIVE ;  /* 0x00000000000079c5 */ /* 0x000fcc0000000000 */
[----:B------:R-:W-:Y:S01]  /*7e80*/  HGMMA.64x96x16.F32.BF16 R152, gdesc[UR48], R152, gsb0 ;  /* 0x01600000309879f0 */ /* 0x000fe20008001898 */
[----:B------:R-:W-:Y:S01]  /*7e90*/  UIADD3 UR50, UR5, 0x906, URZ ;  /* 0x0000090605327890 */ /* 0x000fe2000fffe03f */
[----:B------:R-:W-:Y:S01]  /*7ea0*/  UMOV UR48, UR56 ;  /* 0x0000003800307c82 */ /* 0x000fe20008000000 */
[----:B------:R-:W-:Y:S01]  /*7eb0*/  UMOV UR49, UR57 ;  /* 0x0000003900317c82 */ /* 0x000fe20008000000 */
        /* <DEDUP_REMOVED lines=35> */
.L_x_4688:
[----:B------:R-:W-:Y:S01]  /*80f0*/  ULDC UR5, c[0x0][0xad0] ;  /* 0x0002b40000057ab9 */ /* 0x000fe20000000800 */
[----:B------:R-:W-:Y:S01]  /*8100*/  UIADD3 UR10, UR4, 0x32440, URZ ;  /* 0x00032440040a7890 */ /* 0x000fe2000fffe03f */
        /* <DEDUP_REMOVED lines=50> */
[----:B------:R-:W-:-:S02]  /*8430*/  UPRMT UR11, UR6, 0x654, UR10 ;  /* 0x00000654060b7896 */ /* 0x000fc4000800000a */
[----:B------:R-:W-:Y:S02]  /*8440*/  UIMAD UR10, UR38, 0xc00, UR7 ;  /* 0x00000c00260a78a4 */ /* 0x000fe4000f8e0207 */
[----:B------:R-:W1:Y:S01]  /*8450*/  MUFU.TANH R154, R154 ;  /* 0x0000009a009a7308 */ /* 0x000e620000002400 */
[----:B--2---:R-:W-:Y:S01]  /*8460*/  FMNMX.FTZ R205, R156, R205, !PT ;  /* 0x000000cd9ccd7209 */ /* 0x004fe20007810000 */
[----:B------:R-:W-:Y:S01]  /*8470*/  UIADD3 UR14, UR10, 0x80, URZ ;  /* 0x000000800a0e7890 */ /* 0x000fe2000fffe03f */
[----:B------:R-:W-:Y:S02]  /*8480*/  UMOV UR15, 0x40000040 ;  /* 0x40000040000f7882 */ /* 0x000fe40000000000 */
[----:B------:R-:W-:Y:S01]  /*8490*/  SYNCS.ARRIVE.TRANS64.RED.A1T0 RZ, [UR11], RZ ;  /* 0x000000ffffff79a7 */ /* 0x000fe2000810040b */
[----:B------:R-:W-:Y:S02]  /*84a0*/  UMOV UR11, 0x40000040 ;  /* 0x40000040000b7882 */ /* 0x000fe40000000000 */
        /* <DEDUP_REMOVED lines=36> */
[----:B------:R-:W-:-:S06]  /*86f0*/  FMUL.FTZ R191, R194, UR5 ;  /* 0x00000005c2bf7c20 */ /* 0x000fcc0008410000 */
[----:B------:R-:W1:Y:S01]  /*8700*/  MUFU.TANH R168, R168 ;  /* 0x000000a800a87308 */ /* 0x000e620000002400 */
[----:B--2---:R-:W-:-:S07]  /*8710*/  FMNMX.FTZ R189, R166, R189, !PT ;  /* 0x000000bda6bd7209 */ /* 0x004fce0007810000 */
[----:B------:R-:W2:Y:S01]  /*8720*/  MUFU.TANH R179, R179 ;  /* 0x000000b300b37308 */ /* 0x000ea20000002400 */
[----:B---3--:R-:W-:-:S07]  /*8730*/  FMNMX.FTZ R192, R177, R192, !PT ;  /* 0x000000c0b1c07209 */ /* 0x008fce0007810000 */
[----:B------:R-:W3:Y:S01]  /*8740*/  MUFU.TANH R173, R173 ;  /* 0x000000ad00ad7308 */ /* 0x000ee20000002400 */
[----:B-1----:R-:W-:-:S07]  /*8750*/  FMNMX.FTZ R194, R168, R189, !PT ;  /* 0x000000bda8c27209 */ /* 0x002fce0007810000 */
[----:B------:R-:W1:Y:S01]  /*8760*/  MUFU.TANH R178, R178 ;  /* 0x000000b200b27308 */ /* 0x000e620000002400 */
[----:B--2---:R-:W-:Y:S01]  /*8770*/  FMNMX.FTZ R189, R179, R192, !PT ;  /* 0x000000c0b3bd7209 */ /* 0x004fe20007810000 */
[----:B------:R-:W-:-:S06]  /*8780*/  FMUL.FTZ R192, R196, UR5 ;  /* 0x00000005c4c07c20 */ /* 0x000fcc0008410000 */
        /* <DEDUP_REMOVED lines=35> */
[----:B------:R-:W-:Y:S01]  /*89c0*/  FMUL.FTZ R196, R199, UR5 ;  /* 0x00000005c7c47c20 */ /* 0x000fe20008410000 */
[----:B------:R-:W-:-:S03]  /*89d0*/  ULDC UR5, c[0x0][0xa80] ;  /* 0x0002a00000057ab9 */ /* 0x000fc60000000800 */
[----:B------:R-:W3:Y:S02]  /*89e0*/  SHFL.BFLY PT, R198, R197, 0x2, 0x1f ;  /* 0x0c401f00c5c67f89 */ /* 0x000ee400000e0000 */
[----:B------:R-:W4:Y:S01]  /*89f0*/  MUFU.TANH R191, R191 ;  /* 0x000000bf00bf7308 */ /* 0x000f220000002400 */
[----:B-1----:R-:W-:-:S07]  /*8a00*/  FMNMX.FTZ R208, R190, R189, !PT ;  /* 0x000000bdbed07209 */ /* 0x002fce0007810000 */
[----:B------:R-:W1:Y:S01]  /*8a10*/  MUFU.TANH R194, R194 ;  /* 0x000000c200c27308 */ /* 0x000e620000002400 */
[----:B--2---:R-:W-:-:S07]  /*8a20*/  FMNMX.FTZ R208, R207, R208, !PT ;  /* 0x000000d0cfd07209 */ /* 0x004fce0007810000 */
[----:B------:R-:W2:Y:S01]  /*8a30*/  MUFU.TANH R195, R195 ;  /* 0x000000c300c37308 */ /* 0x000ea20000002400 */
[----:B----4-:R-:W-:Y:S02]  /*8a40*/  FMNMX.FTZ R189, R191, R208, !PT ;  /* 0x000000d0bfbd7209 */ /* 0x010fe40007810000 */
[----:B---3--:R-:W-:-:S05]  /*8a50*/  FMNMX.FTZ R209, R197, R198, !PT ;  /* 0x000000c6c5d17209 */ /* 0x008fca0007810000 */
[----:B------:R-:W3:Y:S01]  /*8a60*/  MUFU.TANH R196, R196 ;  /* 0x000000c400c47308 */ /* 0x000ee20000002400 */
[----:B-1----:R-:W-:Y:S01]  /*8a70*/  FMNMX.FTZ R208, R194, R189, !PT ;  /* 0x000000bdc2d07209 */ /* 0x002fe20007810000 */
[----:B------:R-:W1:Y:S03]  /*8a80*/  SHFL.BFLY PT, R198, R209, 0x1, 0x1f ;  /* 0x0c201f00d1c67f89 */ /* 0x000e6600000e0000 */
[----:B--2---:R-:W-:-:S04]  /*8a90*/  FMNMX.FTZ R189, R195, R208, !PT ;  /* 0x000000d0c3bd7209 */ /* 0x004fc80007810000 */
[----:B---3--:R-:W-:-:S05]  /*8aa0*/  FMNMX.FTZ R208, R196, R189, !PT ;  /* 0x000000bdc4d07209 */ /* 0x008fca0007810000 */
[----:B------:R-:W2:Y:S01]  /*8ab0*/  SHFL.BFLY PT, R189, R208, 0x2, 0x1f ;  /* 0x0c401f00d0bd7f89 */ /* 0x000ea200000e0000 */
[----:B-1----:R-:W-:-:S05]  /*8ac0*/  FMNMX.FTZ R205, R209, R198, !PT ;  /* 0x000000c6d1cd7209 */ /* 0x002fca0007810000 */
[C---:B------:R-:W-:Y:S01]  /*8ad0*/  FMUL.FTZ R198, R205.reuse, UR5 ;  /* 0x00000005cdc67c20 */ /* 0x040fe20008410000 */
[----:B------:R-:W-:-:S03]  /*8ae0*/  FADD.FTZ R21, -R205, R21 ;  /* 0x00000015cd157221 */ /* 0x000fc60000010100 */
[--C-:B------:R-:W-:Y:S01]  /*8af0*/  FFMA.FTZ R211, R152, UR5, -R198.reuse ;  /* 0x0000000598d37c23 */ /* 0x100fe200080108c6 */
[--C-:B------:R-:W-:Y:S01]  /*8b00*/  FFMA.FTZ R203, R203, UR5, -R198.reuse ;  /* 0x00000005cbcb7c23 */ /* 0x100fe200080108c6 */
[----:B------:R-:W-:Y:S01]  /*8b10*/  FMUL.FTZ R199, R21, UR5 ;  /* 0x0000000515c77c20 */ /* 0x000fe20008410000 */
[--C-:B------:R-:W-:Y:S01]  /*8b20*/  FFMA.FTZ R21, R153, UR5, -R198.reuse ;  /* 0x0000000599157c23 */ /* 0x100fe200080108c6 */
[--C-:B------:R-:W-:Y:S01]  /*8b30*/  FFMA.FTZ R157, R157, UR5, -R198.reuse ;  /* 0x000000059d9d7c23 */ /* 0x100fe200080108c6 */
[--C-:B------:R-:W-:Y:S01]  /*8b40*/  FFMA.FTZ R156, R156, UR5, -R198.reuse ;  /* 0x000000059c9c7c23 */ /* 0x100fe200080108c6 */
[--C-:B------:R-:W-:Y:S01]  /*8b50*/  FFMA.FTZ R158, R158, UR5, -R198.reuse ;  /* 0x000000059e9e7c23 */ /* 0x100fe200080108c6 */
[--C-:B------:R-:W-:Y:S01]  /*8b60*/  FFMA.FTZ R161, R161, UR5, -R198.reuse ;  /* 0x00000005a1a17c23 */ /* 0x100fe200080108c6 */
[----:B------:R-:W1:Y:S01]  /*8b70*/  MUFU.EX2 R199, R199 ;  /* 0x000000c700c77308 */ /* 0x000e620000000800 */
[--C-:B------:R-:W-:Y:S01]  /*8b80*/  FFMA.FTZ R163, R163, UR5, -R198.reuse ;  /* 0x00000005a3a37c23 */ /* 0x100fe200080108c6 */
[----:B--2---:R-:W-:Y:S01]  /*8b90*/  FMNMX.FTZ R189, R208, R189, !PT ;  /* 0x000000bdd0bd7209 */ /* 0x004fe20007810000 */
[--C-:B------:R-:W-:Y:S01]  /*8ba0*/  FFMA.FTZ R162, R162, UR5, -R198.reuse ;  /* 0x00000005a2a27c23 */ /* 0x100fe200080108c6 */
[--C-:B------:R-:W-:Y:S01]  /*8bb0*/  FFMA.FTZ R164, R164, UR5, -R198.reuse ;  /* 0x00000005a4a47c23 */ /* 0x100fe200080108c6 */
[--C-:B------:R-:W-:Y:S01]  /*8bc0*/  FFMA.FTZ R169, R169, UR5, -R198.reuse ;  /* 0x00000005a9a97c23 */ /* 0x100fe200080108c6 */
[--C-:B------:R-:W-:Y:S01]  /*8bd0*/  FFMA.FTZ R171, R171, UR5, -R198.reuse ;  /* 0x00000005abab7c23 */ /* 0x100fe200080108c6 */
[----:B------:R-:W2:Y:S01]  /*8be0*/  SHFL.BFLY PT, R197, R189, 0x1, 0x1f ;  /* 0x0c201f00bdc57f89 */ /* 0x000ea200000e0000 */
        /* <DEDUP_REMOVED lines=9> */
[-C--:B-1----:R-:W-:Y:S01]  /*8c80*/  FMUL.FTZ R24, R24, R199.reuse ;  /* 0x000000c718187220 */ /* 0x082fe20000410000 */
        /* <DEDUP_REMOVED lines=13> */
[----:B--2---:R-:W-:Y:S01]  /*8d60*/  FMNMX.FTZ R189, R189, R197, !PT ;  /* 0x000000c5bdbd7209 */ /* 0x004fe20007810000 */
[-C--:B------:R-:W-:Y:S01]  /*8d70*/  FMUL.FTZ R49, R49, R199.reuse ;  /* 0x000000c731317220 */ /* 0x080fe20000410000 */
[----:B------:R1:W-:Y:S01]  /*8d80*/  MUFU.EX2 R197, R203 ;  /* 0x000000cb00c57308 */ /* 0x0003e20000000800 */
[-C--:B------:R-:W-:Y:S01]  /*8d90*/  FMUL.FTZ R52, R52, R199.reuse ;  /* 0x000000c734347220 */ /* 0x080fe20000410000 */
[-C--:B------:R-:W-:Y:S01]  /*8da0*/  FMUL.FTZ R53, R53, R199.reuse ;  /* 0x000000c735357220 */ /* 0x080fe20000410000 */
[C---:B------:R-:W-:Y:S01]  /*8db0*/  FADD.FTZ R152, -R189.reuse, R202 ;  /* 0x000000cabd987221 */ /* 0x040fe20000010100 */
[----:B------:R-:W-:Y:S01]  /*8dc0*/  FMUL.FTZ R209, R189, UR5 ;  /* 0x00000005bdd17c20 */ /* 0x000fe20008410000 */
[-C--:B------:R-:W-:Y:S01]  /*8dd0*/  FMUL.FTZ R56, R56, R199.reuse ;  /* 0x000000c738387220 */ /* 0x080fe20000410000 */
[----:B------:R-:W-:Y:S01]  /*8de0*/  FMUL.FTZ R57, R57, R199 ;  /* 0x000000c739397220 */ /* 0x000fe20000410000 */
[----:B------:R-:W-:Y:S01]  /*8df0*/  FMUL.FTZ R210, R152, UR5 ;  /* 0x0000000598d27c20 */ /* 0x000fe20008410000 */
[----:B------:R-:W-:-:S02]  /*8e00*/  VIADD R152, R212, 0x8 ;  /* 0x00000008d4987836 */ /* 0x000fc40000000000 */
[--C-:B-1----:R-:W-:Y:S01]  /*8e10*/  FFMA.FTZ R203, R204, UR5, -R209.reuse ;  /* 0x00000005cccb7c23 */ /* 0x102fe200080108d1 */
[--C-:B------:R-:W-:Y:S01]  /*8e20*/  FFMA.FTZ R211, R154, UR5, -R209.reuse ;  /* 0x000000059ad37c23 */ /* 0x100fe200080108d1 */
[--C-:B------:R-:W-:Y:S01]  /*8e30*/  FFMA.FTZ R202, R155, UR5, -R209.reuse ;  /* 0x000000059bca7c23 */ /* 0x100fe200080108d1 */
[--C-:B------:R-:W-:Y:S01]  /*8e40*/  FFMA.FTZ R204, R206, UR5, -R209.reuse ;  /* 0x00000005cecc7c23 */ /* 0x100fe200080108d1 */
[----:B------:R1:W-:Y:S01]  /*8e50*/  BAR.SYNC.DEFER_BLOCKING R152, 0x100 ;  /* 0x000400980000751d */ /* 0x0003e20000010000 */
        /* <DEDUP_REMOVED lines=116> */
[--C-:B------:R-:W-:Y:S01]  /*95a0*/  FFMA.FTZ R159, R159, UR5, -R209.reuse ;  /* 0x000000059f9f7c23 */ /* 0x100fe200080108d1 */
[----:B------:R-:W-:Y:S01]  /*95b0*/  F2FP.BF16.F32.PACK_AB R154, R157, R197 ;  /* 0x000000c59d9a723e */ /* 0x000fe200000010ff */
[--C-:B------:R-:W-:Y:S01]  /*95c0*/  FFMA.FTZ R160, R160, UR5, -R209.reuse ;  /* 0x00000005a0a07c23 */ /* 0x100fe200080108d1 */
[----:B---3--:R-:W-:Y:S01]  /*95d0*/  F2FP.BF16.F32.PACK_AB R153, R202, R211 ;  /* 0x000000d3ca99723e */ /* 0x008fe200000010ff */
[--C-:B------:R-:W-:Y:S01]  /*95e0*/  FFMA.FTZ R165, R165, UR5, -R209.reuse ;  /* 0x00000005a5a57c23 */ /* 0x100fe200080108d1 */
[----:B----4-:R-:W-:Y:S01]  /*95f0*/  F2FP.BF16.F32.PACK_AB R155, R204, R203 ;  /* 0x000000cbcc9b723e */ /* 0x010fe200000010ff */
[--C-:B------:R-:W-:Y:S01]  /*9600*/  FFMA.FTZ R167, R167, UR5, -R209.reuse ;  /* 0x00000005a7a77c23 */ /* 0x100fe200080108d1 */
[----:B------:R-:W1:Y:S01]  /*9610*/  MUFU.EX2 R156, R156 ;  /* 0x0000009c009c7308 */ /* 0x000e620000000800 */
[--C-:B------:R-:W-:Y:S01]  /*9620*/  FFMA.FTZ R166, R166, UR5, -R209.reuse ;  /* 0x00000005a6a67c23 */ /* 0x100fe200080108d1 */
[----:B------:R-:W-:Y:S01]  /*9630*/  WARPGROUP.ARRIVE ;  /* 0x00000000000079c5 */ /* 0x000fe20000000000 */
[--C-:B------:R-:W-:Y:S01]  /*9640*/  FFMA.FTZ R168, R168, UR5, -R209.reuse ;  /* 0x00000005a8a87c23 */ /* 0x100fe200080108d1 */
[--C-:B------:R-:W-:Y:S01]  /*9650*/  FFMA.FTZ R173, R173, UR5, -R209.reuse ;  /* 0x00000005adad7c23 */ /* 0x100fe200080108d1 */
[--C-:B------:R-:W-:Y:S01]  /*9660*/  FFMA.FTZ R175, R175, UR5, -R209.reuse ;  /* 0x00000005afaf7c23 */ /* 0x100fe200080108d1 */
[--C-:B------:R-:W-:Y:S01]  /*9670*/  FFMA.FTZ R174, R174, UR5, -R209.reuse ;  /* 0x00000005aeae7c23 */ /* 0x100fe200080108d1 */
[--C-:B------:R-:W-:Y:S01]  /*9680*/  FFMA.FTZ R176, R176, UR5, -R209.reuse ;  /* 0x00000005b0b07c23 */ /* 0x100fe200080108d1 */
[----:B------:R-:W-:Y:S01]  /*9690*/  HGMMA.64x256x16.F32.BF16 R24, R152, gdesc[UR8].tnspB, R24, gsb0 ;  /* 0x43e0000898187df0 */ /* 0x000fe20008001818 */
        /* <DEDUP_REMOVED lines=13> */
[--C-:B------:R-:W-:Y:S01]  /*9770*/  FFMA.FTZ R191, R191, UR5, -R209.reuse ;  /* 0x00000005bfbf7c23 */ /* 0x100fe200080108d1 */
[--C-:B------:R-:W-:Y:S01]  /*9780*/  FFMA.FTZ R194, R194, UR5, -R209.reuse ;  /* 0x00000005c2c27c23 */ /* 0x100fe200080108d1 */
[--C-:B------:R-:W-:Y:S01]  /*9790*/  FFMA.FTZ R195, R195, UR5, -R209.reuse ;  /* 0x00000005c3c37c23 */ /* 0x100fe200080108d1 */
[----:B------:R-:W-:Y:S01]  /*97a0*/  MUFU.EX2 R163, R163 ;  /* 0x000000a300a37308 */ /* 0x000fe20000000800 */
[----:B------:R-:W-:Y:S01]  /*97b0*/  FFMA.FTZ R196, R196, UR5, -R209 ;  /* 0x00000005c4c47c23 */ /* 0x000fe200080108d1 */
[----:B------:R-:W-:Y:S01]  /*97c0*/  UMOV UR11, 0x40000040 ;  /* 0x40000040000b7882 */ /* 0x000fe20000000000 */
[----:B------:R-:W-:Y:S01]  /*97d0*/  FFMA.FTZ R4, R199, R4, R208 ;  /* 0x00000004c7047223 */ /* 0x000fe200000100d0 */
[----:B------:R-:W-:-:S03]  /*97e0*/  FFMA.FTZ R5, R210, R5, R211 ;  /* 0x00000005d2057223 */ /* 0x000fc600000100d3 */
[----:B------:R-:W-:Y:S01]  /*97f0*/  FADD.FTZ R4, R21, R4 ;  /* 0x0000000415047221 */ /* 0x000fe20000010000 */
[----:B------:R-:W-:Y:S01]  /*9800*/  MUFU.EX2 R159, R159 ;  /* 0x0000009f009f7308 */ /* 0x000fe20000000800 */
[----:B------:R-:W-:Y:S02]  /*9810*/  FADD.FTZ R202, R202, R5 ;  /* 0x00000005caca7221 */ /* 0x000fe40000010000 */
[----:B------:R-:W-:Y:S02]  /*9820*/  FADD.FTZ R4, R197, R4 ;  /* 0x00000004c5047221 */ /* 0x000fe40000010000 */
[----:B------:R-:W-:Y:S02]  /*9830*/  FADD.FTZ R203, R203, R202 ;  /* 0x000000cacbcb7221 */ /* 0x000fe40000010000 */
[----:B------:R-:W-:Y:S01]  /*9840*/  FADD.FTZ R157, R157, R4 ;  /* 0x000000049d9d7221 */ /* 0x000fe20000010000 */
[----:B------:R-:W3:Y:S01]  /*9850*/  MUFU.EX2 R160, R160 ;  /* 0x000000a000a07308 */ /* 0x000ee20000000800 */
[----:B------:R-:W-:-:S02]  /*9860*/  FADD.FTZ R204, R204, R203 ;  /* 0x000000cbcccc7221 */ /* 0x000fc40000010000 */
[----:B-1----:R-:W-:-:S05]  /*9870*/  FADD.FTZ R157, R156, R157 ;  /* 0x0000009d9c9d7221 */ /* 0x002fca0000010000 */
[----:B------:R-:W-:Y:S08]  /*9880*/  MUFU.EX2 R165, R165 ;  /* 0x000000a500a57308 */ /* 0x000ff00000000800 */
[----:B------:R-:W1:Y:S08]  /*9890*/  MUFU.EX2 R167, R167 ;  /* 0x000000a700a77308 */ /* 0x000e700000000800 */
[----:B------:R-:W4:Y:S08]  /*98a0*/  MUFU.EX2 R162, R162 ;  /* 0x000000a200a27308 */ /* 0x000f300000000800 */
[----:B------:R-:W-:Y:S08]  /*98b0*/  MUFU.EX2 R164, R164 ;  /* 0x000000a400a47308 */ /* 0x000ff00000000800 */
[----:B------:R-:W-:Y:S08]  /*98c0*/  MUFU.EX2 R169, R169 ;  /* 0x000000a900a97308 */ /* 0x000ff00000000800 */
[----:B------:R-:W-:Y:S08]  /*98d0*/  MUFU.EX2 R171, R171 ;  /* 0x000000ab00ab7308 */ /* 0x000ff00000000800 */
[----:B------:R-:W5:Y:S08]  /*98e0*/  MUFU.EX2 R166, R166 ;  /* 0x000000a600a67308 */ /* 0x000f700000000800 */
        /* <DEDUP_REMOVED lines=17> */
[----:B------:R-:W0:Y:S08]  /*9a00*/  MUFU.EX2 R190, R190 ;  /* 0x000000be00be7308 */ /* 0x000e300000000800 */
[----:B------:R-:W0:Y:S08]  /*9a10*/  MUFU.EX2 R206, R206 ;  /* 0x000000ce00ce7308 */ /* 0x000e300000000800 */
[----:B------:R-:W0:Y:S08]  /*9a20*/  MUFU.EX2 R186, R186 ;  /* 0x000000ba00ba7308 */ /* 0x000e300000000800 */
[----:B------:R-:W0:Y:S08]  /*9a30*/  MUFU.EX2 R188, R188 ;  /* 0x000000bc00bc7308 */ /* 0x000e300000000800 */
[----:B------:R-:W0:Y:S01]  /*9a40*/  MUFU.EX2 R192, R192 ;  /* 0x000000c000c07308 */ /* 0x000e220000000800 */
[----:B------:R-:W-:-:S02]  /*9a50*/  WARPGROUP.DEPBAR.LE gsb0, 0x0 ;  /* 0x00008000000079c5 */ /* 0x000fc40000010000 */
[----:B--2---:R-:W-:-:S05]  /*9a60*/  F2FP.BF16.F32.PACK_AB R152, R158, R156 ;  /* 0x0000009c9e98723e */ /* 0x004fca00000010ff */
[----:B------:R-:W2:Y:S01]  /*9a70*/  MUFU.EX2 R193, R193 ;  /* 0x000000c100c17308 */ /* 0x000ea20000000800 */
[----:B---3--:R-:W-:Y:S01]  /*9a80*/  F2FP.BF16.F32.PACK_AB R153, R160, R159 ;  /* 0x0000009fa099723e */ /* 0x008fe200000010ff */
[----:B------:R-:W-:Y:S01]  /*9a90*/  FADD.FTZ R159, R159, R204 ;  /* 0x000000cc9f9f7221 */ /* 0x000fe20000010000 */
[----:B------:R-:W-:Y:S01]  /*9aa0*/  F2FP.BF16.F32.PACK_AB R154, R163, R161 ;  /* 0x000000a1a39a723e */ /* 0x000fe200000010ff */
[----:B------:R-:W-:Y:S01]  /*9ab0*/  FADD.FTZ R158, R158, R157 ;  /* 0x0000009d9e9e7221 */ /* 0x000fe20000010000 */
[----:B-1----:R-:W-:Y:S01]  /*9ac0*/  F2FP.BF16.F32.PACK_AB R155, R167, R165 ;  /* 0x000000a5a79b723e */ /* 0x002fe200000010ff */
        /* <DEDUP_REMOVED lines=11> */
[----:B----4-:R-:W-:-:S03]  /*9b80*/  FADD.FTZ R163, R162, R163 ;  /* 0x000000a3a2a37221 */ /* 0x010fc60000010000 */
[----:B-----5:R-:W-:Y:S02]  /*9b90*/  FADD.FTZ R167, R166, R167 ;  /* 0x000000a7a6a77221 */ /* 0x020fe40000010000 */
[----:B------:R-:W-:Y:S08]  /*9ba0*/  MUFU.EX2 R195, R195 ;  /* 0x000000c300c37308 */ /* 0x000ff00000000800 */
[----:B------:R-:W3:Y:S01]  /*9bb0*/  MUFU.EX2 R196, R196 ;  /* 0x000000c400c47308 */ /* 0x000ee20000000800 */
[----:B------:R-:W-:-:S02]  /*9bc0*/  WARPGROUP.DEPBAR.LE gsb0, 0x0 ;  /* 0x00008000000079c5 */ /* 0x000fc40000010000 */
[C---:B------:R-:W-:Y:S01]  /*9bd0*/  F2FP.BF16.F32.PACK_AB R152, R164.reuse, R162 ;  /* 0x000000a2a498723e */ /* 0x040fe200000010ff */
[----:B------:R-:W-:Y:S01]  /*9be0*/  FADD.FTZ R164, R164, R163 ;  /* 0x000000a3a4a47221 */ /* 0x000fe20000010000 */
[C---:B0-----:R-:W-:Y:S01]  /*9bf0*/  F2FP.BF16.F32.PACK_AB R153, R168.reuse, R166 ;  /* 0x000000a6a899723e */ /* 0x041fe200000010ff */
        /* <DEDUP_REMOVED lines=12> */
[----:B------:R-:W-:Y:S01]  /*9cc0*/  UMOV UR15, 0x40000040 ;  /* 0x40000040000f7882 */ /* 0x000fe20000000000 */
        /* <DEDUP_REMOVED lines=17> */
[----:B------:R-:W-:Y:S01]  /*9de0*/  UIADD3 UR10, UR10, 0x280, URZ ;  /* 0x000002800a0a7890 */ /* 0x000fe2000fffe03f */
[----:B------:R-:W-:-:S04]  /*9df0*/  FADD.FTZ R183, R184, R183 ;  /* 0x000000b7b8b77221 */ /* 0x000fc80000010000 */
[----:B------:R-:W-:Y:S01]  /*9e00*/  FADD.FTZ R183, R190, R183 ;  /* 0x000000b7beb77221 */ /* 0x000fe20000010000 */
[----:B------:R-:W-:Y:S02]  /*9e10*/  WARPGROUP.DEPBAR.LE gsb0, 0x0 ;  /* 0x00008000000079c5 */ /* 0x000fe40000010000 */
[C---:B------:R-:W-:Y:S01]  /*9e20*/  F2FP.BF16.F32.PACK_AB R152, R180.reuse, R178 ;  /* 0x000000b2b498723e */ /* 0x040fe200000010ff */
[----:B------:R-:W-:Y:S01]  /*9e30*/  FADD.FTZ R180, R180, R179 ;  /* 0x000000b3b4b47221 */ /* 0x000fe20000010000 */
[----:B------:R-:W-:Y:S02]  /*9e40*/  F2FP.BF16.F32.PACK_AB R153, R184, R182 ;  /* 0x000000b6b899723e */ /* 0x000fe400000010ff */
[----:B------:R-:W-:Y:S01]  /*9e50*/  F2FP.BF16.F32.PACK_AB R154, R187, R185 ;  /* 0x000000b9bb9a723e */ /* 0x000fe200000010ff */
[----:B------:R-:W-:Y:S01]  /*9e60*/  FADD.FTZ R180, R185, R180 ;  /* 0x000000b4b9b47221 */ /* 0x000fe20000010000 */
[C---:B------:R-:W-:Y:S01]  /*9e70*/  F2FP.BF16.F32.PACK_AB R155, R206.reuse, R190 ;  /* 0x000000bece9b723e */ /* 0x040fe200000010ff */
[----:B------:R-:W-:-:S02]  /*9e80*/  FADD.FTZ R206, R206, R183 ;  /* 0x000000b7cece7221 */ /* 0x000fc40000010000 */
[----:B------:R-:W-:Y:S01]  /*9e90*/  FADD.FTZ R187, R187, R180 ;  /* 0x000000b4bbbb7221 */ /* 0x000fe20000010000 */
[----:B------:R-:W-:-:S03]  /*9ea0*/  WARPGROUP.ARRIVE ;  /* 0x00000000000079c5 */ /* 0x000fc60000000000 */
[----:B------:R-:W-:-:S04]  /*9eb0*/  FADD.FTZ R187, R186, R187 ;  /* 0x000000bbbabb7221 */ /* 0x000fc80000010000 */
[----:B------:R-:W-:Y:S01]  /*9ec0*/  HGMMA.64x256x16.F32.BF16 R24, R152, gdesc[UR12].tnspB, R24, gsb0 ;  /* 0x43e0000c98187df0 */ /* 0x000fe20008001818 */
[----:B------:R-:W-:-:S04]  /*9ed0*/  FADD.FTZ R187, R188, R187 ;  /* 0x000000bbbcbb7221 */ /* 0x000fc80000010000 */
[----:B------:R-:W-:-:S04]  /*9ee0*/  FADD.FTZ R4, R192, R187 ;  /* 0x000000bbc0047221 */ /* 0x000fc80000010000 */
[----:B--2---:R-:W-:Y:S01]  /*9ef0*/  FADD.FTZ R4, R193, R4 ;  /* 0x00000004c1047221 */ /* 0x004fe20000010000 */
[----:B------:R-:W-:Y:S02]  /*9f00*/  WARPGROUP.DEPBAR.LE gsb0, 0x0 ;  /* 0x00008000000079c5 */ /* 0x000fe40000010000 */
[----:B------:R-:W-:Y:S02]  /*9f10*/  F2FP.BF16.F32.PACK_AB R152, R188, R186 ;  /* 0x000000babc98723e */ /* 0x000fe400000010ff */
[----:B-1----:R-:W-:Y:S01]  /*9f20*/  F2FP.BF16.F32.PACK_AB R153, R194, R191 ;  /* 0x000000bfc299723e */ /* 0x002fe200000010ff */
[----:B------:R-:W-:Y:S01]  /*9f30*/  FADD.FTZ R191, R191, R206 ;  /* 0x000000cebfbf7221 */ /* 0x000fe20000010000 */
[----:B------:R-:W-:Y:S02]  /*9f40*/  F2FP.BF16.F32.PACK_AB R154, R193, R192 ;  /* 0x000000c0c19a723e */ /* 0x000fe400000010ff */
[----:B---3--:R-:W-:Y:S01]  /*9f50*/  F2FP.BF16.F32.PACK_AB R155, R196, R195 ;  /* 0x000000c3c49b723e */ /* 0x008fe200000010ff */
[----:B------:R-:W-:-:S03]  /*9f60*/  FADD.FTZ R194, R194, R191 ;  /* 0x000000bfc2c27221 */ /* 0x000fc60000010000 */
[----:B------:R-:W-:Y:S01]  /*9f70*/  WARPGROUP.ARRIVE ;  /* 0x00000000000079c5 */ /* 0x000fe20000000000 */
[----:B------:R-:W-:-:S04]  /*9f80*/  FADD.FTZ R5, R195, R194 ;  /* 0x000000c2c3057221 */ /* 0x000fc80000010000 */
[----:B------:R-:W-:Y:S01]  /*9f90*/  FADD.FTZ R5, R196, R5 ;  /* 0x00000005c4057221 */ /* 0x000fe20000010000 */
[----:B------:R-:W-:Y:S03]  /*9fa0*/  HGMMA.64x256x16.F32.BF16 R24, R152, gdesc[UR8].tnspB, R24, gsb0 ;  /* 0x43e0000898187df0 */ /* 0x000fe60008001818 */
[----:B------:R-:W-:Y:S02]  /*9fb0*/  WARPGROUP.DEPBAR.LE gsb0, 0x0 ;  /* 0x00008000000079c5 */ /* 0x000fe40000010000 */
[----:B------:R-:W-:Y:S05]  /*9fc0*/  @!P0 BRA `(.L_x_4689) ;  /* 0x0000000000048947 */ /* 0x000fea0003800000 */
[----:B------:R-:W-:Y:S01]  /*9fd0*/  BPT.TRAP 0x1 ;  /* 0x000000040000795c */ /* 0x000fe20000300000 */
.L_x_4689:
[----:B------:R-:W-:Y:S01]  /*9fe0*/  UIADD3 UR4, UR4, 0x32460, URZ ;  /* 0x0003246004047890 */ /* 0x000fe2000fffe03f */
[C---:B------:R-:W-:Y:S01]  /*9ff0*/  ISETP.GT.AND P1, PT, R201.reuse, RZ, PT ;  /* 0x000000ffc900720c */ /* 0x040fe20003f24270 */
[----:B------:R-:W-:Y:S01]  /*a000*/  VIADD R201, R201, 0xffffffff ;  /* 0xffffffffc9c97836 */ /* 0x000fe20000000000 */
[----:B------:R-:W-:Y:S01]  /*a010*/  MOV R21, R205 ;  /* 0x000000cd00157202 */ /* 0x000fe20000000f00 */
[----:B------:R-:W-:Y:S01]  /*a020*/  UPRMT UR4, UR6, 0x654, UR4 ;  /* 0x0000065406047896 */ /* 0x000fe20008000004 */
[----:B------:R-:W-:-:S08]  /*a030*/  IMAD.MOV.U32 R202, RZ, RZ, R189 ;  /* 0x000000ffffca7224 */ /* 0x000fd000078e00bd */
[----:B------:R-:W-:Y:S01]  /*a040*/  SYNCS.ARRIVE.TRANS64.RED.A1T0 RZ, [UR4], RZ ;  /* 0x000000ffffff79a7 */ /* 0x000fe20008100404 */
[----:B------:R-:W-:Y:S05]  /*a050*/  @P1 BRA `(.L_x_4690) ;  /* 0xffffffd400ac1947 */ /* 0x000fea000383ffff */
.L_x_4679:
[----:B------:R-:W0:Y:S01]  /*a060*/  SHFL.BFLY PT, R3, R4, 0x2, 0x1f ;  /* 0x0c401f0004037f89 */ /* 0x000e2200000e0000 */
        /* <DEDUP_REMOVED lines=9> */
[----:B------:R-:W-:Y:S01]  /*a100*/  USEL UR38, UR38, URZ, UP0 ;  /* 0x0000003f26267287 */ /* 0x000fe20008000000 */
[----:B------:R-:W-:Y:S01]  /*a110*/  IADD3 R222, R222, 0x1, RZ ;  /* 0x00000001dede7810 */ /* 0x000fe20007ffe0ff */
[----:B0-----:R-:W-:Y:S01]  /*a120*/  FADD.FTZ R3, R3, R4 ;  /* 0x0000000403037221 */ /* 0x001fe20000010000 */
[----:B------:R-:W-:Y:S01]  /*a130*/  IMAD.U32 R4, RZ, RZ, UR5 ;  /* 0x00000005ff047e24 */ /* 0x000fe2000f8e00ff */
[----:B------:R-:W-:-:S03]  /*a140*/  ULOP3.LUT UR39, UR39, UR4, URZ, 0x3c, !UPT ;  /* 0x0000000427277292 */ /* 0x000fc6000f8e3c3f */
[----:B------:R-:W0:Y:S01]  /*a150*/  SHFL.BFLY PT, R2, R3, 0x1, 0x1f ;  /* 0x0c201f0003027f89 */ /* 0x000e2200000e0000 */
[----:B-1----:R-:W-:-:S05]  /*a160*/  FADD.FTZ R6, R6, R5 ;  /* 0x0000000506067221 */ /* 0x002fca0000010000 */
[----:B------:R-:W1:Y:S01]  /*a170*/  SHFL.BFLY PT, R7, R6, 0x1, 0x1f ;  /* 0x0c201f0006077f89 */ /* 0x000e6200000e0000 */
[----:B0-----:R-:W-:Y:S01]  /*a180*/  FADD.FTZ R8, R3, R2 ;  /* 0x0000000203087221 */ /* 0x001fe20000010000 */
[----:B------:R-:W-:Y:S02]  /*a190*/  IMAD.MOV.U32 R2, RZ, RZ, RZ ;  /* 0x000000ffff027224 */ /* 0x000fe400078e00ff */
[----:B------:R-:W-:Y:S02]  /*a1a0*/  IMAD.MOV.U32 R3, RZ, RZ, -0x800000 ;  /* 0xff800000ff037424 */ /* 0x000fe400078e00ff */
        /* <DEDUP_REMOVED lines=142> */
.L_x_4653:
        /* <DEDUP_REMOVED lines=10> */
[----:B------:R-:W-:Y:S01]  /*ab30*/  IMAD R5, R221, 0x40, R200 ;  /* 0x00000040dd057824 */ /* 0x000fe200078e02c8 */
[----:B------:R-:W-:Y:S01]  /*ab40*/  F2FP.BF16.F32.PACK_AB R24, R25, R24 ;  /* 0x000000181918723e */ /* 0x000fe200000010ff */
[----:B------:R-:W-:Y:S01]  /*ab50*/  ULDC.64 UR8, c[0x0][0xc90] ;  /* 0x0003240000087ab9 */ /* 0x000fe20000000a00 */
[----:B------:R-:W-:Y:S02]  /*ab60*/  F2FP.BF16.F32.PACK_AB R25, R27, R26 ;  /* 0x0000001a1b19723e */ /* 0x000fe400000010ff */
[----:B------:R-:W-:Y:S02]  /*ab70*/  F2FP.BF16.F32.PACK_AB R26, R29, R28 ;  /* 0x0000001c1d1a723e */ /* 0x000fe400000010ff */
[----:B------:R-:W-:Y:S02]  /*ab80*/  F2FP.BF16.F32.PACK_AB R27, R31, R30 ;  /* 0x0000001e1f1b723e */ /* 0x000fe400000010ff */
[----:B------:R-:W-:-:S02]  /*ab90*/  R2UR UR11, R219 ;  /* 0x00000000db0b72ca */ /* 0x000fc400000e0000 */
[----:B------:R-:W-:Y:S02]  /*aba0*/  R2UR UR13, R220 ;  /* 0x00000000dc0d72ca */ /* 0x000fe400000e0000 */
[----:B------:R-:W-:Y:S02]  /*abb0*/  F2FP.BF16.F32.PACK_AB R136, R137, R136 ;  /* 0x000000888988723e */ /* 0x000fe400000010ff */
[----:B------:R-:W-:Y:S02]  /*abc0*/  F2FP.BF16.F32.PACK_AB R137, R158, R128 ;  /* 0x000000809e89723e */ /* 0x000fe400000010ff */
[----:B------:R-:W-:Y:S02]  /*abd0*/  F2FP.BF16.F32.PACK_AB R161, R162, R161 ;  /* 0x000000a1a2a1723e */ /* 0x000fe400000010ff */
[----:B------:R-:W-:Y:S02]  /*abe0*/  F2FP.BF16.F32.PACK_AB R162, R149, R148 ;  /* 0x0000009495a2723e */ /* 0x000fe400000010ff */
[----:B------:R-:W-:Y:S01]  /*abf0*/  F2FP.BF16.F32.PACK_AB R163, R0, R163 ;  /* 0x000000a300a3723e */ /* 0x000fe200000010ff */
[----:B------:R-:W-:-:S02]  /*ac00*/  USHF.R.S32.HI UR10, URZ, 0x1f, UR11 ;  /* 0x0000001f3f0a7899 */ /* 0x000fc4000801140b */
[----:B------:R-:W-:Y:S02]  /*ac10*/  UIMAD.WIDE.U32 UR6, UR11, UR8, URZ ;  /* 0x000000080b0672a5 */ /* 0x000fe4000f8e003f */
[----:B------:R-:W-:Y:S02]  /*ac20*/  UIMAD UR5, UR10, UR8, URZ ;  /* 0x000000080a0572a4 */ /* 0x000fe4000f8e023f */
[----:B------:R-:W-:Y:S02]  /*ac30*/  USHF.R.S32.HI UR12, URZ, 0x1f, UR13 ;  /* 0x0000001f3f0c7899 */ /* 0x000fe4000801140d */
[----:B------:R-:W-:Y:S01]  /*ac40*/  UIMAD UR5, UR11, UR9, UR5 ;  /* 0x000000090b0572a4 */ /* 0x000fe2000f8e0205 */
[----:B------:R-:W-:Y:S02]  /*ac50*/  MOV R154, R189 ;  /* 0x000000bd009a7202 */ /* 0x000fe40000000f00 */
[----:B0-----:R-:W-:Y:S01]  /*ac60*/  MOV R155, R4 ;  /* 0x00000004009b7202 */ /* 0x001fe20000000f00 */
[----:B------:R-:W-:Y:S01]  /*ac70*/  ULDC.64 UR8, c[0x0][0xc98] ;  /* 0x0003260000087ab9 */ /* 0x000fe20000000a00 */
[----:B------:R-:W-:Y:S01]  /*ac80*/  UIADD3 UR7, UR7, UR5, URZ ;  /* 0x0000000507077290 */ /* 0x000fe2000fffe03f */
[----:B------:R-:W-:Y:S01]  /*ac90*/  IMAD.WIDE R120, R226, 0x2, R154 ;  /* 0x00000002e2787825 */ /* 0x000fe200078e029a */
[----:B------:R-:W-:-:S02]  /*aca0*/  UIMAD UR5, UR12, UR8, URZ ;  /* 0x000000080c0572a4 */ /* 0x000fc4000f8e023f */
[----:B------:R-:W-:Y:S01]  /*acb0*/  UIMAD.WIDE.U32 UR6, UR13, UR8, UR6 ;  /* 0x000000080d0672a5 */ /* 0x000fe2000f8e0006 */
[----:B------:R-:W-:Y:S01]  /*acc0*/  IMAD.WIDE R154, R5, 0x2, R154 ;  /* 0x00000002059a7825 */ /* 0x000fe200078e029a */
[C---:B------:R-:W-:Y:S01]  /*acd0*/  IADD3 R7, P2, R120.reuse, 0xc040, RZ ;  /* 0x0000c04078077810 */ /* 0x040fe20007f5e0ff */
[----:B------:R-:W-:Y:S01]  /*ace0*/  UIMAD UR5, UR13, UR9, UR5 ;  /* 0x000000090d0572a4 */ /* 0x000fe2000f8e0205 */
[----:B------:R-:W-:Y:S02]  /*acf0*/  IADD3 R11, P3, R120, 0xc060, RZ ;  /* 0x0000c060780b7810 */ /* 0x000fe40007f7e0ff */
[----:B------:R-:W-:Y:S01]  /*ad00*/  LOP3.LUT R6, R7, 0x380, RZ, 0xc0, !PT ;  /* 0x0000038007067812 */ /* 0x000fe200078ec0ff */
[----:B------:R-:W-:Y:S01]  /*ad10*/  ULDC.64 UR8, c[0x0][0xbe8] ;  /* 0x0002fa0000087ab9 */ /* 0x000fe20000000a00 */
[----:B------:R-:W-:Y:S01]  /*ad20*/  LOP3.LUT R4, R11, 0x380, RZ, 0xc0, !PT ;  /* 0x000003800b047812 */ /* 0x000fe200078ec0ff */
[----:B------:R-:W-:Y:S01]  /*ad30*/  IMAD.X R5, RZ, RZ, R121, P3 ;  /* 0x000000ffff057224 */ /* 0x000fe200018e0679 */
[----:B------:R-:W-:-:S02]  /*ad40*/  SHF.R.U64 R6, R6, 0x3, RZ ;  /* 0x0000000306067819 */ /* 0x000fc400000012ff */
[----:B------:R-:W-:Y:S02]  /*ad50*/  SHF.R.U64 R4, R4, 0x3, RZ ;  /* 0x0000000304047819 */ /* 0x000fe400000012ff */
[----:B------:R-:W-:Y:S01]  /*ad60*/  LOP3.LUT R6, R6, R7, RZ, 0x3c, !PT ;  /* 0x0000000706067212 */ /* 0x000fe200078e3cff */
[----:B------:R-:W-:Y:S01]  /*ad70*/  IMAD.X R7, RZ, RZ, R121, P2 ;  /* 0x000000ffff077224 */ /* 0x000fe200010e0679 */
[C---:B------:R-:W-:Y:S02]  /*ad80*/  IADD3 R135, P2, R120.reuse, 0x8000, RZ ;  /* 0x0000800078877810 */ /* 0x040fe40007f5e0ff */
[----:B------:R-:W-:Y:S02]  /*ad90*/  LOP3.LUT R157, R120, 0x380, RZ, 0xc0, !PT ;  /* 0x00000380789d7812 */ /* 0x000fe400078ec0ff */
[----:B------:R-:W-:Y:S02]  /*ada0*/  LOP3.LUT R134, R135, 0x380, RZ, 0xc0, !PT ;  /* 0x0000038087867812 */ /* 0x000fe400078ec0ff */
[----:B------:R-:W-:-:S02]  /*adb0*/  LOP3.LUT R4, R4, R11, RZ, 0x3c, !PT ;  /* 0x0000000b04047212 */ /* 0x000fc400078e3cff */
[----:B------:R-:W-:Y:S02]  /*adc0*/  SHF.R.U64 R134, R134, 0x3, RZ ;  /* 0x0000000386867819 */ /* 0x000fe400000012ff */
[----:B------:R-:W-:Y:S02]  /*add0*/  IADD3 R11, P0, R120, 0xc000, RZ ;  /* 0x0000c000780b7810 */ /* 0x000fe40007f1e0ff */
[----:B------:R-:W-:Y:S01]  /*ade0*/  LOP3.LUT R134, R134, R135, RZ, 0x3c, !PT ;  /* 0x0000008786867212 */ /* 0x000fe200078e3cff */
[----:B------:R-:W-:Y:S01]  /*adf0*/  IMAD.X R135, RZ, RZ, R121, P2 ;  /* 0x000000ffff877224 */ /* 0x000fe200010e0679 */
[----:B------:R-:W-:Y:S02]  /*ae00*/  IADD3 R17, P2, R154, 0x1000, RZ ;  /* 0x000010009a117810 */ /* 0x000fe40007f5e0ff */
[----:B------:R-:W-:Y:S02]  /*ae10*/  SHF.R.U64 R157, R157, 0x3, RZ ;  /* 0x000000039d9d7819 */ /* 0x000fe400000012ff */
[----:B------:R-:W-:-:S02]  /*ae20*/  LOP3.LUT R16, R17, 0x380, RZ, 0xc0, !PT ;  /* 0x0000038011107812 */ /* 0x000fc400078ec0ff */
[----:B------:R-:W-:Y:S02]  /*ae30*/  IADD3 R9, P1, R120, 0xc020, RZ ;  /* 0x0000c02078097810 */ /* 0x000fe40007f3e0ff */
[----:B------:R-:W-:Y:S02]  /*ae40*/  SHF.R.U64 R16, R16, 0x3, RZ ;  /* 0x0000000310107819 */ /* 0x000fe400000012ff */
[----:B------:R-:W-:Y:S02]  /*ae50*/  LOP3.LUT R10, R11, 0x380, RZ, 0xc0, !PT ;  /* 0x000003800b0a7812 */ /* 0x000fe400078ec0ff */
[----:B------:R-:W-:Y:S01]  /*ae60*/  LOP3.LUT R156, R157, R120, RZ, 0x3c, !PT ;  /* 0x000000789d9c7212 */ /* 0x000fe200078e3cff */
[----:B------:R-:W-:Y:S01]  /*ae70*/  IMAD.MOV.U32 R157, RZ, RZ, R121 ;  /* 0x000000ffff9d7224 */ /* 0x000fe200078e0079 */
[----:B------:R-:W-:Y:S01]  /*ae80*/  LOP3.LUT R16, R16, R17, RZ, 0x3c, !PT ;  /* 0x0000001110107212 */ /* 0x000fe200078e3cff */
[----:B------:R-:W-:Y:S01]  /*ae90*/  IMAD.X R17, RZ, RZ, R155, P2 ;  /* 0x000000ffff117224 */ /* 0x000fe200010e069b */
[----:B------:R-:W-:-:S02]  /*aea0*/  IADD3 R111, P2, R154, 0x8000, RZ ;  /* 0x000080009a6f7810 */ /* 0x000fc40007f5e0ff */
[----:B------:R-:W-:Y:S02]  /*aeb0*/  LOP3.LUT R8, R9, 0x380, RZ, 0xc0, !PT ;  /* 0x0000038009087812 */ /* 0x000fe400078ec0ff */
[----:B------:R-:W-:Y:S02]  /*aec0*/  SHF.R.U64 R10, R10, 0x3, RZ ;  /* 0x000000030a0a7819 */ /* 0x000fe400000012ff */
[----:B------:R-:W-:Y:S01]  /*aed0*/  MOV R157, R156 ;  /* 0x0000009c009d7202 */ /* 0x000fe20000000f00 */
[----:B------:R-:W-:Y:S01]  /*aee0*/  BAR.SYNC.DEFER_BLOCKING 0x1, 0x100 ;  /* 0x0044000000007b1d */ /* 0x000fe20000010000 */
[----:B------:R-:W-:Y:S02]  /*aef0*/  LOP3.LUT R110, R111, 0x380, RZ, 0xc0, !PT ;  /* 0x000003806f6e7812 */ /* 0x000fe400078ec0ff */
[----:B------:R-:W-:Y:S02]  /*af00*/  SHF.R.U64 R8, R8, 0x3, RZ ;  /* 0x0000000308087819 */ /* 0x000fe400000012ff */
[----:B------:R-:W-:-:S03]  /*af10*/  LOP3.LUT R10, R10, R11, RZ, 0x3c, !PT ;  /* 0x0000000b0a0a7212 */ /* 0x000fc600078e3cff */
[----:B------:R-:W0:Y:S01]  /*af20*/  LDC R156, c[0x0][0xce8] ;  /* 0x00033a00ff9c7b82 */ /* 0x000e220000000800 */
[C---:B------:R-:W-:Y:S01]  /*af30*/  IADD3 R23, P4, R120.reuse, 0x8040, RZ ;  /* 0x0000804078177810 */ /* 0x040fe20007f9e0ff */
[--C-:B------:R-:W-:Y:S01]  /*af40*/  IMAD.X R11, RZ, RZ, R121.reuse, P0 ;  /* 0x000000ffff0b7224 */ /* 0x100fe200000e0679 */
[----:B------:R-:W-:Y:S02]  /*af50*/  IADD3 R143, P0, R120, 0x40, RZ ;  /* 0x00000040788f7810 */ /* 0x000fe40007f1e0ff */
[----:B------:R-:W-:Y:S02]  /*af60*/  SHF.R.U64 R110, R110, 0x3, RZ ;  /* 0x000000036e6e7819 */ /* 0x000fe400000012ff */
[----:B------:R-:W-:Y:S01]  /*af70*/  LOP3.LUT R8, R8, R9, RZ, 0x3c, !PT ;  /* 0x0000000908087212 */ /* 0x000fe200078e3cff */
[----:B------:R-:W-:Y:S01]  /*af80*/  IMAD.X R9, RZ, RZ, R121, P1 ;  /* 0x000000ffff097224 */ /* 0x000fe200008e0679 */
[----:B------:R-:W-:Y:S02]  /*af90*/  LOP3.LUT R22, R23, 0x380, RZ, 0xc0, !PT ;  /* 0x0000038017167812 */ /* 0x000fe400078ec0ff */
[----:B------:R-:W-:-:S02]  /*afa0*/  IADD3 R139, P1, R120, 0x4060, RZ ;  /* 0x00004060788b7810 */ /* 0x000fc40007f3e0ff */
[----:B------:R-:W-:Y:S02]  /*afb0*/  LOP3.LUT R142, R143, 0x380, RZ, 0xc0, !PT ;  /* 0x000003808f8e7812 */ /* 0x000fe400078ec0ff */
[----:B------:R-:W-:Y:S01]  /*afc0*/  LOP3.LUT R110, R110, R111, RZ, 0x3c, !PT ;  /* 0x0000006f6e6e7212 */ /* 0x000fe200078e3cff */
[----:B------:R-:W-:Y:S01]  /*afd0*/  IMAD.X R111, RZ, RZ, R155, P2 ;  /* 0x000000ffff6f7224 */ /* 0x000fe200010e069b */
[----:B------:R-:W-:Y:S01]  /*afe0*/  SHF.R.U64 R22, R22, 0x3, RZ ;  /* 0x0000000316167819 */ /* 0x000fe200000012ff */
[----:B------:R1:W-:Y:S01]  /*aff0*/  STSM.16.M88.4 [R157], R24 ;  /* 0x000000189d007844 */ /* 0x0003e20000000200 */
[----:B------:R-:W-:Y:S02]  /*b000*/  IADD3 R127, P2, R154, 0xf000, RZ ;  /* 0x0000f0009a7f7810 */ /* 0x000fe40007f5e0ff */
[----:B------:R-:W-:Y:S02]  /*b010*/  LOP3.LUT R138, R139, 0x380, RZ, 0xc0, !PT ;  /* 0x000003808b8a7812 */ /* 0x000fe400078ec0ff */
[----:B------:R-:W-:-:S02]  /*b020*/  SHF.R.U64 R142, R142, 0x3, RZ ;  /* 0x000000038e8e7819 */ /* 0x000fc400000012ff */
[----:B------:R-:W-:Y:S01]  /*b030*/  LOP3.LUT R22, R22, R23, RZ, 0x3c, !PT ;  /* 0x0000001716167212 */ /* 0x000fe200078e3cff */
[--C-:B------:R-:W-:Y:S01]  /*b040*/  IMAD.X R23, RZ, RZ, R121.reuse, P4 ;  /* 0x000000ffff177224 */ /* 0x100fe200020e0679 */
[----:B------:R-:W-:Y:S02]  /*b050*/  LOP3.LUT R126, R127, 0x380, RZ, 0xc0, !PT ;  /* 0x000003807f7e7812 */ /* 0x000fe400078ec0ff */
[----:B------:R-:W-:Y:S02]  /*b060*/  SHF.R.U64 R138, R138, 0x3, RZ ;  /* 0x000000038a8a7819 */ /* 0x000fe400000012ff */
[----:B------:R-:W-:Y:S01]  /*b070*/  LOP3.LUT R142, R142, R143, RZ, 0x3c, !PT ;  /* 0x0000008f8e8e7212 */ /* 0x000fe200078e3cff */
[----:B------:R-:W-:Y:S01]  /*b080*/  IMAD.X R143, RZ, RZ, R121, P0 ;  /* 0x000000ffff8f7224 */ /* 0x000fe200000e0679 */
[----:B------:R-:W-:Y:S02]  /*b090*/  IADD3 R21, P4, R120, 0x4000, RZ ;  /* 0x0000400078157810 */ /* 0x000fe40007f9e0ff */
[----:B------:R-:W-:-:S02]  /*b0a0*/  IADD3 R97, P0, R154, 0x3000, RZ ;  /* 0x000030009a617810 */ /* 0x000fc40007f1e0ff */
[----:B------:R-:W-:Y:S02]  /*b0b0*/  SHF.R.U64 R126, R126, 0x3, RZ ;  /* 0x000000037e7e7819 */ /* 0x000fe400000012ff */
[C---:B------:R-:W-:Y:S02]  /*b0c0*/  IADD3 R13, P6, R120.reuse, 0x8060, RZ ;  /* 0x00008060780d7810 */ /* 0x040fe40007fde0ff */
[C---:B------:R-:W-:Y:S02]  /*b0d0*/  IADD3 R15, P5, R120.reuse, 0x20, RZ ;  /* 0x00000020780f7810 */ /* 0x040fe40007fbe0ff */
[----:B------:R-:W-:Y:S02]  /*b0e0*/  IADD3 R131, P3, R120, 0x8020, RZ ;  /* 0x0000802078837810 */ /* 0x000fe40007f7e0ff */
[----:B------:R-:W-:Y:S01]  /*b0f0*/  LOP3.LUT R138, R138, R139, RZ, 0x3c, !PT ;  /* 0x0000008b8a8a7212 */ /* 0x000fe200078e3cff */
[----:B------:R-:W-:Y:S01]  /*b100*/  IMAD.X R139, RZ, RZ, R121, P1 ;  /* 0x000000ffff8b7224 */ /* 0x000fe200008e0679 */
[----:B------:R-:W-:-:S02]  /*b110*/  LOP3.LUT R20, R21, 0x380, RZ, 0xc0, !PT ;  /* 0x0000038015147812 */ /* 0x000fc400078ec0ff */
[----:B------:R-:W-:Y:S02]  /*b120*/  IADD3 R19, P1, R154, 0x2000, RZ ;  /* 0x000020009a137810 */ /* 0x000fe40007f3e0ff */
[----:B------:R-:W-:Y:S02]  /*b130*/  LOP3.LUT R96, R97, 0x380, RZ, 0xc0, !PT ;  /* 0x0000038061607812 */ /* 0x000fe400078ec0ff */
[----:B------:R-:W-:Y:S01]  /*b140*/  LOP3.LUT R126, R126, R127, RZ, 0x3c, !PT ;  /* 0x0000007f7e7e7212 */ /* 0x000fe200078e3cff */
[----:B------:R-:W-:Y:S01]  /*b150*/  IMAD.X R127, RZ, RZ, R155, P2 ;  /* 0x000000ffff7f7224 */ /* 0x000fe200010e069b */
[----:B------:R-:W-:Y:S02]  /*b160*/  LOP3.LUT R12, R13, 0x380, RZ, 0xc0, !PT ;  /* 0x000003800d0c7812 */ /* 0x000fe400078ec0ff */
[----:B------:R-:W-:Y:S02]  /*b170*/  LOP3.LUT R14, R15, 0x380, RZ, 0xc0, !PT ;  /* 0x000003800f0e7812 */ /* 0x000fe400078ec0ff */
[----:B------:R-:W-:-:S02]  /*b180*/  LOP3.LUT R130, R131, 0x380, RZ, 0xc0, !PT ;  /* 0x0000038083827812 */ /* 0x000fc400078ec0ff */
[----:B------:R-:W-:Y:S02]  /*b190*/  SHF.R.U64 R20, R20, 0x3, RZ ;  /* 0x0000000314147819 */ /* 0x000fe400000012ff */
[----:B0-----:R-:W-:Y:S02]  /*b1a0*/  ISETP.NE.AND P2, PT, R156, 0x1, PT ;  /* 0x000000019c00780c */ /* 0x001fe40003f45270 */
[----:B------:R-:W-:Y:S02]  /*b1b0*/  LOP3.LUT R18, R19, 0x380, RZ, 0xc0, !PT ;  /* 0x0000038013127812 */ /* 0x000fe400078ec0ff */
[----:B------:R-:W-:Y:S02]  /*b1c0*/  SHF.R.U64 R96, R96, 0x3, RZ ;  /* 0x0000000360607819 */ /* 0x000fe400000012ff */
[----:B------:R-:W-:Y:S02]  /*b1d0*/  SHF.R.U64 R12, R12, 0x3, RZ ;  /* 0x000000030c0c7819 */ /* 0x000fe400000012ff */
[----:B------:R-:W-:-:S02]  /*b1e0*/  SHF.R.U64 R14, R14, 0x3, RZ ;  /* 0x000000030e0e7819 */ /* 0x000fc400000012ff */
[----:B------:R-:W-:Y:S02]  /*b1f0*/  SHF.R.U64 R130, R130, 0x3, RZ ;  /* 0x0000000382827819 */ /* 0x000fe400000012ff */
[----:B------:R-:W-:Y:S01]  /*b200*/  LOP3.LUT R20, R20, R21, RZ, 0x3c, !PT ;  /* 0x0000001514147212 */ /* 0x000fe200078e3cff */
[----:B------:R-:W-:Y:S01]  /*b210*/  IMAD.X R21, RZ, RZ, R121, P4 ;  /* 0x000000ffff157224 */ /* 0x000fe200020e0679 */
[----:B------:R-:W-:Y:S02]  /*b220*/  SHF.R.U64 R18, R18, 0x3, RZ ;  /* 0x0000000312127819 */ /* 0x000fe400000012ff */
[----:B------:R-:W-:Y:S01]  /*b230*/  LOP3.LUT R96, R96, R97, RZ, 0x3c, !PT ;  /* 0x0000006160607212 */ /* 0x000fe200078e3cff */
[----:B------:R-:W-:Y:S01]  /*b240*/  IMAD.X R97, RZ, RZ, R155, P0 ;  /* 0x000000ffff617224 */ /* 0x000fe200000e069b */
[----:B------:R-:W-:Y:S02]  /*b250*/  IADD3 R107, P4, R154, 0x6000, RZ ;  /* 0x000060009a6b7810 */ /* 0x000fe40007f9e0ff */
[----:B------:R-:W-:Y:S01]  /*b260*/  LOP3.LUT R12, R12, R13, RZ, 0x3c, !PT ;  /* 0x0000000d0c0c7212 */ /* 0x000fe200078e3cff */
[----:B------:R-:W-:Y:S01]  /*b270*/  IMAD.X R13, RZ, RZ, R121, P6 ;  /* 0x000000ffff0d7224 */ /* 0x000fe200030e0679 */
[----:B------:R-:W-:-:S02]  /*b280*/  LOP3.LUT R14, R14, R15, RZ, 0x3c, !PT ;  /* 0x0000000f0e0e7212 */ /* 0x000fc400078e3cff */
[----:B------:R-:W-:Y:S01]  /*b290*/  LOP3.LUT R130, R130, R131, RZ, 0x3c, !PT ;  /* 0x0000008382827212 */ /* 0x000fe200078e3cff */
[----:B------:R-:W-:Y:S01]  /*b2a0*/  IMAD.X R131, RZ, RZ, R121, P3 ;  /* 0x000000ffff837224 */ /* 0x000fe200018e0679 */
[----:B------:R-:W-:Y:S02]  /*b2b0*/  IADD3 R115, P0, R154, 0xa000, RZ ;  /* 0x0000a0009a737810 */ /* 0x000fe40007f1e0ff */
[----:B------:R-:W-:Y:S02]  /*b2c0*/  IADD3.X R15, RZ, R121, RZ, P5, !PT ;  /* 0x00000079ff0f7210 */ /* 0x000fe40002ffe4ff */
[C---:B------:R-:W-:Y:S02]  /*b2d0*/  IADD3 R147, P6, R120.reuse, 0x4040, RZ ;  /* 0x0000404078937810 */ /* 0x040fe40007fde0ff */
[C---:B------:R-:W-:Y:S02]  /*b2e0*/  IADD3 R151, P5, R120.reuse, 0x4020, RZ ;  /* 0x0000402078977810 */ /* 0x040fe40007fbe0ff */
[----:B------:R-:W-:-:S02]  /*b2f0*/  IADD3 R153, P3, R120, 0x60, RZ ;  /* 0x0000006078997810 */ /* 0x000fc40007f7e0ff */
[----:B------:R-:W-:Y:S01]  /*b300*/  LOP3.LUT R18, R18, R19, RZ, 0x3c, !PT ;  /* 0x0000001312127212 */ /* 0x000fe200078e3cff */
[----:B------:R-:W-:Y:S01]  /*b310*/  IMAD.X R19, RZ, RZ, R155, P1 ;  /* 0x000000ffff137224 */ /* 0x000fe200008e069b */
[----:B------:R-:W-:Y:S02]  /*b320*/  LOP3.LUT R106, R107, 0x380, RZ, 0xc0, !PT ;  /* 0x000003806b6a7812 */ /* 0x000fe400078ec0ff */
[----:B------:R-:W-:Y:S02]  /*b330*/  IADD3 R113, P1, R154, 0x9000, RZ ;  /* 0x000090009a717810 */ /* 0x000fe40007f3e0ff */
[----:B------:R-:W-:Y:S02]  /*b340*/  LOP3.LUT R114, R115, 0x380, RZ, 0xc0, !PT ;  /* 0x0000038073727812 */ /* 0x000fe400078ec0ff */
[----:B------:R-:W-:Y:S02]  /*b350*/  MOV R30, R4 ;  /* 0x00000004001e7202 */ /* 0x000fe40000000f00 */
[----:B------:R-:W-:-:S02]  /*b360*/  F2FP.BF16.F32.PACK_AB R5, R35, R34 ;  /* 0x000000222305723e */ /* 0x000fc400000010ff */
[----:B------:R-:W-:Y:S01]  /*b370*/  LOP3.LUT R146, R147, 0x380, RZ, 0xc0, !PT ;  /* 0x0000038093927812 */ /* 0x000fe200078ec0ff */
[----:B------:R-:W0:Y:S01]  /*b380*/  @P2 LDC R34, c[0x0][0xcec] ;  /* 0x00033b00ff222b82 */ /* 0x000e220000000800 */
[----:B------:R-:W-:Y:S02]  /*b390*/  LOP3.LUT R150, R151, 0x380, RZ, 0xc0, !PT ;  /* 0x0000038097967812 */ /* 0x000fe400078ec0ff */
[----:B------:R-:W-:Y:S02]  /*b3a0*/  LOP3.LUT R152, R153, 0x380, RZ, 0xc0, !PT ;  /* 0x0000038099987812 */ /* 0x000fe400078ec0ff */
[----:B------:R-:W-:Y:S02]  /*b3b0*/  SHF.R.U64 R106, R106, 0x3, RZ ;  /* 0x000000036a6a7819 */ /* 0x000fe400000012ff */
[----:B------:R-:W-:Y:S02]  /*b3c0*/  LOP3.LUT R112, R113, 0x380, RZ, 0xc0, !PT ;  /* 0x0000038071707812 */ /* 0x000fe400078ec0ff */
[----:B------:R-:W-:-:S02]  /*b3d0*/  SHF.R.U64 R114, R114, 0x3, RZ ;  /* 0x0000000372727819 */ /* 0x000fc400000012ff */
[----:B-1----:R-:W-:Y:S02]  /*b3e0*/  MOV R27, R6 ;  /* 0x00000006001b7202 */ /* 0x002fe40000000f00 */
[----:B------:R-:W-:Y:S02]  /*b3f0*/  SHF.R.U64 R146, R146, 0x3, RZ ;  /* 0x0000000392927819 */ /* 0x000fe400000012ff */
[----:B------:R-:W-:Y:S02]  /*b400*/  SHF.R.U64 R150, R150, 0x3, RZ ;  /* 0x0000000396967819 */ /* 0x000fe400000012ff */
[----:B------:R-:W-:Y:S02]  /*b410*/  SHF.R.U64 R152, R152, 0x3, RZ ;  /* 0x0000000398987819 */ /* 0x000fe400000012ff */
[----:B------:R-:W-:Y:S02]  /*b420*/  F2FP.BF16.F32.PACK_AB R6, R37, R172 ;  /* 0x000000ac2506723e */ /* 0x000fe400000010ff */
[----:B------:R-:W-:Y:S01]  /*b430*/  LOP3.LUT R106, R106, R107, RZ, 0x3c, !PT ;  /* 0x0000006b6a6a7212 */ /* 0x000fe200078e3cff */
[----:B------:R-:W1:Y:S01]  /*b440*/  @P2 LDC R37, c[0x0][0xcf0] ;  /* 0x00033c00ff252b82 */ /* 0x000e620000000800 */
[----:B------:R-:W-:Y:S01]  /*b450*/  SHF.R.U64 R112, R112, 0x3, RZ ;  /* 0x0000000370707819 */ /* 0x000fe200000012ff */
[----:B------:R-:W-:Y:S01]  /*b460*/  IMAD.X R107, RZ, RZ, R155, P4 ;  /* 0x000000ffff6b7224 */ /* 0x000fe200020e069b */
[----:B------:R-:W-:-:S02]  /*b470*/  LOP3.LUT R114, R114, R115, RZ, 0x3c, !PT ;  /* 0x0000007372727212 */ /* 0x000fc400078e3cff */
[----:B------:R-:W-:Y:S02]  /*b480*/  IADD3 R115, P4, R154, 0xd000, RZ ;  /* 0x0000d0009a737810 */ /* 0x000fe40007f9e0ff */
[----:B------:R-:W-:Y:S01]  /*b490*/  LOP3.LUT R146, R146, R147, RZ, 0x3c, !PT ;  /* 0x0000009392927212 */ /* 0x000fe200078e3cff */
[--C-:B------:R-:W-:Y:S01]  /*b4a0*/  IMAD.X R147, RZ, RZ, R121.reuse, P6 ;  /* 0x000000ffff937224 */ /* 0x100fe200030e0679 */
[----:B------:R-:W-:Y:S02]  /*b4b0*/  LOP3.LUT R150, R150, R151, RZ, 0x3c, !PT ;  /* 0x0000009796967212 */ /* 0x000fe400078e3cff */
[----:B------:R-:W-:Y:S01]  /*b4c0*/  LOP3.LUT R152, R152, R153, RZ, 0x3c, !PT ;  /* 0x0000009998987212 */ /* 0x000fe200078e3cff */
[----:B------:R-:W-:Y:S01]  /*b4d0*/  IMAD.X R153, RZ, RZ, R121, P3 ;  /* 0x000000ffff997224 */ /* 0x000fe200018e0679 */
[----:B------:R-:W-:Y:S01]  /*b4e0*/  IADD3.X R151, RZ, R121, RZ, P5, !PT ;  /* 0x00000079ff977210 */ /* 0x000fe20002ffe4ff */
[----:B------:R-:W-:Y:S01]  /*b4f0*/  IMAD R0, R218, 0x20, R221 ;  /* 0x00000020da007824 */ /* 0x000fe200078e02dd */
[C---:B------:R-:W-:Y:S01]  /*b500*/  IADD3 R101, P6, R154.reuse, 0x4000, RZ ;  /* 0x000040009a657810 */ /* 0x040fe20007fde0ff */
[----:B------:R-:W-:Y:S01]  /*b510*/  IMAD.X R121, RZ, RZ, R155, P4 ;  /* 0x000000ffff797224 */ /* 0x000fe200020e069b */
[----:B------:R-:W-:-:S02]  /*b520*/  IADD3 R105, P5, R154, 0x5000, RZ ;  /* 0x000050009a697810 */ /* 0x000fc40007fbe0ff */
[----:B------:R-:W-:Y:S02]  /*b530*/  IADD3 R109, P3, R154, 0x7000, RZ ;  /* 0x000070009a6d7810 */ /* 0x000fe40007f7e0ff */
[----:B------:R-:W-:Y:S02]  /*b540*/  LOP3.LUT R112, R112, R113, RZ, 0x3c, !PT ;  /* 0x0000007170707212 */ /* 0x000fe400078e3cff */
[----:B------:R-:W-:Y:S02]  /*b550*/  LOP3.LUT R113, R115, 0x380, RZ, 0xc0, !PT ;  /* 0x0000038073717812 */ /* 0x000fe400078ec0ff */
[----:B------:R-:W-:Y:S02]  /*b560*/  LOP3.LUT R100, R101, 0x380, RZ, 0xc0, !PT ;  /* 0x0000038065647812 */ /* 0x000fe400078ec0ff */
[----:B------:R-:W-:Y:S02]  /*b570*/  LOP3.LUT R104, R105, 0x380, RZ, 0xc0, !PT ;  /* 0x0000038069687812 */ /* 0x000fe400078ec0ff */
[----:B------:R-:W-:-:S02]  /*b580*/  LOP3.LUT R108, R109, 0x380, RZ, 0xc0, !PT ;  /* 0x000003806d6c7812 */ /* 0x000fc400078ec0ff */
[----:B------:R-:W-:Y:S02]  /*b590*/  SHF.R.U64 R120, R113, 0x3, RZ ;  /* 0x0000000371787819 */ /* 0x000fe400000012ff */
[----:B------:R-:W-:Y:S02]  /*b5a0*/  LOP3.LUT R113, R154, 0x380, RZ, 0xc0, !PT ;  /* 0x000003809a717812 */ /* 0x000fe400078ec0ff */
[----:B------:R-:W-:Y:S02]  /*b5b0*/  SHF.R.U64 R100, R100, 0x3, RZ ;  /* 0x0000000364647819 */ /* 0x000fe400000012ff */
[----:B------:R-:W-:Y:S02]  /*b5c0*/  SHF.R.U64 R104, R104, 0x3, RZ ;  /* 0x0000000368687819 */ /* 0x000fe400000012ff */
[----:B------:R-:W-:Y:S02]  /*b5d0*/  SHF.R.U64 R108, R108, 0x3, RZ ;  /* 0x000000036c6c7819 */ /* 0x000fe400000012ff */
[----:B------:R-:W-:Y:S01]  /*b5e0*/  F2FP.BF16.F32.PACK_AB R7, R39, R38 ;  /* 0x000000262707723e */ /* 0x000fe200000010ff */
[----:B------:R-:W-:Y:S01]  /*b5f0*/  VIADD R39, R213, UR60 ;  /* 0x0000003cd5277c36 */ /* 0x000fe20008000000 */
[----:B------:R-:W-:Y:S01]  /*b600*/  SHF.R.U64 R29, R113, 0x3, RZ ;  /* 0x00000003711d7819 */ /* 0x000fe200000012ff */
[--C-:B------:R-:W-:Y:S01]  /*b610*/  IMAD.X R113, RZ, RZ, R155.reuse, P1 ;  /* 0x000000ffff717224 */ /* 0x100fe200008e069b */
[----:B------:R-:W-:Y:S01]  /*b620*/  LOP3.LUT R100, R100, R101, RZ, 0x3c, !PT ;  /* 0x0000006564647212 */ /* 0x000fe200078e3cff */
[----:B------:R-:W-:Y:S01]  /*b630*/  IMAD.X R101, RZ, RZ, R155, P6 ;  /* 0x000000ffff657224 */ /* 0x000fe200030e069b */
[----:B------:R-:W-:Y:S01]  /*b640*/  LOP3.LUT R104, R104, R105, RZ, 0x3c, !PT ;  /* 0x0000006968687212 */ /* 0x000fe200078e3cff */
[----:B0-----:R-:W-:Y:S01]  /*b650*/  @P2 IMAD.HI.U32 R34, R39, R34, RZ ;  /* 0x0000002227222227 */ /* 0x001fe200078e00ff */
[----:B------:R-:W-:-:S02]  /*b660*/  LOP3.LUT R108, R108, R109, RZ, 0x3c, !PT ;  /* 0x0000006d6c6c7212 */ /* 0x000fc400078e3cff */
[----:B------:R-:W-:Y:S01]  /*b670*/  IADD3.X R105, RZ, R155, RZ, P5, !PT ;  /* 0x0000009bff697210 */ /* 0x000fe20002ffe4ff */
[--C-:B------:R-:W-:Y:S01]  /*b680*/  IMAD.X R109, RZ, RZ, R155.reuse, P3 ;  /* 0x000000ffff6d7224 */ /* 0x100fe200018e069b */
[C---:B------:R-:W-:Y:S02]  /*b690*/  IADD3 R117, P6, R154.reuse, 0xb000, RZ ;  /* 0x0000b0009a757810 */ /* 0x040fe40007fde0ff */
[C---:B------:R-:W-:Y:S02]  /*b6a0*/  IADD3 R119, P5, R154.reuse, 0xc000, RZ ;  /* 0x0000c0009a777810 */ /* 0x040fe40007fbe0ff */
[----:B------:R-:W-:Y:S02]  /*b6b0*/  IADD3 R123, P3, R154, 0xe000, RZ ;  /* 0x0000e0009a7b7810 */ /* 0x000fe40007f7e0ff */
[----:B------:R-:W-:Y:S01]  /*b6c0*/  LOP3.LUT R28, R29, R154, RZ, 0x3c, !PT ;  /* 0x0000009a1d1c7212 */ /* 0x000fe200078e3cff */
[----:B------:R-:W-:Y:S01]  /*b6d0*/  IMAD.MOV.U32 R29, RZ, RZ, R155 ;  /* 0x000000ffff1d7224 */ /* 0x000fe200078e009b */
[----:B------:R-:W-:-:S02]  /*b6e0*/  MOV R26, R8 ;  /* 0x00000008001a7202 */ /* 0x000fc40000000f00 */
[----:B------:R-:W-:Y:S02]  /*b6f0*/  MOV R25, R10 ;  /* 0x0000000a00197202 */ /* 0x000fe40000000f00 */
[----:B------:R-:W-:Y:S02]  /*b700*/  MOV R154, R14 ;  /* 0x0000000e009a7202 */ /* 0x000fe40000000f00 */
        /* <DEDUP_REMOVED lines=8> */
[----:B------:R-:W-:Y:S01]  /*b790*/  MOV R31, R22 ;  /* 0x00000016001f7202 */ /* 0x000fe20000000f00 */
[----:B------:R-:W2:Y:S01]  /*b7a0*/  @P2 LDC R47, c[0x0][0xcf0] ;  /* 0x00033c00ff2f2b82 */ /* 0x000ea20000000800 */
        /* <DEDUP_REMOVED lines=8> */
[----:B------:R-:W-:Y:S01]  /*b830*/  STSM.16.M88.4 [R152], R12 ;  /* 0x0000000c98007844 */ /* 0x000fe20000000200 */
[----:B------:R-:W-:-:S02]  /*b840*/  F2FP.BF16.F32.PACK_AB R21, R59, R58 ;  /* 0x0000003a3b15723e */ /* 0x000fc400000010ff */
[----:B------:R-:W-:Y:S02]  /*b850*/  F2FP.BF16.F32.PACK_AB R22, R61, R178 ;  /* 0x000000b23d16723e */ /* 0x000fe400000010ff */
[----:B------:R-:W-:Y:S02]  /*b860*/  F2FP.BF16.F32.PACK_AB R23, R63, R62 ;  /* 0x0000003e3f17723e */ /* 0x000fe400000010ff */
[----:B------:R-:W-:Y:S02]  /*b870*/  MOV R33, R39 ;  /* 0x0000002700217202 */ /* 0x000fe40000000f00 */
[----:B-1----:R-:W-:Y:S01]  /*b880*/  @P2 SHF.R.U32.HI R33, RZ, R37, R34 ;  /* 0x00000025ff212219 */ /* 0x002fe20000011622 */
[----:B------:R1:W-:Y:S01]  /*b890*/  STSM.16.M88.4 [R35], R20 ;  /* 0x0000001423007844 */ /* 0x0003e20000000200 */
[----:B------:R-:W-:Y:S02]  /*b8a0*/  MOV R150, R150 ;  /* 0x0000009600967202 */ /* 0x000fe40000000f00 */
[----:B0-----:R-:W-:-:S02]  /*b8b0*/  F2FP.BF16.F32.PACK_AB R4, R65, R179 ;  /* 0x000000b34104723e */ /* 0x001fc400000010ff */
[----:B------:R-:W-:Y:S02]  /*b8c0*/  F2FP.BF16.F32.PACK_AB R5, R67, R66 ;  /* 0x000000424305723e */ /* 0x000fe400000010ff */
[----:B------:R-:W-:Y:S02]  /*b8d0*/  F2FP.BF16.F32.PACK_AB R6, R69, R180 ;  /* 0x000000b44506723e */ /* 0x000fe400000010ff */
[----:B------:R-:W-:Y:S02]  /*b8e0*/  F2FP.BF16.F32.PACK_AB R7, R71, R70 ;  /* 0x000000464707723e */ /* 0x000fe400000010ff */
[----:B------:R-:W-:Y:S02]  /*b8f0*/  MOV R146, R146 ;  /* 0x0000009200927202 */ /* 0x000fe40000000f00 */
[----:B---3--:R-:W-:Y:S01]  /*b900*/  F2FP.BF16.F32.PACK_AB R8, R73, R181 ;  /* 0x000000b54908723e */ /* 0x008fe200000010ff */
[----:B------:R-:W-:Y:S01]  /*b910*/  STSM.16.M88.4 [R150], R4 ;  /* 0x0000000496007844 */ /* 0x000fe20000000200 */
[----:B------:R-:W-:Y:S01]  /*b920*/  F2FP.BF16.F32.PACK_AB R9, R75, R74 ;  /* 0x0000004a4b09723e */ /* 0x000fe200000010ff */
[----:B-1----:R-:W-:Y:S01]  /*b930*/  IMAD.MOV R35, RZ, RZ, -R33 ;  /* 0x000000ffff237224 */ /* 0x002fe200078e0a21 */
[----:B------:R-:W-:-:S02]  /*b940*/  F2FP.BF16.F32.PACK_AB R10, R77, R182 ;  /* 0x000000b64d0a723e */ /* 0x000fc400000010ff */
[----:B------:R-:W-:Y:S01]  /*b950*/  F2FP.BF16.F32.PACK_AB R11, R79, R78 ;  /* 0x0000004e4f0b723e */ /* 0x000fe200000010ff */
[----:B------:R-:W-:Y:S01]  /*b960*/  IMAD R35, R156, R35, R39 ;  /* 0x000000239c237224 */ /* 0x000fe200078e0227 */
[----:B------:R-:W-:Y:S02]  /*b970*/  MOV R138, R138 ;  /* 0x0000008a008a7202 */ /* 0x000fe40000000f00 */
[----:B------:R-:W-:Y:S01]  /*b980*/  F2FP.BF16.F32.PACK_AB R12, R81, R183 ;  /* 0x000000b7510c723e */ /* 0x000fe200000010ff */
[----:B------:R0:W-:Y:S01]  /*b990*/  STSM.16.M88.4 [R146], R8 ;  /* 0x0000000892007844 */ /* 0x0001e20000000200 */
[----:B------:R-:W-:Y:S02]  /*b9a0*/  F2FP.BF16.F32.PACK_AB R13, R83, R82 ;  /* 0x00000052530d723e */ /* 0x000fe400000010ff */
[----:B------:R-:W-:Y:S02]  /*b9b0*/  F2FP.BF16.F32.PACK_AB R14, R85, R184 ;  /* 0x000000b8550e723e */ /* 0x000fe400000010ff */
[----:B------:R-:W-:-:S02]  /*b9c0*/  F2FP.BF16.F32.PACK_AB R15, R87, R86 ;  /* 0x00000056570f723e */ /* 0x000fc400000010ff */
[----:B------:R-:W-:Y:S01]  /*b9d0*/  LOP3.LUT R120, R120, R115, RZ, 0x3c, !PT ;  /* 0x0000007378787212 */ /* 0x000fe200078e3cff */
[----:B------:R-:W-:Y:S01]  /*b9e0*/  IMAD.X R115, RZ, RZ, R155, P0 ;  /* 0x000000ffff737224 */ /* 0x000fe200000e069b */
[----:B------:R-:W-:Y:S01]  /*b9f0*/  LOP3.LUT R122, R123, 0x380, RZ, 0xc0, !PT ;  /* 0x000003807b7a7812 */ /* 0x000fe200078ec0ff */
[----:B------:R1:W-:Y:S01]  /*ba00*/  STSM.16.M88.4 [R138], R12 ;  /* 0x0000000c8a007844 */ /* 0x0003e20000000200 */
[----:B------:R-:W-:Y:S02]  /*ba10*/  MOV R134, R134 ;  /* 0x0000008600867202 */ /* 0x000fe40000000f00 */
[----:B------:R-:W-:Y:S02]  /*ba20*/  F2FP.BF16.F32.PACK_AB R20, R89, R185 ;  /* 0x000000b95914723e */ /* 0x000fe400000010ff */
[----:B------:R-:W-:Y:S01]  /*ba30*/  F2FP.BF16.F32.PACK_AB R21, R91, R90 ;  /* 0x0000005a5b15723e */ /* 0x000fe200000010ff */
[----:B0-----:R-:W-:Y:S01]  /*ba40*/  IMAD.U32 R10, RZ, RZ, UR5 ;  /* 0x00000005ff0a7e24 */ /* 0x001fe2000f8e00ff */
[----:B------:R-:W-:Y:S01]  /*ba50*/  SHF.R.S32.HI R9, RZ, 0x1f, R33 ;  /* 0x0000001fff097819 */ /* 0x000fe20000011421 */
[----:B------:R-:W-:Y:S01]  /*ba60*/  ULDC UR5, c[0x0][0xb88] ;  /* 0x0002e20000057ab9 */ /* 0x000fe20000000800 */
[----:B------:R-:W-:-:S02]  /*ba70*/  SHF.R.S32.HI R8, RZ, 0x1f, R35 ;  /* 0x0000001fff087819 */ /* 0x000fc40000011423 */
[----:B------:R-:W-:Y:S02]  /*ba80*/  F2FP.BF16.F32.PACK_AB R22, R93, R186 ;  /* 0x000000ba5d16723e */ /* 0x000fe400000010ff */
[----:B------:R-:W-:Y:S02]  /*ba90*/  F2FP.BF16.F32.PACK_AB R23, R95, R94 ;  /* 0x0000005e5f17723e */ /* 0x000fe400000010ff */
[----:B------:R-:W-:Y:S01]  /*baa0*/  MOV R130, R130 ;  /* 0x0000008200827202 */ /* 0x000fe20000000f00 */
[----:B-1----:R-:W-:Y:S01]  /*bab0*/  VIADD R15, R225, UR60 ;  /* 0x0000003ce10f7c36 */ /* 0x002fe20008000000 */
[----:B------:R-:W-:Y:S01]  /*bac0*/  IADD3 R12, P0, R33, UR6, RZ ;  /* 0x00000006210c7c10 */ /* 0x000fe2000ff1e0ff */
[----:B------:R0:W-:Y:S01]  /*bad0*/  STSM.16.M88.4 [R134], R20 ;  /* 0x0000001486007844 */ /* 0x0001e20000000200 */
[----:B------:R-:W-:Y:S02]  /*bae0*/  F2FP.BF16.F32.PACK_AB R4, R164, R187 ;  /* 0x000000bba404723e */ /* 0x000fe400000010ff */
[----:B------:R-:W-:Y:S01]  /*baf0*/  IADD3.X R13, R9, UR7, R10, P0, !PT ;  /* 0x00000007090d7c10 */ /* 0x000fe200087fe40a */
[----:B------:R-:W-:Y:S01]  /*bb00*/  ULDC.64 UR6, c[0x0][0xc88] ;  /* 0x0003220000067ab9 */ /* 0x000fe20000000a00 */
[----:B------:R-:W-:Y:S01]  /*bb10*/  F2FP.BF16.F32.PACK_AB R5, R99, R98 ;  /* 0x000000626305723e */ /* 0x000fe200000010ff */
[----:B------:R-:W-:Y:S01]  /*bb20*/  IMAD R8, R8, UR6, RZ ;  /* 0x0000000608087c24 */ /* 0x000fe2000f8e02ff */
[----:B------:R-:W-:Y:S01]  /*bb30*/  F2FP.BF16.F32.PACK_AB R6, R165, R188 ;  /* 0x000000bca506723e */ /* 0x000fe200000010ff */
[----:B------:R-:W-:Y:S01]  /*bb40*/  IMAD.WIDE.U32 R12, R35, UR6, R12 ;  /* 0x00000006230c7c25 */ /* 0x000fe2000f8e000c */
[----:B------:R-:W-:-:S02]  /*bb50*/  F2FP.BF16.F32.PACK_AB R7, R103, R102 ;  /* 0x000000666707723e */ /* 0x000fc400000010ff */
[----:B------:R-:W-:Y:S01]  /*bb60*/  SHF.R.U64 R122, R122, 0x3, RZ ;  /* 0x000000037a7a7819 */ /* 0x000fe200000012ff */
[----:B------:R-:W-:Y:S01]  /*bb70*/  IMAD R35, R35, UR7, R8 ;  /* 0x0000000723237c24 */ /* 0x000fe2000f8e0208 */
[----:B------:R-:W-:Y:S01]  /*bb80*/  F2FP.BF16.F32.PACK_AB R11, R44, R40 ;  /* 0x000000282c0b723e */ /* 0x000fe200000010ff */
[----:B------:R1:W-:Y:S01]  /*bb90*/  STSM.16.M88.4 [R130], R4 ;  /* 0x0000000482007844 */ /* 0x0003e20000000200 */
[----:B------:R-:W-:Y:S01]  /*bba0*/  LOP3.LUT R122, R122, R123, RZ, 0x3c, !PT ;  /* 0x0000007b7a7a7212 */ /* 0x000fe200078e3cff */
[----:B------:R-:W-:Y:S01]  /*bbb0*/  ULDC.64 UR6, c[0x0][0xc50] ;  /* 0x0003140000067ab9 */ /* 0x000fe20000000a00 */
[----:B------:R-:W-:Y:S01]  /*bbc0*/  IMAD R44, R156, UR5, RZ ;  /* 0x000000059c2c7c24 */ /* 0x000fe2000f8e02ff */
[----:B------:R-:W-:Y:S01]  /*bbd0*/  LOP3.LUT P0, RZ, R223, 0x3, RZ, 0xc0, !PT ;  /* 0x00000003dfff7812 */ /* 0x000fe2000780c0ff */
[----:B------:R-:W-:Y:S01]  /*bbe0*/  IMAD.X R123, RZ, RZ, R155, P3 ;  /* 0x000000ffff7b7224 */ /* 0x000fe200018e069b */
[----:B------:R-:W-:Y:S02]  /*bbf0*/  F2FP.BF16.F32.PACK_AB R8, R166, R190 ;  /* 0x000000bea608723e */ /* 0x000fe400000010ff */
[----:B------:R-:W-:-:S02]  /*bc00*/  F2FP.BF16.F32.PACK_AB R9, R36, R32 ;  /* 0x000000202409723e */ /* 0x000fc400000010ff */
[----:B------:R-:W-:Y:S02]  /*bc10*/  F2FP.BF16.F32.PACK_AB R10, R167, R191 ;  /* 0x000000bfa70a723e */ /* 0x000fe400000010ff */
[----:B0-----:R-:W-:Y:S02]  /*bc20*/  LEA R20, P3, R12, UR6, 0x2 ;  /* 0x000000060c147c11 */ /* 0x001fe4000f8610ff */
[C---:B------:R-:W-:Y:S01]  /*bc30*/  ISETP.GE.OR P1, PT, R15.reuse, R44, P0 ;  /* 0x0000002c0f00720c */ /* 0x040fe20000726670 */
[----:B------:R0:W-:Y:S01]  /*bc40*/  STSM.16.M88.4 [R31], R8 ;  /* 0x000000081f007844 */ /* 0x0001e20000000200 */
        /* <DEDUP_REMOVED lines=22> */
[----:B------:R-:W-:-:S02]  /*bdb0*/  F2FP.BF16.F32.PACK_AB R138, R141, R140 ;  /* 0x0000008c8d8a723e */ /* 0x000fc400000010ff */
[----:B------:R-:W-:Y:S01]  /*bdc0*/  F2FP.BF16.F32.PACK_AB R139, R160, R159 ;  /* 0x0000009fa08b723e */ /* 0x000fe200000010ff */
[----:B------:R-:W-:Y:S01]  /*bdd0*/  STSM.16.M88.4 [R26], R12 ;  /* 0x0000000c1a007844 */ /* 0x000fe20000000200 */
[----:B------:R-:W-:Y:S02]  /*bde0*/  F2FP.BF16.F32.PACK_AB R160, R145, R144 ;  /* 0x0000009091a0723e */ /* 0x000fe400000010ff */
[----:B------:R-:W-:Y:S01]  /*bdf0*/  LOP3.LUT R116, R117, 0x380, RZ, 0xc0, !PT ;  /* 0x0000038075747812 */ /* 0x000fe200078ec0ff */
[----:B------:R-:W-:Y:S01]  /*be00*/  STSM.16.M88.4 [R27], R136 ;  /* 0x000000881b007844 */ /* 0x000fe20000000200 */
[----:B------:R-:W-:Y:S01]  /*be10*/  UIMAD UR5, UR10, UR8, URZ ;  /* 0x000000080a0572a4 */ /* 0x000fe2000f8e023f */
[----:B------:R-:W-:Y:S02]  /*be20*/  IADD3 R46, R0, UR60, RZ ;  /* 0x0000003c002e7c10 */ /* 0x000fe4000fffe0ff */
[----:B------:R-:W-:Y:S01]  /*be30*/  STSM.16.M88.4 [R30], R160 ;  /* 0x000000a01e007844 */ /* 0x000fe20000000200 */
[----:B------:R-:W-:Y:S01]  /*be40*/  UIMAD.WIDE.U32 UR6, UR11, UR8, URZ ;  /* 0x000000080b0672a5 */ /* 0x000fe2000f8e003f */
[----:B------:R-:W-:Y:S01]  /*be50*/  LOP3.LUT R118, R119, 0x380, RZ, 0xc0, !PT ;  /* 0x0000038077767812 */ /* 0x000fe200078ec0ff */
[----:B------:R-:W-:Y:S01]  /*be60*/  BAR.SYNC.DEFER_BLOCKING 0x1, 0x100 ;  /* 0x0044000000007b1d */ /* 0x000fe20000010000 */
[----:B------:R-:W-:Y:S01]  /*be70*/  UIMAD UR5, UR11, UR9, UR5 ;  /* 0x000000090b0572a4 */ /* 0x000fe2000f8e0205 */
[----:B------:R-:W-:Y:S01]  /*be80*/  IMAD.MOV.U32 R45, RZ, RZ, R46 ;  /* 0x000000ffff2d7224 */ /* 0x000fe200078e002e */
[----:B------:R-:W-:-:S02]  /*be90*/  SHF.R.U64 R116, R116, 0x3, RZ ;  /* 0x0000000374747819 */ /* 0x000fc400000012ff */
[----:B------:R-:W-:Y:S01]  /*bea0*/  SHF.R.U64 R118, R118, 0x3, RZ ;  /* 0x0000000376767819 */ /* 0x000fe200000012ff */
[----:B------:R-:W-:Y:S01]  /*beb0*/  ULDC.64 UR10, c[0x0][0xbf0] ;  /* 0x0002fc00000a7ab9 */ /* 0x000fe20000000a00 */
[----:B-1----:R1:W-:Y:S01]  /*bec0*/  @!P1 ST.E desc[UR36][R40.64], R3 ;  /* 0x0000000328009985 */ /* 0x0023e2000c101924 */
[----:B------:R-:W-:Y:S01]  /*bed0*/  UIMAD UR8, UR12, UR10, URZ ;  /* 0x0000000a0c0872a4 */ /* 0x000fe2000f8e023f */
[----:B------:R-:W-:Y:S01]  /*bee0*/  LOP3.LUT R116, R116, R117, RZ, 0x3c, !PT ;  /* 0x0000007574747212 */ /* 0x000fe200078e3cff */
[----:B------:R-:W-:Y:S01]  /*bef0*/  UIADD3 UR7, UR7, UR5, URZ ;  /* 0x0000000507077290 */ /* 0x000fe2000fffe03f */
[----:B------:R-:W-:Y:S01]  /*bf00*/  LOP3.LUT R118, R118, R119, RZ, 0x3c, !PT ;  /* 0x0000007776767212 */ /* 0x000fe200078e3cff */
[----:B-1----:R-:W1:Y:S01]  /*bf10*/  @P2 LDC R3, c[0x0][0xcec] ;  /* 0x00033b00ff032b82 */ /* 0x002e620000000800 */
[----:B------:R-:W-:Y:S01]  /*bf20*/  UIMAD UR5, UR13, UR11, UR8 ;  /* 0x0000000b0d0572a4 */ /* 0x000fe2000f8e0208 */
[----:B------:R-:W-:Y:S01]  /*bf30*/  IADD3.X R117, RZ, R155, RZ, P6, !PT ;  /* 0x0000009bff757210 */ /* 0x000fe200037fe4ff */
[----:B------:R-:W-:Y:S01]  /*bf40*/  UIMAD.WIDE.U32 UR6, UR13, UR10, UR6 ;  /* 0x0000000a0d0672a5 */ /* 0x000fe2000f8e0006 */
[----:B------:R-:W-:Y:S01]  /*bf50*/  IMAD.X R119, RZ, RZ, R155, P5 ;  /* 0x000000ffff777224 */ /* 0x000fe200028e069b */
[----:B------:R-:W-:Y:S01]  /*bf60*/  ULDC.64 UR8, c[0x0][0xbe0] ;  /* 0x0002f80000087ab9 */ /* 0x000fe20000000a00 */
[----:B0-----:R0:W-:Y:S01]  /*bf70*/  @!P0 ST.E desc[UR36][R42.64], R2 ;  /* 0x000000022a008985 */ /* 0x0011e2000c101924 */
[----:B------:R-:W-:-:S03]  /*bf80*/  UIADD3 UR5, UR7, UR5, URZ ;  /* 0x0000000507057290 */ /* 0x000fc6000fffe03f */
[----:B------:R3:W5:Y:S04]  /*bf90*/  LD.E.128 R20, desc[UR36][R28.64] ;  /* 0x000000241c147980 */ /* 0x000768000c101d00 */
[----:B------:R3:W5:Y:S01]  /*bfa0*/  LD.E.128 R32, desc[UR36][R16.64] ;  /* 0x0000002410207980 */ /* 0x000762000c101d00 */
[----:B-1----:R-:W-:-:S03]  /*bfb0*/  @P2 IMAD.HI.U32 R0, R46, R3, RZ ;  /* 0x000000032e002227 */ /* 0x002fc600078e00ff */
[----:B------:R3:W5:Y:S02]  /*bfc0*/  LD.E.128 R36, desc[UR36][R18.64] ;  /* 0x0000002412247980 */ /* 0x000764000c101d00 */
[----:B--2---:R-:W-:Y:S01]  /*bfd0*/  @P2 SHF.R.U32.HI R45, RZ, R47, R0 ;  /* 0x0000002fff2d2219 */ /* 0x004fe20000011600 */
[----:B0-----:R-:W-:Y:S01]  /*bfe0*/  IMAD.U32 R2, RZ, RZ, UR6 ;  /* 0x00000006ff027e24 */ /* 0x001fe2000f8e00ff */
[----:B------:R-:W5:Y:S02]  /*bff0*/  LD.E.128 R96, desc[UR36][R96.64] ;  /* 0x0000002460607980 */ /* 0x000f64000c101d00 */
[--C-:B------:R-:W-:Y:S01]  /*c000*/  SHF.R.S32.HI R0, RZ, 0x1f, R45.reuse ;  /* 0x0000001fff007819 */ /* 0x100fe2000001142d */
[----:B------:R-:W-:Y:S01]  /*c010*/  IMAD.MOV R47, RZ, RZ, -R45 ;  /* 0x000000ffff2f7224 */ /* 0x000fe200078e0a2d */
[----:B------:R-:W5:Y:S01]  /*c020*/  LD.E.128 R100, desc[UR36][R100.64] ;  /* 0x0000002464647980 */ /* 0x000f62000c101d00 */
[----:B------:R-:W-:Y:S01]  /*c030*/  IMAD.U32 R3, RZ, RZ, UR7 ;  /* 0x00000007ff037e24 */ /* 0x000fe2000f8e00ff */
[----:B------:R-:W-:Y:S01]  /*c040*/  ULDC.64 UR6, c[0x0][0xbd8] ;  /* 0x0002f60000067ab9 */ /* 0x000fe20000000a00 */
[----:B------:R-:W-:Y:S01]  /*c050*/  IMAD.U32 R3, RZ, RZ, UR5 ;  /* 0x00000005ff037e24 */ /* 0x000fe2000f8e00ff */
[----:B------:R3:W5:Y:S01]  /*c060*/  LD.E.128 R4, desc[UR36][R104.64] ;  /* 0x0000002468047980 */ /* 0x000762000c101d00 */
[----:B------:R-:W-:-:S02]  /*c070*/  IMAD R0, R0, UR8, RZ ;  /* 0x0000000800007c24 */ /* 0x000fc4000f8e02ff */
[----:B------:R-:W-:Y:S01]  /*c080*/  IMAD R47, R156, R47, R46 ;  /* 0x0000002f9c2f7224 */ /* 0x000fe200078e022e */
[----:B------:R3:W5:Y:S01]  /*c090*/  LD.E.128 R8, desc[UR36][R106.64] ;  /* 0x000000246a087980 */ /* 0x000762000c101d00 */
[C---:B------:R-:W-:Y:S02]  /*c0a0*/  IMAD R61, R45.reuse, UR9, R0 ;  /* 0x000000092d3d7c24 */ /* 0x040fe4000f8e0200 */
[----:B------:R-:W-:Y:S01]  /*c0b0*/  IMAD.WIDE.U32 R2, R45, UR8, R2 ;  /* 0x000000082d027c25 */ /* 0x000fe2000f8e0002 */
[----:B------:R3:W5:Y:S01]  /*c0c0*/  LD.E.128 R12, desc[UR36][R108.64] ;  /* 0x000000246c0c7980 */ /* 0x000762000c101d00 */
[----:B------:R-:W-:-:S03]  /*c0d0*/  SHF.R.S32.HI R0, RZ, 0x1f, R47 ;  /* 0x0000001fff007819 */ /* 0x000fc6000001142f */
[----:B------:R3:W5:Y:S04]  /*c0e0*/  LD.E.128 R48, desc[UR36][R110.64] ;  /* 0x000000246e307980 */ /* 0x000768000c101d00 */
[----:B------:R3:W5:Y:S04]  /*c0f0*/  LD.E.128 R24, desc[UR36][R112.64] ;  /* 0x0000002470187980 */ /* 0x000768000c101d00 */
[----:B------:R3:W5:Y:S04]  /*c100*/  LD.E.128 R40, desc[UR36][R114.64] ;  /* 0x0000002472287980 */ /* 0x000768000c101d00 */
[----:B------:R3:W5:Y:S04]  /*c110*/  LD.E.128 R28, desc[UR36][R116.64] ;  /* 0x00000024741c7980 */ /* 0x000768000c101d00 */
[----:B------:R3:W5:Y:S04]  /*c120*/  LD.E.128 R56, desc[UR36][R118.64] ;  /* 0x0000002476387980 */ /* 0x000768000c101d00 */
[----:B------:R3:W5:Y:S04]  /*c130*/  LD.E.128 R52, desc[UR36][R120.64] ;  /* 0x0000002478347980 */ /* 0x000768000c101d00 */
[----:B------:R3:W5:Y:S04]  /*c140*/  LD.E.128 R16, desc[UR36][R122.64] ;  /* 0x000000247a107980 */ /* 0x000768000c101d00 */
[----:B------:R-:W5:Y:S01]  /*c150*/  LD.E.128 R124, desc[UR36][R126.64] ;  /* 0x000000247e7c7980 */ /* 0x000f62000c101d00 */
[----:B------:R-:W-:Y:S01]  /*c160*/  VIADD R65, R221, UR60 ;  /* 0x0000003cdd417c36 */ /* 0x000fe20008000000 */
[----:B------:R-:W-:Y:S01]  /*c170*/  IADD3 R3, R3, R61, RZ ;  /* 0x0000003d03037210 */ /* 0x000fe20007ffe0ff */
[----:B------:R-:W-:Y:S01]  /*c180*/  IMAD R0, R0, UR6, RZ ;  /* 0x0000000600007c24 */ /* 0x000fe2000f8e02ff */
[----:B------:R-:W-:Y:S01]  /*c190*/  @!PT LDS RZ, [RZ] ;  /* 0x00000000fffff984 */ /* 0x000fe20000000800 */
[----:B------:R-:W-:Y:S01]  /*c1a0*/  @!PT LDS RZ, [RZ] ;  /* 0x00000000fffff984 */ /* 0x000fe20000000800 */
[----:B------:R-:W-:Y:S01]  /*c1b0*/  @!PT LDS RZ, [RZ] ;  /* 0x00000000fffff984 */ /* 0x000fe20000000800 */
[----:B------:R-:W-:Y:S01]  /*c1c0*/  @!PT LDS RZ, [RZ] ;  /* 0x00000000fffff984 */ /* 0x000fe20000000800 */
[----:B------:R0:W-:Y:S06]  /*c1d0*/  MEMBAR.ALL.CTA ;  /* 0x0000000000007992 */ /* 0x0001ec0000008000 */
[----:B0-----:R-:W0:Y:S01]  /*c1e0*/  FENCE.VIEW.ASYNC.S ;  /* 0x00000000000073c6 */ /* 0x001e220000000000 */
[C---:B------:R-:W-:Y:S01]  /*c1f0*/  VIADD R45, R65.reuse, 0x20 ;  /* 0x00000020412d7836 */ /* 0x040fe20000000000 */
[-C--:B------:R-:W-:Y:S01]  /*c200*/  ISETP.GE.AND P2, PT, R65, R44.reuse, PT ;  /* 0x0000002c4100720c */ /* 0x080fe20003f46270 */
[C---:B------:R-:W-:Y:S01]  /*c210*/  IMAD R61, R47.reuse, UR7, R0 ;  /* 0x000000072f3d7c24 */ /* 0x040fe2000f8e0200 */
[----:B------:R-:W-:Y:S01]  /*c220*/  BSSY B1, `(.L_x_4693) ;  /* 0x0000023000017945 */ /* 0x000fe20003800000 */
[----:B------:R-:W-:Y:S01]  /*c230*/  IMAD.WIDE.U32 R2, R47, UR6, R2 ;  /* 0x000000062f027c25 */ /* 0x000fe2000f8e0002 */
[-C--:B------:R-:W-:Y:S01]  /*c240*/  ISETP.GE.AND P1, PT, R45, R44.reuse, PT ;  /* 0x0000002c2d00720c */ /* 0x080fe20003f26270 */
[----:B------:R-:W-:Y:S01]  /*c250*/  ULDC.64 UR6, c[0x0][0xb80] ;  /* 0x0002e00000067ab9 */ /* 0x000fe20000000a00 */
[----:B------:R-:W-:Y:S01]  /*c260*/  SHF.R.S32.HI R196, RZ, 0x1f, R215 ;  /* 0x0000001fffc47819 */ /* 0x000fe200000114d7 */
[----:B------:R-:W-:Y:S01]  /*c270*/  VIADD R45, R65, 0x40 ;  /* 0x00000040412d7836 */ /* 0x000fe20000000000 */
[C---:B------:R-:W-:Y:S01]  /*c280*/  LEA R0, P3, R2.reuse, UR6, 0x1 ;  /* 0x0000000602007c11 */ /* 0x040fe2000f8608ff */
[----:B------:R-:W-:Y:S01]  /*c290*/  IMAD.IADD R3, R3, 0x1, R61 ;  /* 0x0000000103037824 */ /* 0x000fe200078e023d */
[----:B------:R-:W-:Y:S01]  /*c2a0*/  SHF.R.S32.HI R197, RZ, 0x1f, R216 ;  /* 0x0000001fffc57819 */ /* 0x000fe200000114d8 */
[----:B------:R-:W-:Y:S01]  /*c2b0*/  VIADD R189, R189, 0x32420 ;  /* 0x00032420bdbd7836 */ /* 0x000fe20000000000 */
[----:B------:R-:W-:Y:S01]  /*c2c0*/  ISETP.GE.AND P0, PT, R45, R44, PT ;  /* 0x0000002c2d00720c */ /* 0x000fe20003f06270 */
[----:B0-----:R3:W0:Y:S01]  /*c2d0*/  SHFL.IDX PT, R62, R0, RZ, 0x181f ;  /* 0x00181fff003e7589 */ /* 0x00162200000e0000 */
[----:B------:R-:W-:-:S02]  /*c2e0*/  LEA.HI.X R45, R2, UR7, R3, 0x1, P3 ;  /* 0x00000007022d7c11 */ /* 0x000fc400098f0c03 */
[----:B------:R-:W-:Y:S02]  /*c2f0*/  PRMT R189, RZ, 0x654, R189 ;  /* 0x00000654ffbd7816 */ /* 0x000fe400000000bd */
[----:B------:R-:W-:Y:S01]  /*c300*/  SHF.R.S32.HI R198, RZ, 0x1f, R200 ;  /* 0x0000001fffc67819 */ /* 0x000fe200000114c8 */
[----:B------:R3:W1:Y:S01]  /*c310*/  SHFL.IDX PT, R64, R45, RZ, 0x181f ;  /* 0x00181fff2d407589 */ /* 0x00066200000e0000 */
[----:B------:R3:W-:Y:S01]  /*c320*/  SYNCS.ARRIVE.TRANS64.RED.A1T0 RZ, [R189+URZ], RZ ;  /* 0x000000ffbdff79a7 */ /* 0x0007e2000810043f */
        /* <DEDUP_REMOVED lines=18> */
.L_x_4694:
[----:B------:R-:W-:Y:S05]  /*c450*/  BSYNC B1 ;  /* 0x0000000000017941 */ /* 0x000fea0003800000 */
.L_x_4693:
        /* <DEDUP_REMOVED lines=21> */
.L_x_4696:
[----:B------:R-:W-:Y:S05]  /*c5b0*/  BSYNC B1 ;  /* 0x0000000000017941 */ /* 0x000fea0003800000 */
.L_x_4695:
        /* <DEDUP_REMOVED lines=21> */
.L_x_4698:
[----:B------:R-:W-:Y:S05]  /*c710*/  BSYNC B1 ;  /* 0x0000000000017941 */ /* 0x000fea0003800000 */
.L_x_4697:
        /* <DEDUP_REMOVED lines=24> */
.L_x_4692:
[----:B------:R-:W0:Y:S01]  /*c8a0*/  LDC R8, c[0x0][0xce8] ;  /* 0x00033a00ff087b82 */ /* 0x000e220000000800 */
[----:B------:R-:W1:Y:S01]  /*c8b0*/  S2R R0, SR_TID.X ;  /* 0x0000000000007919 */ /* 0x000e620000002100 */
[----:B------:R-:W-:Y:S01]  /*c8c0*/  R2UR UR6, R219 ;  /* 0x00000000db0672ca */ /* 0x000fe200000e0000 */
[----:B------:R-:W-:Y:S01]  /*c8d0*/  BSSY B1, `(.L_x_4700) ;  /* 0x0000035000017945 */ /* 0x000fe20003800000 */
[----:B------:R-:W-:Y:S02]  /*c8e0*/  R2UR UR5, R220 ;  /* 0x00000000dc0572ca */ /* 0x000fe400000e0000 */
[----:B------:R-:W-:-:S09]  /*c8f0*/  LEA R6, R218, R221, 0x5 ;  /* 0x000000ddda067211 */ /* 0x000fd200078e28ff */
[----:B------:R-:W-:Y:S02]  /*c900*/  USHF.R.S32.HI UR8, URZ, 0x1f, UR6 ;  /* 0x0000001f3f087899 */ /* 0x000fe40008011406 */
[----:B------:R-:W-:Y:S01]  /*c910*/  USHF.R.S32.HI UR9, URZ, 0x1f, UR5 ;  /* 0x0000001f3f097899 */ /* 0x000fe20008011405 */
[----:B0-----:R-:W-:Y:S01]  /*c920*/  ISETP.NE.AND P1, PT, R8, 0x1, PT ;  /* 0x000000010800780c */ /* 0x001fe20003f25270 */
[----:B-1----:R-:W-:-:S12]  /*c930*/  VIADD R0, R0, 0xffffff80 ;  /* 0xffffff8000007836 */ /* 0x002fd80000000000 */
[----:B------:R-:W0:Y:S01]  /*c940*/  @P1 LDC R9, c[0x0][0xcec] ;  /* 0x00033b00ff091b82 */ /* 0x000e220000000800 */
[----:B------:R-:W-:-:S07]  /*c950*/  ISETP.GE.AND P0, PT, R0, 0x80, PT ;  /* 0x000000800000780c */ /* 0x000fce0003f06270 */
[----:B------:R-:W1:Y:S06]  /*c960*/  @P1 LDC R11, c[0x0][0xcf0] ;  /* 0x00033c00ff0b1b82 */ /* 0x000e6c0000000800 */
        /* <DEDUP_REMOVED lines=13> */
[----:B------:R-:W-:Y:S01]  /*ca40*/  R2UR UR12, R220 ;  /* 0x00000000dc0c72ca */ /* 0x000fe200000e0000 */
[----:B------:R-:W-:-:S08]  /*ca50*/  IMAD.MOV.U32 R2, RZ, RZ, R4 ;  /* 0x000000ffff027224 */ /* 0x000fd000078e0004 */
        /* <DEDUP_REMOVED lines=28> */
.L_x_4701:
[----:B------:R-:W-:Y:S05]  /*cc20*/  BSYNC B1 ;  /* 0x0000000000017941 */ /* 0x000fea0003800000 */
.L_x_4700:
[----:B------:R-:W-:Y:S01]  /*cc30*/  R2UR UR13, R219 ;  /* 0x00000000db0d72ca */ /* 0x000fe200000e0000 */
[----:B------:R-:W-:Y:S01]  /*cc40*/  ULDC.64 UR10, c[0x0][0xbe8] ;  /* 0x0002fa00000a7ab9 */ /* 0x000fe20000000a00 */
[----:B------:R-:W-:Y:S01]  /*cc50*/  R2UR UR12, R220 ;  /* 0x00000000dc0c72ca */ /* 0x000fe200000e0000 */
[----:B------:R-:W-:Y:S01]  /*cc60*/  UIMAD UR5, UR8, UR10, URZ ;  /* 0x0000000a080572a4 */ /* 0x000fe2000f8e023f */
[----:B------:R-:W-:Y:S01]  /*cc70*/  IADD3 R6, R6, UR60, RZ ;  /* 0x0000003c06067c10 */ /* 0x000fe2000fffe0ff */
[----:B------:R-:W-:Y:S01]  /*cc80*/  BSSY B1, `(.L_x_4702) ;  /* 0x000003f000017945 */ /* 0x000fe20003800000 */
[----:B------:R-:W-:Y:S02]  /*cc90*/  SHF.R.S32.HI R16, RZ, 0x1f, R215 ;  /* 0x0000001fff107819 */ /* 0x000fe400000114d7 */
[----:B------:R-:W-:Y:S01]  /*cca0*/  SHF.R.S32.HI R17, RZ, 0x1f, R216 ;  /* 0x0000001fff117819 */ /* 0x000fe200000114d8 */
[----:B0-----:R-:W-:Y:S01]  /*ccb0*/  @P1 IMAD.HI.U32 R0, R6, R9, RZ ;  /* 0x0000000906001227 */ /* 0x001fe200078e00ff */
[----:B------:R-:W-:-:S03]  /*ccc0*/  SHF.R.S32.HI R18, RZ, 0x1f, R200 ;  /* 0x0000001fff127819 */ /* 0x000fc600000114c8 */
[----:B------:R-:W-:Y:S01]  /*ccd0*/  UIMAD.WIDE.U32 UR6, UR13, UR10, URZ ;  /* 0x0000000a0d0672a5 */ /* 0x000fe2000f8e003f */
[----:B--2---:R-:W-:Y:S01]  /*cce0*/  IMAD.MOV.U32 R5, RZ, RZ, R6 ;  /* 0x000000ffff057224 */ /* 0x004fe200078e0006 */
[----:B------:R-:W-:Y:S01]  /*ccf0*/  UIMAD UR5, UR13, UR11, UR5 ;  /* 0x0000000b0d0572a4 */ /* 0x000fe2000f8e0205 */
[----:B-1----:R-:W-:Y:S02]  /*cd00*/  @P1 SHF.R.U32.HI R5, RZ, R11, R0 ;  /* 0x0000000bff051219 */ /* 0x002fe40000011600 */
[----:B------:R-:W-:Y:S01]  /*cd10*/  ULDC.64 UR10, c[0x0][0xbf0] ;  /* 0x0002fc00000a7ab9 */ /* 0x000fe20000000a00 */
[----:B------:R-:W-:Y:S01]  /*cd20*/  UIADD3 UR7, UR7, UR5, URZ ;  /* 0x0000000507077290 */ /* 0x000fe2000fffe03f */
[--C-:B------:R-:W-:Y:S01]  /*cd30*/  SHF.R.S32.HI R0, RZ, 0x1f, R5.reuse ;  /* 0x0000001fff007819 */ /* 0x100fe20000011405 */
[----:B------:R-:W-:Y:S01]  /*cd40*/  UIMAD UR5, UR9, UR10, URZ ;  /* 0x0000000a090572a4 */ /* 0x000fe2000f8e023f */
[----:B------:R-:W-:Y:S01]  /*cd50*/  IMAD.MOV R7, RZ, RZ, -R5 ;  /* 0x000000ffff077224 */ /* 0x000fe200078e0a05 */
[----:B------:R-:W-:-:S02]  /*cd60*/  UIMAD.WIDE.U32 UR6, UR12, UR10, UR6 ;  /* 0x0000000a0c0672a5 */ /* 0x000fc4000f8e0006 */
[----:B------:R-:W-:Y:S01]  /*cd70*/  UIMAD UR5, UR12, UR11, UR5 ;  /* 0x0000000b0c0572a4 */ /* 0x000fe2000f8e0205 */
[----:B------:R-:W-:Y:S01]  /*cd80*/  IMAD R7, R8, R7, R6 ;  /* 0x0000000708077224 */ /* 0x000fe200078e0206 */
[----:B------:R-:W-:Y:S01]  /*cd90*/  ULDC.64 UR8, c[0x0][0xbe0] ;  /* 0x0002f80000087ab9 */ /* 0x000fe20000000a00 */
[----:B------:R-:W-:Y:S01]  /*cda0*/  IADD3 R6, R221, UR60, RZ ;  /* 0x0000003cdd067c10 */ /* 0x000fe2000fffe0ff */
        /* <DEDUP_REMOVED lines=44> */
.L_x_4703:
[----:B------:R-:W-:Y:S05]  /*d070*/  BSYNC B1 ;  /* 0x0000000000017941 */ /* 0x000fea0003800000 */
.L_x_4702:
        /* <DEDUP_REMOVED lines=21> */
.L_x_4705:
[----:B------:R-:W-:Y:S05]  /*d1d0*/  BSYNC B1 ;  /* 0x0000000000017941 */ /* 0x000fea0003800000 */
.L_x_4704:
        /* <DEDUP_REMOVED lines=21> */
.L_x_4707:
[----:B------:R-:W-:Y:S05]  /*d330*/  BSYNC B1 ;  /* 0x0000000000017941 */ /* 0x000fea0003800000 */
.L_x_4706:
        /* <DEDUP_REMOVED lines=22> */
.L_x_4699:
[----:B------:R-:W-:Y:S05]  /*d4a0*/  BSYNC B0 ;  /* 0x0000000000007941 */ /* 0x000fea0003800000 */
.L_x_4691:
[----:B------:R-:W-:Y:S02]  /*d4b0*/  ULDC UR5, c[0x0][0xd38] ;  /* 0x00034e0000057ab9 */ /* 0x000fe40000000800 */
[----:B------:R-:W-:-:S06]  /*d4c0*/  UISETP.GE.AND UP0, UPT, UR4, UR5, UPT ;  /* 0x000000050400728c */ /* 0x000fcc000bf06270 */
[----:B------:R-:W-:-:S13]  /*d4d0*/  PLOP3.LUT P0, PT, PT, PT, UP0, 0x80, 0x0 ;  /* 0x000000000000781c */ /* 0x000fda0003f0f008 */
[----:B------:R-:W-:Y:S05]  /*d4e0*/  @!P0 BRA `(.L_x_4708) ;  /* 0xffffff3800288947 */ /* 0x000fea000383ffff */
[----:B------:R-:W-:Y:S05]  /*d4f0*/  EXIT ;  /* 0x000000000000794d */ /* 0x000fea0003800000 */
.L_x_4649:
[----:B------:R-:W-:-:S08]  /*d500*/  NOP ;  /* 0x0000000000007918 */ /* 0x000fd00000000000 */
[----:B0-----:R-:W0:-:S00]  /*d510*/  USETMAXREG.DEALLOC.CTAPOOL 0x28 ;  /* 0x00000028000079c8 */ /* 0x001e0000080e0500 */
        /* <DEDUP_REMOVED lines=29> */
[----:B------:R-:W-:Y:S01]  /*d6f0*/  UIMAD UR41, UR41, UR40, URZ ;  /* 0x00000028292972a4 */ /* 0x000fe2000f8e023f */
[----:B------:R-:W-:Y:S01]  /*d700*/  IMAD.MOV.U32 R18, RZ, RZ, RZ ;  /* 0x000000ffff127224 */ /* 0x000fe200078e00ff */
[----:B------:R-:W-:Y:S01]  /*d710*/  USEL UR4, UR4, 0x1, UP0 ;  /* 0x0000000104047887 */ /* 0x000fe20008000000 */
[----:B------:R-:W-:Y:S01]  /*d720*/  UMOV UR5, 0x400 ;  /* 0x0000040000057882 */ /* 0x000fe20000000000 */
[----:B------:R-:W-:-:S02]  /*d730*/  ULDC UR47, c[0x0][0xc] ;  /* 0x00000300002f7ab9 */ /* 0x000fc40000000800 */
[----:B------:R-:W-:-:S04]  /*d740*/  UIMAD UR42, UR4, UR42, URZ ;  /* 0x0000002a042a72a4 */ /* 0x000fc8000f8e023f */
[----:B------:R-:W-:Y:S02]  /*d750*/  UIADD3 UR4, UR42, 0x5f, URZ ;  /* 0x0000005f2a047890 */ /* 0x000fe4000fffe03f */
[----:B------:R-:W-:Y:S02]  /*d760*/  UIADD3 UR40, UR42, 0x60, -UR40 ;  /* 0x000000602a287890 */ /* 0x000fe4000fffe828 */
[----:B-1----:R-:W-:Y:S02]  /*d770*/  ULEA UR6, UR6, UR5, 0x18 ;  /* 0x0000000506067291 */ /* 0x002fe4000f8ec03f */
[----:B------:R-:W-:Y:S01]  /*d780*/  UIMAD.WIDE UR4, UR4, 0x2aaaaaab, URZ ;  /* 0x2aaaaaab040478a5 */ /* 0x000fe2000f8e023f */
[----:B0-----:R-:W-:-:S03]  /*d790*/  SHF.L.U32 R29, R8, 0x3, RZ ;  /* 0x00000003081d7819 */ /* 0x001fc600000006ff */
[----:B------:R-:W-:Y:S01]  /*d7a0*/  IMAD.U32 R17, RZ, RZ, UR6 ;  /* 0x00000006ff117e24 */ /* 0x000fe2000f8e00ff */
[----:B------:R-:W-:Y:S01]  /*d7b0*/  LOP3.LUT R7, R8, 0x7f, RZ, 0xc0, !PT ;  /* 0x0000007f08077812 */ /* 0x000fe200078ec0ff */
[----:B------:R-:W-:Y:S01]  /*d7c0*/  USHF.R.U32.HI UR39, URZ, 0x1f, UR5 ;  /* 0x0000001f3f277899 */ /* 0x000fe20008011605 */
[C---:B------:R-:W-:Y:S02]  /*d7d0*/  LOP3.LUT R5, R29.reuse, 0x38, RZ, 0xc0, !PT ;  /* 0x000000381d057812 */ /* 0x040fe400078ec0ff */
[----:B------:R-:W-:Y:S01]  /*d7e0*/  LOP3.LUT R0, R29, 0x1f8, RZ, 0xc0, !PT ;  /* 0x000001f81d007812 */ /* 0x000fe200078ec0ff */
[----:B------:R-:W-:Y:S01]  /*d7f0*/  ULEA.HI.SX32 UR39, UR5, UR39, 0x1c ;  /* 0x0000002705277291 */ /* 0x000fe2000f8fe23f */
[C---:B------:R-:W-:Y:S02]  /*d800*/  LOP3.LUT R2, R5.reuse, 0x40, RZ, 0xfc, !PT ;  /* 0x0000004005027812 */ /* 0x040fe400078efcff */
[----:B------:R-:W-:Y:S02]  /*d810*/  ISETP.GE.AND P0, PT, R5, UR7, PT ;  /* 0x0000000705007c0c */ /* 0x000fe4000bf06270 */
[----:B------:R-:W-:-:S02]  /*d820*/  ISETP.GE.AND P2, PT, R2, UR9, PT ;  /* 0x0000000902007c0c */ /* 0x000fc4000bf46270 */
[----:B------:R-:W-:Y:S02]  /*d830*/  ISETP.GE.AND P1, PT, R2, UR7, PT ;  /* 0x0000000702007c0c */ /* 0x000fe4000bf26270 */
[----:B------:R-:W-:Y:S02]  /*d840*/  LOP3.LUT R0, R0, 0x38, R8, 0x78, !PT ;  /* 0x0000003800007812 */ /* 0x000fe400078e7808 */
[----:B------:R-:W-:Y:S02]  /*d850*/  LOP3.LUT R4, R5, 0x80, RZ, 0xfc, !PT ;  /* 0x0000008005047812 */ /* 0x000fe400078efcff */
[----:B------:R-:W-:Y:S02]  /*d860*/  LOP3.LUT R29, R0, 0x200, R29, 0xf8, !PT ;  /* 0x00000200001d7812 */ /* 0x000fe400078ef81d */
[----:B------:R-:W-:Y:S02]  /*d870*/  SEL R0, RZ, 0x1, P0 ;  /* 0x00000001ff007807 */ /* 0x000fe40000000000 */
[----:B------:R-:W-:-:S02]  /*d880*/  SEL R2, RZ, 0xffffffff, P1 ;  /* 0xffffffffff027807 */ /* 0x000fc40000800000 */
[----:B------:R-:W-:Y:S02]  /*d890*/  @P2 LOP3.LUT R16, R16, 0x40000, RZ, 0xfc, !PT ;  /* 0x0004000010102812 */ /* 0x000fe400078efcff */
[----:B------:R-:W-:Y:S02]  /*d8a0*/  SHF.R.U32.HI R35, RZ, 0x3, R7 ;  /* 0x00000003ff237819 */ /* 0x000fe40000011607 */
[----:B------:R-:W-:Y:S02]  /*d8b0*/  @P1 LOP3.LUT R16, R16, 0x10, RZ, 0xfc, !PT ;  /* 0x0000001010101812 */ /* 0x000fe400078efcff */
[----:B------:R-:W-:Y:S02]  /*d8c0*/  LEA R22, R29, R17, 0x1 ;  /* 0x000000111d167211 */ /* 0x000fe400078e08ff */
        /* <DEDUP_REMOVED lines=19> */
[----:B------:R-:W-:Y:S01]  /*da00*/  @P0 LOP3.LUT R16, R16, 0x20000, RZ, 0xfc, !PT ;  /* 0x0002000010100812 */ /* 0x000fe200078efcff */
[----:B------:R0:W-:Y:S01]  /*da10*/  STL [R1+0x4], RZ ;  /* 0x000004ff01007387 */ /* 0x0001e20000100800 */
        /* <DEDUP_REMOVED lines=15> */
[----:B0-----:R-:W-:-:S07]  /*db10*/  @P0 LOP3.LUT R16, R16, 0x80000, RZ, 0xfc, !PT ;  /* 0x0008000010100812 */ /* 0x001fce00078efcff */
.L_x_4762:
        /* <DEDUP_REMOVED lines=22> */
.L_x_4710:
[----:B------:R-:W-:Y:S01]  /*dc80*/  ULDC UR8, c[0x0][0xd54] ;  /* 0x0003550000087ab9 */ /* 0x000fe20000000800 */
[----:B------:R-:W-:Y:S01]  /*dc90*/  UMOV UR6, UR7 ;  /* 0x0000000700067c82 */ /* 0x000fe20008000000 */
[----:B------:R-:W-:-:S11]  /*dca0*/  UISETP.NE.AND UP0, UPT, UR8, 0x1, UPT ;  /* 0x000000010800788c */ /* 0x000fd6000bf05270 */
[----:B------:R-:W-:Y:S02]  /*dcb0*/  @UP0 ULDC.64 UR10, c[0x0][0xd58] ;  /* 0x00035600000a0ab9 */ /* 0x000fe40000000a00 */
[----:B------:R-:W-:-:S04]  /*dcc0*/  UIMAD.WIDE.U32 UR4, UR7, UR10, URZ ;  /* 0x0000000a070472a5 */ /* 0x000fc8000f8e003f */
[----:B------:R-:W-:-:S04]  /*dcd0*/  @UP0 USHF.R.U32.HI UR6, URZ, UR11, UR5 ;  /* 0x0000000b3f060299 */ /* 0x000fc80008011605 */
[----:B------:R-:W-:-:S12]  /*dce0*/  UIMAD UR4, UR6, UR8, URZ ;  /* 0x00000008060472a4 */ /* 0x000fd8000f8e023f */
.L_x_4711:
        /* <DEDUP_REMOVED lines=58> */
.L_x_4713:
        /* <DEDUP_REMOVED lines=8> */
[----:B------:R-:W-:Y:S01]  /*e110*/  MOV R6, UR6 ;  /* 0x0000000600067c02 */ /* 0x000fe20008000f00 */
[----:B------:R-:W-:Y:S01]  /*e120*/  IMAD.U32 R5, RZ, RZ, UR5 ;  /* 0x00000005ff057e24 */ /* 0x000fe2000f8e00ff */
[----:B------:R-:W0:Y:S01]  /*e130*/  LDC.64 R2, c[0x4][R2] ;  /* 0x0100000002027b82 */ /* 0x000e220000000a00 */
[----:B------:R-:W-:Y:S01]  /*e140*/  ULDC.64 UR4, c[0x4][0x8] ;  /* 0x0100020000047ab9 */ /* 0x000fe20000000a00 */
[----:B------:R-:W-:Y:S02]  /*e150*/  IMAD.U32 R7, RZ, RZ, UR7 ;  /* 0x00000007ff077e24 */ /* 0x000fe4000f8e00ff */
[----:B------:R-:W-:-:S02]  /*e160*/  IMAD.U32 R10, RZ, RZ, UR4 ;  /* 0x00000004ff0a7e24 */ /* 0x000fc4000f8e00ff */
[----:B------:R-:W-:Y:S02]  /*e170*/  IMAD.U32 R11, RZ, RZ, UR5 ;  /* 0x00000005ff0b7e24 */ /* 0x000fe4000f8e00ff */
[----:B------:R-:W-:Y:S02]  /*e180*/  IMAD.MOV.U32 R8, RZ, RZ, 0x70 ;  /* 0x00000070ff087424 */ /* 0x000fe400078e00ff */
[----:B------:R-:W-:Y:S02]  /*e190*/  IMAD.MOV.U32 R12, RZ, RZ, 0x1 ;  /* 0x00000001ff0c7424 */ /* 0x000fe400078e00ff */
[----:B------:R-:W-:-:S07]  /*e1a0*/  IMAD.MOV.U32 R13, RZ, RZ, RZ ;  /* 0x000000ffff0d7224 */ /* 0x000fce00078e00ff */
[----:B------:R-:W-:-:S07]  /*e1b0*/  LEPC R20, `(.L_x_4716) ;  /* 0x000000001014794e */ /* 0x000fce0000000000 */
[----:B0----5:R-:W-:Y:S05]  /*e1c0*/  CALL.ABS.NOINC R2 ;  /* 0x0000000002007343 */ /* 0x021fea0003c00000 */
.L_x_4716:
[----:B------:R-:W-:Y:S05]  /*e1d0*/  BSYNC B6 ;  /* 0x0000000000067941 */ /* 0x000fea0003800000 */
.L_x_4715:
        /* <DEDUP_REMOVED lines=10> */
[----:B------:R-:W-:Y:S01]  /*e280*/  MOV R8, 0x70 ;  /* 0x0000007000087802 */ /* 0x000fe20000000f00 */
[----:B------:R-:W-:Y:S02]  /*e290*/  IMAD.U32 R5, RZ, RZ, UR7 ;  /* 0x00000007ff057e24 */ /* 0x000fe4000f8e00ff */
[----:B------:R-:W-:Y:S02]  /*e2a0*/  IMAD.U32 R6, RZ, RZ, UR8 ;  /* 0x00000008ff067e24 */ /* 0x000fe4000f8e00ff */
[----:B------:R-:W-:-:S02]  /*e2b0*/  IMAD.U32 R7, RZ, RZ, UR9 ;  /* 0x00000009ff077e24 */ /* 0x000fc4000f8e00ff */
[----:B------:R-:W-:Y:S02]  /*e2c0*/  IMAD.U32 R10, RZ, RZ, UR4 ;  /* 0x00000004ff0a7e24 */ /* 0x000fe4000f8e00ff */
[----:B------:R-:W-:Y:S02]  /*e2d0*/  IMAD.U32 R11, RZ, RZ, UR5 ;  /* 0x00000005ff0b7e24 */ /* 0x000fe4000f8e00ff */
[----:B------:R-:W-:Y:S02]  /*e2e0*/  IMAD.MOV.U32 R12, RZ, RZ, 0x1 ;  /* 0x00000001ff0c7424 */ /* 0x000fe400078e00ff */
[----:B0-----:R-:W-:-:S07]  /*e2f0*/  IMAD.MOV.U32 R13, RZ, RZ, RZ ;  /* 0x000000ffff0d7224 */ /* 0x001fce00078e00ff */
[----:B------:R-:W-:-:S07]  /*e300*/  LEPC R20, `(.L_x_4719) ;  /* 0x000000001014794e */ /* 0x000fce0000000000 */
[----:B-1---5:R-:W-:Y:S05]  /*e310*/  CALL.ABS.NOINC R2 ;  /* 0x0000000002007343 */ /* 0x022fea0003c00000 */
.L_x_4719:
[----:B------:R0:W1:Y:S01]  /*e320*/  LDC.64 R2, c[0x4][R19] ;  /* 0x0100000013027b82 */ /* 0x0000620000000a00 */
[----:B------:R-:W-:Y:S01]  /*e330*/  ULDC.64 UR4, c[0x4][0x98] ;  /* 0x0100260000047ab9 */ /* 0x000fe20000000a00 */
[----:B------:R-:W-:Y:S01]  /*e340*/  ULDC.64 UR6, c[0x4][0xa0] ;  /* 0x0100280000067ab9 */ /* 0x000fe20000000a00 */
[----:B------:R-:W-:Y:S02]  /*e350*/  IMAD.U32 R4, RZ, RZ, UR4 ;  /* 0x00000004ff047e24 */ /* 0x000fe4000f8e00ff */
        /* <DEDUP_REMOVED lines=11> */
.L_x_4718:
[----:B------:R-:W-:Y:S05]  /*e410*/  BSYNC B6 ;  /* 0x0000000000067941 */ /* 0x000fea0003800000 */
.L_x_4717:
        /* <DEDUP_REMOVED lines=9> */
[----:B------:R-:W-:Y:S01]  /*e4b0*/  MOV R3, UR5 ;  /* 0x0000000500037c02 */ /* 0x000fe20008000f00 */
[----:B------:R-:W-:-:S04]  /*e4c0*/  ULDC UR4, c[0x0][0xd48] ;  /* 0x0003520000047ab9 */ /* 0x000fc80000000800 */
[----:B------:R1:W5:Y:S01]  /*e4d0*/  @P0 LDG.E R28, desc[UR36][R2.64] ;  /* 0x00000024021c0981 */ /* 0x000362000c1e1900 */
[----:B------:R-:W-:Y:S01]  /*e4e0*/  UMOV UR5, 0xffffffff ;  /* 0xffffffff00057882 */ /* 0x000fe20000000000 */
[----:B------:R-:W-:Y:S02]  /*e4f0*/  IMAD.U32 R0, RZ, RZ, UR44 ;  /* 0x0000002cff007e24 */ /* 0x000fe4000f8e00ff */
[----:B------:R-:W-:Y:S02]  /*e500*/  IMAD.U32 R19, RZ, RZ, UR4 ;  /* 0x00000004ff137e24 */ /* 0x000fe4000f8e00ff */
[----:B------:R-:W-:Y:S01]  /*e510*/  VIADD R0, R0, 0xffffffff ;  /* 0xffffffff00007836 */ /* 0x000fe20000000000 */
[----:B------:R-:W-:Y:S06]  /*e520*/  BRA.DIV UR5, `(.L_x_4720) ;  /* 0x0000003e05e87947 */ /* 0x000fec000b800000 */
.L_x_4779:
        /* <DEDUP_REMOVED lines=21> */
[----:B------:R-:W-:Y:S01]  /*e680*/  @!P0 IMAD R7, R28, R7, R2 ;  /* 0x000000071c078224 */ /* 0x000fe200078e0202 */
[----:B------:R-:W-:-:S05]  /*e690*/  @!P0 MOV R2, R9 ;  /* 0x0000000900028202 */ /* 0x000fca0000000f00 */
        /* <DEDUP_REMOVED lines=19> */
.L_x_4721:
[----:B------:R-:W-:Y:S01]  /*e7d0*/  IMAD R24, R18, 0x8, R17 ;  /* 0x0000000812187824 */ /* 0x000fe200078e0211 */
[----:B------:R-:W-:Y:S01]  /*e7e0*/  SHF.L.U32 R3, R26, 0x1f, RZ ;  /* 0x0000001f1a037819 */ /* 0x000fe200000006ff */
[----:B------:R-:W-:Y:S03]  /*e7f0*/  BSSY B0, `(.L_x_4722) ;  /* 0x0000003000007945 */ /* 0x000fe60003800000 */
[----:B------:R-:W0:Y:S02]  /*e800*/  SYNCS.PHASECHK.TRANS64.TRYWAIT P0, [R24+URZ+0x32440], R3 ;  /* 0x03244003180075a7 */ /* 0x000e24000800017f */
[----:B0-----:R-:W-:Y:S05]  /*e810*/  @!P0 BRA `(.L_x_4723) ;  /* 0x0000003c00588947 */ /* 0x001fea0003800000 */
.L_x_4780:
[----:B------:R-:W-:Y:S05]  /*e820*/  BSYNC B0 ;  /* 0x0000000000007941 */ /* 0x000fea0003800000 */
.L_x_4722:
[----:B------:R-:W-:Y:S01]  /*e830*/  SHF.R.S32.HI R37, RZ, 0x1f, R33 ;  /* 0x0000001fff257819 */ /* 0x000fe20000011421 */
[----:B------:R-:W-:Y:S01]  /*e840*/  ULDC.64 UR4, c[0x0][0x300] ;  /* 0x0000c00000047ab9 */ /* 0x000fe20000000a00 */
[----:B------:R-:W1:Y:S01]  /*e850*/  S2R R6, SR_TID.X ;  /* 0x0000000000067919 */ /* 0x000e620000002100 */
[----:B-----5:R-:W-:Y:S02]  /*e860*/  SHF.R.S32.HI R4, RZ, 0x1f, R25 ;  /* 0x0000001fff047819 */ /* 0x020fe40000011419 */
[----:B------:R-:W-:Y:S01]  /*e870*/  IMAD R2, R37, UR4, RZ ;  /* 0x0000000425027c24 */ /* 0x000fe2000f8e02ff */
[----:B------:R-:W-:Y:S02]  /*e880*/  LOP3.LUT P2, RZ, R16, 0x1, RZ, 0xc0, !PT ;  /* 0x0000000110ff7812 */ /* 0x000fe4000784c0ff */
[----:B------:R2:W-:Y:S01]  /*e890*/  STL [R1], R4 ;  /* 0x0000000401007387 */ /* 0x0005e20000100800 */
[C---:B------:R-:W-:Y:S02]  /*e8a0*/  IMAD R5, R33.reuse, UR5, R2 ;  /* 0x0000000521057c24 */ /* 0x040fe4000f8e0202 */
[----:B0-----:R-:W-:Y:S01]  /*e8b0*/  IMAD.WIDE.U32 R2, R33, UR4, RZ ;  /* 0x0000000421027c25 */ /* 0x001fe2000f8e00ff */
[----:B------:R-:W-:-:S04]  /*e8c0*/  ULDC.64 UR4, c[0x0][0x310] ;  /* 0x0000c40000047ab9 */ /* 0x000fc80000000a00 */
[----:B------:R-:W-:Y:S01]  /*e8d0*/  IADD3 R3, R3, R5, RZ ;  /* 0x0000000503037210 */ /* 0x000fe20007ffe0ff */
        /* <DEDUP_REMOVED lines=22> */
[----:B------:R-:W-:-:S03]  /*ea40*/  @P0 LEA R7, R0, R17, 0x1 ;  /* 0x0000001100070211 */ /* 0x000fc600078e08ff */
        /* <DEDUP_REMOVED lines=22> */
[----:B------:R-:W-:Y:S02]  /*ebb0*/  @P0 LEA R9, R0, R17, 0x1 ;  /* 0x0000001100090211 */ /* 0x000fe400078e08ff */
        /* <DEDUP_REMOVED lines=12> */
.L_x_4794:
        /* <DEDUP_REMOVED lines=10> */
.L_x_4725:
        /* <DEDUP_REMOVED lines=10> */
.L_x_4726:
        /* <DEDUP_REMOVED lines=15> */
[----:B------:R-:W-:Y:S01]  /*eeb0*/  IMAD.U32 R6, RZ, RZ, UR8 ;  /* 0x00000008ff067e24 */ /* 0x000fe2000f8e00ff */
[----:B------:R-:W-:Y:S01]  /*eec0*/  MOV R13, RZ ;  /* 0x000000ff000d7202 */ /* 0x000fe20000000f00 */
[----:B------:R-:W-:Y:S02]  /*eed0*/  IMAD.U32 R7, RZ, RZ, UR9 ;  /* 0x00000009ff077e24 */ /* 0x000fe4000f8e00ff */
[----:B------:R-:W-:-:S02]  /*eee0*/  IMAD.U32 R10, RZ, RZ, UR4 ;  /* 0x00000004ff0a7e24 */ /* 0x000fc4000f8e00ff */
[----:B------:R-:W-:Y:S02]  /*eef0*/  IMAD.U32 R11, RZ, RZ, UR5 ;  /* 0x00000005ff0b7e24 */ /* 0x000fe4000f8e00ff */
[----:B------:R-:W-:Y:S02]  /*ef00*/  IMAD.MOV.U32 R8, RZ, RZ, 0x70 ;  /* 0x00000070ff087424 */ /* 0x000fe400078e00ff */
[----:B------:R-:W-:-:S07]  /*ef10*/  IMAD.MOV.U32 R12, RZ, RZ, 0x1 ;  /* 0x00000001ff0c7424 */ /* 0x000fce00078e00ff */
[----:B------:R-:W-:-:S07]  /*ef20*/  LEPC R20, `(.L_x_4728) ;  /* 0x000000001014794e */ /* 0x000fce0000000000 */
[----:B01----:R-:W-:Y:S05]  /*ef30*/  CALL.ABS.NOINC R2 ;  /* 0x0000000002007343 */ /* 0x003fea0003c00000 */
.L_x_4728:
[----:B------:R-:W-:Y:S05]  /*ef40*/  BSYNC B6 ;  /* 0x0000000000067941 */ /* 0x000fea0003800000 */
.L_x_4727:
[----:B------:R-:W2:Y:S01]  /*ef50*/  S2R R20, SR_TID.X ;  /* 0x0000000000147919 */ /* 0x000ea20000002100 */
[----:B------:R-:W-:Y:S01]  /*ef60*/  UISETP.NE.AND UP0, UPT, UR49, URZ, UPT ;  /* 0x0000003f3100728c */ /* 0x000fe2000bf05270 */
[----:B------:R-:W-:Y:S01]  /*ef70*/  IMAD.U32 R34, RZ, RZ, UR43 ;  /* 0x0000002bff227e24 */ /* 0x000fe2000f8e00ff */
[----:B------:R-:W-:Y:S01]  /*ef80*/  R2UR UR6, R27 ;  /* 0x000000001b0672ca */ /* 0x000fe200000e0000 */
[----:B------:R-:W-:Y:S01]  /*ef90*/  ULDC.64 UR8, c[0x0][0x2d8] ;  /* 0x0000b60000087ab9 */ /* 0x000fe20000000a00 */
[----:B------:R-:W-:Y:S02]  /*efa0*/  R2UR UR7, R19 ;  /* 0x00000000130772ca */ /* 0x000fe400000e0000 */
[----:B------:R-:W-:Y:S02]  /*efb0*/  PLOP3.LUT P0, PT, PT, PT, UP0, 0x80, 0x0 ;  /* 0x000000000000781c */ /* 0x000fe40003f0f008 */
[----:B------:R-:W-:-:S03]  /*efc0*/  LOP3.LUT P5, RZ, R16, 0x100000, RZ, 0xc0, !PT ;  /* 0x0010000010ff7812 */ /* 0x000fc600078ac0ff */
[----:B------:R-:W-:-:S04]  /*efd0*/  @UP0 ULDC UR4, c[0x0][0x44c] ;  /* 0x0001130000040ab9 */ /* 0x000fc80000000800 */
[----:B------:R-:W-:-:S04]  /*efe0*/  UIMAD UR6, UR6, UR8, URZ ;  /* 0x00000008060672a4 */ /* 0x000fc8000f8e023f */
[----:B------:R-:W-:Y:S01]  /*eff0*/  UIMAD UR6, UR7, UR9, UR6 ;  /* 0x00000009070672a4 */ /* 0x000fe2000f8e0206 */
[----:B--2---:R-:W-:-:S05]  /*f000*/  IMAD.SHL.U32 R20, R20, 0x10, RZ ;  /* 0x0000001014147824 */ /* 0x004fca00078e00ff */
[----:B------:R-:W-:-:S05]  /*f010*/  LOP3.LUT R20, R35, 0x70, R20, 0xf8, !PT ;  /* 0x0000007023147812 */ /* 0x000fca00078ef814 */
[----:B------:R-:W-:-:S04]  /*f020*/  IMAD R34, R34, 0x80, R20 ;  /* 0x0000008022227824 */ /* 0x000fc800078e0214 */
        /* <DEDUP_REMOVED lines=14> */
[----:B0-----:R-:W-:Y:S01]  /*f110*/  MOV R5, UR5 ;  /* 0x0000000500057c02 */ /* 0x001fe20008000f00 */
[----:B------:R-:W-:Y:S02]  /*f120*/  IMAD.MOV R5, RZ, RZ, -R7 ;  /* 0x000000ffff057224 */ /* 0x000fe400078e0a07 */
[----:B------:R-:W-:Y:S01]  /*f130*/  IMAD.U32 R4, RZ, RZ, UR4 ;  /* 0x00000004ff047e24 */ /* 0x000fe2000f8e00ff */
[----:B------:R-:W-:Y:S01]  /*f140*/  ULDC.64 UR4, c[0x0][0x2d0] ;  /* 0x0000b40000047ab9 */ /* 0x000fe20000000a00 */
[----:B------:R-:W-:Y:S01]  /*f150*/  IMAD.U32 R3, RZ, RZ, UR6 ;  /* 0x00000006ff037e24 */ /* 0x000fe2000f8e00ff */
[----:B------:R-:W-:Y:S01]  /*f160*/  ULDC UR6, c[0x0][0x448] ;  /* 0x0001120000067ab9 */ /* 0x000fe20000000800 */
[----:B------:R-:W-:Y:S02]  /*f170*/  IMAD R0, R0, UR4, RZ ;  /* 0x0000000400007c24 */ /* 0x000fe4000f8e02ff */
[----:B------:R-:W-:-:S02]  /*f180*/  IMAD R5, R5, UR6, R34 ;  /* 0x0000000605057c24 */ /* 0x000fc4000f8e0222 */
        /* <DEDUP_REMOVED lines=16> */
[----:B------:R-:W-:Y:S01]  /*f290*/  IMAD.U32 R4, RZ, RZ, UR43 ;  /* 0x0000002bff047e24 */ /* 0x000fe2000f8e00ff */
[----:B------:R-:W-:Y:S01]  /*f2a0*/  LOP3.LUT R16, R16, 0xffffefff, RZ, 0xc0, !PT ;  /* 0xffffefff10107812 */ /* 0x000fe200078ec0ff */
[----:B------:R-:W2:Y:S02]  /*f2b0*/  SHFL.IDX PT, R14, R0, RZ, 0x181f ;  /* 0x00181fff000e7589 */ /* 0x000ea400000e0000 */
[----:B------:R-:W-:Y:S02]  /*f2c0*/  IMAD R4, R4, 0x80, R35 ;  /* 0x0000008004047824 */ /* 0x000fe400078e0223 */
[----:B------:R-:W3:Y:S02]  /*f2d0*/  SHFL.IDX PT, R3, R5, RZ, 0x181f ;  /* 0x00181fff05037589 */ /* 0x000ee400000e0000 */
[C---:B------:R-:W-:Y:S01]  /*f2e0*/  VIADD R6, R4.reuse, 0x10 ;  /* 0x0000001004067836 */ /* 0x040fe20000000000 */
[C---:B------:R-:W-:Y:S01]  /*f2f0*/  ISETP.GE.AND P1, PT, R4.reuse, UR41, PT ;  /* 0x0000002904007c0c */ /* 0x040fe2000bf26270 */
[----:B------:R-:W-:Y:S01]  /*f300*/  VIADD R13, R4, 0x40 ;  /* 0x00000040040d7836 */ /* 0x000fe20000000000 */
[----:B------:R-:W-:Y:S04]  /*f310*/  SHFL.IDX PT, R9, R0, 0x2, 0x181f ;  /* 0x00581f0000097f89 */ /* 0x000fe800000e0000 */
[----:B------:R-:W-:Y:S01]  /*f320*/  SHFL.IDX PT, R8, R5, 0x2, 0x181f ;  /* 0x00581f0005087f89 */ /* 0x000fe200000e0000 */
[----:B------:R-:W-:-:S03]  /*f330*/  ISETP.GE.AND P3, PT, R13, UR41, PT ;  /* 0x000000290d007c0c */ /* 0x000fc6000bf66270 */
[----:B------:R-:W-:Y:S03]  /*f340*/  SHFL.IDX PT, R7, R0, 0x3, 0x181f ;  /* 0x00781f0000077f89 */ /* 0x000fe600000e0000 */
[----:B------:R-:W-:Y:S01]  /*f350*/  @P1 LOP3.LUT R16, R16, 0x1000, RZ, 0xfc, !PT ;  /* 0x0000100010101812 */ /* 0x000fe200078efcff */
[----:B------:R-:W-:Y:S03]  /*f360*/  SHFL.IDX PT, R21, R0, 0x5, 0x181f ;  /* 0x00b81f0000157f89 */ /* 0x000fe600000e0000 */
[----:B------:R-:W-:Y:S01]  /*f370*/  LOP3.LUT R16, R16, 0xfffff7ff, RZ, 0xc0, !PT ;  /* 0xfffff7ff10107812 */ /* 0x000fe200078ec0ff */
[----:B------:R-:W-:Y:S01]  /*f380*/  SHFL.IDX PT, R15, R0, 0x6, 0x181f ;  /* 0x00d81f00000f7f89 */ /* 0x000fe200000e0000 */
[----:B0-----:R-:W-:-:S03]  /*f390*/  SHF.L.U32 R35, R2, 0x3, RZ ;  /* 0x0000000302237819 */ /* 0x001fc600000006ff */
[----:B------:R-:W-:Y:S01]  /*f3a0*/  SHFL.IDX PT, R2, R5, 0x1, 0x181f ;  /* 0x00381f0005027f89 */ /* 0x000fe200000e0000 */
        /* <DEDUP_REMOVED lines=19> */
[C---:B------:R-:W-:Y:S02]  /*f4e0*/  @!P4 LEA R7, P0, R35.reuse, R7, 0x1 ;  /* 0x000000072307c211 */ /* 0x040fe400078008ff */
[----:B------:R-:W-:Y:S02]  /*f4f0*/  LOP3.LUT R16, R16, 0xffbfffff, RZ, 0xc0, !PT ;  /* 0xffbfffff10107812 */ /* 0x000fe400078ec0ff */
[----:B--2---:R-:W-:Y:S02]  /*f500*/  @!P4 IADD3.X R6, RZ, R6, RZ, P0, !PT ;  /* 0x00000006ff06c210 */ /* 0x004fe400007fe4ff */
        /* <DEDUP_REMOVED lines=23> */
[----:B------:R-:W-:Y:S02]  /*f680*/  LOP3.LUT P0, RZ, R16, 0x800, RZ, 0xc0, !PT ;  /* 0x0000080010ff7812 */ /* 0x000fe4000780c0ff */
[----:B------:R-:W-:-:S05]  /*f690*/  @!P6 MOV R2, R12 ;  /* 0x0000000c0002e202 */ /* 0x000fca0000000f00 */
[----:B------:R0:W-:Y:S01]  /*f6a0*/  @!P6 LDGSTS.E.BYPASS.LTC128B.128 [R22+0x18400], desc[UR36][R2.64], !P5 ;  /* 0x184000000216efae */ /* 0x0001e2000e901d64 */
[----:B------:R-:W-:-:S05]  /*f6b0*/  LOP3.LUT P6, RZ, R16, 0x400000, RZ, 0xc0, !PT ;  /* 0x0040000010ff7812 */ /* 0x000fca00078cc0ff */
        /* <DEDUP_REMOVED lines=9> */
[----:B0-----:R-:W-:Y:S01]  /*f750*/  @!P3 MOV R2, R14 ;  /* 0x0000000e0002b202 */ /* 0x001fe20000000f00 */
        /* <DEDUP_REMOVED lines=12> */
.L_x_4811:
[----:B------:R-:W0:Y:S01]  /*f820*/  S2R R0, SR_TID.X ;  /* 0x0000000000007919 */ /* 0x000e220000002100 */
[----:B------:R-:W-:Y:S01]  /*f830*/  VIADD R4, R4, 0x70 ;  /* 0x0000007004047836 */ /* 0x000fe20000000000 */
[----:B------:R-:W-:-:S04]  /*f840*/  LOP3.LUT R16, R16, 0xffffbfff, RZ, 0xc0, !PT ;  /* 0xffffbfff10107812 */ /* 0x000fc800078ec0ff */
[----:B------:R-:W-:-:S13]  /*f850*/  ISETP.GE.AND P1, PT, R4, UR41, PT ;  /* 0x0000002904007c0c */ /* 0x000fda000bf26270 */
[----:B------:R-:W-:Y:S02]  /*f860*/  @P1 LOP3.LUT R16, R16, 0x4000, RZ, 0xfc, !PT ;  /* 0x0000400010101812 */ /* 0x000fe400078efcff */
[----:B0-----:R-:W-:-:S04]  /*f870*/  SHF.L.U32 R0, R0, 0x3, RZ ;  /* 0x0000000300007819 */ /* 0x001fc800000006ff */
        /* <DEDUP_REMOVED lines=9> */
.L_x_4730:
        /* <DEDUP_REMOVED lines=28> */
.L_x_4732:
[----:B------:R-:W-:Y:S05]  /*fad0*/  BSYNC B6 ;  /* 0x0000000000067941 */ /* 0x000fea0003800000 */
.L_x_4731:
        /* <DEDUP_REMOVED lines=34> */
[----:B------:R-:W-:Y:S02]  /*fd00*/  MOV R9, UR8 ;  /* 0x0000000800097c02 */ /* 0x000fe40008000f00 */
[----:B------:R-:W-:Y:S01]  /*fd10*/  SHF.R.S32.HI R0, RZ, 0x1f, R5 ;  /* 0x0000001fff007819 */ /* 0x000fe20000011405 */
        /* <DEDUP_REMOVED lines=29> */
[----:B0-----:R-:W-:-:S04]  /*fef0*/  @!P1 LEA R14, P0, R20, R14, 0x1 ;  /* 0x0000000e140e9211 */ /* 0x001fc800078008ff */
[----:B--2---:R-:W-:Y:S01]  /*ff00*/  @!P1 MOV R2, R14 ;  /* 0x0000000e00029202 */ /* 0x004fe20000000f00 */
[----:B------:R-:W-:Y:S01]  /*ff10*/  @!P1 IMAD.X R5, RZ, RZ, R5, P0 ;  /* 0x000000ffff059224 */ /* 0x000fe200000e0605 */
[----:B------:R-:W0:Y:S03]  /*ff20*/  SHFL.IDX PT, R14, R0, 0x2, 0x181f ;  /* 0x00581f00000e7f89 */ /* 0x000e2600000e0000 */
[----:B------:R-:W-:Y:S02]  /*ff30*/  @!P1 IMAD.MOV.U32 R3, RZ, RZ, R5 ;  /* 0x000000ffff039224 */ /* 0x000fe400078e0005 */
[----:B------:R-:W2:Y:S04]  /*ff40*/  SHFL.IDX PT, R5, R4, 0x2, 0x181f ;  /* 0x00581f0004057f89 */ /* 0x000ea800000e0000 */
        /* <DEDUP_REMOVED lines=24> */
[----:B------:R-:W-:-:S03]  /*100d0*/  @!P6 MOV R3, R5 ;  /* 0x000000050003e202 */ /* 0x000fc60000000f00 */
        /* <DEDUP_REMOVED lines=27> */
[----:B0-----:R-:W-:-:S04]  /*10290*/  @!P1 LEA R14, P0, R20, R14, 0x1 ;  /* 0x0000000e140e9211 */ /* 0x001fc800078008ff */
[----:B--2---:R-:W-:Y:S01]  /*102a0*/  @!P1 IADD3.X R5, RZ, R5, RZ, P0, !PT ;  /* 0x00000005ff059210 */ /* 0x004fe200007fe4ff */
[----:B---3--:R-:W-:-:S04]  /*102b0*/  @!P1 IMAD.MOV.U32 R2, RZ, RZ, R14 ;  /* 0x000000ffff029224 */ /* 0x008fc800078e000e */
[----:B------:R-:W-:Y:S01]  /*102c0*/  @!P1 IMAD.MOV.U32 R3, RZ, RZ, R5 ;  /* 0x000000ffff039224 */ /* 0x000fe200078e0005 */
[----:B------:R0:W2:Y:S04]  /*102d0*/  SHFL.IDX PT, R14, R0, 0x7, 0x181f ;  /* 0x00f81f00000e7f89 */ /* 0x0000a800000e0000 */
[----:B------:R0:W-:Y:S04]  /*102e0*/  @!P1 LDGSTS.E.BYPASS.LTC128B.128 [R22+0x25400], desc[UR36][R2.64], !P2 ;  /* 0x2540000002169fae */ /* 0x0001e8000d101d64 */
[----:B------:R0:W-:Y:S04]  /*102f0*/  @!P1 LDGSTS.E.BYPASS.LTC128B.128 [R22+0x29400], desc[UR36][R2.64+0x80], !P3 ;  /* 0x2940008002169fae */ /* 0x0001e8000d901d64 */
[----:B------:R0:W-:Y:S04]  /*10300*/  @!P1 LDGSTS.E.BYPASS.LTC128B.128 [R22+0x2d400], desc[UR36][R2.64+0x100], !P4 ;  /* 0x2d40010002169fae */ /* 0x0001e8000e101d64 */
[----:B------:R0:W-:Y:S04]  /*10310*/  @!P1 LDGSTS.E.BYPASS.LTC128B.128 [R22+0x31400], desc[UR36][R2.64+0x180], !P5 ;  /* 0x3140018002169fae */ /* 0x0001e8000e901d64 */
[----:B------:R0:W3:Y:S02]  /*10320*/  SHFL.IDX PT, R5, R4, 0x7, 0x181f ;  /* 0x00f81f0004057f89 */ /* 0x0000e400000e0000 */
.L_x_4829:
        /* <DEDUP_REMOVED lines=12> */
.L_x_4734:
        /* <DEDUP_REMOVED lines=18> */
.L_x_4830:
[----:B------:R-:W-:Y:S05]  /*10510*/  BSYNC B0 ;  /* 0x0000000000007941 */ /* 0x000fea0003800000 */
.L_x_4735:
[----:B------:R-:W-:-:S13]  /*10520*/  LOP3.LUT P0, RZ, R16, 0x2000, RZ, 0xc0, !PT ;  /* 0x0000200010ff7812 */ /* 0x000fda000780c0ff */
[----:B------:R-:W-:Y:S05]  /*10530*/  @!P0 BRA `(.L_x_4737) ;  /* 0x0000000000048947 */ /* 0x000fea0003800000 */
[----:B------:R-:W-:Y:S01]  /*10540*/  BPT.TRAP 0x1 ;  /* 0x000000040000795c */ /* 0x000fe20000300000 */
.L_x_4737:
[----:B------:R-:W-:Y:S01]  /*10550*/  SHF.L.U32 R3, R26, 0x1f, RZ ;  /* 0x0000001f1a037819 */ /* 0x000fe200000006ff */
[----:B------:R-:W-:Y:S03]  /*10560*/  BSSY B0, `(.L_x_4738) ;  /* 0x0000003000007945 */ /* 0x000fe60003800000 */
[----:B------:R-:W2:Y:S02]  /*10570*/  SYNCS.PHASECHK.TRANS64.TRYWAIT P0, [R24+URZ+0x32460], R3 ;  /* 0x03246003180075a7 */ /* 0x000ea4000800017f */
[----:B--2---:R-:W-:Y:S05]  /*10580*/  @!P0 BRA `(.L_x_4739) ;  /* 0x0000003c00488947 */ /* 0x004fea0003800000 */
.L_x_4831:
[----:B------:R-:W-:Y:S05]  /*10590*/  BSYNC B0 ;  /* 0x0000000000007941 */ /* 0x000fea0003800000 */
.L_x_4738:
[----:B------:R-:W3:Y:S01]  /*105a0*/  LDL.LU R4, [R1] ;  /* 0x0000000001047983 */ /* 0x000ee20000300800 */
        /* <DEDUP_REMOVED lines=13> */
[----:B------:R-:W-:Y:S02]  /*10680*/  IADD3 R3, R3, R5, RZ ;  /* 0x0000000503037210 */ /* 0x000fe40007ffe0ff */
        /* <DEDUP_REMOVED lines=80> */
.L_x_4845:
        /* <DEDUP_REMOVED lines=15> */
.L_x_4741:
        /* <DEDUP_REMOVED lines=10> */
.L_x_4742:
[----:B------:R-:W-:Y:S01]  /*10d20*/  UISETP.GE.AND UP0, UPT, UR44, 0x2, UPT ;  /* 0x000000022c00788c */ /* 0x000fe2000bf06270 */
[----:B------:R2:W-:Y:S05]  /*10d30*/  SYNCS.ARRIVE.TRANS64.A1T0 RZ, [R24+URZ+0x32450], RZ ;  /* 0x032450ff18ff79a7 */ /* 0x0005ea000810003f */
[----:B------:R-:W-:-:S13]  /*10d40*/  PLOP3.LUT P0, PT, PT, PT, UP0, 0x40, 0x0 ;  /* 0x000000000000781c */ /* 0x000fda0003f0e808 */
[----:B--2---:R-:W-:Y:S05]  /*10d50*/  @P0 BRA `(.L_x_4743) ;  /* 0x0000000c00680947 */ /* 0x004fea0003800000 */
[----:B------:R-:W-:Y:S01]  /*10d60*/  UIADD3 UR4, UR44, -0x2, URZ ;  /* 0xfffffffe2c047890 */ /* 0x000fe2000fffe03f */
[----:B------:R-:W-:Y:S05]  /*10d70*/  BSSY B0, `(.L_x_4743) ;  /* 0x00000d8000007945 */ /* 0x000fea0003800000 */
[----:B------:R-:W-:-:S07]  /*10d80*/  IMAD.U32 R20, RZ, RZ, UR4 ;  /* 0x00000004ff147e24 */ /* 0x000fce000f8e00ff */
.L_x_4756:
        /* <DEDUP_REMOVED lines=9> */
[C---:B------:R-:W-:Y:S02]  /*10e20*/  ISETP.GT.U32.AND P2, PT, R2.reuse, 0x5f, PT ;  /* 0x0000005f0200780c */ /* 0x040fe40003f44070 */
[----:B------:R-:W-:-:S05]  /*10e30*/  IADD3 R8, R2, R8, RZ ;  /* 0x0000000802087210 */ /* 0x000fca0007ffe0ff */
        /* <DEDUP_REMOVED lines=18> */
[----:B------:R-:W-:-:S02]  /*10f60*/  ISETP.NE.AND P0, PT, R18, 0x2, PT ;  /* 0x000000021200780c */ /* 0x000fc40003f05270 */
[----:B------:R-:W-:Y:S01]  /*10f70*/  MOV R2, R20 ;  /* 0x0000001400027202 */ /* 0x000fe20000000f00 */
[----:B------:R-:W-:Y:S01]  /*10f80*/  IMAD R5, R5, UR4, R8 ;  /* 0x0000000405057c24 */ /* 0x000fe2000f8e0208 */
[----:B------:R-:W-:Y:S01]  /*10f90*/  SEL R3, RZ, 0x1, P0 ;  /* 0x00000001ff037807 */ /* 0x000fe20000000000 */
[----:B------:R0:W5:Y:S01]  /*10fa0*/  @!P2 LDG.E R4, desc[UR36][R6.64] ;  /* 0x000000240604a981 */ /* 0x000162000c1e1900 */
[----:B------:R-:W-:Y:S01]  /*10fb0*/  SEL R18, R18, RZ, P0 ;  /* 0x000000ff12127207 */ /* 0x000fe20000000000 */
[----:B------:R-:W-:Y:S01]  /*10fc0*/  VIADD R20, R20, 0xffffffff ;  /* 0xffffffff14147836 */ /* 0x000fe20000000000 */
[----:B------:R-:W-:Y:S02]  /*10fd0*/  LOP3.LUT R26, R26, R3, RZ, 0x3c, !PT ;  /* 0x000000031a1a7212 */ /* 0x000fe400078e3cff */
[----:B------:R-:W-:Y:S01]  /*10fe0*/  ISETP.GT.AND P2, PT, R2, RZ, PT ;  /* 0x000000ff0200720c */ /* 0x000fe20003f44270 */
[----:B-1----:R-:W-:-:S12]  /*10ff0*/  @!P1 BRA `(.L_x_4744) ;  /* 0x0000000000049947 */ /* 0x002fd80003800000 */
[----:B------:R-:W-:Y:S01]  /*11000*/  BPT.TRAP 0x1 ;  /* 0x000000040000795c */ /* 0x000fe20000300000 */
.L_x_4744:
[----:B------:R-:W-:Y:S01]  /*11010*/  IMAD R10, R18, 0x8, R17 ;  /* 0x00000008120a7824 */ /* 0x000fe200078e0211 */
[----:B------:R-:W-:Y:S01]  /*11020*/  SHF.L.U32 R25, R26, 0x1f, RZ ;  /* 0x0000001f1a197819 */ /* 0x000fe200000006ff */
[----:B------:R-:W-:Y:S01]  /*11030*/  BSSY B1, `(.L_x_4745) ;  /* 0x0000004000017945 */ /* 0x000fe20003800000 */
[----:B------:R-:W-:Y:S02]  /*11040*/  SHF.R.S32.HI R23, RZ, 0x1f, R5 ;  /* 0x0000001fff177819 */ /* 0x000fe40000011405 */
[----:B------:R-:W2:Y:S02]  /*11050*/  SYNCS.PHASECHK.TRANS64.TRYWAIT P0, [R10+URZ+0x32440], R25 ;  /* 0x032440190a0075a7 */ /* 0x000ea4000800017f */
[----:B--2---:R-:W-:Y:S05]  /*11060*/  @!P0 BRA `(.L_x_4746) ;  /* 0x0000003800e88947 */ /* 0x004fea0003800000 */
.L_x_4846:
[----:B------:R-:W-:Y:S05]  /*11070*/  BSYNC B1 ;  /* 0x0000000000017941 */ /* 0x000fea0003800000 */
.L_x_4745:
        /* <DEDUP_REMOVED lines=33> */
[----:B----4-:R-:W-:-:S05]  /*11290*/  IADD3.X R7, RZ, R7, RZ, P0, !PT ;  /* 0x00000007ff077210 */ /* 0x010fca00007fe4ff */
        /* <DEDUP_REMOVED lines=17> */
.L_x_4860:
        /* <DEDUP_REMOVED lines=8> */
.L_x_4748:
        /* <DEDUP_REMOVED lines=10> */
.L_x_4749:
[----:B------:R1:W-:Y:S01]  /*114d0*/  SYNCS.ARRIVE.TRANS64.A1T0 RZ, [R10+URZ+0x32430], RZ ;  /* 0x032430ff0aff79a7 */ /* 0x0003e2000810003f */
[----:B------:R-:W-:Y:S05]  /*114e0*/  @!P3 BRA `(.L_x_4750) ;  /* 0x000000000004b947 */ /* 0x000fea0003800000 */
[----:B------:R-:W-:Y:S01]  /*114f0*/  BPT.TRAP 0x1 ;  /* 0x000000040000795c */ /* 0x000fe20000300000 */
.L_x_4750:
[----:B------:R-:W3:Y:S01]  /*11500*/  SYNCS.PHASECHK.TRANS64.TRYWAIT P0, [R10+URZ+0x32460], R25 ;  /* 0x032460190a0075a7 */ /* 0x000ee2000800017f */
[----:B------:R-:W-:Y:S04]  /*11510*/  BSSY B1, `(.L_x_4751) ;  /* 0x0000002000017945 */ /* 0x000fe80003800000 */
[----:B---3--:R-:W-:Y:S05]  /*11520*/  @!P0 BRA `(.L_x_4752) ;  /* 0x0000003c005c8947 */ /* 0x008fea0003800000 */
.L_x_4861:
[----:B------:R-:W-:Y:S05]  /*11530*/  BSYNC B1 ;  /* 0x0000000000017941 */ /* 0x000fea0003800000 */
.L_x_4751:
        /* <DEDUP_REMOVED lines=62> */
[----:B------:R4:W0:Y:S01]  /*11920*/  SHFL.IDX PT, R14, R21, 0x5, 0x181f ;  /* 0x00b81f00150e7f89 */ /* 0x00082200000e0000 */
[----:B------:R-:W-:-:S05]  /*11930*/  IADD3.X R3, RZ, R25, RZ, P0, !PT ;  /* 0x00000019ff037210 */ /* 0x000fca00007fe4ff */
[----:B------:R4:W-:Y:S04]  /*11940*/  LDGSTS.E.BYPASS.LTC128B.128 [R23+0x2400], desc[UR36][R2.64], !P5 ;  /* 0x0240000002177fae */ /* 0x0009e8000e901d64 */
[----:B------:R4:W-:Y:S04]  /*11950*/  LDGSTS.E.BYPASS.LTC128B.128 [R23+0x5400], desc[UR36][R2.64+0x80], !P4 ;  /* 0x0540008002177fae */ /* 0x0009e8000e101d64 */
[----:B------:R4:W-:Y:S04]  /*11960*/  LDGSTS.E.BYPASS.LTC128B.128 [R23+0x8400], desc[UR36][R2.64+0x100], !P3 ;  /* 0x0840010002177fae */ /* 0x0009e8000d901d64 */
[----:B------:R4:W-:Y:S02]  /*11970*/  LDGSTS.E.BYPASS.LTC128B.128 [R23+0xb400], desc[UR36][R2.64+0x180], !P1 ;  /* 0x0b40018002177fae */ /* 0x0009e4000c901d64 */
.L_x_4875:
        /* <DEDUP_REMOVED lines=11> */
.L_x_4754:
        /* <DEDUP_REMOVED lines=10> */
.L_x_4755:
[----:B------:R2:W-:Y:S01]  /*11ad0*/  SYNCS.ARRIVE.TRANS64.A1T0 RZ, [R10+URZ+0x32450], RZ ;  /* 0x032450ff0aff79a7 */ /* 0x0005e2000810003f */
[----:B------:R-:W-:Y:S05]  /*11ae0*/  @P2 BRA `(.L_x_4756) ;  /* 0xfffffff000a82947 */ /* 0x000fea000383ffff */
[----:B------:R-:W-:Y:S05]  /*11af0*/  BSYNC B0 ;  /* 0x0000000000007941 */ /* 0x000fea0003800000 */
.L_x_4743:
        /* <DEDUP_REMOVED lines=21> */
.L_x_4758:
[----:B------:R-:W-:Y:S05]  /*11c50*/  BSYNC B0 ;  /* 0x0000000000007941 */ /* 0x000fea0003800000 */
.L_x_4757:
[----:B------:R-:W-:-:S07]  /*11c60*/  LOP3.LUT R26, R26, R5, RZ, 0x3c, !PT ;  /* 0x000000051a1a7212 */ /* 0x000fce00078e3cff */
.L_x_4714:
[----:B------:R-:W-:Y:S05]  /*11c70*/  BSYNC B7 ;  /* 0x0000000000077941 */ /* 0x000fea0003800000 */
.L_x_4712:
        /* <DEDUP_REMOVED lines=11> */
.L_x_4759:
[----:B------:R-:W-:-:S03]  /*11d30*/  UMOV UR4, 0xffffffff ;  /* 0xffffffff00047882 */ /* 0x000fc60000000000 */
[----:B------:R-:W-:Y:S05]  /*11d40*/  BRA.DIV UR4, `(.L_x_4761) ;  /* 0x0000003e04307947 */ /* 0x000fea000b800000 */
[----:B------:R3:W4:Y:S02]  /*11d50*/  SHFL.IDX PT, R14, R32, RZ, 0x1f ;  /* 0x00001fff200e7589 */ /* 0x00072400000e0000 */
.L_x_4878:
        /* <DEDUP_REMOVED lines=8> */
.L_x_4760:
[----:B------:R-:W-:Y:S02]  /*11de0*/  ULDC UR4, c[0x0][0xd38] ;  /* 0x00034e0000047ab9 */ /* 0x000fe40000000800 */
[----:B----4-:R-:W-:-:S13]  /*11df0*/  ISETP.GE.AND P0, PT, R32, UR4, PT ;  /* 0x0000000420007c0c */ /* 0x010fda000bf06270 */
[----:B------:R-:W-:Y:S05]  /*11e00*/  @!P0 BRA `(.L_x_4762) ;  /* 0xffffffbc00448947 */ /* 0x000fea000383ffff */
.L_x_4709:
        /* <DEDUP_REMOVED lines=12> */
.L_x_4879:
[----:B------:R-:W-:Y:S05]  /*11ed0*/  BSYNC B0 ;  /* 0x0000000000007941 */ /* 0x000fea0003800000 */
.L_x_4763:
[----:B------:R-:W-:-:S03]  /*11ee0*/  UMOV UR4, 0xffffffff ;  /* 0xffffffff00047882 */ /* 0x000fc60000000000 */
[----:B------:R-:W-:Y:S05]  /*11ef0*/  BRA.DIV UR4, `(.L_x_4765) ;  /* 0x0000003e04007947 */ /* 0x000fea000b800000 */
[----:B0-----:R-:W0:Y:S02]  /*11f00*/  S2R R0, SR_TID.X ;  /* 0x0000000000007919 */ /* 0x001e240000002100 */
[----:B0-----:R-:W-:-:S04]  /*11f10*/  SHF.R.U32.HI R0, RZ, 0x5, R0 ;  /* 0x00000005ff007819 */ /* 0x001fc80000011600 */
[----:B------:R-:W-:-:S05]  /*11f20*/  LOP3.LUT R0, R0, 0x3, RZ, 0xc0, !PT ;  /* 0x0000000300007812 */ /* 0x000fca00078ec0ff */
[----:B------:R0:W1:Y:S02]  /*11f30*/  SHFL.IDX PT, R14, R0, RZ, 0x1f ;  /* 0x00001fff000e7589 */ /* 0x00006400000e0000 */
.L_x_4882:
[----:B-1----:R-:W-:Y:S01]  /*11f40*/  ISETP.NE.AND P0, PT, R14, RZ, PT ;  /* 0x000000ff0e00720c */ /* 0x002fe20003f05270 */
[----:B------:R-:W-:-:S12]  /*11f50*/  BSSY B0, `(.L_x_4766) ;  /* 0x0000026000007945 */ /* 0x000fd80003800000 */
[----:B------:R-:W-:Y:S05]  /*11f60*/  @P0 BRA `(.L_x_4767) ;  /* 0x0000000000900947 */ /* 0x000fea0003800000 */
[----:B------:R-:W-:-:S03]  /*11f70*/  UMOV UR4, 0xffffffff ;  /* 0xffffffff00047882 */ /* 0x000fc60000000000 */
[----:B------:R-:W-:Y:S05]  /*11f80*/  BRA.DIV UR4, `(.L_x_4768) ;  /* 0x0000003e04107947 */ /* 0x000fea000b800000 */
[----:B------:R-:W-:-:S13]  /*11f90*/  ELECT P6, URZ, PT ;  /* 0x00000000003f782f */ /* 0x000fda00038c0000 */
.L_x_4885:
[----:B------:R-:W-:Y:S05]  /*11fa0*/  @!P6 BRA `(.L_x_4767) ;  /* 0x000000000080e947 */ /* 0x000fea0003800000 */
[----:B0-----:R-:W4:Y:S02]  /*11fb0*/  LDL R0, [R1+0xc] ;  /* 0x00000c0001007983 */ /* 0x001f240000100800 */
[----:B----4-:R-:W-:-:S13]  /*11fc0*/  R2UR UR4, R0 ;  /* 0x00000000000472ca */ /* 0x010fda00000e0000 */
[----:B------:R-:W-:-:S06]  /*11fd0*/  ULOP3.LUT UR4, UR4, 0x2, URZ, 0xfc, !UPT ;  /* 0x0000000204047892 */ /* 0x000fcc000f8efc3f */
[----:B------:R-:W-:-:S04]  /*11fe0*/  MOV R0, UR4 ;  /* 0x0000000400007c02 */ /* 0x000fc80008000f00 */
[----:B------:R-:W-:-:S13]  /*11ff0*/  ISETP.NE.AND P0, PT, R0, 0x3, PT ;  /* 0x000000030000780c */ /* 0x000fda0003f05270 */
[----:B------:R-:W-:Y:S05]  /*12000*/  @!P0 BRA `(.L_x_4769) ;  /* 0x0000000000048947 */ /* 0x000fea0003800000 */
[----:B------:R-:W-:Y:S01]  /*12010*/  BPT.TRAP 0x1 ;  /* 0x000000040000795c */ /* 0x000fe20000300000 */
.L_x_4769:
[----:B------:R-:W-:Y:S01]  /*12020*/  IMAD R5, R18, 0x8, R7 ;  /* 0x0000000812057824 */ /* 0x000fe200078e0207 */
[----:B------:R-:W-:Y:S01]  /*12030*/  SHF.L.U32 R0, R26, 0x1f, RZ ;  /* 0x0000001f1a007819 */ /* 0x000fe200000006ff */
[----:B------:R-:W-:-:S03]  /*12040*/  VIADD R18, R18, 0x1 ;  /* 0x0000000112127836 */ /* 0x000fc60000000000 */
[----:B------:R-:W0:Y:S02]  /*12050*/  SYNCS.PHASECHK.TRANS64.TRYWAIT P1, [R5+URZ+0x32440], R0 ;  /* 0x03244000050075a7 */ /* 0x000e24000802017f */
[----:B------:R-:W-:-:S04]  /*12060*/  ISETP.NE.AND P2, PT, R18, 0x2, PT ;  /* 0x000000021200780c */ /* 0x000fc80003f45270 */
[----:B------:R-:W-:Y:S01]  /*12070*/  SEL R3, RZ, 0x1, P2 ;  /* 0x00000001ff037807 */ /* 0x000fe20001000000 */
[----:B0-----:R-:W-:Y:S08]  /*12080*/  @!P1 BRA `(.L_x_4770) ;  /* 0x0000003800f09947 */ /* 0x001ff00003800000 */
.L_x_4886:
[----:B------:R-:W-:Y:S02]  /*12090*/  SEL R18, R18, RZ, P2 ;  /* 0x000000ff12127207 */ /* 0x000fe40001000000 */
[----:B------:R-:W-:Y:S01]  /*120a0*/  LOP3.LUT R2, R26, R3, RZ, 0x3c, !PT ;  /* 0x000000031a027212 */ /* 0x000fe200078e3cff */
[----:B------:R-:W-:Y:S06]  /*120b0*/  @!P0 BRA `(.L_x_4771) ;  /* 0x0000000000048947 */ /* 0x000fec0003800000 */
[----:B------:R-:W-:Y:S01]  /*120c0*/  BPT.TRAP 0x1 ;  /* 0x000000040000795c */ /* 0x000fe20000300000 */
.L_x_4771:
[----:B------:R-:W-:Y:S01]  /*120d0*/  IMAD R3, R18, 0x8, R7 ;  /* 0x0000000812037824 */ /* 0x000fe200078e0207 */
[----:B------:R-:W-:-:S04]  /*120e0*/  SHF.L.U32 R2, R2, 0x1f, RZ ;  /* 0x0000001f02027819 */ /* 0x000fc800000006ff */
[----:B------:R-:W1:Y:S02]  /*120f0*/  SYNCS.PHASECHK.TRANS64.TRYWAIT P1, [R3+URZ+0x32440], R2 ;  /* 0x03244002030075a7 */ /* 0x000e64000802017f */
[----:B-1----:R-:W-:Y:S05]  /*12100*/  @!P1 BRA `(.L_x_4772) ;  /* 0x0000003800e49947 */ /* 0x002fea0003800000 */
.L_x_4887:
[----:B------:R-:W-:Y:S05]  /*12110*/  @!P0 BRA `(.L_x_4773) ;  /* 0x0000000000048947 */ /* 0x000fea0003800000 */
[----:B------:R-:W-:Y:S01]  /*12120*/  BPT.TRAP 0x1 ;  /* 0x000000040000795c */ /* 0x000fe20000300000 */
.L_x_4773:
[----:B------:R-:W4:Y:S02]  /*12130*/  SYNCS.PHASECHK.TRANS64.TRYWAIT P1, [R5+URZ+0x32460], R0 ;  /* 0x03246000050075a7 */ /* 0x000f24000802017f */
[----:B----4-:R-:W-:Y:S05]  /*12140*/  @!P1 BRA `(.L_x_4774) ;  /* 0x0000003800e89947 */ /* 0x010fea0003800000 */
.L_x_4888:
[----:B------:R-:W-:Y:S05]  /*12150*/  @!P0 BRA `(.L_x_4775) ;  /* 0x0000000000048947 */ /* 0x000fea0003800000 */
[----:B------:R-:W-:Y:S01]  /*12160*/  BPT.TRAP 0x1 ;  /* 0x000000040000795c */ /* 0x000fe20000300000 */
.L_x_4775:
[----:B------:R0:W0:Y:S02]  /*12170*/  SYNCS.PHASECHK.TRANS64.TRYWAIT P0, [R3+URZ+0x32460], R2 ;  /* 0x03246002030075a7 */ /* 0x000024000800017f */
[----:B0-----:R-:W-:Y:S05]  /*12180*/  @!P0 NANOSLEEP.SYNCS 0x989680 ;  /* 0x009896800000895d */ /* 0x001fea0003900000 */
[----:B------:R-:W0:Y:S02]  /*12190*/  @!P0 SYNCS.PHASECHK.TRANS64 P0, [R3+URZ+0x32460], R2 ;  /* 0x03246002030085a7 */ /* 0x000e24000800007f */
[----:B0-----:R-:W-:Y:S05]  /*121a0*/  @!P0 BRA `(.L_x_4775) ;  /* 0xfffffffc00f08947 */ /* 0x001fea000383ffff */
.L_x_4767:
[----:B------:R-:W-:Y:S05]  /*121b0*/  BSYNC B0 ;  /* 0x0000000000007941 */ /* 0x000fea0003800000 */
.L_x_4766:
[----:B------:R-:W-:Y:S05]  /*121c0*/  EXIT ;  /* 0x000000000000794d */ /* 0x000fea0003800000 */
.L_x_4655:
[----:B0-----:R-:W-:-:S04]  /*121d0*/  IMAD.U32 R3, RZ, RZ, UR40 ;  /* 0x00000028ff037e24 */ /* 0x001fc8000f8e00ff */
[----:B------:R0:W1:Y:S03]  /*121e0*/  SYNCS.PHASECHK.TRANS64.TRYWAIT P0, [R3+URZ+0x32400], R0 ;  /* 0x03240000030075a7 */ /* 0x000066000800017f */
[----:B-1----:R-:W-:Y:S05]  /*121f0*/  @!P0 NANOSLEEP.SYNCS 0x989680 ;  /* 0x009896800000895d */ /* 0x002fea0003900000 */
[----:B------:R-:W1:Y:S02]  /*12200*/  @!P0 SYNCS.PHASECHK.TRANS64 P0, [R3+URZ+0x32400], R0 ;  /* 0x03240000030085a7 */ /* 0x000e64000800007f */
[----:B-1----:R-:W-:Y:S05]  /*12210*/  @!P0 BRA `(.L_x_4655) ;  /* 0xfffffffc00ec8947 */ /* 0x002fea000383ffff */
[----:B------:R-:W-:Y:S05]  /*12220*/  BRA `(.L_x_4776) ;  /* 0xfffffef400d07947 */ /* 0x000fea000383ffff */
.L_x_4659:
[----:B0-----:R-:W-:-:S04]  /*12230*/  IMAD.U32 R3, RZ, RZ, UR6 ;  /* 0x00000006ff037e24 */ /* 0x001fc8000f8e00ff */
[----:B------:R0:W2:Y:S03]  /*12240*/  SYNCS.PHASECHK.TRANS64.TRYWAIT P1, [R3+URZ+0x32430], R2 ;  /* 0x03243002030075a7 */ /* 0x0000a6000802017f */
[----:B--2---:R-:W-:Y:S05]  /*12250*/  @!P1 NANOSLEEP.SYNCS 0x989680 ;  /* 0x009896800000995d */ /* 0x004fea0003900000 */
[----:B------:R-:W2:Y:S02]  /*12260*/  @!P1 SYNCS.PHASECHK.TRANS64 P1, [R3+URZ+0x32430], R2 ;  /* 0x03243002030095a7 */ /* 0x000ea4000802007f */
[----:B--2---:R-:W-:Y:S05]  /*12270*/  @!P1 BRA `(.L_x_4659) ;  /* 0xfffffffc00ec9947 */ /* 0x004fea000383ffff */
[----:B------:R-:W-:Y:S05]  /*12280*/  BRA `(.L_x_4658) ;  /* 0xfffffef400f87947 */ /* 0x000fea000383ffff */
.L_x_4660:
[----:B0-----:R-:W-:-:S04]  /*12290*/  IMAD.U32 R3, RZ, RZ, UR40 ;  /* 0x00000028ff037e24 */ /* 0x001fc8000f8e00ff */
[----:B------:R0:W2:Y:S03]  /*122a0*/  SYNCS.PHASECHK.TRANS64.TRYWAIT P1, [R3+URZ+0x32410], R0 ;  /* 0x03241000030075a7 */ /* 0x0000a6000802017f */
[----:B--2---:R-:W-:Y:S05]  /*122b0*/  @!P1 NANOSLEEP.SYNCS 0x989680 ;  /* 0x009896800000995d */ /* 0x004fea0003900000 */
[----:B------:R-:W2:Y:S02]  /*122c0*/  @!P1 SYNCS.PHASECHK.TRANS64 P1, [R3+URZ+0x32410], R0 ;  /* 0x03241000030095a7 */ /* 0x000ea4000802007f */
[----:B--2---:R-:W-:Y:S05]  /*122d0*/  @!P1 BRA `(.L_x_4660) ;  /* 0xfffffffc00ec9947 */ /* 0x004fea000383ffff */
[----:B------:R-:W-:Y:S05]  /*122e0*/  BRA `(.L_x_4777) ;  /* 0xfffffef800a07947 */ /* 0x000fea000383ffff */
.L_x_4664:
[----:B0-----:R-:W-:-:S04]  /*122f0*/  MOV R3, UR6 ;  /* 0x0000000600037c02 */ /* 0x001fc80008000f00 */
[----:B------:R0:W3:Y:S03]  /*12300*/  SYNCS.PHASECHK.TRANS64.TRYWAIT P1, [R3+URZ+0x32450], R2 ;  /* 0x03245002030075a7 */ /* 0x0000e6000802017f */
[----:B---3--:R-:W-:Y:S05]  /*12310*/  @!P1 NANOSLEEP.SYNCS 0x989680 ;  /* 0x009896800000995d */ /* 0x008fea0003900000 */
[----:B------:R-:W3:Y:S02]  /*12320*/  @!P1 SYNCS.PHASECHK.TRANS64 P1, [R3+URZ+0x32450], R2 ;  /* 0x03245002030095a7 */ /* 0x000ee4000802007f */
[----:B---3--:R-:W-:Y:S05]  /*12330*/  @!P1 BRA `(.L_x_4664) ;  /* 0xfffffffc00ec9947 */ /* 0x008fea000383ffff */
[----:B------:R-:W-:Y:S05]  /*12340*/  BRA `(.L_x_4663) ;  /* 0xfffffef800a87947 */ /* 0x000fea000383ffff */
.L_x_4671:
[----:B-1----:R-:W-:-:S04]  /*12350*/  IMAD.U32 R153, RZ, RZ, UR4 ;  /* 0x00000004ff997e24 */ /* 0x002fc8000f8e00ff */
[----:B------:R1:W2:Y:S03]  /*12360*/  SYNCS.PHASECHK.TRANS64.TRYWAIT P1, [R153+URZ+0x32430], R0 ;  /* 0x03243000990075a7 */ /* 0x0002a6000802017f */
[----:B--2---:R-:W-:Y:S05]  /*12370*/  @!P1 NANOSLEEP.SYNCS 0x989680 ;  /* 0x009896800000995d */ /* 0x004fea0003900000 */
[----:B------:R-:W2:Y:S02]  /*12380*/  @!P1 SYNCS.PHASECHK.TRANS64 P1, [R153+URZ+0x32430], R0 ;  /* 0x03243000990095a7 */ /* 0x000ea4000802007f */
[----:B--2---:R-:W-:Y:S05]  /*12390*/  @!P1 BRA `(.L_x_4671) ;  /* 0xfffffffc00ec9947 */ /* 0x004fea000383ffff */
[----:B------:R-:W-:Y:S05]  /*123a0*/  BRA `(.L_x_4670) ;  /* 0xffffff2000d87947 */ /* 0x000fea000383ffff */
.L_x_4675:
[----:B--2---:R-:W-:-:S04]  /*123b0*/  IMAD.U32 R203, RZ, RZ, UR4 ;  /* 0x00000004ffcb7e24 */ /* 0x004fc8000f8e00ff */
[----:B------:R2:W3:Y:S03]  /*123c0*/  SYNCS.PHASECHK.TRANS64.TRYWAIT P1, [R203+URZ+0x32450], R0 ;  /* 0x03245000cb0075a7 */ /* 0x0004e6000802017f */
[----:B---3--:R-:W-:Y:S05]  /*123d0*/  @!P1 NANOSLEEP.SYNCS 0x989680 ;  /* 0x009896800000995d */ /* 0x008fea0003900000 */
[----:B------:R-:W3:Y:S02]  /*123e0*/  @!P1 SYNCS.PHASECHK.TRANS64 P1, [R203+URZ+0x32450], R0 ;  /* 0x03245000cb0095a7 */ /* 0x000ee4000802007f */
[----:B---3--:R-:W-:Y:S05]  /*123f0*/  @!P1 BRA `(.L_x_4675) ;  /* 0xfffffffc00ec9947 */ /* 0x008fea000383ffff */
[----:B------:R-:W-:Y:S05]  /*12400*/  BRA `(.L_x_4674) ;  /* 0xffffff2400587947 */ /* 0x000fea000383ffff */
.L_x_4683:
[----:B-1----:R-:W-:-:S04]  /*12410*/  IMAD.U32 R153, RZ, RZ, UR4 ;  /* 0x00000004ff997e24 */ /* 0x002fc8000f8e00ff */
[----:B------:R1:W2:Y:S03]  /*12420*/  SYNCS.PHASECHK.TRANS64.TRYWAIT P1, [R153+URZ+0x32430], R0 ;  /* 0x03243000990075a7 */ /* 0x0002a6000802017f */
[----:B--2---:R-:W-:Y:S05]  /*12430*/  @!P1 NANOSLEEP.SYNCS 0x989680 ;  /* 0x009896800000995d */ /* 0x004fea0003900000 */
[----:B------:R-:W2:Y:S02]  /*12440*/  @!P1 SYNCS.PHASECHK.TRANS64 P1, [R153+URZ+0x32430], R0 ;  /* 0x03243000990095a7 */ /* 0x000ea4000802007f */
[----:B--2---:R-:W-:Y:S05]  /*12450*/  @!P1 BRA `(.L_x_4683) ;  /* 0xfffffffc00ec9947 */ /* 0x004fea000383ffff */
[----:B------:R-:W-:Y:S05]  /*12460*/  BRA `(.L_x_4682) ;  /* 0xffffff5000f47947 */ /* 0x000fea000383ffff */
.L_x_4687:
[----:B--2---:R-:W-:-:S04]  /*12470*/  IMAD.U32 R203, RZ, RZ, UR4 ;  /* 0x00000004ffcb7e24 */ /* 0x004fc8000f8e00ff */
[----:B------:R2:W3:Y:S03]  /*12480*/  SYNCS.PHASECHK.TRANS64.TRYWAIT P1, [R203+URZ+0x32450], R0 ;  /* 0x03245000cb0075a7 */ /* 0x0004e6000802017f */
[----:B---3--:R-:W-:Y:S05]  /*12490*/  @!P1 NANOSLEEP.SYNCS 0x989680 ;  /* 0x009896800000995d */ /* 0x008fea0003900000 */
[----:B------:R-:W3:Y:S02]  /*124a0*/  @!P1 SYNCS.PHASECHK.TRANS64 P1, [R203+URZ+0x32450], R0 ;  /* 0x03245000cb0095a7 */ /* 0x000ee4000802007f */
[----:B---3--:R-:W-:Y:S05]  /*124b0*/  @!P1 BRA `(.L_x_4687) ;  /* 0xfffffffc00ec9947 */ /* 0x008fea000383ffff */
[----:B------:R-:W-:Y:S05]  /*124c0*/  BRA `(.L_x_4686) ;  /* 0xffffff5400747947 */ /* 0x000fea000383ffff */
.L_x_4720:
[----:B------:R-:W2:Y:S01]  /*124d0*/  S2R R20, SR_TID.X ;  /* 0x0000000000147919 */ /* 0x000ea20000002100 */
[----:B------:R-:W-:Y:S01]  /*124e0*/  MOV R12, RZ ;  /* 0x000000ff000c7202 */ /* 0x000fe20000000f00 */
        /* <DEDUP_REMOVED lines=8> */
.L_x_4778:
[----:B------:R-:W-:Y:S05]  /*12570*/  BRA `(.L_x_4779) ;  /* 0xffffffbc00ec7947 */ /* 0x000fea000383ffff */
.L_x_4723:
[----:B0-----:R0:W1:Y:S02]  /*12580*/  SYNCS.PHASECHK.TRANS64.TRYWAIT P0, [R24+URZ+0x32440], R3 ;  /* 0x03244003180075a7 */ /* 0x001064000800017f */
[----:B-1----:R-:W-:Y:S05]  /*12590*/  @!P0 NANOSLEEP.SYNCS 0x989680 ;  /* 0x009896800000895d */ /* 0x002fea0003900000 */
[----:B------:R-:W1:Y:S02]  /*125a0*/  @!P0 SYNCS.PHASECHK.TRANS64 P0, [R24+URZ+0x32440], R3 ;  /* 0x03244003180085a7 */ /* 0x000e64000800007f */
[----:B-1----:R-:W-:Y:S05]  /*125b0*/  @!P0 BRA `(.L_x_4723) ;  /* 0xfffffffc00f08947 */ /* 0x002fea000383ffff */
[----:B------:R-:W-:Y:S05]  /*125c0*/  BRA `(.L_x_4780) ;  /* 0xffffffc000947947 */ /* 0x000fea000383ffff */
.L_x_4724:
[----:B------:R-:W-:Y:S01]  /*125d0*/  BSSY B0, `(.L_x_4781) ;  /* 0x0000008000007945 */ /* 0x000fe20003800000 */
[----:B------:R-:W-:Y:S01]  /*125e0*/  IMAD.MOV.U32 R13, RZ, RZ, R5 ;  /* 0x000000ffff0d7224 */ /* 0x000fe200078e0005 */
[----:B------:R-:W-:Y:S01]  /*125f0*/  MOV R15, 0xffffffff ;  /* 0xffffffff000f7802 */ /* 0x000fe20000000f00 */
[----:B------:R-:W-:Y:S02]  /*12600*/  IMAD.MOV.U32 R12, RZ, RZ, RZ ;  /* 0x000000ffff0c7224 */ /* 0x000fe400078e00ff */
[----:B------:R-:W-:-:S07]  /*12610*/  IMAD.MOV.U32 R11, RZ, RZ, 0x181f ;  /* 0x0000181fff0b7424 */ /* 0x000fce00078e00ff */
[----:B------:R-:W-:Y:S05]  /*12620*/  WARPSYNC.COLLECTIVE R15, `(.L_x_4782) ;  /* 0x000000000f087348 */ /* 0x000fea0003c00000 */
[----:B------:R0:W1:Y:S02]  /*12630*/  SHFL.IDX P6, R14, R13, R12, R11 ;  /* 0x0000000c0d0e7389 */ /* 0x00006400000c000b */
[----:B01----:R-:W-:Y:S01]  /*12640*/  ENDCOLLECTIVE ;  /* 0x000000000000791b */ /* 0x003fe20003800000 */
.L_x_4782:
[----:B------:R-:W-:Y:S05]  /*12650*/  BSYNC B0 ;  /* 0x0000000000007941 */ /* 0x000fea0003800000 */
.L_x_4781:
        /* <DEDUP_REMOVED lines=9> */
.L_x_4783:
[----:B------:R-:W-:Y:S02]  /*126f0*/  IMAD.MOV.U32 R13, RZ, RZ, R5 ;  /* 0x000000ffff0d7224 */ /* 0x000fe400078e0005 */
[----:B------:R-:W-:Y:S01]  /*12700*/  IMAD.MOV.U32 R12, RZ, RZ, 0x1 ;  /* 0x00000001ff0c7424 */ /* 0x000fe200078e00ff */
[----:B------:R-:W-:-:S04]  /*12710*/  @P0 LEA R14, P1, R8, R14, 0x1 ;  /* 0x0000000e080e0211 */ /* 0x000fc800078208ff */
[----:B------:R-:W-:Y:S01]  /*12720*/  @P0 IADD3.X R3, RZ, R2, RZ, P1, !PT ;  /* 0x00000002ff030210 */ /* 0x000fe20000ffe4ff */
[----:B------:R-:W-:-:S08]  /*12730*/  @P0 IMAD.MOV.U32 R2, RZ, RZ, R14 ;  /* 0x000000ffff020224 */ /* 0x000fd000078e000e */
[----:B------:R-:W-:Y:S05]  /*12740*/  WARPSYNC.COLLECTIVE R15, `(.L_x_4784) ;  /* 0x000000000f087348 */ /* 0x000fea0003c00000 */
[----:B------:R0:W1:Y:S02]  /*12750*/  SHFL.IDX P6, R14, R13, R12, R11 ;  /* 0x0000000c0d0e7389 */ /* 0x00006400000c000b */
[----:B01----:R-:W-:Y:S01]  /*12760*/  ENDCOLLECTIVE ;  /* 0x000000000000791b */ /* 0x003fe20003800000 */
.L_x_4784:
        /* <DEDUP_REMOVED lines=11> */
.L_x_4785:
[----:B------:R-:W-:Y:S02]  /*12820*/  IMAD.MOV.U32 R13, RZ, RZ, R5 ;  /* 0x000000ffff0d7224 */ /* 0x000fe400078e0005 */
[----:B------:R-:W-:Y:S01]  /*12830*/  IMAD.MOV.U32 R12, RZ, RZ, 0x2 ;  /* 0x00000002ff0c7424 */ /* 0x000fe200078e00ff */
[----:B------:R-:W-:-:S13]  /*12840*/  @P0 LEA R2, P1, R8, R14, 0x1 ;  /* 0x0000000e08020211 */ /* 0x000fda00078208ff */
[----:B------:R-:W-:Y:S05]  /*12850*/  WARPSYNC.COLLECTIVE R15, `(.L_x_4786) ;  /* 0x000000000f087348 */ /* 0x000fea0003c00000 */
[----:B------:R0:W1:Y:S02]  /*12860*/  SHFL.IDX P6, R14, R13, R12, R11 ;  /* 0x0000000c0d0e7389 */ /* 0x00006400000c000b */
[----:B01----:R-:W-:Y:S01]  /*12870*/  ENDCOLLECTIVE ;  /* 0x000000000000791b */ /* 0x003fe20003800000 */
.L_x_4786:
[----:B------:R-:W-:-:S05]  /*12880*/  @P0 IMAD.X R3, RZ, RZ, R6, P1 ;  /* 0x000000ffff030224 */ /* 0x000fca00008e0606 */
        /* <DEDUP_REMOVED lines=11> */
.L_x_4787:
[----:B------:R-:W-:Y:S02]  /*12940*/  IMAD.MOV.U32 R13, RZ, RZ, R5 ;  /* 0x000000ffff0d7224 */ /* 0x000fe400078e0005 */
[----:B------:R-:W-:Y:S01]  /*12950*/  IMAD.MOV.U32 R12, RZ, RZ, 0x3 ;  /* 0x00000003ff0c7424 */ /* 0x000fe200078e00ff */
[----:B------:R-:W-:-:S13]  /*12960*/  @P0 LEA R2, P1, R8, R14, 0x1 ;  /* 0x0000000e08020211 */ /* 0x000fda00078208ff */
[----:B------:R-:W-:Y:S05]  /*12970*/  WARPSYNC.COLLECTIVE R15, `(.L_x_4788) ;  /* 0x000000000f087348 */ /* 0x000fea0003c00000 */
[----:B------:R0:W1:Y:S02]  /*12980*/  SHFL.IDX P6, R14, R13, R12, R11 ;  /* 0x0000000c0d0e7389 */ /* 0x00006400000c000b */
[----:B01----:R-:W-:Y:S01]  /*12990*/  ENDCOLLECTIVE ;  /* 0x000000000000791b */ /* 0x003fe20003800000 */
.L_x_4788:
        /* <DEDUP_REMOVED lines=12> */
.L_x_4789:
[----:B------:R-:W-:Y:S02]  /*12a60*/  IMAD.MOV.U32 R13, RZ, RZ, R5 ;  /* 0x000000ffff0d7224 */ /* 0x000fe400078e0005 */
[----:B------:R-:W-:Y:S01]  /*12a70*/  IMAD.MOV.U32 R12, RZ, RZ, 0x4 ;  /* 0x00000004ff0c7424 */ /* 0x000fe200078e00ff */
[----:B------:R-:W-:-:S13]  /*12a80*/  @P0 LEA R2, P1, R8, R14, 0x1 ;  /* 0x0000000e08020211 */ /* 0x000fda00078208ff */
[----:B------:R-:W-:Y:S05]  /*12a90*/  WARPSYNC.COLLECTIVE R15, `(.L_x_4790) ;  /* 0x000000000f087348 */ /* 0x000fea0003c00000 */
[----:B------:R0:W1:Y:S02]  /*12aa0*/  SHFL.IDX P6, R14, R13, R12, R11 ;  /* 0x0000000c0d0e7389 */ /* 0x00006400000c000b */
[----:B01----:R-:W-:Y:S01]  /*12ab0*/  ENDCOLLECTIVE ;  /* 0x000000000000791b */ /* 0x003fe20003800000 */
.L_x_4790:
        /* <DEDUP_REMOVED lines=12> */
.L_x_4791:
[----:B------:R-:W-:Y:S02]  /*12b80*/  IMAD.MOV.U32 R13, RZ, RZ, R5 ;  /* 0x000000ffff0d7224 */ /* 0x000fe400078e0005 */
[----:B------:R-:W-:Y:S01]  /*12b90*/  IMAD.MOV.U32 R12, RZ, RZ, 0x5 ;  /* 0x00000005ff0c7424 */ /* 0x000fe200078e00ff */
[----:B------:R-:W-:-:S13]  /*12ba0*/  @P0 LEA R2, P1, R8, R14, 0x1 ;  /* 0x0000000e08020211 */ /* 0x000fda00078208ff */
[----:B------:R-:W-:Y:S05]  /*12bb0*/  WARPSYNC.COLLECTIVE R15, `(.L_x_4792) ;  /* 0x000000000f087348 */ /* 0x000fea0003c00000 */
[----:B------:R0:W1:Y:S02]  /*12bc0*/  SHFL.IDX P6, R14, R13, R12, R11 ;  /* 0x0000000c0d0e7389 */ /* 0x00006400000c000b */
[----:B01----:R-:W-:Y:S01]  /*12bd0*/  ENDCOLLECTIVE ;  /* 0x000000000000791b */ /* 0x003fe20003800000 */
.L_x_4792:
[----:B------:R-:W-:-:S05]  /*12be0*/  @P0 IMAD.X R3, RZ, RZ, R6, P1 ;  /* 0x000000ffff030224 */ /* 0x000fca00008e0606 */
[----:B------:R-:W-:Y:S01]  /*12bf0*/  @!PT LDS RZ, [RZ] ;  /* 0x00000000fffff984 */ /* 0x000fe20000000800 */
[----:B------:R-:W-:Y:S01]  /*12c00*/  @!PT LDS RZ, [RZ] ;  /* 0x00000000fffff984 */ /* 0x000fe20000000800 */
[----:B------:R-:W-:Y:S01]  /*12c10*/  @!PT LDS RZ, [RZ] ;  /* 0x00000000fffff984 */ /* 0x000fe20000000800 */
[----:B------:R0:W-:Y:S01]  /*12c20*/  @P0 LDGSTS.E.BYPASS.LTC128B.128 [R7+0x1e400], desc[UR36][R2.64], !P2 ;  /* 0x1e40000002070fae */ /* 0x0001e2000d101d64 */
[----:B------:R-:W-:Y:S01]  /*12c30*/  MOV R13, R4 ;  /* 0x00000004000d7202 */ /* 0x000fe20000000f00 */
[----:B------:R-:W-:-:S07]  /*12c40*/  IMAD.MOV.U32 R5, RZ, RZ, R14 ;  /* 0x000000ffff057224 */ /* 0x000fce00078e000e */
[----:B0-----:R-:W-:Y:S05]  /*12c50*/  WARPSYNC.COLLECTIVE R15, `(.L_x_4793) ;  /* 0x000000000f087348 */ /* 0x001fea0003c00000 */
[----:B------:R1:W2:Y:S02]  /*12c60*/  SHFL.IDX P6, R14, R13, R12, R11 ;  /* 0x0000000c0d0e7389 */ /* 0x0002a400000c000b */
[----:B012---:R-:W-:Y:S01]  /*12c70*/  ENDCOLLECTIVE ;  /* 0x000000000000791b */ /* 0x007fe20003800000 */
.L_x_4793:
[----:B------:R-:W-:Y:S05]  /*12c80*/  BRA `(.L_x_4794) ;  /* 0xffffffbc00fc7947 */ /* 0x000fea000383ffff */
.L_x_4729:
[----:B------:R-:W-:Y:S01]  /*12c90*/  IMAD.MOV.U32 R13, RZ, RZ, R5 ;  /* 0x000000ffff0d7224 */ /* 0x000fe200078e0005 */
[----:B------:R-:W0:Y:S01]  /*12ca0*/  S2R R20, SR_TID.X ;  /* 0x0000000000147919 */ /* 0x000e220000002100 */
[----:B------:R-:W-:Y:S01]  /*12cb0*/  IMAD.MOV.U32 R12, RZ, RZ, RZ ;  /* 0x000000ffff0c7224 */ /* 0x000fe200078e00ff */
[----:B------:R-:W-:Y:S01]  /*12cc0*/  LOP3.LUT R16, R16, 0xffffefff, RZ, 0xc0, !PT ;  /* 0xffffefff10107812 */ /* 0x000fe200078ec0ff */
[----:B------:R-:W-:Y:S02]  /*12cd0*/  IMAD.MOV.U32 R11, RZ, RZ, 0x181f ;  /* 0x0000181fff0b7424 */ /* 0x000fe400078e00ff */
[----:B------:R-:W-:Y:S02]  /*12ce0*/  IMAD.MOV.U32 R15, RZ, RZ, -0x1 ;  /* 0xffffffffff0f7424 */ /* 0x000fe400078e00ff */
[----:B------:R-:W-:-:S07]  /*12cf0*/  IMAD.U32 R4, RZ, RZ, UR43 ;  /* 0x0000002bff047e24 */ /* 0x000fce000f8e00ff */
[----:B01----:R-:W-:Y:S05]  /*12d00*/  WARPSYNC.COLLECTIVE R15, `(.L_x_4795) ;  /* 0x000000000f087348 */ /* 0x003fea0003c00000 */
[----:B------:R2:W3:Y:S02]  /*12d10*/  SHFL.IDX P6, R14, R13, R12, R11 ;  /* 0x0000000c0d0e7389 */ /* 0x0004e400000c000b */
[----:B0123--:R-:W-:Y:S01]  /*12d20*/  ENDCOLLECTIVE ;  /* 0x000000000000791b */ /* 0x00ffe20003800000 */
.L_x_4795:
[----:B------:R-:W-:-:S05]  /*12d30*/  IMAD R4, R4, 0x80, R35 ;  /* 0x0000008004047824 */ /* 0x000fca00078e0223 */
[C---:B------:R-:W-:Y:S02]  /*12d40*/  ISETP.GE.AND P1, PT, R4.reuse, UR41, PT ;  /* 0x0000002904007c0c */ /* 0x040fe4000bf26270 */
[----:B------:R-:W-:Y:S02]  /*12d50*/  IADD3 R6, R4, 0x10, RZ ;  /* 0x0000001004067810 */ /* 0x000fe40007ffe0ff */
[----:B------:R-:W-:-:S09]  /*12d60*/  MOV R13, R0 ;  /* 0x00000000000d7202 */ /* 0x000fd20000000f00 */
[----:B------:R-:W-:Y:S01]  /*12d70*/  @P1 LOP3.LUT R16, R16, 0x1000, RZ, 0xfc, !PT ;  /* 0x0000100010101812 */ /* 0x000fe200078efcff */
[----:B------:R-:W-:-:S03]  /*12d80*/  IMAD.SHL.U32 R8, R20, 0x8, RZ ;  /* 0x0000000814087824 */ /* 0x000fc600078e00ff */
[----:B------:R-:W-:Y:S01]  /*12d90*/  LOP3.LUT R16, R16, 0xfffff7ff, RZ, 0xc0, !PT ;  /* 0xfffff7ff10107812 */ /* 0x000fe200078ec0ff */
[----:B------:R-:W-:-:S07]  /*12da0*/  IMAD.MOV.U32 R3, RZ, RZ, R14 ;  /* 0x000000ffff037224 */ /* 0x000fce00078e000e */
[----:B------:R-:W-:Y:S05]  /*12db0*/  WARPSYNC.COLLECTIVE R15, `(.L_x_4796) ;  /* 0x000000000f087348 */ /* 0x000fea0003c00000 */
[----:B------:R0:W1:Y:S02]  /*12dc0*/  SHFL.IDX P6, R14, R13, R12, R11 ;  /* 0x0000000c0d0e7389 */ /* 0x00006400000c000b */
[----:B01----:R-:W-:Y:S01]  /*12dd0*/  ENDCOLLECTIVE ;  /* 0x000000000000791b */ /* 0x003fe20003800000 */
.L_x_4796:
        /* <DEDUP_REMOVED lines=9> */
.L_x_4797:
        /* <DEDUP_REMOVED lines=13> */
.L_x_4798:
[----:B------:R-:W-:Y:S02]  /*12f40*/  IMAD.MOV.U32 R13, RZ, RZ, R5 ;  /* 0x000000ffff0d7224 */ /* 0x000fe400078e0005 */
[----:B------:R-:W-:Y:S01]  /*12f50*/  IMAD.MOV.U32 R12, RZ, RZ, 0x2 ;  /* 0x00000002ff0c7424 */ /* 0x000fe200078e00ff */
[----:B------:R-:W-:-:S05]  /*12f60*/  @!P1 LEA R10, P0, R8, R14, 0x1 ;  /* 0x0000000e080a9211 */ /* 0x000fca00078008ff */
[----:B------:R-:W-:Y:S01]  /*12f70*/  @!P1 IMAD.X R11, RZ, RZ, R2, P0 ;  /* 0x000000ffff0b9224 */ /* 0x000fe200000e0602 */
[----:B------:R-:W-:Y:S01]  /*12f80*/  @!P1 MOV R2, R10 ;  /* 0x0000000a00029202 */ /* 0x000fe20000000f00 */
[----:B------:R-:W-:Y:S02]  /*12f90*/  IMAD.SHL.U32 R10, R20, 0x8, RZ ;  /* 0x00000008140a7824 */ /* 0x000fe400078e00ff */
[----:B------:R-:W-:Y:S02]  /*12fa0*/  @!P1 IMAD.MOV.U32 R3, RZ, RZ, R11 ;  /* 0x000000ffff039224 */ /* 0x000fe400078e000b */
[----:B------:R-:W-:Y:S01]  /*12fb0*/  IMAD.MOV.U32 R11, RZ, RZ, 0x181f ;  /* 0x0000181fff0b7424 */ /* 0x000fe200078e00ff */
[----:B------:R-:W-:Y:S02]  /*12fc0*/  LOP3.LUT R10, R10, 0x38, RZ, 0xc0, !PT ;  /* 0x000000380a0a7812 */ /* 0x000fe400078ec0ff */
        /* <DEDUP_REMOVED lines=9> */
.L_x_4799:
[----:B------:R-:W-:Y:S01]  /*13060*/  @P1 LOP3.LUT R16, R16, 0x400, RZ, 0xfc, !PT ;  /* 0x0000040010101812 */ /* 0x000fe200078efcff */
[----:B------:R-:W-:-:S03]  /*13070*/  IMAD.MOV.U32 R13, RZ, RZ, R0 ;  /* 0x000000ffff0d7224 */ /* 0x000fc600078e0000 */
[----:B------:R-:W-:Y:S02]  /*13080*/  LOP3.LUT R16, R16, 0xfffffdff, RZ, 0xc0, !PT ;  /* 0xfffffdff10107812 */ /* 0x000fe400078ec0ff */
[----:B------:R-:W-:-:S07]  /*13090*/  MOV R8, R14 ;  /* 0x0000000e00087202 */ /* 0x000fce0000000f00 */
[----:B------:R-:W-:Y:S05]  /*130a0*/  WARPSYNC.COLLECTIVE R15, `(.L_x_4800) ;  /* 0x000000000f087348 */ /* 0x000fea0003c00000 */
[----:B------:R0:W1:Y:S02]  /*130b0*/  SHFL.IDX P6, R14, R13, R12, R11 ;  /* 0x0000000c0d0e7389 */ /* 0x00006400000c000b */
[----:B01----:R-:W-:Y:S01]  /*130c0*/  ENDCOLLECTIVE ;  /* 0x000000000000791b */ /* 0x003fe20003800000 */
.L_x_4800:
[----:B------:R-:W-:Y:S02]  /*130d0*/  IMAD.MOV.U32 R13, RZ, RZ, R5 ;  /* 0x000000ffff0d7224 */ /* 0x000fe400078e0005 */
[----:B------:R-:W-:Y:S02]  /*130e0*/  IMAD.MOV.U32 R12, RZ, RZ, 0x3 ;  /* 0x00000003ff0c7424 */ /* 0x000fe400078e00ff */
[----:B------:R-:W-:-:S07]  /*130f0*/  IMAD.MOV.U32 R9, RZ, RZ, R14 ;  /* 0x000000ffff097224 */ /* 0x000fce00078e000e */
[----:B------:R-:W-:Y:S05]  /*13100*/  WARPSYNC.COLLECTIVE R15, `(.L_x_4801) ;  /* 0x000000000f087348 */ /* 0x000fea0003c00000 */
[----:B------:R0:W1:Y:S02]  /*13110*/  SHFL.IDX P6, R14, R13, R12, R11 ;  /* 0x0000000c0d0e7389 */ /* 0x00006400000c000b */
[----:B01----:R-:W-:Y:S01]  /*13120*/  ENDCOLLECTIVE ;  /* 0x000000000000791b */ /* 0x003fe20003800000 */
.L_x_4801:
        /* <DEDUP_REMOVED lines=14> */
.L_x_4802:
[----:B------:R-:W-:-:S04]  /*13210*/  @P1 LOP3.LUT R16, R16, 0x200, RZ, 0xfc, !PT ;  /* 0x0000020010101812 */ /* 0x000fc800078efcff */
[----:B------:R-:W-:Y:S01]  /*13220*/  LOP3.LUT R16, R16, 0xfffffeff, RZ, 0xc0, !PT ;  /* 0xfffffeff10107812 */ /* 0x000fe200078ec0ff */
[----:B------:R-:W-:Y:S01]  /*13230*/  IMAD.MOV.U32 R13, RZ, RZ, R5 ;  /* 0x000000ffff0d7224 */ /* 0x000fe200078e0005 */
[----:B------:R-:W-:Y:S02]  /*13240*/  MOV R12, 0x4 ;  /* 0x00000004000c7802 */ /* 0x000fe40000000f00 */
[----:B------:R-:W-:-:S07]  /*13250*/  MOV R7, R14 ;  /* 0x0000000e00077202 */ /* 0x000fce0000000f00 */
[----:B------:R-:W-:Y:S05]  /*13260*/  WARPSYNC.COLLECTIVE R15, `(.L_x_4803) ;  /* 0x000000000f087348 */ /* 0x000fea0003c00000 */
[----:B------:R0:W1:Y:S02]  /*13270*/  SHFL.IDX P6, R14, R13, R12, R11 ;  /* 0x0000000c0d0e7389 */ /* 0x00006400000c000b */
[----:B01----:R-:W-:Y:S01]  /*13280*/  ENDCOLLECTIVE ;  /* 0x000000000000791b */ /* 0x003fe20003800000 */
.L_x_4803:
[----:B------:R-:W-:-:S05]  /*13290*/  @!P1 LEA R7, P0, R10, R7, 0x1 ;  /* 0x000000070a079211 */ /* 0x000fca00078008ff */
[----:B------:R-:W-:Y:S02]  /*132a0*/  @!P1 IMAD.X R6, RZ, RZ, R6, P0 ;  /* 0x000000ffff069224 */ /* 0x000fe400000e0606 */
[----:B------:R-:W-:Y:S02]  /*132b0*/  @!P1 IMAD.MOV.U32 R2, RZ, RZ, R7 ;  /* 0x000000ffff029224 */ /* 0x000fe400078e0007 */
[----:B------:R-:W-:Y:S02]  /*132c0*/  @!P1 IMAD.MOV.U32 R3, RZ, RZ, R6 ;  /* 0x000000ffff039224 */ /* 0x000fe400078e0006 */
[----:B------:R-:W-:Y:S02]  /*132d0*/  VIADD R6, R4, 0x40 ;  /* 0x0000004004067836 */ /* 0x000fe40000000000 */
[----:B------:R-:W-:Y:S01]  /*132e0*/  IMAD.MOV.U32 R13, RZ, RZ, R0 ;  /* 0x000000ffff0d7224 */ /* 0x000fe200078e0000 */
[----:B------:R-:W-:Y:S01]  /*132f0*/  @!PT LDS RZ, [RZ] ;  /* 0x00000000fffff984 */ /* 0x000fe20000000800 */
[----:B------:R-:W-:Y:S01]  /*13300*/  @!PT LDS RZ, [RZ] ;  /* 0x00000000fffff984 */ /* 0x000fe20000000800 */
[----:B------:R-:W-:Y:S01]  /*13310*/  @!PT LDS RZ, [RZ] ;  /* 0x00000000fffff984 */ /* 0x000fe20000000800 */
[----:B------:R0:W-:Y:S02]  /*13320*/  @!P1 LDGSTS.E.BYPASS.LTC128B.128 [R22+0x19c00], desc[UR36][R2.64], !P5 ;  /* 0x19c0000002169fae */ /* 0x0001e4000e901d64 */
[----:B------:R-:W-:-:S02]  /*13330*/  ISETP.GE.AND P1, PT, R6, UR41, PT ;  /* 0x0000002906007c0c */ /* 0x000fc4000bf26270 */
[----:B------:R-:W-:Y:S01]  /*13340*/  IADD3 R6, R4, 0x50, RZ ;  /* 0x0000005004067810 */ /* 0x000fe20007ffe0ff */
[----:B0-----:R-:W-:-:S10]  /*13350*/  IMAD.MOV.U32 R2, RZ, RZ, R14 ;  /* 0x000000ffff027224 */ /* 0x001fd400078e000e */
[----:B------:R-:W-:Y:S05]  /*13360*/  WARPSYNC.COLLECTIVE R15, `(.L_x_4804) ;  /* 0x000000000f087348 */ /* 0x000fea0003c00000 */
[----:B------:R0:W1:Y:S02]  /*13370*/  SHFL.IDX P6, R14, R13, R12, R11 ;  /* 0x0000000c0d0e7389 */ /* 0x00006400000c000b */
[----:B01----:R-:W-:Y:S01]  /*13380*/  ENDCOLLECTIVE ;  /* 0x000000000000791b */ /* 0x003fe20003800000 */
.L_x_4804:
        /* <DEDUP_REMOVED lines=16> */
.L_x_4805:
[----:B------:R-:W-:Y:S01]  /*13490*/  @P1 LOP3.LUT R16, R16, 0x80, RZ, 0xfc, !PT ;  /* 0x0000008010101812 */ /* 0x000fe200078efcff */
[----:B------:R-:W-:-:S03]  /*134a0*/  IMAD.MOV.U32 R13, RZ, RZ, R0 ;  /* 0x000000ffff0d7224 */ /* 0x000fc600078e0000 */
[----:B------:R-:W-:Y:S01]  /*134b0*/  LOP3.LUT R16, R16, 0xffffffbf, RZ, 0xc0, !PT ;  /* 0xffffffbf10107812 */ /* 0x000fe200078ec0ff */
[----:B------:R-:W-:-:S07]  /*134c0*/  IMAD.MOV.U32 R2, RZ, RZ, R14 ;  /* 0x000000ffff027224 */ /* 0x000fce00078e000e */
[----:B------:R-:W-:Y:S05]  /*134d0*/  WARPSYNC.COLLECTIVE R15, `(.L_x_4806) ;  /* 0x000000000f087348 */ /* 0x000fea0003c00000 */
[----:B------:R0:W1:Y:S02]  /*134e0*/  SHFL.IDX P6, R14, R13, R12, R11 ;  /* 0x0000000c0d0e7389 */ /* 0x00006400000c000b */
[----:B01----:R-:W-:Y:S01]  /*134f0*/  ENDCOLLECTIVE ;  /* 0x000000000000791b */ /* 0x003fe20003800000 */
.L_x_4806:
[----:B------:R-:W-:Y:S02]  /*13500*/  IMAD.MOV.U32 R13, RZ, RZ, R5 ;  /* 0x000000ffff0d7224 */ /* 0x000fe400078e0005 */
[----:B------:R-:W-:Y:S02]  /*13510*/  IMAD.MOV.U32 R12, RZ, RZ, 0x6 ;  /* 0x00000006ff0c7424 */ /* 0x000fe400078e00ff */
[----:B------:R-:W-:-:S07]  /*13520*/  IMAD.MOV.U32 R21, RZ, RZ, R14 ;  /* 0x000000ffff157224 */ /* 0x000fce00078e000e */
[----:B------:R-:W-:Y:S05]  /*13530*/  WARPSYNC.COLLECTIVE R15, `(.L_x_4807) ;  /* 0x000000000f087348 */ /* 0x000fea0003c00000 */
[----:B------:R0:W1:Y:S02]  /*13540*/  SHFL.IDX P6, R14, R13, R12, R11 ;  /* 0x0000000c0d0e7389 */ /* 0x00006400000c000b */
[----:B01----:R-:W-:Y:S01]  /*13550*/  ENDCOLLECTIVE ;  /* 0x000000000000791b */ /* 0x003fe20003800000 */
.L_x_4807:
[----:B------:R-:W-:-:S04]  /*13560*/  @!P1 LEA R21, P0, R10, R21, 0x1 ;  /* 0x000000150a159211 */ /* 0x000fc800078008ff */
[----:B------:R-:W-:Y:S01]  /*13570*/  @!P1 IADD3.X R20, RZ, R2, RZ, P0, !PT ;  /* 0x00000002ff149210 */ /* 0x000fe200007fe4ff */
[----:B------:R-:W-:-:S04]  /*13580*/  @!P1 IMAD.MOV.U32 R2, RZ, RZ, R21 ;  /* 0x000000ffff029224 */ /* 0x000fc800078e0015 */
[----:B------:R-:W-:Y:S01]  /*13590*/  @!P1 IMAD.MOV.U32 R3, RZ, RZ, R20 ;  /* 0x000000ffff039224 */ /* 0x000fe200078e0014 */
[----:B------:R-:W-:-:S04]  /*135a0*/  MOV R13, R0 ;  /* 0x00000000000d7202 */ /* 0x000fc80000000f00 */
        /* <DEDUP_REMOVED lines=8> */
.L_x_4808:
[----:B------:R-:W-:-:S05]  /*13630*/  VIADD R3, R4, 0x60 ;  /* 0x0000006004037836 */ /* 0x000fca0000000000 */
[----:B------:R-:W-:Y:S02]  /*13640*/  ISETP.GE.AND P1, PT, R3, UR41, PT ;  /* 0x0000002903007c0c */ /* 0x000fe4000bf26270 */
[----:B------:R-:W-:Y:S01]  /*13650*/  MOV R13, R5 ;  /* 0x00000005000d7202 */ /* 0x000fe20000000f00 */
        /* <DEDUP_REMOVED lines=15> */
.L_x_4809:
[----:B------:R-:W-:Y:S02]  /*13750*/  IMAD.MOV.U32 R13, RZ, RZ, R0 ;  /* 0x000000ffff0d7224 */ /* 0x000fe400078e0000 */
[----:B------:R-:W-:-:S07]  /*13760*/  IMAD.MOV.U32 R5, RZ, RZ, R14 ;  /* 0x000000ffff057224 */ /* 0x000fce00078e000e */
[----:B------:R-:W-:Y:S05]  /*13770*/  WARPSYNC.COLLECTIVE R15, `(.L_x_4810) ;  /* 0x000000000f087348 */ /* 0x000fea0003c00000 */
[----:B------:R0:W1:Y:S02]  /*13780*/  SHFL.IDX P6, R14, R13, R12, R11 ;  /* 0x0000000c0d0e7389 */ /* 0x00006400000c000b */
[----:B01----:R-:W-:Y:S01]  /*13790*/  ENDCOLLECTIVE ;  /* 0x000000000000791b */ /* 0x003fe20003800000 */
.L_x_4810:
[----:B------:R-:W-:Y:S05]  /*137a0*/  BRA `(.L_x_4811) ;  /* 0xffffffc0001c7947 */ /* 0x000fea000383ffff */
.L_x_4733:
        /* <DEDUP_REMOVED lines=8> */
.L_x_4813:
[----:B------:R-:W-:Y:S05]  /*13830*/  BSYNC B0 ;  /* 0x0000000000007941 */ /* 0x000fea0003800000 */
.L_x_4812:
[----:B------:R-:W-:Y:S01]  /*13840*/  IMAD.MOV.U32 R13, RZ, RZ, R0 ;  /* 0x000000ffff0d7224 */ /* 0x000fe200078e0000 */
[----:B------:R-:W-:Y:S01]  /*13850*/  MOV R11, 0x181f ;  /* 0x0000181f000b7802 */ /* 0x000fe20000000f00 */
[----:B------:R-:W-:Y:S01]  /*13860*/  IMAD.MOV.U32 R12, RZ, RZ, RZ ;  /* 0x000000ffff0c7224 */ /* 0x000fe200078e00ff */
[----:B------:R-:W-:Y:S01]  /*13870*/  LOP3.LUT P1, RZ, R16, 0x1000, RZ, 0xc0, !PT ;  /* 0x0000100010ff7812 */ /* 0x000fe2000782c0ff */
[----:B------:R-:W-:Y:S02]  /*13880*/  IMAD.MOV.U32 R15, RZ, RZ, -0x1 ;  /* 0xffffffffff0f7424 */ /* 0x000fe400078e00ff */
[----:B------:R-:W-:-:S10]  /*13890*/  IMAD.MOV.U32 R2, RZ, RZ, R14 ;  /* 0x000000ffff027224 */ /* 0x000fd400078e000e */
[----:B------:R-:W-:Y:S05]  /*138a0*/  WARPSYNC.COLLECTIVE R15, `(.L_x_4814) ;  /* 0x000000000f087348 */ /* 0x000fea0003c00000 */
[----:B------:R0:W1:Y:S02]  /*138b0*/  SHFL.IDX P6, R14, R13, R12, R11 ;  /* 0x0000000c0d0e7389 */ /* 0x00006400000c000b */
[----:B01----:R-:W-:Y:S01]  /*138c0*/  ENDCOLLECTIVE ;  /* 0x000000000000791b */ /* 0x003fe20003800000 */
.L_x_4814:
        /* <DEDUP_REMOVED lines=8> */
.L_x_4815:
        /* <DEDUP_REMOVED lines=8> */
[----:B------:R-:W-:Y:S02]  /*139d0*/  LOP3.LUT P1, RZ, R16, 0x400, RZ, 0xc0, !PT ;  /* 0x0000040010ff7812 */ /* 0x000fe4000782c0ff */
[----:B------:R-:W-:-:S11]  /*139e0*/  MOV R5, R14 ;  /* 0x0000000e00057202 */ /* 0x000fd60000000f00 */
[----:B0-----:R-:W-:Y:S05]  /*139f0*/  WARPSYNC.COLLECTIVE R15, `(.L_x_4816) ;  /* 0x000000000f087348 */ /* 0x001fea0003c00000 */
[----:B------:R1:W2:Y:S02]  /*13a00*/  SHFL.IDX P6, R14, R13, R12, R11 ;  /* 0x0000000c0d0e7389 */ /* 0x0002a400000c000b */
[----:B012---:R-:W-:Y:S01]  /*13a10*/  ENDCOLLECTIVE ;  /* 0x000000000000791b */ /* 0x007fe20003800000 */
.L_x_4816:
[----:B------:R-:W-:Y:S01]  /*13a20*/  IMAD.MOV.U32 R13, RZ, RZ, R4 ;  /* 0x000000ffff0d7224 */ /* 0x000fe200078e0004 */
[----:B------:R-:W-:Y:S02]  /*13a30*/  MOV R12, 0x2 ;  /* 0x00000002000c7802 */ /* 0x000fe40000000f00 */
        /* <DEDUP_REMOVED lines=15> */
.L_x_4817:
[----:B------:R-:W-:Y:S02]  /*13b30*/  IMAD.MOV.U32 R13, RZ, RZ, R0 ;  /* 0x000000ffff0d7224 */ /* 0x000fe400078e0000 */
[----:B------:R-:W-:-:S07]  /*13b40*/  IMAD.MOV.U32 R5, RZ, RZ, R14 ;  /* 0x000000ffff057224 */ /* 0x000fce00078e000e */
[----:B------:R-:W-:Y:S05]  /*13b50*/  WARPSYNC.COLLECTIVE R15, `(.L_x_4818) ;  /* 0x000000000f087348 */ /* 0x000fea0003c00000 */
[----:B------:R0:W1:Y:S02]  /*13b60*/  SHFL.IDX P6, R14, R13, R12, R11 ;  /* 0x0000000c0d0e7389 */ /* 0x00006400000c000b */
[----:B01----:R-:W-:Y:S01]  /*13b70*/  ENDCOLLECTIVE ;  /* 0x000000000000791b */ /* 0x003fe20003800000 */
.L_x_4818:
[----:B------:R-:W-:Y:S01]  /*13b80*/  MOV R13, R4 ;  /* 0x00000004000d7202 */ /* 0x000fe20000000f00 */
[----:B------:R-:W-:Y:S01]  /*13b90*/  IMAD.MOV.U32 R12, RZ, RZ, 0x3 ;  /* 0x00000003ff0c7424 */ /* 0x000fe200078e00ff */
[----:B------:R-:W-:-:S05]  /*13ba0*/  @!P1 LEA R14, P0, R20, R14, 0x1 ;  /* 0x0000000e140e9211 */ /* 0x000fca00078008ff */
[----:B------:R-:W-:-:S08]  /*13bb0*/  @!P1 IMAD.MOV.U32 R2, RZ, RZ, R14 ;  /* 0x000000ffff029224 */ /* 0x000fd000078e000e */
[----:B------:R-:W-:Y:S05]  /*13bc0*/  WARPSYNC.COLLECTIVE R15, `(.L_x_4819) ;  /* 0x000000000f087348 */ /* 0x000fea0003c00000 */
[----:B------:R0:W1:Y:S02]  /*13bd0*/  SHFL.IDX P6, R14, R13, R12, R11 ;  /* 0x0000000c0d0e7389 */ /* 0x00006400000c000b */
[----:B01----:R-:W-:Y:S01]  /*13be0*/  ENDCOLLECTIVE ;  /* 0x000000000000791b */ /* 0x003fe20003800000 */
.L_x_4819:
        /* <DEDUP_REMOVED lines=15> */
.L_x_4820:
[----:B------:R-:W-:Y:S02]  /*13ce0*/  IMAD.MOV.U32 R13, RZ, RZ, R4 ;  /* 0x000000ffff0d7224 */ /* 0x000fe400078e0004 */
[----:B------:R-:W-:Y:S01]  /*13cf0*/  IMAD.MOV.U32 R12, RZ, RZ, 0x4 ;  /* 0x00000004ff0c7424 */ /* 0x000fe200078e00ff */
[----:B------:R-:W-:-:S13]  /*13d00*/  LOP3.LUT P6, RZ, R16, 0x200, RZ, 0xc0, !PT ;  /* 0x0000020010ff7812 */ /* 0x000fda00078cc0ff */
[----:B------:R-:W-:-:S05]  /*13d10*/  @!P6 LEA R14, P0, R20, R14, 0x1 ;  /* 0x0000000e140ee211 */ /* 0x000fca00078008ff */
[----:B------:R-:W-:Y:S02]  /*13d20*/  @!P6 IMAD.X R5, RZ, RZ, R5, P0 ;  /* 0x000000ffff05e224 */ /* 0x000fe400000e0605 */
[----:B------:R-:W-:-:S03]  /*13d30*/  @!P6 IMAD.MOV.U32 R2, RZ, RZ, R14 ;  /* 0x000000ffff02e224 */ /* 0x000fc600078e000e */
[----:B------:R-:W-:-:S05]  /*13d40*/  @!P6 MOV R3, R5 ;  /* 0x000000050003e202 */ /* 0x000fca0000000f00 */
        /* <DEDUP_REMOVED lines=10> */
.L_x_4821:
[----:B------:R-:W-:Y:S02]  /*13df0*/  IMAD.MOV.U32 R13, RZ, RZ, R0 ;  /* 0x000000ffff0d7224 */ /* 0x000fe400078e0000 */
[----:B------:R-:W-:-:S07]  /*13e00*/  IMAD.MOV.U32 R5, RZ, RZ, R14 ;  /* 0x000000ffff057224 */ /* 0x000fce00078e000e */
[----:B------:R-:W-:Y:S05]  /*13e10*/  WARPSYNC.COLLECTIVE R15, `(.L_x_4822) ;  /* 0x000000000f087348 */ /* 0x000fea0003c00000 */
[----:B------:R0:W1:Y:S02]  /*13e20*/  SHFL.IDX P6, R14, R13, R12, R11 ;  /* 0x0000000c0d0e7389 */ /* 0x00006400000c000b */
[----:B01----:R-:W-:Y:S01]  /*13e30*/  ENDCOLLECTIVE ;  /* 0x000000000000791b */ /* 0x003fe20003800000 */
.L_x_4822:
[----:B------:R-:W-:Y:S02]  /*13e40*/  IMAD.MOV.U32 R13, RZ, RZ, R4 ;  /* 0x000000ffff0d7224 */ /* 0x000fe400078e0004 */
[----:B------:R-:W-:Y:S01]  /*13e50*/  IMAD.MOV.U32 R12, RZ, RZ, 0x5 ;  /* 0x00000005ff0c7424 */ /* 0x000fe200078e00ff */
[----:B------:R-:W-:-:S04]  /*13e60*/  @!P1 LEA R14, P0, R20, R14, 0x1 ;  /* 0x0000000e140e9211 */ /* 0x000fc800078008ff */
[----:B------:R-:W-:Y:S01]  /*13e70*/  @!P1 MOV R2, R14 ;  /* 0x0000000e00029202 */ /* 0x000fe20000000f00 */
[----:B------:R-:W-:-:S08]  /*13e80*/  @!P1 IMAD.X R5, RZ, RZ, R5, P0 ;  /* 0x000000ffff059224 */ /* 0x000fd000000e0605 */
[----:B------:R-:W-:Y:S05]  /*13e90*/  WARPSYNC.COLLECTIVE R15, `(.L_x_4823) ;  /* 0x000000000f087348 */ /* 0x000fea0003c00000 */
[----:B------:R0:W1:Y:S02]  /*13ea0*/  SHFL.IDX P6, R14, R13, R12, R11 ;  /* 0x0000000c0d0e7389 */ /* 0x00006400000c000b */
[----:B01----:R-:W-:Y:S01]  /*13eb0*/  ENDCOLLECTIVE ;  /* 0x000000000000791b */ /* 0x003fe20003800000 */
.L_x_4823:
[----:B------:R-:W-:-:S05]  /*13ec0*/  @!P1 IMAD.MOV.U32 R3, RZ, RZ, R5 ;  /* 0x000000ffff039224 */ /* 0x000fca00078e0005 */
[----:B------:R-:W-:Y:S01]  /*13ed0*/  @!PT LDS RZ, [RZ] ;  /* 0x00000000fffff984 */ /* 0x000fe20000000800 */
[----:B------:R-:W-:Y:S01]  /*13ee0*/  @!PT LDS RZ, [RZ] ;  /* 0x00000000fffff984 */ /* 0x000fe20000000800 */
[----:B------:R-:W-:Y:S01]  /*13ef0*/  @!PT LDS RZ, [RZ] ;  /* 0x00000000fffff984 */ /* 0x000fe20000000800 */
[----:B------:R0:W-:Y:S04]  /*13f00*/  @!P1 LDGSTS.E.BYPASS.LTC128B.128 [R22+0x24400], desc[UR36][R2.64], !P2 ;  /* 0x2440000002169fae */ /* 0x0001e8000d101d64 */
[----:B------:R0:W-:Y:S01]  /*13f10*/  @!P1 LDGSTS.E.BYPASS.LTC128B.128 [R22+0x28400], desc[UR36][R2.64+0x80], !P3 ;  /* 0x2840008002169fae */ /* 0x0001e2000d901d64 */
[----:B------:R-:W-:-:S03]  /*13f20*/  IMAD.MOV.U32 R13, RZ, RZ, R0 ;  /* 0x000000ffff0d7224 */ /* 0x000fc600078e0000 */
[----:B------:R0:W-:Y:S04]  /*13f30*/  @!P1 LDGSTS.E.BYPASS.LTC128B.128 [R22+0x2c400], desc[UR36][R2.64+0x100], !P4 ;  /* 0x2c40010002169fae */ /* 0x0001e8000e101d64 */
[----:B------:R0:W-:Y:S01]  /*13f40*/  @!P1 LDGSTS.E.BYPASS.LTC128B.128 [R22+0x30400], desc[UR36][R2.64+0x180], !P5 ;  /* 0x3040018002169fae */ /* 0x0001e2000e901d64 */
[----:B------:R-:W-:Y:S01]  /*13f50*/  LOP3.LUT P1, RZ, R16, 0x40, RZ, 0xc0, !PT ;  /* 0x0000004010ff7812 */ /* 0x000fe2000782c0ff */
[----:B------:R-:W-:-:S12]  /*13f60*/  IMAD.MOV.U32 R5, RZ, RZ, R14 ;  /* 0x000000ffff057224 */ /* 0x000fd800078e000e */
[----:B0-----:R-:W-:Y:S05]  /*13f70*/  WARPSYNC.COLLECTIVE R15, `(.L_x_4824) ;  /* 0x000000000f087348 */ /* 0x001fea0003c00000 */
[----:B------:R1:W2:Y:S02]  /*13f80*/  SHFL.IDX P6, R14, R13, R12, R11 ;  /* 0x0000000c0d0e7389 */ /* 0x0002a400000c000b */
[----:B012---:R-:W-:Y:S01]  /*13f90*/  ENDCOLLECTIVE ;  /* 0x000000000000791b */ /* 0x007fe20003800000 */
.L_x_4824:
[----:B------:R-:W-:Y:S02]  /*13fa0*/  IMAD.MOV.U32 R13, RZ, RZ, R4 ;  /* 0x000000ffff0d7224 */ /* 0x000fe400078e0004 */
[----:B------:R-:W-:Y:S01]  /*13fb0*/  IMAD.MOV.U32 R12, RZ, RZ, 0x6 ;  /* 0x00000006ff0c7424 */ /* 0x000fe200078e00ff */
[----:B------:R-:W-:-:S13]  /*13fc0*/  LOP3.LUT P6, RZ, R16, 0x80, RZ, 0xc0, !PT ;  /* 0x0000008010ff7812 */ /* 0x000fda00078cc0ff */
[----:B------:R-:W-:-:S04]  /*13fd0*/  @!P6 LEA R14, P0, R20, R14, 0x1 ;  /* 0x0000000e140ee211 */ /* 0x000fc800078008ff */
[----:B------:R-:W-:Y:S01]  /*13fe0*/  @!P6 IADD3.X R5, RZ, R5, RZ, P0, !PT ;  /* 0x00000005ff05e210 */ /* 0x000fe200007fe4ff */
[----:B------:R-:W-:-:S04]  /*13ff0*/  @!P6 IMAD.MOV.U32 R2, RZ, RZ, R14 ;  /* 0x000000ffff02e224 */ /* 0x000fc800078e000e */
        /* <DEDUP_REMOVED lines=11> */
.L_x_4825:
[----:B------:R-:W-:Y:S01]  /*140b0*/  MOV R13, R0 ;  /* 0x00000000000d7202 */ /* 0x000fe20000000f00 */
[----:B------:R-:W-:-:S07]  /*140c0*/  IMAD.MOV.U32 R5, RZ, RZ, R14 ;  /* 0x000000ffff057224 */ /* 0x000fce00078e000e */
[----:B------:R-:W-:Y:S05]  /*140d0*/  WARPSYNC.COLLECTIVE R15, `(.L_x_4826) ;  /* 0x000000000f087348 */ /* 0x000fea0003c00000 */
[----:B------:R0:W1:Y:S02]  /*140e0*/  SHFL.IDX P6, R14, R13, R12, R11 ;  /* 0x0000000c0d0e7389 */ /* 0x00006400000c000b */
[----:B01----:R-:W-:Y:S01]  /*140f0*/  ENDCOLLECTIVE ;  /* 0x000000000000791b */ /* 0x003fe20003800000 */
.L_x_4826:
[----:B------:R-:W-:Y:S02]  /*14100*/  IMAD.MOV.U32 R13, RZ, RZ, R4 ;  /* 0x000000ffff0d7224 */ /* 0x000fe400078e0004 */
[----:B------:R-:W-:Y:S01]  /*14110*/  IMAD.MOV.U32 R12, RZ, RZ, 0x7 ;  /* 0x00000007ff0c7424 */ /* 0x000fe200078e00ff */
[----:B------:R-:W-:-:S05]  /*14120*/  @!P1 LEA R14, P0, R20, R14, 0x1 ;  /* 0x0000000e140e9211 */ /* 0x000fca00078008ff */
[----:B------:R-:W-:-:S08]  /*14130*/  @!P1 IMAD.MOV.U32 R2, RZ, RZ, R14 ;  /* 0x000000ffff029224 */ /* 0x000fd000078e000e */
[----:B------:R-:W-:Y:S05]  /*14140*/  WARPSYNC.COLLECTIVE R15, `(.L_x_4827) ;  /* 0x000000000f087348 */ /* 0x000fea0003c00000 */
[----:B------:R0:W1:Y:S02]  /*14150*/  SHFL.IDX P6, R14, R13, R12, R11 ;  /* 0x0000000c0d0e7389 */ /* 0x00006400000c000b */
[----:B01----:R-:W-:Y:S01]  /*14160*/  ENDCOLLECTIVE ;  /* 0x000000000000791b */ /* 0x003fe20003800000 */
.L_x_4827:
        /* <DEDUP_REMOVED lines=10> */
[----:B------:R-:W-:-:S07]  /*14210*/  MOV R5, R14 ;  /* 0x0000000e00057202 */ /* 0x000fce0000000f00 */
[----:B0-----:R-:W-:Y:S05]  /*14220*/  WARPSYNC.COLLECTIVE R15, `(.L_x_4828) ;  /* 0x000000000f087348 */ /* 0x001fea0003c00000 */
[----:B------:R1:W2:Y:S02]  /*14230*/  SHFL.IDX P6, R14, R13, R12, R11 ;  /* 0x0000000c0d0e7389 */ /* 0x0002a400000c000b */
[----:B012---:R-:W-:Y:S01]  /*14240*/  ENDCOLLECTIVE ;  /* 0x000000000000791b */ /* 0x007fe20003800000 */
.L_x_4828:
[----:B------:R-:W-:Y:S05]  /*14250*/  BRA `(.L_x_4829) ;  /* 0xffffffc000347947 */ /* 0x000fea000383ffff */
.L_x_4736:
[----:B0-----:R0:W2:Y:S02]  /*14260*/  SYNCS.PHASECHK.TRANS64.TRYWAIT P0, [R17+URZ+0x32420], R0 ;  /* 0x03242000110075a7 */ /* 0x0010a4000800017f */
[----:B--2---:R-:W-:Y:S05]  /*14270*/  @!P0 NANOSLEEP.SYNCS 0x989680 ;  /* 0x009896800000895d */ /* 0x004fea0003900000 */
[----:B------:R-:W2:Y:S02]  /*14280*/  @!P0 SYNCS.PHASECHK.TRANS64 P0, [R17+URZ+0x32420], R0 ;  /* 0x03242000110085a7 */ /* 0x000ea4000800007f */
[----:B--2---:R-:W-:Y:S05]  /*14290*/  @!P0 BRA `(.L_x_4736) ;  /* 0xfffffffc00f08947 */ /* 0x004fea000383ffff */
[----:B------:R-:W-:Y:S05]  /*142a0*/  BRA `(.L_x_4830) ;  /* 0xffffffc000987947 */ /* 0x000fea000383ffff */
.L_x_4739:
[----:B--2---:R2:W3:Y:S02]  /*142b0*/  SYNCS.PHASECHK.TRANS64.TRYWAIT P0, [R24+URZ+0x32460], R3 ;  /* 0x03246003180075a7 */ /* 0x0044e4000800017f */
[----:B---3--:R-:W-:Y:S05]  /*142c0*/  @!P0 NANOSLEEP.SYNCS 0x989680 ;  /* 0x009896800000895d */ /* 0x008fea0003900000 */
[----:B------:R-:W3:Y:S02]  /*142d0*/  @!P0 SYNCS.PHASECHK.TRANS64 P0, [R24+URZ+0x32460], R3 ;  /* 0x03246003180085a7 */ /* 0x000ee4000800007f */
[----:B---3--:R-:W-:Y:S05]  /*142e0*/  @!P0 BRA `(.L_x_4739) ;  /* 0xfffffffc00f08947 */ /* 0x008fea000383ffff */
[----:B------:R-:W-:Y:S05]  /*142f0*/  BRA `(.L_x_4831) ;  /* 0xffffffc000a47947 */ /* 0x000fea000383ffff */
.L_x_4740:
        /* <DEDUP_REMOVED lines=8> */
.L_x_4833:
[----:B------:R-:W-:Y:S05]  /*14380*/  BSYNC B0 ;  /* 0x0000000000007941 */ /* 0x000fea0003800000 */
.L_x_4832:
[----:B------:R0:W5:Y:S01]  /*14390*/  LDL R7, [R1+0x8] ;  /* 0x0000080001077983 */ /* 0x0001620000100800 */
[----:B------:R-:W-:Y:S01]  /*143a0*/  IMAD.MOV.U32 R13, RZ, RZ, R5 ;  /* 0x000000ffff0d7224 */ /* 0x000fe200078e0005 */
[----:B------:R-:W-:Y:S01]  /*143b0*/  MOV R3, R14 ;  /* 0x0000000e00037202 */ /* 0x000fe20000000f00 */
[----:B------:R-:W-:Y:S01]  /*143c0*/  IMAD.MOV.U32 R12, RZ, RZ, RZ ;  /* 0x000000ffff0c7224 */ /* 0x000fe200078e00ff */
[----:B------:R-:W1:Y:S01]  /*143d0*/  S2R R8, SR_TID.X ;  /* 0x0000000000087919 */ /* 0x000e620000002100 */
[----:B------:R-:W-:Y:S01]  /*143e0*/  IMAD.MOV.U32 R11, RZ, RZ, 0x181f ;  /* 0x0000181fff0b7424 */ /* 0x000fe200078e00ff */
[----:B------:R-:W-:Y:S01]  /*143f0*/  LOP3.LUT P1, RZ, R36, 0x2, RZ, 0xc0, !PT ;  /* 0x0000000224ff7812 */ /* 0x000fe2000782c0ff */
[----:B------:R-:W-:Y:S02]  /*14400*/  IMAD.MOV.U32 R15, RZ, RZ, -0x1 ;  /* 0xffffffffff0f7424 */ /* 0x000fe400078e00ff */
[----:B0-----:R-:W-:-:S10]  /*14410*/  IMAD R4, R4, 0x2, R17 ;  /* 0x0000000204047824 */ /* 0x001fd400078e0211 */
[----:B-1---5:R-:W-:Y:S05]  /*14420*/  WARPSYNC.COLLECTIVE R15, `(.L_x_4834) ;  /* 0x000000000f087348 */ /* 0x022fea0003c00000 */
[----:B------:R0:W2:Y:S02]  /*14430*/  SHFL.IDX P6, R14, R13, R12, R11 ;  /* 0x0000000c0d0e7389 */ /* 0x0000a400000c000b */
[----:B012--5:R-:W-:Y:S01]  /*14440*/  ENDCOLLECTIVE ;  /* 0x000000000000791b */ /* 0x027fe20003800000 */
.L_x_4834:
[----:B------:R-:W-:Y:S02]  /*14450*/  IMAD.MOV.U32 R13, RZ, RZ, R6 ;  /* 0x000000ffff0d7224 */ /* 0x000fe400078e0006 */
[----:B------:R-:W-:Y:S02]  /*14460*/  IMAD.MOV.U32 R12, RZ, RZ, 0x1 ;  /* 0x00000001ff0c7424 */ /* 0x000fe400078e00ff */
[----:B------:R-:W-:-:S05]  /*14470*/  IMAD.SHL.U32 R8, R8, 0x8, RZ ;  /* 0x0000000808087824 */ /* 0x000fca00078e00ff */
[----:B------:R-:W-:-:S04]  /*14480*/  LOP3.LUT R8, R8, 0x38, RZ, 0xc0, !PT ;  /* 0x0000003808087812 */ /* 0x000fc800078ec0ff */
[----:B------:R-:W-:-:S04]  /*14490*/  SHF.L.U32 R0, R8, 0x1, RZ ;  /* 0x0000000108007819 */ /* 0x000fc800000006ff */
[----:B------:R-:W-:-:S13]  /*144a0*/  IADD3 R2, P0, R14, R0, RZ ;  /* 0x000000000e027210 */ /* 0x000fda0007f1e0ff */
[----:B------:R-:W-:Y:S05]  /*144b0*/  WARPSYNC.COLLECTIVE R15, `(.L_x_4835) ;  /* 0x000000000f087348 */ /* 0x000fea0003c00000 */
[----:B------:R0:W1:Y:S02]  /*144c0*/  SHFL.IDX P6, R14, R13, R12, R11 ;  /* 0x0000000c0d0e7389 */ /* 0x00006400000c000b */
[----:B01----:R-:W-:Y:S01]  /*144d0*/  ENDCOLLECTIVE ;  /* 0x000000000000791b */ /* 0x003fe20003800000 */
.L_x_4835:
[----:B------:R-:W-:Y:S01]  /*144e0*/  IMAD.X R3, RZ, RZ, R3, P0 ;  /* 0x000000ffff037224 */ /* 0x000fe200000e0603 */
[----:B------:R-:W-:Y:S02]  /*144f0*/  MOV R13, R5 ;  /* 0x00000005000d7202 */ /* 0x000fe40000000f00 */
        /* <DEDUP_REMOVED lines=17> */
.L_x_4836:
[----:B------:R-:W-:Y:S02]  /*14610*/  IMAD.MOV.U32 R13, RZ, RZ, R6 ;  /* 0x000000ffff0d7224 */ /* 0x000fe400078e0006 */
[----:B------:R-:W-:Y:S01]  /*14620*/  IMAD.MOV.U32 R12, RZ, RZ, 0x2 ;  /* 0x00000002ff0c7424 */ /* 0x000fe200078e00ff */
[----:B------:R-:W-:-:S13]  /*14630*/  IADD3 R2, P3, R14, R0, RZ ;  /* 0x000000000e027210 */ /* 0x000fda0007f7e0ff */
[----:B------:R-:W-:Y:S05]  /*14640*/  WARPSYNC.COLLECTIVE R15, `(.L_x_4837) ;  /* 0x000000000f087348 */ /* 0x000fea0003c00000 */
[----:B------:R0:W1:Y:S02]  /*14650*/  SHFL.IDX P6, R14, R13, R12, R11 ;  /* 0x0000000c0d0e7389 */ /* 0x00006400000c000b */
[----:B01----:R-:W-:Y:S01]  /*14660*/  ENDCOLLECTIVE ;  /* 0x000000000000791b */ /* 0x003fe20003800000 */
.L_x_4837:
        /* <DEDUP_REMOVED lines=17> */
.L_x_4838:
[----:B------:R-:W-:Y:S02]  /*14780*/  IMAD.MOV.U32 R13, RZ, RZ, R6 ;  /* 0x000000ffff0d7224 */ /* 0x000fe400078e0006 */
[----:B------:R-:W-:Y:S01]  /*14790*/  IMAD.MOV.U32 R12, RZ, RZ, 0x3 ;  /* 0x00000003ff0c7424 */ /* 0x000fe200078e00ff */
[----:B------:R-:W-:-:S13]  /*147a0*/  IADD3 R2, P3, R14, R0, RZ ;  /* 0x000000000e027210 */ /* 0x000fda0007f7e0ff */
[----:B------:R-:W-:Y:S05]  /*147b0*/  WARPSYNC.COLLECTIVE R15, `(.L_x_4839) ;  /* 0x000000000f087348 */ /* 0x000fea0003c00000 */
[----:B------:R0:W1:Y:S02]  /*147c0*/  SHFL.IDX P6, R14, R13, R12, R11 ;  /* 0x0000000c0d0e7389 */ /* 0x00006400000c000b */
[----:B01----:R-:W-:Y:S01]  /*147d0*/  ENDCOLLECTIVE ;  /* 0x000000000000791b */ /* 0x003fe20003800000 */
.L_x_4839:
[----:B------:R-:W-:Y:S02]  /*147e0*/  IADD3.X R3, RZ, R3, RZ, P3, !PT ;  /* 0x00000003ff037210 */ /* 0x000fe40001ffe4ff */
        /* <DEDUP_REMOVED lines=16> */
.L_x_4840:
[----:B------:R-:W-:Y:S01]  /*148f0*/  MOV R13, R6 ;  /* 0x00000006000d7202 */ /* 0x000fe20000000f00 */
[----:B------:R-:W-:Y:S01]  /*14900*/  IMAD.MOV.U32 R12, RZ, RZ, 0x4 ;  /* 0x00000004ff0c7424 */ /* 0x000fe200078e00ff */
[----:B------:R-:W-:-:S13]  /*14910*/  IADD3 R2, P3, R14, R0, RZ ;  /* 0x000000000e027210 */ /* 0x000fda0007f7e0ff */
[----:B------:R-:W-:Y:S05]  /*14920*/  WARPSYNC.COLLECTIVE R15, `(.L_x_4841) ;  /* 0x000000000f087348 */ /* 0x000fea0003c00000 */
[----:B------:R0:W1:Y:S02]  /*14930*/  SHFL.IDX P6, R14, R13, R12, R11 ;  /* 0x0000000c0d0e7389 */ /* 0x00006400000c000b */
[----:B01----:R-:W-:Y:S01]  /*14940*/  ENDCOLLECTIVE ;  /* 0x000000000000791b */ /* 0x003fe20003800000 */
.L_x_4841:
        /* <DEDUP_REMOVED lines=17> */
.L_x_4842:
[----:B------:R-:W-:Y:S01]  /*14a60*/  IMAD.MOV.U32 R13, RZ, RZ, R6 ;  /* 0x000000ffff0d7224 */ /* 0x000fe200078e0006 */
[----:B------:R-:W-:Y:S02]  /*14a70*/  MOV R12, 0x5 ;  /* 0x00000005000c7802 */ /* 0x000fe40000000f00 */
[----:B------:R-:W-:-:S13]  /*14a80*/  IADD3 R2, P3, R14, R0, RZ ;  /* 0x000000000e027210 */ /* 0x000fda0007f7e0ff */
[----:B------:R-:W-:Y:S05]  /*14a90*/  WARPSYNC.COLLECTIVE R15, `(.L_x_4843) ;  /* 0x000000000f087348 */ /* 0x000fea0003c00000 */
[----:B------:R0:W1:Y:S02]  /*14aa0*/  SHFL.IDX P6, R14, R13, R12, R11 ;  /* 0x0000000c0d0e7389 */ /* 0x00006400000c000b */
[----:B01----:R-:W-:Y:S01]  /*14ab0*/  ENDCOLLECTIVE ;  /* 0x000000000000791b */ /* 0x003fe20003800000 */
.L_x_4843:
        /* <DEDUP_REMOVED lines=12> */
.L_x_4844:
        /* <DEDUP_REMOVED lines=9> */
.L_x_4746:
[----:B--2---:R2:W3:Y:S02]  /*14c10*/  SYNCS.PHASECHK.TRANS64.TRYWAIT P0, [R10+URZ+0x32440], R25 ;  /* 0x032440190a0075a7 */ /* 0x0044e4000800017f */
[----:B---3--:R-:W-:Y:S05]  /*14c20*/  @!P0 NANOSLEEP.SYNCS 0x989680 ;  /* 0x009896800000895d */ /* 0x008fea0003900000 */
[----:B------:R-:W3:Y:S02]  /*14c30*/  @!P0 SYNCS.PHASECHK.TRANS64 P0, [R10+URZ+0x32440], R25 ;  /* 0x032440190a0085a7 */ /* 0x000ee4000800007f */
[----:B---3--:R-:W-:Y:S05]  /*14c40*/  @!P0 BRA `(.L_x_4746) ;  /* 0xfffffffc00f08947 */ /* 0x008fea000383ffff */
[----:B------:R-:W-:Y:S05]  /*14c50*/  BRA `(.L_x_4846) ;  /* 0xffffffc400047947 */ /* 0x000fea000383ffff */
.L_x_4747:
[----:B------:R-:W-:Y:S01]  /*14c60*/  BSSY B1, `(.L_x_4847) ;  /* 0x0000008000017945 */ /* 0x000fe20003800000 */
[----:B------:R-:W-:Y:S01]  /*14c70*/  IMAD.MOV.U32 R13, RZ, RZ, R21 ;  /* 0x000000ffff0d7224 */ /* 0x000fe200078e0015 */
[----:B------:R-:W-:Y:S01]  /*14c80*/  MOV R15, 0xffffffff ;  /* 0xffffffff000f7802 */ /* 0x000fe20000000f00 */
[----:B------:R-:W-:Y:S02]  /*14c90*/  IMAD.MOV.U32 R12, RZ, RZ, RZ ;  /* 0x000000ffff0c7224 */ /* 0x000fe400078e00ff */
[----:B------:R-:W-:-:S07]  /*14ca0*/  IMAD.MOV.U32 R11, RZ, RZ, 0x181f ;  /* 0x0000181fff0b7424 */ /* 0x000fce00078e00ff */
[----:B--2---:R-:W-:Y:S05]  /*14cb0*/  WARPSYNC.COLLECTIVE R15, `(.L_x_4848) ;  /* 0x000000000f087348 */ /* 0x004fea0003c00000 */
[----:B------:R0:W1:Y:S02]  /*14cc0*/  SHFL.IDX P6, R14, R13, R12, R11 ;  /* 0x0000000c0d0e7389 */ /* 0x00006400000c000b */
[----:B012---:R-:W-:Y:S01]  /*14cd0*/  ENDCOLLECTIVE ;  /* 0x000000000000791b */ /* 0x007fe20003800000 */
.L_x_4848:
[----:B------:R-:W-:Y:S05]  /*14ce0*/  BSYNC B1 ;  /* 0x0000000000017941 */ /* 0x000fea0003800000 */
.L_x_4847:
        /* <DEDUP_REMOVED lines=9> */
.L_x_4849:
[----:B------:R-:W-:Y:S02]  /*14d80*/  IMAD.MOV.U32 R13, RZ, RZ, R21 ;  /* 0x000000ffff0d7224 */ /* 0x000fe400078e0015 */
[----:B------:R-:W-:Y:S01]  /*14d90*/  IMAD.MOV.U32 R12, RZ, RZ, 0x1 ;  /* 0x00000001ff0c7424 */ /* 0x000fe200078e00ff */
[----:B------:R-:W-:-:S13]  /*14da0*/  IADD3 R2, P0, R14, R0, RZ ;  /* 0x000000000e027210 */ /* 0x000fda0007f1e0ff */
[----:B------:R-:W-:Y:S05]  /*14db0*/  WARPSYNC.COLLECTIVE R15, `(.L_x_4850) ;  /* 0x000000000f087348 */ /* 0x000fea0003c00000 */
[----:B------:R0:W1:Y:S02]  /*14dc0*/  SHFL.IDX P6, R14, R13, R12, R11 ;  /* 0x0000000c0d0e7389 */ /* 0x00006400000c000b */
[----:B01----:R-:W-:Y:S01]  /*14dd0*/  ENDCOLLECTIVE ;  /* 0x000000000000791b */ /* 0x003fe20003800000 */
.L_x_4850:
[----:B------:R-:W-:-:S05]  /*14de0*/  IADD3.X R3, RZ, R3, RZ, P0, !PT ;  /* 0x00000003ff037210 */ /* 0x000fca00007fe4ff */
        /* <DEDUP_REMOVED lines=9> */
.L_x_4851:
[----:B------:R-:W-:Y:S02]  /*14e80*/  IMAD.MOV.U32 R13, RZ, RZ, R21 ;  /* 0x000000ffff0d7224 */ /* 0x000fe400078e0015 */
[----:B------:R-:W-:Y:S01]  /*14e90*/  IMAD.MOV.U32 R12, RZ, RZ, 0x2 ;  /* 0x00000002ff0c7424 */ /* 0x000fe200078e00ff */
[----:B------:R-:W-:-:S07]  /*14ea0*/  MOV R6, R14 ;  /* 0x0000000e00067202 */ /* 0x000fce0000000f00 */
[----:B------:R-:W-:Y:S05]  /*14eb0*/  WARPSYNC.COLLECTIVE R15, `(.L_x_4852) ;  /* 0x000000000f087348 */ /* 0x000fea0003c00000 */
[----:B------:R0:W1:Y:S02]  /*14ec0*/  SHFL.IDX P6, R14, R13, R12, R11 ;  /* 0x0000000c0d0e7389 */ /* 0x00006400000c000b */
[----:B01----:R-:W-:Y:S01]  /*14ed0*/  ENDCOLLECTIVE ;  /* 0x000000000000791b */ /* 0x003fe20003800000 */
.L_x_4852:
        /* <DEDUP_REMOVED lines=11> */
.L_x_4853:
[----:B------:R-:W-:Y:S02]  /*14f90*/  IMAD.MOV.U32 R13, RZ, RZ, R21 ;  /* 0x000000ffff0d7224 */ /* 0x000fe400078e0015 */
[----:B------:R-:W-:Y:S01]  /*14fa0*/  IMAD.MOV.U32 R12, RZ, RZ, 0x3 ;  /* 0x00000003ff0c7424 */ /* 0x000fe200078e00ff */
[----:B------:R-:W-:-:S13]  /*14fb0*/  IADD3 R2, P0, R14, R0, RZ ;  /* 0x000000000e027210 */ /* 0x000fda0007f1e0ff */
[----:B------:R-:W-:Y:S05]  /*14fc0*/  WARPSYNC.COLLECTIVE R15, `(.L_x_4854) ;  /* 0x000000000f087348 */ /* 0x000fea0003c00000 */
[----:B------:R0:W1:Y:S02]  /*14fd0*/  SHFL.IDX P6, R14, R13, R12, R11 ;  /* 0x0000000c0d0e7389 */ /* 0x00006400000c000b */
[----:B01----:R-:W-:Y:S01]  /*14fe0*/  ENDCOLLECTIVE ;  /* 0x000000000000791b */ /* 0x003fe20003800000 */
.L_x_4854:
        /* <DEDUP_REMOVED lines=10> */
.L_x_4855:
[----:B------:R-:W-:Y:S01]  /*15090*/  MOV R13, R21 ;  /* 0x00000015000d7202 */ /* 0x000fe20000000f00 */
[----:B------:R-:W-:Y:S01]  /*150a0*/  IMAD.MOV.U32 R12, RZ, RZ, 0x4 ;  /* 0x00000004ff0c7424 */ /* 0x000fe200078e00ff */
[----:B------:R-:W-:-:S13]  /*150b0*/  IADD3 R2, P0, R14, R0, RZ ;  /* 0x000000000e027210 */ /* 0x000fda0007f1e0ff */
[----:B------:R-:W-:Y:S05]  /*150c0*/  WARPSYNC.COLLECTIVE R15, `(.L_x_4856) ;  /* 0x000000000f087348 */ /* 0x000fea0003c00000 */
[----:B------:R0:W1:Y:S02]  /*150d0*/  SHFL.IDX P6, R14, R13, R12, R11 ;  /* 0x0000000c0d0e7389 */ /* 0x00006400000c000b */
[----:B01----:R-:W-:Y:S01]  /*150e0*/  ENDCOLLECTIVE ;  /* 0x000000000000791b */ /* 0x003fe20003800000 */
.L_x_4856:
        /* <DEDUP_REMOVED lines=10> */
.L_x_4857:
[----:B------:R-:W-:Y:S01]  /*15190*/  IMAD.MOV.U32 R13, RZ, RZ, R21 ;  /* 0x000000ffff0d7224 */ /* 0x000fe200078e0015 */
[----:B------:R-:W-:Y:S02]  /*151a0*/  MOV R12, 0x5 ;  /* 0x00000005000c7802 */ /* 0x000fe40000000f00 */
[----:B------:R-:W-:-:S13]  /*151b0*/  IADD3 R2, P0, R14, R0, RZ ;  /* 0x000000000e027210 */ /* 0x000fda0007f1e0ff */
[----:B------:R-:W-:Y:S05]  /*151c0*/  WARPSYNC.COLLECTIVE R15, `(.L_x_4858) ;  /* 0x000000000f087348 */ /* 0x000fea0003c00000 */
[----:B------:R0:W1:Y:S02]  /*151d0*/  SHFL.IDX P6, R14, R13, R12, R11 ;  /* 0x0000000c0d0e7389 */ /* 0x00006400000c000b */
[----:B01----:R-:W-:Y:S01]  /*151e0*/  ENDCOLLECTIVE ;  /* 0x000000000000791b */ /* 0x003fe20003800000 */
.L_x_4858:
        /* <DEDUP_REMOVED lines=10> */
.L_x_4859:
[----:B------:R-:W-:Y:S05]  /*15290*/  BRA `(.L_x_4860) ;  /* 0xffffffc000447947 */ /* 0x000fea000383ffff */
.L_x_4752:
[----:B---3--:R3:W4:Y:S02]  /*152a0*/  SYNCS.PHASECHK.TRANS64.TRYWAIT P0, [R10+URZ+0x32460], R25 ;  /* 0x032460190a0075a7 */ /* 0x008724000800017f */
[----:B----4-:R-:W-:Y:S05]  /*152b0*/  @!P0 NANOSLEEP.SYNCS 0x989680 ;  /* 0x009896800000895d */ /* 0x010fea0003900000 */
[----:B------:R-:W4:Y:S02]  /*152c0*/  @!P0 SYNCS.PHASECHK.TRANS64 P0, [R10+URZ+0x32460], R25 ;  /* 0x032460190a0085a7 */ /* 0x000f24000800007f */
[----:B----4-:R-:W-:Y:S05]  /*152d0*/  @!P0 BRA `(.L_x_4752) ;  /* 0xfffffffc00f08947 */ /* 0x010fea000383ffff */
[----:B------:R-:W-:Y:S05]  /*152e0*/  BRA `(.L_x_4861) ;  /* 0xffffffc000907947 */ /* 0x000fea000383ffff */
.L_x_4753:
[----:B------:R-:W-:Y:S01]  /*152f0*/  BSSY B1, `(.L_x_4862) ;  /* 0x0000008000017945 */ /* 0x000fe20003800000 */
[----:B------:R-:W-:Y:S01]  /*15300*/  IMAD.MOV.U32 R13, RZ, RZ, R24 ;  /* 0x000000ffff0d7224 */ /* 0x000fe200078e0018 */
[----:B------:R-:W-:Y:S01]  /*15310*/  MOV R15, 0xffffffff ;  /* 0xffffffff000f7802 */ /* 0x000fe20000000f00 */
[----:B------:R-:W-:Y:S02]  /*15320*/  IMAD.MOV.U32 R12, RZ, RZ, RZ ;  /* 0x000000ffff0c7224 */ /* 0x000fe400078e00ff */
[----:B------:R-:W-:-:S07]  /*15330*/  IMAD.MOV.U32 R11, RZ, RZ, 0x181f ;  /* 0x0000181fff0b7424 */ /* 0x000fce00078e00ff */
[----:B-123--:R-:W-:Y:S05]  /*15340*/  WARPSYNC.COLLECTIVE R15, `(.L_x_4863) ;  /* 0x000000000f087348 */ /* 0x00efea0003c00000 */
[----:B------:R0:W4:Y:S02]  /*15350*/  SHFL.IDX P6, R14, R13, R12, R11 ;  /* 0x0000000c0d0e7389 */ /* 0x00012400000c000b */
[----:B01234-:R-:W-:Y:S01]  /*15360*/  ENDCOLLECTIVE ;  /* 0x000000000000791b */ /* 0x01ffe20003800000 */
.L_x_4863:
[----:B------:R-:W-:Y:S05]  /*15370*/  BSYNC B1 ;  /* 0x0000000000017941 */ /* 0x000fea0003800000 */
.L_x_4862:
        /* <DEDUP_REMOVED lines=9> */
.L_x_4864:
[----:B------:R-:W-:Y:S02]  /*15410*/  IMAD.MOV.U32 R13, RZ, RZ, R24 ;  /* 0x000000ffff0d7224 */ /* 0x000fe400078e0018 */
[----:B------:R-:W-:Y:S01]  /*15420*/  IMAD.MOV.U32 R12, RZ, RZ, 0x1 ;  /* 0x00000001ff0c7424 */ /* 0x000fe200078e00ff */
[----:B------:R-:W-:-:S13]  /*15430*/  IADD3 R2, P0, R14, R0, RZ ;  /* 0x000000000e027210 */ /* 0x000fda0007f1e0ff */
[----:B------:R-:W-:Y:S05]  /*15440*/  WARPSYNC.COLLECTIVE R15, `(.L_x_4865) ;  /* 0x000000000f087348 */ /* 0x000fea0003c00000 */
[----:B------:R0:W1:Y:S02]  /*15450*/  SHFL.IDX P6, R14, R13, R12, R11 ;  /* 0x0000000c0d0e7389 */ /* 0x00006400000c000b */
[----:B01----:R-:W-:Y:S01]  /*15460*/  ENDCOLLECTIVE ;  /* 0x000000000000791b */ /* 0x003fe20003800000 */
.L_x_4865:
        /* <DEDUP_REMOVED lines=13> */
.L_x_4866:
[----:B------:R-:W-:Y:S02]  /*15540*/  IMAD.MOV.U32 R13, RZ, RZ, R24 ;  /* 0x000000ffff0d7224 */ /* 0x000fe400078e0018 */
[----:B------:R-:W-:Y:S01]  /*15550*/  IMAD.MOV.U32 R12, RZ, RZ, 0x2 ;  /* 0x00000002ff0c7424 */ /* 0x000fe200078e00ff */
[----:B------:R-:W-:-:S13]  /*15560*/  IADD3 R2, P0, R14, R0, RZ ;  /* 0x000000000e027210 */ /* 0x000fda0007f1e0ff */
[----:B------:R-:W-:Y:S05]  /*15570*/  WARPSYNC.COLLECTIVE R15, `(.L_x_4867) ;  /* 0x000000000f087348 */ /* 0x000fea0003c00000 */
[----:B------:R0:W1:Y:S02]  /*15580*/  SHFL.IDX P6, R14, R13, R12, R11 ;  /* 0x0000000c0d0e7389 */ /* 0x00006400000c000b */
[----:B01----:R-:W-:Y:S01]  /*15590*/  ENDCOLLECTIVE ;  /* 0x000000000000791b */ /* 0x003fe20003800000 */
.L_x_4867:
        /* <DEDUP_REMOVED lines=13> */
.L_x_4868:
[----:B------:R-:W-:Y:S01]  /*15670*/  MOV R13, R24 ;  /* 0x00000018000d7202 */ /* 0x000fe20000000f00 */
[----:B------:R-:W-:Y:S01]  /*15680*/  IMAD.MOV.U32 R12, RZ, RZ, 0x3 ;  /* 0x00000003ff0c7424 */ /* 0x000fe200078e00ff */
[----:B------:R-:W-:-:S13]  /*15690*/  IADD3 R2, P0, R14, R0, RZ ;  /* 0x000000000e027210 */ /* 0x000fda0007f1e0ff */
[----:B------:R-:W-:Y:S05]  /*156a0*/  WARPSYNC.COLLECTIVE R15, `(.L_x_4869) ;  /* 0x000000000f087348 */ /* 0x000fea0003c00000 */
[----:B------:R0:W1:Y:S02]  /*156b0*/  SHFL.IDX P6, R14, R13, R12, R11 ;  /* 0x0000000c0d0e7389 */ /* 0x00006400000c000b */
[----:B01----:R-:W-:Y:S01]  /*156c0*/  ENDCOLLECTIVE ;  /* 0x000000000000791b */ /* 0x003fe20003800000 */
.L_x_4869:
        /* <DEDUP_REMOVED lines=13> */
.L_x_4870:
[----:B------:R-:W-:Y:S01]  /*157a0*/  IMAD.MOV.U32 R13, RZ, RZ, R24 ;  /* 0x000000ffff0d7224 */ /* 0x000fe200078e0018 */
[----:B------:R-:W-:Y:S02]  /*157b0*/  MOV R12, 0x4 ;  /* 0x00000004000c7802 */ /* 0x000fe40000000f00 */
[----:B------:R-:W-:-:S13]  /*157c0*/  IADD3 R2, P0, R14, R0, RZ ;  /* 0x000000000e027210 */ /* 0x000fda0007f1e0ff */
[----:B------:R-:W-:Y:S05]  /*157d0*/  WARPSYNC.COLLECTIVE R15, `(.L_x_4871) ;  /* 0x000000000f087348 */ /* 0x000fea0003c00000 */
[----:B------:R0:W1:Y:S02]  /*157e0*/  SHFL.IDX P6, R14, R13, R12, R11 ;  /* 0x0000000c0d0e7389 */ /* 0x00006400000c000b */
[----:B01----:R-:W-:Y:S01]  /*157f0*/  ENDCOLLECTIVE ;  /* 0x000000000000791b */ /* 0x003fe20003800000 */
.L_x_4871:
        /* <DEDUP_REMOVED lines=13> */
.L_x_4872:
[----:B------:R-:W-:Y:S02]  /*158d0*/  IMAD.MOV.U32 R13, RZ, RZ, R24 ;  /* 0x000000ffff0d7224 */ /* 0x000fe400078e0018 */
[----:B------:R-:W-:Y:S01]  /*158e0*/  IMAD.MOV.U32 R12, RZ, RZ, 0x5 ;  /* 0x00000005ff0c7424 */ /* 0x000fe200078e00ff */
[----:B------:R-:W-:-:S13]  /*158f0*/  IADD3 R2, P0, R14, R0, RZ ;  /* 0x000000000e027210 */ /* 0x000fda0007f1e0ff */
[----:B------:R-:W-:Y:S05]  /*15900*/  WARPSYNC.COLLECTIVE R15, `(.L_x_4873) ;  /* 0x000000000f087348 */ /* 0x000fea0003c00000 */
[----:B------:R0:W1:Y:S02]  /*15910*/  SHFL.IDX P6, R14, R13, R12, R11 ;  /* 0x0000000c0d0e7389 */ /* 0x00006400000c000b */
[----:B01----:R-:W-:Y:S01]  /*15920*/  ENDCOLLECTIVE ;  /* 0x000000000000791b */ /* 0x003fe20003800000 */
.L_x_4873:
        /* <DEDUP_REMOVED lines=13> */
.L_x_4874:
[----:B------:R-:W-:Y:S05]  /*15a00*/  BRA `(.L_x_4875) ;  /* 0xffffffbc00dc7947 */ /* 0x000fea000383ffff */
.L_x_4761:
        /* <DEDUP_REMOVED lines=8> */
.L_x_4877:
[----:B------:R-:W-:Y:S05]  /*15a90*/  BSYNC B0 ;  /* 0x0000000000007941 */ /* 0x000fea0003800000 */
.L_x_4876:
[----:B------:R-:W-:Y:S05]  /*15aa0*/  BRA `(.L_x_4878) ;  /* 0xffffffc000ac7947 */ /* 0x000fea000383ffff */
.L_x_4764:
[----:B0-----:R0:W1:Y:S02]  /*15ab0*/  SYNCS.PHASECHK.TRANS64.TRYWAIT P0, [R7+URZ+0x32420], R0 ;  /* 0x03242000070075a7 */ /* 0x001064000800017f */
[----:B-1----:R-:W-:Y:S05]  /*15ac0*/  @!P0 NANOSLEEP.SYNCS 0x989680 ;  /* 0x009896800000895d */ /* 0x002fea0003900000 */
[----:B------:R-:W1:Y:S02]  /*15ad0*/  @!P0 SYNCS.PHASECHK.TRANS64 P0, [R7+URZ+0x32420], R0 ;  /* 0x03242000070085a7 */ /* 0x000e64000800007f */
[----:B-1----:R-:W-:Y:S05]  /*15ae0*/  @!P0 BRA `(.L_x_4764) ;  /* 0xfffffffc00f08947 */ /* 0x002fea000383ffff */
[----:B------:R-:W-:Y:S05]  /*15af0*/  BRA `(.L_x_4879) ;  /* 0xffffffc000f47947 */ /* 0x000fea000383ffff */
.L_x_4765:
[----:B------:R-:W1:Y:S01]  /*15b00*/  S2R R2, SR_TID.X ;  /* 0x0000000000027919 */ /* 0x000e620000002100 */
[----:B------:R-:W-:Y:S01]  /*15b10*/  BSSY B0, `(.L_x_4880) ;  /* 0x000000a000007945 */ /* 0x000fe20003800000 */
[----:B------:R-:W-:Y:S02]  /*15b20*/  IMAD.MOV.U32 R12, RZ, RZ, RZ ;  /* 0x000000ffff0c7224 */ /* 0x000fe400078e00ff */
[----:B------:R-:W-:Y:S02]  /*15b30*/  IMAD.MOV.U32 R11, RZ, RZ, 0x1f ;  /* 0x0000001fff0b7424 */ /* 0x000fe400078e00ff */
[----:B------:R-:W-:Y:S01]  /*15b40*/  IMAD.MOV.U32 R15, RZ, RZ, -0x1 ;  /* 0xffffffffff0f7424 */ /* 0x000fe200078e00ff */
[----:B-1----:R-:W-:-:S04]  /*15b50*/  SHF.R.U32.HI R2, RZ, 0x5, R2 ;  /* 0x00000005ff027819 */ /* 0x002fc80000011602 */
[----:B------:R-:W-:-:S04]  /*15b60*/  LOP3.LUT R2, R2, 0x3, RZ, 0xc0, !PT ;  /* 0x0000000302027812 */ /* 0x000fc800078ec0ff */
[----:B------:R-:W-:-:S07]  /*15b70*/  MOV R13, R2 ;  /* 0x00000002000d7202 */ /* 0x000fce0000000f00 */
[----:B0-23-5:R-:W-:Y:S05]  /*15b80*/  WARPSYNC.COLLECTIVE R15, `(.L_x_4881) ;  /* 0x000000000f087348 */ /* 0x02dfea0003c00000 */
[----:B------:R1:W4:Y:S02]  /*15b90*/  SHFL.IDX P6, R14, R13, R12, R11 ;  /* 0x0000000c0d0e7389 */ /* 0x00032400000c000b */
[----:B012345:R-:W-:Y:S01]  /*15ba0*/  ENDCOLLECTIVE ;  /* 0x000000000000791b */ /* 0x03ffe20003800000 */
.L_x_4881:
[----:B------:R-:W-:Y:S05]  /*15bb0*/  BSYNC B0 ;  /* 0x0000000000007941 */ /* 0x000fea0003800000 */
.L_x_4880:
[----:B------:R-:W-:Y:S05]  /*15bc0*/  BRA `(.L_x_4882) ;  /* 0xffffffc000dc7947 */ /* 0x000fea000383ffff */
.L_x_4768:
[----:B------:R-:W-:Y:S01]  /*15bd0*/  BSSY B1, `(.L_x_4883) ;  /* 0x0000006000017945 */ /* 0x000fe20003800000 */
[----:B------:R-:W-:-:S07]  /*15be0*/  IMAD.MOV.U32 R15, RZ, RZ, -0x1 ;  /* 0xffffffffff0f7424 */ /* 0x000fce00078e00ff */
[----:B0-23-5:R-:W-:Y:S05]  /*15bf0*/  WARPSYNC.COLLECTIVE R15, `(.L_x_4884) ;  /* 0x000000000f0c7348 */ /* 0x02dfea0003c00000 */
[----:B------:R-:W-:Y:S02]  /*15c00*/  ELECT P6, UR62, PT ;  /* 0x00000000003e782f */ /* 0x000fe400038c0000 */
[----:B------:R-:W-:Y:S01]  /*15c10*/  MOV R14, UR62 ;  /* 0x0000003e000e7c02 */ /* 0x000fe20008000f00 */
[----:B0-23-5:R-:W-:Y:S10]  /*15c20*/  ENDCOLLECTIVE ;  /* 0x000000000000791b */ /* 0x02dff40003800000 */
.L_x_4884:
[----:B------:R-:W-:Y:S05]  /*15c30*/  BSYNC B1 ;  /* 0x0000000000017941 */ /* 0x000fea0003800000 */
.L_x_4883:
[----:B------:R-:W-:Y:S05]  /*15c40*/  BRA `(.L_x_4885) ;  /* 0xffffffc000d47947 */ /* 0x000fea000383ffff */
.L_x_4770:
[----:B0-----:R0:W1:Y:S02]  /*15c50*/  SYNCS.PHASECHK.TRANS64.TRYWAIT P1, [R5+URZ+0x32440], R0 ;  /* 0x03244000050075a7 */ /* 0x001064000802017f */
[----:B-1----:R-:W-:Y:S05]  /*15c60*/  @!P1 NANOSLEEP.SYNCS 0x989680 ;  /* 0x009896800000995d */ /* 0x002fea0003900000 */
[----:B------:R-:W1:Y:S02]  /*15c70*/  @!P1 SYNCS.PHASECHK.TRANS64 P1, [R5+URZ+0x32440], R0 ;  /* 0x03244000050095a7 */ /* 0x000e64000802007f */
[----:B-1----:R-:W-:Y:S05]  /*15c80*/  @!P1 BRA `(.L_x_4770) ;  /* 0xfffffffc00f09947 */ /* 0x002fea000383ffff */
[----:B------:R-:W-:Y:S05]  /*15c90*/  BRA `(.L_x_4886) ;  /* 0xffffffc000fc7947 */ /* 0x000fea000383ffff */
.L_x_4772:
[----:B-1----:R1:W4:Y:S02]  /*15ca0*/  SYNCS.PHASECHK.TRANS64.TRYWAIT P1, [R3+URZ+0x32440], R2 ;  /* 0x03244002030075a7 */ /* 0x002324000802017f */
[----:B----4-:R-:W-:Y:S05]  /*15cb0*/  @!P1 NANOSLEEP.SYNCS 0x989680 ;  /* 0x009896800000995d */ /* 0x010fea0003900000 */
[----:B------:R-:W4:Y:S02]  /*15cc0*/  @!P1 SYNCS.PHASECHK.TRANS64 P1, [R3+URZ+0x32440], R2 ;  /* 0x03244002030095a7 */ /* 0x000f24000802007f */
[----:B----4-:R-:W-:Y:S05]  /*15cd0*/  @!P1 BRA `(.L_x_4772) ;  /* 0xfffffffc00f09947 */ /* 0x010fea000383ffff */
[----:B------:R-:W-:Y:S05]  /*15ce0*/  BRA `(.L_x_4887) ;  /* 0xffffffc400087947 */ /* 0x000fea000383ffff */
.L_x_4774:
[----:B----4-:R4:W0:Y:S02]  /*15cf0*/  SYNCS.PHASECHK.TRANS64.TRYWAIT P1, [R5+URZ+0x32460], R0 ;  /* 0x03246000050075a7 */ /* 0x010824000802017f */
[----:B0-----:R-:W-:Y:S05]  /*15d00*/  @!P1 NANOSLEEP.SYNCS 0x989680 ;  /* 0x009896800000995d */ /* 0x001fea0003900000 */
[----:B------:R-:W0:Y:S02]  /*15d10*/  @!P1 SYNCS.PHASECHK.TRANS64 P1, [R5+URZ+0x32460], R0 ;  /* 0x03246000050095a7 */ /* 0x000e24000802007f */
[----:B0-----:R-:W-:Y:S05]  /*15d20*/  @!P1 BRA `(.L_x_4774) ;  /* 0xfffffffc00f09947 */ /* 0x001fea000383ffff */
[----:B------:R-:W-:Y:S05]  /*15d30*/  BRA `(.L_x_4888) ;  /* 0xffffffc400047947 */ /* 0x000fea000383ffff */
.L_x_4889:
        /* <DEDUP_REMOVED lines=12> */
.L_x_6464:


//--------------------- .text._ZN7cutlass13device_kernelIN5flash11enable_sm90INS1_16FlashAttnFwdSm90INS1_25CollectiveMainloopFwdSm90ILi2EN4cute5tupleIJNS5_1CILi1EEES8_S8_EEENS6_IJNS7_ILi128EEENS7_ILi96EEENS7_ILi64EEEEEELi256ENS_10bfloat16_tEfNS_4arch4Sm90ELb1ELb0ELb1ELb1ELb1ELb0ELb0ELb1ELb0ELb1ELb0ELb0EEENS1_21CollectiveEpilogueFwdINS6_IJSA_NS7_ILi256EEESB_EEES9_SE_SG_Li256ELb1ELb1ELb0ELb0EEENS1_36VarlenDynamicPersistentTileSchedulerILi128ELi96ELi256ELi128ELb0ELb1ELb1ELb1ELb1ELb1EEEEEEEEEvNT_6ParamsE --------------------------
	.section	.text._ZN7cutlass13device_kernelIN5flash11enable_sm90INS1_16FlashAttnFwdSm90INS1_25CollectiveMainloopFwdSm90ILi2EN4cute5tupleIJNS5_1CILi1EEES8_S8_EEENS6_IJNS7_ILi128EEENS7_ILi96EEENS7_ILi64EEEEEELi256ENS_10bfloat16_tEfNS_4arch4Sm90ELb1ELb0ELb1ELb1ELb1ELb0ELb0ELb1ELb0ELb1ELb0ELb0EEENS1_21CollectiveEpilogueFwdINS6_IJSA_NS7_ILi256EEESB_EEES9_SE_SG_Li256ELb1ELb1ELb0ELb0EEENS1_36VarlenDynamicPersistentTileSchedulerILi128ELi96ELi256ELi128ELb0ELb1ELb1ELb1ELb1ELb1EEEEEEEEEvNT_6ParamsE,"ax",@progbits
	.align	128
.text._ZN7cutlass13device_kernelIN5flash11enable_sm90INS1_16FlashAttnFwdSm90INS1_25CollectiveMainloopFwdSm90ILi2EN4cute5tupleIJNS5_1CILi1EEES8_S8_EEENS6_IJNS7_ILi128EEENS7_ILi96EEENS7_ILi64EEEEEELi256ENS_10bfloat16_tEfNS_4arch4Sm90ELb1ELb0ELb1ELb1ELb1ELb0ELb0ELb1ELb0ELb1ELb0ELb0EEENS1_21CollectiveEpilogueFwdINS6_IJSA_NS7_ILi256EEESB_EEES9_SE_SG_Li256ELb1ELb1ELb0ELb0EEENS1_36VarlenDynamicPersistentTileSchedulerILi128ELi96ELi256ELi128ELb0ELb1ELb1ELb1ELb1ELb1EEEEEEEEEvNT_6ParamsE:
        .type           _ZN7cutlass13device_kernelIN5flash11enable_sm90INS1_16FlashAttnFwdSm90INS1_25CollectiveMainloopFwdSm90ILi2EN4cute5tupleIJNS5_1CILi1EEES8_S8_EEENS6_IJNS7_ILi128EEENS7_ILi96EEENS7_ILi64EEEEEELi256ENS_10bfloat16_tEfNS_4arch4Sm90ELb1ELb0ELb1ELb1ELb1ELb0ELb0ELb1ELb0ELb1ELb0ELb0EEENS1_21CollectiveEpilogueFwdINS6_IJSA_NS7_ILi256EEESB_EEES9_SE_SG_Li256ELb1ELb1ELb0ELb0EEENS1_36VarlenDynamicPersistentTileSchedulerILi128ELi96ELi256ELi128ELb0ELb1ELb1ELb1ELb1ELb1EEEEEEEEEvNT_6ParamsE,@function
        .size           _ZN7cutlass13device_kernelIN5flash11enable_sm90INS1_16FlashAttnFwdSm90INS1_25CollectiveMainloopFwdSm90ILi2EN4cute5tupleIJNS5_1CILi1EEES8_S8_EEENS6_IJNS7_ILi128EEENS7_ILi96EEENS7_ILi64EEEEEELi256ENS_10bfloat16_tEfNS_4arch4Sm90ELb1ELb0ELb1ELb1ELb1ELb0ELb0ELb1ELb0ELb1ELb0ELb0EEENS1_21CollectiveEpilogueFwdINS6_IJSA_NS7_ILi256EEESB_EEES9_SE_SG_Li256ELb1ELb1ELb0ELb0EEENS1_36VarlenDynamicPersistentTileSchedulerILi128ELi96ELi256ELi128ELb0ELb1ELb1ELb1ELb1ELb1EEEEEEEEEvNT_6ParamsE,(.L_x_6465 - _ZN7cutlass13device_kernelIN5flash11enable_sm90INS1_16FlashAttnFwdSm90INS1_25CollectiveMainloopFwdSm90ILi2EN4cute5tupleIJNS5_1CILi1EEES8_S8_EEENS6_IJNS7_ILi128EEENS7_ILi96EEENS7_ILi64EEEEEELi256ENS_10bfloat16_tEfNS_4arch4Sm90ELb1ELb0ELb1ELb1ELb1ELb0ELb0ELb1ELb0ELb1ELb0ELb0EEENS1_21CollectiveEpilogueFwdINS6_IJSA_NS7_ILi256EEESB_EEES9_SE_SG_Li256ELb1ELb1ELb0ELb0EEENS1_36VarlenDynamicPersistentTileSchedulerILi128ELi96ELi256ELi128ELb0ELb1ELb1ELb1ELb1ELb1EEEEEEEEEvNT_6ParamsE)
        .other          _ZN7cutlass13device_kernelIN5flash11enable_sm90INS1_16FlashAttnFwdSm90INS1_25CollectiveMainloopFwdSm90ILi2EN4cute5tupleIJNS5_1CILi1EEES8_S8_EEENS6_IJNS7_ILi128EEENS7_ILi96EEENS7_ILi64EEEEEELi256ENS_10bfloat16_tEfNS_4arch4Sm90ELb1ELb0ELb1ELb1ELb1ELb0ELb0ELb1ELb0ELb1ELb0ELb0EEENS1_21CollectiveEpilogueFwdINS6_IJSA_NS7_ILi256EEESB_EEES9_SE_SG_Li256ELb1ELb1ELb0ELb0EEENS1_36VarlenDynamicPersistentTileSchedulerILi128ELi96ELi256ELi128ELb0ELb1ELb1ELb1ELb1ELb1EEEEEEEEEvNT_6ParamsE,@"STO_CUDA_ENTRY STV_DEFAULT"
_ZN7cutlass13device_kernelIN5flash11enable_sm90INS1_16FlashAttnFwdSm90INS1_25CollectiveMainloopFwdSm90ILi2EN4cute5tupleIJNS5_1CILi1EEES8_S8_EEENS6_IJNS7_ILi128EEENS7_ILi96EEENS7_ILi64EEEEEELi256ENS_10bfloat16_tEfNS_4arch4Sm90ELb1ELb0ELb1ELb1ELb1ELb0ELb0ELb1ELb0ELb1ELb0ELb0EEENS1_21CollectiveEpilogueFwdINS6_IJSA_NS7_ILi256EEESB_EEES9_SE_SG_Li256ELb1ELb1ELb0ELb0EEENS1_36VarlenDynamicPersistentTileSchedulerILi128ELi96ELi256ELi128ELb0ELb1ELb1ELb1ELb1ELb1EEEEEEEEEvNT_6ParamsE:
        /* <DEDUP_REMOVED lines=45> */
.L_x_4890:
        /* <DEDUP_REMOVED lines=22> */
.L_x_4891:
        /* <DEDUP_REMOVED lines=18> */
.L_x_4892:
        /* <DEDUP_REMOVED lines=22> */
.L_x_4893:
        /* <DEDUP_REMOVED lines=23> */
.L_x_4894:
        /* <DEDUP_REMOVED lines=8> */
.L_x_4896:
        /* <DEDUP_REMOVED lines=23> */
[----:B------:R-:W-:Y:S01]  /*0a10*/  R2UR UR7, R7 ;  /* 0x00000000070772ca */ /* 0x000fe200000e0000 */
        /* <DEDUP_REMOVED lines=24> */
[----:B------:R-:W-:-:S02]  /*0ba0*/  LEA.HI R0, R0, R209, RZ, 0x3 ;  /* 0x000000d100007211 */ /* 0x000fc400078f18ff */
[----:B------:R-:W-:Y:S01]  /*0bb0*/  LOP3.LUT R2, R2, 0x1ffffffe, RZ, 0xc0, !PT ;  /* 0x1ffffffe02027812 */ /* 0x000fe200078ec0ff */
[----:B------:R-:W-:Y:S01]  /*0bc0*/  IMAD.IADD R6, R209, 0x1, -R6 ;  /* 0x00000001d1067824 */ /* 0x000fe200078e0a06 */
[----:B------:R-:W-:Y:S02]  /*0bd0*/  LOP3.LUT R11, R11, 0xfffffff8, RZ, 0xc0, !PT ;  /* 0xfffffff80b0b7812 */ /* 0x000fe400078ec0ff */
[----:B------:R-:W-:Y:S02]  /*0be0*/  LEA.HI R8, R8, R201, RZ, 0x5 ;  /* 0x000000c908087211 */ /* 0x000fe400078f28ff */
[----:B------:R-:W-:Y:S01]  /*0bf0*/  LEA.HI R3, R3, R202, RZ, 0x1 ;  /* 0x000000ca03037211 */ /* 0x000fe200078f08ff */
[----:B------:R-:W-:Y:S01]  /*0c00*/  IMAD.IADD R11, R10, 0x1, -R11 ;  /* 0x000000010a0b7824 */ /* 0x000fe200078e0a0b */
[----:B------:R-:W-:Y:S02]  /*0c10*/  LOP3.LUT R4, R0, 0xfffffff8, RZ, 0xc0, !PT ;  /* 0xfffffff800047812 */ /* 0x000fe400078ec0ff */
[----:B------:R-:W-:-:S02]  /*0c20*/  IADD3 R2, R5, -R2, RZ ;  /* 0x8000000205027210 */ /* 0x000fc40007ffe0ff */
[----:B------:R-:W-:Y:S01]  /*0c30*/  SHF.R.S32.HI R8, RZ, 0x5, R8 ;  /* 0x00000005ff087819 */ /* 0x000fe20000011408 */
[----:B------:R-:W-:Y:S01]  /*0c40*/  IMAD.IADD R23, R209, 0x1, -R4 ;  /* 0x00000001d1177824 */ /* 0x000fe200078e0a04 */
[----:B------:R-:W-:Y:S01]  /*0c50*/  LOP3.LUT R3, R3, 0x3fffffe, RZ, 0xc0, !PT ;  /* 0x03fffffe03037812 */ /* 0x000fe200078ec0ff */
[----:B------:R-:W-:Y:S01]  /*0c60*/  IMAD R204, R2, 0x8, R7 ;  /* 0x0000000802cc7824 */ /* 0x000fe200078e0207 */
[----:B------:R-:W-:Y:S01]  /*0c70*/  LEA.HI R5, R6, R6, RZ, 0x1 ;  /* 0x0000000606057211 */ /* 0x000fe200078f08ff */
[----:B------:R-:W-:Y:S01]  /*0c80*/  IMAD R8, R8, 0x10, R11 ;  /* 0x0000001008087824 */ /* 0x000fe200078e020b */
[----:B------:R-:W-:Y:S01]  /*0c90*/  SHF.R.S32.HI R200, RZ, 0x3, R0 ;  /* 0x00000003ffc87819 */ /* 0x000fe20000011400 */
[----:B------:R-:W-:Y:S01]  /*0ca0*/  IMAD.IADD R3, R202, 0x1, -R3 ;  /* 0x00000001ca037824 */ /* 0x000fe200078e0a03 */
[----:B------:R-:W-:Y:S01]  /*0cb0*/  LOP3.LUT R5, R5, 0x1ffffffe, RZ, 0xc0, !PT ;  /* 0x1ffffffe05057812 */ /* 0x000fe200078ec0ff */
[----:B------:R-:W-:Y:S01]  /*0cc0*/  IMAD.SHL.U32 R2, R23, 0x8, RZ ;  /* 0x0000000817027824 */ /* 0x000fe200078e00ff */
[----:B------:R-:W-:Y:S01]  /*0cd0*/  LOP3.LUT R0, R9, 0x7ffffffc, RZ, 0xc0, !PT ;  /* 0x7ffffffc09007812 */ /* 0x000fe200078ec0ff */
[----:B------:R-:W-:Y:S01]  /*0ce0*/  IMAD R203, R3, 0x40, R8 ;  /* 0x0000004003cb7824 */ /* 0x000fe200078e0208 */
[----:B------:R-:W-:Y:S01]  /*0cf0*/  IADD3 R16, R6, -R5, RZ ;  /* 0x8000000506107210 */ /* 0x000fe20007ffe0ff */
[C---:B------:R-:W-:Y:S01]  /*0d00*/  VIADD R19, R2.reuse, 0x40 ;  /* 0x0000004002137836 */ /* 0x040fe20000000000 */
[----:B------:R-:W-:Y:S01]  /*0d10*/  SHF.R.S32.HI R208, RZ, 0x1f, R2 ;  /* 0x0000001fffd07819 */ /* 0x000fe20000011402 */
[----:B------:R-:W-:Y:S01]  /*0d20*/  VIADD R18, R2, 0x80 ;  /* 0x0000008002127836 */ /* 0x000fe20000000000 */
[----:B------:R-:W-:Y:S01]  /*0d30*/  LEA R16, R16, R203, 0x3 ;  /* 0x000000cb10107211 */ /* 0x000fe200078e18ff */
[----:B------:R-:W-:Y:S01]  /*0d40*/  VIADD R22, R2, 0xc0 ;  /* 0x000000c002167836 */ /* 0x000fe20000000000 */
[----:B------:R-:W-:Y:S01]  /*0d50*/  SHF.R.S32.HI R207, RZ, 0x1f, R19 ;  /* 0x0000001fffcf7819 */ /* 0x000fe20000011413 */
[----:B------:R-:W-:Y:S01]  /*0d60*/  IMAD.IADD R17, R201, 0x1, -R0 ;  /* 0x00000001c9117824 */ /* 0x000fe200078e0a00 */
[----:B------:R-:W-:-:S02]  /*0d70*/  SHF.R.S32.HI R206, RZ, 0x1f, R18 ;  /* 0x0000001fffce7819 */ /* 0x000fc40000011412 */
[----:B------:R-:W-:-:S07]  /*0d80*/  SHF.R.S32.HI R205, RZ, 0x1f, R22 ;  /* 0x0000001fffcd7819 */ /* 0x000fce0000011416 */
.L_x_4956:
[----:B------:R-:W-:Y:S01]  /*0d90*/  ULDC.64 UR8, c[0x0][0xc88] ;  /* 0x0003220000087ab9 */ /* 0x000fe20000000a00 */
[----:B------:R-:W-:Y:S01]  /*0da0*/  ULDC.64 UR10, c[0x0][0xa18] ;  /* 0x00028600000a7ab9 */ /* 0x000fe20000000a00 */
[----:B------:R-:W-:Y:S02]  /*0db0*/  UIMAD.WIDE UR8, UR7, 0x4, UR8 ;  /* 0x00000004070878a5 */ /* 0x000fe4000f8e0208 */
[----:B------:R-:W-:Y:S01]  /*0dc0*/  UISETP.NE.U32.AND UP1, UPT, UR10, URZ, UPT ;  /* 0x0000003f0a00728c */ /* 0x000fe2000bf25070 */
[----:B------:R-:W-:Y:S01]  /*0dd0*/  ULDC UR4, c[0x0][0x424] ;  /* 0x0001090000047ab9 */ /* 0x000fe20000000800 */
[----:B------:R-:W-:Y:S02]  /*0de0*/  ULDC UR7, c[0x0][0x2f0] ;  /* 0x0000bc0000077ab9 */ /* 0x000fe40000000800 */
[----:B01----:R-:W-:Y:S02]  /*0df0*/  IMAD.U32 R4, RZ, RZ, UR8 ;  /* 0x00000008ff047e24 */ /* 0x003fe4000f8e00ff */
[----:B--2---:R-:W-:Y:S01]  /*0e00*/  IMAD.U32 R5, RZ, RZ, UR9 ;  /* 0x00000009ff057e24 */ /* 0x004fe2000f8e00ff */
[----:B------:R-:W-:-:S04]  /*0e10*/  ULDC.64 UR8, c[0x0][0xa28] ;  /* 0x00028a0000087ab9 */ /* 0x000fc80000000a00 */
[----:B------:R-:W2:Y:S01]  /*0e20*/  LDG.E R4, desc[UR48][R4.64] ;  /* 0x0000003004047981 */ /* 0x000ea2000c1e1900 */
[----:B------:R-:W-:Y:S02]  /*0e30*/  UISETP.NE.U32.AND UP0, UPT, UR8, URZ, UPT ;  /* 0x0000003f0800728c */ /* 0x000fe4000bf05070 */
[----:B------:R-:W-:Y:S02]  /*0e40*/  UISETP.NE.AND.EX UP1, UPT, UR11, URZ, UPT, UP1 ;  /* 0x0000003f0b00728c */ /* 0x000fe4000bf25310 */
[----:B------:R-:W-:-:S04]  /*0e50*/  UISETP.NE.AND.EX UP0, UPT, UR9, URZ, UPT, UP0 ;  /* 0x0000003f0900728c */ /* 0x000fc8000bf05300 */
[----:B------:R-:W-:Y:S02]  /*0e60*/  PLOP3.LUT P2, PT, PT, PT, UP1, 0x80, 0x0 ;  /* 0x000000000000781c */ /* 0x000fe40003f4f018 */
[----:B------:R-:W-:Y:S02]  /*0e70*/  PLOP3.LUT P0, PT, PT, PT, UP0, 0x80, 0x0 ;  /* 0x000000000000781c */ /* 0x000fe40003f0f008 */
[----:B--2---:R-:W-:-:S13]  /*0e80*/  R2UR UR40, R4 ;  /* 0x00000000042872ca */ /* 0x004fda00000e0000 */
[----:B------:R-:W-:Y:S02]  /*0e90*/  USHF.R.S32.HI UR41, URZ, 0x1f, UR40 ;  /* 0x0000001f3f297899 */ /* 0x000fe40008011428 */
[----:B------:R-:W-:-:S04]  /*0ea0*/  @UP0 ULEA UR8, UP2, UR40, UR8, 0x2 ;  /* 0x0000000828080291 */ /* 0x000fc8000f84103f */
[----:B------:R-:W-:Y:S02]  /*0eb0*/  @UP0 ULEA.HI.X UR9, UR40, UR9, UR41, 0x2, UP2 ;  /* 0x0000000928090291 */ /* 0x000fe400090f1429 */
[----:B------:R-:W-:Y:S01]  /*0ec0*/  @UP1 ULEA UR10, UP0, UR40, UR10, 0x2 ;  /* 0x0000000a280a1291 */ /* 0x000fe2000f80103f */
[----:B------:R-:W-:-:S03]  /*0ed0*/  IMAD.U32 R4, RZ, RZ, UR8 ;  /* 0x00000008ff047e24 */ /* 0x000fc6000f8e00ff */
[----:B------:R-:W-:Y:S01]  /*0ee0*/  @UP1 ULEA.HI.X UR11, UR40, UR11, UR41, 0x2, UP0 ;  /* 0x0000000b280b1291 */ /* 0x000fe200080f1429 */
[----:B------:R-:W-:Y:S01]  /*0ef0*/  IMAD.U32 R5, RZ, RZ, UR9 ;  /* 0x00000009ff057e24 */ /* 0x000fe2000f8e00ff */
[----:B------:R-:W-:Y:S01]  /*0f00*/  ULDC.64 UR8, c[0x0][0x418] ;  /* 0x0001060000087ab9 */ /* 0x000fe20000000a00 */
[----:B------:R-:W-:-:S03]  /*0f10*/  IMAD.U32 R6, RZ, RZ, UR10 ;  /* 0x0000000aff067e24 */ /* 0x000fc6000f8e00ff */
[----:B------:R-:W-:Y:S01]  /*0f20*/  IMAD.U32 R7, RZ, RZ, UR11 ;  /* 0x0000000bff077e24 */ /* 0x000fe2000f8e00ff */
[----:B------:R-:W2:Y:S04]  /*0f30*/  @P0 LDG.E R4, desc[UR48][R4.64] ;  /* 0x0000003004040981 */ /* 0x000ea8000c1e1900 */
[----:B---3--:R-:W3:Y:S01]  /*0f40*/  @P2 LDG.E R6, desc[UR48][R6.64] ;  /* 0x0000003006062981 */ /* 0x008ee2000c1e1900 */
[----:B------:R-:W-:Y:S01]  /*0f50*/  UISETP.NE.U32.AND UP0, UPT, UR8, URZ, UPT ;  /* 0x0000003f0800728c */ /* 0x000fe2000bf05070 */
[----:B------:R-:W-:Y:S01]  /*0f60*/  UMOV UR44, URZ ;  /* 0x0000003f002c7c82 */ /* 0x000fe20008000000 */
[----:B------:R-:W-:Y:S02]  /*0f70*/  UMOV UR43, UR6 ;  /* 0x00000006002b7c82 */ /* 0x000fe40008000000 */
[----:B------:R-:W-:-:S03]  /*0f80*/  UISETP.NE.AND.EX UP0, UPT, UR9, URZ, UPT, UP0 ;  /* 0x0000003f0900728c */ /* 0x000fc6000bf05300 */
[----:B------:R-:W-:Y:S01]  /*0f90*/  ULDC.64 UR8, c[0x0][0xa20] ;  /* 0x0002880000087ab9 */ /* 0x000fe20000000a00 */
[----:B------:R-:W-:Y:S01]  /*0fa0*/  USEL UR4, UR4, 0x1, UP0 ;  /* 0x0000000104047887 */ /* 0x000fe20008000000 */
[----:B------:R-:W-:-:S03]  /*0fb0*/  ISETP.NE.U32.AND P1, PT, RZ, UR8, PT ;  /* 0x00000008ff007c0c */ /* 0x000fc6000bf25070 */
[----:B------:R-:W-:Y:S01]  /*0fc0*/  UIMAD UR4, UR4, UR7, URZ ;  /* 0x00000007040472a4 */ /* 0x000fe2000f8e023f */
[----:B------:R-:W-:Y:S02]  /*0fd0*/  ISETP.NE.AND.EX P1, PT, RZ, UR9, PT, P1 ;  /* 0x00000009ff007c0c */ /* 0x000fe4000bf25310 */
[----:B--2---:R-:W-:Y:S02]  /*0fe0*/  @P0 R2UR UR44, R4 ;  /* 0x00000000042c02ca */ /* 0x004fe400000e0000 */
[----:B---3--:R-:W-:Y:S01]  /*0ff0*/  @P2 R2UR UR42, R6 ;  /* 0x00000000062a22ca */ /* 0x008fe200000e0000 */
[----:B----4-:R-:W-:-:S14]  /*1000*/  @P2 BRA `(.L_x_4897) ;  /* 0x0000000000382947 */ /* 0x010fdc0003800000 */
[----:B------:R-:W-:Y:S01]  /*1010*/  ULDC.64 UR6, c[0x0][0xa00] ;  /* 0x0002800000067ab9 */ /* 0x000fe20000000a00 */
[----:B------:R-:W-:Y:S01]  /*1020*/  ULDC UR42, c[0x0][0x288] ;  /* 0x0000a200002a7ab9 */ /* 0x000fe20000000800 */
[----:B------:R-:W-:-:S04]  /*1030*/  ISETP.NE.U32.AND P0, PT, RZ, UR6, PT ;  /* 0x00000006ff007c0c */ /* 0x000fc8000bf05070 */
[----:B------:R-:W-:-:S13]  /*1040*/  ISETP.NE.AND.EX P0, PT, RZ, UR7, PT, P0 ;  /* 0x00000007ff007c0c */ /* 0x000fda000bf05300 */
[----:B------:R-:W-:Y:S05]  /*1050*/  @!P0 BRA `(.L_x_4897) ;  /* 0x0000000000248947 */ /* 0x000fea0003800000 */
[----:B------:R-:W-:Y:S02]  /*1060*/  ULDC.64 UR6, c[0x0][0xa00] ;  /* 0x0002800000067ab9 */ /* 0x000fe40000000a00 */
[----:B------:R-:W-:-:S06]  /*1070*/  UIMAD.WIDE UR6, UR40, 0x4, UR6 ;  /* 0x00000004280678a5 */ /* 0x000fcc000f8e0206 */
[----:B------:R-:W-:Y:S01]  /*1080*/  MOV R4, UR6 ;  /* 0x0000000600047c02 */ /* 0x000fe20008000f00 */
[----:B------:R-:W-:-:S05]  /*1090*/  IMAD.U32 R5, RZ, RZ, UR7 ;  /* 0x00000007ff057e24 */ /* 0x000fca000f8e00ff */
[----:B------:R-:W2:Y:S04]  /*10a0*/  LDG.E R3, desc[UR48][R4.64] ;  /* 0x0000003004037981 */ /* 0x000ea8000c1e1900 */
[----:B------:R-:W3:Y:S01]  /*10b0*/  LDG.E R0, desc[UR48][R4.64+0x4] ;  /* 0x0000043004007981 */ /* 0x000ee2000c1e1900 */
[----:B--2---:R-:W-:Y:S02]  /*10c0*/  R2UR UR42, R3 ;  /* 0x00000000032a72ca */ /* 0x004fe400000e0000 */
[----:B---3--:R-:W-:-:S13]  /*10d0*/  R2UR UR6, R0 ;  /* 0x00000000000672ca */ /* 0x008fda00000e0000 */
[----:B------:R-:W-:-:S12]  /*10e0*/  UIADD3 UR42, -UR42, UR6, URZ ;  /* 0x000000062a2a7290 */ /* 0x000fd8000fffe13f */
.L_x_4897:
[----:B------:R-:W-:Y:S05]  /*10f0*/  @!P1 BRA `(.L_x_4898) ;  /* 0x00000000001c9947 */ /* 0x000fea0003800000 */
[----:B------:R-:W-:-:S04]  /*1100*/  ULEA UR4, UP0, UR40, UR8, 0x2 ;  /* 0x0000000828047291 */ /* 0x000fc8000f80103f */
[----:B------:R-:W-:Y:S02]  /*1110*/  ULEA.HI.X UR6, UR40, UR9, UR41, 0x2, UP0 ;  /* 0x0000000928067291 */ /* 0x000fe400080f1429 */
[----:B------:R-:W-:-:S04]  /*1120*/  IMAD.U32 R4, RZ, RZ, UR4 ;  /* 0x00000004ff047e24 */ /* 0x000fc8000f8e00ff */
[----:B------:R-:W-:-:S05]  /*1130*/  IMAD.U32 R5, RZ, RZ, UR6 ;  /* 0x00000006ff057e24 */ /* 0x000fca000f8e00ff */
[----:B------:R-:W2:Y:S02]  /*1140*/  LDG.E R4, desc[UR48][R4.64] ;  /* 0x0000003004047981 */ /* 0x000ea4000c1e1900 */
[----:B--2---:R-:W-:Y:S01]  /*1150*/  R2UR UR4, R4 ;  /* 0x00000000040472ca */ /* 0x004fe200000e0000 */
[----:B------:R-:W-:-:S14]  /*1160*/  BRA `(.L_x_4899) ;  /* 0x0000000000347947 */ /* 0x000fdc0003800000 */
.L_x_4898:
        /* <DEDUP_REMOVED lines=13> */
.L_x_4899:
[----:B------:R-:W-:Y:S01]  /*1240*/  UIADD3 UR44, -UR44, UR4, URZ ;  /* 0x000000042c2c7290 */ /* 0x000fe2000fffe13f */
[----:B------:R-:W-:Y:S01]  /*1250*/  PLOP3.LUT P0, PT, PT, PT, PT, 0x80, 0x0 ;  /* 0x000000000000781c */ /* 0x000fe20003f0f070 */
[----:B------:R-:W-:Y:S01]  /*1260*/  USHF.L.U32 UR45, UR5, 0x7, URZ ;  /* 0x00000007052d7899 */ /* 0x000fe2000800063f */
[----:B------:R-:W-:Y:S01]  /*1270*/  IMAD.MOV.U32 R3, RZ, RZ, RZ ;  /* 0x000000ffff037224 */ /* 0x000fe200078e00ff */
[----:B------:R-:W-:Y:S01]  /*1280*/  ULDC UR4, c[0x0][0x448] ;  /* 0x0001120000047ab9 */ /* 0x000fe20000000800 */
[----:B------:R-:W-:Y:S01]  /*1290*/  UIADD3 UR7, UR44, 0x60, -UR42 ;  /* 0x000000602c077890 */ /* 0x000fe2000fffe82a */
[----:B------:R-:W-:Y:S01]  /*12a0*/  CS2R R8, SRZ ;  /* 0x0000000000087805 */ /* 0x000fe2000001ff00 */
[----:B------:R-:W-:Y:S01]  /*12b0*/  UISETP.NE.AND UP0, UPT, UR4, 0x1, UPT ;  /* 0x000000010400788c */ /* 0x000fe2000bf05270 */
[----:B------:R-:W-:Y:S01]  /*12c0*/  MOV R0, RZ ;  /* 0x000000ff00007202 */ /* 0x000fe20000000f00 */
[----:B------:R-:W-:Y:S01]  /*12d0*/  UIADD3 UR6, UR45, 0x7f, URZ ;  /* 0x0000007f2d067890 */ /* 0x000fe2000fffe03f */
[----:B------:R-:W-:Y:S01]  /*12e0*/  IMAD.MOV.U32 R150, RZ, RZ, RZ ;  /* 0x000000ffff967224 */ /* 0x000fe200078e00ff */
[----:B------:R-:W-:Y:S01]  /*12f0*/  UP2UR UR47, UPR, URZ, 0x1 ;  /* 0x000000013f2f7883 */ /* 0x000fe20008000000 */
[----:B------:R-:W-:-:S02]  /*1300*/  CS2R R148, SRZ ;  /* 0x0000000000947805 */ /* 0x000fc4000001ff00 */
[----:B------:R-:W-:Y:S02]  /*1310*/  CS2R R146, SRZ ;  /* 0x0000000000927805 */ /* 0x000fe4000001ff00 */
[----:B------:R-:W-:Y:S02]  /*1320*/  CS2R R144, SRZ ;  /* 0x0000000000907805 */ /* 0x000fe4000001ff00 */
[----:B------:R-:W-:Y:S02]  /*1330*/  CS2R R142, SRZ ;  /* 0x00000000008e7805 */ /* 0x000fe4000001ff00 */
[----:B------:R-:W-:Y:S02]  /*1340*/  CS2R R140, SRZ ;  /* 0x00000000008c7805 */ /* 0x000fe4000001ff00 */
[----:B------:R-:W-:Y:S01]  /*1350*/  CS2R R138, SRZ ;  /* 0x00000000008a7805 */ /* 0x000fe2000001ff00 */
[----:B------:R-:W-:Y:S01]  /*1360*/  @UP0 ULDC UR4, c[0x0][0x44c] ;  /* 0x0001130000040ab9 */ /* 0x000fe20000000800 */
[----:B------:R-:W-:Y:S01]  /*1370*/  @UP0 ULDC UR8, c[0x0][0x450] ;  /* 0x0001140000080ab9 */ /* 0x000fe20000000800 */
[----:B------:R-:W-:Y:S01]  /*1380*/  UIMAD.WIDE.U32 UR4, UR6, UR4, URZ ;  /* 0x00000004060472a5 */ /* 0x000fe2000f8e003f */
[----:B------:R-:W-:Y:S01]  /*1390*/  CS2R R136, SRZ ;  /* 0x0000000000887805 */ /* 0x000fe2000001ff00 */
[----:B------:R-:W-:Y:S01]  /*13a0*/  UIADD3 UR4, UR44, 0x5f, URZ ;  /* 0x0000005f2c047890 */ /* 0x000fe2000fffe03f */
[----:B------:R-:W-:Y:S01]  /*13b0*/  CS2R R134, SRZ ;  /* 0x0000000000867805 */ /* 0x000fe2000001ff00 */
[----:B------:R-:W-:Y:S01]  /*13c0*/  @UP0 USHF.R.U32.HI UR6, URZ, UR8, UR5 ;  /* 0x000000083f060299 */ /* 0x000fe20008011605 */
[----:B------:R-:W-:Y:S01]  /*13d0*/  CS2R R132, SRZ ;  /* 0x0000000000847805 */ /* 0x000fe2000001ff00 */
[----:B------:R-:W-:Y:S01]  /*13e0*/  UIMAD.WIDE UR4, UR4, 0x2aaaaaab, URZ ;  /* 0x2aaaaaab040478a5 */ /* 0x000fe2000f8e023f */
[----:B------:R-:W-:Y:S01]  /*13f0*/  CS2R R130, SRZ ;  /* 0x0000000000827805 */ /* 0x000fe2000001ff00 */
[----:B------:R-:W-:Y:S01]  /*1400*/  UIADD3 UR6, UR7, UR6, URZ ;  /* 0x0000000607067290 */ /* 0x000fe2000fffe03f */
[----:B------:R-:W-:Y:S01]  /*1410*/  CS2R R128, SRZ ;  /* 0x0000000000807805 */ /* 0x000fe2000001ff00 */
[----:B------:R-:W-:Y:S01]  /*1420*/  USHF.R.U32.HI UR4, URZ, 0x1f, UR5 ;  /* 0x0000001f3f047899 */ /* 0x000fe20008011605 */
[----:B------:R-:W-:Y:S01]  /*1430*/  CS2R R126, SRZ ;  /* 0x00000000007e7805 */ /* 0x000fe2000001ff00 */
[----:B------:R-:W-:Y:S01]  /*1440*/  UIMAD.WIDE UR6, UR6, 0x2aaaaaab, URZ ;  /* 0x2aaaaaab060678a5 */ /* 0x000fe2000f8e023f */
[----:B------:R-:W-:Y:S01]  /*1450*/  CS2R R124, SRZ ;  /* 0x00000000007c7805 */ /* 0x000fe2000001ff00 */
[----:B------:R-:W-:Y:S01]  /*1460*/  ULEA.HI.SX32 UR4, UR5, UR4, 0x1c ;  /* 0x0000000405047291 */ /* 0x000fe2000f8fe23f */
[----:B------:R-:W-:Y:S01]  /*1470*/  CS2R R122, SRZ ;  /* 0x00000000007a7805 */ /* 0x000fe2000001ff00 */
[----:B------:R-:W-:Y:S01]  /*1480*/  USHF.R.U32.HI UR6, URZ, 0x1f, UR7 ;  /* 0x0000001f3f067899 */ /* 0x000fe20008011607 */
[----:B------:R-:W-:-:S02]  /*1490*/  CS2R R120, SRZ ;  /* 0x0000000000787805 */ /* 0x000fc4000001ff00 */
[----:B------:R-:W-:Y:S02]  /*14a0*/  CS2R R118, SRZ ;  /* 0x0000000000767805 */ /* 0x000fe4000001ff00 */
[----:B------:R-:W-:Y:S01]  /*14b0*/  CS2R R116, SRZ ;  /* 0x0000000000747805 */ /* 0x000fe2000001ff00 */
[----:B------:R-:W-:Y:S01]  /*14c0*/  ULEA.HI.SX32 UR6, UR7, UR6, 0x1c ;  /* 0x0000000607067291 */ /* 0x000fe2000f8fe23f */
[----:B------:R-:W-:Y:S02]  /*14d0*/  CS2R R114, SRZ ;  /* 0x0000000000727805 */ /* 0x000fe4000001ff00 */
[----:B------:R-:W-:Y:S02]  /*14e0*/  CS2R R112, SRZ ;  /* 0x0000000000707805 */ /* 0x000fe4000001ff00 */
[----:B------:R-:W-:Y:S01]  /*14f0*/  CS2R R110, SRZ ;  /* 0x00000000006e7805 */ /* 0x000fe2000001ff00 */
[----:B------:R-:W-:Y:S01]  /*1500*/  UISETP.LT.AND UP0, UPT, UR4, UR6, UPT ;  /* 0x000000060400728c */ /* 0x000fe2000bf01270 */
[----:B------:R-:W-:-:S02]  /*1510*/  CS2R R108, SRZ ;  /* 0x00000000006c7805 */ /* 0x000fc4000001ff00 */
[----:B------:R-:W-:Y:S02]  /*1520*/  CS2R R106, SRZ ;  /* 0x00000000006a7805 */ /* 0x000fe4000001ff00 */
[----:B------:R-:W-:Y:S01]  /*1530*/  CS2R R104, SRZ ;  /* 0x0000000000687805 */ /* 0x000fe2000001ff00 */
[----:B------:R-:W-:Y:S01]  /*1540*/  USEL UR50, UR4, UR6, UP0 ;  /* 0x0000000604327287 */ /* 0x000fe20008000000 */
[----:B------:R-:W-:Y:S01]  /*1550*/  IMAD.MOV.U32 R170, RZ, RZ, RZ ;  /* 0x000000ffffaa7224 */ /* 0x000fe200078e00ff */
[----:B------:R-:W-:Y:S02]  /*1560*/  CS2R R168, SRZ ;  /* 0x0000000000a87805 */ /* 0x000fe4000001ff00 */
[----:B------:R-:W-:Y:S01]  /*1570*/  CS2R R100, SRZ ;  /* 0x0000000000647805 */ /* 0x000fe2000001ff00 */
[----:B------:R-:W-:Y:S01]  /*1580*/  UISETP.GE.AND UP0, UPT, UR50, 0x1, UPT ;  /* 0x000000013200788c */ /* 0x000fe2000bf06270 */
[----:B------:R-:W-:Y:S02]  /*1590*/  CS2R R166, SRZ ;  /* 0x0000000000a67805 */ /* 0x000fe4000001ff00 */
[----:B------:R-:W-:-:S02]  /*15a0*/  CS2R R96, SRZ ;  /* 0x0000000000607805 */ /* 0x000fc4000001ff00 */
[----:B------:R-:W-:Y:S02]  /*15b0*/  CS2R R86, SRZ ;  /* 0x0000000000567805 */ /* 0x000fe4000001ff00 */
[----:B------:R-:W-:Y:S02]  /*15c0*/  CS2R R92, SRZ ;  /* 0x00000000005c7805 */ /* 0x000fe4000001ff00 */
[----:B------:R-:W-:Y:S02]  /*15d0*/  CS2R R90, SRZ ;  /* 0x00000000005a7805 */ /* 0x000fe4000001ff00 */
[----:B------:R-:W-:Y:S02]  /*15e0*/  PLOP3.LUT P1, PT, PT, PT, UP0, 0x80, 0x0 ;  /* 0x000000000000781c */ /* 0x000fe40003f2f008 */
        /* <DEDUP_REMOVED lines=64> */
.L_x_4901:
        /* <DEDUP_REMOVED lines=10> */
.L_x_5041:
[----:B0-----:R-:W-:Y:S01]  /*1a90*/  MOV R0, UR46 ;  /* 0x0000002e00007c02 */ /* 0x001fe20008000f00 */
[----:B------:R-:W-:Y:S05]  /*1aa0*/  WARPSYNC.ALL ;  /* 0x0000000000007948 */ /* 0x000fea0003800000 */
[----:B------:R0:W-:Y:S01]  /*1ab0*/  BAR.SYNC.DEFER_BLOCKING R7, 0x100 ;  /* 0x000400070000751d */ /* 0x0001e20000010000 */
[----:B------:R-:W-:-:S13]  /*1ac0*/  ISETP.NE.AND P0, PT, R0, 0x3, PT ;  /* 0x000000030000780c */ /* 0x000fda0003f05270 */
[----:B0-----:R-:W-:Y:S05]  /*1ad0*/  @!P0 BRA `(.L_x_4903) ;  /* 0x0000000000048947 */ /* 0x001fea0003800000 */
[----:B------:R-:W-:Y:S01]  /*1ae0*/  BPT.TRAP 0x1 ;  /* 0x000000040000795c */ /* 0x000fe20000300000 */
.L_x_4903:
[----:B------:R-:W-:Y:S01]  /*1af0*/  ULEA UR22, UR38, UR51, 0x3 ;  /* 0x0000003326167291 */ /* 0x000fe2000f8e183f */
[----:B------:R-:W-:-:S05]  /*1b00*/  IMAD.U32 R8, RZ, RZ, UR37 ;  /* 0x00000025ff087e24 */ /* 0x000fca000f8e00ff */
[----:B------:R-:W-:-:S04]  /*1b10*/  SHF.L.U32 R8, R8, 0x1f, RZ ;  /* 0x0000001f08087819 */ /* 0x000fc800000006ff */
[----:B------:R0:W1:Y:S01]  /*1b20*/  SYNCS.PHASECHK.TRANS64.TRYWAIT P1, [UR22+0x22830], R8 ;  /* 0x02283008ff0075a7 */ /* 0x0000620008020156 */
[----:B------:R-:W-:Y:S05]  /*1b30*/  @!P0 BRA `(.L_x_4904) ;  /* 0x0000000000048947 */ /* 0x000fea0003800000 */
[----:B------:R-:W-:Y:S01]  /*1b40*/  BPT.TRAP 0x1 ;  /* 0x000000040000795c */ /* 0x000fe20000300000 */
.L_x_4904:
[----:B-1----:R-:W-:Y:S05]  /*1b50*/  @P1 BRA `(.L_x_4905) ;  /* 0x0000000000081947 */ /* 0x002fea0003800000 */
[----:B------:R-:W1:Y:S02]  /*1b60*/  SYNCS.PHASECHK.TRANS64.TRYWAIT P1, [UR22+0x22830], R8 ;  /* 0x02283008ff0075a7 */ /* 0x000e640008020156 */
[----:B-1----:R-:W-:Y:S05]  /*1b70*/  @!P1 BRA `(.L_x_4906) ;  /* 0x0000010000309947 */ /* 0x002fea0003800000 */
.L_x_4905:
[----:B------:R-:W-:Y:S01]  /*1b80*/  UIADD3 UR4, UR51, 0x1c400, URZ ;  /* 0x0001c40033047890 */ /* 0x000fe2000fffe03f */
[----:B------:R-:W-:Y:S01]  /*1b90*/  WARPGROUP.ARRIVE ;  /* 0x00000000000079c5 */ /* 0x000fe20000000000 */
[----:B------:R-:W-:-:S05]  /*1ba0*/  ULOP3.LUT UR16, UR53, 0x10000, URZ, 0xfc, !UPT ;  /* 0x0001000035107892 */ /* 0x000fca000f8efc3f */
[----:B------:R-:W2:Y:S01]  /*1bb0*/  S2R R0, SR_TID.X ;  /* 0x0000000000007919 */ /* 0x000ea20000002100 */
[----:B------:R-:W-:Y:S01]  /*1bc0*/  USHF.R.U32.HI UR4, URZ, 0x4, UR4 ;  /* 0x000000043f047899 */ /* 0x000fe20008011604 */
[----:B------:R-:W-:Y:S01]  /*1bd0*/  UMOV UR17, 0x40000040 ;  /* 0x4000004000117882 */ /* 0x000fe20000000000 */
[----:B------:R-:W-:Y:S02]  /*1be0*/  UMOV UR19, 0x40000040 ;  /* 0x4000004000137882 */ /* 0x000fe40000000000 */
[----:B------:R-:W-:Y:S01]  /*1bf0*/  ULOP3.LUT UR4, UR4, 0x3fff, URZ, 0xc0, !UPT ;  /* 0x00003fff04047892 */ /* 0x000fe2000f8ec03f */
[----:B------:R-:W-:Y:S01]  /*1c00*/  UMOV UR5, 0x40000040 ;  /* 0x4000004000057882 */ /* 0x000fe20000000000 */
[----:B------:R-:W-:Y:S02]  /*1c10*/  UMOV UR7, 0x40000040 ;  /* 0x4000004000077882 */ /* 0x000fe40000000000 */
[----:B------:R-:W-:Y:S02]  /*1c20*/  ULOP3.LUT UR20, UR4, 0x10000, URZ, 0xfc, !UPT ;  /* 0x0001000004147892 */ /* 0x000fe4000f8efc3f */
[----:B------:R-:W-:-:S02]  /*1c30*/  UIADD3 UR4, UR16, 0x2, URZ ;  /* 0x0000000210047890 */ /* 0x000fc4000fffe03f */
[----:B------:R-:W-:Y:S02]  /*1c40*/  UIMAD UR18, UR38, 0x300, UR20 ;  /* 0x00000300261278a4 */ /* 0x000fe4000f8e0214 */
[----:B------:R-:W-:Y:S02]  /*1c50*/  UIADD3 UR8, UR16, 0x4, URZ ;  /* 0x0000000410087890 */ /* 0x000fe4000fffe03f */
[----:B------:R-:W-:Y:S02]  /*1c60*/  UIADD3 UR6, UR18, 0x2, URZ ;  /* 0x0000000212067890 */ /* 0x000fe4000fffe03f */
[----:B------:R-:W-:Y:S01]  /*1c70*/  UIADD3 UR10, UR18, 0x4, URZ ;  /* 0x00000004120a7890 */ /* 0x000fe2000fffe03f */
[----:B------:R-:W-:Y:S02]  /*1c80*/  UMOV UR9, 0x40000040 ;  /* 0x4000004000097882 */ /* 0x000fe40000000000 */
[----:B------:R-:W-:Y:S01]  /*1c90*/  HGMMA.64x96x16.F32.BF16 R24, gdesc[UR16], RZ, !UPT, gsb0 ;  /* 0x01600000101879f0 */ /* 0x000fe2000c0018ff */
[----:B------:R-:W-:Y:S01]  /*1ca0*/  UMOV UR11, 0x40000040 ;  /* 0x40000040000b7882 */ /* 0x000fe20000000000 */
[----:B------:R-:W-:-:S02]  /*1cb0*/  UIADD3 UR12, UR16, 0x6, URZ ;  /* 0x00000006100c7890 */ /* 0x000fc4000fffe03f */
        /* <DEDUP_REMOVED lines=18> */
.L_x_4907:
[----:B------:R-:W-:Y:S01]  /*1de0*/  UISETP.NE.AND UP0, UPT, UR47, URZ, UPT ;  /* 0x0000003f2f00728c */ /* 0x000fe2000bf05270 */
[----:B------:R-:W-:Y:S01]  /*1df0*/  VIADD R4, R16, UR45 ;  /* 0x0000002d10047c36 */ /* 0x000fe20008000000 */
[----:B------:R-:W-:Y:S01]  /*1e00*/  ULDC UR7, c[0x0][0x9d8] ;  /* 0x0002760000077ab9 */ /* 0x000fe20000000800 */
[----:B------:R-:W-:Y:S01]  /*1e10*/  ULDC UR10, c[0x0][0x988] ;  /* 0x00026200000a7ab9 */ /* 0x000fe20000000800 */
[----:B------:R-:W-:Y:S01]  /*1e20*/  FMUL.FTZ R27, R27, UR7 ;  /* 0x000000071b1b7c20 */ /* 0x000fe20008410000 */
[----:B------:R-:W-:Y:S01]  /*1e30*/  FMUL.FTZ R26, R26, UR7 ;  /* 0x000000071a1a7c20 */ /* 0x000fe20008410000 */
[----:B------:R-:W-:Y:S01]  /*1e40*/  PLOP3.LUT P1, PT, PT, PT, UP0, 0x80, 0x0 ;  /* 0x000000000000781c */ /* 0x000fe20003f2f008 */
[----:B------:R-:W-:Y:S01]  /*1e50*/  FMUL.FTZ R30, R30, UR7 ;  /* 0x000000071e1e7c20 */ /* 0x000fe20008410000 */
[----:B------:R-:W-:Y:S01]  /*1e60*/  PLOP3.LUT P2, PT, PT, PT, UP0, 0x80, 0x0 ;  /* 0x000000000000781c */ /* 0x000fe20003f4f008 */
[----:B------:R-:W3:Y:S01]  /*1e70*/  MUFU.TANH R20, R26 ;  /* 0x0000001a00147308 */ /* 0x000ee20000002400 */
[----:B------:R-:W-:Y:S01]  /*1e80*/  FMUL.FTZ R31, R31, UR7 ;  /* 0x000000071f1f7c20 */ /* 0x000fe20008410000 */
[----:B------:R-:W-:Y:S01]  /*1e90*/  @UP0 ULDC UR6, c[0x0][0x44c] ;  /* 0x0001130000060ab9 */ /* 0x000fe20000000800 */
[----:B------:R-:W-:Y:S01]  /*1ea0*/  FMUL.FTZ R34, R34, UR7 ;  /* 0x0000000722227c20 */ /* 0x000fe20008410000 */
[----:B------:R-:W-:Y:S01]  /*1eb0*/  FMUL.FTZ R35, R35, UR7 ;  /* 0x0000000723237c20 */ /* 0x000fe20008410000 */
[----:B------:R-:W-:Y:S01]  /*1ec0*/  FMUL.FTZ R25, R25, UR7 ;  /* 0x0000000719197c20 */ /* 0x000fe20008410000 */
[----:B------:R-:W-:Y:S01]  /*1ed0*/  FMUL.FTZ R38, R38, UR7 ;  /* 0x0000000726267c20 */ /* 0x000fe20008410000 */
[----:B------:R-:W-:Y:S01]  /*1ee0*/  FMUL.FTZ R39, R39, UR7 ;  /* 0x0000000727277c20 */ /* 0x000fe20008410000 */
[----:B------:R-:W4:Y:S01]  /*1ef0*/  MUFU.TANH R27, R27 ;  /* 0x0000001b001b7308 */ /* 0x000f220000002400 */
[----:B------:R-:W-:Y:S01]  /*1f00*/  FMUL.FTZ R28, R28, UR7 ;  /* 0x000000071c1c7c20 */ /* 0x000fe20008410000 */
[----:B-1----:R-:W-:Y:S01]  /*1f10*/  @P1 IMAD.HI.U32 R3, R4, UR6, RZ ;  /* 0x0000000604031c27 */ /* 0x002fe2000f8e00ff */
[----:B------:R-:W-:-:S03]  /*1f20*/  @UP0 ULDC UR6, c[0x0][0x450] ;  /* 0x0001140000060ab9 */ /* 0x000fc60000000800 */
[----:B------:R-:W-:Y:S01]  /*1f30*/  FMUL.FTZ R42, R42, UR7 ;  /* 0x000000072a2a7c20 */ /* 0x000fe20008410000 */
[----:B------:R-:W-:Y:S01]  /*1f40*/  FMUL.FTZ R43, R43, UR7 ;  /* 0x000000072b2b7c20 */ /* 0x000fe20008410000 */
[----:B------:R-:W-:Y:S01]  /*1f50*/  FMUL.FTZ R32, R32, UR7 ;  /* 0x0000000720207c20 */ /* 0x000fe20008410000 */
[----:B------:R-:W-:Y:S01]  /*1f60*/  @P2 SHF.R.U32.HI R4, RZ, UR6, R3 ;  /* 0x00000006ff042c19 */ /* 0x000fe20008011603 */
[----:B------:R-:W-:Y:S01]  /*1f70*/  UIMAD UR6, UR50, -0x60, UR44 ;  /* 0xffffffa0320678a4 */ /* 0x000fe2000f8e022c */
[----:B------:R-:W1:Y:S01]  /*1f80*/  MUFU.TANH R30, R30 ;  /* 0x0000001e001e7308 */ /* 0x000e620000002400 */
[----:B------:R-:W-:Y:S01]  /*1f90*/  FMUL.FTZ R40, R40, UR7 ;  /* 0x0000000728287c20 */ /* 0x000fe20008410000 */
[----:B------:R-:W-:Y:S01]  /*1fa0*/  FMUL.FTZ R46, R46, UR7 ;  /* 0x000000072e2e7c20 */ /* 0x000fe20008410000 */
[----:B------:R-:W5:Y:S01]  /*1fb0*/  SHFL.IDX PT, R3, R4, 0x1, 0x1c1f ;  /* 0x003c1f0004037f89 */ /* 0x000f6200000e0000 */
[----:B------:R-:W-:Y:S01]  /*1fc0*/  UIADD3 UR6, UR6, 0x60, URZ ;  /* 0x0000006006067890 */ /* 0x000fe2000fffe03f */
[----:B------:R-:W-:Y:S01]  /*1fd0*/  FMUL.FTZ R41, R41, UR7 ;  /* 0x0000000729297c20 */ /* 0x000fe20008410000 */
[----:B------:R-:W-:Y:S01]  /*1fe0*/  FMUL.FTZ R36, R36, UR7 ;  /* 0x0000000724247c20 */ /* 0x000fe20008410000 */
[----:B------:R-:W-:Y:S01]  /*1ff0*/  FMUL.FTZ R47, R47, UR7 ;  /* 0x000000072f2f7c20 */ /* 0x000fe20008410000 */
[----:B------:R-:W-:Y:S01]  /*2000*/  MUFU.TANH R31, R31 ;  /* 0x0000001f001f7308 */ /* 0x000fe20000002400 */
[----:B------:R-:W-:Y:S01]  /*2010*/  FMUL.FTZ R50, R50, UR7 ;  /* 0x0000000732327c20 */ /* 0x000fe20008410000 */
[----:B------:R-:W-:-:S02]  /*2020*/  IMAD.U32 R6, RZ, RZ, UR6 ;  /* 0x00000006ff067e24 */ /* 0x000fc4000f8e00ff */
[----:B------:R-:W-:Y:S01]  /*2030*/  FMUL.FTZ R51, R51, UR7 ;  /* 0x0000000733337c20 */ /* 0x000fe20008410000 */
[----:B------:R-:W-:Y:S01]  /*2040*/  FMUL.FTZ R54, R54, UR7 ;  /* 0x0000000736367c20 */ /* 0x000fe20008410000 */
[----:B------:R-:W-:Y:S01]  /*2050*/  FMUL.FTZ R55, R55, UR7 ;  /* 0x0000000737377c20 */ /* 0x000fe20008410000 */
[----:B------:R-:W-:Y:S02]  /*2060*/  IMAD R5, R17, -0x2, R6 ;  /* 0xfffffffe11057824 */ /* 0x000fe400078e0206 */
[----:B------:R-:W-:Y:S01]  /*2070*/  FMUL.FTZ R58, R58, UR7 ;  /* 0x000000073a3a7c20 */ /* 0x000fe20008410000 */
[----:B------:R-:W-:Y:S01]  /*2080*/  IMAD.U32 R6, RZ, RZ, UR42 ;  /* 0x0000002aff067e24 */ /* 0x000fe2000f8e00ff */
[----:B------:R-:W0:Y:S01]  /*2090*/  MUFU.TANH R34, R34 ;  /* 0x0000002200227308 */ /* 0x000e220000002400 */
[----:B------:R-:W-:Y:S01]  /*20a0*/  FMUL.FTZ R59, R59, UR7 ;  /* 0x000000073b3b7c20 */ /* 0x000fe20008410000 */
[----:B------:R-:W-:Y:S01]  /*20b0*/  FMUL.FTZ R62, R62, UR7 ;  /* 0x000000073e3e7c20 */ /* 0x000fe20008410000 */
[----:B------:R-:W-:Y:S01]  /*20c0*/  FMUL.FTZ R63, R63, UR7 ;  /* 0x000000073f3f7c20 */ /* 0x000fe20008410000 */
[--C-:B------:R-:W-:Y:S01]  /*20d0*/  IADD3 R6, -R6, 0x1, R5.reuse ;  /* 0x0000000106067810 */ /* 0x100fe20007ffe105 */
[----:B------:R-:W-:Y:S01]  /*20e0*/  FMUL.FTZ R66, R66, UR7 ;  /* 0x0000000742427c20 */ /* 0x000fe20008410000 */
[----:B------:R-:W-:Y:S01]  /*20f0*/  FMUL.FTZ R67, R67, UR7 ;  /* 0x0000000743437c20 */ /* 0x000fe20008410000 */
[----:B------:R-:W-:Y:S01]  /*2100*/  FMUL.FTZ R70, R70, UR7 ;  /* 0x0000000746467c20 */ /* 0x000fe20008410000 */
[----:B------:R4:W-:Y:S01]  /*2110*/  MUFU.TANH R11, R25 ;  /* 0x00000019000b7308 */ /* 0x0009e20000002400 */
[----:B------:R-:W-:Y:S01]  /*2120*/  FMUL.FTZ R71, R71, UR7 ;  /* 0x0000000747477c20 */ /* 0x000fe20008410000 */
[-CC-:B-----5:R-:W-:Y:S01]  /*2130*/  VIADDMNMX R3, R3, R6.reuse, R5.reuse, PT ;  /* 0x0000000603037246 */ /* 0x1a0fe20003800105 */
[----:B------:R-:W5:Y:S01]  /*2140*/  SHFL.IDX PT, R4, R4, RZ, 0x1c1f ;  /* 0x001c1fff04047589 */ /* 0x000f6200000e0000 */
[----:B------:R-:W-:Y:S01]  /*2150*/  FMUL.FTZ R24, R24, UR7 ;  /* 0x0000000718187c20 */ /* 0x000fe20008410000 */
[----:B------:R-:W-:Y:S01]  /*2160*/  FMUL.FTZ R29, R29, UR7 ;  /* 0x000000071d1d7c20 */ /* 0x000fe20008410000 */
[----:B------:R-:W-:Y:S01]  /*2170*/  ISETP.GT.AND P1, PT, R3, RZ, PT ;  /* 0x000000ff0300720c */ /* 0x000fe20003f24270 */
[----:B------:R-:W-:Y:S01]  /*2180*/  FMUL.FTZ R33, R33, UR7 ;  /* 0x0000000721217c20 */ /* 0x000fe20008410000 */
[C---:B------:R-:W-:Y:S01]  /*2190*/  ISETP.GT.AND P2, PT, R3.reuse, 0x1, PT ;  /* 0x000000010300780c */ /* 0x040fe20003f44270 */
[----:B------:R-:W-:Y:S01]  /*21a0*/  MUFU.TANH R35, R35 ;  /* 0x0000002300237308 */ /* 0x000fe20000002400 */
[----:B------:R-:W-:Y:S01]  /*21b0*/  ISETP.GT.AND P3, PT, R3, 0x8, PT ;  /* 0x000000080300780c */ /* 0x000fe20003f64270 */
[----:B------:R-:W-:Y:S01]  /*21c0*/  FMUL.FTZ R37, R37, UR7 ;  /* 0x0000000725257c20 */ /* 0x000fe20008410000 */
[----:B---3--:R-:W-:Y:S01]  /*21d0*/  FSEL R20, R20, -INF , P1 ;  /* 0xff80000014147808 */ /* 0x008fe20000800000 */
[----:B------:R-:W-:Y:S01]  /*21e0*/  FMUL.FTZ R49, R49, UR7 ;  /* 0x0000000731317c20 */ /* 0x000fe20008410000 */
[----:B----4-:R-:W-:Y:S01]  /*21f0*/  FSEL R25, R27, -INF , P2 ;  /* 0xff8000001b197808 */ /* 0x010fe20001000000 */
[----:B------:R-:W-:Y:S01]  /*2200*/  FMUL.FTZ R44, R44, UR7 ;  /* 0x000000072c2c7c20 */ /* 0x000fe20008410000 */
[----:B------:R-:W-:Y:S01]  /*2210*/  ISETP.GT.AND P1, PT, R3, 0x9, PT ;  /* 0x000000090300780c */ /* 0x000fe20003f24270 */
[----:B------:R-:W3:Y:S01]  /*2220*/  MUFU.TANH R38, R38 ;  /* 0x0000002600267308 */ /* 0x000ee20000002400 */
[----:B-1----:R-:W-:Y:S01]  /*2230*/  FSEL R26, R30, -INF , P3 ;  /* 0xff8000001e1a7808 */ /* 0x002fe20001800000 */
[----:B------:R-:W-:Y:S01]  /*2240*/  FMUL.FTZ R45, R45, UR7 ;  /* 0x000000072d2d7c20 */ /* 0x000fe20008410000 */
[----:B------:R-:W-:Y:S01]  /*2250*/  FMNMX.FTZ R9, R20, R25, !PT ;  /* 0x0000001914097209 */ /* 0x000fe20007810000 */
[----:B------:R-:W-:Y:S01]  /*2260*/  FMUL.FTZ R48, R48, UR7 ;  /* 0x0000000730307c20 */ /* 0x000fe20008410000 */
[----:B------:R-:W-:Y:S01]  /*2270*/  ISETP.GT.AND P2, PT, R3, 0x10, PT ;  /* 0x000000100300780c */ /* 0x000fe20003f44270 */
[----:B------:R-:W-:Y:S01]  /*2280*/  FMUL.FTZ R52, R52, UR7 ;  /* 0x0000000734347c20 */ /* 0x000fe20008410000 */
[----:B------:R-:W-:Y:S01]  /*2290*/  FMNMX.FTZ R9, R26, R9, !PT ;  /* 0x000000091a097209 */ /* 0x000fe20007810000 */
[----:B------:R1:W-:Y:S01]  /*22a0*/  MUFU.TANH R12, R28 ;  /* 0x0000001c000c7308 */ /* 0x0003e20000002400 */
[----:B0-----:R-:W-:Y:S01]  /*22b0*/  FSEL R30, R34, -INF , P2 ;  /* 0xff800000221e7808 */ /* 0x001fe20001000000 */
[----:B------:R-:W-:Y:S01]  /*22c0*/  FMUL.FTZ R53, R53, UR7 ;  /* 0x0000000735357c20 */ /* 0x000fe20008410000 */
[----:B------:R-:W-:Y:S01]  /*22d0*/  ISETP.GT.AND P2, PT, R3, 0x18, PT ;  /* 0x000000180300780c */ /* 0x000fe20003f44270 */
[----:B------:R-:W-:Y:S01]  /*22e0*/  FMUL.FTZ R56, R56, UR7 ;  /* 0x0000000738387c20 */ /* 0x000fe20008410000 */
[----:B-----5:R-:W-:Y:S01]  /*22f0*/  VIADDMNMX R6, R4, R6, R5, PT ;  /* 0x0000000604067246 */ /* 0x020fe20003800105 */
[----:B------:R-:W-:Y:S01]  /*2300*/  FMUL.FTZ R57, R57, UR7 ;  /* 0x0000000739397c20 */ /* 0x000fe20008410000 */
[----:B------:R-:W-:Y:S01]  /*2310*/  FMUL.FTZ R60, R60, UR7 ;  /* 0x000000073c3c7c20 */ /* 0x000fe20008410000 */
[----:B------:R-:W-:Y:S01]  /*2320*/  MUFU.TANH R39, R39 ;  /* 0x0000002700277308 */ /* 0x000fe20000002400 */
[----:B-1----:R-:W-:Y:S01]  /*2330*/  FSEL R28, R31, -INF , P1 ;  /* 0xff8000001f1c7808 */ /* 0x002fe20000800000 */
[----:B------:R-:W-:Y:S01]  /*2340*/  FMUL.FTZ R61, R61, UR7 ;  /* 0x000000073d3d7c20 */ /* 0x000fe20008410000 */
[----:B------:R-:W-:Y:S01]  /*2350*/  ISETP.GT.AND P1, PT, R3, 0x11, PT ;  /* 0x000000110300780c */ /* 0x000fe20003f24270 */
[----:B------:R-:W-:Y:S01]  /*2360*/  FMUL.FTZ R64, R64, UR7 ;  /* 0x0000000740407c20 */ /* 0x000fe20008410000 */
[----:B------:R-:W-:Y:S01]  /*2370*/  FMNMX.FTZ R9, R28, R9, !PT ;  /* 0x000000091c097209 */ /* 0x000fe20007810000 */
[----:B------:R-:W-:Y:S01]  /*2380*/  FMUL.FTZ R65, R65, UR7 ;  /* 0x0000000741417c20 */ /* 0x000fe20008410000 */
[----:B---3--:R-:W-:Y:S01]  /*2390*/  FSEL R34, R38, -INF , P2 ;  /* 0xff80000026227808 */ /* 0x008fe20001000000 */
[----:B------:R-:W0:Y:S01]  /*23a0*/  MUFU.TANH R42, R42 ;  /* 0x0000002a002a7308 */ /* 0x000e220000002400 */
[----:B------:R-:W-:Y:S01]  /*23b0*/  FMNMX.FTZ R9, R30, R9, !PT ;  /* 0x000000091e097209 */ /* 0x000fe20007810000 */
[----:B------:R-:W-:Y:S01]  /*23c0*/  FMUL.FTZ R68, R68, UR7 ;  /* 0x0000000744447c20 */ /* 0x000fe20008410000 */
[----:B------:R-:W-:Y:S01]  /*23d0*/  ISETP.GT.AND P2, PT, R3, 0x20, PT ;  /* 0x000000200300780c */ /* 0x000fe20003f44270 */
[----:B------:R-:W-:Y:S01]  /*23e0*/  FMUL.FTZ R69, R69, UR7 ;  /* 0x0000000745457c20 */ /* 0x000fe20008410000 */
[----:B------:R-:W-:Y:S01]  /*23f0*/  ISETP.GT.AND P3, PT, R6, 0x8, PT ;  /* 0x000000080600780c */ /* 0x000fe20003f64270 */
[----:B------:R-:W-:-:S02]  /*2400*/  UIADD3 UR6, UR22, 0x22840, URZ ;  /* 0x0002284016067890 */ /* 0x000fc4000fffe03f */
[----:B------:R1:W-:Y:S02]  /*2410*/  MUFU.TANH R15, R32 ;  /* 0x00000020000f7308 */ /* 0x0003e40000002400 */
[----:B------:R-:W-:-:S06]  /*2420*/  UPRMT UR6, UR52, 0x654, UR6 ;  /* 0x0000065434067896 */ /* 0x000fcc0008000006 */
        /* <DEDUP_REMOVED lines=342> */
.L_x_4908:
[----:B------:R0:W1:Y:S01]  /*3990*/  SYNCS.PHASECHK.TRANS64.TRYWAIT P1, [UR22+0x22850], R8 ;  /* 0x02285008ff0075a7 */ /* 0x0000620008020156 */
[----:B------:R-:W-:Y:S05]  /*39a0*/  @!P0 BRA `(.L_x_4909) ;  /* 0x0000000000048947 */ /* 0x000fea0003800000 */
[----:B------:R-:W-:Y:S01]  /*39b0*/  BPT.TRAP 0x1 ;  /* 0x000000040000795c */ /* 0x000fe20000300000 */
.L_x_4909:
[----:B-1----:R-:W-:Y:S05]  /*39c0*/  @P1 BRA `(.L_x_4910) ;  /* 0x0000000000081947 */ /* 0x002fea0003800000 */
[----:B------:R-:W1:Y:S02]  /*39d0*/  SYNCS.PHASECHK.TRANS64.TRYWAIT P1, [UR22+0x22850], R8 ;  /* 0x02285008ff0075a7 */ /* 0x000e640008020156 */
[----:B-1----:R-:W-:Y:S05]  /*39e0*/  @!P1 BRA `(.L_x_4911) ;  /* 0x000000e000ac9947 */ /* 0x002fea0003800000 */
.L_x_4910:
        /* <DEDUP_REMOVED lines=43> */
.L_x_4912:
[----:B------:R-:W-:Y:S01]  /*3ca0*/  UISETP.NE.AND UP0, UPT, UR47, URZ, UPT ;  /* 0x0000003f2f00728c */ /* 0x000fe2000bf05270 */
[----:B------:R-:W2:Y:S01]  /*3cb0*/  S2UR UR14, SR_CgaCtaId ;  /* 0x00000000000e79c3 */ /* 0x000ea20000008800 */
[----:B------:R-:W-:Y:S01]  /*3cc0*/  UMOV UR11, UR45 ;  /* 0x0000002d000b7c82 */ /* 0x000fe20008000000 */
[----:B------:R-:W-:Y:S02]  /*3cd0*/  UIADD3 UR22, UR22, 0x22860, URZ ;  /* 0x0002286016167890 */ /* 0x000fe4000fffe03f */
[----:B------:R-:W-:-:S06]  /*3ce0*/  UIADD3 UR23, UR50, -0x2, URZ ;  /* 0xfffffffe32177890 */ /* 0x000fcc000fffe03f */
[----:B------:R-:W-:Y:S01]  /*3cf0*/  @UP0 ULDC UR6, c[0x0][0x44c] ;  /* 0x0001130000060ab9 */ /* 0x000fe20000000800 */
[----:B------:R-:W-:Y:S01]  /*3d00*/  @UP0 ULDC UR15, c[0x0][0x450] ;  /* 0x00011400000f0ab9 */ /* 0x000fe20000000800 */
[----:B------:R-:W-:-:S04]  /*3d10*/  UIMAD.WIDE.U32 UR6, UR45, UR6, URZ ;  /* 0x000000062d0672a5 */ /* 0x000fc8000f8e003f */
[----:B------:R-:W-:-:S04]  /*3d20*/  @UP0 USHF.R.U32.HI UR11, URZ, UR15, UR7 ;  /* 0x0000000f3f0b0299 */ /* 0x000fc80008011607 */
[----:B------:R-:W-:-:S04]  /*3d30*/  UIADD3 UR6, UR11, UR44, -UR42 ;  /* 0x0000002c0b067290 */ /* 0x000fc8000fffe82a */
        /* <DEDUP_REMOVED lines=11> */
[----:B------:R-:W-:Y:S01]  /*3df0*/  ULDC UR26, c[0x0][0x9d8] ;  /* 0x00027600001a7ab9 */ /* 0x000fe20000000800 */
[----:B0-----:R-:W-:Y:S01]  /*3e00*/  IMAD.MOV.U32 R8, RZ, RZ, R6 ;  /* 0x000000ffff087224 */ /* 0x001fe200078e0006 */
[----:B------:R-:W-:-:S06]  /*3e10*/  ULDC UR27, c[0x0][0x988] ;  /* 0x00026200001b7ab9 */ /* 0x000fcc0000000800 */
.L_x_4924:
[----:B------:R-:W-:-:S04]  /*3e20*/  UIADD3 UR38, UR38, 0x1, URZ ;  /* 0x0000000126267890 */ /* 0x000fc8000fffe03f */
[----:B------:R-:W-:-:S04]  /*3e30*/  UISETP.NE.AND UP0, UPT, UR38, 0x2, UPT ;  /* 0x000000022600788c */ /* 0x000fc8000bf05270 */
[----:B------:R-:W-:Y:S02]  /*3e40*/  USEL UR6, URZ, 0x1, UP0 ;  /* 0x000000013f067887 */ /* 0x000fe40008000000 */
[----:B------:R-:W-:Y:S02]  /*3e50*/  USEL UR38, UR38, URZ, UP0 ;  /* 0x0000003f26267287 */ /* 0x000fe40008000000 */
[----:B------:R-:W-:Y:S01]  /*3e60*/  ULOP3.LUT UR37, UR37, UR6, URZ, 0x3c, !UPT ;  /* 0x0000000625257292 */ /* 0x000fe2000f8e3c3f */
[----:B01----:R-:W-:Y:S11]  /*3e70*/  @!P0 BRA `(.L_x_4914) ;  /* 0x0000000000048947 */ /* 0x003ff60003800000 */
[----:B------:R-:W-:Y:S01]  /*3e80*/  BPT.TRAP 0x1 ;  /* 0x000000040000795c */ /* 0x000fe20000300000 */
.L_x_4914:
[----:B------:R-:W0:Y:S01]  /*3e90*/  S2UR UR24, SR_CgaCtaId ;  /* 0x00000000001879c3 */ /* 0x000e220000008800 */
[----:B------:R-:W-:Y:S01]  /*3ea0*/  UMOV UR6, 0x400 ;  /* 0x0000040000067882 */ /* 0x000fe20000000000 */
[----:B------:R-:W-:-:S04]  /*3eb0*/  MOV R7, UR37 ;  /* 0x0000002500077c02 */ /* 0x000fc80008000f00 */
[----:B------:R-:W-:Y:S01]  /*3ec0*/  SHF.L.U32 R7, R7, 0x1f, RZ ;  /* 0x0000001f07077819 */ /* 0x000fe200000006ff */
[----:B0-----:R-:W-:-:S04]  /*3ed0*/  ULEA UR6, UR24, UR6, 0x18 ;  /* 0x0000000618067291 */ /* 0x001fc8000f8ec03f */
[----:B------:R-:W-:-:S09]  /*3ee0*/  ULEA UR25, UR38, UR6, 0x3 ;  /* 0x0000000626197291 */ /* 0x000fd2000f8e183f */
[----:B------:R0:W1:Y:S01]  /*3ef0*/  SYNCS.PHASECHK.TRANS64.TRYWAIT P1, [UR25+0x22830], R7 ;  /* 0x02283007ff0075a7 */ /* 0x0000620008020159 */
[----:B------:R-:W-:Y:S05]  /*3f00*/  @!P0 BRA `(.L_x_4915) ;  /* 0x0000000000048947 */ /* 0x000fea0003800000 */
[----:B------:R-:W-:Y:S01]  /*3f10*/  BPT.TRAP 0x1 ;  /* 0x000000040000795c */ /* 0x000fe20000300000 */
.L_x_4915:
[----:B-1----:R-:W-:Y:S05]  /*3f20*/  @P1 BRA `(.L_x_4916) ;  /* 0x0000000000081947 */ /* 0x002fea0003800000 */
[----:B------:R-:W1:Y:S02]  /*3f30*/  SYNCS.PHASECHK.TRANS64.TRYWAIT P1, [UR25+0x22830], R7 ;  /* 0x02283007ff0075a7 */ /* 0x000e640008020159 */
[----:B-1----:R-:W-:Y:S05]  /*3f40*/  @!P1 BRA `(.L_x_4917) ;  /* 0x000000dc006c9947 */ /* 0x002fea0003800000 */
.L_x_4916:
        /* <DEDUP_REMOVED lines=26> */
.L_x_4918:
[----:B------:R-:W-:Y:S01]  /*40f0*/  UISETP.NE.AND UP0, UPT, UR47, URZ, UPT ;  /* 0x0000003f2f00728c */ /* 0x000fe2000bf05270 */
[----:B------:R-:W-:Y:S02]  /*4100*/  VIADD R5, R16, UR45 ;  /* 0x0000002d10057c36 */ /* 0x000fe40008000000 */
[----:B------:R-:W-:Y:S01]  /*4110*/  FMUL.FTZ R14, R161, UR26 ;  /* 0x0000001aa10e7c20 */ /* 0x000fe20008410000 */
[----:B------:R-:W-:Y:S01]  /*4120*/  FMUL.FTZ R13, R160, UR26 ;  /* 0x0000001aa00d7c20 */ /* 0x000fe20008410000 */
[----:B------:R-:W-:Y:S01]  /*4130*/  FMUL.FTZ R160, R167, UR26 ;  /* 0x0000001aa7a07c20 */ /* 0x000fe20008410000 */
[----:B------:R-:W-:Y:S01]  /*4140*/  FMUL.FTZ R154, R154, UR26 ;  /* 0x0000001a9a9a7c20 */ /* 0x000fe20008410000 */
[----:B------:R-:W-:Y:S01]  /*4150*/  PLOP3.LUT P1, PT, PT, PT, UP0, 0x80, 0x0 ;  /* 0x000000000000781c */ /* 0x000fe20003f2f008 */
[----:B------:R-:W-:Y:S01]  /*4160*/  IMAD.MOV.U32 R210, RZ, RZ, -0x2 ;  /* 0xfffffffeffd27424 */ /* 0x000fe200078e00ff */
[----:B------:R-:W-:Y:S01]  /*4170*/  PLOP3.LUT P2, PT, PT, PT, UP0, 0x80, 0x0 ;  /* 0x000000000000781c */ /* 0x000fe20003f4f008 */
[----:B------:R-:W-:Y:S01]  /*4180*/  FMUL.FTZ R6, R152, UR26 ;  /* 0x0000001a98067c20 */ /* 0x000fe20008410000 */
[----:B------:R-:W-:Y:S01]  /*4190*/  FMUL.FTZ R10, R153, UR26 ;  /* 0x0000001a990a7c20 */ /* 0x000fe20008410000 */
[----:B------:R-:W-:Y:S01]  /*41a0*/  @UP0 ULDC UR6, c[0x0][0x44c] ;  /* 0x0001130000060ab9 */ /* 0x000fe20000000800 */
[----:B------:R-:W-:Y:S01]  /*41b0*/  FMUL.FTZ R152, R169, UR26 ;  /* 0x0000001aa9987c20 */ /* 0x000fe20008410000 */
[----:B------:R-:W-:Y:S01]  /*41c0*/  FMUL.FTZ R153, R155, UR26 ;  /* 0x0000001a9b997c20 */ /* 0x000fe20008410000 */
[----:B------:R-:W-:Y:S01]  /*41d0*/  IMAD.U32 R169, RZ, RZ, UR42 ;  /* 0x0000002affa97e24 */ /* 0x000fe2000f8e00ff */
[----:B------:R-:W2:Y:S01]  /*41e0*/  MUFU.TANH R154, R154 ;  /* 0x0000009a009a7308 */ /* 0x000ea20000002400 */
[----:B------:R-:W-:Y:S01]  /*41f0*/  FMUL.FTZ R155, R158, UR26 ;  /* 0x0000001a9e9b7c20 */ /* 0x000fe20008410000 */
[----:B------:R-:W-:Y:S01]  /*4200*/  FMUL.FTZ R11, R156, UR26 ;  /* 0x0000001a9c0b7c20 */ /* 0x000fe20008410000 */
[----:B------:R-:W-:Y:S01]  /*4210*/  FMUL.FTZ R156, R159, UR26 ;  /* 0x0000001a9f9c7c20 */ /* 0x000fe20008410000 */
[----:B------:R-:W-:Y:S01]  /*4220*/  @P1 IMAD.HI.U32 R161, R5, UR6, RZ ;  /* 0x0000000605a11c27 */ /* 0x000fe2000f8e00ff */
[----:B------:R-:W-:-:S03]  /*4230*/  @UP0 ULDC UR6, c[0x0][0x450] ;  /* 0x0001140000060ab9 */ /* 0x000fc60000000800 */
[----:B------:R-:W-:Y:S01]  /*4240*/  FMUL.FTZ R20, R165, UR26 ;  /* 0x0000001aa5147c20 */ /* 0x000fe20008410000 */
[----:B------:R-:W-:Y:S01]  /*4250*/  FMUL.FTZ R165, R178, UR26 ;  /* 0x0000001ab2a57c20 */ /* 0x000fe20008410000 */
[----:B------:R-:W3:Y:S01]  /*4260*/  MUFU.TANH R153, R153 ;  /* 0x0000009900997308 */ /* 0x000ee20000002400 */
[----:B------:R-:W-:Y:S01]  /*4270*/  @P2 SHF.R.U32.HI R5, RZ, UR6, R161 ;  /* 0x00000006ff052c19 */ /* 0x000fe200080116a1 */
[----:B------:R-:W-:Y:S01]  /*4280*/  UMOV UR6, 0x1 ;  /* 0x0000000100067882 */ /* 0x000fe20000000000 */
[----:B------:R-:W-:Y:S01]  /*4290*/  FMUL.FTZ R158, R162, UR26 ;  /* 0x0000001aa29e7c20 */ /* 0x000fe20008410000 */
[----:B------:R-:W-:Y:S01]  /*42a0*/  UIMAD UR6, UR23, -0x60, UR6 ;  /* 0xffffffa0170678a4 */ /* 0x000fe2000f8e0206 */
[----:B------:R-:W-:Y:S01]  /*42b0*/  FMUL.FTZ R12, R157, UR26 ;  /* 0x0000001a9d0c7c20 */ /* 0x000fe20008410000 */
[----:B------:R-:W4:Y:S01]  /*42c0*/  SHFL.IDX PT, R167, R5, 0x1, 0x1c1f ;  /* 0x003c1f0005a77f89 */ /* 0x000f2200000e0000 */
[----:B------:R-:W-:Y:S01]  /*42d0*/  FMUL.FTZ R157, R163, UR26 ;  /* 0x0000001aa39d7c20 */ /* 0x000fe20008410000 */
[----:B------:R-:W5:Y:S01]  /*42e0*/  MUFU.TANH R155, R155 ;  /* 0x0000009b009b7308 */ /* 0x000f620000002400 */
[----:B------:R-:W-:Y:S01]  /*42f0*/  FMUL.FTZ R159, R166, UR26 ;  /* 0x0000001aa69f7c20 */ /* 0x000fe20008410000 */
[----:B------:R-:W-:-:S02]  /*4300*/  IMAD R210, R17, R210, UR6 ;  /* 0x0000000611d27e24 */ /* 0x000fc4000f8e02d2 */
[----:B------:R-:W-:Y:S01]  /*4310*/  FMUL.FTZ R162, R170, UR26 ;  /* 0x0000001aaaa27c20 */ /* 0x000fe20008410000 */
[----:B------:R-:W-:Y:S01]  /*4320*/  FMUL.FTZ R161, R171, UR26 ;  /* 0x0000001aaba17c20 */ /* 0x000fe20008410000 */
[----:B------:R-:W-:Y:S01]  /*4330*/  FMUL.FTZ R163, R174, UR26 ;  /* 0x0000001aaea37c20 */ /* 0x000fe20008410000 */
[----:B------:R-:W-:Y:S01]  /*4340*/  FMUL.FTZ R15, R164, UR26 ;  /* 0x0000001aa40f7c20 */ /* 0x000fe20008410000 */
[----:B------:R-:W-:Y:S01]  /*4350*/  IADD3 R210, -R169, UR44, R210 ;  /* 0x0000002ca9d27c10 */ /* 0x000fe2000fffe1d2 */
        /* <DEDUP_REMOVED lines=12> */
[----:B------:R-:W1:Y:S01]  /*4420*/  SHFL.IDX PT, R5, R5, RZ, 0x1c1f ;  /* 0x001c1fff05057589 */ /* 0x000e6200000e0000 */
[----:B------:R-:W-:Y:S01]  /*4430*/  FMUL.FTZ R183, R180, UR26 ;  /* 0x0000001ab4b77c20 */ /* 0x000fe20008410000 */
[----:B----4-:R-:W-:-:S02]  /*4440*/  IMAD.IADD R178, R210, 0x1, R167 ;  /* 0x00000001d2b27824 */ /* 0x010fc400078e02a7 */
[----:B------:R-:W-:Y:S01]  /*4450*/  FMUL.FTZ R167, R182, UR26 ;  /* 0x0000001ab6a77c20 */ /* 0x000fe20008410000 */
[----:B------:R-:W4:Y:S01]  /*4460*/  MUFU.TANH R157, R157 ;  /* 0x0000009d009d7308 */ /* 0x000f220000002400 */
[----:B------:R-:W-:Y:S01]  /*4470*/  FMUL.FTZ R180, R188, UR26 ;  /* 0x0000001abcb47c20 */ /* 0x000fe20008410000 */
[----:B------:R-:W-:Y:S01]  /*4480*/  FMUL.FTZ R196, R196, UR26 ;  /* 0x0000001ac4c47c20 */ /* 0x000fe20008410000 */
[C---:B------:R-:W-:Y:S01]  /*4490*/  ISETP.GT.AND P1, PT, R178.reuse, RZ, PT ;  /* 0x000000ffb200720c */ /* 0x040fe20003f24270 */
[----:B------:R-:W-:Y:S01]  /*44a0*/  UMOV UR10, UR27 ;  /* 0x0000001b000a7c82 */ /* 0x000fe20008000000 */
[----:B------:R-:W-:Y:S01]  /*44b0*/  ISETP.GT.AND P2, PT, R178, 0x1, PT ;  /* 0x00000001b200780c */ /* 0x000fe20003f44270 */
[----:B------:R-:W-:Y:S01]  /*44c0*/  FMUL.FTZ R186, R192, UR26 ;  /* 0x0000001ac0ba7c20 */ /* 0x000fe20008410000 */
[----:B--2---:R-:W-:Y:S01]  /*44d0*/  FSEL R154, R154, -INF , P1 ;  /* 0xff8000009a9a7808 */ /* 0x004fe20000800000 */
[----:B------:R-:W2:Y:S01]  /*44e0*/  MUFU.TANH R159, R159 ;  /* 0x0000009f009f7308 */ /* 0x000ea20000002400 */
[----:B------:R-:W-:Y:S01]  /*44f0*/  ISETP.GT.AND P1, PT, R178, 0x8, PT ;  /* 0x00000008b200780c */ /* 0x000fe20003f24270 */
[----:B------:R-:W-:Y:S01]  /*4500*/  FMUL.FTZ R192, R197, UR26 ;  /* 0x0000001ac5c07c20 */ /* 0x000fe20008410000 */
[----:B---3--:R-:W-:Y:S01]  /*4510*/  FSEL R153, R153, -INF , P2 ;  /* 0xff80000099997808 */ /* 0x008fe20001000000 */
[----:B------:R-:W-:Y:S01]  /*4520*/  UIADD3 UR6, UR25, 0x22840, URZ ;  /* 0x0002284019067890 */ /* 0x000fe2000fffe03f */
[----:B------:R-:W-:-:S02]  /*4530*/  FMNMX.FTZ R170, R154, R9, !PT ;  /* 0x000000099aaa7209 */ /* 0x000fc40007810000 */
[C---:B------:R-:W-:Y:S01]  /*4540*/  ISETP.GT.AND P2, PT, R178.reuse, 0x9, PT ;  /* 0x00000009b200780c */ /* 0x040fe20003f44270 */
[----:B------:R-:W3:Y:S01]  /*4550*/  MUFU.TANH R160, R160 ;  /* 0x000000a000a07308 */ /* 0x000ee20000002400 */
[----:B-----5:R-:W-:Y:S01]  /*4560*/  FSEL R155, R155, -INF , P1 ;  /* 0xff8000009b9b7808 */ /* 0x020fe20000800000 */
[----:B------:R-:W-:Y:S01]  /*4570*/  UPRMT UR6, UR24, 0x654, UR6 ;  /* 0x0000065418067896 */ /* 0x000fe20008000006 */
[----:B------:R-:W-:Y:S02]  /*4580*/  FMNMX.FTZ R170, R153, R170, !PT ;  /* 0x000000aa99aa7209 */ /* 0x000fe40007810000 */
[----:B------:R-:W-:Y:S02]  /*4590*/  ISETP.GT.AND P1, PT, R178, 0x10, PT ;  /* 0x00000010b200780c */ /* 0x000fe40003f24270 */
[----:B0-----:R-:W-:Y:S01]  /*45a0*/  FSEL R156, R156, -INF , P2 ;  /* 0xff8000009c9c7808 */ /* 0x001fe20001000000 */
[----:B------:R-:W0:Y:S01]  /*45b0*/  MUFU.TANH R162, R162 ;  /* 0x000000a200a27308 */ /* 0x000e220000002400 */
[----:B------:R-:W-:Y:S01]  /*45c0*/  FMNMX.FTZ R171, R155, R170, !PT ;  /* 0x000000aa9bab7209 */ /* 0x000fe20007810000 */
[----:B------:R-:W-:Y:S01]  /*45d0*/  FMUL.FTZ R170, R187, UR26 ;  /* 0x0000001abbaa7c20 */ /* 0x000fe20008410000 */
[----:B------:R-:W-:Y:S01]  /*45e0*/  ISETP.GT.AND P2, PT, R178, 0x11, PT ;  /* 0x00000011b200780c */ /* 0x000fe20003f44270 */
[----:B------:R-:W-:Y:S01]  /*45f0*/  SYNCS.ARRIVE.TRANS64.RED.A1T0 RZ, [UR6], RZ ;  /* 0x000000ffffff79a7 */ /* 0x000fe20008100406 */
[----:B-1----:R-:W-:-:S02]  /*4600*/  FSEL R158, R158, -INF , P1 ;  /* 0xff8000009e9e7808 */ /* 0x002fc40000800000 */
[----:B------:R-:W-:Y:S01]  /*4610*/  FMNMX.FTZ R171, R156, R171, !PT ;  /* 0x000000ab9cab7209 */ /* 0x000fe20007810000 */
[----:B------:R-:W1:Y:S01]  /*4620*/  MUFU.TANH R161, R161 ;  /* 0x000000a100a17308 */ /* 0x000e620000002400 */
[----:B------:R-:W-:Y:S02]  /*4630*/  ISETP.GT.AND P1, PT, R178, 0x18, PT ;  /* 0x00000018b200780c */ /* 0x000fe40003f24270 */
[----:B----4-:R-:W-:Y:S02]  /*4640*/  FSEL R157, R157, -INF , P2 ;  /* 0xff8000009d9d7808 */ /* 0x010fe40001000000 */
[----:B------:R-:W-:Y:S02]  /*4650*/  FMNMX.FTZ R174, R158, R171, !PT ;  /* 0x000000ab9eae7209 */ /* 0x000fe40007810000 */
[----:B------:R-:W-:Y:S01]  /*4660*/  ISETP.GT.AND P2, PT, R178, 0x19, PT ;  /* 0x00000019b200780c */ /* 0x000fe20003f44270 */
[----:B------:R-:W4:Y:S01]  /*4670*/  MUFU.TANH R163, R163 ;  /* 0x000000a300a37308 */ /* 0x000f220000002400 */
[----:B--2---:R-:W-:-:S02]  /*4680*/  FSEL R159, R159, -INF , P1 ;  /* 0xff8000009f9f7808 */ /* 0x004fc40000800000 */
[----:B------:R-:W-:Y:S02]  /*4690*/  FMNMX.FTZ R174, R157, R174, !PT ;  /* 0x000000ae9dae7209 */ /* 0x000fe40007810000 */
[----:B------:R-:W-:Y:S02]  /*46a0*/  ISETP.GT.AND P1, PT, R178, 0x20, PT ;  /* 0x00000020b200780c */ /* 0x000fe40003f24270 */
[----:B---3--:R-:W-:Y:S01]  /*46b0*/  FSEL R160, R160, -INF , P2 ;  /* 0xff800000a0a07808 */ /* 0x008fe20001000000 */
[----:B------:R-:W2:Y:S01]  /*46c0*/  MUFU.TANH R164, R164 ;  /* 0x000000a400a47308 */ /* 0x000ea20000002400 */
[----:B------:R-:W-:Y:S01]  /*46d0*/  FMNMX.FTZ R171, R159, R174, !PT ;  /* 0x000000ae9fab7209 */ /* 0x000fe20007810000 */
[----:B------:R-:W-:Y:S01]  /*46e0*/  FMUL.FTZ R174, R190, UR26 ;  /* 0x0000001abeae7c20 */ /* 0x000fe20008410000 */
[----:B------:R-:W-:Y:S01]  /*46f0*/  ISETP.GT.AND P2, PT, R178, 0x21, PT ;  /* 0x00000021b200780c */ /* 0x000fe20003f44270 */
[----:B------:R-:W-:Y:S01]  /*4700*/  FMUL.FTZ R190, R173, UR26 ;  /* 0x0000001aadbe7c20 */ /* 0x000fe20008410000 */
[----:B0-----:R-:W-:-:S02]  /*4710*/  FSEL R162, R162, -INF , P1 ;  /* 0xff800000a2a27808 */ /* 0x001fc40000800000 */
[----:B------:R-:W-:Y:S01]  /*4720*/  FMNMX.FTZ R171, R160, R171, !PT ;  /* 0x000000aba0ab7209 */ /* 0x000fe20007810000 */
[----:B------:R-:W0:Y:S01]  /*4730*/  MUFU.TANH R165, R165 ;  /* 0x000000a500a57308 */ /* 0x000e220000002400 */
[----:B------:R-:W-:Y:S02]  /*4740*/  ISETP.GT.AND P1, PT, R178, 0x28, PT ;  /* 0x00000028b200780c */ /* 0x000fe40003f24270 */
[----:B-1----:R-:W-:Y:S02]  /*4750*/  FSEL R161, R161, -INF , P2 ;  /* 0xff800000a1a17808 */ /* 0x002fe40001000000 */
[----:B------:R-:W-:Y:S02]  /*4760*/  FMNMX.FTZ R182, R162, R171, !PT ;  /* 0x000000aba2b67209 */ /* 0x000fe40007810000 */
[----:B------:R-:W-:Y:S01]  /*4770*/  ISETP.GT.AND P2, PT, R178, 0x29, PT ;  /* 0x00000029b200780c */ /* 0x000fe20003f44270 */
[----:B------:R-:W1:Y:S01]  /*4780*/  MUFU.TANH R166, R166 ;  /* 0x000000a600a67308 */ /* 0x000e620000002400 */
[----:B----4-:R-:W-:-:S02]  /*4790*/  FSEL R163, R163, -INF , P1 ;  /* 0xff800000a3a37808 */ /* 0x010fc40000800000 */
[----:B------:R-:W-:Y:S02]  /*47a0*/  FMNMX.FTZ R182, R161, R182, !PT ;  /* 0x000000b6a1b67209 */ /* 0x000fe40007810000 */
[----:B------:R-:W-:Y:S02]  /*47b0*/  ISETP.GT.AND P1, PT, R178, 0x30, PT ;  /* 0x00000030b200780c */ /* 0x000fe40003f24270 */
[----:B--2---:R-:W-:Y:S01]  /*47c0*/  FSEL R164, R164, -INF , P2 ;  /* 0xff800000a4a47808 */ /* 0x004fe20001000000 */
[----:B------:R-:W2:Y:S01]  /*47d0*/  MUFU.TANH R167, R167 ;  /* 0x000000a700a77308 */ /* 0x000ea20000002400 */
[----:B------:R-:W-:Y:S02]  /*47e0*/  FMNMX.FTZ R171, R163, R182, !PT ;  /* 0x000000b6a3ab7209 */ /* 0x000fe40007810000 */
[----:B------:R-:W-:Y:S02]  /*47f0*/  ISETP.GT.AND P2, PT, R178, 0x31, PT ;  /* 0x00000031b200780c */ /* 0x000fe40003f44270 */
        /* <DEDUP_REMOVED lines=8> */
[----:B--2---:R-:W-:-:S02]  /*4880*/  FSEL R167, R167, -INF , P1 ;  /* 0xff800000a7a77808 */ /* 0x004fc40000800000 */
[----:B------:R-:W-:Y:S02]  /*4890*/  FMNMX.FTZ R182, R166, R171, !PT ;  /* 0x000000aba6b67209 */ /* 0x000fe40007810000 */
[----:B------:R-:W-:Y:S02]  /*48a0*/  ISETP.GT.AND P1, PT, R178, 0x40, PT ;  /* 0x00000040b200780c */ /* 0x000fe40003f24270 */
[----:B------:R-:W-:Y:S01]  /*48b0*/  FMNMX.FTZ R171, R167, R182, !PT ;  /* 0x000000b6a7ab7209 */ /* 0x000fe20007810000 */
        /* <DEDUP_REMOVED lines=8> */
[----:B------:R1:W3:Y:S01]  /*4940*/  MUFU.TANH R175, R191 ;  /* 0x000000bf00af7308 */ /* 0x0002e20000002400 */
[----:B--2---:R-:W-:Y:S02]  /*4950*/  FSEL R170, R170, -INF , P2 ;  /* 0xff800000aaaa7808 */ /* 0x004fe40001000000 */
[----:B------:R-:W-:Y:S02]  /*4960*/  ISETP.GT.AND P2, PT, R178, 0x49, PT ;  /* 0x00000049b200780c */ /* 0x000fe40003f44270 */
[----:B------:R-:W-:-:S03]  /*4970*/  FMNMX.FTZ R171, R170, R171, !PT ;  /* 0x000000abaaab7209 */ /* 0x000fc60007810000 */
[----:B------:R2:W4:Y:S01]  /*4980*/  MUFU.TANH R179, R194 ;  /* 0x000000c200b37308 */ /* 0x0005220000002400 */
[----:B0-----:R-:W-:Y:S01]  /*4990*/  FSEL R174, R174, -INF , P1 ;  /* 0xff800000aeae7808 */ /* 0x001fe20000800000 */
[----:B-1----:R-:W-:Y:S01]  /*49a0*/  FMUL.FTZ R191, R176, UR26 ;  /* 0x0000001ab0bf7c20 */ /* 0x002fe20008410000 */
[----:B------:R-:W-:Y:S02]  /*49b0*/  ISETP.GT.AND P1, PT, R178, 0x50, PT ;  /* 0x00000050b200780c */ /* 0x000fe40003f24270 */
[----:B------:R-:W-:-:S03]  /*49c0*/  FMNMX.FTZ R182, R174, R171, !PT ;  /* 0x000000abaeb67209 */ /* 0x000fc60007810000 */
[----:B------:R-:W0:Y:S01]  /*49d0*/  MUFU.TANH R195, R195 ;  /* 0x000000c300c37308 */ /* 0x000e220000002400 */
[----:B---3--:R-:W-:Y:S01]  /*49e0*/  FSEL R175, R175, -INF , P2 ;  /* 0xff800000afaf7808 */ /* 0x008fe20001000000 */
[----:B--2---:R-:W-:Y:S01]  /*49f0*/  FMUL.FTZ R194, R172, UR26 ;  /* 0x0000001aacc27c20 */ /* 0x004fe20008410000 */
[----:B------:R-:W-:Y:S02]  /*4a00*/  ISETP.GT.AND P2, PT, R178, 0x51, PT ;  /* 0x00000051b200780c */ /* 0x000fe40003f44270 */
[----:B------:R-:W-:-:S03]  /*4a10*/  FMNMX.FTZ R182, R175, R182, !PT ;  /* 0x000000b6afb67209 */ /* 0x000fc60007810000 */
[----:B------:R-:W1:Y:S01]  /*4a20*/  MUFU.TANH R198, R198 ;  /* 0x000000c600c67308 */ /* 0x000e620000002400 */
[----:B----4-:R-:W-:Y:S02]  /*4a30*/  FSEL R171, R179, -INF , P1 ;  /* 0xff800000b3ab7808 */ /* 0x010fe40000800000 */
[----:B------:R-:W-:Y:S02]  /*4a40*/  ISETP.GT.AND P1, PT, R178, 0x58, PT ;  /* 0x00000058b200780c */ /* 0x000fe40003f24270 */
[----:B------:R-:W-:-:S03]  /*4a50*/  FMNMX.FTZ R179, R171, R182, !PT ;  /* 0x000000b6abb37209 */ /* 0x000fc60007810000 */
[----:B------:R-:W2:Y:S01]  /*4a60*/  MUFU.TANH R199, R199 ;  /* 0x000000c700c77308 */ /* 0x000ea20000002400 */
[----:B0-----:R-:W-:Y:S02]  /*4a70*/  FSEL R172, R195, -INF , P2 ;  /* 0xff800000c3ac7808 */ /* 0x001fe40001000000 */
[----:B------:R-:W-:Y:S02]  /*4a80*/  ISETP.GT.AND P2, PT, R178, 0x59, PT ;  /* 0x00000059b200780c */ /* 0x000fe40003f44270 */
[----:B------:R-:W-:-:S03]  /*4a90*/  FMNMX.FTZ R182, R172, R179, !PT ;  /* 0x000000b3acb67209 */ /* 0x000fc60007810000 */
[----:B------:R-:W-:Y:S01]  /*4aa0*/  MUFU.TANH R6, R6 ;  /* 0x0000000600067308 */ /* 0x000fe20000002400 */
[----:B-1----:R-:W-:-:S04]  /*4ab0*/  FSEL R173, R198, -INF , P1 ;  /* 0xff800000c6ad7808 */ /* 0x002fc80000800000 */
        /* <DEDUP_REMOVED lines=8> */
[----:B------:R-:W-:Y:S01]  /*4b40*/  IMAD.IADD R184, R210, 0x1, R5 ;  /* 0x00000001d2b87824 */ /* 0x000fe200078e0205 */
[----:B------:R-:W-:Y:S02]  /*4b50*/  MUFU.TANH R11, R11 ;  /* 0x0000000b000b7308 */ /* 0x000fe40000002400 */
[----:B------:R-:W1:Y:S02]  /*4b60*/  SHFL.BFLY PT, R187, R176, 0x2, 0x1f ;  /* 0x0c401f00b0bb7f89 */ /* 0x000e6400000e0000 */
[C---:B------:R-:W-:Y:S02]  /*4b70*/  ISETP.GT.AND P1, PT, R184.reuse, RZ, PT ;  /* 0x000000ffb800720c */ /* 0x040fe40003f24270 */
[C---:B------:R-:W-:Y:S02]  /*4b80*/  ISETP.GT.AND P2, PT, R184.reuse, 0x1, PT ;  /* 0x00000001b800780c */ /* 0x040fe40003f44270 */
[----:B------:R-:W2:Y:S01]  /*4b90*/  MUFU.TANH R12, R12 ;  /* 0x0000000c000c7308 */ /* 0x000ea20000002400 */
[----:B------:R-:W-:-:S02]  /*4ba0*/  ISETP.GT.AND P3, PT, R184, 0x18, PT ;  /* 0x00000018b800780c */ /* 0x000fc40003f64270 */
[----:B0-----:R-:W-:Y:S02]  /*4bb0*/  FSEL R10, R10, -INF , P2 ;  /* 0xff8000000a0a7808 */ /* 0x001fe40001000000 */
[----:B------:R-:W-:-:S03]  /*4bc0*/  ISETP.GT.AND P2, PT, R184, 0x9, PT ;  /* 0x00000009b800780c */ /* 0x000fc60003f44270 */
        /* <DEDUP_REMOVED lines=408> */
.L_x_4919:
[----:B------:R0:W1:Y:S01]  /*6550*/  SYNCS.PHASECHK.TRANS64.TRYWAIT P1, [UR25+0x22850], R7 ;  /* 0x02285007ff0075a7 */ /* 0x0000620008020159 */
[----:B------:R-:W-:Y:S05]  /*6560*/  @!P0 BRA `(.L_x_4920) ;  /* 0x0000000000048947 */ /* 0x000fea0003800000 */
[----:B------:R-:W-:Y:S01]  /*6570*/  BPT.TRAP 0x1 ;  /* 0x000000040000795c */ /* 0x000fe20000300000 */
.L_x_4920:
[----:B------:R-:W-:Y:S01]  /*6580*/  VIADD R8, R211, 0x8 ;  /* 0x00000008d3087836 */ /* 0x000fe20000000000 */
[----:B-1----:R-:W-:Y:S06]  /*6590*/  @P1 BRA `(.L_x_4921) ;  /* 0x0000000000081947 */ /* 0x002fec0003800000 */
[----:B------:R-:W1:Y:S02]  /*65a0*/  SYNCS.PHASECHK.TRANS64.TRYWAIT P1, [UR25+0x22850], R7 ;  /* 0x02285007ff0075a7 */ /* 0x000e640008020159 */
[----:B-1----:R-:W-:Y:S05]  /*65b0*/  @!P1 BRA `(.L_x_4922) ;  /* 0x000000b400e89947 */ /* 0x002fea0003800000 */
.L_x_4921:
        /* <DEDUP_REMOVED lines=39> */
.L_x_4923:
        /* <DEDUP_REMOVED lines=9> */
.L_x_4913:
[----:B------:R-:W-:-:S13]  /*68c0*/  ISETP.LE.AND P1, PT, RZ, UR23, PT ;  /* 0x00000017ff007c0c */ /* 0x000fda000bf23270 */
[----:B------:R-:W-:Y:S05]  /*68d0*/  @!P1 BRA `(.L_x_4925) ;  /* 0x0000002000d49947 */ /* 0x000fea0003800000 */
[----:B01----:R-:W-:Y:S01]  /*68e0*/  IMAD.MOV.U32 R8, RZ, RZ, R5 ;  /* 0x000000ffff087224 */ /* 0x003fe200078e0005 */
[----:B------:R-:W-:Y:S01]  /*68f0*/  ULDC UR26, c[0x0][0x9d8] ;  /* 0x00027600001a7ab9 */ /* 0x000fe20000000800 */
[----:B------:R-:W-:Y:S01]  /*6900*/  IMAD.MOV.U32 R9, RZ, RZ, R6 ;  /* 0x000000ffff097224 */ /* 0x000fe200078e0006 */
[----:B------:R-:W-:-:S06]  /*6910*/  ULDC UR22, c[0x0][0x988] ;  /* 0x0002620000167ab9 */ /* 0x000fcc0000000800 */
.L_x_4936:
[----:B------:R-:W-:-:S04]  /*6920*/  UIADD3 UR38, UR38, 0x1, URZ ;  /* 0x0000000126267890 */ /* 0x000fc8000fffe03f */
[----:B------:R-:W-:-:S04]  /*6930*/  UISETP.NE.AND UP0, UPT, UR38, 0x2, UPT ;  /* 0x000000022600788c */ /* 0x000fc8000bf05270 */
[----:B------:R-:W-:Y:S02]  /*6940*/  USEL UR6, URZ, 0x1, UP0 ;  /* 0x000000013f067887 */ /* 0x000fe40008000000 */
[----:B------:R-:W-:Y:S02]  /*6950*/  USEL UR38, UR38, URZ, UP0 ;  /* 0x0000003f26267287 */ /* 0x000fe40008000000 */
[----:B------:R-:W-:Y:S01]  /*6960*/  ULOP3.LUT UR37, UR37, UR6, URZ, 0x3c, !UPT ;  /* 0x0000000625257292 */ /* 0x000fe2000f8e3c3f */
[----:B01----:R-:W-:Y:S11]  /*6970*/  @!P0 BRA `(.L_x_4926) ;  /* 0x0000000000048947 */ /* 0x003ff60003800000 */
[----:B------:R-:W-:Y:S01]  /*6980*/  BPT.TRAP 0x1 ;  /* 0x000000040000795c */ /* 0x000fe20000300000 */
.L_x_4926:
        /* <DEDUP_REMOVED lines=9> */
.L_x_4927:
[----:B-1----:R-:W-:Y:S05]  /*6a20*/  @P1 BRA `(.L_x_4928) ;  /* 0x0000000000081947 */ /* 0x002fea0003800000 */
[----:B------:R-:W1:Y:S02]  /*6a30*/  SYNCS.PHASECHK.TRANS64.TRYWAIT P1, [UR25+0x22830], R7 ;  /* 0x02283007ff0075a7 */ /* 0x000e640008020159 */
[----:B-1----:R-:W-:Y:S05]  /*6a40*/  @!P1 BRA `(.L_x_4929) ;  /* 0x000000b000dc9947 */ /* 0x002fea0003800000 */
.L_x_4928:
        /* <DEDUP_REMOVED lines=26> */
.L_x_4930:
        /* <DEDUP_REMOVED lines=462> */
.L_x_4931:
[----:B------:R0:W1:Y:S01]  /*88d0*/  SYNCS.PHASECHK.TRANS64.TRYWAIT P1, [UR25+0x22850], R7 ;  /* 0x02285007ff0075a7 */ /* 0x0000620008020159 */
[----:B------:R-:W-:Y:S05]  /*88e0*/  @!P0 BRA `(.L_x_4932) ;  /* 0x0000000000048947 */ /* 0x000fea0003800000 */
[----:B------:R-:W-:Y:S01]  /*88f0*/  BPT.TRAP 0x1 ;  /* 0x000000040000795c */ /* 0x000fe20000300000 */
.L_x_4932:
[----:B------:R-:W-:Y:S01]  /*8900*/  VIADD R8, R211, 0x8 ;  /* 0x00000008d3087836 */ /* 0x000fe20000000000 */
[----:B-1----:R-:W-:Y:S06]  /*8910*/  @P1 BRA `(.L_x_4933) ;  /* 0x0000000000081947 */ /* 0x002fec0003800000 */
[----:B------:R-:W1:Y:S02]  /*8920*/  SYNCS.PHASECHK.TRANS64.TRYWAIT P1, [UR25+0x22850], R7 ;  /* 0x02285007ff0075a7 */ /* 0x000e640008020159 */
[----:B-1----:R-:W-:Y:S05]  /*8930*/  @!P1 BRA `(.L_x_4934) ;  /* 0x0000009400389947 */ /* 0x002fea0003800000 */
.L_x_4933:
        /* <DEDUP_REMOVED lines=39> */
.L_x_4935:
[----:B------:R-:W-:Y:S01]  /*8bb0*/  UIADD3 UR25, UR25, 0x22860, URZ ;  /* 0x0002286019197890 */ /* 0x000fe2000fffe03f */
[----:B------:R-:W-:Y:S01]  /*8bc0*/  ISETP.LT.AND P1, PT, RZ, UR23, PT ;  /* 0x00000017ff007c0c */ /* 0x000fe2000bf21270 */
[----:B------:R-:W-:Y:S01]  /*8bd0*/  UIADD3 UR23, UR23, -0x1, URZ ;  /* 0xffffffff17177890 */ /* 0x000fe2000fffe03f */
[----:B------:R-:W-:Y:S01]  /*8be0*/  IMAD.MOV.U32 R8, RZ, RZ, R5 ;  /* 0x000000ffff087224 */ /* 0x000fe200078e0005 */
[----:B------:R-:W-:Y:S01]  /*8bf0*/  UPRMT UR25, UR24, 0x654, UR25 ;  /* 0x0000065418197896 */ /* 0x000fe20008000019 */
[----:B------:R-:W-:-:S08]  /*8c00*/  MOV R9, R6 ;  /* 0x0000000600097202 */ /* 0x000fd00000000f00 */
[----:B------:R-:W-:Y:S01]  /*8c10*/  SYNCS.ARRIVE.TRANS64.RED.A1T0 RZ, [UR25], RZ ;  /* 0x000000ffffff79a7 */ /* 0x000fe20008100419 */
[----:B------:R-:W-:Y:S05]  /*8c20*/  @P1 BRA `(.L_x_4936) ;  /* 0xffffffdc003c1947 */ /* 0x000fea000383ffff */
.L_x_4925:
        /* <DEDUP_REMOVED lines=16> */
[----:B-1----:R-:W-:-:S05]  /*8d30*/  FADD.FTZ R9, R9, R4 ;  /* 0x0000000409097221 */ /* 0x002fca0000010000 */
[----:B------:R-:W1:Y:S01]  /*8d40*/  SHFL.BFLY PT, R10, R9, 0x1, 0x1f ;  /* 0x0c201f00090a7f89 */ /* 0x000e6200000e0000 */
[----:B0-----:R-:W-:Y:S01]  /*8d50*/  FADD.FTZ R11, R8, R7 ;  /* 0x00000007080b7221 */ /* 0x001fe20000010000 */
[----:B------:R-:W-:Y:S02]  /*8d60*/  IMAD.MOV.U32 R7, RZ, RZ, RZ ;  /* 0x000000ffff077224 */ /* 0x000fe400078e00ff */
[----:B------:R-:W-:Y:S02]  /*8d70*/  IMAD.MOV.U32 R8, RZ, RZ, -0x800000 ;  /* 0xff800000ff087424 */ /* 0x000fe400078e00ff */
        /* <DEDUP_REMOVED lines=71> */
[----:B------:R-:W-:-:S02]  /*91f0*/  IMAD.U32 R7, RZ, RZ, UR10 ;  /* 0x0000000aff077e24 */ /* 0x000fc4000f8e00ff */
[----:B------:R-:W-:Y:S01]  /*9200*/  @P2 FMUL.FTZ R13, R13, 0.69314718246459960938 ;  /* 0x3f3172180d0d2820 */ /* 0x000fe20000410000 */
[----:B-1----:R-:W-:Y:S01]  /*9210*/  @P1 FMUL.FTZ R4, R4, 0.69314718246459960938 ;  /* 0x3f31721804041820 */ /* 0x002fe20000410000 */
[----:B0-----:R-:W-:Y:S01]  /*9220*/  @P2 FMUL.FTZ R10, R10, 0.69314718246459960938 ;  /* 0x3f3172180a0a2820 */ /* 0x001fe20000410000 */
        /* <DEDUP_REMOVED lines=67> */
.L_x_4900:
[----:B------:R-:W0:Y:S08]  /*9660*/  S2UR UR4, SR_CgaCtaId ;  /* 0x00000000000479c3 */ /* 0x000e300000008800 */
[----:B------:R-:W-:Y:S06]  /*9670*/  BAR.SYNC.DEFER_BLOCKING 0x5, 0x180 ;  /* 0x0146000000007b1d */ /* 0x000fec0000010000 */
[----:B------:R-:W-:Y:S01]  /*9680*/  UMOV UR10, 0x400 ;  /* 0x00000400000a7882 */ /* 0x000fe20000000000 */
[----:B------:R-:W-:Y:S01]  /*9690*/  BSSY B0, `(.L_x_4937) ;  /* 0x00002d6000007945 */ /* 0x000fe20003800000 */
[----:B0-----:R-:W-:-:S09]  /*96a0*/  ULEA UR10, UR4, UR10, 0x18 ;  /* 0x0000000a040a7291 */ /* 0x001fd2000f8ec03f */
[----:B------:R-:W0:Y:S02]  /*96b0*/  LDS.128 R4, [UR10+0x228d0] ;  /* 0x0228d00aff047984 */ /* 0x000e240008000c00 */
[----:B0-----:R-:W-:Y:S02]  /*96c0*/  R2UR UR5, R5 ;  /* 0x00000000050572ca */ /* 0x001fe400000e0000 */
[----:B------:R-:W-:Y:S02]  /*96d0*/  R2UR UR6, R6 ;  /* 0x00000000060672ca */ /* 0x000fe400000e0000 */
[----:B------:R-:W-:Y:S01]  /*96e0*/  R2UR UR7, R7 ;  /* 0x00000000070772ca */ /* 0x000fe200000e0000 */
[----:B------:R-:W-:Y:S06]  /*96f0*/  BAR.ARV 0x4, 0x180 ;  /* 0x0106000000007b1d */ /* 0x000fec0000002000 */
[----:B------:R-:W-:Y:S08]  /*9700*/  @P0 BRA `(.L_x_4938) ;  /* 0x0000001c00dc0947 */ /* 0x000ff00003800000 */
[----:B------:R-:W0:Y:S01]  /*9710*/  S2UR UR4, SR_SWINHI ;  /* 0x00000000000479c3 */ /* 0x000e220000002f00 */
[----:B------:R-:W-:-:S07]  /*9720*/  MOV R103, 0x2 ;  /* 0x0000000200677802 */ /* 0x000fce0000000f00 */
[----:B------:R-:W-:Y:S01]  /*9730*/  BAR.SYNC.DEFER_BLOCKING 0x1, 0x100 ;  /* 0x0044000000007b1d */ /* 0x000fe20000010000 */
[----:B------:R-:W-:Y:S01]  /*9740*/  F2FP.BF16.F32.PACK_AB R24, R25, R24 ;  /* 0x000000181918723e */ /* 0x000fe200000010ff */
[----:B------:R-:W-:Y:S01]  /*9750*/  USHF.L.U32 UR14, UR40, 0x2, URZ ;  /* 0x00000002280e7899 */ /* 0x000fe2000800063f */
[----:B------:R-:W-:Y:S01]  /*9760*/  F2FP.BF16.F32.PACK_AB R25, R165, R26 ;  /* 0x0000001aa519723e */ /* 0x000fe200000010ff */
[----:B------:R-:W-:Y:S01]  /*9770*/  USHF.L.U64.HI UR15, UR40, 0x2, UR41 ;  /* 0x00000002280f7899 */ /* 0x000fe20008010229 */
[----:B------:R-:W-:Y:S01]  /*9780*/  F2FP.BF16.F32.PACK_AB R26, R29, R28 ;  /* 0x0000001c1d1a723e */ /* 0x000fe200000010ff */
[----:B------:R-:W-:Y:S01]  /*9790*/  ULDC.64 UR12, c[0x0][0xc00] ;  /* 0x00030000000c7ab9 */ /* 0x000fe20000000a00 */
[----:B------:R-:W-:Y:S01]  /*97a0*/  F2FP.BF16.F32.PACK_AB R32, R33, R32 ;  /* 0x000000202120723e */ /* 0x000fe200000010ff */
[----:B------:R-:W-:Y:S01]  /*97b0*/  UISETP.NE.U32.AND UP0, UPT, UR12, URZ, UPT ;  /* 0x0000003f0c00728c */ /* 0x000fe2000bf05070 */
[----:B------:R-:W-:Y:S02]  /*97c0*/  F2FP.BF16.F32.PACK_AB R27, R164, R27 ;  /* 0x0000001ba41b723e */ /* 0x000fe400000010ff */
[----:B------:R-:W-:Y:S01]  /*97d0*/  F2FP.BF16.F32.PACK_AB R33, R163, R34 ;  /* 0x00000022a321723e */ /* 0x000fe200000010ff */
[----:B------:R-:W-:Y:S01]  /*97e0*/  UISETP.NE.AND.EX UP0, UPT, UR13, URZ, UPT, UP0 ;  /* 0x0000003f0d00728c */ /* 0x000fe2000bf05300 */
[----:B------:R-:W-:-:S02]  /*97f0*/  F2FP.BF16.F32.PACK_AB R40, R41, R40 ;  /* 0x000000282928723e */ /* 0x000fc400000010ff */
[----:B------:R-:W-:Y:S02]  /*9800*/  F2FP.BF16.F32.PACK_AB R34, R37, R36 ;  /* 0x000000242522723e */ /* 0x000fe400000010ff */
[----:B------:R-:W-:Y:S02]  /*9810*/  F2FP.BF16.F32.PACK_AB R35, R162, R35 ;  /* 0x00000023a223723e */ /* 0x000fe400000010ff */
[----:B------:R-:W-:Y:S02]  /*9820*/  F2FP.BF16.F32.PACK_AB R41, R161, R42 ;  /* 0x0000002aa129723e */ /* 0x000fe400000010ff */
[----:B------:R-:W-:Y:S01]  /*9830*/  F2FP.BF16.F32.PACK_AB R48, R49, R48 ;  /* 0x000000303130723e */ /* 0x000fe200000010ff */
[----:B------:R-:W-:Y:S01]  /*9840*/  UMOV UR8, UR10 ;  /* 0x0000000a00087c82 */ /* 0x000fe20008000000 */
[----:B0-----:R-:W-:Y:S01]  /*9850*/  UMOV UR9, UR4 ;  /* 0x0000000400097c82 */ /* 0x001fe20008000000 */
[----:B------:R-:W-:Y:S01]  /*9860*/  F2FP.BF16.F32.PACK_AB R42, R45, R44 ;  /* 0x0000002c2d2a723e */ /* 0x000fe200000010ff */
[----:B------:R-:W-:Y:S01]  /*9870*/  IMAD.WIDE R102, R204, R103, UR8 ;  /* 0x00000008cc667e25 */ /* 0x000fe2000f8e0267 */
[----:B------:R-:W-:Y:S01]  /*9880*/  F2FP.BF16.F32.PACK_AB R43, R160, R43 ;  /* 0x0000002ba02b723e */ /* 0x000fe200000010ff */
[----:B------:R-:W-:Y:S01]  /*9890*/  UIADD3 UR4, UP1, UR14, UR12, URZ ;  /* 0x0000000c0e047290 */ /* 0x000fe2000ff3e03f */
[----:B------:R-:W-:-:S02]  /*98a0*/  F2FP.BF16.F32.PACK_AB R49, R159, R50 ;  /* 0x000000329f31723e */ /* 0x000fc400000010ff */
[C---:B------:R-:W-:Y:S01]  /*98b0*/  IADD3 R171, P1, R102.reuse, 0x20, RZ ;  /* 0x0000002066ab7810 */ /* 0x040fe20007f3e0ff */
[----:B------:R-:W-:Y:S01]  /*98c0*/  UIADD3.X UR11, UR15, UR13, URZ, UP1, !UPT ;  /* 0x0000000d0f0b7290 */ /* 0x000fe20008ffe43f */
[C---:B------:R-:W-:Y:S02]  /*98d0*/  IADD3 R181, P5, R102.reuse, 0x4040, RZ ;  /* 0x0000404066b57810 */ /* 0x040fe40007fbe0ff */
[C---:B------:R-:W-:Y:S01]  /*98e0*/  LOP3.LUT R5, R102.reuse, 0x380, RZ, 0xc0, !PT ;  /* 0x0000038066057812 */ /* 0x040fe200078ec0ff */
[--C-:B------:R-:W-:Y:S01]  /*98f0*/  IMAD.X R7, RZ, RZ, R103.reuse, P1 ;  /* 0x000000ffff077224 */ /* 0x100fe200008e0667 */
[C---:B------:R-:W-:Y:S01]  /*9900*/  IADD3 R185, P1, R102.reuse, 0x8000, RZ ;  /* 0x0000800066b97810 */ /* 0x040fe20007f3e0ff */
[--C-:B------:R-:W-:Y:S01]  /*9910*/  IMAD.X R31, RZ, RZ, R103.reuse, P5 ;  /* 0x000000ffff1f7224 */ /* 0x100fe200028e0667 */
[C---:B------:R-:W-:Y:S01]  /*9920*/  IADD3 R173, P0, R102.reuse, 0x40, RZ ;  /* 0x0000004066ad7810 */ /* 0x040fe20007f1e0ff */
[----:B------:R-:W-:Y:S01]  /*9930*/  ULDC.64 UR12, c[0x0][0xc08] ;  /* 0x00030200000c7ab9 */ /* 0x000fe20000000a00 */
        /* <DEDUP_REMOVED lines=9> */
[----:B------:R-:W-:Y:S01]  /*99d0*/  IMAD.X R21, RZ, RZ, R103, P6 ;  /* 0x000000ffff157224 */ /* 0x000fe200030e0667 */
[----:B------:R-:W-:-:S02]  /*99e0*/  SHF.R.U64 R5, R5, 0x3, RZ ;  /* 0x0000000305057819 */ /* 0x000fc400000012ff */
[C---:B------:R-:W-:Y:S01]  /*99f0*/  IADD3 R151, P1, R102.reuse, 0xc060, RZ ;  /* 0x0000c06066977810 */ /* 0x040fe20007f3e0ff */
[--C-:B------:R-:W-:Y:S01]  /*9a00*/  IMAD.X R95, RZ, RZ, R103.reuse, P5 ;  /* 0x000000ffff5f7224 */ /* 0x100fe200028e0667 */
[----:B------:R-:W-:Y:S02]  /*9a10*/  IADD3.X R39, RZ, R103, RZ, P2, !PT ;  /* 0x00000067ff277210 */ /* 0x000fe400017fe4ff */
[----:B------:R-:W-:Y:S02]  /*9a20*/  LOP3.LUT R6, R171, 0x380, RZ, 0xc0, !PT ;  /* 0x00000380ab067812 */ /* 0x000fe400078ec0ff */
[C---:B------:R-:W-:Y:S02]  /*9a30*/  IADD3 R187, P0, R102.reuse, 0x8020, RZ ;  /* 0x0000802066bb7810 */ /* 0x040fe40007f1e0ff */
        /* <DEDUP_REMOVED lines=12> */
[----:B------:R-:W-:Y:S02]  /*9b00*/  LOP3.LUT R94, R4, 0x380, RZ, 0xc0, !PT ;  /* 0x00000380045e7812 */ /* 0x000fe400078ec0ff */
[----:B------:R-:W-:Y:S02]  /*9b10*/  LOP3.LUT R14, R177, 0x380, RZ, 0xc0, !PT ;  /* 0x00000380b10e7812 */ /* 0x000fe400078ec0ff */
[----:B------:R-:W-:Y:S02]  /*9b20*/  LOP3.LUT R165, R151, 0x380, RZ, 0xc0, !PT ;  /* 0x0000038097a57812 */ /* 0x000fe400078ec0ff */
[----:B------:R-:W-:Y:S02]  /*9b30*/  SHF.R.U64 R6, R6, 0x3, RZ ;  /* 0x0000000306067819 */ /* 0x000fe400000012ff */
[----:B------:R-:W-:Y:S02]  /*9b40*/  LOP3.LUT R20, R179, 0x380, RZ, 0xc0, !PT ;  /* 0x00000380b3147812 */ /* 0x000fe400078ec0ff */
[----:B------:R-:W-:-:S02]  /*9b50*/  SHF.R.U64 R10, R10, 0x3, RZ ;  /* 0x000000030a0a7819 */ /* 0x000fc400000012ff */
[----:B------:R-:W-:Y:S02]  /*9b60*/  LOP3.LUT R30, R181, 0x380, RZ, 0xc0, !PT ;  /* 0x00000380b51e7812 */ /* 0x000fe400078ec0ff */
[-C--:B------:R-:W-:Y:S02]  /*9b70*/  IADD3.X R99, RZ, R103.reuse, RZ, P2, !PT ;  /* 0x00000067ff637210 */ /* 0x080fe400017fe4ff */
[----:B------:R-:W-:Y:S02]  /*9b80*/  SHF.R.U64 R12, R12, 0x3, RZ ;  /* 0x000000030c0c7819 */ /* 0x000fe400000012ff */
[----:B------:R-:W-:Y:S02]  /*9b90*/  LOP3.LUT R38, R183, 0x380, RZ, 0xc0, !PT ;  /* 0x00000380b7267812 */ /* 0x000fe400078ec0ff */
[----:B------:R-:W-:Y:S02]  /*9ba0*/  MOV R102, R102 ;  /* 0x0000006600667202 */ /* 0x000fe40000000f00 */
[----:B------:R-:W-:-:S02]  /*9bb0*/  SHF.R.U64 R29, R94, 0x3, RZ ;  /* 0x000000035e1d7819 */ /* 0x000fc400000012ff */
[----:B------:R-:W-:Y:S01]  /*9bc0*/  SHF.R.U64 R14, R14, 0x3, RZ ;  /* 0x000000030e0e7819 */ /* 0x000fe200000012ff */
[----:B------:R-:W-:Y:S01]  /*9bd0*/  STSM.16.M88.4 [R102], R24 ;  /* 0x0000001866007844 */ /* 0x000fe20000000200 */
[----:B------:R-:W-:Y:S02]  /*9be0*/  LOP3.LUT R46, R185, 0x380, RZ, 0xc0, !PT ;  /* 0x00000380b92e7812 */ /* 0x000fe400078ec0ff */
[----:B------:R-:W-:Y:S02]  /*9bf0*/  LOP3.LUT R103, R98, 0x380, RZ, 0xc0, !PT ;  /* 0x0000038062677812 */ /* 0x000fe400078ec0ff */
[----:B------:R-:W-:Y:S02]  /*9c00*/  SHF.R.U64 R28, R165, 0x3, RZ ;  /* 0x00000003a51c7819 */ /* 0x000fe400000012ff */
        /* <DEDUP_REMOVED lines=10> */
[----:B------:R-:W-:Y:S02]  /*9cb0*/  LOP3.LUT R14, R14, R177, RZ, 0x3c, !PT ;  /* 0x000000b10e0e7212 */ /* 0x000fe400078e3cff */
[----:B------:R-:W-:Y:S02]  /*9cc0*/  SHF.R.U64 R46, R46, 0x3, RZ ;  /* 0x000000032e2e7819 */ /* 0x000fe400000012ff */
[----:B------:R-:W-:Y:S02]  /*9cd0*/  LOP3.LUT R78, R193, 0x380, RZ, 0xc0, !PT ;  /* 0x00000380c14e7812 */ /* 0x000fe400078ec0ff */
[----:B------:R-:W-:-:S02]  /*9ce0*/  SHF.R.U64 R103, R103, 0x3, RZ ;  /* 0x0000000367677819 */ /* 0x000fc400000012ff */
[----:B------:R-:W-:Y:S02]  /*9cf0*/  LOP3.LUT R4, R28, R151, RZ, 0x3c, !PT ;  /* 0x000000971c047212 */ /* 0x000fe400078e3cff */
[----:B------:R-:W-:Y:S02]  /*9d00*/  LOP3.LUT R20, R20, R179, RZ, 0x3c, !PT ;  /* 0x000000b314147212 */ /* 0x000fe400078e3cff */
[----:B------:R-:W-:Y:S02]  /*9d10*/  SHF.R.U64 R54, R54, 0x3, RZ ;  /* 0x0000000336367819 */ /* 0x000fe400000012ff */
[----:B------:R-:W-:Y:S02]  /*9d20*/  MOV R28, R6 ;  /* 0x00000006001c7202 */ /* 0x000fe40000000f00 */
[----:B------:R-:W-:Y:S02]  /*9d30*/  LOP3.LUT R30, R30, R181, RZ, 0x3c, !PT ;  /* 0x000000b51e1e7212 */ /* 0x000fe400078e3cff */
[----:B------:R-:W-:Y:S01]  /*9d40*/  SHF.R.U64 R62, R62, 0x3, RZ ;  /* 0x000000033e3e7819 */ /* 0x000fe200000012ff */
[----:B------:R-:W-:Y:S01]  /*9d50*/  STSM.16.M88.4 [R28], R32 ;  /* 0x000000201c007844 */ /* 0x000fe20000000200 */
[----:B------:R-:W-:-:S02]  /*9d60*/  MOV R10, R10 ;  /* 0x0000000a000a7202 */ /* 0x000fc40000000f00 */
[----:B------:R-:W-:Y:S02]  /*9d70*/  F2FP.BF16.F32.PACK_AB R56, R57, R56 ;  /* 0x000000383938723e */ /* 0x000fe400000010ff */
[----:B------:R-:W-:Y:S01]  /*9d80*/  LOP3.LUT R38, R38, R183, RZ, 0x3c, !PT ;  /* 0x000000b726267212 */ /* 0x000fe200078e3cff */
[----:B------:R0:W-:Y:S01]  /*9d90*/  STSM.16.M88.4 [R10], R40 ;  /* 0x000000280a007844 */ /* 0x0001e20000000200 */
[----:B------:R-:W-:Y:S02]  /*9da0*/  SHF.R.U64 R70, R70, 0x3, RZ ;  /* 0x0000000346467819 */ /* 0x000fe400000012ff */
[----:B------:R-:W-:Y:S02]  /*9db0*/  MOV R12, R12 ;  /* 0x0000000c000c7202 */ /* 0x000fe40000000f00 */
[----:B------:R-:W-:Y:S02]  /*9dc0*/  F2FP.BF16.F32.PACK_AB R50, R53, R52 ;  /* 0x000000343532723e */ /* 0x000fe400000010ff */
[----:B------:R-:W-:-:S02]  /*9dd0*/  F2FP.BF16.F32.PACK_AB R51, R158, R51 ;  /* 0x000000339e33723e */ /* 0x000fc400000010ff */
[----:B------:R-:W-:Y:S02]  /*9de0*/  F2FP.BF16.F32.PACK_AB R57, R157, R58 ;  /* 0x0000003a9d39723e */ /* 0x000fe400000010ff */
[----:B------:R-:W-:Y:S01]  /*9df0*/  F2FP.BF16.F32.PACK_AB R64, R65, R64 ;  /* 0x000000404140723e */ /* 0x000fe200000010ff */
[----:B------:R-:W-:Y:S01]  /*9e00*/  STSM.16.M88.4 [R12], R48 ;  /* 0x000000300c007844 */ /* 0x000fe20000000200 */
[----:B------:R-:W-:Y:S02]  /*9e10*/  LOP3.LUT R46, R46, R185, RZ, 0x3c, !PT ;  /* 0x000000b92e2e7212 */ /* 0x000fe400078e3cff */
[----:B------:R-:W-:Y:S02]  /*9e20*/  SHF.R.U64 R78, R78, 0x3, RZ ;  /* 0x000000034e4e7819 */ /* 0x000fe400000012ff */
[----:B------:R-:W-:Y:S02]  /*9e30*/  LOP3.LUT R98, R103, R98, RZ, 0x3c, !PT ;  /* 0x0000006267627212 */ /* 0x000fe400078e3cff */
        /* <DEDUP_REMOVED lines=29> */
[----:B------:R-:W-:Y:S01]  /*a010*/  LOP3.LUT R70, R70, R191, RZ, 0x3c, !PT ;  /* 0x000000bf46467212 */ /* 0x000fe200078e3cff */
[----:B------:R-:W1:Y:S01]  /*a020*/  LDC R77, c[0x0][0xbe8] ;  /* 0x0002fa00ff4d7b82 */ /* 0x000e620000000800 */
[----:B------:R-:W-:-:S02]  /*a030*/  MOV R38, R38 ;  /* 0x0000002600267202 */ /* 0x000fc40000000f00 */
[----:B------:R-:W-:Y:S02]  /*a040*/  F2FP.BF16.F32.PACK_AB R82, R85, R84 ;  /* 0x000000545552723e */ /* 0x000fe400000010ff */
[----:B------:R-:W-:Y:S02]  /*a050*/  LOP3.LUT R78, R78, R193, RZ, 0x3c, !PT ;  /* 0x000000c14e4e7212 */ /* 0x000fe400078e3cff */
[----:B------:R-:W-:Y:S01]  /*a060*/  MOV R46, R46 ;  /* 0x0000002e002e7202 */ /* 0x000fe20000000f00 */
[----:B------:R-:W-:Y:S01]  /*a070*/  STSM.16.M88.4 [R38], R80 ;  /* 0x0000005026007844 */ /* 0x000fe20000000200 */
[----:B------:R-:W-:Y:S02]  /*a080*/  MOV R7, R98 ;  /* 0x0000006200077202 */ /* 0x000fe40000000f00 */
[----:B------:R-:W-:Y:S02]  /*a090*/  F2FP.BF16.F32.PACK_AB R84, R89, R88 ;  /* 0x000000585954723e */ /* 0x000fe400000010ff */
[----:B------:R-:W-:-:S02]  /*a0a0*/  F2FP.BF16.F32.PACK_AB R85, R91, R90 ;  /* 0x0000005a5b55723e */ /* 0x000fc400000010ff */
[----:B------:R-:W-:Y:S02]  /*a0b0*/  F2FP.BF16.F32.PACK_AB R86, R93, R92 ;  /* 0x0000005c5d56723e */ /* 0x000fe400000010ff */
[----:B------:R-:W-:Y:S02]  /*a0c0*/  MOV R54, R54 ;  /* 0x0000003600367202 */ /* 0x000fe40000000f00 */
[----:B------:R-:W-:Y:S01]  /*a0d0*/  F2FP.BF16.F32.PACK_AB R97, R168, R167 ;  /* 0x000000a7a861723e */ /* 0x000fe200000010ff */
[----:B------:R-:W-:Y:S01]  /*a0e0*/  STSM.16.M88.4 [R46], R84 ;  /* 0x000000542e007844 */ /* 0x000fe20000000200 */
[----:B------:R-:W-:Y:S02]  /*a0f0*/  F2FP.BF16.F32.PACK_AB R98, R101, R100 ;  /* 0x000000646562723e */ /* 0x000fe400000010ff */
[----:B------:R-:W-:Y:S02]  /*a100*/  F2FP.BF16.F32.PACK_AB R99, R170, R169 ;  /* 0x000000a9aa63723e */ /* 0x000fe400000010ff */
[----:B------:R-:W-:-:S02]  /*a110*/  F2FP.BF16.F32.PACK_AB R105, R107, R106 ;  /* 0x0000006a6b69723e */ /* 0x000fc400000010ff */
        /* <DEDUP_REMOVED lines=33> */
[----:B------:R-:W3:Y:S01]  /*a330*/  @P0 LDG.E R0, desc[UR48][R4.64] ;  /* 0x0000003004000981 */ /* 0x000ee2000c1e1900 */
[----:B------:R-:W-:Y:S01]  /*a340*/  UISETP.NE.AND.EX UP1, UPT, UR13, URZ, UPT, UP1 ;  /* 0x0000003f0d00728c */ /* 0x000fe2000bf25310 */
[----:B-1----:R-:W-:Y:S01]  /*a350*/  ISETP.NE.AND P1, PT, R77, 0x1, PT ;  /* 0x000000014d00780c */ /* 0x002fe20003f25270 */
[----:B------:R-:W-:Y:S01]  /*a360*/  ULDC UR11, c[0x0][0xa88] ;  /* 0x0002a200000b7ab9 */ /* 0x000fe20000000800 */
[----:B------:R-:W-:Y:S01]  /*a370*/  UMOV UR4, URZ ;  /* 0x0000003f00047c82 */ /* 0x000fe20008000000 */
[----:B0-----:R-:W-:-:S02]  /*a380*/  IADD3 R10, R16, UR45, RZ ;  /* 0x0000002d100a7c10 */ /* 0x001fc4000fffe0ff */
[----:B------:R-:W-:-:S05]  /*a390*/  PLOP3.LUT P2, PT, PT, PT, UP1, 0x80, 0x0 ;  /* 0x000000000000781c */ /* 0x000fca0003f4f018 */
[----:B------:R-:W-:-:S03]  /*a3a0*/  @UP1 UIADD3 UR12, UP2, UR14, UR12, URZ ;  /* 0x0000000c0e0c1290 */ /* 0x000fc6000ff5e03f */
[----:B------:R-:W0:Y:S01]  /*a3b0*/  @P1 LDC R9, c[0x0][0xbec] ;  /* 0x0002fb00ff091b82 */ /* 0x000e220000000800 */
[----:B------:R-:W-:Y:S02]  /*a3c0*/  @UP1 UIADD3.X UR13, UR15, UR13, URZ, UP2, !UPT ;  /* 0x0000000d0f0d1290 */ /* 0x000fe400097fe43f */
[----:B--2---:R-:W-:-:S04]  /*a3d0*/  IMAD.U32 R6, RZ, RZ, UR12 ;  /* 0x0000000cff067e24 */ /* 0x004fc8000f8e00ff */
[----:B------:R-:W-:Y:S01]  /*a3e0*/  IMAD.U32 R7, RZ, RZ, UR13 ;  /* 0x0000000dff077e24 */ /* 0x000fe2000f8e00ff */
[----:B------:R-:W1:Y:S01]  /*a3f0*/  @P1 LDC R11, c[0x0][0xbf0] ;  /* 0x0002fc00ff0b1b82 */ /* 0x000e620000000800 */
[----:B---3--:R-:W-:Y:S01]  /*a400*/  @P0 R2UR UR4, R0 ;  /* 0x00000000000402ca */ /* 0x008fe200000e0000 */
[----:B------:R-:W-:-:S06]  /*a410*/  IMAD.U32 R0, RZ, RZ, UR11 ;  /* 0x0000000bff007e24 */ /* 0x000fcc000f8e00ff */
[----:B------:R2:W5:Y:S01]  /*a420*/  @P2 LDG.E R0, desc[UR48][R6.64] ;  /* 0x0000003006002981 */ /* 0x000562000c1e1900 */
[----:B01----:R-:W-:Y:S07]  /*a430*/  @P2 BRA `(.L_x_4939) ;  /* 0x0000000000102947 */ /* 0x003fee0003800000 */
[----:B------:R-:W-:Y:S05]  /*a440*/  @!P0 BRA `(.L_x_4939) ;  /* 0x00000000000c8947 */ /* 0x000fea0003800000 */
[----:B--2---:R-:W2:Y:S04]  /*a450*/  LDG.E R7, desc[UR48][R4.64] ;  /* 0x0000003004077981 */ /* 0x004ea8000c1e1900 */
[----:B-----5:R-:W2:Y:S02]  /*a460*/  LDG.E R0, desc[UR48][R4.64+0x4] ;  /* 0x0000043004007981 */ /* 0x020ea4000c1e1900 */
[----:B--2---:R-:W-:-:S07]  /*a470*/  IMAD.IADD R0, R0, 0x1, -R7 ;  /* 0x0000000100007824 */ /* 0x004fce00078e0a07 */
.L_x_4939:
[----:B------:R-:W-:Y:S01]  /*a480*/  USHF.R.S32.HI UR18, URZ, 0x1f, UR43 ;  /* 0x0000001f3f127899 */ /* 0x000fe2000801142b */
[----:B------:R-:W-:Y:S01]  /*a490*/  @P1 IMAD.HI.U32 R4, R10, R9, RZ ;  /* 0x000000090a041227 */ /* 0x000fe200078e00ff */
[----:B------:R-:W-:Y:S01]  /*a4a0*/  ULDC.64 UR16, c[0x0][0xb90] ;  /* 0x0002e40000107ab9 */ /* 0x000fe20000000a00 */
[----:B------:R-:W-:Y:S01]  /*a4b0*/  USHF.R.S32.HI UR13, URZ, 0x1f, UR4 ;  /* 0x0000001f3f0d7899 */ /* 0x000fe20008011404 */
[----:B------:R-:W0:Y:S01]  /*a4c0*/  @P1 LDC R79, c[0x0][0xbf0] ;  /* 0x0002fc00ff4f1b82 */ /* 0x000e220000000800 */
[----:B------:R-:W-:Y:S01]  /*a4d0*/  UIMAD UR11, UR18, UR16, URZ ;  /* 0x00000010120b72a4 */ /* 0x000fe2000f8e023f */
[----:B--2---:R-:W-:Y:S01]  /*a4e0*/  IMAD.MOV.U32 R6, RZ, RZ, R10 ;  /* 0x000000ffff067224 */ /* 0x004fe200078e000a */
[----:B------:R-:W-:Y:S01]  /*a4f0*/  UMOV UR12, UR4 ;  /* 0x00000004000c7c82 */ /* 0x000fe20008000000 */
[----:B------:R-:W-:Y:S01]  /*a500*/  @P1 SHF.R.U32.HI R6, RZ, R11, R4 ;  /* 0x0000000bff061219 */ /* 0x000fe20000011604 */
[----:B------:R-:W-:Y:S01]  /*a510*/  UIMAD.WIDE.U32 UR14, UR43, UR16, UR12 ;  /* 0x000000102b0e72a5 */ /* 0x000fe2000f8e000c */
[----:B------:R-:W-:Y:S01]  /*a520*/  IMAD.MOV.U32 R5, RZ, RZ, 0x2 ;  /* 0x00000002ff057424 */ /* 0x000fe200078e00ff */
[----:B------:R-:W-:Y:S01]  /*a530*/  UIMAD UR11, UR43, UR17, UR11 ;  /* 0x000000112b0b72a4 */ /* 0x000fe2000f8e020b */
[----:B------:R-:W-:Y:S01]  /*a540*/  VIADD R26, R203, UR45 ;  /* 0x0000002dcb1a7c36 */ /* 0x000fe20008000000 */
[----:B------:R-:W-:Y:S01]  /*a550*/  USEL UR41, UR41, URZ, !UP0 ;  /* 0x0000003f29297287 */ /* 0x000fe2000c000000 */
[----:B------:R-:W-:Y:S01]  /*a560*/  IMAD.MOV R4, RZ, RZ, -R6 ;  /* 0x000000ffff047224 */ /* 0x000fe200078e0a06 */
[----:B------:R-:W-:Y:S01]  /*a570*/  ULDC.64 UR16, c[0x0][0xb98] ;  /* 0x0002e60000107ab9 */ /* 0x000fe20000000a00 */
[----:B------:R-:W-:Y:S01]  /*a580*/  UIADD3 UR15, UR15, UR11, URZ ;  /* 0x0000000b0f0f7290 */ /* 0x000fe2000fffe03f */
[----:B-----5:R-:W-:Y:S01]  /*a590*/  IMAD R83, R0, R77, RZ ;  /* 0x0000004d00537224 */ /* 0x020fe200078e02ff */
[----:B------:R-:W-:Y:S01]  /*a5a0*/  USEL UR40, UR40, URZ, !UP0 ;  /* 0x0000003f28287287 */ /* 0x000fe2000c000000 */
[----:B------:R-:W-:Y:S01]  /*a5b0*/  IMAD R9, R77, R4, R10 ;  /* 0x000000044d097224 */ /* 0x000fe200078e020a */
[----:B------:R-:W-:Y:S01]  /*a5c0*/  UIMAD UR11, UR41, UR16, URZ ;  /* 0x00000010290b72a4 */ /* 0x000fe2000f8e023f */
[----:B------:R-:W-:Y:S01]  /*a5d0*/  IMAD R4, R200, 0x40, R2 ;  /* 0x00000040c8047824 */ /* 0x000fe200078e0202 */
[----:B------:R-:W-:Y:S01]  /*a5e0*/  UIMAD.WIDE.U32 UR14, UR40, UR16, UR14 ;  /* 0x00000010280e72a5 */ /* 0x000fe2000f8e000e */
[----:B------:R-:W-:Y:S01]  /*a5f0*/  SHF.R.S32.HI R10, RZ, 0x1f, R6 ;  /* 0x0000001fff0a7819 */ /* 0x000fe20000011406 */
[----:B------:R-:W-:Y:S01]  /*a600*/  UIMAD UR11, UR40, UR17, UR11 ;  /* 0x00000011280b72a4 */ /* 0x000fe2000f8e020b */
[----:B------:R-:W-:Y:S01]  /*a610*/  SHF.R.S32.HI R7, RZ, 0x1f, R9 ;  /* 0x0000001fff077819 */ /* 0x000fe20000011409 */
[----:B------:R-:W-:Y:S01]  /*a620*/  IMAD.WIDE R4, R4, R5, UR8 ;  /* 0x0000000804047e25 */ /* 0x000fe2000f8e0205 */
[----:B------:R-:W-:Y:S01]  /*a630*/  ULDC.64 UR8, c[0x0][0xb88] ;  /* 0x0002e20000087ab9 */ /* 0x000fe20000000a00 */
[----:B------:R-:W-:-:S02]  /*a640*/  IADD3 R6, P0, R6, UR14, RZ ;  /* 0x0000000e06067c10 */ /* 0x000fc4000ff1e0ff */
[----:B------:R-:W-:Y:S01]  /*a650*/  IMAD.U32 R11, RZ, RZ, UR11 ;  /* 0x0000000bff0b7e24 */ /* 0x000fe2000f8e00ff */
[C---:B------:R-:W-:Y:S01]  /*a660*/  IADD3 R33, P2, R4.reuse, 0x5000, RZ ;  /* 0x0000500004217810 */ /* 0x040fe20007f5e0ff */
[----:B------:R-:W-:Y:S01]  /*a670*/  IMAD R12, R7, UR8, RZ ;  /* 0x00000008070c7c24 */ /* 0x000fe2000f8e02ff */
[----:B------:R-:W-:Y:S02]  /*a680*/  IADD3 R53, P3, R4, 0x4000, RZ ;  /* 0x0000400004357810 */ /* 0x000fe40007f7e0ff */
[----:B------:R-:W-:Y:S01]  /*a690*/  IADD3.X R7, R10, UR15, R11, P0, !PT ;  /* 0x0000000f0a077c10 */ /* 0x000fe200087fe40b */
[----:B------:R-:W-:Y:S01]  /*a6a0*/  IMAD R11, R9, UR9, R12 ;  /* 0x00000009090b7c24 */ /* 0x000fe2000f8e020c */
[----:B------:R-:W-:Y:S01]  /*a6b0*/  LOP3.LUT R32, R33, 0x380, RZ, 0xc0, !PT ;  /* 0x0000038021207812 */ /* 0x000fe200078ec0ff */
[----:B------:R-:W-:Y:S01]  /*a6c0*/  ULDC.64 UR14, c[0x0][0xaa0] ;  /* 0x0002a800000e7ab9 */ /* 0x000fe20000000a00 */
[----:B------:R-:W-:Y:S01]  /*a6d0*/  LOP3.LUT R52, R53, 0x380, RZ, 0xc0, !PT ;  /* 0x0000038035347812 */ /* 0x000fe200078ec0ff */
[----:B------:R-:W-:Y:S01]  /*a6e0*/  IMAD.WIDE.U32 R6, R9, UR8, R6 ;  /* 0x0000000809067c25 */ /* 0x000fe2000f8e0006 */
[----:B------:R-:W-:Y:S01]  /*a6f0*/  ULDC.64 UR8, c[0x0][0xb50] ;  /* 0x0002d40000087ab9 */ /* 0x000fe20000000a00 */
[----:B------:R-:W-:-:S02]  /*a700*/  SHF.R.U64 R32, R32, 0x3, RZ ;  /* 0x0000000320207819 */ /* 0x000fc400000012ff */
[----:B------:R-:W-:Y:S02]  /*a710*/  SHF.R.U64 R52, R52, 0x3, RZ ;  /* 0x0000000334347819 */ /* 0x000fe400000012ff */
[----:B------:R-:W-:Y:S02]  /*a720*/  IADD3 R7, R7, R11, RZ ;  /* 0x0000000b07077210 */ /* 0x000fe40007ffe0ff */
[----:B------:R-:W-:Y:S02]  /*a730*/  LEA R14, P0, R6, UR8, 0x2 ;  /* 0x00000008060e7c11 */ /* 0x000fe4000f8010ff */
[----:B------:R-:W-:Y:S01]  /*a740*/  LOP3.LUT R32, R32, R33, RZ, 0x3c, !PT ;  /* 0x0000002120207212 */ /* 0x000fe200078e3cff */
[----:B------:R-:W-:Y:S01]  /*a750*/  IMAD.X R33, RZ, RZ, R5, P2 ;  /* 0x000000ffff217224 */ /* 0x000fe200010e0605 */
[----:B------:R-:W-:Y:S01]  /*a760*/  LEA.HI.X R15, R6, UR9, R7, 0x2, P0 ;  /* 0x00000009060f7c11 */ /* 0x000fe200080f1407 */
[----:B------:R-:W-:Y:S01]  /*a770*/  SHFL.IDX PT, R20, R14, RZ, 0x1c1f ;  /* 0x001c1fff0e147589 */ /* 0x000fe200000e0000 */
[----:B------:R-:W-:Y:S01]  /*a780*/  IADD3 R29, P0, R4, 0x3000, RZ ;  /* 0x00003000041d7810 */ /* 0x000fe20007f1e0ff */
[----:B------:R-:W-:Y:S01]  /*a790*/  VIADD R6, R26, 0x8 ;  /* 0x000000081a067836 */ /* 0x000fe20000000000 */
[----:B------:R-:W-:Y:S01]  /*a7a0*/  IADD3 R11, P2, R4, 0xb000, RZ ;  /* 0x0000b000040b7810 */ /* 0x000fe20007f5e0ff */
[----:B------:R-:W1:Y:S01]  /*a7b0*/  SHFL.IDX PT, R21, R15, RZ, 0x1c1f ;  /* 0x001c1fff0f157589 */ /* 0x000e6200000e0000 */
[----:B------:R-:W-:-:S02]  /*a7c0*/  LOP3.LUT R28, R29, 0x380, RZ, 0xc0, !PT ;  /* 0x000003801d1c7812 */ /* 0x000fc400078ec0ff */
[----:B------:R-:W-:Y:S01]  /*a7d0*/  LOP3.LUT R10, R11, 0x380, RZ, 0xc0, !PT ;  /* 0x000003800b0a7812 */ /* 0x000fe200078ec0ff */
[----:B------:R-:W-:Y:S01]  /*a7e0*/  SHFL.IDX PT, R46, R14, 0x1, 0x1c1f ;  /* 0x003c1f000e2e7f89 */ /* 0x000fe200000e0000 */
[----:B------:R-:W-:Y:S02]  /*a7f0*/  SHF.R.U64 R28, R28, 0x3, RZ ;  /* 0x000000031c1c7819 */ /* 0x000fe400000012ff */
[----:B------:R-:W-:Y:S01]  /*a800*/  SHF.R.U64 R10, R10, 0x3, RZ ;  /* 0x000000030a0a7819 */ /* 0x000fe200000012ff */
[----:B------:R-:W2:Y:S01]  /*a810*/  SHFL.IDX PT, R47, R15, 0x1, 0x1c1f ;  /* 0x003c1f000f2f7f89 */ /* 0x000ea200000e0000 */
[----:B------:R-:W-:Y:S01]  /*a820*/  LOP3.LUT R28, R28, R29, RZ, 0x3c, !PT ;  /* 0x0000001d1c1c7212 */ /* 0x000fe200078e3cff */
[--C-:B------:R-:W-:Y:S01]  /*a830*/  IMAD.X R29, RZ, RZ, R5.reuse, P0 ;  /* 0x000000ffff1d7224 */ /* 0x100fe200000e0605 */
[----:B------:R-:W-:Y:S02]  /*a840*/  IADD3 R57, P0, R4, 0x9000, RZ ;  /* 0x0000900004397810 */ /* 0x000fe40007f1e0ff */
[----:B------:R-:W-:Y:S01]  /*a850*/  LOP3.LUT R10, R10, R11, RZ, 0x3c, !PT ;  /* 0x0000000b0a0a7212 */ /* 0x000fe200078e3cff */
[----:B------:R-:W-:Y:S01]  /*a860*/  IMAD.X R11, RZ, RZ, R5, P2 ;  /* 0x000000ffff0b7224 */ /* 0x000fe200010e0605 */
[----:B------:R-:W-:-:S02]  /*a870*/  LOP3.LUT R56, R57, 0x380, RZ, 0xc0, !PT ;  /* 0x0000038039387812 */ /* 0x000fc400078ec0ff */
[----:B------:R-:W-:Y:S01]  /*a880*/  LOP3.LUT R52, R52, R53, RZ, 0x3c, !PT ;  /* 0x0000003534347212 */ /* 0x000fe200078e3cff */
[--C-:B------:R-:W-:Y:S01]  /*a890*/  IMAD.X R53, RZ, RZ, R5.reuse, P3 ;  /* 0x000000ffff357224 */ /* 0x100fe200018e0605 */
[----:B------:R-:W-:Y:S02]  /*a8a0*/  SHF.R.U64 R56, R56, 0x3, RZ ;  /* 0x0000000338387819 */ /* 0x000fe400000012ff */
[----:B------:R-:W-:Y:S02]  /*a8b0*/  IADD3 R45, P3, R4, 0xa000, RZ ;  /* 0x0000a000042d7810 */ /* 0x000fe40007f7e0ff */
[----:B------:R-:W-:Y:S01]  /*a8c0*/  LOP3.LUT R56, R56, R57, RZ, 0x3c, !PT ;  /* 0x0000003938387212 */ /* 0x000fe200078e3cff */
[----:B------:R-:W-:Y:S01]  /*a8d0*/  IMAD.X R57, RZ, RZ, R5, P0 ;  /* 0x000000ffff397224 */ /* 0x000fe200000e0605 */
[----:B------:R-:W-:Y:S02]  /*a8e0*/  LOP3.LUT P0, RZ, R201, 0x3, RZ, 0xc0, !PT ;  /* 0x00000003c9ff7812 */ /* 0x000fe4000780c0ff */
[----:B------:R-:W-:-:S02]  /*a8f0*/  LOP3.LUT R44, R45, 0x380, RZ, 0xc0, !PT ;  /* 0x000003802d2c7812 */ /* 0x000fc400078ec0ff */
[----:B------:R-:W-:Y:S02]  /*a900*/  ISETP.GE.OR P2, PT, R26, R83, P0 ;  /* 0x000000531a00720c */ /* 0x000fe40000746670 */
[C---:B------:R-:W-:Y:S02]  /*a910*/  IADD3 R13, P5, R4.reuse, 0x1000, RZ ;  /* 0x00001000040d7810 */ /* 0x040fe40007fbe0ff */
[----:B------:R-:W-:Y:S02]  /*a920*/  IADD3 R25, P4, R4, 0x2000, RZ ;  /* 0x0000200004197810 */ /* 0x000fe40007f9e0ff */
[----:B------:R-:W-:Y:S02]  /*a930*/  SHF.R.U64 R44, R44, 0x3, RZ ;  /* 0x000000032c2c7819 */ /* 0x000fe400000012ff */
[----:B------:R-:W-:Y:S02]  /*a940*/  LOP3.LUT R12, R13, 0x380, RZ, 0xc0, !PT ;  /* 0x000003800d0c7812 */ /* 0x000fe400078ec0ff */
[----:B------:R-:W-:-:S02]  /*a950*/  LOP3.LUT R24, R25, 0x380, RZ, 0xc0, !PT ;  /* 0x0000038019187812 */ /* 0x000fc400078ec0ff */
[----:B------:R-:W-:Y:S01]  /*a960*/  LOP3.LUT R44, R44, R45, RZ, 0x3c, !PT ;  /* 0x0000002d2c2c7212 */ /* 0x000fe200078e3cff */
[----:B-1----:R1:W-:Y:S01]  /*a970*/  @!P2 ST.E desc[UR48][R20.64], R8 ;  /* 0x000000081400a985 */ /* 0x0023e2000c101930 */
[----:B------:R-:W-:Y:S01]  /*a980*/  SHF.R.U64 R12, R12, 0x3, RZ ;  /* 0x000000030c0c7819 */ /* 0x000fe200000012ff */
[--C-:B------:R-:W-:Y:S01]  /*a990*/  IMAD.X R45, RZ, RZ, R5.reuse, P3 ;  /* 0x000000ffff2d7224 */ /* 0x100fe200018e0605 */
[----:B------:R-:W-:Y:S02]  /*a9a0*/  SHF.R.U64 R24, R24, 0x3, RZ ;  /* 0x0000000318187819 */ /* 0x000fe400000012ff */
[----:B------:R-:W-:Y:S02]  /*a9b0*/  IADD3 R7, P3, R4, 0xf000, RZ ;  /* 0x0000f00004077810 */ /* 0x000fe40007f7e0ff */
[----:B------:R-:W-:Y:S01]  /*a9c0*/  LOP3.LUT R12, R12, R13, RZ, 0x3c, !PT ;  /* 0x0000000d0c0c7212 */ /* 0x000fe200078e3cff */
[--C-:B------:R-:W-:Y:S01]  /*a9d0*/  IMAD.X R13, RZ, RZ, R5.reuse, P5 ;  /* 0x000000ffff0d7224 */ /* 0x100fe200028e0605 */
[----:B------:R-:W-:Y:S01]  /*a9e0*/  LOP3.LUT R24, R24, R25, RZ, 0x3c, !PT ;  /* 0x0000001918187212 */ /* 0x000fe200078e3cff */
[--C-:B------:R-:W-:Y:S01]  /*a9f0*/  IMAD.X R25, RZ, RZ, R5.reuse, P4 ;  /* 0x000000ffff197224 */ /* 0x100fe200020e0605 */
[----:B------:R-:W-:Y:S01]  /*aa00*/  LOP3.LUT R0, R7, 0x380, RZ, 0xc0, !PT ;  /* 0x0000038007007812 */ /* 0x000fe200078ec0ff */
[----:B-1----:R-:W1:Y:S01]  /*aa10*/  @P1 LDC R21, c[0x0][0xbec] ;  /* 0x0002fb00ff151b82 */ /* 0x002e620000000800 */
[C---:B------:R-:W-:Y:S01]  /*aa20*/  IADD3 R37, P6, R4.reuse, 0x6000, RZ ;  /* 0x0000600004257810 */ /* 0x040fe20007fde0ff */
[----:B------:R-:W-:Y:S01]  /*aa30*/  UIMAD UR11, UR13, UR14, URZ ;  /* 0x0000000e0d0b72a4 */ /* 0x000fe2000f8e023f */
[C---:B------:R-:W-:Y:S01]  /*aa40*/  IADD3 R41, P5, R4.reuse, 0x7000, RZ ;  /* 0x0000700004297810 */ /* 0x040fe20007fbe0ff */
[----:B------:R-:W-:Y:S01]  /*aa50*/  UIMAD.WIDE.U32 UR8, UR4, UR14, URZ ;  /* 0x0000000e040872a5 */ /* 0x000fe2000f8e003f */
[----:B------:R-:W-:Y:S01]  /*aa60*/  IADD3 R65, P4, R4, 0x8000, RZ ;  /* 0x0000800004417810 */ /* 0x000fe20007f9e0ff */
[----:B------:R-:W-:Y:S01]  /*aa70*/  IMAD.X R49, RZ, RZ, R5, P3 ;  /* 0x000000ffff317224 */ /* 0x000fe200018e0605 */
[----:B------:R-:W-:Y:S01]  /*aa80*/  SHF.R.U64 R0, R0, 0x3, RZ ;  /* 0x0000000300007819 */ /* 0x000fe200000012ff */
[----:B------:R-:W-:Y:S01]  /*aa90*/  UIMAD UR11, UR4, UR15, UR11 ;  /* 0x0000000f040b72a4 */ /* 0x000fe2000f8e020b */
[----:B------:R-:W-:Y:S01]  /*aaa0*/  LOP3.LUT R36, R37, 0x380, RZ, 0xc0, !PT ;  /* 0x0000038025247812 */ /* 0x000fe200078ec0ff */
[----:B------:R-:W-:Y:S01]  /*aab0*/  ULDC.64 UR12, c[0x0][0xae8] ;  /* 0x0002ba00000c7ab9 */ /* 0x000fe20000000a00 */
[----:B------:R-:W-:-:S02]  /*aac0*/  LOP3.LUT R40, R41, 0x380, RZ, 0xc0, !PT ;  /* 0x0000038029287812 */ /* 0x000fc400078ec0ff */
[----:B------:R-:W-:Y:S02]  /*aad0*/  LOP3.LUT R64, R65, 0x380, RZ, 0xc0, !PT ;  /* 0x0000038041407812 */ /* 0x000fe400078ec0ff */
[----:B------:R-:W-:Y:S02]  /*aae0*/  ISETP.GE.OR P0, PT, R6, R83, P0 ;  /* 0x000000530600720c */ /* 0x000fe40000706670 */
[----:B------:R-:W-:Y:S01]  /*aaf0*/  LOP3.LUT R48, R0, R7, RZ, 0x3c, !PT ;  /* 0x0000000700307212 */ /* 0x000fe200078e3cff */
[----:B------:R-:W-:Y:S01]  /*ab00*/  IMAD R0, R23, 0x20, R200 ;  /* 0x0000002017007824 */ /* 0x000fe200078e02c8 */
[----:B------:R-:W-:Y:S01]  /*ab10*/  SHF.R.U64 R36, R36, 0x3, RZ ;  /* 0x0000000324247819 */ /* 0x000fe200000012ff */
[----:B------:R-:W-:Y:S01]  /*ab20*/  UIADD3 UR9, UR9, UR11, URZ ;  /* 0x0000000b09097290 */ /* 0x000fe2000fffe03f */
[----:B------:R-:W-:Y:S01]  /*ab30*/  SHF.R.U64 R40, R40, 0x3, RZ ;  /* 0x0000000328287819 */ /* 0x000fe200000012ff */
[----:B------:R-:W-:Y:S01]  /*ab40*/  UIMAD UR4, UR18, UR12, URZ ;  /* 0x0000000c120472a4 */ /* 0x000fe2000f8e023f */
[----:B------:R-:W-:Y:S01]  /*ab50*/  SHF.R.U64 R64, R64, 0x3, RZ ;  /* 0x0000000340407819 */ /* 0x000fe200000012ff */
[----:B------:R-:W-:Y:S01]  /*ab60*/  VIADD R78, R0, UR45 ;  /* 0x0000002d004e7c36 */ /* 0x000fe20008000000 */
[----:B------:R-:W-:Y:S01]  /*ab70*/  LOP3.LUT R36, R36, R37, RZ, 0x3c, !PT ;  /* 0x0000002524247212 */ /* 0x000fe200078e3cff */
[--C-:B------:R-:W-:Y:S01]  /*ab80*/  IMAD.X R37, RZ, RZ, R5.reuse, P6 ;  /* 0x000000ffff257224 */ /* 0x100fe200030e0605 */
[----:B------:R-:W-:Y:S01]  /*ab90*/  LOP3.LUT R40, R40, R41, RZ, 0x3c, !PT ;  /* 0x0000002928287212 */ /* 0x000fe200078e3cff */
[----:B------:R-:W-:Y:S01]  /*aba0*/  UIMAD UR4, UR43, UR13, UR4 ;  /* 0x0000000d2b0472a4 */ /* 0x000fe2000f8e0204 */
[----:B------:R-:W-:Y:S01]  /*abb0*/  LOP3.LUT R64, R64, R65, RZ, 0x3c, !PT ;  /* 0x0000004140407212 */ /* 0x000fe200078e3cff */
[----:B------:R-:W-:Y:S01]  /*abc0*/  IMAD.X R65, RZ, RZ, R5, P4 ;  /* 0x000000ffff417224 */ /* 0x000fe200020e0605 */
[----:B------:R-:W-:Y:S01]  /*abd0*/  IADD3.X R41, RZ, R5, RZ, P5, !PT ;  /* 0x00000005ff297210 */ /* 0x000fe20002ffe4ff */
[----:B------:R-:W-:Y:S01]  /*abe0*/  UIMAD.WIDE.U32 UR8, UR43, UR12, UR8 ;  /* 0x0000000c2b0872a5 */ /* 0x000fe2000f8e0008 */
[C---:B------:R-:W-:Y:S01]  /*abf0*/  IADD3 R73, P6, R4.reuse, 0xc000, RZ ;  /* 0x0000c00004497810 */ /* 0x040fe20007fde0ff */
[----:B--2---:R2:W-:Y:S01]  /*ac00*/  @!P0 ST.E desc[UR48][R46.64], R3 ;  /* 0x000000032e008985 */ /* 0x0045e2000c101930 */
[C---:B------:R-:W-:Y:S01]  /*ac10*/  IADD3 R69, P5, R4.reuse, 0xd000, RZ ;  /* 0x0000d00004457810 */ /* 0x040fe20007fbe0ff */
[----:B------:R-:W-:Y:S01]  /*ac20*/  ULDC.64 UR12, c[0x0][0xaf0] ;  /* 0x0002bc00000c7ab9 */ /* 0x000fe20000000a00 */
[----:B------:R-:W-:Y:S01]  /*ac30*/  IADD3 R61, P4, R4, 0xe000, RZ ;  /* 0x0000e000043d7810 */ /* 0x000fe20007f9e0ff */
[----:B-1----:R-:W-:Y:S01]  /*ac40*/  @P1 IMAD.HI.U32 R0, R78, R21, RZ ;  /* 0x000000154e001227 */ /* 0x002fe200078e00ff */
[----:B------:R-:W-:Y:S01]  /*ac50*/  UIADD3 UR9, UR9, UR4, URZ ;  /* 0x0000000409097290 */ /* 0x000fe2000fffe03f */
[----:B------:R-:W-:Y:S01]  /*ac60*/  LOP3.LUT R72, R73, 0x380, RZ, 0xc0, !PT ;  /* 0x0000038049487812 */ /* 0x000fe200078ec0ff */
[----:B------:R-:W-:Y:S01]  /*ac70*/  UIMAD UR4, UR41, UR12, URZ ;  /* 0x0000000c290472a4 */ /* 0x000fe2000f8e023f */
[----:B------:R-:W-:Y:S01]  /*ac80*/  LOP3.LUT R68, R69, 0x380, RZ, 0xc0, !PT ;  /* 0x0000038045447812 */ /* 0x000fe200078ec0ff */
[----:B------:R-:W5:Y:S01]  /*ac90*/  LD.E.128 R12, desc[UR48][R12.64] ;  /* 0x000000300c0c7980 */ /* 0x000f62000c101d00 */
[----:B------:R-:W-:-:S02]  /*aca0*/  LOP3.LUT R60, R61, 0x380, RZ, 0xc0, !PT ;  /* 0x000003803d3c7812 */ /* 0x000fc400078ec0ff */
[----:B------:R-:W-:Y:S01]  /*acb0*/  LOP3.LUT R9, R4, 0x380, RZ, 0xc0, !PT ;  /* 0x0000038004097812 */ /* 0x000fe200078ec0ff */
[----:B--2---:R-:W-:Y:S01]  /*acc0*/  IMAD.MOV.U32 R3, RZ, RZ, R78 ;  /* 0x000000ffff037224 */ /* 0x004fe200078e004e */
[----:B0-----:R-:W-:Y:S01]  /*acd0*/  @P1 SHF.R.U32.HI R3, RZ, R79, R0 ;  /* 0x0000004fff031219 */ /* 0x001fe20000011600 */
[----:B------:R-:W-:Y:S01]  /*ace0*/  UIMAD UR4, UR40, UR13, UR4 ;  /* 0x0000000d280472a4 */ /* 0x000fe2000f8e0204 */
[----:B------:R-:W-:Y:S01]  /*acf0*/  SHF.R.U64 R72, R72, 0x3, RZ ;  /* 0x0000000348487819 */ /* 0x000fe200000012ff */
[----:B------:R-:W-:Y:S01]  /*ad00*/  UIMAD.WIDE.U32 UR8, UR40, UR12, UR8 ;  /* 0x0000000c280872a5 */ /* 0x000fe2000f8e0008 */
[----:B------:R-:W-:Y:S01]  /*ad10*/  SHF.R.U64 R68, R68, 0x3, RZ ;  /* 0x0000000344447819 */ /* 0x000fe200000012ff */
[----:B------:R-:W5:Y:S01]  /*ad20*/  LD.E.128 R24, desc[UR48][R24.64] ;  /* 0x0000003018187980 */ /* 0x000f62000c101d00 */
[----:B------:R-:W-:Y:S02]  /*ad30*/  SHF.R.U64 R60, R60, 0x3, RZ ;  /* 0x000000033c3c7819 */ /* 0x000fe400000012ff */
[----:B------:R-:W-:Y:S01]  /*ad40*/  SHF.R.U64 R9, R9, 0x3, RZ ;  /* 0x0000000309097819 */ /* 0x000fe200000012ff */
[----:B------:R-:W-:Y:S01]  /*ad50*/  UIADD3 UR4, UR9, UR4, URZ ;  /* 0x0000000409047290 */ /* 0x000fe2000fffe03f */
[----:B------:R-:W-:Y:S01]  /*ad60*/  IADD3 R76, -R3, RZ, RZ ;  /* 0x000000ff034c7210 */ /* 0x000fe20007ffe1ff */
[----:B------:R-:W-:Y:S01]  /*ad70*/  ULDC.64 UR12, c[0x0][0xae0] ;  /* 0x0002b800000c7ab9 */ /* 0x000fe20000000a00 */
[----:B------:R-:W-:Y:S01]  /*ad80*/  SHF.R.S32.HI R0, RZ, 0x1f, R3 ;  /* 0x0000001fff007819 */ /* 0x000fe20000011403 */
[----:B------:R-:W5:Y:S01]  /*ad90*/  LD.E.128 R28, desc[UR48][R28.64] ;  /* 0x000000301c1c7980 */ /* 0x000f62000c101d00 */
[----:B------:R-:W-:-:S02]  /*ada0*/  LOP3.LUT R72, R72, R73, RZ, 0x3c, !PT ;  /* 0x0000004948487212 */ /* 0x000fc400078e3cff */
[----:B------:R-:W-:Y:S01]  /*adb0*/  LOP3.LUT R68, R68, R69, RZ, 0x3c, !PT ;  /* 0x0000004544447212 */ /* 0x000fe200078e3cff */
[--C-:B------:R-:W-:Y:S01]  /*adc0*/  IMAD.X R69, RZ, RZ, R5.reuse, P5 ;  /* 0x000000ffff457224 */ /* 0x100fe200028e0605 */
[----:B------:R-:W-:Y:S01]  /*add0*/  LOP3.LUT R60, R60, R61, RZ, 0x3c, !PT ;  /* 0x0000003d3c3c7212 */ /* 0x000fe200078e3cff */
[----:B------:R-:W-:Y:S01]  /*ade0*/  IMAD.X R61, RZ, RZ, R5, P4 ;  /* 0x000000ffff3d7224 */ /* 0x000fe200020e0605 */
[----:B------:R-:W-:Y:S01]  /*adf0*/  IADD3.X R73, RZ, R5, RZ, P6, !PT ;  /* 0x00000005ff497210 */ /* 0x000fe200037fe4ff */
[----:B------:R-:W5:Y:S01]  /*ae00*/  LD.E.128 R52, desc[UR48][R52.64] ;  /* 0x0000003034347980 */ /* 0x000f62000c101d00 */
[----:B------:R-:W-:Y:S01]  /*ae10*/  LOP3.LUT R4, R9, R4, RZ, 0x3c, !PT ;  /* 0x0000000409047212 */ /* 0x000fe200078e3cff */
[----:B------:R-:W-:Y:S02]  /*ae20*/  IMAD R0, R0, UR12, RZ ;  /* 0x0000000c00007c24 */ /* 0x000fe4000f8e02ff */
[----:B------:R-:W-:Y:S01]  /*ae30*/  IMAD R77, R77, R76, R78 ;  /* 0x0000004c4d4d7224 */ /* 0x000fe200078e024e */
[----:B------:R-:W5:Y:S01]  /*ae40*/  LD.E.128 R32, desc[UR48][R32.64] ;  /* 0x0000003020207980 */ /* 0x000f62000c101d00 */
[----:B------:R-:W-:-:S02]  /*ae50*/  IMAD.U32 R21, RZ, RZ, UR9 ;  /* 0x00000009ff157e24 */ /* 0x000fc4000f8e00ff */
        /* <DEDUP_REMOVED lines=8> */
[----:B------:R-:W-:-:S03]  /*aee0*/  IMAD.WIDE.U32 R20, R3, UR12, R20 ;  /* 0x0000000c03147c25 */ /* 0x000fc6000f8e0014 */
        /* <DEDUP_REMOVED lines=16> */
[----:B------:R-:W-:Y:S01]  /*aff0*/  VIADD R84, R200, UR45 ;  /* 0x0000002dc8547c36 */ /* 0x000fe20008000000 */
[----:B------:R-:W-:Y:S01]  /*b000*/  UIADD3 UR10, UR10, 0x22820, URZ ;  /* 0x000228200a0a7890 */ /* 0x000fe2000fffe03f */
[C---:B------:R-:W-:Y:S02]  /*b010*/  IMAD R3, R77.reuse, UR9, R76 ;  /* 0x000000094d037c24 */ /* 0x040fe4000f8e024c */
[----:B------:R-:W-:Y:S01]  /*b020*/  IMAD.WIDE.U32 R20, R77, UR8, R20 ;  /* 0x000000084d147c25 */ /* 0x000fe2000f8e0014 */
[----:B------:R-:W-:Y:S01]  /*b030*/  ISETP.GE.AND P2, PT, R84, R83, PT ;  /* 0x000000535400720c */ /* 0x000fe20003f46270 */
[----:B------:R-:W-:Y:S01]  /*b040*/  ULDC.64 UR8, c[0x0][0xa80] ;  /* 0x0002a00000087ab9 */ /* 0x000fe20000000a00 */
[----:B------:R-:W-:Y:S01]  /*b050*/  UPRMT UR10, URZ, 0x654, UR10 ;  /* 0x000006543f0a7896 */ /* 0x000fe2000800000a */
[----:B------:R-:W-:Y:S01]  /*b060*/  IMAD.IADD R3, R21, 0x1, R3 ;  /* 0x0000000115037824 */ /* 0x000fe200078e0203 */
[----:B------:R-:W-:Y:S01]  /*b070*/  LEA R82, P3, R20, UR8, 0x1 ;  /* 0x0000000814527c11 */ /* 0x000fe2000f8608ff */
[----:B------:R-:W-:-:S03]  /*b080*/  VIADD R0, R84, 0x20 ;  /* 0x0000002054007836 */ /* 0x000fc60000000000 */
[----:B------:R-:W-:Y:S02]  /*b090*/  LEA.HI.X R3, R20, UR9, R3, 0x1, P3 ;  /* 0x0000000914037c11 */ /* 0x000fe400098f0c03 */
[-C--:B------:R-:W-:Y:S01]  /*b0a0*/  ISETP.GE.AND P1, PT, R0, R83.reuse, PT ;  /* 0x000000530000720c */ /* 0x080fe20003f26270 */
[----:B0-----:R0:W1:Y:S01]  /*b0b0*/  SHFL.IDX PT, R85, R82, RZ, 0x181f ;  /* 0x00181fff52557589 */ /* 0x00106200000e0000 */
[----:B------:R-:W-:Y:S01]  /*b0c0*/  IADD3 R0, R84, 0x40, RZ ;  /* 0x0000004054007810 */ /* 0x000fe20007ffe0ff */
[----:B------:R-:W-:Y:S01]  /*b0d0*/  BSSY B1, `(.L_x_4940) ;  /* 0x0000016000017945 */ /* 0x000fe20003800000 */
[----:B------:R-:W-:Y:S01]  /*b0e0*/  SYNCS.ARRIVE.TRANS64.RED.A1T0 RZ, [UR10], RZ ;  /* 0x000000ffffff79a7 */ /* 0x000fe2000810040a */
        /* <DEDUP_REMOVED lines=20> */
.L_x_4941:
[----:B------:R-:W-:Y:S05]  /*b230*/  BSYNC B1 ;  /* 0x0000000000017941 */ /* 0x000fea0003800000 */
.L_x_4940:
        /* <DEDUP_REMOVED lines=21> */
.L_x_4943:
[----:B------:R-:W-:Y:S05]  /*b390*/  BSYNC B1 ;  /* 0x0000000000017941 */ /* 0x000fea0003800000 */
.L_x_4942:
        /* <DEDUP_REMOVED lines=21> */
.L_x_4945:
[----:B------:R-:W-:Y:S05]  /*b4f0*/  BSYNC B1 ;  /* 0x0000000000017941 */ /* 0x000fea0003800000 */
.L_x_4944:
[----:B------:R-:W-:Y:S01]  /*b500*/  VIADD R0, R84, 0x60 ;  /* 0x0000006054007836 */ /* 0x000fe20000000000 */
[----:B0--3--:R-:W3:Y:S04]  /*b510*/  SHFL.IDX PT, R3, R3, 0x3, 0x181f ;  /* 0x00781f0003037f89 */ /* 0x009ee800000e0000 */
        /* <DEDUP_REMOVED lines=22> */
.L_x_4938:
        /* <DEDUP_REMOVED lines=18> */
[----:B------:R-:W-:Y:S01]  /*b7a0*/  IMAD.U32 R6, RZ, RZ, UR8 ;  /* 0x00000008ff067e24 */ /* 0x000fe2000f8e00ff */
[----:B------:R-:W-:-:S05]  /*b7b0*/  MOV R7, UR9 ;  /* 0x0000000900077c02 */ /* 0x000fca0008000f00 */
        /* <DEDUP_REMOVED lines=13> */
.L_x_4947:
[----:B------:R-:W-:Y:S01]  /*b890*/  USEL UR40, UR40, URZ, !UP0 ;  /* 0x0000003f28287287 */ /* 0x000fe2000c000000 */
[----:B------:R-:W-:Y:S01]  /*b8a0*/  BSSY B1, `(.L_x_4948) ;  /* 0x000002c000017945 */ /* 0x000fe20003800000 */
[----:B------:R-:W-:-:S03]  /*b8b0*/  USEL UR41, UR41, URZ, !UP0 ;  /* 0x0000003f29297287 */ /* 0x000fc6000c000000 */
[----:B------:R-:W-:Y:S09]  /*b8c0*/  @P1 BRA `(.L_x_4949) ;  /* 0x0000000000a41947 */ /* 0x000ff20003800000 */
        /* <DEDUP_REMOVED lines=38> */
[----:B------:R-:W-:Y:S02]  /*bb30*/  LEA.HI.X R7, R4, UR9, R3, 0x2, P1 ;  /* 0x0000000904077c11 */ /* 0x000fe400088f1403 */
[----:B------:R-:W-:-:S05]  /*bb40*/  MOV R3, 0xff800000 ;  /* 0xff80000000037802 */ /* 0x000fca0000000f00 */
[----:B------:R0:W-:Y:S02]  /*bb50*/  STG.E desc[UR48][R6.64], R3 ;  /* 0x0000000306007986 */ /* 0x0001e4000c101930 */
.L_x_4949:
[----:B------:R-:W-:Y:S05]  /*bb60*/  BSYNC B1 ;  /* 0x0000000000017941 */ /* 0x000fea0003800000 */
.L_x_4948:
[----:B------:R-:W-:Y:S01]  /*bb70*/  ULDC.64 UR14, c[0x0][0xaa0] ;  /* 0x0002a800000e7ab9 */ /* 0x000fe20000000a00 */
[----:B------:R-:W1:Y:S01]  /*bb80*/  @P0 LDC R5, c[0x0][0xbf0] ;  /* 0x0002fc00ff050b82 */ /* 0x000e620000000800 */
[----:B------:R-:W-:Y:S01]  /*bb90*/  UIMAD UR10, UR11, UR14, URZ ;  /* 0x0000000e0b0a72a4 */ /* 0x000fe2000f8e023f */
[----:B0-----:R-:W-:Y:S01]  /*bba0*/  IMAD R3, R23, 0x20, R200 ;  /* 0x0000002017037824 */ /* 0x001fe200078e02c8 */
[----:B------:R-:W-:Y:S01]  /*bbb0*/  UIMAD.WIDE.U32 UR8, UR4, UR14, URZ ;  /* 0x0000000e040872a5 */ /* 0x000fe2000f8e003f */
[----:B------:R-:W-:Y:S01]  /*bbc0*/  BSSY B1, `(.L_x_4950) ;  /* 0x0000040000017945 */ /* 0x000fe20003800000 */
[----:B------:R-:W-:Y:S01]  /*bbd0*/  UIMAD UR10, UR4, UR15, UR10 ;  /* 0x0000000f040a72a4 */ /* 0x000fe2000f8e020a */
[----:B------:R-:W-:Y:S02]  /*bbe0*/  VIADD R8, R3, UR45 ;  /* 0x0000002d03087c36 */ /* 0x000fe40008000000 */
[----:B------:R-:W-:Y:S01]  /*bbf0*/  ULDC.64 UR14, c[0x0][0xae8] ;  /* 0x0002ba00000e7ab9 */ /* 0x000fe20000000a00 */
[----:B------:R-:W-:Y:S01]  /*bc00*/  UIADD3 UR9, UR9, UR10, URZ ;  /* 0x0000000a09097290 */ /* 0x000fe2000fffe03f */
[----:B------:R-:W-:Y:S01]  /*bc10*/  @P0 IMAD.HI.U32 R4, R8, R9, RZ ;  /* 0x0000000908040227 */ /* 0x000fe200078e00ff */
[----:B------:R-:W-:-:S02]  /*bc20*/  UIMAD UR4, UR12, UR14, URZ ;  /* 0x0000000e0c0472a4 */ /* 0x000fc4000f8e023f */
[----:B------:R-:W-:Y:S01]  /*bc30*/  UIMAD.WIDE.U32 UR8, UR43, UR14, UR8 ;  /* 0x0000000e2b0872a5 */ /* 0x000fe2000f8e0008 */
[----:B------:R-:W-:Y:S01]  /*bc40*/  IMAD.MOV.U32 R3, RZ, RZ, R8 ;  /* 0x000000ffff037224 */ /* 0x000fe200078e0008 */
[----:B------:R-:W-:Y:S01]  /*bc50*/  UIMAD UR4, UR43, UR15, UR4 ;  /* 0x0000000f2b0472a4 */ /* 0x000fe2000f8e0204 */
[----:B------:R-:W-:-:S03]  /*bc60*/  ULDC.64 UR10, c[0x0][0xaf0] ;  /* 0x0002bc00000a7ab9 */ /* 0x000fc60000000a00 */
[----:B------:R-:W-:Y:S02]  /*bc70*/  UIADD3 UR9, UR9, UR4, URZ ;  /* 0x0000000409097290 */ /* 0x000fe4000fffe03f */
[----:B------:R-:W-:Y:S02]  /*bc80*/  UIMAD UR4, UR41, UR10, URZ ;  /* 0x0000000a290472a4 */ /* 0x000fe4000f8e023f */
[----:B------:R-:W-:Y:S01]  /*bc90*/  UIMAD.WIDE.U32 UR8, UR40, UR10, UR8 ;  /* 0x0000000a280872a5 */ /* 0x000fe2000f8e0008 */
[----:B-1----:R-:W-:Y:S01]  /*bca0*/  @P0 SHF.R.U32.HI R3, RZ, R5, R4 ;  /* 0x00000005ff030219 */ /* 0x002fe20000011604 */
[----:B------:R-:W-:-:S03]  /*bcb0*/  UIMAD UR4, UR40, UR11, UR4 ;  /* 0x0000000b280472a4 */ /* 0x000fc6000f8e0204 */
[--C-:B------:R-:W-:Y:S01]  /*bcc0*/  SHF.R.S32.HI R4, RZ, 0x1f, R3.reuse ;  /* 0x0000001fff047819 */ /* 0x100fe20000011403 */
[----:B------:R-:W-:Y:S01]  /*bcd0*/  UIADD3 UR4, UR9, UR4, URZ ;  /* 0x0000000409047290 */ /* 0x000fe2000fffe03f */
[----:B------:R-:W-:Y:S01]  /*bce0*/  IMAD.MOV R7, RZ, RZ, -R3 ;  /* 0x000000ffff077224 */ /* 0x000fe200078e0a03 */
[----:B------:R-:W-:Y:S01]  /*bcf0*/  ULDC.64 UR10, c[0x0][0xae0] ;  /* 0x0002b800000a7ab9 */ /* 0x000fe20000000a00 */
[----:B------:R-:W-:Y:S02]  /*bd00*/  IMAD.U32 R5, RZ, RZ, UR9 ;  /* 0x00000009ff057e24 */ /* 0x000fe4000f8e00ff */
[----:B------:R-:W-:Y:S01]  /*bd10*/  IMAD R6, R4, UR10, RZ ;  /* 0x0000000a04067c24 */ /* 0x000fe2000f8e02ff */
[----:B------:R-:W-:Y:S01]  /*bd20*/  MOV R5, UR4 ;  /* 0x0000000400057c02 */ /* 0x000fe20008000f00 */
[----:B------:R-:W-:Y:S01]  /*bd30*/  IMAD.U32 R4, RZ, RZ, UR8 ;  /* 0x00000008ff047e24 */ /* 0x000fe2000f8e00ff */
[----:B------:R-:W-:Y:S01]  /*bd40*/  ULDC.64 UR8, c[0x0][0xad8] ;  /* 0x0002b60000087ab9 */ /* 0x000fe20000000a00 */
[----:B------:R-:W-:-:S02]  /*bd50*/  IMAD R7, R11, R7, R8 ;  /* 0x000000070b077224 */ /* 0x000fc400078e0208 */
[C---:B------:R-:W-:Y:S02]  /*bd60*/  IMAD R9, R3.reuse, UR11, R6 ;  /* 0x0000000b03097c24 */ /* 0x040fe4000f8e0206 */
[----:B------:R-:W-:Y:S01]  /*bd70*/  IMAD.WIDE.U32 R4, R3, UR10, R4 ;  /* 0x0000000a03047c25 */ /* 0x000fe2000f8e0004 */
[----:B------:R-:W-:-:S03]  /*bd80*/  SHF.R.S32.HI R3, RZ, 0x1f, R7 ;  /* 0x0000001fff037819 */ /* 0x000fc60000011407 */
        /* <DEDUP_REMOVED lines=35> */
.L_x_4951:
[----:B------:R-:W-:Y:S05]  /*bfc0*/  BSYNC B1 ;  /* 0x0000000000017941 */ /* 0x000fea0003800000 */
.L_x_4950:
        /* <DEDUP_REMOVED lines=21> */
.L_x_4953:
[----:B------:R-:W-:Y:S05]  /*c120*/  BSYNC B1 ;  /* 0x0000000000017941 */ /* 0x000fea0003800000 */
.L_x_4952:
        /* <DEDUP_REMOVED lines=21> */
.L_x_4955:
[----:B------:R-:W-:Y:S05]  /*c280*/  BSYNC B1 ;  /* 0x0000000000017941 */ /* 0x000fea0003800000 */
.L_x_4954:
        /* <DEDUP_REMOVED lines=22> */
.L_x_4946:
[----:B------:R-:W-:Y:S05]  /*c3f0*/  BSYNC B0 ;  /* 0x0000000000007941 */ /* 0x000fea0003800000 */
.L_x_4937:
[----:B------:R-:W-:Y:S02]  /*c400*/  ULDC UR4, c[0x0][0xc3c] ;  /* 0x00030f0000047ab9 */ /* 0x000fe40000000800 */
[----:B------:R-:W-:-:S06]  /*c410*/  UISETP.GE.AND UP0, UPT, UR7, UR4, UPT ;  /* 0x000000040700728c */ /* 0x000fcc000bf06270 */
[----:B------:R-:W-:-:S13]  /*c420*/  PLOP3.LUT P0, PT, PT, PT, UP0, 0x80, 0x0 ;  /* 0x000000000000781c */ /* 0x000fda0003f0f008 */
[----:B------:R-:W-:Y:S05]  /*c430*/  @!P0 BRA `(.L_x_4956) ;  /* 0xffffff4800548947 */ /* 0x000fea000383ffff */
[----:B------:R-:W-:Y:S05]  /*c440*/  EXIT ;  /* 0x000000000000794d */ /* 0x000fea0003800000 */
.L_x_4895:
[----:B------:R-:W-:-:S08]  /*c450*/  NOP ;  /* 0x0000000000007918 */ /* 0x000fd00000000000 */
[----:B------:R-:W0:-:S00]  /*c460*/  USETMAXREG.DEALLOC.CTAPOOL 0x28 ;  /* 0x00000028000079c8 */ /* 0x000e0000080e0500 */
[----:B0-----:R-:W-:Y:S02]  /*c470*/  LOP3.LUT R0, R0, 0x3, RZ, 0xc0, !PT ;  /* 0x0000000300007812 */ /* 0x001fe400078ec0ff */
[----:B------:R-:W-:-:S04]  /*c480*/  LOP3.LUT R23, R23, 0xfffffbff, RZ, 0xc0, !PT ;  /* 0xfffffbff17177812 */ /* 0x000fc800078ec0ff */
[----:B------:R-:W0:Y:S02]  /*c490*/  SHFL.IDX PT, R0, R0, RZ, 0x1f ;  /* 0x00001fff00007589 */ /* 0x000e2400000e0000 */
[----:B0-----:R-:W-:Y:S02]  /*c4a0*/  ISETP.NE.AND P0, PT, R0, RZ, PT ;  /* 0x000000ff0000720c */ /* 0x001fe40003f05270 */
[----:B------:R-:W-:-:S11]  /*c4b0*/  MOV R0, RZ ;  /* 0x000000ff00007202 */ /* 0x000fd60000000f00 */
        /* <DEDUP_REMOVED lines=9> */
.L_x_4957:
        /* <DEDUP_REMOVED lines=33> */
[----:B0-----:R-:W-:-:S05]  /*c760*/  IMAD R4, R4, UR5, RZ ;  /* 0x0000000504047c24 */ /* 0x001fca000f8e02ff */
[----:B-1----:R-:W-:Y:S02]  /*c770*/  ISETP.GT.AND P6, PT, R4, UR6, PT ;  /* 0x0000000604007c0c */ /* 0x002fe4000bfc4270 */
[----:B------:R-:W-:-:S11]  /*c780*/  MOV R3, R4 ;  /* 0x0000000400037202 */ /* 0x000fd60000000f00 */
[----:B------:R-:W-:Y:S05]  /*c790*/  @P6 BRA `(.L_x_4959) ;  /* 0x0000000000906947 */ /* 0x000fea0003800000 */
[----:B------:R-:W-:Y:S01]  /*c7a0*/  IMAD.MOV.U32 R4, RZ, RZ, R3 ;  /* 0x000000ffff047224 */ /* 0x000fe200078e0003 */
[----:B------:R-:W-:Y:S01]  /*c7b0*/  UMOV UR4, URZ ;  /* 0x0000003f00047c82 */ /* 0x000fe20008000000 */
[----:B------:R-:W-:-:S05]  /*c7c0*/  ULDC UR5, c[0x0][0xc38] ;  /* 0x00030e0000057ab9 */ /* 0x000fca0000000800 */
.L_x_4963:
        /* <DEDUP_REMOVED lines=12> */
.L_x_4962:
[----:B------:R-:W-:Y:S05]  /*c890*/  BSYNC B0 ;  /* 0x0000000000007941 */ /* 0x000fea0003800000 */
.L_x_4961:
        /* <DEDUP_REMOVED lines=20> */
.L_x_4959:
        /* <DEDUP_REMOVED lines=20> */
.L_x_4964:
[----:B---3--:R-:W-:Y:S01]  /*cb20*/  IMAD R16, R16, UR5, R11 ;  /* 0x0000000510107c24 */ /* 0x008fe2000f8e020b */
[----:B------:R-:W-:Y:S02]  /*cb30*/  IABS R2, R4 ;  /* 0x0000000400027213 */ /* 0x000fe40000000000 */
[----:B-12---:R-:W-:Y:S02]  /*cb40*/  IADD3 R9, RZ, -R3, RZ ;  /* 0x80000003ff097210 */ /* 0x006fe40007ffe0ff */
        /* <DEDUP_REMOVED lines=17> */
[----:B------:R-:W-:-:S06]  /*cc60*/  @P0 IADD3 R2, R2, 0x1, RZ ;  /* 0x0000000102020810 */ /* 0x000fcc0007ffe0ff */
[----:B------:R-:W-:Y:S01]  /*cc70*/  @!P2 IMAD.MOV R2, RZ, RZ, -R2 ;  /* 0x000000ffff02a224 */ /* 0x000fe200078e0a02 */
[----:B------:R-:W-:-:S05]  /*cc80*/  @!P1 LOP3.LUT R2, RZ, R4, RZ, 0x33, !PT ;  /* 0x00000004ff029212 */ /* 0x000fca00078e33ff */
[----:B------:R-:W-:-:S04]  /*cc90*/  IMAD R13, R7, R2, RZ ;  /* 0x00000002070d7224 */ /* 0x000fc800078e02ff */
[----:B------:R-:W-:-:S05]  /*cca0*/  IMAD.MOV R6, RZ, RZ, -R13 ;  /* 0x000000ffff067224 */ /* 0x000fca00078e0a0d */
[----:B------:R-:W-:Y:S01]  /*ccb0*/  VIADDMNMX R15, R6, UR5, R7, PT ;  /* 0x00000005060f7c46 */ /* 0x000fe2000b800107 */
[----:B------:R-:W-:-:S03]  /*ccc0*/  IMAD.MOV R7, RZ, RZ, -R2 ;  /* 0x000000ffff077224 */ /* 0x000fc600078e0a02 */
[----:B------:R-:W-:Y:S01]  /*ccd0*/  IABS R8, R15 ;  /* 0x0000000f00087213 */ /* 0x000fe20000000000 */
[----:B------:R-:W-:Y:S01]  /*cce0*/  IMAD R4, R4, R7, R11 ;  /* 0x0000000704047224 */ /* 0x000fe200078e020b */
[----:B0-----:R-:W-:Y:S02]  /*ccf0*/  IABS R10, R15 ;  /* 0x0000000f000a7213 */ /* 0x001fe40000000000 */
[----:B------:R-:W0:Y:S01]  /*cd00*/  I2F.RP R6, R8 ;  /* 0x0000000800067306 */ /* 0x000e220000209400 */
[----:B------:R-:W-:Y:S02]  /*cd10*/  IADD3 R18, -R15, RZ, RZ ;  /* 0x000000ff0f127210 */ /* 0x000fe40007ffe1ff */
[----:B------:R-:W-:-:S05]  /*cd20*/  IABS R9, R4 ;  /* 0x0000000400097213 */ /* 0x000fca0000000000 */
[----:B0-----:R-:W0:Y:S02]  /*cd30*/  MUFU.RCP R6, R6 ;  /* 0x0000000600067308 */ /* 0x001e240000001000 */
[----:B0-----:R-:W-:-:S06]  /*cd40*/  VIADD R3, R6, 0xffffffe ;  /* 0x0ffffffe06037836 */ /* 0x001fcc0000000000 */
[----:B------:R-:W0:Y:S02]  /*cd50*/  F2I.FTZ.U32.TRUNC.NTZ R3, R3 ;  /* 0x0000000300037305 */ /* 0x000e24000021f000 */
[----:B0-----:R-:W-:-:S04]  /*cd60*/  IMAD.MOV R2, RZ, RZ, -R3 ;  /* 0x000000ffff027224 */ /* 0x001fc800078e0a03 */
[----:B------:R-:W-:Y:S01]  /*cd70*/  IMAD.MOV.U32 R7, RZ, RZ, R2 ;  /* 0x000000ffff077224 */ /* 0x000fe200078e0002 */
[----:B------:R-:W-:-:S03]  /*cd80*/  MOV R2, RZ ;  /* 0x000000ff00027202 */ /* 0x000fc60000000f00 */
        /* <DEDUP_REMOVED lines=20> */
.L_x_4960:
[----:B------:R-:W-:Y:S01]  /*ced0*/  ULDC UR4, c[0x0][0xc3c] ;  /* 0x00030f0000047ab9 */ /* 0x000fe20000000800 */
[----:B------:R-:W-:Y:S02]  /*cee0*/  IMAD.MOV.U32 R17, RZ, RZ, RZ ;  /* 0x000000ffff117224 */ /* 0x000fe400078e00ff */
[----:B------:R-:W-:Y:S02]  /*cef0*/  IMAD.U32 R16, RZ, RZ, UR6 ;  /* 0x00000006ff107e24 */ /* 0x000fe4000f8e00ff */
[----:B------:R-:W-:Y:S02]  /*cf00*/  IMAD.MOV.U32 R18, RZ, RZ, RZ ;  /* 0x000000ffff127224 */ /* 0x000fe400078e00ff */
[----:B------:R-:W-:-:S07]  /*cf10*/  IMAD.U32 R19, RZ, RZ, UR4 ;  /* 0x00000004ff137e24 */ /* 0x000fce000f8e00ff */
.L_x_4965:
[----:B------:R-:W-:-:S13]  /*cf20*/  ISETP.NE.AND P0, PT, R5, RZ, PT ;  /* 0x000000ff0500720c */ /* 0x000fda0003f05270 */
[----:B------:R-:W0:Y:S01]  /*cf30*/  @!P0 S2R R3, SR_CgaCtaId ;  /* 0x0000000000038919 */ /* 0x000e220000008800 */
[----:B------:R-:W-:-:S04]  /*cf40*/  @!P0 MOV R0, 0x400 ;  /* 0x0000040000008802 */ /* 0x000fc80000000f00 */
[----:B0-----:R-:W-:-:S05]  /*cf50*/  @!P0 LEA R0, R3, R0, 0x18 ;  /* 0x0000000003008211 */ /* 0x001fca00078ec0ff */
[----:B------:R1:W-:Y:S01]  /*cf60*/  @!P0 STS.128 [R0+0x228d0], R16 ;  /* 0x0228d01000008388 */ /* 0x0003e20000000c00 */
[----:B------:R-:W-:Y:S06]  /*cf70*/  BAR.ARV 0x5, 0x180 ;  /* 0x0146000000007b1d */ /* 0x000fec0000002000 */
.L_x_4958:
[----:B------:R2:W-:Y:S01]  /*cf80*/  STL [R1+0x24], RZ ;  /* 0x000024ff01007387 */ /* 0x0005e20000100800 */
[----:B------:R-:W-:Y:S01]  /*cf90*/  ULDC UR4, c[0x0][0xc3c] ;  /* 0x00030f0000047ab9 */ /* 0x000fe20000000800 */
[----:B------:R-:W-:Y:S01]  /*cfa0*/  IMAD.MOV.U32 R26, RZ, RZ, 0x1 ;  /* 0x00000001ff1a7424 */ /* 0x000fe200078e00ff */
[----:B0-----:R-:W-:Y:S02]  /*cfb0*/  ISETP.GE.AND P0, PT, R19, UR4, PT ;  /* 0x0000000413007c0c */ /* 0x001fe4000bf06270 */
[----:B------:R-:W-:-:S11]  /*cfc0*/  MOV R24, RZ ;  /* 0x000000ff00187202 */ /* 0x000fd60000000f00 */
[----:B--2---:R-:W-:Y:S05]  /*cfd0*/  @P0 BRA `(.L_x_4966) ;  /* 0x0000004800180947 */ /* 0x004fea0003800000 */
[----:B------:R-:W0:Y:S01]  /*cfe0*/  S2R R4, SR_TID.X ;  /* 0x0000000000047919 */ /* 0x000e220000002100 */
        /* <DEDUP_REMOVED lines=10> */
[C---:B0-----:R-:W-:Y:S01]  /*d090*/  LOP3.LUT R3, R4.reuse, 0x7f, RZ, 0xc0, !PT ;  /* 0x0000007f04037812 */ /* 0x041fe200078ec0ff */
[----:B-1----:R-:W-:-:S05]  /*d0a0*/  IMAD.SHL.U32 R0, R4, 0x8, RZ ;  /* 0x0000000804007824 */ /* 0x002fca00078e00ff */
[----:B------:R-:W-:-:S04]  /*d0b0*/  LOP3.LUT R2, R0, 0x1f8, RZ, 0xc0, !PT ;  /* 0x000001f800027812 */ /* 0x000fc800078ec0ff */
[----:B------:R-:W-:Y:S01]  /*d0c0*/  LOP3.LUT R29, R2, 0x38, R4, 0x78, !PT ;  /* 0x00000038021d7812 */ /* 0x000fe200078e7804 */
[----:B------:R-:W-:Y:S01]  /*d0d0*/  IMAD.SHL.U32 R2, R4, 0x10, RZ ;  /* 0x0000001004027824 */ /* 0x000fe200078e00ff */
        /* <DEDUP_REMOVED lines=8> */
.L_x_5027:
[----:B0-----:R-:W0:Y:S02]  /*d160*/  LDC.64 R2, c[0x0][0xc88] ;  /* 0x00032200ff027b82 */ /* 0x001e240000000a00 */
[----:B0-----:R-:W-:-:S05]  /*d170*/  IMAD.WIDE R2, R19, 0x4, R2 ;  /* 0x0000000413027825 */ /* 0x001fca00078e0202 */
[----:B------:R-:W2:Y:S01]  /*d180*/  LDG.E R25, desc[UR48][R2.64] ;  /* 0x0000003002197981 */ /* 0x000ea2000c1e1900 */
[----:B------:R-:W-:Y:S05]  /*d190*/  YIELD ;  /* 0x0000000000007946 */ /* 0x000fea0003800000 */
[----:B------:R-:W-:Y:S01]  /*d1a0*/  ULDC.64 UR4, c[0x0][0xa28] ;  /* 0x00028a0000047ab9 */ /* 0x000fe20000000a00 */
[----:B------:R-:W-:Y:S01]  /*d1b0*/  MOV R30, RZ ;  /* 0x000000ff001e7202 */ /* 0x000fe20000000f00 */
[----:B------:R-:W-:Y:S01]  /*d1c0*/  ULDC.64 UR6, c[0x0][0xa18] ;  /* 0x0002860000067ab9 */ /* 0x000fe20000000a00 */
[----:B------:R-:W-:-:S04]  /*d1d0*/  ISETP.NE.U32.AND P0, PT, RZ, UR4, PT ;  /* 0x00000004ff007c0c */ /* 0x000fc8000bf05070 */
[----:B------:R-:W-:Y:S01]  /*d1e0*/  ISETP.NE.AND.EX P0, PT, RZ, UR5, PT, P0 ;  /* 0x00000005ff007c0c */ /* 0x000fe2000bf05300 */
[----:B------:R-:W-:Y:S01]  /*d1f0*/  IMAD.MOV.U32 R37, RZ, RZ, RZ ;  /* 0x000000ffff257224 */ /* 0x000fe200078e00ff */
        /* <DEDUP_REMOVED lines=31> */
[----:B-1----:R-:W-:-:S05]  /*d3f0*/  IMAD.U32 R0, RZ, RZ, UR4 ;  /* 0x00000004ff007e24 */ /* 0x002fca000f8e00ff */
[----:B------:R0:W-:Y:S01]  /*d400*/  STL [R1+0x4], R0 ;  /* 0x0000040001007387 */ /* 0x0001e20000100800 */
[----:B------:R-:W-:Y:S05]  /*d410*/  @!P2 BRA `(.L_x_4967) ;  /* 0x000000000010a947 */ /* 0x000fea0003800000 */
[----:B------:R-:W2:Y:S04]  /*d420*/  LDG.E R5, desc[UR48][R2.64] ;  /* 0x0000003002057981 */ /* 0x000ea8000c1e1900 */
[----:B0-----:R-:W2:Y:S02]  /*d430*/  LDG.E R0, desc[UR48][R2.64+0x4] ;  /* 0x0000043002007981 */ /* 0x001ea4000c1e1900 */
[----:B--2---:R-:W-:-:S05]  /*d440*/  IMAD.IADD R0, R0, 0x1, -R5 ;  /* 0x0000000100007824 */ /* 0x004fca00078e0a05 */
[----:B------:R2:W-:Y:S02]  /*d450*/  STL [R1+0x4], R0 ;  /* 0x0000040001007387 */ /* 0x0005e40000100800 */
.L_x_4967:
        /* <DEDUP_REMOVED lines=9> */
.L_x_4968:
        /* <DEDUP_REMOVED lines=8> */
[----:B---3--:R-:W-:-:S07]  /*d570*/  IADD3 R7, -R7, R0, RZ ;  /* 0x0000000007077210 */ /* 0x008fce0007ffe1ff */
.L_x_4969:
[----:B------:R-:W3:Y:S01]  /*d580*/  LDL R4, [R1+0x4] ;  /* 0x0000040001047983 */ /* 0x000ee20000100800 */
[----:B012---:R-:W0:Y:S01]  /*d590*/  LDC R0, c[0x0][0x448] ;  /* 0x00011200ff007b82 */ /* 0x007e220000000800 */
[----:B-----5:R-:W-:Y:S01]  /*d5a0*/  IMAD.IADD R32, R7, 0x1, -R30 ;  /* 0x0000000107207824 */ /* 0x020fe200078e0a1e */
[----:B------:R-:W-:Y:S01]  /*d5b0*/  LOP3.LUT R23, R23, 0xfffffdff, RZ, 0xc0, !PT ;  /* 0xfffffdff17177812 */ /* 0x000fe200078ec0ff */
[----:B------:R-:W-:Y:S01]  /*d5c0*/  BSSY B7, `(.L_x_4970) ;  /* 0x0000365000077945 */ /* 0x000fe20003800000 */
[----:B0-----:R-:W-:Y:S01]  /*d5d0*/  ISETP.NE.AND P0, PT, R0, 0x1, PT ;  /* 0x000000010000780c */ /* 0x001fe20003f05270 */
[----:B------:R-:W-:-:S04]  /*d5e0*/  IMAD.SHL.U32 R0, R17, 0x80, RZ ;  /* 0x0000008011007824 */ /* 0x000fc800078e00ff */
[----:B------:R-:W-:-:S08]  /*d5f0*/  VIADD R0, R0, 0x7f ;  /* 0x0000007f00007836 */ /* 0x000fd00000000000 */
[----:B------:R-:W0:Y:S01]  /*d600*/  @P0 LDC R3, c[0x0][0x44c] ;  /* 0x00011300ff030b82 */ /* 0x000e220000000800 */
[----:B------:R-:W-:-:S07]  /*d610*/  @P0 LOP3.LUT R23, R23, 0x200, RZ, 0xfc, !PT ;  /* 0x0000020017170812 */ /* 0x000fce00078efcff */
[----:B------:R-:W1:Y:S01]  /*d620*/  @P0 LDC R5, c[0x0][0x450] ;  /* 0x00011400ff050b82 */ /* 0x000e620000000800 */
[----:B0-----:R-:W-:-:S05]  /*d630*/  @P0 IMAD.HI.U32 R2, R0, R3, RZ ;  /* 0x0000000300020227 */ /* 0x001fca00078e00ff */
[----:B-1----:R-:W-:Y:S01]  /*d640*/  @P0 SHF.R.U32.HI R0, RZ, R5, R2 ;  /* 0x00000005ff000219 */ /* 0x002fe20000011602 */
[----:B------:R-:W-:-:S04]  /*d650*/  VIADD R2, R32, 0x5f ;  /* 0x0000005f20027836 */ /* 0x000fc80000000000 */
[----:B------:R-:W-:Y:S01]  /*d660*/  IMAD.HI R2, R2, 0x2aaaaaab, RZ ;  /* 0x2aaaaaab02027827 */ /* 0x000fe200078e02ff */
[----:B---3--:R-:W-:-:S05]  /*d670*/  IADD3 R3, R32, 0x60, -R4 ;  /* 0x0000006020037810 */ /* 0x008fca0007ffe804 */
[----:B------:R-:W-:Y:S01]  /*d680*/  IMAD.IADD R0, R3, 0x1, R0 ;  /* 0x0000000103007824 */ /* 0x000fe200078e0200 */
[----:B------:R-:W-:-:S03]  /*d690*/  SHF.R.U32.HI R3, RZ, 0x1f, R2 ;  /* 0x0000001fff037819 */ /* 0x000fc60000011602 */
[----:B------:R-:W-:Y:S01]  /*d6a0*/  IMAD.HI R0, R0, 0x2aaaaaab, RZ ;  /* 0x2aaaaaab00007827 */ /* 0x000fe200078e02ff */
[----:B------:R-:W-:-:S04]  /*d6b0*/  LEA.HI.SX32 R3, R2, R3, 0x1c ;  /* 0x0000000302037211 */ /* 0x000fc800078fe2ff */
[----:B------:R-:W-:-:S04]  /*d6c0*/  SHF.R.U32.HI R5, RZ, 0x1f, R0 ;  /* 0x0000001fff057819 */ /* 0x000fc80000011600 */
[----:B------:R-:W-:-:S04]  /*d6d0*/  LEA.HI.SX32 R0, R0, R5, 0x1c ;  /* 0x0000000500007211 */ /* 0x000fc800078fe2ff */
[----:B------:R-:W-:-:S04]  /*d6e0*/  VIMNMX R34, R3, R0, PT ;  /* 0x0000000003227248 */ /* 0x000fc80003fe0100 */
[----:B------:R-:W-:Y:S01]  /*d6f0*/  ISETP.GT.AND P0, PT, R34, RZ, PT ;  /* 0x000000ff2200720c */ /* 0x000fe20003f04270 */
[----:B------:R0:W-:-:S12]  /*d700*/  STL [R1+0x8], R34 ;  /* 0x0000082201007387 */ /* 0x0001d80000100800 */
        /* <DEDUP_REMOVED lines=8> */
[----:B------:R-:W0:Y:S02]  /*d790*/  FLO.U32 R0, UR4 ;  /* 0x0000000400007d00 */ /* 0x000e2400080e0000 */
[----:B0-----:R-:W-:-:S06]  /*d7a0*/  ISETP.EQ.U32.AND P0, PT, R0, R5, PT ;  /* 0x000000050000720c */ /* 0x001fcc0003f02070 */
[----:B------:R-:W1:Y:S07]  /*d7b0*/  POPC R5, UR4 ;  /* 0x0000000400057d09 */ /* 0x000e6e0008000000 */
[----:B-1----:R-:W2:Y:S01]  /*d7c0*/  @P0 ATOMG.E.ADD.STRONG.GPU PT, R3, desc[UR48][R2.64], R5 ;  /* 0x00000005020309a8 */ /* 0x002ea200081ee1f0 */
[----:B------:R-:W0:Y:S02]  /*d7d0*/  S2R R4, SR_LTMASK ;  /* 0x0000000000047919 */ /* 0x000e240000003900 */
[----:B0-----:R-:W-:-:S04]  /*d7e0*/  LOP3.LUT R4, R4, UR4, RZ, 0xc0, !PT ;  /* 0x0000000404047c12 */ /* 0x001fc8000f8ec0ff */
[----:B------:R-:W0:Y:S01]  /*d7f0*/  POPC R7, R4 ;  /* 0x0000000400077309 */ /* 0x000e220000000000 */
[----:B--2---:R-:W0:Y:S02]  /*d800*/  SHFL.IDX PT, R0, R3, R0, 0x1f ;  /* 0x00001f0003007589 */ /* 0x004e2400000e0000 */
[----:B0-----:R-:W-:Y:S01]  /*d810*/  IADD3 R16, R0, UR37, R7 ;  /* 0x0000002500107c10 */ /* 0x001fe2000fffe007 */
[----:B------:R-:W-:Y:S06]  /*d820*/  BRA `(.L_x_4972) ;  /* 0x0000003000f87947 */ /* 0x000fec0003800000 */
.L_x_4971:
        /* <DEDUP_REMOVED lines=19> */
[----:B0-----:R-:W-:Y:S05]  /*d960*/  CALL.ABS.NOINC R2 ;  /* 0x0000000002007343 */ /* 0x001fea0003c00000 */
.L_x_4974:
[----:B------:R-:W-:Y:S05]  /*d970*/  BSYNC B6 ;  /* 0x0000000000067941 */ /* 0x000fea0003800000 */
.L_x_4973:
        /* <DEDUP_REMOVED lines=20> */
.L_x_4977:
        /* <DEDUP_REMOVED lines=15> */
.L_x_4976:
[----:B------:R-:W-:Y:S05]  /*dbb0*/  BSYNC B6 ;  /* 0x0000000000067941 */ /* 0x000fea0003800000 */
.L_x_4975:
[----:B------:R-:W0:Y:S01]  /*dbc0*/  S2R R20, SR_TID.X ;  /* 0x0000000000147919 */ /* 0x000e220000002100 */
[----:B------:R-:W-:Y:S01]  /*dbd0*/  ULDC.64 UR4, c[0x0][0x9f8] ;  /* 0x00027e0000047ab9 */ /* 0x000fe20000000a00 */
[----:B------:R-:W1:Y:S01]  /*dbe0*/  LDC R10, c[0x0][0x430] ;  /* 0x00010c00ff0a7b82 */ /* 0x000e620000000800 */
[----:B------:R-:W-:-:S04]  /*dbf0*/  ISETP.NE.U32.AND P0, PT, RZ, UR4, PT ;  /* 0x00000004ff007c0c */ /* 0x000fc8000bf05070 */
[----:B------:R-:W-:-:S13]  /*dc00*/  ISETP.NE.AND.EX P0, PT, RZ, UR5, PT, P0 ;  /* 0x00000005ff007c0c */ /* 0x000fda000bf05300 */
[----:B------:R-:W-:Y:S01]  /*dc10*/  @P0 IADD3 R2, P1, R27, UR4, RZ ;  /* 0x000000041b020c10 */ /* 0x000fe2000ff3e0ff */
[----:B------:R-:W-:Y:S01]  /*dc20*/  ULDC UR4, c[0x0][0x320] ;  /* 0x0000c80000047ab9 */ /* 0x000fe20000000800 */
[----:B------:R-:W-:Y:S02]  /*dc30*/  LOP3.LUT R23, R23, 0xfffffff7, RZ, 0xc0, !PT ;  /* 0xfffffff717177812 */ /* 0x000fe400078ec0ff */
[----:B------:R-:W-:-:S05]  /*dc40*/  @P0 IADD3.X R3, R31, UR5, RZ, P1, !PT ;  /* 0x000000051f030c10 */ /* 0x000fca0008ffe4ff */
[----:B------:R2:W5:Y:S01]  /*dc50*/  @P0 LDG.E R28, desc[UR48][R2.64] ;  /* 0x00000030021c0981 */ /* 0x000562000c1e1900 */
[----:B------:R-:W-:Y:S01]  /*dc60*/  UMOV UR5, 0xffffffff ;  /* 0xffffffff00057882 */ /* 0x000fe20000000000 */
[----:B------:R-:W-:Y:S01]  /*dc70*/  VIADD R0, R34, 0xffffffff ;  /* 0xffffffff22007836 */ /* 0x000fe20000000000 */
[----:B0-----:R-:W-:-:S04]  /*dc80*/  SHF.L.U32 R35, R20, 0x3, RZ ;  /* 0x0000000314237819 */ /* 0x001fc800000006ff */
        /* <DEDUP_REMOVED lines=16> */
.L_x_5044:
[----:B------:R-:W0:Y:S01]  /*dd90*/  S2R R2, SR_TID.X ;  /* 0x0000000000027919 */ /* 0x000e220000002100 */
[----:B------:R-:W-:Y:S02]  /*dda0*/  ISETP.NE.AND P1, PT, R10, 0x1, PT ;  /* 0x000000010a00780c */ /* 0x000fe40003f25270 */
[----:B-----5:R-:W-:Y:S01]  /*ddb0*/  SHF.R.S32.HI R31, RZ, 0x1f, R28 ;  /* 0x0000001fff1f7819 */ /* 0x020fe2000001141c */
[----:B------:R-:W1:Y:S01]  /*ddc0*/  S2R R3, SR_TID.X ;  /* 0x0000000000037919 */ /* 0x000e620000002100 */
[----:B------:R-:W-:Y:S02]  /*ddd0*/  LOP3.LUT R23, R23, 0xffffff7f, RZ, 0xc0, !PT ;  /* 0xffffff7f17177812 */ /* 0x000fe400078ec0ff */
[----:B------:R-:W-:-:S07]  /*dde0*/  MOV R34, RZ ;  /* 0x000000ff00227202 */ /* 0x000fce0000000f00 */
[----:B------:R-:W2:Y:S01]  /*ddf0*/  @P1 LDC R4, c[0x0][0x434] ;  /* 0x00010d00ff041b82 */ /* 0x000ea20000000800 */
[----:B------:R-:W-:Y:S02]  /*de00*/  @P1 LOP3.LUT R23, R23, 0x80, RZ, 0xfc, !PT ;  /* 0x0000008017171812 */ /* 0x000fe400078efcff */
[----:B0-----:R-:W-:Y:S01]  /*de10*/  LOP3.LUT R2, R2, 0x7f, RZ, 0xc0, !PT ;  /* 0x0000007f02027812 */ /* 0x001fe200078ec0ff */
[----:B-1----:R-:W-:-:S03]  /*de20*/  IMAD.SHL.U32 R9, R3, 0x10, RZ ;  /* 0x0000001003097824 */ /* 0x002fc600078e00ff */
[----:B------:R-:W-:-:S04]  /*de30*/  SHF.R.U32.HI R2, RZ, 0x3, R2 ;  /* 0x00000003ff027819 */ /* 0x000fc80000011602 */
[----:B------:R-:W-:Y:S02]  /*de40*/  LOP3.LUT R9, R2, 0x70, R9, 0xf8, !PT ;  /* 0x0000007002097812 */ /* 0x000fe400078ef809 */
[----:B------:R-:W0:Y:S03]  /*de50*/  @P1 LDC R2, c[0x0][0x438] ;  /* 0x00010e00ff021b82 */ /* 0x000e260000000800 */
[----:B------:R-:W-:-:S05]  /*de60*/  IMAD R35, R0, 0x60, R9 ;  /* 0x0000006000237824 */ /* 0x000fca00078e0209 */
[C---:B------:R-:W-:Y:S01]  /*de70*/  ISETP.GE.AND P0, PT, R35.reuse, R32, PT ;  /* 0x000000202300720c */ /* 0x040fe20003f06270 */
[----:B------:R-:W-:-:S03]  /*de80*/  IMAD.IADD R35, R35, 0x1, R30 ;  /* 0x0000000123237824 */ /* 0x000fc600078e021e */
[----:B------:R-:W-:Y:S01]  /*de90*/  ISETP.GT.U32.OR P0, PT, R9, 0x5f, P0 ;  /* 0x0000005f0900780c */ /* 0x000fe20000704470 */
[----:B--2---:R-:W-:-:S04]  /*dea0*/  @P1 IMAD.HI.U32 R3, R35, R4, RZ ;  /* 0x0000000423031227 */ /* 0x004fc800078e00ff */
[----:B------:R-:W-:Y:S01]  /*deb0*/  IMAD.MOV.U32 R8, RZ, RZ, R35 ;  /* 0x000000ffff087224 */ /* 0x000fe200078e0023 */
        /* <DEDUP_REMOVED lines=9> */
[----:B-1----:R-:W-:Y:S01]  /*df50*/  @!P0 LEA R4, P1, R2, R4, 0x2 ;  /* 0x0000000402048211 */ /* 0x002fe200078210ff */
[----:B------:R-:W-:-:S03]  /*df60*/  IMAD.U32 R3, RZ, RZ, UR36 ;  /* 0x00000024ff037e24 */ /* 0x000fc6000f8e00ff */
[----:B------:R-:W-:-:S05]  /*df70*/  @!P0 LEA.HI.X R5, R2, R5, R7, 0x2, P1 ;  /* 0x0000000502058211 */ /* 0x000fca00008f1407 */
[----:B------:R0:W5:Y:S01]  /*df80*/  @!P0 LDG.E R34, desc[UR48][R4.64] ;  /* 0x0000003004228981 */ /* 0x000162000c1e1900 */
[----:B------:R-:W-:Y:S01]  /*df90*/  ISETP.NE.AND P0, PT, R3, 0x3, PT ;  /* 0x000000030300780c */ /* 0x000fe20003f05270 */
[----:B------:R-:W-:Y:S01]  /*dfa0*/  IMAD.MOV R2, RZ, RZ, -R8 ;  /* 0x000000ffff027224 */ /* 0x000fe200078e0a08 */
[----:B------:R-:W-:Y:S02]  /*dfb0*/  ISETP.GT.U32.AND P1, PT, R9, 0x5f, PT ;  /* 0x0000005f0900780c */ /* 0x000fe40003f24070 */
[----:B------:R-:W-:Y:S01]  /*dfc0*/  LOP3.LUT R23, R23, 0xffffffbf, RZ, 0xc0, !PT ;  /* 0xffffffbf17177812 */ /* 0x000fe200078ec0ff */
[----:B------:R-:W-:Y:S01]  /*dfd0*/  IMAD R35, R10, R2, R35 ;  /* 0x000000020a237224 */ /* 0x000fe200078e0223 */
[----:B------:R-:W-:Y:S02]  /*dfe0*/  SHF.R.S32.HI R27, RZ, 0x1f, R18 ;  /* 0x0000001fff1b7819 */ /* 0x000fe40000011412 */
[----:B------:R-:W-:-:S05]  /*dff0*/  SEL R6, RZ, 0x1, P2 ;  /* 0x00000001ff067807 */ /* 0x000fca0001000000 */
[----:B------:R-:W-:-:S04]  /*e000*/  @P0 LOP3.LUT R23, R23, 0x40, RZ, 0xfc, !PT ;  /* 0x0000004017170812 */ /* 0x000fc800078efcff */
[----:B------:R-:W-:-:S04]  /*e010*/  LOP3.LUT R23, R23, 0xffffffdf, RZ, 0xc0, !PT ;  /* 0xffffffdf17177812 */ /* 0x000fc800078ec0ff */
[----:B------:R-:W-:Y:S01]  /*e020*/  @P1 LOP3.LUT R23, R23, 0x20, RZ, 0xfc, !PT ;  /* 0x0000002017171812 */ /* 0x000fe200078efcff */
[----:B0-----:R-:W-:Y:S06]  /*e030*/  @!P0 BRA `(.L_x_4979) ;  /* 0x0000000000048947 */ /* 0x001fec0003800000 */
[----:B------:R-:W-:Y:S01]  /*e040*/  BPT.TRAP 0x1 ;  /* 0x000000040000795c */ /* 0x000fe20000300000 */
.L_x_4979:
[----:B------:R-:W-:Y:S01]  /*e050*/  IMAD R32, R0, -0x60, R32 ;  /* 0xffffffa000207824 */ /* 0x000fe200078e0220 */
[----:B------:R-:W-:Y:S01]  /*e060*/  SHF.L.U32 R0, R26, 0x1f, RZ ;  /* 0x0000001f1a007819 */ /* 0x000fe200000006ff */
[----:B------:R-:W-:Y:S01]  /*e070*/  IMAD R33, R24, 0x8, R22 ;  /* 0x0000000818217824 */ /* 0x000fe200078e0216 */
[----:B------:R-:W-:Y:S03]  /*e080*/  BSSY B0, `(.L_x_4980) ;  /* 0x0000003000007945 */ /* 0x000fe60003800000 */
[----:B------:R-:W0:Y:S02]  /*e090*/  SYNCS.PHASECHK.TRANS64.TRYWAIT P0, [R33+URZ+0x22840], R0 ;  /* 0x02284000210075a7 */ /* 0x000e24000800017f */
[----:B0-----:R-:W-:Y:S05]  /*e0a0*/  @!P0 BRA `(.L_x_4981) ;  /* 0x0000003c00a88947 */ /* 0x001fea0003800000 */
.L_x_5045:
[----:B------:R-:W-:Y:S05]  /*e0b0*/  BSYNC B0 ;  /* 0x0000000000007941 */ /* 0x000fea0003800000 */
.L_x_4980:
        /* <DEDUP_REMOVED lines=59> */
[----:B------:R-:W-:Y:S01]  /*e470*/  @P0 LEA R7, R5, R22, 0x1 ;  /* 0x0000001605070211 */ /* 0x000fe200078e08ff */
        /* <DEDUP_REMOVED lines=29> */
.L_x_5059:
        /* <DEDUP_REMOVED lines=10> */
.L_x_4983:
[----:B------:R-:W-:Y:S02]  /*e6f0*/  PLOP3.LUT P1, PT, P1, P0, PT, 0xa2, 0x0 ;  /* 0x000000000000781c */ /* 0x000fe40000f21472 */
[----:B------:R-:W-:-:S08]  /*e700*/  @P0 R2UR P1, UR4, R33 ;  /* 0x00000000210402ca */ /* 0x000fd00000020000 */
[----:B------:R-:W-:-:S05]  /*e710*/  @P0 PLOP3.LUT P0, PT, P1, PT, PT, 0x80, 0x0 ;  /* 0x000000000000081c */ /* 0x000fca0000f0f070 */
[----:B------:R-:W-:Y:S01]  /*e720*/  @!P1 SYNCS.ARRIVE.TRANS64.RED.A0T1 RZ, [UR4+0x22830], RZ ;  /* 0x022830ffffff99a7 */ /* 0x000fe20008200404 */
[----:B------:R-:W-:Y:S07]  /*e730*/  @!P1 ARRIVES.LDGSTSBAR.64.TRANSCNT [UR4+0x22830] ;  /* 0x02283000ff0099b0 */ /* 0x000fee0008000a84 */
[----:B------:R-:W-:Y:S05]  /*e740*/  @P0 BRA.U.ANY `(.L_x_4983) ;  /* 0xfffffffd00e80947 */ /* 0x000fea000393ffff */
[----:B------:R-:W-:Y:S01]  /*e750*/  NOP ;  /* 0x0000000000007918 */ /* 0x000fe20000000000 */
[----:B------:R-:W-:-:S04]  /*e760*/  MOV R0, UR36 ;  /* 0x0000002400007c02 */ /* 0x000fc80008000f00 */
[----:B------:R-:W-:-:S13]  /*e770*/  ISETP.NE.AND P2, PT, R0, 0x3, PT ;  /* 0x000000030000780c */ /* 0x000fda0003f45270 */
[----:B------:R-:W-:Y:S05]  /*e780*/  @!P2 BRA `(.L_x_4984) ;  /* 0x000000000004a947 */ /* 0x000fea0003800000 */
[----:B------:R-:W-:Y:S01]  /*e790*/  BPT.TRAP 0x1 ;  /* 0x000000040000795c */ /* 0x000fe20000300000 */
.L_x_4984:
        /* <DEDUP_REMOVED lines=10> */
[----:B------:R-:W-:Y:S01]  /*e840*/  SEL R4, R25, RZ, !P1 ;  /* 0x000000ff19047207 */ /* 0x000fe20004800000 */
[----:B------:R-:W-:Y:S01]  /*e850*/  BSSY B6, `(.L_x_4985) ;  /* 0x0000021000067945 */ /* 0x000fe20003800000 */
[----:B------:R-:W-:-:S02]  /*e860*/  IADD3 R0, R2, R0, R6 ;  /* 0x0000000002007210 */ /* 0x000fc40007ffe006 */
[----:B------:R-:W-:Y:S01]  /*e870*/  LOP3.LUT P0, RZ, R23, 0x2, RZ, 0xc0, !PT ;  /* 0x0000000217ff7812 */ /* 0x000fe2000780c0ff */
[----:B------:R1:W-:Y:S03]  /*e880*/  STL [R1+0x18], R4 ;  /* 0x0000180401007387 */ /* 0x0003e60000100800 */
[----:B------:R-:W-:-:S05]  /*e890*/  SEL R25, RZ, 0x8, P0 ;  /* 0x00000008ff197807 */ /* 0x000fca0000000000 */
[----:B------:R-:W-:Y:S01]  /*e8a0*/  IMAD.IADD R25, R0, 0x1, R25 ;  /* 0x0000000100197824 */ /* 0x000fe200078e0219 */
[----:B------:R-:W-:Y:S01]  /*e8b0*/  SHF.R.S32.HI R0, RZ, 0x1f, R37 ;  /* 0x0000001fff007819 */ /* 0x000fe20000011425 */
[----:B-1----:R-:W-:-:S04]  /*e8c0*/  IMAD.WIDE.U32 R4, R37, UR4, RZ ;  /* 0x0000000425047c25 */ /* 0x002fc8000f8e00ff */
[----:B------:R-:W-:-:S04]  /*e8d0*/  IMAD R0, R0, UR4, RZ ;  /* 0x0000000400007c24 */ /* 0x000fc8000f8e02ff */
[----:B------:R-:W-:-:S04]  /*e8e0*/  IMAD R0, R37, UR5, R0 ;  /* 0x0000000525007c24 */ /* 0x000fc8000f8e0200 */
[----:B------:R-:W-:Y:S01]  /*e8f0*/  IMAD.IADD R37, R5, 0x1, R0 ;  /* 0x0000000105257824 */ /* 0x000fe200078e0200 */
[----:B-----5:R-:W-:-:S05]  /*e900*/  SEL R2, R3, RZ, !P1 ;  /* 0x000000ff03027207 */ /* 0x020fca0004800000 */
[----:B------:R1:W-:Y:S04]  /*e910*/  STL [R1+0xc], R2 ;  /* 0x00000c0201007387 */ /* 0x0003e80000100800 */
[----:B------:R2:W-:Y:S01]  /*e920*/  STL.64 [R1+0x10], R4 ;  /* 0x0000100401007387 */ /* 0x0005e20000100a00 */
[----:B-1----:R-:W-:-:S05]  /*e930*/  VIADD R2, R22, 0x18400 ;  /* 0x0001840016027836 */ /* 0x002fca0000000000 */
[----:B------:R-:W-:-:S13]  /*e940*/  LOP3.LUT P0, RZ, R2, 0x3ff, RZ, 0xc0, !PT ;  /* 0x000003ff02ff7812 */ /* 0x000fda000780c0ff */
[----:B--2---:R-:W-:Y:S05]  /*e950*/  @!P0 BRA `(.L_x_4986) ;  /* 0x0000000000408947 */ /* 0x004fea0003800000 */
        /* <DEDUP_REMOVED lines=16> */
.L_x_4986:
[----:B------:R-:W-:Y:S05]  /*ea60*/  BSYNC B6 ;  /* 0x0000000000067941 */ /* 0x000fea0003800000 */
.L_x_4985:
[----:B------:R-:W2:Y:S01]  /*ea70*/  LDL.LU.64 R20, [R1+0x10] ;  /* 0x0000100001147983 */ /* 0x000ea20000300a00 */
[----:B------:R-:W-:-:S03]  /*ea80*/  ULDC.64 UR4, c[0x0][0x2d8] ;  /* 0x0000b60000047ab9 */ /* 0x000fc60000000a00 */
[----:B------:R-:W3:Y:S04]  /*ea90*/  LDL.LU R5, [R1+0xc] ;  /* 0x00000c0001057983 */ /* 0x000ee80000300800 */
[----:B------:R-:W4:Y:S01]  /*eaa0*/  LDL.LU R4, [R1+0x18] ;  /* 0x0000180001047983 */ /* 0x000f220000300800 */
[----:B------:R-:W-:Y:S01]  /*eab0*/  MOV R3, R37 ;  /* 0x0000002500037202 */ /* 0x000fe20000000f00 */
[----:B------:R-:W-:Y:S02]  /*eac0*/  IMAD R0, R27, UR4, RZ ;  /* 0x000000041b007c24 */ /* 0x000fe4000f8e02ff */
[----:B------:R1:W5:Y:S02]  /*ead0*/  LDL R9, [R1+0x4] ;  /* 0x0000040001097983 */ /* 0x0003640000100800 */
[----:B------:R-:W-:Y:S01]  /*eae0*/  IMAD R0, R18, UR5, R0 ;  /* 0x0000000512007c24 */ /* 0x000fe2000f8e0200 */
[----:B------:R-:W0:Y:S02]  /*eaf0*/  S2R R8, SR_TID.X ;  /* 0x0000000000087919 */ /* 0x000e240000002100 */
[----:B0-----:R-:W-:-:S05]  /*eb00*/  IMAD.SHL.U32 R7, R8, 0x8, RZ ;  /* 0x0000000808077824 */ /* 0x001fca00078e00ff */
[----:B------:R-:W-:Y:S01]  /*eb10*/  LOP3.LUT R7, R7, 0x38, RZ, 0xc0, !PT ;  /* 0x0000003807077812 */ /* 0x000fe200078ec0ff */
[----:B--2---:R-:W-:Y:S01]  /*eb20*/  IMAD.MOV.U32 R2, RZ, RZ, R20 ;  /* 0x000000ffff027224 */ /* 0x004fe200078e0014 */
[----:B------:R-:W0:Y:S01]  /*eb30*/  S2R R21, SR_TID.X ;  /* 0x0000000000157919 */ /* 0x000e220000002100 */
[----:B------:R-:W2:Y:S02]  /*eb40*/  LDC R20, c[0x0][0x448] ;  /* 0x00011200ff147b82 */ /* 0x000ea40000000800 */
[----:B------:R-:W-:Y:S01]  /*eb50*/  IMAD.WIDE.U32 R2, R18, UR4, R2 ;  /* 0x0000000412027c25 */ /* 0x000fe2000f8e0002 */
[----:B------:R-:W-:-:S03]  /*eb60*/  ULDC.64 UR4, c[0x0][0x2e0] ;  /* 0x0000b80000047ab9 */ /* 0x000fc60000000a00 */
[----:B------:R-:W-:Y:S02]  /*eb70*/  IMAD.IADD R3, R3, 0x1, R0 ;  /* 0x0000000103037824 */ /* 0x000fe400078e0200 */
[----:B---3--:R-:W-:Y:S02]  /*eb80*/  IMAD R0, R5, UR4, RZ ;  /* 0x0000000405007c24 */ /* 0x008fe4000f8e02ff */
[----:B----4-:R-:W-:-:S04]  /*eb90*/  IMAD.WIDE.U32 R2, R4, UR4, R2 ;  /* 0x0000000404027c25 */ /* 0x010fc8000f8e0002 */
[----:B------:R-:W-:Y:S01]  /*eba0*/  IMAD R0, R4, UR5, R0 ;  /* 0x0000000504007c24 */ /* 0x000fe2000f8e0200 */
[----:B------:R-:W-:-:S03]  /*ebb0*/  ULDC.64 UR4, c[0x0][0x2d0] ;  /* 0x0000b40000047ab9 */ /* 0x000fc60000000a00 */
[----:B------:R-:W-:Y:S01]  /*ebc0*/  IMAD.IADD R3, R3, 0x1, R0 ;  /* 0x0000000103037824 */ /* 0x000fe200078e0200 */
[----:B--2---:R-:W-:Y:S02]  /*ebd0*/  ISETP.NE.AND P6, PT, R20, 0x1, PT ;  /* 0x000000011400780c */ /* 0x004fe40003fc5270 */
[----:B------:R-:W2:Y:S01]  /*ebe0*/  S2R R20, SR_TID.X ;  /* 0x0000000000147919 */ /* 0x000ea20000002100 */
[----:B0-----:R-:W-:-:S04]  /*ebf0*/  LOP3.LUT R21, R21, 0x7f, RZ, 0xc0, !PT ;  /* 0x0000007f15157812 */ /* 0x001fc800078ec0ff */
[----:B------:R-:W-:-:S06]  /*ec00*/  SHF.R.U32.HI R21, RZ, 0x3, R21 ;  /* 0x00000003ff157819 */ /* 0x000fcc0000011615 */
[----:B------:R-:W0:Y:S08]  /*ec10*/  @P6 LDC R6, c[0x0][0x44c] ;  /* 0x00011300ff066b82 */ /* 0x000e300000000800 */
[----:B------:R-:W3:Y:S01]  /*ec20*/  @P6 LDC R5, c[0x0][0x450] ;  /* 0x00011400ff056b82 */ /* 0x000ee20000000800 */
[----:B--2---:R-:W-:-:S05]  /*ec30*/  IMAD.SHL.U32 R20, R20, 0x10, RZ ;  /* 0x0000001014147824 */ /* 0x004fca00078e00ff */
[----:B------:R-:W-:-:S05]  /*ec40*/  LOP3.LUT R20, R21, 0x70, R20, 0xf8, !PT ;  /* 0x0000007015147812 */ /* 0x000fca00078ef814 */
[----:B------:R-:W-:-:S04]  /*ec50*/  IMAD R0, R17, 0x80, R20 ;  /* 0x0000008011007824 */ /* 0x000fc800078e0214 */
[----:B0-----:R-:W-:-:S04]  /*ec60*/  @P6 IMAD.HI.U32 R6, R0, R6, RZ ;  /* 0x0000000600066227 */ /* 0x001fc800078e00ff */
[----:B------:R-:W-:Y:S01]  /*ec70*/  IMAD.MOV.U32 R4, RZ, RZ, R0 ;  /* 0x000000ffff047224 */ /* 0x000fe200078e0000 */
[----:B---3--:R-:W-:Y:S02]  /*ec80*/  @P6 SHF.R.U32.HI R4, RZ, R5, R6 ;  /* 0x00000005ff046219 */ /* 0x008fe40000011606 */
[----:B------:R-:W0:Y:S03]  /*ec90*/  LDC R6, c[0x0][0x448] ;  /* 0x00011200ff067b82 */ /* 0x000e260000000800 */
[----:B------:R-:W-:Y:S02]  /*eca0*/  IMAD.MOV R5, RZ, RZ, -R4 ;  /* 0x000000ffff057224 */ /* 0x000fe400078e0a04 */
[----:B------:R-:W-:-:S04]  /*ecb0*/  IMAD.WIDE.U32 R2, R4, UR4, R2 ;  /* 0x0000000404027c25 */ /* 0x000fc8000f8e0002 */
[----:B0-----:R-:W-:Y:S01]  /*ecc0*/  IMAD R0, R6, R5, R0 ;  /* 0x0000000506007224 */ /* 0x001fe200078e0200 */
[----:B------:R-:W-:-:S05]  /*ecd0*/  SHF.R.S32.HI R5, RZ, 0x1f, R4 ;  /* 0x0000001fff057819 */ /* 0x000fca0000011404 */
[----:B------:R-:W-:-:S04]  /*ece0*/  IMAD R5, R5, UR4, RZ ;  /* 0x0000000405057c24 */ /* 0x000fc8000f8e02ff */
[----:B------:R-:W-:Y:S01]  /*ecf0*/  IMAD R5, R4, UR5, R5 ;  /* 0x0000000504057c24 */ /* 0x000fe2000f8e0205 */
[----:B------:R-:W-:Y:S01]  /*ed00*/  SHF.R.S32.HI R4, RZ, 0x1f, R0 ;  /* 0x0000001fff047819 */ /* 0x000fe20000011400 */
[----:B------:R-:W-:-:S03]  /*ed10*/  ULDC.64 UR4, c[0x0][0x2c8] ;  /* 0x0000b20000047ab9 */ /* 0x000fc60000000a00 */
[----:B------:R-:W-:Y:S01]  /*ed20*/  IADD3 R3, R3, R5, RZ ;  /* 0x0000000503037210 */ /* 0x000fe20007ffe0ff */
        /* <DEDUP_REMOVED lines=15> */
[----:B------:R-:W-:Y:S01]  /*ee20*/  IMAD R17, R17, 0x80, R8 ;  /* 0x0000008011117824 */ /* 0x000fe200078e0208 */
[----:B------:R-:W1:Y:S03]  /*ee30*/  SHFL.IDX PT, R2, R4, RZ, 0x181f ;  /* 0x00181fff04027589 */ /* 0x000e6600000e0000 */
[C---:B------:R-:W-:Y:S01]  /*ee40*/  VIADD R6, R17.reuse, 0x10 ;  /* 0x0000001011067836 */ /* 0x040fe20000000000 */
[----:B------:R-:W-:Y:S01]  /*ee50*/  ISETP.GE.AND P0, PT, R17, R5, PT ;  /* 0x000000051100720c */ /* 0x000fe20003f06270 */
[----:B------:R-:W-:-:S12]  /*ee60*/  SHFL.IDX PT, R14, R0, 0x7, 0x181f ;  /* 0x00f81f00000e7f89 */ /* 0x000fd800000e0000 */
[----:B0-----:R-:W-:-:S05]  /*ee70*/  @!P0 LEA R3, P2, R7, R3, 0x1 ;  /* 0x0000000307038211 */ /* 0x001fca00078408ff */
[----:B-1----:R-:W-:-:S05]  /*ee80*/  @!P0 IMAD.X R2, RZ, RZ, R2, P2 ;  /* 0x000000ffff028224 */ /* 0x002fca00010e0602 */
[----:B------:R-:W-:-:S04]  /*ee90*/  @!P0 LOP3.LUT R3, R3, R2, RZ, 0x3c, !PT ;  /* 0x0000000203038212 */ /* 0x000fc800078e3cff */
[----:B------:R-:W-:-:S04]  /*eea0*/  @!P0 LOP3.LUT R2, R3, R2, RZ, 0x3c, !PT ;  /* 0x0000000203028212 */ /* 0x000fc800078e3cff */
[----:B------:R-:W-:-:S05]  /*eeb0*/  @!P0 LOP3.LUT R3, R3, R2, RZ, 0x3c, !PT ;  /* 0x0000000203038212 */ /* 0x000fca00078e3cff */
[----:B------:R0:W-:Y:S01]  /*eec0*/  @!P0 LDGSTS.E.BYPASS.LTC128B.128 [R36+0x18400], desc[UR48][R2.64], !P1 ;  /* 0x1840000002248fae */ /* 0x0001e2000c901d70 */
[----:B------:R-:W-:Y:S02]  /*eed0*/  ISETP.GE.AND P0, PT, R6, R5, PT ;  /* 0x000000050600720c */ /* 0x000fe40003f06270 */
[----:B------:R-:W-:Y:S01]  /*eee0*/  IADD3 R6, R17, 0x20, RZ ;  /* 0x0000002011067810 */ /* 0x000fe20007ffe0ff */
        /* <DEDUP_REMOVED lines=42> */
[----:B0-----:R-:W-:-:S04]  /*f190*/  @!P0 LEA R3, P2, R7, R3, 0x1 ;  /* 0x0000000307038211 */ /* 0x001fc800078408ff */
[----:B-1----:R-:W-:-:S04]  /*f1a0*/  @!P0 IADD3.X R2, RZ, R2, RZ, P2, !PT ;  /* 0x00000002ff028210 */ /* 0x002fc800017fe4ff */
        /* <DEDUP_REMOVED lines=13> */
[----:B--2---:R0:W-:Y:S02]  /*f280*/  @!P0 LDGSTS.E.BYPASS.LTC128B.128 [R36+0x1b400], desc[UR48][R2.64], !P1 ;  /* 0x1b40000002248fae */ /* 0x0041e4000c901d70 */
.L_x_5076:
[----:B------:R-:W-:-:S05]  /*f290*/  VIADD R0, R17, 0x70 ;  /* 0x0000007011007836 */ /* 0x000fca0000000000 */
[----:B------:R-:W-:-:S13]  /*f2a0*/  ISETP.GE.AND P0, PT, R0, R5, PT ;  /* 0x000000050000720c */ /* 0x000fda0003f06270 */
[----:B0-----:R-:W-:-:S05]  /*f2b0*/  @!P0 LEA R2, P2, R7, R14, 0x1 ;  /* 0x0000000e07028211 */ /* 0x001fca00078408ff */
[----:B------:R-:W-:-:S05]  /*f2c0*/  @!P0 IMAD.X R3, RZ, RZ, R4, P2 ;  /* 0x000000ffff038224 */ /* 0x000fca00010e0604 */
[----:B------:R-:W-:Y:S01]  /*f2d0*/  @!PT LDS RZ, [RZ] ;  /* 0x00000000fffff984 */ /* 0x000fe20000000800 */
[----:B------:R-:W-:Y:S01]  /*f2e0*/  @!PT LDS RZ, [RZ] ;  /* 0x00000000fffff984 */ /* 0x000fe20000000800 */
[----:B------:R-:W-:Y:S01]  /*f2f0*/  @!PT LDS RZ, [RZ] ;  /* 0x00000000fffff984 */ /* 0x000fe20000000800 */
[----:B------:R0:W-:Y:S01]  /*f300*/  @!P0 LDGSTS.E.BYPASS.LTC128B.128 [R36+0x1bc00], desc[UR48][R2.64], !P1 ;  /* 0x1bc0000002248fae */ /* 0x0001e2000c901d70 */
[----:B------:R-:W-:Y:S01]  /*f310*/  PLOP3.LUT P0, PT, PT, PT, PT, 0x80, 0x0 ;  /* 0x000000000000781c */ /* 0x000fe20003f0f070 */
[----:B------:R-:W-:-:S12]  /*f320*/  NOP ;  /* 0x0000000000007918 */ /* 0x000fd80000000000 */
.L_x_4988:
        /* <DEDUP_REMOVED lines=18> */
.L_x_5077:
[----:B------:R-:W-:Y:S05]  /*f450*/  BSYNC B0 ;  /* 0x0000000000007941 */ /* 0x000fea0003800000 */
.L_x_4989:
[----:B------:R-:W-:-:S04]  /*f460*/  MOV R0, UR36 ;  /* 0x0000002400007c02 */ /* 0x000fc80008000f00 */
[----:B------:R-:W-:-:S13]  /*f470*/  ISETP.NE.AND P0, PT, R0, 0x3, PT ;  /* 0x000000030000780c */ /* 0x000fda0003f05270 */
[----:B------:R-:W-:Y:S05]  /*f480*/  @!P0 BRA `(.L_x_4991) ;  /* 0x0000000000048947 */ /* 0x000fea0003800000 */
[----:B------:R-:W-:Y:S01]  /*f490*/  BPT.TRAP 0x1 ;  /* 0x000000040000795c */ /* 0x000fe20000300000 */
.L_x_4991:
[----:B------:R-:W-:Y:S01]  /*f4a0*/  SHF.L.U32 R0, R26, 0x1f, RZ ;  /* 0x0000001f1a007819 */ /* 0x000fe200000006ff */
[----:B------:R-:W-:Y:S03]  /*f4b0*/  BSSY B0, `(.L_x_4992) ;  /* 0x0000003000007945 */ /* 0x000fe60003800000 */
[----:B------:R-:W1:Y:S02]  /*f4c0*/  SYNCS.PHASECHK.TRANS64.TRYWAIT P0, [R33+URZ+0x22860], R0 ;  /* 0x02286000210075a7 */ /* 0x000e64000800017f */
[----:B-1----:R-:W-:Y:S05]  /*f4d0*/  @!P0 BRA `(.L_x_4993) ;  /* 0x0000003c00648947 */ /* 0x002fea0003800000 */
.L_x_5078:
[----:B------:R-:W-:Y:S05]  /*f4e0*/  BSYNC B0 ;  /* 0x0000000000007941 */ /* 0x000fea0003800000 */
.L_x_4992:
[----:B------:R-:W1:Y:S01]  /*f4f0*/  LDL.LU R2, [R1+0x1c] ;  /* 0x00001c0001027983 */ /* 0x000e620000300800 */
[----:B------:R-:W-:-:S03]  /*f500*/  ULDC.64 UR4, c[0x0][0x328] ;  /* 0x0000ca0000047ab9 */ /* 0x000fc60000000a00 */
[----:B------:R-:W2:Y:S01]  /*f510*/  LDL.LU R4, [R1+0x20] ;  /* 0x0000200001047983 */ /* 0x000ea20000300800 */
[----:B-1----:R-:W-:Y:S02]  /*f520*/  IMAD R0, R2, UR4, RZ ;  /* 0x0000000402007c24 */ /* 0x002fe4000f8e02ff */
[----:B0-----:R-:W-:-:S04]  /*f530*/  IMAD.WIDE.U32 R2, R35, UR4, RZ ;  /* 0x0000000423027c25 */ /* 0x001fc8000f8e00ff */
[----:B------:R-:W-:Y:S01]  /*f540*/  IMAD R5, R35, UR5, R0 ;  /* 0x0000000523057c24 */ /* 0x000fe2000f8e0200 */
[----:B------:R-:W-:-:S03]  /*f550*/  ULDC.64 UR4, c[0x0][0x338] ;  /* 0x0000ce0000047ab9 */ /* 0x000fc60000000a00 */
[----:B------:R-:W-:Y:S02]  /*f560*/  IMAD.IADD R3, R3, 0x1, R5 ;  /* 0x0000000103037824 */ /* 0x000fe400078e0205 */
[----:B--2---:R-:W-:Y:S02]  /*f570*/  IMAD R5, R4, UR4, RZ ;  /* 0x0000000404057c24 */ /* 0x004fe4000f8e02ff */
        /* <DEDUP_REMOVED lines=17> */
[----:B------:R-:W1:Y:S01]  /*f690*/  SHFL.IDX PT, R14, R5, RZ, 0x181f ;  /* 0x00181fff050e7589 */ /* 0x000e6200000e0000 */
[----:B------:R-:W-:Y:S02]  /*f6a0*/  ISETP.NE.U32.AND P3, PT, R7, 0x1, PT ;  /* 0x000000010700780c */ /* 0x000fe40003f65070 */
[C---:B------:R-:W-:Y:S01]  /*f6b0*/  LOP3.LUT P2, RZ, R25.reuse, 0x2, RZ, 0xc0, !PT ;  /* 0x0000000219ff7812 */ /* 0x040fe2000784c0ff */
[----:B------:R-:W2:Y:S01]  /*f6c0*/  SHFL.IDX PT, R3, R6, RZ, 0x181f ;  /* 0x00181fff06037589 */ /* 0x000ea200000e0000 */
[----:B------:R-:W-:Y:S01]  /*f6d0*/  LOP3.LUT P1, RZ, R25, 0x4, RZ, 0xc0, !PT ;  /* 0x0000000419ff7812 */ /* 0x000fe2000782c0ff */
        /* <DEDUP_REMOVED lines=15> */
[----:B-1----:R-:W1:Y:S01]  /*f7d0*/  SHFL.IDX PT, R3, R6, 0x1, 0x181f ;  /* 0x00381f0006037f89 */ /* 0x002e6200000e0000 */
[----:B0-----:R-:W-:-:S03]  /*f7e0*/  IADD3 R2, P4, R14, R0, RZ ;  /* 0x000000000e027210 */ /* 0x001fc60007f9e0ff */
[----:B------:R-:W0:Y:S02]  /*f7f0*/  SHFL.IDX PT, R14, R5, 0x2, 0x181f ;  /* 0x00581f00050e7f89 */ /* 0x000e2400000e0000 */
[----:B-1----:R-:W-:Y:S01]  /*f800*/  IMAD.X R3, RZ, RZ, R3, P4 ;  /* 0x000000ffff037224 */ /* 0x002fe200020e0603 */
        /* <DEDUP_REMOVED lines=33> */
[----:B-1----:R-:W-:-:S03]  /*fa20*/  IADD3 R2, P4, R14, R0, RZ ;  /* 0x000000000e027210 */ /* 0x002fc60007f9e0ff */
[----:B------:R-:W1:Y:S04]  /*fa30*/  SHFL.IDX PT, R6, R6, 0x5, 0x181f ;  /* 0x00b81f0006067f89 */ /* 0x000e6800000e0000 */
[----:B------:R2:W3:Y:S01]  /*fa40*/  SHFL.IDX PT, R14, R5, 0x5, 0x181f ;  /* 0x00b81f00050e7f89 */ /* 0x0004e200000e0000 */
        /* <DEDUP_REMOVED lines=9> */
.L_x_5092:
[C---:B------:R-:W-:Y:S02]  /*fae0*/  ISETP.LT.OR P3, PT, R32.reuse, 0x51, P3 ;  /* 0x000000512000780c */ /* 0x040fe40001f61670 */
[C---:B------:R-:W-:Y:S02]  /*faf0*/  ISETP.LT.OR P2, PT, R32.reuse, 0x51, !P2 ;  /* 0x000000512000780c */ /* 0x040fe40005741670 */
[----:B------:R-:W-:Y:S02]  /*fb00*/  ISETP.LT.OR P1, PT, R32, 0x51, !P1 ;  /* 0x000000512000780c */ /* 0x000fe40004f21670 */
        /* <DEDUP_REMOVED lines=12> */
.L_x_4995:
        /* <DEDUP_REMOVED lines=11> */
.L_x_4996:
[----:B------:R-:W2:Y:S01]  /*fc80*/  LDL R2, [R1+0x8] ;  /* 0x0000080001027983 */ /* 0x000ea20000100800 */
[----:B------:R0:W-:Y:S01]  /*fc90*/  SYNCS.ARRIVE.TRANS64.A1T0 RZ, [R33+URZ+0x22850], RZ ;  /* 0x022850ff21ff79a7 */ /* 0x0001e2000810003f */
[----:B------:R-:W-:Y:S01]  /*fca0*/  BSSY B0, `(.L_x_4997) ;  /* 0x00000df000007945 */ /* 0x000fe20003800000 */
[----:B--2---:R-:W-:-:S13]  /*fcb0*/  ISETP.GE.AND P0, PT, R2, 0x2, PT ;  /* 0x000000020200780c */ /* 0x004fda0003f06270 */
[----:B0-----:R-:W-:Y:S05]  /*fcc0*/  @!P0 BRA `(.L_x_4998) ;  /* 0x0000000c00708947 */ /* 0x001fea0003800000 */
[----:B------:R-:W-:-:S07]  /*fcd0*/  IADD3 R21, R2, -0x2, RZ ;  /* 0xfffffffe02157810 */ /* 0x000fce0007ffe0ff */
.L_x_5011:
        /* <DEDUP_REMOVED lines=14> */
[----:B------:R-:W2:Y:S01]  /*fdc0*/  @P0 LDC R7, c[0x0][0x438] ;  /* 0x00010e00ff070b82 */ /* 0x000ea20000000800 */
        /* <DEDUP_REMOVED lines=8> */
[----:B------:R-:W-:-:S03]  /*fe50*/  MOV R4, RZ ;  /* 0x000000ff00047202 */ /* 0x000fc60000000f00 */
[----:B------:R-:W-:Y:S02]  /*fe60*/  @!P1 IMAD.IADD R3, R5, 0x1, R3 ;  /* 0x0000000105039824 */ /* 0x000fe400078e0203 */
        /* <DEDUP_REMOVED lines=18> */
.L_x_4999:
[----:B------:R-:W-:Y:S01]  /*ff90*/  IMAD R10, R24, 0x8, R22 ;  /* 0x00000008180a7824 */ /* 0x000fe200078e0216 */
[----:B------:R-:W-:Y:S01]  /*ffa0*/  SHF.L.U32 R20, R26, 0x1f, RZ ;  /* 0x0000001f1a147819 */ /* 0x000fe200000006ff */
[----:B------:R-:W-:Y:S01]  /*ffb0*/  BSSY B1, `(.L_x_5000) ;  /* 0x0000004000017945 */ /* 0x000fe20003800000 */
[----:B------:R-:W-:Y:S02]  /*ffc0*/  SHF.R.S32.HI R9, RZ, 0x1f, R5 ;  /* 0x0000001fff097819 */ /* 0x000fe40000011405 */
[----:B------:R-:W0:Y:S02]  /*ffd0*/  SYNCS.PHASECHK.TRANS64.TRYWAIT P0, [R10+URZ+0x22840], R20 ;  /* 0x022840140a0075a7 */ /* 0x000e24000800017f */
[----:B0-----:R-:W-:Y:S05]  /*ffe0*/  @!P0 BRA `(.L_x_5001) ;  /* 0x0000003800fc8947 */ /* 0x001fea0003800000 */
.L_x_5093:
[----:B------:R-:W-:Y:S05]  /*fff0*/  BSYNC B1 ;  /* 0x0000000000017941 */ /* 0x000fea0003800000 */
.L_x_5000:
        /* <DEDUP_REMOVED lines=48> */
[----:B-1----:R-:W-:-:S04]  /*10300*/  IADD3 R2, P0, R2, R0, RZ ;  /* 0x0000000002027210 */ /* 0x002fc80007f1e0ff */
[----:B--2---:R-:W-:-:S05]  /*10310*/  IADD3.X R3, RZ, R3, RZ, P0, !PT ;  /* 0x00000003ff037210 */ /* 0x004fca00007fe4ff */
[----:B---3--:R1:W-:Y:S04]  /*10320*/  LDGSTS.E.BYPASS.LTC128B.128 [R7+0x1e400], desc[UR48][R2.64], !P1 ;  /* 0x1e40000002077fae */ /* 0x0083e8000c901d70 */
.L_x_5107:
[----:B-1----:R-:W-:-:S05]  /*10330*/  IADD3 R2, P0, R14, R0, RZ ;  /* 0x000000000e027210 */ /* 0x002fca0007f1e0ff */
[----:B------:R-:W-:Y:S01]  /*10340*/  IMAD.X R3, RZ, RZ, R8, P0 ;  /* 0x000000ffff037224 */ /* 0x000fe200000e0608 */
[----:B------:R-:W-:-:S04]  /*10350*/  PLOP3.LUT P0, PT, PT, PT, PT, 0x80, 0x0 ;  /* 0x000000000000781c */ /* 0x000fc80003f0f070 */
[----:B------:R-:W-:Y:S01]  /*10360*/  @!PT LDS RZ, [RZ] ;  /* 0x00000000fffff984 */ /* 0x000fe20000000800 */
[----:B------:R-:W-:Y:S01]  /*10370*/  @!PT LDS RZ, [RZ] ;  /* 0x00000000fffff984 */ /* 0x000fe20000000800 */
[----:B------:R-:W-:Y:S01]  /*10380*/  @!PT LDS RZ, [RZ] ;  /* 0x00000000fffff984 */ /* 0x000fe20000000800 */
[----:B------:R1:W-:Y:S01]  /*10390*/  LDGSTS.E.BYPASS.LTC128B.128 [R7+0x1ec00], desc[UR48][R2.64], !P1 ;  /* 0x1ec0000002077fae */ /* 0x0003e2000c901d70 */
[----:B------:R-:W-:-:S08]  /*103a0*/  NOP ;  /* 0x0000000000007918 */ /* 0x000fd00000000000 */
.L_x_5003:
        /* <DEDUP_REMOVED lines=11> */
.L_x_5004:
[----:B------:R1:W-:Y:S01]  /*10460*/  SYNCS.ARRIVE.TRANS64.A1T0 RZ, [R10+URZ+0x22830], RZ ;  /* 0x022830ff0aff79a7 */ /* 0x0003e2000810003f */
[----:B------:R-:W-:Y:S05]  /*10470*/  @!P3 BRA `(.L_x_5005) ;  /* 0x000000000004b947 */ /* 0x000fea0003800000 */
[----:B------:R-:W-:Y:S01]  /*10480*/  BPT.TRAP 0x1 ;  /* 0x000000040000795c */ /* 0x000fe20000300000 */
.L_x_5005:
[----:B------:R-:W2:Y:S01]  /*10490*/  SYNCS.PHASECHK.TRANS64.TRYWAIT P0, [R10+URZ+0x22860], R20 ;  /* 0x022860140a0075a7 */ /* 0x000ea2000800017f */
[----:B------:R-:W-:Y:S04]  /*104a0*/  BSSY B1, `(.L_x_5006) ;  /* 0x0000002000017945 */ /* 0x000fe80003800000 */
[----:B--2---:R-:W-:Y:S05]  /*104b0*/  @!P0 BRA `(.L_x_5007) ;  /* 0x0000003c007c8947 */ /* 0x004fea0003800000 */
.L_x_5108:
[----:B------:R-:W-:Y:S05]  /*104c0*/  BSYNC B1 ;  /* 0x0000000000017941 */ /* 0x000fea0003800000 */
.L_x_5006:
[----:B------:R-:W-:Y:S01]  /*104d0*/  ULDC.64 UR4, c[0x0][0x328] ;  /* 0x0000ca0000047ab9 */ /* 0x000fe20000000a00 */
[----:B------:R-:W-:Y:S01]  /*104e0*/  LOP3.LUT P5, RZ, R23, 0x10, RZ, 0xc0, !PT ;  /* 0x0000001017ff7812 */ /* 0x000fe200078ac0ff */
[----:B------:R-:W-:Y:S01]  /*104f0*/  IMAD R2, R9, UR4, RZ ;  /* 0x0000000409027c24 */ /* 0x000fe2000f8e02ff */
[C---:B------:R-:W-:Y:S01]  /*10500*/  LOP3.LUT P4, RZ, R23.reuse, 0x8, RZ, 0xc0, !PT ;  /* 0x0000000817ff7812 */ /* 0x040fe2000788c0ff */
[----:B0-2---:R-:W-:Y:S01]  /*10510*/  IMAD R20, R24, 0x6000, R29 ;  /* 0x0000600018147824 */ /* 0x005fe200078e021d */
        /* <DEDUP_REMOVED lines=22> */
[----:B------:R-:W2:Y:S04]  /*10680*/  SHFL.IDX PT, R3, R25, RZ, 0x181f ;  /* 0x00181fff19037589 */ /* 0x000ea800000e0000 */
[----:B------:R-:W-:Y:S04]  /*10690*/  SHFL.IDX PT, R4, R25, 0x1, 0x181f ;  /* 0x00381f0019047f89 */ /* 0x000fe800000e0000 */
[----:B------:R-:W-:Y:S04]  /*106a0*/  SHFL.IDX PT, R8, R17, 0x2, 0x181f ;  /* 0x00581f0011087f89 */ /* 0x000fe800000e0000 */
[----:B------:R-:W-:Y:S01]  /*106b0*/  SHFL.IDX PT, R5, R25, 0x3, 0x181f ;  /* 0x00781f0019057f89 */ /* 0x000fe200000e0000 */
[----:B0-----:R-:W-:-:S03]  /*106c0*/  IADD3 R2, P0, R14, R0, RZ ;  /* 0x000000000e027210 */ /* 0x001fc60007f1e0ff */
[----:B------:R-:W0:Y:S02]  /*106d0*/  SHFL.IDX PT, R14, R17, 0x1, 0x181f ;  /* 0x00381f00110e7f89 */ /* 0x000e2400000e0000 */
[----:B--2---:R-:W-:-:S05]  /*106e0*/  IMAD.X R3, RZ, RZ, R3, P0 ;  /* 0x000000ffff037224 */ /* 0x004fca00000e0603 */
[----:B------:R-:W-:Y:S04]  /*106f0*/  LDGSTS.E.BYPASS.LTC128B.128 [R20+0x400], desc[UR48][R2.64], !P5 ;  /* 0x0040000002147fae */ /* 0x000fe8000e901d70 */
[----:B------:R-:W-:Y:S04]  /*10700*/  LDGSTS.E.BYPASS.LTC128B.128 [R20+0x3400], desc[UR48][R2.64+0x80], !P4 ;  /* 0x0340008002147fae */ /* 0x000fe8000e101d70 */
[----:B------:R-:W-:Y:S04]  /*10710*/  LDGSTS.E.BYPASS.LTC128B.128 [R20+0x6400], desc[UR48][R2.64+0x100], !P3 ;  /* 0x0640010002147fae */ /* 0x000fe8000d901d70 */
[----:B------:R2:W-:Y:S01]  /*10720*/  LDGSTS.E.BYPASS.LTC128B.128 [R20+0x9400], desc[UR48][R2.64+0x180], !P1 ;  /* 0x0940018002147fae */ /* 0x0005e2000c901d70 */
[----:B0-----:R-:W-:-:S03]  /*10730*/  IADD3 R6, P0, R14, R0, RZ ;  /* 0x000000000e067210 */ /* 0x001fc60007f1e0ff */
[----:B------:R-:W-:Y:S01]  /*10740*/  SHFL.IDX PT, R14, R17, 0x3, 0x181f ;  /* 0x00781f00110e7f89 */ /* 0x000fe200000e0000 */
[----:B------:R-:W-:-:S03]  /*10750*/  IADD3.X R7, RZ, R4, RZ, P0, !PT ;  /* 0x00000004ff077210 */ /* 0x000fc600007fe4ff */
[----:B------:R-:W0:Y:S01]  /*10760*/  SHFL.IDX PT, R4, R25, 0x2, 0x181f ;  /* 0x00581f0019047f89 */ /* 0x000e2200000e0000 */
[----:B------:R-:W-:-:S03]  /*10770*/  IADD3 R8, P0, R8, R0, RZ ;  /* 0x0000000008087210 */ /* 0x000fc60007f1e0ff */
[----:B--2---:R-:W-:Y:S04]  /*10780*/  SHFL.IDX PT, R3, R25, 0x4, 0x181f ;  /* 0x00981f0019037f89 */ /* 0x004fe800000e0000 */
        /* <DEDUP_REMOVED lines=24> */
.L_x_5122:
        /* <DEDUP_REMOVED lines=11> */
.L_x_5009:
        /* <DEDUP_REMOVED lines=11> */
.L_x_5010:
[----:B------:R0:W-:Y:S01]  /*10a70*/  SYNCS.ARRIVE.TRANS64.A1T0 RZ, [R10+URZ+0x22850], RZ ;  /* 0x022850ff0aff79a7 */ /* 0x0001e2000810003f */
[----:B------:R-:W-:Y:S05]  /*10a80*/  @P2 BRA `(.L_x_5011) ;  /* 0xfffffff000942947 */ /* 0x000fea000383ffff */
.L_x_4998:
[----:B------:R-:W-:Y:S05]  /*10a90*/  BSYNC B0 ;  /* 0x0000000000007941 */ /* 0x000fea0003800000 */
.L_x_4997:
[----:B------:R-:W2:Y:S01]  /*10aa0*/  S2R R2, SR_TID.X ;  /* 0x0000000000027919 */ /* 0x000ea20000002100 */
[----:B------:R-:W-:Y:S01]  /*10ab0*/  IADD3 R24, R24, 0x1, RZ ;  /* 0x0000000118187810 */ /* 0x000fe20007ffe0ff */
[----:B------:R-:W-:Y:S03]  /*10ac0*/  BSSY B0, `(.L_x_5012) ;  /* 0x0000012000007945 */ /* 0x000fe60003800000 */
[----:B------:R-:W-:-:S04]  /*10ad0*/  ISETP.NE.AND P0, PT, R24, 0x2, PT ;  /* 0x000000021800780c */ /* 0x000fc80003f05270 */
[----:B------:R-:W-:Y:S02]  /*10ae0*/  SEL R5, RZ, 0x1, P0 ;  /* 0x00000001ff057807 */ /* 0x000fe40000000000 */
[----:B--2---:R-:W-:-:S04]  /*10af0*/  LOP3.LUT R2, R2, 0x7f, RZ, 0xc0, !PT ;  /* 0x0000007f02027812 */ /* 0x004fc800078ec0ff */
[----:B------:R-:W-:-:S13]  /*10b00*/  ISETP.NE.AND P1, PT, R2, RZ, PT ;  /* 0x000000ff0200720c */ /* 0x000fda0003f25270 */
[----:B------:R-:W-:Y:S05]  /*10b10*/  @P1 BRA `(.L_x_5013) ;  /* 0x0000000000301947 */ /* 0x000fea0003800000 */
[----:B------:R-:W2:Y:S01]  /*10b20*/  S2R R7, SR_LANEID ;  /* 0x0000000000077919 */ /* 0x000ea20000000000 */
[----:B------:R-:W-:Y:S01]  /*10b30*/  VOTEU.ANY UR4, UPT, PT ;  /* 0x0000000000047886 */ /* 0x000fe200038e0100 */
[----:B------:R-:W3:Y:S01]  /*10b40*/  LDC.64 R2, c[0x0][0xc60] ;  /* 0x00031800ff027b82 */ /* 0x000ee20000000a00 */
[----:B------:R-:W2:Y:S02]  /*10b50*/  FLO.U32 R0, UR4 ;  /* 0x0000000400007d00 */ /* 0x000ea400080e0000 */
[----:B--2---:R-:W-:-:S06]  /*10b60*/  ISETP.EQ.U32.AND P1, PT, R0, R7, PT ;  /* 0x000000070000720c */ /* 0x004fcc0003f22070 */
[----:B------:R-:W3:Y:S07]  /*10b70*/  POPC R7, UR4 ;  /* 0x0000000400077d09 */ /* 0x000eee0008000000 */
[----:B---3--:R-:W2:Y:S01]  /*10b80*/  @P1 ATOMG.E.ADD.STRONG.GPU PT, R3, desc[UR48][R2.64], R7 ;  /* 0x00000007020319a8 */ /* 0x008ea200081ee1f0 */
[----:B------:R-:W3:Y:S02]  /*10b90*/  S2R R4, SR_LTMASK ;  /* 0x0000000000047919 */ /* 0x000ee40000003900 */
[----:B---3--:R-:W-:-:S04]  /*10ba0*/  LOP3.LUT R4, R4, UR4, RZ, 0xc0, !PT ;  /* 0x0000000404047c12 */ /* 0x008fc8000f8ec0ff */
[----:B------:R-:W3:Y:S01]  /*10bb0*/  POPC R9, R4 ;  /* 0x0000000400097309 */ /* 0x000ee20000000000 */
[----:B--2---:R-:W3:Y:S02]  /*10bc0*/  SHFL.IDX PT, R0, R3, R0, 0x1f ;  /* 0x00001f0003007589 */ /* 0x004ee400000e0000 */
[----:B---3--:R-:W-:-:S07]  /*10bd0*/  IADD3 R16, R0, UR37, R9 ;  /* 0x0000002500107c10 */ /* 0x008fce000fffe009 */
.L_x_5013:
[----:B------:R-:W-:Y:S05]  /*10be0*/  BSYNC B0 ;  /* 0x0000000000007941 */ /* 0x000fea0003800000 */
.L_x_5012:
[----:B------:R-:W-:Y:S02]  /*10bf0*/  SEL R24, R24, RZ, P0 ;  /* 0x000000ff18187207 */ /* 0x000fe40000000000 */
[----:B------:R-:W-:-:S07]  /*10c00*/  LOP3.LUT R26, R26, R5, RZ, 0x3c, !PT ;  /* 0x000000051a1a7212 */ /* 0x000fce00078e3cff */
.L_x_4972:
[----:B------:R-:W-:Y:S05]  /*10c10*/  BSYNC B7 ;  /* 0x0000000000077941 */ /* 0x000fea0003800000 */
.L_x_4970:
        /* <DEDUP_REMOVED lines=8> */
[----:B------:R4:W2:Y:S01]  /*10ca0*/  LDS.128 R16, [R22+0x228d0] ;  /* 0x0228d00016107984 */ /* 0x0008a20000000c00 */
[----:B------:R-:W-:Y:S06]  /*10cb0*/  BAR.ARV 0x4, 0x180 ;  /* 0x0106000000007b1d */ /* 0x000fec0000002000 */
[----:B------:R-:W-:Y:S05]  /*10cc0*/  BRA `(.L_x_5015) ;  /* 0x0000000800cc7947 */ /* 0x000fea0003800000 */
.L_x_5014:
[----:B------:R-:W2:Y:S01]  /*10cd0*/  S2R R0, SR_TID.X ;  /* 0x0000000000007919 */ /* 0x000ea20000002100 */
[----:B------:R-:W-:Y:S01]  /*10ce0*/  UMOV UR4, 0xffffffff ;  /* 0xffffffff00047882 */ /* 0x000fe20000000000 */
[----:B--2---:R-:W-:-:S04]  /*10cf0*/  LOP3.LUT R8, R0, 0x1f, RZ, 0xc0, !PT ;  /* 0x0000001f00087812 */ /* 0x004fc800078ec0ff */
[----:B------:R-:W-:Y:S01]  /*10d00*/  ISETP.NE.AND P0, PT, R8, 0x1f, PT ;  /* 0x0000001f0800780c */ /* 0x000fe20003f05270 */
[----:B------:R-:W-:-:S12]  /*10d10*/  BRA.DIV UR4, `(.L_x_5016) ;  /* 0x0000003e04447947 */ /* 0x000fd8000b800000 */
[----:B------:R-:W-:Y:S01]  /*10d20*/  IMAD.IADD R5, R19, 0x1, R8 ;  /* 0x0000000113057824 */ /* 0x000fe200078e0208 */
[----:B------:R-:W-:-:S04]  /*10d30*/  ULDC UR4, c[0x0][0xc3c] ;  /* 0x00030f0000047ab9 */ /* 0x000fc80000000800 */
[----:B------:R-:W-:-:S13]  /*10d40*/  ISETP.GE.OR P1, PT, R5, UR4, !P0 ;  /* 0x0000000405007c0c */ /* 0x000fda000c726670 */
[----:B------:R-:W2:Y:S02]  /*10d50*/  @!P1 LDC.64 R2, c[0x0][0xc80] ;  /* 0x00032000ff029b82 */ /* 0x000ea40000000a00 */
[----:B--2---:R-:W-:-:S06]  /*10d60*/  @!P1 IMAD.WIDE R2, R5, 0x4, R2 ;  /* 0x0000000405029825 */ /* 0x004fcc00078e0202 */
[----:B------:R-:W2:Y:S01]  /*10d70*/  @!P1 LDG.E R2, desc[UR48][R2.64] ;  /* 0x0000003002029981 */ /* 0x000ea2000c1e1900 */
[----:B------:R-:W-:Y:S01]  /*10d80*/  IMAD.MOV.U32 R5, RZ, RZ, RZ ;  /* 0x000000ffff057224 */ /* 0x000fe200078e00ff */
[C---:B------:R-:W-:Y:S02]  /*10d90*/  ISETP.GE.U32.AND P2, PT, R8.reuse, 0x2, PT ;  /* 0x000000020800780c */ /* 0x040fe40003f46070 */
[C---:B------:R-:W-:Y:S01]  /*10da0*/  ISETP.GE.U32.AND P3, PT, R8.reuse, 0x4, PT ;  /* 0x000000040800780c */ /* 0x040fe20003f66070 */
[----:B------:R-:W-:Y:S01]  /*10db0*/  SHFL.IDX PT, R0, R16, RZ, 0x1f ;  /* 0x00001fff10007589 */ /* 0x000fe200000e0000 */
[C---:B------:R-:W-:Y:S02]  /*10dc0*/  ISETP.GE.U32.AND P4, PT, R8.reuse, 0x8, PT ;  /* 0x000000080800780c */ /* 0x040fe40003f86070 */
[C---:B------:R-:W-:Y:S01]  /*10dd0*/  ISETP.GE.U32.AND P5, PT, R8.reuse, 0x10, PT ;  /* 0x000000100800780c */ /* 0x040fe20003fa6070 */
[----:B------:R-:W-:Y:S01]  /*10de0*/  SHFL.IDX PT, R4, R16, 0x1, 0x1f ;  /* 0x00201f0010047f89 */ /* 0x000fe200000e0000 */
[----:B--2---:R-:W-:Y:S01]  /*10df0*/  @!P1 IMAD.MOV.U32 R5, RZ, RZ, R2 ;  /* 0x000000ffff059224 */ /* 0x004fe200078e0002 */
[----:B------:R-:W-:-:S04]  /*10e00*/  ISETP.NE.AND P1, PT, R8, RZ, PT ;  /* 0x000000ff0800720c */ /* 0x000fc80003f25270 */
[----:B------:R-:W2:Y:S02]  /*10e10*/  SHFL.UP PT, R14, R5, 0x1, RZ ;  /* 0x04200000050e7989 */ /* 0x000ea400000e00ff */
[----:B--2---:R-:W-:-:S05]  /*10e20*/  SEL R6, R14, RZ, P1 ;  /* 0x000000ff0e067207 */ /* 0x004fca0000800000 */
[----:B------:R-:W-:-:S05]  /*10e30*/  IMAD.IADD R6, R5, 0x1, R6 ;  /* 0x0000000105067824 */ /* 0x000fca00078e0206 */
[----:B------:R-:W2:Y:S02]  /*10e40*/  SHFL.UP PT, R14, R6, 0x2, RZ ;  /* 0x04400000060e7989 */ /* 0x000ea400000e00ff */
[----:B--2---:R-:W-:-:S05]  /*10e50*/  SEL R7, R14, RZ, P2 ;  /* 0x000000ff0e077207 */ /* 0x004fca0001000000 */
[----:B------:R-:W-:-:S05]  /*10e60*/  IMAD.IADD R7, R6, 0x1, R7 ;  /* 0x0000000106077824 */ /* 0x000fca00078e0207 */
[----:B------:R-:W2:Y:S02]  /*10e70*/  SHFL.UP PT, R14, R7, 0x4, RZ ;  /* 0x04800000070e7989 */ /* 0x000ea400000e00ff */
[----:B--2---:R-:W-:-:S04]  /*10e80*/  SEL R2, R14, RZ, P3 ;  /* 0x000000ff0e027207 */ /* 0x004fc80001800000 */
[----:B------:R-:W-:-:S05]  /*10e90*/  IADD3 R2, R7, R2, RZ ;  /* 0x0000000207027210 */ /* 0x000fca0007ffe0ff */
[----:B------:R-:W2:Y:S02]  /*10ea0*/  SHFL.UP PT, R14, R2, 0x8, RZ ;  /* 0x05000000020e7989 */ /* 0x000ea400000e00ff */
[----:B--2---:R-:W-:-:S05]  /*10eb0*/  SEL R3, R14, RZ, P4 ;  /* 0x000000ff0e037207 */ /* 0x004fca0002000000 */
[----:B------:R-:W-:-:S05]  /*10ec0*/  IMAD.IADD R3, R2, 0x1, R3 ;  /* 0x0000000102037824 */ /* 0x000fca00078e0203 */
[----:B------:R-:W2:Y:S02]  /*10ed0*/  SHFL.UP PT, R14, R3, 0x10, RZ ;  /* 0x06000000030e7989 */ /* 0x000ea400000e00ff */
[----:B--2---:R-:W-:-:S05]  /*10ee0*/  SEL R6, R14, RZ, P5 ;  /* 0x000000ff0e067207 */ /* 0x004fca0002800000 */
[----:B------:R-:W-:-:S05]  /*10ef0*/  IMAD.IADD R6, R3, 0x1, R6 ;  /* 0x0000000103067824 */ /* 0x000fca00078e0206 */
[----:B------:R2:W3:Y:S02]  /*10f00*/  SHFL.IDX PT, R14, R6, 0x1f, 0x1f ;  /* 0x03e01f00060e7f89 */ /* 0x0004e400000e0000 */
.L_x_5132:
[----:B------:R-:W-:Y:S02]  /*10f10*/  ULDC UR4, c[0x0][0xc38] ;  /* 0x00030e0000047ab9 */ /* 0x000fe40000000800 */
[----:B------:R-:W-:-:S04]  /*10f20*/  IMAD.U32 R7, RZ, RZ, UR4 ;  /* 0x00000004ff077e24 */ /* 0x000fc8000f8e00ff */
[----:B---3--:R-:W-:-:S04]  /*10f30*/  IMAD R14, R14, R7, RZ ;  /* 0x000000070e0e7224 */ /* 0x008fc800078e02ff */
[----:B------:R-:W-:-:S05]  /*10f40*/  IMAD.IADD R9, R4, 0x1, R14 ;  /* 0x0000000104097824 */ /* 0x000fca00078e020e */
[----:B------:R-:W-:-:S13]  /*10f50*/  ISETP.GT.AND P6, PT, R9, R0, PT ;  /* 0x000000000900720c */ /* 0x000fda0003fc4270 */
[----:B------:R-:W-:Y:S05]  /*10f60*/  @P6 BRA `(.L_x_5017) ;  /* 0x00000000009c6947 */ /* 0x000fea0003800000 */
.L_x_5022:
[----:B------:R-:W3:Y:S01]  /*10f70*/  LDC R2, c[0x0][0xc3c] ;  /* 0x00030f00ff027b82 */ /* 0x000ee20000000800 */
[----:B------:R-:W-:-:S05]  /*10f80*/  VIADD R19, R19, 0x1f ;  /* 0x0000001f13137836 */ /* 0x000fca0000000000 */
[----:B---3--:R-:W-:-:S13]  /*10f90*/  ISETP.GE.AND P6, PT, R19, R2, PT ;  /* 0x000000021300720c */ /* 0x008fda0003fc6270 */
[----:B------:R-:W-:Y:S05]  /*10fa0*/  @P6 BRA `(.L_x_5018) ;  /* 0x0000000400d06947 */ /* 0x000fea0003800000 */
[----:B------:R-:W3:Y:S01]  /*10fb0*/  S2R R3, SR_TID.X ;  /* 0x0000000000037919 */ /* 0x000ee20000002100 */
[----:B------:R-:W-:Y:S01]  /*10fc0*/  BSSY B0, `(.L_x_5019) ;  /* 0x0000009000007945 */ /* 0x000fe20003800000 */
[----:B------:R-:W-:Y:S02]  /*10fd0*/  MOV R5, RZ ;  /* 0x000000ff00057202 */ /* 0x000fe40000000f00 */
[----:B---3--:R-:W-:-:S05]  /*10fe0*/  LOP3.LUT R3, R3, 0x1f, RZ, 0xc0, !PT ;  /* 0x0000001f03037812 */ /* 0x008fca00078ec0ff */
[----:B------:R-:W-:-:S05]  /*10ff0*/  IMAD.IADD R7, R19, 0x1, R3 ;  /* 0x0000000113077824 */ /* 0x000fca00078e0203 */
[----:B------:R-:W-:-:S13]  /*11000*/  ISETP.GE.OR P6, PT, R7, R2, !P0 ;  /* 0x000000020700720c */ /* 0x000fda00047c6670 */
[----:B------:R-:W-:Y:S05]  /*11010*/  @P6 BRA `(.L_x_5020) ;  /* 0x00000000000c6947 */ /* 0x000fea0003800000 */
[----:B------:R-:W3:Y:S02]  /*11020*/  LDC.64 R2, c[0x0][0xc80] ;  /* 0x00032000ff027b82 */ /* 0x000ee40000000a00 */
[----:B---3--:R-:W-:-:S05]  /*11030*/  IMAD.WIDE R2, R7, 0x4, R2 ;  /* 0x0000000407027825 */ /* 0x008fca00078e0202 */
[----:B------:R3:W5:Y:S02]  /*11040*/  LDG.E R5, desc[UR48][R2.64] ;  /* 0x0000003002057981 */ /* 0x000764000c1e1900 */
.L_x_5020:
[----:B------:R-:W-:Y:S05]  /*11050*/  BSYNC B0 ;  /* 0x0000000000007941 */ /* 0x000fea0003800000 */
.L_x_5019:
        /* <DEDUP_REMOVED lines=18> */
.L_x_5140:
[----:B------:R-:W-:Y:S02]  /*11180*/  ULDC UR4, c[0x0][0xc38] ;  /* 0x00030e0000047ab9 */ /* 0x000fe40000000800 */
[----:B------:R-:W-:-:S04]  /*11190*/  IMAD.U32 R7, RZ, RZ, UR4 ;  /* 0x00000004ff077e24 */ /* 0x000fc8000f8e00ff */
[----:B---3--:R-:W-:-:S05]  /*111a0*/  IMAD R14, R14, R7, RZ ;  /* 0x000000070e0e7224 */ /* 0x008fca00078e02ff */
[----:B------:R-:W-:-:S04]  /*111b0*/  IADD3 R9, R14, R9, RZ ;  /* 0x000000090e097210 */ /* 0x000fc80007ffe0ff */
[----:B------:R-:W-:-:S13]  /*111c0*/  ISETP.GT.AND P6, PT, R9, R0, PT ;  /* 0x000000000900720c */ /* 0x000fda0003fc4270 */
[----:B------:R-:W-:Y:S05]  /*111d0*/  @!P6 BRA `(.L_x_5022) ;  /* 0xfffffffc0064e947 */ /* 0x000fea000383ffff */
.L_x_5017:
        /* <DEDUP_REMOVED lines=8> */
.L_x_5144:
[----:B------:R-:W-:Y:S01]  /*11260*/  ISETP.NE.AND P0, PT, R2, RZ, PT ;  /* 0x000000ff0200720c */ /* 0x000fe20003f05270 */
[----:B------:R-:W-:-:S12]  /*11270*/  IMAD.MOV.U32 R14, RZ, RZ, RZ ;  /* 0x000000ffff0e7224 */ /* 0x000fd800078e00ff */
[----:B------:R-:W-:Y:S05]  /*11280*/  @!P0 BRA `(.L_x_5024) ;  /* 0x0000000000108947 */ /* 0x000fea0003800000 */
[----:B------:R-:W-:Y:S01]  /*11290*/  UMOV UR4, 0xffffffff ;  /* 0xffffffff00047882 */ /* 0x000fe20000000000 */
[----:B------:R-:W-:Y:S02]  /*112a0*/  VIADD R12, R4, 0xffffffff ;  /* 0xffffffff040c7836 */ /* 0x000fe40000000000 */
[----:B------:R-:W-:Y:S05]  /*112b0*/  BRA.DIV UR4, `(.L_x_5025) ;  /* 0x0000004204047947 */ /* 0x000fea000b800000 */
[----:B------:R0:W0:Y:S02]  /*112c0*/  SHFL.IDX PT, R14, R6, R12, 0x1f ;  /* 0x00001f0c060e7589 */ /* 0x00002400000e0000 */
.L_x_5024:
[----:B------:R-:W5:Y:S01]  /*112d0*/  LDC.64 R2, c[0x0][0xc90] ;  /* 0x00032400ff027b82 */ /* 0x000f620000000a00 */
[----:B------:R-:W-:-:S04]  /*112e0*/  IMAD.IADD R19, R4, 0x1, R19 ;  /* 0x0000000104137824 */ /* 0x000fc800078e0213 */
[----:B-----5:R-:W-:-:S05]  /*112f0*/  IMAD.WIDE R2, R19, 0x4, R2 ;  /* 0x0000000413027825 */ /* 0x020fca00078e0202 */
[----:B0-2---:R0:W3:Y:S01]  /*11300*/  LDG.E R6, desc[UR48][R2.64] ;  /* 0x0000003002067981 */ /* 0x0050e2000c1e1900 */
[----:B------:R-:W-:Y:S01]  /*11310*/  IMAD R16, R14, R7, R16 ;  /* 0x000000070e107224 */ /* 0x000fe200078e0210 */
[----:B0-----:R-:W-:Y:S01]  /*11320*/  MOV R2, RZ ;  /* 0x000000ff00027202 */ /* 0x001fe20000000f00 */
[----:B---34-:R-:W-:-:S05]  /*11330*/  IMAD R4, R5, R6, RZ ;  /* 0x0000000605047224 */ /* 0x018fca00078e02ff */
[----:B------:R-:W-:-:S04]  /*11340*/  IABS R8, R4 ;  /* 0x0000000400087213 */ /* 0x000fc80000000000 */
[----:B-1----:R-:W0:Y:S08]  /*11350*/  I2F.RP R10, R8 ;  /* 0x00000008000a7306 */ /* 0x002e300000209400 */
        /* <DEDUP_REMOVED lines=23> */
[----:B------:R-:W-:-:S03]  /*114d0*/  IMAD.MOV R2, RZ, RZ, -R2 ;  /* 0x000000ffff027224 */ /* 0x000fc600078e0a02 */
[----:B------:R-:W-:Y:S01]  /*114e0*/  IADD3 R3, -R0, RZ, RZ ;  /* 0x000000ff00037210 */ /* 0x000fe20007ffe1ff */
        /* <DEDUP_REMOVED lines=20> */
[----:B------:R-:W-:Y:S01]  /*11630*/  @!P1 IMAD.IADD R4, R4, 0x1, -R7 ;  /* 0x0000000104049824 */ /* 0x000fe200078e0a07 */
[----:B------:R-:W-:Y:S02]  /*11640*/  @!P1 IADD3 R2, R2, 0x1, RZ ;  /* 0x0000000102029810 */ /* 0x000fe40007ffe0ff */
        /* <DEDUP_REMOVED lines=10> */
.L_x_5018:
[----:B------:R-:W-:Y:S01]  /*116f0*/  UMOV UR4, URZ ;  /* 0x0000003f00047c82 */ /* 0x000fe20008000000 */
[----:B------:R-:W-:Y:S01]  /*11700*/  UMOV UR5, URZ ;  /* 0x0000003f00057c82 */ /* 0x000fe20008000000 */
[----:B------:R-:W-:Y:S01]  /*11710*/  ULDC UR6, c[0x0][0xc3c] ;  /* 0x00030f0000067ab9 */ /* 0x000fe20000000800 */
[----:B------:R-:W-:Y:S01]  /*11720*/  IMAD.MOV.U32 R16, RZ, RZ, R0 ;  /* 0x000000ffff107224 */ /* 0x000fe200078e0000 */
[----:B------:R-:W-:Y:S01]  /*11730*/  MOV R17, UR4 ;  /* 0x0000000400117c02 */ /* 0x000fe20008000f00 */
[----:B------:R-:W-:Y:S02]  /*11740*/  IMAD.U32 R18, RZ, RZ, UR5 ;  /* 0x00000005ff127e24 */ /* 0x000fe4000f8e00ff */
[----:B------:R-:W-:-:S07]  /*11750*/  IMAD.U32 R19, RZ, RZ, UR6 ;  /* 0x00000006ff137e24 */ /* 0x000fce000f8e00ff */
.L_x_5026:
[----:B------:R-:W3:Y:S01]  /*11760*/  S2R R0, SR_TID.X ;  /* 0x0000000000007919 */ /* 0x000ee20000002100 */
        /* <DEDUP_REMOVED lines=9> */
.L_x_5015:
[----:B------:R-:W-:Y:S02]  /*11800*/  ULDC UR4, c[0x0][0xc3c] ;  /* 0x00030f0000047ab9 */ /* 0x000fe40000000800 */
[----:B--2---:R-:W-:-:S13]  /*11810*/  ISETP.GE.AND P0, PT, R19, UR4, PT ;  /* 0x0000000413007c0c */ /* 0x004fda000bf06270 */
[----:B------:R-:W-:Y:S05]  /*11820*/  @!P0 BRA `(.L_x_5027) ;  /* 0xffffffb8004c8947 */ /* 0x000fea000383ffff */
[----:B------:R-:W-:Y:S05]  /*11830*/  BSYNC B8 ;  /* 0x0000000000087941 */ /* 0x000fea0003800000 */
.L_x_4966:
[----:B-1----:R-:W2:Y:S01]  /*11840*/  LDL.LU R0, [R1+0x24] ;  /* 0x0000240001007983 */ /* 0x002ea20000300800 */
[----:B------:R-:W-:Y:S01]  /*11850*/  BSSY B0, `(.L_x_5028) ;  /* 0x000000b000007945 */ /* 0x000fe20003800000 */
[----:B------:R-:W1:Y:S01]  /*11860*/  S2R R5, SR_CgaCtaId ;  /* 0x0000000000057919 */ /* 0x000e620000008800 */
[----:B--2---:R-:W-:-:S05]  /*11870*/  VIADD R0, R0, 0x1 ;  /* 0x0000000100007836 */ /* 0x004fca0000000000 */
        /* <DEDUP_REMOVED lines=8> */
.L_x_5147:
[----:B------:R-:W-:Y:S05]  /*11900*/  BSYNC B0 ;  /* 0x0000000000007941 */ /* 0x000fea0003800000 */
.L_x_5028:
[----:B------:R-:W-:-:S03]  /*11910*/  UMOV UR4, 0xffffffff ;  /* 0xffffffff00047882 */ /* 0x000fc60000000000 */
[----:B------:R-:W-:Y:S05]  /*11920*/  BRA.DIV UR4, `(.L_x_5030) ;  /* 0x0000003a04a07947 */ /* 0x000fea000b800000 */
[----:B-1----:R-:W1:Y:S02]  /*11930*/  S2R R0, SR_TID.X ;  /* 0x0000000000007919 */ /* 0x002e640000002100 */
[----:B-1----:R-:W-:-:S04]  /*11940*/  SHF.R.U32.HI R0, RZ, 0x5, R0 ;  /* 0x00000005ff007819 */ /* 0x002fc80000011600 */
[----:B------:R-:W-:-:S05]  /*11950*/  LOP3.LUT R0, R0, 0x3, RZ, 0xc0, !PT ;  /* 0x0000000300007812 */ /* 0x000fca00078ec0ff */
[----:B------:R1:W2:Y:S02]  /*11960*/  SHFL.IDX PT, R14, R0, RZ, 0x1f ;  /* 0x00001fff000e7589 */ /* 0x0002a400000e0000 */
.L_x_5150:
[----:B--2---:R-:W-:Y:S01]  /*11970*/  ISETP.NE.AND P0, PT, R14, RZ, PT ;  /* 0x000000ff0e00720c */ /* 0x004fe20003f05270 */
[----:B------:R-:W-:-:S12]  /*11980*/  BSSY B0, `(.L_x_5031) ;  /* 0x0000024000007945 */ /* 0x000fd80003800000 */
[----:B------:R-:W-:Y:S05]  /*11990*/  @P0 BRA `(.L_x_5032) ;  /* 0x0000000000880947 */ /* 0x000fea0003800000 */
[----:B------:R-:W-:-:S03]  /*119a0*/  UMOV UR4, 0xffffffff ;  /* 0xffffffff00047882 */ /* 0x000fc60000000000 */
[----:B------:R-:W-:Y:S05]  /*119b0*/  BRA.DIV UR4, `(.L_x_5033) ;  /* 0x0000003a04b07947 */ /* 0x000fea000b800000 */
[----:B------:R-:W-:-:S13]  /*119c0*/  ELECT P6, URZ, PT ;  /* 0x00000000003f782f */ /* 0x000fda00038c0000 */
.L_x_5153:
[----:B------:R-:W-:Y:S05]  /*119d0*/  @!P6 BRA `(.L_x_5032) ;  /* 0x000000000078e947 */ /* 0x000fea0003800000 */
[----:B------:R-:W-:-:S06]  /*119e0*/  ULOP3.LUT UR4, UR39, 0x2, URZ, 0xfc, !UPT ;  /* 0x0000000227047892 */ /* 0x000fcc000f8efc3f */
[----:B-1----:R-:W-:-:S05]  /*119f0*/  IMAD.U32 R0, RZ, RZ, UR4 ;  /* 0x00000004ff007e24 */ /* 0x002fca000f8e00ff */
[----:B------:R-:W-:-:S13]  /*11a00*/  ISETP.NE.AND P0, PT, R0, 0x3, PT ;  /* 0x000000030000780c */ /* 0x000fda0003f05270 */
[----:B------:R-:W-:Y:S05]  /*11a10*/  @!P0 BRA `(.L_x_5034) ;  /* 0x0000000000048947 */ /* 0x000fea0003800000 */
[----:B------:R-:W-:Y:S01]  /*11a20*/  BPT.TRAP 0x1 ;  /* 0x000000040000795c */ /* 0x000fe20000300000 */
.L_x_5034:
[----:B------:R-:W-:Y:S01]  /*11a30*/  IMAD R5, R24, 0x8, R7 ;  /* 0x0000000818057824 */ /* 0x000fe200078e0207 */
[----:B------:R-:W-:Y:S02]  /*11a40*/  SHF.L.U32 R0, R26, 0x1f, RZ ;  /* 0x0000001f1a007819 */ /* 0x000fe400000006ff */
[----:B------:R-:W-:Y:S02]  /*11a50*/  IADD3 R24, R24, 0x1, RZ ;  /* 0x0000000118187810 */ /* 0x000fe40007ffe0ff */
[----:B------:R-:W1:Y:S02]  /*11a60*/  SYNCS.PHASECHK.TRANS64.TRYWAIT P1, [R5+URZ+0x22840], R0 ;  /* 0x02284000050075a7 */ /* 0x000e64000802017f */
[----:B------:R-:W-:-:S04]  /*11a70*/  ISETP.NE.AND P2, PT, R24, 0x2, PT ;  /* 0x000000021800780c */ /* 0x000fc80003f45270 */
[----:B------:R-:W-:Y:S01]  /*11a80*/  SEL R3, RZ, 0x1, P2 ;  /* 0x00000001ff037807 */ /* 0x000fe20001000000 */
[----:B-1----:R-:W-:Y:S08]  /*11a90*/  @!P1 BRA `(.L_x_5035) ;  /* 0x0000003800989947 */ /* 0x002ff00003800000 */
.L_x_5154:
[----:B------:R-:W-:Y:S02]  /*11aa0*/  SEL R24, R24, RZ, P2 ;  /* 0x000000ff18187207 */ /* 0x000fe40001000000 */
[----:B------:R-:W-:Y:S01]  /*11ab0*/  LOP3.LUT R2, R26, R3, RZ, 0x3c, !PT ;  /* 0x000000031a027212 */ /* 0x000fe200078e3cff */
[----:B------:R-:W-:Y:S06]  /*11ac0*/  @!P0 BRA `(.L_x_5036) ;  /* 0x0000000000048947 */ /* 0x000fec0003800000 */
[----:B------:R-:W-:Y:S01]  /*11ad0*/  BPT.TRAP 0x1 ;  /* 0x000000040000795c */ /* 0x000fe20000300000 */
.L_x_5036:
[----:B------:R-:W-:Y:S01]  /*11ae0*/  IMAD R3, R24, 0x8, R7 ;  /* 0x0000000818037824 */ /* 0x000fe200078e0207 */
[----:B------:R-:W-:-:S04]  /*11af0*/  SHF.L.U32 R2, R2, 0x1f, RZ ;  /* 0x0000001f02027819 */ /* 0x000fc800000006ff */
[----:B------:R-:W2:Y:S02]  /*11b00*/  SYNCS.PHASECHK.TRANS64.TRYWAIT P1, [R3+URZ+0x22840], R2 ;  /* 0x02284002030075a7 */ /* 0x000ea4000802017f */
[----:B--2---:R-:W-:Y:S05]  /*11b10*/  @!P1 BRA `(.L_x_5037) ;  /* 0x00000038008c9947 */ /* 0x004fea0003800000 */
.L_x_5155:
[----:B------:R-:W-:Y:S05]  /*11b20*/  @!P0 BRA `(.L_x_5038) ;  /* 0x0000000000048947 */ /* 0x000fea0003800000 */
[----:B------:R-:W-:Y:S01]  /*11b30*/  BPT.TRAP 0x1 ;  /* 0x000000040000795c */ /* 0x000fe20000300000 */
.L_x_5038:
[----:B------:R-:W5:Y:S02]  /*11b40*/  SYNCS.PHASECHK.TRANS64.TRYWAIT P1, [R5+URZ+0x22860], R0 ;  /* 0x02286000050075a7 */ /* 0x000f64000802017f */
[----:B-----5:R-:W-:Y:S05]  /*11b50*/  @!P1 BRA `(.L_x_5039) ;  /* 0x0000003800909947 */ /* 0x020fea0003800000 */
.L_x_5156:
[----:B------:R-:W-:Y:S05]  /*11b60*/  @!P0 BRA `(.L_x_5040) ;  /* 0x0000000000048947 */ /* 0x000fea0003800000 */
[----:B------:R-:W-:Y:S01]  /*11b70*/  BPT.TRAP 0x1 ;  /* 0x000000040000795c */ /* 0x000fe20000300000 */
.L_x_5040:
[----:B------:R0:W0:Y:S02]  /*11b80*/  SYNCS.PHASECHK.TRANS64.TRYWAIT P0, [R3+URZ+0x22860], R2 ;  /* 0x02286002030075a7 */ /* 0x000024000800017f */
[----:B0-----:R-:W-:Y:S05]  /*11b90*/  @!P0 NANOSLEEP.SYNCS 0x989680 ;  /* 0x009896800000895d */ /* 0x001fea0003900000 */
[----:B------:R-:W0:Y:S02]  /*11ba0*/  @!P0 SYNCS.PHASECHK.TRANS64 P0, [R3+URZ+0x22860], R2 ;  /* 0x02286002030085a7 */ /* 0x000e24000800007f */
[----:B0-----:R-:W-:Y:S05]  /*11bb0*/  @!P0 BRA `(.L_x_5040) ;  /* 0xfffffffc00f08947 */ /* 0x001fea000383ffff */
.L_x_5032:
[----:B------:R-:W-:Y:S05]  /*11bc0*/  BSYNC B0 ;  /* 0x0000000000007941 */ /* 0x000fea0003800000 */
.L_x_5031:
[----:B------:R-:W-:Y:S05]  /*11bd0*/  EXIT ;  /* 0x000000000000794d */ /* 0x000fea0003800000 */
.L_x_4902:
[----:B0-----:R-:W-:-:S04]  /*11be0*/  IMAD.U32 R3, RZ, RZ, UR51 ;  /* 0x00000033ff037e24 */ /* 0x001fc8000f8e00ff */
[----:B------:R0:W1:Y:S03]  /*11bf0*/  SYNCS.PHASECHK.TRANS64.TRYWAIT P0, [R3+URZ+0x22800], R0 ;  /* 0x02280000030075a7 */ /* 0x000066000800017f */
[----:B-1----:R-:W-:Y:S05]  /*11c00*/  @!P0 NANOSLEEP.SYNCS 0x989680 ;  /* 0x009896800000895d */ /* 0x002fea0003900000 */
[----:B------:R-:W1:Y:S02]  /*11c10*/  @!P0 SYNCS.PHASECHK.TRANS64 P0, [R3+URZ+0x22800], R0 ;  /* 0x02280000030085a7 */ /* 0x000e64000800007f */
[----:B-1----:R-:W-:Y:S05]  /*11c20*/  @!P0 BRA `(.L_x_4902) ;  /* 0xfffffffc00ec8947 */ /* 0x002fea000383ffff */
[----:B------:R-:W-:Y:S05]  /*11c30*/  BRA `(.L_x_5041) ;  /* 0xfffffefc00947947 */ /* 0x000fea000383ffff */
.L_x_4906:
[----:B-1----:R-:W-:-:S04]  /*11c40*/  IMAD.U32 R3, RZ, RZ, UR22 ;  /* 0x00000016ff037e24 */ /* 0x002fc8000f8e00ff */
[----:B------:R1:W2:Y:S03]  /*11c50*/  SYNCS.PHASECHK.TRANS64.TRYWAIT P1, [R3+URZ+0x22830], R8 ;  /* 0x02283008030075a7 */ /* 0x0002a6000802017f */
[----:B--2---:R-:W-:Y:S05]  /*11c60*/  @!P1 NANOSLEEP.SYNCS 0x989680 ;  /* 0x009896800000995d */ /* 0x004fea0003900000 */
[----:B------:R-:W2:Y:S02]  /*11c70*/  @!P1 SYNCS.PHASECHK.TRANS64 P1, [R3+URZ+0x22830], R8 ;  /* 0x02283008030095a7 */ /* 0x000ea4000802007f */
[----:B--2---:R-:W-:Y:S05]  /*11c80*/  @!P1 BRA `(.L_x_4906) ;  /* 0xfffffffc00ec9947 */ /* 0x004fea000383ffff */
[----:B------:R-:W-:Y:S05]  /*11c90*/  BRA `(.L_x_4905) ;  /* 0xfffffefc00b87947 */ /* 0x000fea000383ffff */
.L_x_4911:
[----:B-1----:R-:W-:-:S04]  /*11ca0*/  IMAD.U32 R9, RZ, RZ, UR22 ;  /* 0x00000016ff097e24 */ /* 0x002fc8000f8e00ff */
[----:B------:R1:W2:Y:S03]  /*11cb0*/  SYNCS.PHASECHK.TRANS64.TRYWAIT P1, [R9+URZ+0x22850], R8 ;  /* 0x02285008090075a7 */ /* 0x0002a6000802017f */
[----:B--2---:R-:W-:Y:S05]  /*11cc0*/  @!P1 NANOSLEEP.SYNCS 0x989680 ;  /* 0x009896800000995d */ /* 0x004fea0003900000 */
[----:B------:R-:W2:Y:S02]  /*11cd0*/  @!P1 SYNCS.PHASECHK.TRANS64 P1, [R9+URZ+0x22850], R8 ;  /* 0x02285008090095a7 */ /* 0x000ea4000802007f */
[----:B--2---:R-:W-:Y:S05]  /*11ce0*/  @!P1 BRA `(.L_x_4911) ;  /* 0xfffffffc00ec9947 */ /* 0x004fea000383ffff */
[----:B------:R-:W-:Y:S05]  /*11cf0*/  BRA `(.L_x_4910) ;  /* 0xffffff1c003c7947 */ /* 0x000fea000383ffff */
.L_x_4917:
[----:B-1----:R-:W-:-:S04]  /*11d00*/  IMAD.U32 R0, RZ, RZ, UR25 ;  /* 0x00000019ff007e24 */ /* 0x002fc8000f8e00ff */
[----:B------:R1:W2:Y:S03]  /*11d10*/  SYNCS.PHASECHK.TRANS64.TRYWAIT P1, [R0+URZ+0x22830], R7 ;  /* 0x02283007000075a7 */ /* 0x0002a6000802017f */
[----:B--2---:R-:W-:Y:S05]  /*11d20*/  @!P1 NANOSLEEP.SYNCS 0x989680 ;  /* 0x009896800000995d */ /* 0x004fea0003900000 */
[----:B------:R-:W2:Y:S02]  /*11d30*/  @!P1 SYNCS.PHASECHK.TRANS64 P1, [R0+URZ+0x22830], R7 ;  /* 0x02283007000095a7 */ /* 0x000ea4000802007f */
[----:B--2---:R-:W-:Y:S05]  /*11d40*/  @!P1 BRA `(.L_x_4917) ;  /* 0xfffffffc00ec9947 */ /* 0x004fea000383ffff */
[----:B------:R-:W-:Y:S05]  /*11d50*/  BRA `(.L_x_4916) ;  /* 0xffffff20007c7947 */ /* 0x000fea000383ffff */
.L_x_4922:
[----:B-1----:R-:W-:-:S04]  /*11d60*/  IMAD.U32 R10, RZ, RZ, UR25 ;  /* 0x00000019ff0a7e24 */ /* 0x002fc8000f8e00ff */
[----:B------:R1:W2:Y:S03]  /*11d70*/  SYNCS.PHASECHK.TRANS64.TRYWAIT P1, [R10+URZ+0x22850], R7 ;  /* 0x022850070a0075a7 */ /* 0x0002a6000802017f */
[----:B--2---:R-:W-:Y:S05]  /*11d80*/  @!P1 NANOSLEEP.SYNCS 0x989680 ;  /* 0x009896800000995d */ /* 0x004fea0003900000 */
[----:B------:R-:W2:Y:S02]  /*11d90*/  @!P1 SYNCS.PHASECHK.TRANS64 P1, [R10+URZ+0x22850], R7 ;  /* 0x022850070a0095a7 */ /* 0x000ea4000802007f */
[----:B--2---:R-:W-:Y:S05]  /*11da0*/  @!P1 BRA `(.L_x_4922) ;  /* 0xfffffffc00ec9947 */ /* 0x004fea000383ffff */
[----:B------:R-:W-:Y:S05]  /*11db0*/  BRA `(.L_x_4921) ;  /* 0xffffff4800007947 */ /* 0x000fea000383ffff */
.L_x_4929:
[----:B-1----:R-:W-:-:S04]  /*11dc0*/  MOV R0, UR25 ;  /* 0x0000001900007c02 */ /* 0x002fc80008000f00 */
[----:B------:R1:W2:Y:S03]  /*11dd0*/  SYNCS.PHASECHK.TRANS64.TRYWAIT P1, [R0+URZ+0x22830], R7 ;  /* 0x02283007000075a7 */ /* 0x0002a6000802017f */
[----:B--2---:R-:W-:Y:S05]  /*11de0*/  @!P1 NANOSLEEP.SYNCS 0x989680 ;  /* 0x009896800000995d */ /* 0x004fea0003900000 */
[----:B------:R-:W2:Y:S02]  /*11df0*/  @!P1 SYNCS.PHASECHK.TRANS64 P1, [R0+URZ+0x22830], R7 ;  /* 0x02283007000095a7 */ /* 0x000ea4000802007f */
[----:B--2---:R-:W-:Y:S05]  /*11e00*/  @!P1 BRA `(.L_x_4929) ;  /* 0xfffffffc00ec9947 */ /* 0x004fea000383ffff */
[----:B------:R-:W-:Y:S05]  /*11e10*/  BRA `(.L_x_4928) ;  /* 0xffffff4c000c7947 */ /* 0x000fea000383ffff */
.L_x_4934:
[----:B-1----:R-:W-:-:S04]  /*11e20*/  IMAD.U32 R10, RZ, RZ, UR25 ;  /* 0x00000019ff0a7e24 */ /* 0x002fc8000f8e00ff */
[----:B------:R1:W2:Y:S03]  /*11e30*/  SYNCS.PHASECHK.TRANS64.TRYWAIT P1, [R10+URZ+0x22850], R7 ;  /* 0x022850070a0075a7 */ /* 0x0002a6000802017f */
[----:B--2---:R-:W-:Y:S05]  /*11e40*/  @!P1 NANOSLEEP.SYNCS 0x989680 ;  /* 0x009896800000995d */ /* 0x004fea0003900000 */
[----:B------:R-:W2:Y:S02]  /*11e50*/  @!P1 SYNCS.PHASECHK.TRANS64 P1, [R10+URZ+0x22850], R7 ;  /* 0x022850070a0095a7 */ /* 0x000ea4000802007f */
[----:B--2---:R-:W-:Y:S05]  /*11e60*/  @!P1 BRA `(.L_x_4934) ;  /* 0xfffffffc00ec9947 */ /* 0x004fea000383ffff */
[----:B------:R-:W-:Y:S05]  /*11e70*/  BRA `(.L_x_4933) ;  /* 0xffffff6800b07947 */ /* 0x000fea000383ffff */
.L_x_4978:
        /* <DEDUP_REMOVED lines=11> */
.L_x_5043:
[----:B------:R-:W-:Y:S05]  /*11f30*/  BSYNC B0 ;  /* 0x0000000000007941 */ /* 0x000fea0003800000 */
.L_x_5042:
[----:B------:R-:W-:Y:S05]  /*11f40*/  BRA `(.L_x_5044) ;  /* 0xffffffbc00907947 */ /* 0x000fea000383ffff */
.L_x_4981:
[----:B0-----:R0:W1:Y:S02]  /*11f50*/  SYNCS.PHASECHK.TRANS64.TRYWAIT P0, [R33+URZ+0x22840], R0 ;  /* 0x02284000210075a7 */ /* 0x001064000800017f */
[----:B-1----:R-:W-:Y:S05]  /*11f60*/  @!P0 NANOSLEEP.SYNCS 0x989680 ;  /* 0x009896800000895d */ /* 0x002fea0003900000 */
[----:B------:R-:W1:Y:S02]  /*11f70*/  @!P0 SYNCS.PHASECHK.TRANS64 P0, [R33+URZ+0x22840], R0 ;  /* 0x02284000210085a7 */ /* 0x000e64000800007f */
[----:B-1----:R-:W-:Y:S05]  /*11f80*/  @!P0 BRA `(.L_x_4981) ;  /* 0xfffffffc00f08947 */ /* 0x002fea000383ffff */
[----:B------:R-:W-:Y:S05]  /*11f90*/  BRA `(.L_x_5045) ;  /* 0xffffffc000447947 */ /* 0x000fea000383ffff */
.L_x_4982:
        /* <DEDUP_REMOVED lines=8> */
.L_x_5047:
[----:B------:R-:W-:Y:S05]  /*12020*/  BSYNC B0 ;  /* 0x0000000000007941 */ /* 0x000fea0003800000 */
.L_x_5046:
[----:B------:R-:W-:Y:S01]  /*12030*/  IMAD.MOV.U32 R13, RZ, RZ, R0 ;  /* 0x000000ffff0d7224 */ /* 0x000fe200078e0000 */
[----:B------:R-:W-:Y:S01]  /*12040*/  MOV R15, 0xffffffff ;  /* 0xffffffff000f7802 */ /* 0x000fe20000000f00 */
[----:B------:R-:W-:Y:S02]  /*12050*/  IMAD.MOV.U32 R12, RZ, RZ, RZ ;  /* 0x000000ffff0c7224 */ /* 0x000fe400078e00ff */
[----:B------:R-:W-:Y:S02]  /*12060*/  IMAD.MOV.U32 R11, RZ, RZ, 0x181f ;  /* 0x0000181fff0b7424 */ /* 0x000fe400078e00ff */
[----:B------:R-:W-:Y:S02]  /*12070*/  IMAD.MOV.U32 R2, RZ, RZ, R14 ;  /* 0x000000ffff027224 */ /* 0x000fe400078e000e */
[----:B------:R-:W-:-:S07]  /*12080*/  @P0 IMAD R7, R5, 0x2, R22 ;  /* 0x0000000205070824 */ /* 0x000fce00078e0216 */
[----:B------:R-:W-:Y:S05]  /*12090*/  WARPSYNC.COLLECTIVE R15, `(.L_x_5048) ;  /* 0x000000000f087348 */ /* 0x000fea0003c00000 */
[----:B------:R0:W1:Y:S02]  /*120a0*/  SHFL.IDX P6, R14, R13, R12, R11 ;  /* 0x0000000c0d0e7389 */ /* 0x00006400000c000b */
[----:B01----:R-:W-:Y:S01]  /*120b0*/  ENDCOLLECTIVE ;  /* 0x000000000000791b */ /* 0x003fe20003800000 */
.L_x_5048:
[----:B------:R-:W-:Y:S02]  /*120c0*/  IMAD.MOV.U32 R13, RZ, RZ, R4 ;  /* 0x000000ffff0d7224 */ /* 0x000fe400078e0004 */
[----:B------:R-:W-:Y:S02]  /*120d0*/  IMAD.MOV.U32 R12, RZ, RZ, 0x1 ;  /* 0x00000001ff0c7424 */ /* 0x000fe400078e00ff */
[----:B------:R-:W-:-:S07]  /*120e0*/  IMAD.MOV.U32 R3, RZ, RZ, R14 ;  /* 0x000000ffff037224 */ /* 0x000fce00078e000e */
[----:B------:R-:W-:Y:S05]  /*120f0*/  WARPSYNC.COLLECTIVE R15, `(.L_x_5049) ;  /* 0x000000000f087348 */ /* 0x000fea0003c00000 */
[----:B------:R0:W1:Y:S02]  /*12100*/  SHFL.IDX P6, R14, R13, R12, R11 ;  /* 0x0000000c0d0e7389 */ /* 0x00006400000c000b */
[----:B01----:R-:W-:Y:S01]  /*12110*/  ENDCOLLECTIVE ;  /* 0x000000000000791b */ /* 0x003fe20003800000 */
.L_x_5049:
        /* <DEDUP_REMOVED lines=15> */
.L_x_5050:
[----:B------:R-:W-:Y:S02]  /*12210*/  @P0 IMAD R7, R5, 0x2, R22 ;  /* 0x0000000205070824 */ /* 0x000fe400078e0216 */
[----:B------:R-:W-:Y:S02]  /*12220*/  IMAD.MOV.U32 R13, RZ, RZ, R4 ;  /* 0x000000ffff0d7224 */ /* 0x000fe400078e0004 */
[----:B------:R-:W-:Y:S02]  /*12230*/  IMAD.MOV.U32 R12, RZ, RZ, 0x2 ;  /* 0x00000002ff0c7424 */ /* 0x000fe400078e00ff */
[----:B------:R-:W-:-:S07]  /*12240*/  IMAD.MOV.U32 R3, RZ, RZ, R14 ;  /* 0x000000ffff037224 */ /* 0x000fce00078e000e */
[----:B------:R-:W-:Y:S05]  /*12250*/  WARPSYNC.COLLECTIVE R15, `(.L_x_5051) ;  /* 0x000000000f087348 */ /* 0x000fea0003c00000 */
[----:B------:R0:W1:Y:S02]  /*12260*/  SHFL.IDX P6, R14, R13, R12, R11 ;  /* 0x0000000c0d0e7389 */ /* 0x00006400000c000b */
[----:B01----:R-:W-:Y:S01]  /*12270*/  ENDCOLLECTIVE ;  /* 0x000000000000791b */ /* 0x003fe20003800000 */
.L_x_5051:
        /* <DEDUP_REMOVED lines=15> */
.L_x_5052:
[----:B------:R-:W-:Y:S02]  /*12370*/  @P0 IMAD R7, R5, 0x2, R22 ;  /* 0x0000000205070824 */ /* 0x000fe400078e0216 */
[----:B------:R-:W-:Y:S02]  /*12380*/  IMAD.MOV.U32 R13, RZ, RZ, R4 ;  /* 0x000000ffff0d7224 */ /* 0x000fe400078e0004 */
[----:B------:R-:W-:Y:S02]  /*12390*/  IMAD.MOV.U32 R12, RZ, RZ, 0x3 ;  /* 0x00000003ff0c7424 */ /* 0x000fe400078e00ff */
[----:B------:R-:W-:-:S07]  /*123a0*/  IMAD.MOV.U32 R3, RZ, RZ, R14 ;  /* 0x000000ffff037224 */ /* 0x000fce00078e000e */
[----:B------:R-:W-:Y:S05]  /*123b0*/  WARPSYNC.COLLECTIVE R15, `(.L_x_5053) ;  /* 0x000000000f087348 */ /* 0x000fea0003c00000 */
[----:B------:R0:W1:Y:S02]  /*123c0*/  SHFL.IDX P6, R14, R13, R12, R11 ;  /* 0x0000000c0d0e7389 */ /* 0x00006400000c000b */
[----:B01----:R-:W-:Y:S01]  /*123d0*/  ENDCOLLECTIVE ;  /* 0x000000000000791b */ /* 0x003fe20003800000 */
.L_x_5053:
        /* <DEDUP_REMOVED lines=15> */
.L_x_5054:
[----:B------:R-:W-:Y:S02]  /*124d0*/  @P0 IMAD R7, R5, 0x2, R22 ;  /* 0x0000000205070824 */ /* 0x000fe400078e0216 */
[----:B------:R-:W-:Y:S02]  /*124e0*/  IMAD.MOV.U32 R13, RZ, RZ, R4 ;  /* 0x000000ffff0d7224 */ /* 0x000fe400078e0004 */
[----:B------:R-:W-:Y:S02]  /*124f0*/  IMAD.MOV.U32 R12, RZ, RZ, 0x4 ;  /* 0x00000004ff0c7424 */ /* 0x000fe400078e00ff */
[----:B------:R-:W-:-:S07]  /*12500*/  IMAD.MOV.U32 R3, RZ, RZ, R14 ;  /* 0x000000ffff037224 */ /* 0x000fce00078e000e */
[----:B------:R-:W-:Y:S05]  /*12510*/  WARPSYNC.COLLECTIVE R15, `(.L_x_5055) ;  /* 0x000000000f087348 */ /* 0x000fea0003c00000 */
[----:B------:R0:W1:Y:S02]  /*12520*/  SHFL.IDX P6, R14, R13, R12, R11 ;  /* 0x0000000c0d0e7389 */ /* 0x00006400000c000b */
[----:B01----:R-:W-:Y:S01]  /*12530*/  ENDCOLLECTIVE ;  /* 0x000000000000791b */ /* 0x003fe20003800000 */
.L_x_5055:
        /* <DEDUP_REMOVED lines=15> */
.L_x_5056:
[----:B------:R-:W-:Y:S02]  /*12630*/  @P0 IMAD R7, R5, 0x2, R22 ;  /* 0x0000000205070824 */ /* 0x000fe400078e0216 */
[----:B------:R-:W-:Y:S02]  /*12640*/  IMAD.MOV.U32 R13, RZ, RZ, R4 ;  /* 0x000000ffff0d7224 */ /* 0x000fe400078e0004 */
[----:B------:R-:W-:Y:S02]  /*12650*/  IMAD.MOV.U32 R12, RZ, RZ, 0x5 ;  /* 0x00000005ff0c7424 */ /* 0x000fe400078e00ff */
[----:B------:R-:W-:-:S07]  /*12660*/  IMAD.MOV.U32 R3, RZ, RZ, R14 ;  /* 0x000000ffff037224 */ /* 0x000fce00078e000e */
[----:B------:R-:W-:Y:S05]  /*12670*/  WARPSYNC.COLLECTIVE R15, `(.L_x_5057) ;  /* 0x000000000f087348 */ /* 0x000fea0003c00000 */
[----:B------:R0:W1:Y:S02]  /*12680*/  SHFL.IDX P6, R14, R13, R12, R11 ;  /* 0x0000000c0d0e7389 */ /* 0x00006400000c000b */
[----:B01----:R-:W-:Y:S01]  /*12690*/  ENDCOLLECTIVE ;  /* 0x000000000000791b */ /* 0x003fe20003800000 */
.L_x_5057:
[----:B------:R-:W-:-:S05]  /*126a0*/  @P0 LEA R3, P1, R8, R3, 0x1 ;  /* 0x0000000308030211 */ /* 0x000fca00078208ff */
[----:B------:R-:W-:-:S05]  /*126b0*/  @P0 IMAD.X R2, RZ, RZ, R2, P1 ;  /* 0x000000ffff020224 */ /* 0x000fca00008e0602 */
[----:B------:R-:W-:Y:S02]  /*126c0*/  @P0 LOP3.LUT R3, R3, R2, RZ, 0x3c, !PT ;  /* 0x0000000203030212 */ /* 0x000fe400078e3cff */
[----:B------:R-:W-:Y:S02]  /*126d0*/  MOV R13, R0 ;  /* 0x00000000000d7202 */ /* 0x000fe40000000f00 */
[----:B------:R-:W-:-:S04]  /*126e0*/  @P0 LOP3.LUT R2, R3, R2, RZ, 0x3c, !PT ;  /* 0x0000000203020212 */ /* 0x000fc800078e3cff */
[----:B------:R-:W-:Y:S01]  /*126f0*/  @P0 LOP3.LUT R3, R3, R2, RZ, 0x3c, !PT ;  /* 0x0000000203030212 */ /* 0x000fe200078e3cff */
[----:B------:R-:W-:-:S07]  /*12700*/  IMAD.MOV.U32 R4, RZ, RZ, R14 ;  /* 0x000000ffff047224 */ /* 0x000fce00078e000e */
[----:B------:R-:W-:Y:S05]  /*12710*/  WARPSYNC.COLLECTIVE R15, `(.L_x_5058) ;  /* 0x000000000f087348 */ /* 0x000fea0003c00000 */
[----:B------:R0:W1:Y:S02]  /*12720*/  SHFL.IDX P6, R14, R13, R12, R11 ;  /* 0x0000000c0d0e7389 */ /* 0x00006400000c000b */
[----:B01----:R-:W-:Y:S01]  /*12730*/  ENDCOLLECTIVE ;  /* 0x000000000000791b */ /* 0x003fe20003800000 */
.L_x_5058:
[----:B------:R-:W-:Y:S01]  /*12740*/  @!PT LDS RZ, [RZ] ;  /* 0x00000000fffff984 */ /* 0x000fe20000000800 */
[----:B------:R-:W-:Y:S01]  /*12750*/  @!PT LDS RZ, [RZ] ;  /* 0x00000000fffff984 */ /* 0x000fe20000000800 */
[----:B------:R-:W-:Y:S01]  /*12760*/  @!PT LDS RZ, [RZ] ;  /* 0x00000000fffff984 */ /* 0x000fe20000000800 */
[----:B------:R0:W-:Y:S01]  /*12770*/  @P0 LDGSTS.E.BYPASS.LTC128B.128 [R7+0x1e400], desc[UR48][R2.64], !P2 ;  /* 0x1e40000002070fae */ /* 0x0001e2000d101d70 */
[----:B------:R-:W-:Y:S01]  /*12780*/  IMAD.MOV.U32 R0, RZ, RZ, R14 ;  /* 0x000000ffff007224 */ /* 0x000fe200078e000e */
[----:B------:R-:W-:Y:S06]  /*12790*/  BRA `(.L_x_5059) ;  /* 0xffffffbc00ac7947 */ /* 0x000fec000383ffff */
.L_x_4987:
[----:B------:R-:W-:Y:S02]  /*127a0*/  IMAD.MOV.U32 R13, RZ, RZ, R4 ;  /* 0x000000ffff0d7224 */ /* 0x000fe400078e0004 */
[----:B------:R-:W-:Y:S02]  /*127b0*/  IMAD.MOV.U32 R12, RZ, RZ, RZ ;  /* 0x000000ffff0c7224 */ /* 0x000fe400078e00ff */
[----:B------:R-:W-:Y:S02]  /*127c0*/  IMAD.MOV.U32 R11, RZ, RZ, 0x181f ;  /* 0x0000181fff0b7424 */ /* 0x000fe400078e00ff */
[----:B------:R-:W-:Y:S02]  /*127d0*/  IMAD.MOV.U32 R15, RZ, RZ, -0x1 ;  /* 0xffffffffff0f7424 */ /* 0x000fe400078e00ff */
[----:B-----5:R-:W-:Y:S02]  /*127e0*/  IMAD R5, R9, R6, RZ ;  /* 0x0000000609057224 */ /* 0x020fe400078e02ff */
[----:B------:R-:W-:-:S07]  /*127f0*/  IMAD R17, R17, 0x80, R8 ;  /* 0x0000008011117824 */ /* 0x000fce00078e0208 */
[----:B------:R-:W-:Y:S05]  /*12800*/  WARPSYNC.COLLECTIVE R15, `(.L_x_5060) ;  /* 0x000000000f087348 */ /* 0x000fea0003c00000 */
[----:B------:R0:W1:Y:S02]  /*12810*/  SHFL.IDX P6, R14, R13, R12, R11 ;  /* 0x0000000c0d0e7389 */ /* 0x00006400000c000b */
[----:B01----:R-:W-:Y:S01]  /*12820*/  ENDCOLLECTIVE ;  /* 0x000000000000791b */ /* 0x003fe20003800000 */
.L_x_5060:
[C---:B------:R-:W-:Y:S01]  /*12830*/  VIADD R6, R17.reuse, 0x10 ;  /* 0x0000001011067836 */ /* 0x040fe20000000000 */
[----:B------:R-:W-:Y:S02]  /*12840*/  ISETP.GE.AND P0, PT, R17, R5, PT ;  /* 0x000000051100720c */ /* 0x000fe40003f06270 */
[----:B------:R-:W-:Y:S01]  /*12850*/  MOV R13, R0 ;  /* 0x00000000000d7202 */ /* 0x000fe20000000f00 */
[----:B------:R-:W-:-:S10]  /*12860*/  IMAD.MOV.U32 R2, RZ, RZ, R14 ;  /* 0x000000ffff027224 */ /* 0x000fd400078e000e */
[----:B------:R-:W-:Y:S05]  /*12870*/  WARPSYNC.COLLECTIVE R15, `(.L_x_5061) ;  /* 0x000000000f087348 */ /* 0x000fea0003c00000 */
[----:B------:R0:W1:Y:S02]  /*12880*/  SHFL.IDX P6, R14, R13, R12, R11 ;  /* 0x0000000c0d0e7389 */ /* 0x00006400000c000b */
[----:B01----:R-:W-:Y:S01]  /*12890*/  ENDCOLLECTIVE ;  /* 0x000000000000791b */ /* 0x003fe20003800000 */
.L_x_5061:
[----:B------:R-:W-:Y:S02]  /*128a0*/  IMAD.MOV.U32 R13, RZ, RZ, R4 ;  /* 0x000000ffff0d7224 */ /* 0x000fe400078e0004 */
[----:B------:R-:W-:Y:S02]  /*128b0*/  IMAD.MOV.U32 R12, RZ, RZ, 0x1 ;  /* 0x00000001ff0c7424 */ /* 0x000fe400078e00ff */
[----:B------:R-:W-:-:S07]  /*128c0*/  IMAD.MOV.U32 R3, RZ, RZ, R14 ;  /* 0x000000ffff037224 */ /* 0x000fce00078e000e */
[----:B------:R-:W-:Y:S05]  /*128d0*/  WARPSYNC.COLLECTIVE R15, `(.L_x_5062) ;  /* 0x000000000f087348 */ /* 0x000fea0003c00000 */
[----:B------:R0:W1:Y:S02]  /*128e0*/  SHFL.IDX P6, R14, R13, R12, R11 ;  /* 0x0000000c0d0e7389 */ /* 0x00006400000c000b */
[----:B01----:R-:W-:Y:S01]  /*128f0*/  ENDCOLLECTIVE ;  /* 0x000000000000791b */ /* 0x003fe20003800000 */
.L_x_5062:
        /* <DEDUP_REMOVED lines=10> */
[----:B------:R-:W-:Y:S02]  /*129a0*/  ISETP.GE.AND P0, PT, R6, R5, PT ;  /* 0x000000050600720c */ /* 0x000fe40003f06270 */
[----:B0-----:R-:W-:-:S11]  /*129b0*/  MOV R2, R14 ;  /* 0x0000000e00027202 */ /* 0x001fd60000000f00 */
[----:B------:R-:W-:Y:S05]  /*129c0*/  WARPSYNC.COLLECTIVE R15, `(.L_x_5063) ;  /* 0x000000000f087348 */ /* 0x000fea0003c00000 */
[----:B------:R0:W1:Y:S02]  /*129d0*/  SHFL.IDX P6, R14, R13, R12, R11 ;  /* 0x0000000c0d0e7389 */ /* 0x00006400000c000b */
[----:B01----:R-:W-:Y:S01]  /*129e0*/  ENDCOLLECTIVE ;  /* 0x000000000000791b */ /* 0x003fe20003800000 */
.L_x_5063:
[----:B------:R-:W-:Y:S02]  /*129f0*/  IMAD.MOV.U32 R13, RZ, RZ, R4 ;  /* 0x000000ffff0d7224 */ /* 0x000fe400078e0004 */
[----:B------:R-:W-:Y:S02]  /*12a00*/  IMAD.MOV.U32 R12, RZ, RZ, 0x2 ;  /* 0x00000002ff0c7424 */ /* 0x000fe400078e00ff */
[----:B------:R-:W-:-:S07]  /*12a10*/  IMAD.MOV.U32 R3, RZ, RZ, R14 ;  /* 0x000000ffff037224 */ /* 0x000fce00078e000e */
[----:B------:R-:W-:Y:S05]  /*12a20*/  WARPSYNC.COLLECTIVE R15, `(.L_x_5064) ;  /* 0x000000000f087348 */ /* 0x000fea0003c00000 */
[----:B------:R0:W1:Y:S02]  /*12a30*/  SHFL.IDX P6, R14, R13, R12, R11 ;  /* 0x0000000c0d0e7389 */ /* 0x00006400000c000b */
[----:B01----:R-:W-:Y:S01]  /*12a40*/  ENDCOLLECTIVE ;  /* 0x000000000000791b */ /* 0x003fe20003800000 */
.L_x_5064:
        /* <DEDUP_REMOVED lines=16> */
.L_x_5065:
[----:B------:R-:W-:Y:S02]  /*12b50*/  IMAD.MOV.U32 R13, RZ, RZ, R4 ;  /* 0x000000ffff0d7224 */ /* 0x000fe400078e0004 */
[----:B------:R-:W-:Y:S02]  /*12b60*/  IMAD.MOV.U32 R12, RZ, RZ, 0x3 ;  /* 0x00000003ff0c7424 */ /* 0x000fe400078e00ff */
[----:B------:R-:W-:-:S07]  /*12b70*/  IMAD.MOV.U32 R3, RZ, RZ, R14 ;  /* 0x000000ffff037224 */ /* 0x000fce00078e000e */
[----:B------:R-:W-:Y:S05]  /*12b80*/  WARPSYNC.COLLECTIVE R15, `(.L_x_5066) ;  /* 0x000000000f087348 */ /* 0x000fea0003c00000 */
[----:B------:R0:W1:Y:S02]  /*12b90*/  SHFL.IDX P6, R14, R13, R12, R11 ;  /* 0x0000000c0d0e7389 */ /* 0x00006400000c000b */
[----:B01----:R-:W-:Y:S01]  /*12ba0*/  ENDCOLLECTIVE ;  /* 0x000000000000791b */ /* 0x003fe20003800000 */
.L_x_5066:
        /* <DEDUP_REMOVED lines=16> */
.L_x_5067:
[----:B------:R-:W-:Y:S02]  /*12cb0*/  IMAD.MOV.U32 R13, RZ, RZ, R4 ;  /* 0x000000ffff0d7224 */ /* 0x000fe400078e0004 */
[----:B------:R-:W-:Y:S02]  /*12cc0*/  IMAD.MOV.U32 R12, RZ, RZ, 0x4 ;  /* 0x00000004ff0c7424 */ /* 0x000fe400078e00ff */
[----:B------:R-:W-:-:S07]  /*12cd0*/  IMAD.MOV.U32 R3, RZ, RZ, R14 ;  /* 0x000000ffff037224 */ /* 0x000fce00078e000e */
[----:B------:R-:W-:Y:S05]  /*12ce0*/  WARPSYNC.COLLECTIVE R15, `(.L_x_5068) ;  /* 0x000000000f087348 */ /* 0x000fea0003c00000 */
[----:B------:R0:W1:Y:S02]  /*12cf0*/  SHFL.IDX P6, R14, R13, R12, R11 ;  /* 0x0000000c0d0e7389 */ /* 0x00006400000c000b */
[----:B01----:R-:W-:Y:S01]  /*12d00*/  ENDCOLLECTIVE ;  /* 0x000000000000791b */ /* 0x003fe20003800000 */
.L_x_5068:
        /* <DEDUP_REMOVED lines=16> */
.L_x_5069:
[----:B------:R-:W-:Y:S02]  /*12e10*/  IMAD.MOV.U32 R13, RZ, RZ, R4 ;  /* 0x000000ffff0d7224 */ /* 0x000fe400078e0004 */
[----:B------:R-:W-:Y:S02]  /*12e20*/  IMAD.MOV.U32 R12, RZ, RZ, 0x5 ;  /* 0x00000005ff0c7424 */ /* 0x000fe400078e00ff */
[----:B------:R-:W-:-:S07]  /*12e30*/  IMAD.MOV.U32 R3, RZ, RZ, R14 ;  /* 0x000000ffff037224 */ /* 0x000fce00078e000e */
[----:B------:R-:W-:Y:S05]  /*12e40*/  WARPSYNC.COLLECTIVE R15, `(.L_x_5070) ;  /* 0x000000000f087348 */ /* 0x000fea0003c00000 */
[----:B------:R0:W1:Y:S02]  /*12e50*/  SHFL.IDX P6, R14, R13, R12, R11 ;  /* 0x0000000c0d0e7389 */ /* 0x00006400000c000b */
[----:B01----:R-:W-:Y:S01]  /*12e60*/  ENDCOLLECTIVE ;  /* 0x000000000000791b */ /* 0x003fe20003800000 */
.L_x_5070:
        /* <DEDUP_REMOVED lines=16> */
.L_x_5071:
[----:B------:R-:W-:Y:S02]  /*12f70*/  IMAD.MOV.U32 R13, RZ, RZ, R4 ;  /* 0x000000ffff0d7224 */ /* 0x000fe400078e0004 */
[----:B------:R-:W-:Y:S02]  /*12f80*/  IMAD.MOV.U32 R12, RZ, RZ, 0x6 ;  /* 0x00000006ff0c7424 */ /* 0x000fe400078e00ff */
[----:B------:R-:W-:-:S07]  /*12f90*/  IMAD.MOV.U32 R3, RZ, RZ, R14 ;  /* 0x000000ffff037224 */ /* 0x000fce00078e000e */
[----:B------:R-:W-:Y:S05]  /*12fa0*/  WARPSYNC.COLLECTIVE R15, `(.L_x_5072) ;  /* 0x000000000f087348 */ /* 0x000fea0003c00000 */
[----:B------:R0:W1:Y:S02]  /*12fb0*/  SHFL.IDX P6, R14, R13, R12, R11 ;  /* 0x0000000c0d0e7389 */ /* 0x00006400000c000b */
[----:B01----:R-:W-:Y:S01]  /*12fc0*/  ENDCOLLECTIVE ;  /* 0x000000000000791b */ /* 0x003fe20003800000 */
.L_x_5072:
        /* <DEDUP_REMOVED lines=16> */
.L_x_5073:
[----:B------:R-:W-:Y:S02]  /*130d0*/  IMAD.MOV.U32 R13, RZ, RZ, R4 ;  /* 0x000000ffff0d7224 */ /* 0x000fe400078e0004 */
[----:B------:R-:W-:Y:S02]  /*130e0*/  IMAD.MOV.U32 R12, RZ, RZ, 0x7 ;  /* 0x00000007ff0c7424 */ /* 0x000fe400078e00ff */
[----:B------:R-:W-:-:S07]  /*130f0*/  IMAD.MOV.U32 R3, RZ, RZ, R14 ;  /* 0x000000ffff037224 */ /* 0x000fce00078e000e */
[----:B------:R-:W-:Y:S05]  /*13100*/  WARPSYNC.COLLECTIVE R15, `(.L_x_5074) ;  /* 0x000000000f087348 */ /* 0x000fea0003c00000 */
[----:B------:R0:W1:Y:S02]  /*13110*/  SHFL.IDX P6, R14, R13, R12, R11 ;  /* 0x0000000c0d0e7389 */ /* 0x00006400000c000b */
[----:B01----:R-:W-:Y:S01]  /*13120*/  ENDCOLLECTIVE ;  /* 0x000000000000791b */ /* 0x003fe20003800000 */
.L_x_5074:
[----:B------:R-:W-:-:S05]  /*13130*/  @!P0 LEA R3, P2, R7, R3, 0x1 ;  /* 0x0000000307038211 */ /* 0x000fca00078408ff */
[----:B------:R-:W-:-:S05]  /*13140*/  @!P0 IMAD.X R2, RZ, RZ, R2, P2 ;  /* 0x000000ffff028224 */ /* 0x000fca00010e0602 */
[----:B------:R-:W-:Y:S02]  /*13150*/  @!P0 LOP3.LUT R3, R3, R2, RZ, 0x3c, !PT ;  /* 0x0000000203038212 */ /* 0x000fe400078e3cff */
[----:B------:R-:W-:Y:S02]  /*13160*/  MOV R13, R0 ;  /* 0x00000000000d7202 */ /* 0x000fe40000000f00 */
        /* <DEDUP_REMOVED lines=10> */
.L_x_5075:
[----:B------:R-:W-:Y:S05]  /*13210*/  BRA `(.L_x_5076) ;  /* 0xffffffc0001c7947 */ /* 0x000fea000383ffff */
.L_x_4990:
[----:B0-----:R0:W1:Y:S02]  /*13220*/  SYNCS.PHASECHK.TRANS64.TRYWAIT P0, [R22+URZ+0x22820], R3 ;  /* 0x02282003160075a7 */ /* 0x001064000800017f */
[----:B-1----:R-:W-:Y:S05]  /*13230*/  @!P0 NANOSLEEP.SYNCS 0x989680 ;  /* 0x009896800000895d */ /* 0x002fea0003900000 */
[----:B------:R-:W1:Y:S02]  /*13240*/  @!P0 SYNCS.PHASECHK.TRANS64 P0, [R22+URZ+0x22820], R3 ;  /* 0x02282003160085a7 */ /* 0x000e64000800007f */
[----:B-1----:R-:W-:Y:S05]  /*13250*/  @!P0 BRA `(.L_x_4990) ;  /* 0xfffffffc00f08947 */ /* 0x002fea000383ffff */
[----:B------:R-:W-:Y:S05]  /*13260*/  BRA `(.L_x_5077) ;  /* 0xffffffc000787947 */ /* 0x000fea000383ffff */
.L_x_4993:
[----:B-1----:R1:W2:Y:S02]  /*13270*/  SYNCS.PHASECHK.TRANS64.TRYWAIT P0, [R33+URZ+0x22860], R0 ;  /* 0x02286000210075a7 */ /* 0x0022a4000800017f */
[----:B--2---:R-:W-:Y:S05]  /*13280*/  @!P0 NANOSLEEP.SYNCS 0x989680 ;  /* 0x009896800000895d */ /* 0x004fea0003900000 */
[----:B------:R-:W2:Y:S02]  /*13290*/  @!P0 SYNCS.PHASECHK.TRANS64 P0, [R33+URZ+0x22860], R0 ;  /* 0x02286000210085a7 */ /* 0x000ea4000800007f */
[----:B--2---:R-:W-:Y:S05]  /*132a0*/  @!P0 BRA `(.L_x_4993) ;  /* 0xfffffffc00f08947 */ /* 0x004fea000383ffff */
[----:B------:R-:W-:Y:S05]  /*132b0*/  BRA `(.L_x_5078) ;  /* 0xffffffc000887947 */ /* 0x000fea000383ffff */
.L_x_4994:
        /* <DEDUP_REMOVED lines=8> */
.L_x_5080:
[----:B------:R-:W-:Y:S05]  /*13340*/  BSYNC B0 ;  /* 0x0000000000007941 */ /* 0x000fea0003800000 */
.L_x_5079:
[----:B------:R-:W0:Y:S01]  /*13350*/  S2R R7, SR_TID.X ;  /* 0x0000000000077919 */ /* 0x000e220000002100 */
[----:B------:R-:W-:Y:S01]  /*13360*/  IMAD.MOV.U32 R13, RZ, RZ, R5 ;  /* 0x000000ffff0d7224 */ /* 0x000fe200078e0005 */
[----:B------:R-:W-:Y:S01]  /*13370*/  MOV R12, RZ ;  /* 0x000000ff000c7202 */ /* 0x000fe20000000f00 */
[----:B------:R-:W-:Y:S01]  /*13380*/  IMAD.MOV.U32 R11, RZ, RZ, 0x181f ;  /* 0x0000181fff0b7424 */ /* 0x000fe200078e00ff */
[C---:B------:R-:W-:Y:S01]  /*13390*/  LOP3.LUT P2, RZ, R25.reuse, 0x2, RZ, 0xc0, !PT ;  /* 0x0000000219ff7812 */ /* 0x040fe2000784c0ff */
[----:B------:R-:W-:Y:S01]  /*133a0*/  IMAD.MOV.U32 R15, RZ, RZ, -0x1 ;  /* 0xffffffffff0f7424 */ /* 0x000fe200078e00ff */
[----:B------:R-:W-:Y:S01]  /*133b0*/  LOP3.LUT P1, RZ, R25, 0x4, RZ, 0xc0, !PT ;  /* 0x0000000419ff7812 */ /* 0x000fe2000782c0ff */
[----:B------:R-:W-:Y:S02]  /*133c0*/  IMAD.MOV.U32 R3, RZ, RZ, R14 ;  /* 0x000000ffff037224 */ /* 0x000fe400078e000e */
[----:B------:R-:W-:-:S10]  /*133d0*/  IMAD R4, R4, 0x2, R22 ;  /* 0x0000000204047824 */ /* 0x000fd400078e0216 */
[----:B0-----:R-:W-:Y:S05]  /*133e0*/  WARPSYNC.COLLECTIVE R15, `(.L_x_5081) ;  /* 0x000000000f087348 */ /* 0x001fea0003c00000 */
[----:B------:R1:W2:Y:S02]  /*133f0*/  SHFL.IDX P6, R14, R13, R12, R11 ;  /* 0x0000000c0d0e7389 */ /* 0x0002a400000c000b */
[----:B012---:R-:W-:Y:S01]  /*13400*/  ENDCOLLECTIVE ;  /* 0x000000000000791b */ /* 0x007fe20003800000 */
.L_x_5081:
[----:B------:R-:W-:Y:S02]  /*13410*/  ISETP.LT.OR P4, PT, R32, 0x1, !P1 ;  /* 0x000000012000780c */ /* 0x000fe40004f81670 */
[----:B------:R-:W-:Y:S01]  /*13420*/  MOV R13, R6 ;  /* 0x00000006000d7202 */ /* 0x000fe20000000f00 */
        /* <DEDUP_REMOVED lines=10> */
.L_x_5082:
        /* <DEDUP_REMOVED lines=17> */
.L_x_5083:
[----:B------:R-:W-:Y:S02]  /*135e0*/  IMAD.MOV.U32 R13, RZ, RZ, R6 ;  /* 0x000000ffff0d7224 */ /* 0x000fe400078e0006 */
[----:B------:R-:W-:Y:S01]  /*135f0*/  IMAD.MOV.U32 R12, RZ, RZ, 0x2 ;  /* 0x00000002ff0c7424 */ /* 0x000fe200078e00ff */
[----:B------:R-:W-:-:S13]  /*13600*/  IADD3 R2, P4, R14, R0, RZ ;  /* 0x000000000e027210 */ /* 0x000fda0007f9e0ff */
[----:B------:R-:W-:Y:S05]  /*13610*/  WARPSYNC.COLLECTIVE R15, `(.L_x_5084) ;  /* 0x000000000f087348 */ /* 0x000fea0003c00000 */
[----:B------:R0:W1:Y:S02]  /*13620*/  SHFL.IDX P6, R14, R13, R12, R11 ;  /* 0x0000000c0d0e7389 */ /* 0x00006400000c000b */
[----:B01----:R-:W-:Y:S01]  /*13630*/  ENDCOLLECTIVE ;  /* 0x000000000000791b */ /* 0x003fe20003800000 */
.L_x_5084:
        /* <DEDUP_REMOVED lines=17> */
.L_x_5085:
[----:B------:R-:W-:Y:S02]  /*13750*/  IMAD.MOV.U32 R13, RZ, RZ, R6 ;  /* 0x000000ffff0d7224 */ /* 0x000fe400078e0006 */
[----:B------:R-:W-:Y:S01]  /*13760*/  IMAD.MOV.U32 R12, RZ, RZ, 0x3 ;  /* 0x00000003ff0c7424 */ /* 0x000fe200078e00ff */
[----:B------:R-:W-:-:S13]  /*13770*/  IADD3 R2, P4, R14, R0, RZ ;  /* 0x000000000e027210 */ /* 0x000fda0007f9e0ff */
[----:B------:R-:W-:Y:S05]  /*13780*/  WARPSYNC.COLLECTIVE R15, `(.L_x_5086) ;  /* 0x000000000f087348 */ /* 0x000fea0003c00000 */
[----:B------:R0:W1:Y:S02]  /*13790*/  SHFL.IDX P6, R14, R13, R12, R11 ;  /* 0x0000000c0d0e7389 */ /* 0x00006400000c000b */
[----:B01----:R-:W-:Y:S01]  /*137a0*/  ENDCOLLECTIVE ;  /* 0x000000000000791b */ /* 0x003fe20003800000 */
.L_x_5086:
        /* <DEDUP_REMOVED lines=17> */
.L_x_5087:
[----:B------:R-:W-:Y:S02]  /*138c0*/  IMAD.MOV.U32 R13, RZ, RZ, R6 ;  /* 0x000000ffff0d7224 */ /* 0x000fe400078e0006 */
[----:B------:R-:W-:Y:S01]  /*138d0*/  IMAD.MOV.U32 R12, RZ, RZ, 0x4 ;  /* 0x00000004ff0c7424 */ /* 0x000fe200078e00ff */
[----:B------:R-:W-:-:S13]  /*138e0*/  IADD3 R2, P4, R14, R0, RZ ;  /* 0x000000000e027210 */ /* 0x000fda0007f9e0ff */
[----:B------:R-:W-:Y:S05]  /*138f0*/  WARPSYNC.COLLECTIVE R15, `(.L_x_5088) ;  /* 0x000000000f087348 */ /* 0x000fea0003c00000 */
[----:B------:R0:W1:Y:S02]  /*13900*/  SHFL.IDX P6, R14, R13, R12, R11 ;  /* 0x0000000c0d0e7389 */ /* 0x00006400000c000b */
[----:B01----:R-:W-:Y:S01]  /*13910*/  ENDCOLLECTIVE ;  /* 0x000000000000791b */ /* 0x003fe20003800000 */
.L_x_5088:
        /* <DEDUP_REMOVED lines=17> */
.L_x_5089:
[----:B------:R-:W-:Y:S01]  /*13a30*/  IMAD.MOV.U32 R13, RZ, RZ, R6 ;  /* 0x000000ffff0d7224 */ /* 0x000fe200078e0006 */
[----:B------:R-:W-:Y:S02]  /*13a40*/  MOV R12, 0x5 ;  /* 0x00000005000c7802 */ /* 0x000fe40000000f00 */
[----:B------:R-:W-:-:S13]  /*13a50*/  IADD3 R2, P4, R14, R0, RZ ;  /* 0x000000000e027210 */ /* 0x000fda0007f9e0ff */
[----:B------:R-:W-:Y:S05]  /*13a60*/  WARPSYNC.COLLECTIVE R15, `(.L_x_5090) ;  /* 0x000000000f087348 */ /* 0x000fea0003c00000 */
[----:B------:R0:W1:Y:S02]  /*13a70*/  SHFL.IDX P6, R14, R13, R12, R11 ;  /* 0x0000000c0d0e7389 */ /* 0x00006400000c000b */
[----:B01----:R-:W-:Y:S01]  /*13a80*/  ENDCOLLECTIVE ;  /* 0x000000000000791b */ /* 0x003fe20003800000 */
.L_x_5090:
        /* <DEDUP_REMOVED lines=12> */
.L_x_5091:
        /* <DEDUP_REMOVED lines=9> */
.L_x_5001:
[----:B0-----:R0:W1:Y:S02]  /*13be0*/  SYNCS.PHASECHK.TRANS64.TRYWAIT P0, [R10+URZ+0x22840], R20 ;  /* 0x022840140a0075a7 */ /* 0x001064000800017f */
[----:B-1----:R-:W-:Y:S05]  /*13bf0*/  @!P0 NANOSLEEP.SYNCS 0x989680 ;  /* 0x009896800000895d */ /* 0x002fea0003900000 */
[----:B------:R-:W1:Y:S02]  /*13c00*/  @!P0 SYNCS.PHASECHK.TRANS64 P0, [R10+URZ+0x22840], R20 ;  /* 0x022840140a0085a7 */ /* 0x000e64000800007f */
[----:B-1----:R-:W-:Y:S05]  /*13c10*/  @!P0 BRA `(.L_x_5001) ;  /* 0xfffffffc00f08947 */ /* 0x002fea000383ffff */
[----:B------:R-:W-:Y:S05]  /*13c20*/  BRA `(.L_x_5093) ;  /* 0xffffffc000f07947 */ /* 0x000fea000383ffff */
.L_x_5002:
        /* <DEDUP_REMOVED lines=8> */
.L_x_5095:
[----:B------:R-:W-:Y:S05]  /*13cb0*/  BSYNC B1 ;  /* 0x0000000000017941 */ /* 0x000fea0003800000 */
.L_x_5094:
[----:B------:R-:W-:Y:S01]  /*13cc0*/  IMAD.MOV.U32 R13, RZ, RZ, R6 ;  /* 0x000000ffff0d7224 */ /* 0x000fe200078e0006 */
[----:B------:R-:W-:Y:S01]  /*13cd0*/  MOV R3, R14 ;  /* 0x0000000e00037202 */ /* 0x000fe20000000f00 */
[----:B------:R-:W-:Y:S01]  /*13ce0*/  IMAD.MOV.U32 R12, RZ, RZ, RZ ;  /* 0x000000ffff0c7224 */ /* 0x000fe200078e00ff */
[----:B------:R-:W-:Y:S01]  /*13cf0*/  LEA R7, R7, R22, 0x1 ;  /* 0x0000001607077211 */ /* 0x000fe200078e08ff */
[----:B------:R-:W-:Y:S02]  /*13d00*/  IMAD.MOV.U32 R11, RZ, RZ, 0x181f ;  /* 0x0000181fff0b7424 */ /* 0x000fe400078e00ff */
[----:B------:R-:W-:-:S07]  /*13d10*/  IMAD.MOV.U32 R15, RZ, RZ, -0x1 ;  /* 0xffffffffff0f7424 */ /* 0x000fce00078e00ff */
[----:B------:R-:W-:Y:S05]  /*13d20*/  WARPSYNC.COLLECTIVE R15, `(.L_x_5096) ;  /* 0x000000000f087348 */ /* 0x000fea0003c00000 */
[----:B------:R0:W1:Y:S02]  /*13d30*/  SHFL.IDX P6, R14, R13, R12, R11 ;  /* 0x0000000c0d0e7389 */ /* 0x00006400000c000b */
[----:B01----:R-:W-:Y:S01]  /*13d40*/  ENDCOLLECTIVE ;  /* 0x000000000000791b */ /* 0x003fe20003800000 */
.L_x_5096:
[----:B------:R-:W-:Y:S02]  /*13d50*/  IMAD.MOV.U32 R13, RZ, RZ, R8 ;  /* 0x000000ffff0d7224 */ /* 0x000fe400078e0008 */
[----:B------:R-:W-:Y:S02]  /*13d60*/  IMAD.MOV.U32 R12, RZ, RZ, 0x1 ;  /* 0x00000001ff0c7424 */ /* 0x000fe400078e00ff */
[----:B------:R-:W-:-:S07]  /*13d70*/  IMAD.MOV.U32 R2, RZ, RZ, R14 ;  /* 0x000000ffff027224 */ /* 0x000fce00078e000e */
[----:B------:R-:W-:Y:S05]  /*13d80*/  WARPSYNC.COLLECTIVE R15, `(.L_x_5097) ;  /* 0x000000000f087348 */ /* 0x000fea0003c00000 */
[----:B------:R0:W1:Y:S02]  /*13d90*/  SHFL.IDX P6, R14, R13, R12, R11 ;  /* 0x0000000c0d0e7389 */ /* 0x00006400000c000b */
[----:B01----:R-:W-:Y:S01]  /*13da0*/  ENDCOLLECTIVE ;  /* 0x000000000000791b */ /* 0x003fe20003800000 */
.L_x_5097:
        /* <DEDUP_REMOVED lines=11> */
.L_x_5098:
[----:B------:R-:W-:Y:S01]  /*13e60*/  MOV R13, R8 ;  /* 0x00000008000d7202 */ /* 0x000fe20000000f00 */
[----:B------:R-:W-:Y:S02]  /*13e70*/  IMAD.MOV.U32 R12, RZ, RZ, 0x2 ;  /* 0x00000002ff0c7424 */ /* 0x000fe400078e00ff */
[----:B------:R-:W-:-:S07]  /*13e80*/  IMAD.MOV.U32 R2, RZ, RZ, R14 ;  /* 0x000000ffff027224 */ /* 0x000fce00078e000e */
[----:B------:R-:W-:Y:S05]  /*13e90*/  WARPSYNC.COLLECTIVE R15, `(.L_x_5099) ;  /* 0x000000000f087348 */ /* 0x000fea0003c00000 */
[----:B------:R0:W1:Y:S02]  /*13ea0*/  SHFL.IDX P6, R14, R13, R12, R11 ;  /* 0x0000000c0d0e7389 */ /* 0x00006400000c000b */
[----:B01----:R-:W-:Y:S01]  /*13eb0*/  ENDCOLLECTIVE ;  /* 0x000000000000791b */ /* 0x003fe20003800000 */
.L_x_5099:
        /* <DEDUP_REMOVED lines=11> */
.L_x_5100:
[----:B------:R-:W-:Y:S01]  /*13f70*/  MOV R13, R8 ;  /* 0x00000008000d7202 */ /* 0x000fe20000000f00 */
[----:B------:R-:W-:Y:S02]  /*13f80*/  IMAD.MOV.U32 R12, RZ, RZ, 0x3 ;  /* 0x00000003ff0c7424 */ /* 0x000fe400078e00ff */
[----:B------:R-:W-:-:S07]  /*13f90*/  IMAD.MOV.U32 R2, RZ, RZ, R14 ;  /* 0x000000ffff027224 */ /* 0x000fce00078e000e */
[----:B------:R-:W-:Y:S05]  /*13fa0*/  WARPSYNC.COLLECTIVE R15, `(.L_x_5101) ;  /* 0x000000000f087348 */ /* 0x000fea0003c00000 */
[----:B------:R0:W1:Y:S02]  /*13fb0*/  SHFL.IDX P6, R14, R13, R12, R11 ;  /* 0x0000000c0d0e7389 */ /* 0x00006400000c000b */
[----:B01----:R-:W-:Y:S01]  /*13fc0*/  ENDCOLLECTIVE ;  /* 0x000000000000791b */ /* 0x003fe20003800000 */
.L_x_5101:
        /* <DEDUP_REMOVED lines=11> */
.L_x_5102:
[----:B------:R-:W-:Y:S01]  /*14080*/  MOV R13, R8 ;  /* 0x00000008000d7202 */ /* 0x000fe20000000f00 */
[----:B------:R-:W-:Y:S02]  /*14090*/  IMAD.MOV.U32 R12, RZ, RZ, 0x4 ;  /* 0x00000004ff0c7424 */ /* 0x000fe400078e00ff */
[----:B------:R-:W-:-:S07]  /*140a0*/  IMAD.MOV.U32 R2, RZ, RZ, R14 ;  /* 0x000000ffff027224 */ /* 0x000fce00078e000e */
[----:B------:R-:W-:Y:S05]  /*140b0*/  WARPSYNC.COLLECTIVE R15, `(.L_x_5103) ;  /* 0x000000000f087348 */ /* 0x000fea0003c00000 */
[----:B------:R0:W1:Y:S02]  /*140c0*/  SHFL.IDX P6, R14, R13, R12, R11 ;  /* 0x0000000c0d0e7389 */ /* 0x00006400000c000b */
[----:B01----:R-:W-:Y:S01]  /*140d0*/  ENDCOLLECTIVE ;  /* 0x000000000000791b */ /* 0x003fe20003800000 */
.L_x_5103:
        /* <DEDUP_REMOVED lines=11> */
.L_x_5104:
[----:B------:R-:W-:Y:S01]  /*14190*/  MOV R13, R8 ;  /* 0x00000008000d7202 */ /* 0x000fe20000000f00 */
[----:B------:R-:W-:Y:S02]  /*141a0*/  IMAD.MOV.U32 R12, RZ, RZ, 0x5 ;  /* 0x00000005ff0c7424 */ /* 0x000fe400078e00ff */
[----:B------:R-:W-:-:S07]  /*141b0*/  IMAD.MOV.U32 R2, RZ, RZ, R14 ;  /* 0x000000ffff027224 */ /* 0x000fce00078e000e */
[----:B------:R-:W-:Y:S05]  /*141c0*/  WARPSYNC.COLLECTIVE R15, `(.L_x_5105) ;  /* 0x000000000f087348 */ /* 0x000fea0003c00000 */
[----:B------:R0:W1:Y:S02]  /*141d0*/  SHFL.IDX P6, R14, R13, R12, R11 ;  /* 0x0000000c0d0e7389 */ /* 0x00006400000c000b */
[----:B01----:R-:W-:Y:S01]  /*141e0*/  ENDCOLLECTIVE ;  /* 0x000000000000791b */ /* 0x003fe20003800000 */
.L_x_5105:
        /* <DEDUP_REMOVED lines=11> */
.L_x_5106:
[----:B------:R-:W-:Y:S05]  /*142a0*/  BRA `(.L_x_5107) ;  /* 0xffffffc000207947 */ /* 0x000fea000383ffff */
.L_x_5007:
[----:B--2---:R2:W3:Y:S02]  /*142b0*/  SYNCS.PHASECHK.TRANS64.TRYWAIT P0, [R10+URZ+0x22860], R20 ;  /* 0x022860140a0075a7 */ /* 0x0044e4000800017f */
[----:B---3--:R-:W-:Y:S05]  /*142c0*/  @!P0 NANOSLEEP.SYNCS 0x989680 ;  /* 0x009896800000895d */ /* 0x008fea0003900000 */
[----:B------:R-:W3:Y:S02]  /*142d0*/  @!P0 SYNCS.PHASECHK.TRANS64 P0, [R10+URZ+0x22860], R20 ;  /* 0x022860140a0085a7 */ /* 0x000ee4000800007f */
[----:B---3--:R-:W-:Y:S05]  /*142e0*/  @!P0 BRA `(.L_x_5007) ;  /* 0xfffffffc00f08947 */ /* 0x008fea000383ffff */
[----:B------:R-:W-:Y:S05]  /*142f0*/  BRA `(.L_x_5108) ;  /* 0xffffffc000707947 */ /* 0x000fea000383ffff */
.L_x_5008:
[----:B------:R-:W-:Y:S01]  /*14300*/  BSSY B1, `(.L_x_5109) ;  /* 0x0000008000017945 */ /* 0x000fe20003800000 */
[----:B------:R-:W-:Y:S01]  /*14310*/  IMAD.MOV.U32 R13, RZ, RZ, R25 ;  /* 0x000000ffff0d7224 */ /* 0x000fe200078e0019 */
[----:B------:R-:W-:Y:S01]  /*14320*/  MOV R11, 0x181f ;  /* 0x0000181f000b7802 */ /* 0x000fe20000000f00 */
[----:B------:R-:W-:Y:S02]  /*14330*/  IMAD.MOV.U32 R12, RZ, RZ, RZ ;  /* 0x000000ffff0c7224 */ /* 0x000fe400078e00ff */
[----:B------:R-:W-:-:S07]  /*14340*/  IMAD.MOV.U32 R15, RZ, RZ, -0x1 ;  /* 0xffffffffff0f7424 */ /* 0x000fce00078e00ff */
[----:B-1----:R-:W-:Y:S05]  /*14350*/  WARPSYNC.COLLECTIVE R15, `(.L_x_5110) ;  /* 0x000000000f087348 */ /* 0x002fea0003c00000 */
[----:B------:R0:W2:Y:S02]  /*14360*/  SHFL.IDX P6, R14, R13, R12, R11 ;  /* 0x0000000c0d0e7389 */ /* 0x0000a400000c000b */
[----:B012---:R-:W-:Y:S01]  /*14370*/  ENDCOLLECTIVE ;  /* 0x000000000000791b */ /* 0x007fe20003800000 */
.L_x_5110:
[----:B------:R-:W-:Y:S05]  /*14380*/  BSYNC B1 ;  /* 0x0000000000017941 */ /* 0x000fea0003800000 */
.L_x_5109:
        /* <DEDUP_REMOVED lines=9> */
.L_x_5111:
[----:B------:R-:W-:Y:S02]  /*14420*/  IMAD.MOV.U32 R13, RZ, RZ, R25 ;  /* 0x000000ffff0d7224 */ /* 0x000fe400078e0019 */
[----:B------:R-:W-:Y:S01]  /*14430*/  IMAD.MOV.U32 R12, RZ, RZ, 0x1 ;  /* 0x00000001ff0c7424 */ /* 0x000fe200078e00ff */
[----:B------:R-:W-:-:S13]  /*14440*/  IADD3 R2, P0, R14, R0, RZ ;  /* 0x000000000e027210 */ /* 0x000fda0007f1e0ff */
[----:B------:R-:W-:Y:S05]  /*14450*/  WARPSYNC.COLLECTIVE R15, `(.L_x_5112) ;  /* 0x000000000f087348 */ /* 0x000fea0003c00000 */
[----:B------:R0:W1:Y:S02]  /*14460*/  SHFL.IDX P6, R14, R13, R12, R11 ;  /* 0x0000000c0d0e7389 */ /* 0x00006400000c000b */
[----:B01----:R-:W-:Y:S01]  /*14470*/  ENDCOLLECTIVE ;  /* 0x000000000000791b */ /* 0x003fe20003800000 */
.L_x_5112:
        /* <DEDUP_REMOVED lines=13> */
.L_x_5113:
[----:B------:R-:W-:Y:S02]  /*14550*/  IMAD.MOV.U32 R13, RZ, RZ, R25 ;  /* 0x000000ffff0d7224 */ /* 0x000fe400078e0019 */
[----:B------:R-:W-:Y:S01]  /*14560*/  IMAD.MOV.U32 R12, RZ, RZ, 0x2 ;  /* 0x00000002ff0c7424 */ /* 0x000fe200078e00ff */
[----:B------:R-:W-:-:S13]  /*14570*/  IADD3 R2, P0, R14, R0, RZ ;  /* 0x000000000e027210 */ /* 0x000fda0007f1e0ff */
[----:B------:R-:W-:Y:S05]  /*14580*/  WARPSYNC.COLLECTIVE R15, `(.L_x_5114) ;  /* 0x000000000f087348 */ /* 0x000fea0003c00000 */
[----:B------:R0:W1:Y:S02]  /*14590*/  SHFL.IDX P6, R14, R13, R12, R11 ;  /* 0x0000000c0d0e7389 */ /* 0x00006400000c000b */
[----:B01----:R-:W-:Y:S01]  /*145a0*/  ENDCOLLECTIVE ;  /* 0x000000000000791b */ /* 0x003fe20003800000 */
.L_x_5114:
        /* <DEDUP_REMOVED lines=13> */
.L_x_5115:
[----:B------:R-:W-:Y:S02]  /*14680*/  IMAD.MOV.U32 R13, RZ, RZ, R25 ;  /* 0x000000ffff0d7224 */ /* 0x000fe400078e0019 */
[----:B------:R-:W-:Y:S01]  /*14690*/  IMAD.MOV.U32 R12, RZ, RZ, 0x3 ;  /* 0x00000003ff0c7424 */ /* 0x000fe200078e00ff */
[----:B------:R-:W-:-:S07]  /*146a0*/  MOV R8, R14 ;  /* 0x0000000e00087202 */ /* 0x000fce0000000f00 */
[----:B------:R-:W-:Y:S05]  /*146b0*/  WARPSYNC.COLLECTIVE R15, `(.L_x_5116) ;  /* 0x000000000f087348 */ /* 0x000fea0003c00000 */
[----:B------:R0:W1:Y:S02]  /*146c0*/  SHFL.IDX P6, R14, R13, R12, R11 ;  /* 0x0000000c0d0e7389 */ /* 0x00006400000c000b */
[----:B01----:R-:W-:Y:S01]  /*146d0*/  ENDCOLLECTIVE ;  /* 0x000000000000791b */ /* 0x003fe20003800000 */
.L_x_5116:
        /* <DEDUP_REMOVED lines=14> */
.L_x_5117:
[----:B------:R-:W-:Y:S02]  /*147c0*/  IMAD.MOV.U32 R13, RZ, RZ, R25 ;  /* 0x000000ffff0d7224 */ /* 0x000fe400078e0019 */
[----:B------:R-:W-:Y:S01]  /*147d0*/  IMAD.MOV.U32 R12, RZ, RZ, 0x4 ;  /* 0x00000004ff0c7424 */ /* 0x000fe200078e00ff */
[----:B------:R-:W-:-:S13]  /*147e0*/  IADD3 R2, P0, R14, R0, RZ ;  /* 0x000000000e027210 */ /* 0x000fda0007f1e0ff */
[----:B------:R-:W-:Y:S05]  /*147f0*/  WARPSYNC.COLLECTIVE R15, `(.L_x_5118) ;  /* 0x000000000f087348 */ /* 0x000fea0003c00000 */
[----:B------:R0:W1:Y:S02]  /*14800*/  SHFL.IDX P6, R14, R13, R12, R11 ;  /* 0x0000000c0d0e7389 */ /* 0x00006400000c000b */
[----:B01----:R-:W-:Y:S01]  /*14810*/  ENDCOLLECTIVE ;  /* 0x000000000000791b */ /* 0x003fe20003800000 */
.L_x_5118:
[----:B------:R-:W-:-:S05]  /*14820*/  IADD3.X R3, RZ, R5, RZ, P0, !PT ;  /* 0x00000005ff037210 */ /* 0x000fca00007fe4ff */
        /* <DEDUP_REMOVED lines=12> */
.L_x_5119:
[----:B------:R-:W-:Y:S01]  /*148f0*/  MOV R13, R25 ;  /* 0x00000019000d7202 */ /* 0x000fe20000000f00 */
[----:B------:R-:W-:Y:S01]  /*14900*/  IMAD.MOV.U32 R12, RZ, RZ, 0x5 ;  /* 0x00000005ff0c7424 */ /* 0x000fe200078e00ff */
[----:B------:R-:W-:-:S13]  /*14910*/  IADD3 R2, P0, R14, R0, RZ ;  /* 0x000000000e027210 */ /* 0x000fda0007f1e0ff */
[----:B------:R-:W-:Y:S05]  /*14920*/  WARPSYNC.COLLECTIVE R15, `(.L_x_5120) ;  /* 0x000000000f087348 */ /* 0x000fea0003c00000 */
[----:B------:R0:W1:Y:S02]  /*14930*/  SHFL.IDX P6, R14, R13, R12, R11 ;  /* 0x0000000c0d0e7389 */ /* 0x00006400000c000b */
[----:B01----:R-:W-:Y:S01]  /*14940*/  ENDCOLLECTIVE ;  /* 0x000000000000791b */ /* 0x003fe20003800000 */
.L_x_5120:
        /* <DEDUP_REMOVED lines=13> */
.L_x_5121:
[----:B------:R-:W-:Y:S05]  /*14a20*/  BRA `(.L_x_5122) ;  /* 0xffffffbc00b87947 */ /* 0x000fea000383ffff */
.L_x_5016:
[----:B------:R-:W-:Y:S01]  /*14a30*/  BSSY B0, `(.L_x_5123) ;  /* 0x0000008000007945 */ /* 0x000fe20003800000 */
[----:B------:R-:W-:Y:S01]  /*14a40*/  IMAD.MOV.U32 R13, RZ, RZ, R16 ;  /* 0x000000ffff0d7224 */ /* 0x000fe200078e0010 */
[----:B------:R-:W-:Y:S01]  /*14a50*/  MOV R11, 0x1f ;  /* 0x0000001f000b7802 */ /* 0x000fe20000000f00 */
[----:B------:R-:W-:Y:S02]  /*14a60*/  IMAD.MOV.U32 R12, RZ, RZ, RZ ;  /* 0x000000ffff0c7224 */ /* 0x000fe400078e00ff */
[----:B------:R-:W-:-:S07]  /*14a70*/  IMAD.MOV.U32 R15, RZ, RZ, -0x1 ;  /* 0xffffffffff0f7424 */ /* 0x000fce00078e00ff */
[----:B01----:R-:W-:Y:S05]  /*14a80*/  WARPSYNC.COLLECTIVE R15, `(.L_x_5124) ;  /* 0x000000000f087348 */ /* 0x003fea0003c00000 */
[----:B------:R2:W3:Y:S02]  /*14a90*/  SHFL.IDX P6, R14, R13, R12, R11 ;  /* 0x0000000c0d0e7389 */ /* 0x0004e400000c000b */
[----:B0123--:R-:W-:Y:S01]  /*14aa0*/  ENDCOLLECTIVE ;  /* 0x000000000000791b */ /* 0x00ffe20003800000 */
.L_x_5124:
[----:B------:R-:W-:Y:S05]  /*14ab0*/  BSYNC B0 ;  /* 0x0000000000007941 */ /* 0x000fea0003800000 */
.L_x_5123:
        /* <DEDUP_REMOVED lines=9> */
.L_x_5125:
[----:B------:R-:W-:Y:S02]  /*14b50*/  ULDC UR4, c[0x0][0xc3c] ;  /* 0x00030f0000047ab9 */ /* 0x000fe40000000800 */
[----:B------:R-:W-:-:S13]  /*14b60*/  ISETP.GE.OR P1, PT, R5, UR4, !P0 ;  /* 0x0000000405007c0c */ /* 0x000fda000c726670 */
[----:B------:R-:W0:Y:S01]  /*14b70*/  @!P1 LDC.64 R2, c[0x0][0xc80] ;  /* 0x00032000ff029b82 */ /* 0x000e220000000a00 */
[----:B------:R-:W-:Y:S01]  /*14b80*/  MOV R11, RZ ;  /* 0x000000ff000b7202 */ /* 0x000fe20000000f00 */
        /* <DEDUP_REMOVED lines=14> */
.L_x_5126:
[----:B------:R-:W-:Y:S01]  /*14c70*/  IMAD.MOV.U32 R12, RZ, RZ, 0x2 ;  /* 0x00000002ff0c7424 */ /* 0x000fe200078e00ff */
[----:B------:R-:W-:-:S05]  /*14c80*/  SEL R6, R14, RZ, P1 ;  /* 0x000000ff0e067207 */ /* 0x000fca0000800000 */
[----:B------:R-:W-:-:S04]  /*14c90*/  IMAD.IADD R6, R5, 0x1, R6 ;  /* 0x0000000105067824 */ /* 0x000fc800078e0206 */
[----:B------:R-:W-:-:S07]  /*14ca0*/  IMAD.MOV.U32 R13, RZ, RZ, R6 ;  /* 0x000000ffff0d7224 */ /* 0x000fce00078e0006 */
[----:B------:R-:W-:Y:S05]  /*14cb0*/  WARPSYNC.COLLECTIVE R15, `(.L_x_5127) ;  /* 0x000000000f087348 */ /* 0x000fea0003c00000 */
[----:B------:R0:W1:Y:S02]  /*14cc0*/  SHFL.UP P6, R14, R13, R12, R11 ;  /* 0x0400000c0d0e7389 */ /* 0x00006400000c000b */
[----:B01----:R-:W-:Y:S01]  /*14cd0*/  ENDCOLLECTIVE ;  /* 0x000000000000791b */ /* 0x003fe20003800000 */
.L_x_5127:
[----:B------:R-:W-:Y:S02]  /*14ce0*/  MOV R12, 0x4 ;  /* 0x00000004000c7802 */ /* 0x000fe40000000f00 */
[----:B------:R-:W-:-:S05]  /*14cf0*/  SEL R7, R14, RZ, P2 ;  /* 0x000000ff0e077207 */ /* 0x000fca0001000000 */
[----:B------:R-:W-:-:S04]  /*14d00*/  IMAD.IADD R7, R6, 0x1, R7 ;  /* 0x0000000106077824 */ /* 0x000fc800078e0207 */
[----:B------:R-:W-:-:S07]  /*14d10*/  IMAD.MOV.U32 R13, RZ, RZ, R7 ;  /* 0x000000ffff0d7224 */ /* 0x000fce00078e0007 */
[----:B------:R-:W-:Y:S05]  /*14d20*/  WARPSYNC.COLLECTIVE R15, `(.L_x_5128) ;  /* 0x000000000f087348 */ /* 0x000fea0003c00000 */
[----:B------:R0:W1:Y:S02]  /*14d30*/  SHFL.UP P6, R14, R13, R12, R11 ;  /* 0x0400000c0d0e7389 */ /* 0x00006400000c000b */
[----:B01----:R-:W-:Y:S01]  /*14d40*/  ENDCOLLECTIVE ;  /* 0x000000000000791b */ /* 0x003fe20003800000 */
.L_x_5128:
[----:B------:R-:W-:Y:S01]  /*14d50*/  IMAD.MOV.U32 R12, RZ, RZ, 0x8 ;  /* 0x00000008ff0c7424 */ /* 0x000fe200078e00ff */
[----:B------:R-:W-:-:S05]  /*14d60*/  SEL R2, R14, RZ, P3 ;  /* 0x000000ff0e027207 */ /* 0x000fca0001800000 */
[----:B------:R-:W-:-:S04]  /*14d70*/  IMAD.IADD R2, R7, 0x1, R2 ;  /* 0x0000000107027824 */ /* 0x000fc800078e0202 */
[----:B------:R-:W-:-:S07]  /*14d80*/  IMAD.MOV.U32 R13, RZ, RZ, R2 ;  /* 0x000000ffff0d7224 */ /* 0x000fce00078e0002 */
[----:B------:R-:W-:Y:S05]  /*14d90*/  WARPSYNC.COLLECTIVE R15, `(.L_x_5129) ;  /* 0x000000000f087348 */ /* 0x000fea0003c00000 */
[----:B------:R0:W1:Y:S02]  /*14da0*/  SHFL.UP P6, R14, R13, R12, R11 ;  /* 0x0400000c0d0e7389 */ /* 0x00006400000c000b */
[----:B01----:R-:W-:Y:S01]  /*14db0*/  ENDCOLLECTIVE ;  /* 0x000000000000791b */ /* 0x003fe20003800000 */
.L_x_5129:
[----:B------:R-:W-:Y:S02]  /*14dc0*/  MOV R12, 0x10 ;  /* 0x00000010000c7802 */ /* 0x000fe40000000f00 */
[----:B------:R-:W-:-:S05]  /*14dd0*/  SEL R3, R14, RZ, P4 ;  /* 0x000000ff0e037207 */ /* 0x000fca0002000000 */
[----:B------:R-:W-:-:S04]  /*14de0*/  IMAD.IADD R3, R2, 0x1, R3 ;  /* 0x0000000102037824 */ /* 0x000fc800078e0203 */
[----:B------:R-:W-:-:S07]  /*14df0*/  IMAD.MOV.U32 R13, RZ, RZ, R3 ;  /* 0x000000ffff0d7224 */ /* 0x000fce00078e0003 */
[----:B------:R-:W-:Y:S05]  /*14e00*/  WARPSYNC.COLLECTIVE R15, `(.L_x_5130) ;  /* 0x000000000f087348 */ /* 0x000fea0003c00000 */
[----:B------:R0:W1:Y:S02]  /*14e10*/  SHFL.UP P6, R14, R13, R12, R11 ;  /* 0x0400000c0d0e7389 */ /* 0x00006400000c000b */
[----:B01----:R-:W-:Y:S01]  /*14e20*/  ENDCOLLECTIVE ;  /* 0x000000000000791b */ /* 0x003fe20003800000 */
.L_x_5130:
        /* <DEDUP_REMOVED lines=8> */
.L_x_5131:
[----:B------:R-:W-:Y:S05]  /*14eb0*/  BRA `(.L_x_5132) ;  /* 0xffffffc000147947 */ /* 0x000fea000383ffff */
.L_x_5021:
[----:B------:R-:W-:Y:S01]  /*14ec0*/  BSSY B0, `(.L_x_5133) ;  /* 0x0000008000007945 */ /* 0x000fe20003800000 */
[----:B-----5:R-:W-:Y:S01]  /*14ed0*/  IMAD.MOV.U32 R13, RZ, RZ, R5 ;  /* 0x000000ffff0d7224 */ /* 0x020fe200078e0005 */
[----:B------:R-:W-:Y:S01]  /*14ee0*/  MOV R12, 0x1 ;  /* 0x00000001000c7802 */ /* 0x000fe20000000f00 */
[----:B------:R-:W-:Y:S02]  /*14ef0*/  IMAD.MOV.U32 R11, RZ, RZ, RZ ;  /* 0x000000ffff0b7224 */ /* 0x000fe400078e00ff */
[----:B------:R-:W-:-:S07]  /*14f00*/  IMAD.MOV.U32 R15, RZ, RZ, -0x1 ;  /* 0xffffffffff0f7424 */ /* 0x000fce00078e00ff */
[----:B0123--:R-:W-:Y:S05]  /*14f10*/  WARPSYNC.COLLECTIVE R15, `(.L_x_5134) ;  /* 0x000000000f087348 */ /* 0x00ffea0003c00000 */
[----:B------:R4:W0:Y:S02]  /*14f20*/  SHFL.UP P6, R14, R13, R12, R11 ;  /* 0x0400000c0d0e7389 */ /* 0x00082400000c000b */
[----:B01234-:R-:W-:Y:S01]  /*14f30*/  ENDCOLLECTIVE ;  /* 0x000000000000791b */ /* 0x01ffe20003800000 */
.L_x_5134:
[----:B------:R-:W-:Y:S05]  /*14f40*/  BSYNC B0 ;  /* 0x0000000000007941 */ /* 0x000fea0003800000 */
.L_x_5133:
        /* <DEDUP_REMOVED lines=8> */
.L_x_5135:
[----:B------:R-:W-:Y:S01]  /*14fd0*/  IMAD.MOV.U32 R12, RZ, RZ, 0x4 ;  /* 0x00000004ff0c7424 */ /* 0x000fe200078e00ff */
[----:B------:R-:W-:-:S05]  /*14fe0*/  SEL R2, R14, RZ, P2 ;  /* 0x000000ff0e027207 */ /* 0x000fca0001000000 */
[----:B------:R-:W-:-:S04]  /*14ff0*/  IMAD.IADD R2, R13, 0x1, R2 ;  /* 0x000000010d027824 */ /* 0x000fc800078e0202 */
[----:B------:R-:W-:-:S07]  /*15000*/  IMAD.MOV.U32 R13, RZ, RZ, R2 ;  /* 0x000000ffff0d7224 */ /* 0x000fce00078e0002 */
[----:B------:R-:W-:Y:S05]  /*15010*/  WARPSYNC.COLLECTIVE R15, `(.L_x_5136) ;  /* 0x000000000f087348 */ /* 0x000fea0003c00000 */
[----:B------:R0:W1:Y:S02]  /*15020*/  SHFL.UP P6, R14, R13, R12, R11 ;  /* 0x0400000c0d0e7389 */ /* 0x00006400000c000b */
[----:B01----:R-:W-:Y:S01]  /*15030*/  ENDCOLLECTIVE ;  /* 0x000000000000791b */ /* 0x003fe20003800000 */
.L_x_5136:
[----:B------:R-:W-:Y:S02]  /*15040*/  MOV R12, 0x8 ;  /* 0x00000008000c7802 */ /* 0x000fe40000000f00 */
[----:B------:R-:W-:-:S05]  /*15050*/  SEL R3, R14, RZ, P3 ;  /* 0x000000ff0e037207 */ /* 0x000fca0001800000 */
[----:B------:R-:W-:-:S04]  /*15060*/  IMAD.IADD R3, R2, 0x1, R3 ;  /* 0x0000000102037824 */ /* 0x000fc800078e0203 */
[----:B------:R-:W-:-:S07]  /*15070*/  IMAD.MOV.U32 R13, RZ, RZ, R3 ;  /* 0x000000ffff0d7224 */ /* 0x000fce00078e0003 */
[----:B------:R-:W-:Y:S05]  /*15080*/  WARPSYNC.COLLECTIVE R15, `(.L_x_5137) ;  /* 0x000000000f087348 */ /* 0x000fea0003c00000 */
[----:B------:R0:W1:Y:S02]  /*15090*/  SHFL.UP P6, R14, R13, R12, R11 ;  /* 0x0400000c0d0e7389 */ /* 0x00006400000c000b */
[----:B01----:R-:W-:Y:S01]  /*150a0*/  ENDCOLLECTIVE ;  /* 0x000000000000791b */ /* 0x003fe20003800000 */
.L_x_5137:
[----:B------:R-:W-:Y:S01]  /*150b0*/  IMAD.MOV.U32 R12, RZ, RZ, 0x10 ;  /* 0x00000010ff0c7424 */ /* 0x000fe200078e00ff */
[----:B------:R-:W-:-:S05]  /*150c0*/  SEL R4, R14, RZ, P4 ;  /* 0x000000ff0e047207 */ /* 0x000fca0002000000 */
[----:B------:R-:W-:-:S04]  /*150d0*/  IMAD.IADD R4, R3, 0x1, R4 ;  /* 0x0000000103047824 */ /* 0x000fc800078e0204 */
[----:B------:R-:W-:-:S07]  /*150e0*/  IMAD.MOV.U32 R13, RZ, RZ, R4 ;  /* 0x000000ffff0d7224 */ /* 0x000fce00078e0004 */
[----:B------:R-:W-:Y:S05]  /*150f0*/  WARPSYNC.COLLECTIVE R15, `(.L_x_5138) ;  /* 0x000000000f087348 */ /* 0x000fea0003c00000 */
[----:B------:R0:W1:Y:S02]  /*15100*/  SHFL.UP P6, R14, R13, R12, R11 ;  /* 0x0400000c0d0e7389 */ /* 0x00006400000c000b */
[----:B01----:R-:W-:Y:S01]  /*15110*/  ENDCOLLECTIVE ;  /* 0x000000000000791b */ /* 0x003fe20003800000 */
.L_x_5138:
[----:B------:R-:W-:Y:S01]  /*15120*/  MOV R12, 0x1f ;  /* 0x0000001f000c7802 */ /* 0x000fe20000000f00 */
[----:B------:R-:W-:Y:S01]  /*15130*/  IMAD.MOV.U32 R11, RZ, RZ, 0x1f ;  /* 0x0000001fff0b7424 */ /* 0x000fe200078e00ff */
[----:B------:R-:W-:-:S05]  /*15140*/  SEL R3, R14, RZ, P5 ;  /* 0x000000ff0e037207 */ /* 0x000fca0002800000 */
[----:B------:R-:W-:-:S04]  /*15150*/  IMAD.IADD R6, R4, 0x1, R3 ;  /* 0x0000000104067824 */ /* 0x000fc800078e0203 */
[----:B------:R-:W-:-:S07]  /*15160*/  IMAD.MOV.U32 R13, RZ, RZ, R6 ;  /* 0x000000ffff0d7224 */ /* 0x000fce00078e0006 */
[----:B------:R-:W-:Y:S05]  /*15170*/  WARPSYNC.COLLECTIVE R15, `(.L_x_5139) ;  /* 0x000000000f087348 */ /* 0x000fea0003c00000 */
[----:B------:R0:W1:Y:S02]  /*15180*/  SHFL.IDX P6, R14, R13, R12, R11 ;  /* 0x0000000c0d0e7389 */ /* 0x00006400000c000b */
[----:B01----:R-:W-:Y:S01]  /*15190*/  ENDCOLLECTIVE ;  /* 0x000000000000791b */ /* 0x003fe20003800000 */
.L_x_5139:
[----:B------:R-:W-:Y:S05]  /*151a0*/  BRA `(.L_x_5140) ;  /* 0xffffffbc00f47947 */ /* 0x000fea000383ffff */
.L_x_5023:
[----:B------:R-:W-:Y:S01]  /*151b0*/  BSSY B0, `(.L_x_5141) ;  /* 0x0000006000007945 */ /* 0x000fe20003800000 */
[----:B------:R-:W-:Y:S01]  /*151c0*/  PLOP3.LUT P6, PT, P6, PT, PT, 0x8, 0x0 ;  /* 0x000000000000781c */ /* 0x000fe200037ce170 */
[----:B------:R-:W-:-:S12]  /*151d0*/  IMAD.MOV.U32 R15, RZ, RZ, -0x1 ;  /* 0xffffffffff0f7424 */ /* 0x000fd800078e00ff */
[----:B012---:R-:W-:Y:S05]  /*151e0*/  WARPSYNC.COLLECTIVE R15, `(.L_x_5142) ;  /* 0x000000000f087348 */ /* 0x007fea0003c00000 */
[----:B------:R-:W-:Y:S01]  /*151f0*/  VOTE.ANY R14, PT, P6 ;  /* 0x00000000000e7806 */ /* 0x000fe200030e0100 */
[----:B012---:R-:W-:Y:S06]  /*15200*/  ENDCOLLECTIVE ;  /* 0x000000000000791b */ /* 0x007fec0003800000 */
.L_x_5142:
[----:B------:R-:W-:Y:S05]  /*15210*/  BSYNC B0 ;  /* 0x0000000000007941 */ /* 0x000fea0003800000 */
.L_x_5141:
[----:B------:R-:W-:Y:S01]  /*15220*/  IMAD.MOV.U32 R2, RZ, RZ, R14 ;  /* 0x000000ffff027224 */ /* 0x000fe200078e000e */
[----:B------:R-:W-:Y:S01]  /*15230*/  MOV R11, 0x1f ;  /* 0x0000001f000b7802 */ /* 0x000fe20000000f00 */
[----:B------:R-:W-:Y:S02]  /*15240*/  IMAD.MOV.U32 R13, RZ, RZ, R5 ;  /* 0x000000ffff0d7224 */ /* 0x000fe400078e0005 */
[----:B------:R-:W0:Y:S01]  /*15250*/  POPC R4, R2 ;  /* 0x0000000200047309 */ /* 0x000e220000000000 */
[----:B------:R-:W-:Y:S02]  /*15260*/  IMAD.MOV.U32 R15, RZ, RZ, -0x1 ;  /* 0xffffffffff0f7424 */ /* 0x000fe400078e00ff */
[----:B0-----:R-:W-:-:S07]  /*15270*/  IMAD.MOV.U32 R12, RZ, RZ, R4 ;  /* 0x000000ffff0c7224 */ /* 0x001fce00078e0004 */
[----:B------:R-:W-:Y:S05]  /*15280*/  WARPSYNC.COLLECTIVE R15, `(.L_x_5143) ;  /* 0x000000000f087348 */ /* 0x000fea0003c00000 */
[----:B------:R0:W1:Y:S02]  /*15290*/  SHFL.IDX P6, R14, R13, R12, R11 ;  /* 0x0000000c0d0e7389 */ /* 0x00006400000c000b */
[----:B01----:R-:W-:Y:S01]  /*152a0*/  ENDCOLLECTIVE ;  /* 0x000000000000791b */ /* 0x003fe20003800000 */
.L_x_5143:
[----:B------:R-:W-:Y:S01]  /*152b0*/  IMAD.MOV.U32 R5, RZ, RZ, R14 ;  /* 0x000000ffff057224 */ /* 0x000fe200078e000e */
[----:B------:R-:W-:Y:S06]  /*152c0*/  BRA `(.L_x_5144) ;  /* 0xffffffbc00e47947 */ /* 0x000fec000383ffff */
.L_x_5025:
[----:B------:R-:W-:Y:S01]  /*152d0*/  BSSY B0, `(.L_x_5145) ;  /* 0x0000007000007945 */ /* 0x000fe20003800000 */
[----:B------:R-:W-:Y:S02]  /*152e0*/  IMAD.MOV.U32 R13, RZ, RZ, R6 ;  /* 0x000000ffff0d7224 */ /* 0x000fe400078e0006 */
[----:B------:R-:W-:Y:S02]  /*152f0*/  IMAD.MOV.U32 R11, RZ, RZ, 0x1f ;  /* 0x0000001fff0b7424 */ /* 0x000fe400078e00ff */
[----:B------:R-:W-:-:S07]  /*15300*/  IMAD.MOV.U32 R15, RZ, RZ, -0x1 ;  /* 0xffffffffff0f7424 */ /* 0x000fce00078e00ff */
[----:B01234-:R-:W-:Y:S05]  /*15310*/  WARPSYNC.COLLECTIVE R15, `(.L_x_5146) ;  /* 0x000000000f087348 */ /* 0x01ffea0003c00000 */
[----:B------:R0:W0:Y:S02]  /*15320*/  SHFL.IDX P6, R14, R13, R12, R11 ;  /* 0x0000000c0d0e7389 */ /* 0x00002400000c000b */
[----:B01234-:R-:W-:Y:S01]  /*15330*/  ENDCOLLECTIVE ;  /* 0x000000000000791b */ /* 0x01ffe20003800000 */
.L_x_5146:
[----:B------:R-:W-:Y:S05]  /*15340*/  BSYNC B0 ;  /* 0x0000000000007941 */ /* 0x000fea0003800000 */
.L_x_5145:
[----:B------:R-:W-:Y:S05]  /*15350*/  BRA `(.L_x_5024) ;  /* 0xffffffbc00dc7947 */ /* 0x000fea000383ffff */
.L_x_5029:
[----:B-1----:R1:W2:Y:S02]  /*15360*/  SYNCS.PHASECHK.TRANS64.TRYWAIT P0, [R7+URZ+0x22820], R0 ;  /* 0x02282000070075a7 */ /* 0x0022a4000800017f */
[----:B--2---:R-:W-:Y:S05]  /*15370*/  @!P0 NANOSLEEP.SYNCS 0x989680 ;  /* 0x009896800000895d */ /* 0x004fea0003900000 */
[----:B------:R-:W2:Y:S02]  /*15380*/  @!P0 SYNCS.PHASECHK.TRANS64 P0, [R7+URZ+0x22820], R0 ;  /* 0x02282000070085a7 */ /* 0x000ea4000800007f */
[----:B--2---:R-:W-:Y:S05]  /*15390*/  @!P0 BRA `(.L_x_5029) ;  /* 0xfffffffc00f08947 */ /* 0x004fea000383ffff */
[----:B------:R-:W-:Y:S05]  /*153a0*/  BRA `(.L_x_5147) ;  /* 0xffffffc400547947 */ /* 0x000fea000383ffff */
.L_x_5030:
[----:B------:R-:W2:Y:S01]  /*153b0*/  S2R R2, SR_TID.X ;  /* 0x0000000000027919 */ /* 0x000ea20000002100 */
[----:B------:R-:W-:Y:S01]  /*153c0*/  BSSY B0, `(.L_x_5148) ;  /* 0x000000a000007945 */ /* 0x000fe20003800000 */
[----:B------:R-:W-:Y:S02]  /*153d0*/  IMAD.MOV.U32 R12, RZ, RZ, RZ ;  /* 0x000000ffff0c7224 */ /* 0x000fe400078e00ff */
[----:B------:R-:W-:Y:S02]  /*153e0*/  IMAD.MOV.U32 R11, RZ, RZ, 0x1f ;  /* 0x0000001fff0b7424 */ /* 0x000fe400078e00ff */
[----:B------:R-:W-:Y:S01]  /*153f0*/  IMAD.MOV.U32 R15, RZ, RZ, -0x1 ;  /* 0xffffffffff0f7424 */ /* 0x000fe200078e00ff */
[----:B--2---:R-:W-:-:S04]  /*15400*/  SHF.R.U32.HI R2, RZ, 0x5, R2 ;  /* 0x00000005ff027819 */ /* 0x004fc80000011602 */
[----:B------:R-:W-:-:S04]  /*15410*/  LOP3.LUT R2, R2, 0x3, RZ, 0xc0, !PT ;  /* 0x0000000302027812 */ /* 0x000fc800078ec0ff */
[----:B------:R-:W-:-:S07]  /*15420*/  MOV R13, R2 ;  /* 0x00000002000d7202 */ /* 0x000fce0000000f00 */
[----:B01-34-:R-:W-:Y:S05]  /*15430*/  WARPSYNC.COLLECTIVE R15, `(.L_x_5149) ;  /* 0x000000000f087348 */ /* 0x01bfea0003c00000 */
[----:B------:R2:W0:Y:S02]  /*15440*/  SHFL.IDX P6, R14, R13, R12, R11 ;  /* 0x0000000c0d0e7389 */ /* 0x00042400000c000b */
[----:B01234-:R-:W-:Y:S01]  /*15450*/  ENDCOLLECTIVE ;  /* 0x000000000000791b */ /* 0x01ffe20003800000 */
.L_x_5149:
[----:B------:R-:W-:Y:S05]  /*15460*/  BSYNC B0 ;  /* 0x0000000000007941 */ /* 0x000fea0003800000 */
.L_x_5148:
[----:B------:R-:W-:Y:S05]  /*15470*/  BRA `(.L_x_5150) ;  /* 0xffffffc4003c7947 */ /* 0x000fea000383ffff */
.L_x_5033:
[----:B------:R-:W-:Y:S01]  /*15480*/  BSSY B1, `(.L_x_5151) ;  /* 0x0000006000017945 */ /* 0x000fe20003800000 */
[----:B------:R-:W-:-:S07]  /*15490*/  IMAD.MOV.U32 R15, RZ, RZ, -0x1 ;  /* 0xffffffffff0f7424 */ /* 0x000fce00078e00ff */
[----:B01-34-:R-:W-:Y:S05]  /*154a0*/  WARPSYNC.COLLECTIVE R15, `(.L_x_5152) ;  /* 0x000000000f0c7348 */ /* 0x01bfea0003c00000 */
[----:B------:R-:W-:Y:S02]  /*154b0*/  ELECT P6, UR62, PT ;  /* 0x00000000003e782f */ /* 0x000fe400038c0000 */
[----:B------:R-:W-:Y:S01]  /*154c0*/  MOV R14, UR62 ;  /* 0x0000003e000e7c02 */ /* 0x000fe20008000f00 */
[----:B01-34-:R-:W-:Y:S10]  /*154d0*/  ENDCOLLECTIVE ;  /* 0x000000000000791b */ /* 0x01bff40003800000 */
.L_x_5152:
[----:B------:R-:W-:Y:S05]  /*154e0*/  BSYNC B1 ;  /* 0x0000000000017941 */ /* 0x000fea0003800000 */
.L_x_5151:
[----:B------:R-:W-:Y:S05]  /*154f0*/  BRA `(.L_x_5153) ;  /* 0xffffffc400347947 */ /* 0x000fea000383ffff */
.L_x_5035:
[----:B-1----:R1:W2:Y:S02]  /*15500*/  SYNCS.PHASECHK.TRANS64.TRYWAIT P1, [R5+URZ+0x22840], R0 ;  /* 0x02284000050075a7 */ /* 0x0022a4000802017f */
[----:B--2---:R-:W-:Y:S05]  /*15510*/  @!P1 NANOSLEEP.SYNCS 0x989680 ;  /* 0x009896800000995d */ /* 0x004fea0003900000 */
[----:B------:R-:W2:Y:S02]  /*15520*/  @!P1 SYNCS.PHASECHK.TRANS64 P1, [R5+URZ+0x22840], R0 ;  /* 0x02284000050095a7 */ /* 0x000ea4000802007f */
[----:B--2---:R-:W-:Y:S05]  /*15530*/  @!P1 BRA `(.L_x_5035) ;  /* 0xfffffffc00f09947 */ /* 0x004fea000383ffff */
[----:B------:R-:W-:Y:S05]  /*15540*/  BRA `(.L_x_5154) ;  /* 0xffffffc400547947 */ /* 0x000fea000383ffff */
.L_x_5037:
[----:B--2---:R2:W0:Y:S02]  /*15550*/  SYNCS.PHASECHK.TRANS64.TRYWAIT P1, [R3+URZ+0x22840], R2 ;  /* 0x02284002030075a7 */ /* 0x004424000802017f */
[----:B0-----:R-:W-:Y:S05]  /*15560*/  @!P1 NANOSLEEP.SYNCS 0x989680 ;  /* 0x009896800000995d */ /* 0x001fea0003900000 */
[----:B------:R-:W0:Y:S02]  /*15570*/  @!P1 SYNCS.PHASECHK.TRANS64 P1, [R3+URZ+0x22840], R2 ;  /* 0x02284002030095a7 */ /* 0x000e24000802007f */
[----:B0-----:R-:W-:Y:S05]  /*15580*/  @!P1 BRA `(.L_x_5037) ;  /* 0xfffffffc00f09947 */ /* 0x001fea000383ffff */
[----:B------:R-:W-:Y:S05]  /*15590*/  BRA `(.L_x_5155) ;  /* 0xffffffc400607947 */ /* 0x000fea000383ffff */
.L_x_5039:
[----:B------:R0:W0:Y:S02]  /*155a0*/  SYNCS.PHASECHK.TRANS64.TRYWAIT P1, [R5+URZ+0x22860], R0 ;  /* 0x02286000050075a7 */ /* 0x000024000802017f */
[----:B0-----:R-:W-:Y:S05]  /*155b0*/  @!P1 NANOSLEEP.SYNCS 0x989680 ;  /* 0x009896800000995d */ /* 0x001fea0003900000 */
[----:B------:R-:W0:Y:S02]  /*155c0*/  @!P1 SYNCS.PHASECHK.TRANS64 P1, [R5+URZ+0x22860], R0 ;  /* 0x02286000050095a7 */ /* 0x000e24000802007f */
[----:B0-----:R-:W-:Y:S05]  /*155d0*/  @!P1 BRA `(.L_x_5039) ;  /* 0xfffffffc00f09947 */ /* 0x001fea000383ffff */
[----:B------:R-:W-:Y:S05]  /*155e0*/  BRA `(.L_x_5156) ;  /* 0xffffffc4005c7947 */ /* 0x000fea000383ffff */
.L_x_5157:
        /* <DEDUP_REMOVED lines=9> */
.L_x_6465:


//--------------------- .text._ZN7cutlass13device_kernelIN5flash11enable_sm90INS1_16FlashAttnFwdSm90INS1_25CollectiveMainloopFwdSm90ILi2EN4cute5tupleIJNS5_1CILi1EEES8_S8_EEENS6_IJNS7_ILi128EEENS7_ILi96EEENS7_ILi64EEEEEELi256ENS_10bfloat16_tEfNS_4arch4Sm90ELb1ELb0ELb1ELb1ELb1ELb1ELb0ELb1ELb0ELb1ELb0ELb0EEENS1_21CollectiveEpilogueFwdINS6_IJSA_NS7_ILi256EEESB_EEES9_SE_SG_Li256ELb1ELb1ELb0ELb0EEENS1_36VarlenDynamicPersistentTileSchedulerILi128ELi96ELi256ELi128ELb0ELb1ELb1ELb1ELb1ELb1EEEEEEEEEvNT_6ParamsE --------------------------
	.section	.text._ZN7cutlass13device_kernelIN5flash11enable_sm90INS1_16FlashAttnFwdSm90INS1_25CollectiveMainloopFwdSm90ILi2EN4cute5tupleIJNS5_1CILi1EEES8_S8_EEENS6_IJNS7_ILi128EEENS7_ILi96EEENS7_ILi64EEEEEELi256ENS_10bfloat16_tEfNS_4arch4Sm90ELb1ELb0ELb1ELb1ELb1ELb1ELb0ELb1ELb0ELb1ELb0ELb0EEENS1_21CollectiveEpilogueFwdINS6_IJSA_NS7_ILi256EEESB_EEES9_SE_SG_Li256ELb1ELb1ELb0ELb0EEENS1_36VarlenDynamicPersistentTileSchedulerILi128ELi96ELi256ELi128ELb0ELb1ELb1ELb1ELb1ELb1EEEEEEEEEvNT_6ParamsE,"ax",@progbits
	.align	128
.text._ZN7cutlass13device_kernelIN5flash11enable_sm90INS1_16FlashAttnFwdSm90INS1_25CollectiveMainloopFwdSm90ILi2EN4cute5tupleIJNS5_1CILi1EEES8_S8_EEENS6_IJNS7_ILi128EEENS7_ILi96EEENS7_ILi64EEEEEELi256ENS_10bfloat16_tEfNS_4arch4Sm90ELb1ELb0ELb1ELb1ELb1ELb1ELb0ELb1ELb0ELb1ELb0ELb0EEENS1_21CollectiveEpilogueFwdINS6_IJSA_NS7_ILi256EEESB_EEES9_SE_SG_Li256ELb1ELb1ELb0ELb0EEENS1_36VarlenDynamicPersistentTileSchedulerILi128ELi96ELi256ELi128ELb0ELb1ELb1ELb1ELb1ELb1EEEEEEEEEvNT_6ParamsE:
        .type           _ZN7cutlass13device_kernelIN5flash11enable_sm90INS1_16FlashAttnFwdSm90INS1_25CollectiveMainloopFwdSm90ILi2EN4cute5tupleIJNS5_1CILi1EEES8_S8_EEENS6_IJNS7_ILi128EEENS7_ILi96EEENS7_ILi64EEEEEELi256ENS_10bfloat16_tEfNS_4arch4Sm90ELb1ELb0ELb1ELb1ELb1ELb1ELb0ELb1ELb0ELb1ELb0ELb0EEENS1_21CollectiveEpilogueFwdINS6_IJSA_NS7_ILi256EEESB_EEES9_SE_SG_Li256ELb1ELb1ELb0ELb0EEENS1_36VarlenDynamicPersistentTileSchedulerILi128ELi96ELi256ELi128ELb0ELb1ELb1ELb1ELb1ELb1EEEEEEEEEvNT_6ParamsE,@function
        .size           _ZN7cutlass13device_kernelIN5flash11enable_sm90INS1_16FlashAttnFwdSm90INS1_25CollectiveMainloopFwdSm90ILi2EN4cute5tupleIJNS5_1CILi1EEES8_S8_EEENS6_IJNS7_ILi128EEENS7_ILi96EEENS7_ILi64EEEEEELi256ENS_10bfloat16_tEfNS_4arch4Sm90ELb1ELb0ELb1ELb1ELb1ELb1ELb0ELb1ELb0ELb1ELb0ELb0EEENS1_21CollectiveEpilogueFwdINS6_IJSA_NS7_ILi256EEESB_EEES9_SE_SG_Li256ELb1ELb1ELb0ELb0EEENS1_36VarlenDynamicPersistentTileSchedulerILi128ELi96ELi256ELi128ELb0ELb1ELb1ELb1ELb1ELb1EEEEEEEEEvNT_6ParamsE,(.L_x_6466 - _ZN7cutlass13device_kernelIN5flash11enable_sm90INS1_16FlashAttnFwdSm90INS1_25CollectiveMainloopFwdSm90ILi2EN4cute5tupleIJNS5_1CILi1EEES8_S8_EEENS6_IJNS7_ILi128EEENS7_ILi96EEENS7_ILi64EEEEEELi256ENS_10bfloat16_tEfNS_4arch4Sm90ELb1ELb0ELb1ELb1ELb1ELb1ELb0ELb1ELb0ELb1ELb0ELb0EEENS1_21CollectiveEpilogueFwdINS6_IJSA_NS7_ILi256EEESB_EEES9_SE_SG_Li256ELb1ELb1ELb0ELb0EEENS1_36VarlenDynamicPersistentTileSchedulerILi128ELi96ELi256ELi128ELb0ELb1ELb1ELb1ELb1ELb1EEEEEEEEEvNT_6ParamsE)
        .other          _ZN7cutlass13device_kernelIN5flash11enable_sm90INS1_16FlashAttnFwdSm90INS1_25CollectiveMainloopFwdSm90ILi2EN4cute5tupleIJNS5_1CILi1EEES8_S8_EEENS6_IJNS7_ILi128EEENS7_ILi96EEENS7_ILi64EEEEEELi256ENS_10bfloat16_tEfNS_4arch4Sm90ELb1ELb0ELb1ELb1ELb1ELb1ELb0ELb1ELb0ELb1ELb0ELb0EEENS1_21CollectiveEpilogueFwdINS6_IJSA_NS7_ILi256EEESB_EEES9_SE_SG_Li256ELb1ELb1ELb0ELb0EEENS1_36VarlenDynamicPersistentTileSchedulerILi128ELi96ELi256ELi128ELb0ELb1ELb1ELb1ELb1ELb1EEEEEEEEEvNT_6ParamsE,@"STO_CUDA_ENTRY STV_DEFAULT"
_ZN7cutlass13device_kernelIN5flash11enable_sm90INS1_16FlashAttnFwdSm90INS1_25CollectiveMainloopFwdSm90ILi2EN4cute5tupleIJNS5_1CILi1EEES8_S8_EEENS6_IJNS7_ILi128EEENS7_ILi96EEENS7_ILi64EEEEEELi256ENS_10bfloat16_tEfNS_4arch4Sm90ELb1ELb0ELb1ELb1ELb1ELb1ELb0ELb1ELb0ELb1ELb0ELb0EEENS1_21CollectiveEpilogueFwdINS6_IJSA_NS7_ILi256EEESB_EEES9_SE_SG_Li256ELb1ELb1ELb0ELb0EEENS1_36VarlenDynamicPersistentTileSchedulerILi128ELi96ELi256ELi128ELb0ELb1ELb1ELb1ELb1ELb1EEEEEEEEEvNT_6ParamsE:
        /* <DEDUP_REMOVED lines=17> */
.L_x_5159:
[----:B------:R-:W-:Y:S05]  /*0110*/  BSYNC B0 ;  /* 0x0000000000007941 */ /* 0x000fea0003800000 */
.L_x_5158:
        /* <DEDUP_REMOVED lines=40> */
.L_x_5160:
        /* <DEDUP_REMOVED lines=22> */
.L_x_5161:
        /* <DEDUP_REMOVED lines=18> */
.L_x_5162:
        /* <DEDUP_REMOVED lines=22> */
.L_x_5163:
        /* <DEDUP_REMOVED lines=22> */
.L_x_5164:
[----:B--2---:R-:W-:Y:S01]  /*08e0*/  ISETP.NE.AND P0, PT, R3, RZ, PT ;  /* 0x000000ff0300720c */ /* 0x004fe20003f05270 */
[----:B------:R-:W-:Y:S01]  /*08f0*/  IMAD.MOV.U32 R37, RZ, RZ, 0x1 ;  /* 0x00000001ff257424 */ /* 0x000fe200078e00ff */
[----:B------:R-:W-:Y:S01]  /*0900*/  NOP ;  /* 0x0000000000007918 */ /* 0x000fe20000000000 */
[----:B------:R-:W-:Y:S01]  /*0910*/  ULDC.64 UR40, c[0x0][0x208] ;  /* 0x0000820000287ab9 */ /* 0x000fe20000000a00 */
[----:B------:R-:W-:Y:S02]  /*0920*/  BSSY B9, `(.L_x_5165) ;  /* 0x0001b1f000097945 */ /* 0x000fe40003800000 */
[----:B------:R-:W-:Y:S01]  /*0930*/  SEL R37, R37, 0x2, !P0 ;  /* 0x0000000225257807 */ /* 0x000fe20004000000 */
[----:B01-34-:R-:W-:Y:S06]  /*0940*/  BAR.SYNC.DEFER_BLOCKING 0x0 ;  /* 0x0000000000007b1d */ /* 0x01bfec0000010000 */
[----:B------:R-:W-:Y:S05]  /*0950*/  @!P0 BRA `(.L_x_5166) ;  /* 0x0000014400248947 */ /* 0x000fea0003800000 */
.L_x_5167:
[----:B------:R-:W-:-:S08]  /*0960*/  NOP ;  /* 0x0000000000007918 */ /* 0x000fd00000000000 */
[----:B------:R-:W0:Y:S02]  /*0970*/  USETMAXREG.TRY_ALLOC.CTAPOOL UP0, 0xe8 ;  /* 0x000000e8000079c8 */ /* 0x000e240008000600 */
[----:B0-----:R-:W-:-:S13]  /*0980*/  PLOP3.LUT P0, PT, PT, PT, UP0, 0x80, 0x0 ;  /* 0x000000000000781c */ /* 0x001fda0003f0f008 */
[----:B------:R-:W-:Y:S05]  /*0990*/  @!P0 BRA `(.L_x_5167) ;  /* 0xfffffffc00f08947 */ /* 0x000fea000383ffff */
[----:B------:R-:W2:Y:S01]  /*09a0*/  LDL.LU R2, [R1] ;  /* 0x0000000001027983 */ /* 0x000ea20000300800 */
[----:B------:R-:W-:Y:S01]  /*09b0*/  SHF.R.U32.HI R4, RZ, 0x7, R0 ;  /* 0x00000007ff047819 */ /* 0x000fe20000011600 */
[----:B------:R-:W-:Y:S01]  /*09c0*/  ULDC UR4, c[0x0][0xc3c] ;  /* 0x00030f0000047ab9 */ /* 0x000fe20000000800 */
[----:B------:R-:W0:Y:S01]  /*09d0*/  S2R R3, SR_CgaCtaId ;  /* 0x0000000000037919 */ /* 0x000e220000008800 */
[----:B------:R-:W-:Y:S06]  /*09e0*/  BAR.ARV 0x8, 0x180 ;  /* 0x0206000000007b1d */ /* 0x000fec0000002000 */
[----:B------:R-:W-:-:S13]  /*09f0*/  ISETP.NE.AND P0, PT, R4, 0x1, PT ;  /* 0x000000010400780c */ /* 0x000fda0003f05270 */
[----:B------:R-:W-:Y:S08]  /*0a00*/  @!P0 BAR.ARV 0x9, 0x100 ;  /* 0x0244000000008b1d */ /* 0x000ff00000002000 */
[----:B------:R-:W-:Y:S01]  /*0a10*/  BAR.SYNC.DEFER_BLOCKING 0x5, 0x180 ;  /* 0x0146000000007b1d */ /* 0x000fe20000010000 */
[----:B------:R-:W-:-:S04]  /*0a20*/  MOV R19, 0x400 ;  /* 0x0000040000137802 */ /* 0x000fc80000000f00 */
[----:B0-----:R-:W-:-:S05]  /*0a30*/  LEA R19, R3, R19, 0x18 ;  /* 0x0000001303137211 */ /* 0x001fca00078ec0ff */
[----:B------:R-:W0:Y:S01]  /*0a40*/  LDS.128 R32, [R19+0x228d0] ;  /* 0x0228d00013207984 */ /* 0x000e220000000c00 */
[----:B------:R-:W-:Y:S06]  /*0a50*/  BAR.ARV 0x4, 0x180 ;  /* 0x0106000000007b1d */ /* 0x000fec0000002000 */
[----:B--2---:R-:W-:-:S04]  /*0a60*/  LOP3.LUT R2, R2, 0xfffffffb, RZ, 0xc0, !PT ;  /* 0xfffffffb02027812 */ /* 0x004fc800078ec0ff */
[----:B------:R-:W-:-:S05]  /*0a70*/  @P0 LOP3.LUT R2, R2, 0x4, RZ, 0xfc, !PT ;  /* 0x0000000402020812 */ /* 0x000fca00078efcff */
[----:B------:R1:W-:Y:S01]  /*0a80*/  STL [R1], R2 ;  /* 0x0000000201007387 */ /* 0x0003e20000100800 */
[----:B0-----:R-:W-:-:S13]  /*0a90*/  ISETP.GE.AND P0, PT, R35, UR4, PT ;  /* 0x0000000423007c0c */ /* 0x001fda000bf06270 */
[----:B-1----:R-:W-:Y:S05]  /*0aa0*/  @P0 BRA `(.L_x_5168) ;  /* 0x000001b000180947 */ /* 0x002fea0003800000 */
[----:B------:R-:W-:Y:S01]  /*0ab0*/  VIADD R12, R0, 0xffffff80 ;  /* 0xffffff80000c7836 */ /* 0x000fe20000000000 */
[----:B------:R-:W-:Y:S01]  /*0ac0*/  LOP3.LUT R204, R37, 0x1, RZ, 0xfc, !PT ;  /* 0x0000000125cc7812 */ /* 0x000fe200078efcff */
[----:B------:R-:W-:Y:S02]  /*0ad0*/  IMAD.MOV.U32 R18, RZ, RZ, RZ ;  /* 0x000000ffff127224 */ /* 0x000fe400078e00ff */
[----:B------:R-:W-:Y:S01]  /*0ae0*/  IMAD.MOV.U32 R205, RZ, RZ, RZ ;  /* 0x000000ffffcd7224 */ /* 0x000fe200078e00ff */
[----:B------:R-:W-:Y:S01]  /*0af0*/  SHF.R.S32.HI R0, RZ, 0x1f, R12 ;  /* 0x0000001fff007819 */ /* 0x000fe2000001140c */
[----:B------:R-:W-:Y:S02]  /*0b00*/  IMAD.MOV.U32 R202, RZ, RZ, RZ ;  /* 0x000000ffffca7224 */ /* 0x000fe400078e00ff */
[----:B------:R-:W-:Y:S01]  /*0b10*/  IMAD.MOV.U32 R22, RZ, RZ, RZ ;  /* 0x000000ffff167224 */ /* 0x000fe200078e00ff */
        /* <DEDUP_REMOVED lines=34> */
[----:B------:R-:W-:Y:S01]  /*0d40*/  SHF.R.S32.HI R4, RZ, 0x1f, R2 ;  /* 0x0000001fff047819 */ /* 0x000fe20000011402 */
[----:B------:R-:W-:Y:S01]  /*0d50*/  IMAD.SHL.U32 R5, R5, 0x8, RZ ;  /* 0x0000000805057824 */ /* 0x000fe200078e00ff */
[----:B------:R-:W-:Y:S01]  /*0d60*/  LOP3.LUT R2, R2, 0xfffffffc, RZ, 0xc0, !PT ;  /* 0xfffffffc02027812 */ /* 0x000fe200078ec0ff */
[----:B------:R-:W-:Y:S01]  /*0d70*/  STL [R1+0x44], RZ ;  /* 0x000044ff01007387 */ /* 0x000fe20000100800 */
[----:B------:R-:W-:Y:S02]  /*0d80*/  LEA.HI R4, R4, R23, RZ, 0x3 ;  /* 0x0000001704047211 */ /* 0x000fe400078f18ff */
[----:B------:R-:W-:Y:S01]  /*0d90*/  IADD3 R7, R23, 0x40, RZ ;  /* 0x0000004017077810 */ /* 0x000fe20007ffe0ff */
[----:B------:R-:W-:Y:S01]  /*0da0*/  IMAD.IADD R9, R12, 0x1, -R2 ;  /* 0x000000010c097824 */ /* 0x000fe200078e0a02 */
[----:B------:R-:W-:-:S02]  /*0db0*/  LOP3.LUT R4, R4, 0xfffffff8, RZ, 0xc0, !PT ;  /* 0xfffffff804047812 */ /* 0x000fc400078ec0ff */
[----:B------:R-:W-:Y:S01]  /*0dc0*/  SHF.R.S32.HI R3, RZ, 0x3, R0 ;  /* 0x00000003ff037819 */ /* 0x000fe20000011400 */
[----:B------:R-:W-:Y:S01]  /*0dd0*/  IMAD.SHL.U32 R16, R9, 0x8, RZ ;  /* 0x0000000809107824 */ /* 0x000fe200078e00ff */
[----:B------:R-:W-:Y:S01]  /*0de0*/  LOP3.LUT R0, R0, 0xfffffff8, RZ, 0xc0, !PT ;  /* 0xfffffff800007812 */ /* 0x000fe200078ec0ff */
[----:B------:R-:W-:Y:S01]  /*0df0*/  IMAD.IADD R4, R23, 0x1, -R4 ;  /* 0x0000000117047824 */ /* 0x000fe200078e0a04 */
[----:B------:R-:W-:Y:S01]  /*0e00*/  SHF.R.S32.HI R3, RZ, 0x1f, R7 ;  /* 0x0000001fff037819 */ /* 0x000fe20000011407 */
[C---:B------:R-:W-:Y:S01]  /*0e10*/  VIADD R210, R16.reuse, 0x40 ;  /* 0x0000004010d27836 */ /* 0x040fe20000000000 */
[----:B------:R-:W-:Y:S01]  /*0e20*/  SHF.R.S32.HI R17, RZ, 0x1f, R16 ;  /* 0x0000001fff117819 */ /* 0x000fe20000011410 */
[C---:B------:R-:W-:Y:S01]  /*0e30*/  VIADD R209, R16.reuse, 0x60 ;  /* 0x0000006010d17836 */ /* 0x040fe20000000000 */
[----:B------:R0:W-:Y:S01]  /*0e40*/  STL [R1+0x48], R4 ;  /* 0x0000480401007387 */ /* 0x0001e20000100800 */
[C---:B------:R-:W-:Y:S01]  /*0e50*/  VIADD R208, R16.reuse, 0x80 ;  /* 0x0000008010d07836 */ /* 0x040fe20000000000 */
[----:B------:R-:W-:Y:S01]  /*0e60*/  SHF.R.S32.HI R14, RZ, 0x1f, R210 ;  /* 0x0000001fff0e7819 */ /* 0x000fe200000114d2 */
[C---:B------:R-:W-:Y:S01]  /*0e70*/  VIADD R207, R16.reuse, 0xa0 ;  /* 0x000000a010cf7836 */ /* 0x040fe20000000000 */
[----:B------:R-:W-:Y:S01]  /*0e80*/  SHF.R.S32.HI R13, RZ, 0x1f, R209 ;  /* 0x0000001fff0d7819 */ /* 0x000fe200000114d1 */
[----:B------:R-:W-:Y:S01]  /*0e90*/  VIADD R212, R16, 0xc0 ;  /* 0x000000c010d47836 */ /* 0x000fe20000000000 */
[----:B------:R-:W-:Y:S01]  /*0ea0*/  LEA.HI R3, R3, R7, RZ, 0x3 ;  /* 0x0000000703037211 */ /* 0x000fe200078f18ff */
[----:B------:R-:W-:Y:S01]  /*0eb0*/  IMAD.IADD R10, R12, 0x1, -R0 ;  /* 0x000000010c0a7824 */ /* 0x000fe200078e0a00 */
[----:B------:R1:W-:Y:S01]  /*0ec0*/  STL [R1+0x18], R14 ;  /* 0x0000180e01007387 */ /* 0x0003e20000100800 */
[C---:B------:R-:W-:Y:S01]  /*0ed0*/  IMAD.SHL.U32 R200, R9.reuse, 0x4, RZ ;  /* 0x0000000409c87824 */ /* 0x040fe200078e00ff */
[----:B------:R-:W-:Y:S01]  /*0ee0*/  LEA.HI R0, R9, R9, RZ, 0x1 ;  /* 0x0000000909007211 */ /* 0x000fe200078f08ff */
[----:B------:R-:W-:Y:S01]  /*0ef0*/  IMAD.SHL.U32 R2, R7, 0x40, RZ ;  /* 0x0000004007027824 */ /* 0x000fe200078e00ff */
[----:B------:R-:W-:Y:S01]  /*0f00*/  SHF.R.S32.HI R15, RZ, 0x1f, R207 ;  /* 0x0000001fff0f7819 */ /* 0x000fe200000114cf */
[----:B------:R2:W-:Y:S01]  /*0f10*/  STL [R1+0x14], R13 ;  /* 0x0000140d01007387 */ /* 0x0005e20000100800 */
[----:B------:R-:W-:Y:S01]  /*0f20*/  VIADD R211, R16, 0xe0 ;  /* 0x000000e010d37836 */ /* 0x000fe20000000000 */
[----:B------:R-:W-:Y:S01]  /*0f30*/  LOP3.LUT R0, R0, 0x1ffffffe, RZ, 0xc0, !PT ;  /* 0x1ffffffe00007812 */ /* 0x000fe200078ec0ff */
[----:B------:R-:W-:Y:S01]  /*0f40*/  VIADD R206, R200, 0x10 ;  /* 0x00000010c8ce7836 */ /* 0x000fe20000000000 */
[----:B0-----:R-:W-:Y:S01]  /*0f50*/  LOP3.LUT R4, R2, 0x1c0, RZ, 0xc0, !PT ;  /* 0x000001c002047812 */ /* 0x001fe200078ec0ff */
[----:B------:R-:W-:Y:S01]  /*0f60*/  IMAD.SHL.U32 R213, R10, 0x8, RZ ;  /* 0x000000080ad57824 */ /* 0x000fe200078e00ff */
[----:B-1----:R-:W-:Y:S01]  /*0f70*/  SHF.R.S32.HI R14, RZ, 0x1f, R208 ;  /* 0x0000001fff0e7819 */ /* 0x002fe200000114d0 */
[----:B------:R-:W-:Y:S01]  /*0f80*/  IMAD.SHL.U32 R3, R3, 0x40, RZ ;  /* 0x0000004003037824 */ /* 0x000fe200078e00ff */
[----:B------:R-:W-:Y:S01]  /*0f90*/  IADD3 R0, R9, -R0, RZ ;  /* 0x8000000009007210 */ /* 0x000fe20007ffe0ff */
[----:B------:R-:W-:Y:S01]  /*0fa0*/  VIADD R2, R16, 0x20 ;  /* 0x0000002010027836 */ /* 0x000fe20000000000 */
[----:B--2---:R-:W-:Y:S01]  /*0fb0*/  SHF.R.S32.HI R13, RZ, 0x1f, R212 ;  /* 0x0000001fff0d7819 */ /* 0x004fe200000114d4 */
[----:B------:R0:W-:Y:S01]  /*0fc0*/  STL [R1+0x10], R14 ;  /* 0x0000100e01007387 */ /* 0x0001e20000100800 */
[----:B------:R-:W-:Y:S01]  /*0fd0*/  SHF.R.S32.HI R7, RZ, 0x1f, R213 ;  /* 0x0000001fff077819 */ /* 0x000fe200000114d5 */
[----:B------:R-:W-:Y:S01]  /*0fe0*/  VIADD R7, R213, 0xc0 ;  /* 0x000000c0d5077836 */ /* 0x000fe20000000000 */
[----:B------:R-:W-:Y:S01]  /*0ff0*/  SHF.R.U32.HI R9, RZ, 0x3, R4 ;  /* 0x00000003ff097819 */ /* 0x000fe20000011604 */
[----:B------:R-:W-:Y:S01]  /*1000*/  STL [R1+0xc], R15 ;  /* 0x00000c0f01007387 */ /* 0x000fe20000100800 */
[----:B------:R-:W-:Y:S01]  /*1010*/  LOP3.LUT R3, R3, 0xfffffe00, RZ, 0xc0, !PT ;  /* 0xfffffe0003037812 */ /* 0x000fe200078ec0ff */
[----:B------:R-:W-:Y:S01]  /*1020*/  IMAD R0, R0, 0x8, R6 ;  /* 0x0000000800007824 */ /* 0x000fe200078e0206 */
[----:B------:R-:W-:Y:S01]  /*1030*/  LOP3.LUT R4, R4, 0x38, R16, 0xf8, !PT ;  /* 0x0000003804047812 */ /* 0x000fe200078ef810 */
[----:B------:R1:W-:Y:S01]  /*1040*/  STL [R1+0x8], R13 ;  /* 0x0000080d01007387 */ /* 0x0003e20000100800 */
[C---:B------:R-:W-:Y:S01]  /*1050*/  VIADD R12, R213.reuse, 0x40 ;  /* 0x00000040d50c7836 */ /* 0x040fe20000000000 */
[----:B0-----:R-:W-:Y:S01]  /*1060*/  SHF.R.S32.HI R14, RZ, 0x1f, R211 ;  /* 0x0000001fff0e7819 */ /* 0x001fe200000114d3 */
[----:B------:R-:W-:Y:S01]  /*1070*/  VIADD R10, R213, 0x80 ;  /* 0x00000080d50a7836 */ /* 0x000fe20000000000 */
[----:B------:R-:W-:-:S02]  /*1080*/  LOP3.LUT R4, R3, R4, R9, 0xf6, !PT ;  /* 0x0000000403047212 */ /* 0x000fc400078ef609 */
[----:B------:R-:W-:Y:S01]  /*1090*/  SHF.R.S32.HI R203, RZ, 0x1f, R2 ;  /* 0x0000001fffcb7819 */ /* 0x000fe20000011402 */
[----:B------:R-:W-:Y:S01]  /*10a0*/  STL [R1+0x4], R14 ;  /* 0x0000040e01007387 */ /* 0x000fe20000100800 */
[----:B------:R-:W-:Y:S02]  /*10b0*/  SHF.R.S32.HI R12, RZ, 0x1f, R12 ;  /* 0x0000001fff0c7819 */ /* 0x000fe4000001140c */
[----:B-1----:R-:W-:Y:S02]  /*10c0*/  SHF.R.S32.HI R13, RZ, 0x1f, R206 ;  /* 0x0000001fff0d7819 */ /* 0x002fe400000114ce */
[----:B------:R-:W-:-:S03]  /*10d0*/  SHF.R.S32.HI R10, RZ, 0x1f, R10 ;  /* 0x0000001fff0a7819 */ /* 0x000fc6000001140a */
[----:B------:R-:W-:Y:S04]  /*10e0*/  STL [R1+0x50], R13 ;  /* 0x0000500d01007387 */ /* 0x000fe80000100800 */
[----:B------:R0:W-:Y:S02]  /*10f0*/  STL [R1+0x24], R3 ;  /* 0x0000240301007387 */ /* 0x0001e40000100800 */
[----:B0-----:R-:W-:Y:S01]  /*1100*/  SHF.R.S32.HI R3, RZ, 0x1f, R7 ;  /* 0x0000001fff037819 */ /* 0x001fe20000011407 */
[----:B------:R-:W-:Y:S02]  /*1110*/  IMAD.IADD R7, R11, 0x1, -R8 ;  /* 0x000000010b077824 */ /* 0x000fe400078e0a08 */
[----:B------:R-:W-:-:S03]  /*1120*/  IMAD R3, R4, 0x2, R19 ;  /* 0x0000000204037824 */ /* 0x000fc600078e0213 */
[----:B------:R0:W-:Y:S04]  /*1130*/  STL [R1+0x2c], R7 ;  /* 0x00002c0701007387 */ /* 0x0001e80000100800 */
[----:B------:R0:W-:Y:S04]  /*1140*/  STL [R1+0x5c], R5 ;  /* 0x00005c0501007387 */ /* 0x0001e80000100800 */
[----:B------:R0:W-:Y:S04]  /*1150*/  STL [R1+0x28], R0 ;  /* 0x0000280001007387 */ /* 0x0001e80000100800 */
[----:B------:R0:W-:Y:S02]  /*1160*/  STL [R1+0x54], R3 ;  /* 0x0000540301007387 */ /* 0x0001e40000100800 */
.L_x_5327:
[----:B0-2---:R-:W0:Y:S02]  /*1170*/  LDC.64 R4, c[0x0][0xc88] ;  /* 0x00032200ff047b82 */ /* 0x005e240000000a00 */
        /* <DEDUP_REMOVED lines=21> */
[----:B-1----:R1:W-:Y:S01]  /*12d0*/  STL [R1+0x38], R37 ;  /* 0x0000382501007387 */ /* 0x0023e20000100800 */
        /* <DEDUP_REMOVED lines=12> */
[----:B------:R-:W-:Y:S02]  /*13a0*/  IMAD.MOV.U32 R25, RZ, RZ, R3 ;  /* 0x000000ffff197224 */ /* 0x000fe400078e0003 */
        /* <DEDUP_REMOVED lines=8> */
[----:B-1-34-:R-:W-:Y:S06]  /*1430*/  @P2 BRA `(.L_x_5169) ;  /* 0x0000000000242947 */ /* 0x01afec0003800000 */
        /* <DEDUP_REMOVED lines=9> */
.L_x_5169:
[----:B------:R-:W-:Y:S01]  /*14d0*/  ULDC.64 UR4, c[0x0][0xa20] ;  /* 0x0002880000047ab9 */ /* 0x000fe20000000a00 */
[----:B------:R0:W-:Y:S01]  /*14e0*/  STL [R1+0x34], R34 ;  /* 0x0000342201007387 */ /* 0x0001e20000100800 */
[----:B------:R-:W-:-:S04]  /*14f0*/  ISETP.NE.U32.AND P1, PT, RZ, UR4, PT ;  /* 0x00000004ff007c0c */ /* 0x000fc8000bf25070 */
[----:B------:R-:W-:-:S13]  /*1500*/  ISETP.NE.AND.EX P1, PT, RZ, UR5, PT, P1 ;  /* 0x00000005ff007c0c */ /* 0x000fda000bf25310 */
[----:B0-----:R-:W-:Y:S05]  /*1510*/  @!P1 BRA `(.L_x_5170) ;  /* 0x0000000000109947 */ /* 0x001fea0003800000 */
[----:B------:R-:W-:-:S04]  /*1520*/  IADD3 R4, P0, R37, UR4, RZ ;  /* 0x0000000425047c10 */ /* 0x000fc8000ff1e0ff */
[----:B------:R-:W-:-:S05]  /*1530*/  IADD3.X R5, R32, UR5, RZ, P0, !PT ;  /* 0x0000000520057c10 */ /* 0x000fca00087fe4ff */
[----:B------:R0:W5:Y:S01]  /*1540*/  LDG.E R35, desc[UR40][R4.64] ;  /* 0x0000002804237981 */ /* 0x000162000c1e1900 */
[----:B------:R-:W-:Y:S05]  /*1550*/  BRA `(.L_x_5171) ;  /* 0x0000000000107947 */ /* 0x000fea0003800000 */
.L_x_5170:
[----:B------:R-:W-:Y:S05]  /*1560*/  @!P0 BRA `(.L_x_5171) ;  /* 0x00000000000c8947 */ /* 0x000fea0003800000 */
[----:B------:R-:W2:Y:S04]  /*1570*/  LDG.E R4, desc[UR40][R8.64] ;  /* 0x0000002808047981 */ /* 0x000ea8000c1e1900 */
[----:B------:R-:W2:Y:S02]  /*1580*/  LDG.E R35, desc[UR40][R8.64+0x4] ;  /* 0x0000042808237981 */ /* 0x000ea4000c1e1900 */
[----:B--2---:R-:W-:-:S07]  /*1590*/  IMAD.IADD R35, R35, 0x1, -R4 ;  /* 0x0000000123237824 */ /* 0x004fce00078e0a04 */
.L_x_5171:
[----:B------:R-:W-:Y:S01]  /*15a0*/  ULDC.64 UR4, c[0x0][0xa10] ;  /* 0x0002840000047ab9 */ /* 0x000fe20000000a00 */
[----:B------:R-:W1:Y:S01]  /*15b0*/  LDC R9, c[0x0][0x448] ;  /* 0x00011200ff097b82 */ /* 0x000e620000000800 */
[----:B------:R-:W-:-:S04]  /*15c0*/  ISETP.NE.U32.AND P0, PT, RZ, UR4, PT ;  /* 0x00000004ff007c0c */ /* 0x000fc8000bf05070 */
[----:B------:R-:W-:Y:S01]  /*15d0*/  ISETP.NE.AND.EX P0, PT, RZ, UR5, PT, P0 ;  /* 0x00000005ff007c0c */ /* 0x000fe2000bf05300 */
[----:B------:R-:W-:-:S12]  /*15e0*/  ULDC.64 UR4, c[0x0][0xa30] ;  /* 0x00028c0000047ab9 */ /* 0x000fd80000000a00 */
[----:B0-----:R-:W0:Y:S02]  /*15f0*/  @P0 LDC.64 R4, c[0x0][0xa10] ;  /* 0x00028400ff040b82 */ /* 0x001e240000000a00 */
[----:B0-----:R-:W-:-:S05]  /*1600*/  @P0 IMAD.WIDE R4, R25, 0x4, R4 ;  /* 0x0000000419040825 */ /* 0x001fca00078e0204 */
[----:B------:R-:W2:Y:S04]  /*1610*/  @P0 LDG.E R3, desc[UR40][R4.64] ;  /* 0x0000002804030981 */ /* 0x000ea8000c1e1900 */
[----:B------:R0:W2:Y:S01]  /*1620*/  @P0 LDG.E R8, desc[UR40][R4.64+0x4] ;  /* 0x0000042804080981 */ /* 0x0000a2000c1e1900 */
[----:B------:R-:W-:Y:S01]  /*1630*/  ISETP.NE.U32.AND P1, PT, RZ, UR4, PT ;  /* 0x00000004ff007c0c */ /* 0x000fe2000bf25070 */
[----:B-----5:R-:W-:-:S03]  /*1640*/  IMAD.MOV.U32 R24, RZ, RZ, R35 ;  /* 0x000000ffff187224 */ /* 0x020fc600078e0023 */
[----:B------:R-:W-:-:S13]  /*1650*/  ISETP.NE.AND.EX P1, PT, RZ, UR5, PT, P1 ;  /* 0x00000005ff007c0c */ /* 0x000fda000bf25310 */
[----:B------:R-:W-:-:S04]  /*1660*/  @P1 IADD3 R6, P2, R37, UR4, RZ ;  /* 0x0000000425061c10 */ /* 0x000fc8000ff5e0ff */
[----:B------:R-:W-:-:S05]  /*1670*/  @P1 IADD3.X R7, R32, UR5, RZ, P2, !PT ;  /* 0x0000000520071c10 */ /* 0x000fca00097fe4ff */
[----:B------:R3:W5:Y:S01]  /*1680*/  @P1 LDG.E R24, desc[UR40][R6.64] ;  /* 0x0000002806181981 */ /* 0x000762000c1e1900 */
[----:B-1----:R-:W-:Y:S01]  /*1690*/  ISETP.NE.AND P1, PT, R9, 0x1, PT ;  /* 0x000000010900780c */ /* 0x002fe20003f25270 */
[----:B------:R-:W-:Y:S02]  /*16a0*/  IMAD.SHL.U32 R229, R33, 0x80, RZ ;  /* 0x0000008021e57824 */ /* 0x000fe400078e00ff */
[----:B------:R-:W-:Y:S02]  /*16b0*/  IMAD.IADD R11, R35, 0x1, -R0 ;  /* 0x00000001230b7824 */ /* 0x000fe400078e0a00 */
[----:B0-----:R-:W-:-:S08]  /*16c0*/  VIADD R4, R229, 0x7f ;  /* 0x0000007fe5047836 */ /* 0x001fd00000000000 */
[----:B------:R-:W0:Y:S08]  /*16d0*/  @P1 LDC R9, c[0x0][0x44c] ;  /* 0x00011300ff091b82 */ /* 0x000e300000000800 */
[----:B------:R-:W1:Y:S01]  /*16e0*/  @P1 LDC R5, c[0x0][0x450] ;  /* 0x00011400ff051b82 */ /* 0x000e620000000800 */
[----:B0-----:R-:W-:-:S05]  /*16f0*/  @P1 IMAD.HI.U32 R0, R4, R9, RZ ;  /* 0x0000000904001227 */ /* 0x001fca00078e00ff */
[----:B-1----:R-:W-:Y:S02]  /*1700*/  @P1 SHF.R.U32.HI R4, RZ, R5, R0 ;  /* 0x00000005ff041219 */ /* 0x002fe40000011600 */
[----:B--2---:R-:W-:-:S05]  /*1710*/  @P0 IADD3 R26, -R3, R8, RZ ;  /* 0x00000008031a0210 */ /* 0x004fca0007ffe1ff */
[----:B------:R-:W-:-:S04]  /*1720*/  IMAD.IADD R222, R11, 0x1, R26 ;  /* 0x000000010bde7824 */ /* 0x000fc800078e021a */
[C---:B------:R-:W-:Y:S01]  /*1730*/  VIADD R0, R222.reuse, 0x5f ;  /* 0x0000005fde007836 */ /* 0x040fe20000000000 */
[----:B------:R-:W-:-:S03]  /*1740*/  IADD3 R31, R222, 0x60, -R220 ;  /* 0x00000060de1f7810 */ /* 0x000fc60007ffe8dc */
[----:B------:R-:W-:-:S04]  /*1750*/  IMAD.HI R0, R0, 0x2aaaaaab, RZ ;  /* 0x2aaaaaab00007827 */ /* 0x000fc800078e02ff */
[----:B------:R-:W-:Y:S01]  /*1760*/  IMAD.IADD R4, R31, 0x1, R4 ;  /* 0x000000011f047824 */ /* 0x000fe200078e0204 */
[----:B------:R-:W-:-:S03]  /*1770*/  SHF.R.U32.HI R177, RZ, 0x1f, R0 ;  /* 0x0000001fffb17819 */ /* 0x000fc60000011600 */
[----:B------:R-:W-:Y:S01]  /*1780*/  IMAD.HI R4, R4, 0x2aaaaaab, RZ ;  /* 0x2aaaaaab04047827 */ /* 0x000fe200078e02ff */
[----:B------:R-:W-:-:S03]  /*1790*/  LEA.HI.SX32 R177, R0, R177, 0x1c ;  /* 0x000000b100b17211 */ /* 0x000fc600078fe2ff */
[----:B------:R-:W-:Y:S01]  /*17a0*/  IMAD.MOV R0, RZ, RZ, -R11 ;  /* 0x000000ffff007224 */ /* 0x000fe200078e0a0b */
[----:B------:R-:W-:-:S04]  /*17b0*/  SHF.R.U32.HI R3, RZ, 0x1f, R4 ;  /* 0x0000001fff037819 */ /* 0x000fc80000011604 */
[----:B------:R-:W-:-:S04]  /*17c0*/  LEA.HI.SX32 R4, R4, R3, 0x1c ;  /* 0x0000000304047211 */ /* 0x000fc800078fe2ff */
[----:B------:R-:W-:-:S05]  /*17d0*/  VIMNMX R4, R177, R4, PT ;  /* 0x00000004b1047248 */ /* 0x000fca0003fe0100 */
[----:B------:R-:W-:Y:S01]  /*17e0*/  IMAD R3, R4, 0x60, -R11 ;  /* 0x0000006004037824 */ /* 0x000fe200078e0a0b */
[----:B------:R-:W-:-:S04]  /*17f0*/  VIMNMX R4, RZ, R0, !PT ;  /* 0x00000000ff047248 */ /* 0x000fc80007fe0100 */
        /* <DEDUP_REMOVED lines=11> */
[----:B---3--:R-:W-:Y:S05]  /*18b0*/  @!P1 BRA `(.L_x_5172) ;  /* 0x0000004800349947 */ /* 0x008fea0003800000 */
        /* <DEDUP_REMOVED lines=20> */
.L_x_5174:
[----:B------:R-:W-:Y:S05]  /*1a00*/  BSYNC B6 ;  /* 0x0000000000067941 */ /* 0x000fea0003800000 */
.L_x_5173:
[----:B------:R-:W-:Y:S01]  /*1a10*/  IADD3 R27, R19, 0x400, RZ ;  /* 0x00000400131b7810 */ /* 0x000fe20007ffe0ff */
[----:B------:R-:W-:Y:S03]  /*1a20*/  BSSY B6, `(.L_x_5175) ;  /* 0x0000013000067945 */ /* 0x000fe60003800000 */
        /* <DEDUP_REMOVED lines=18> */
.L_x_5176:
[----:B------:R-:W-:Y:S05]  /*1b50*/  BSYNC B6 ;  /* 0x0000000000067941 */ /* 0x000fea0003800000 */
.L_x_5175:
[----:B------:R-:W2:Y:S01]  /*1b60*/  LDL R14, [R1+0x48] ;  /* 0x00004800010e7983 */ /* 0x000ea20000100800 */
[----:B------:R-:W-:Y:S01]  /*1b70*/  ULDC.64 UR4, c[0x0][0x9f8] ;  /* 0x00027e0000047ab9 */ /* 0x000fe20000000a00 */
[----:B------:R-:W0:Y:S01]  /*1b80*/  LDC.64 R56, c[0x0][0x408] ;  /* 0x00010200ff387b82 */ /* 0x000e220000000a00 */
[----:B------:R-:W-:-:S04]  /*1b90*/  ISETP.NE.U32.AND P0, PT, RZ, UR4, PT ;  /* 0x00000004ff007c0c */ /* 0x000fc8000bf05070 */
[----:B------:R-:W-:-:S03]  /*1ba0*/  ISETP.NE.AND.EX P0, PT, RZ, UR5, PT, P0 ;  /* 0x00000005ff007c0c */ /* 0x000fc6000bf05300 */
[----:B------:R-:W1:Y:S10]  /*1bb0*/  LDC R65, c[0x0][0x3f4] ;  /* 0x0000fd00ff417b82 */ /* 0x000e740000000800 */
[----:B------:R-:W-:Y:S01]  /*1bc0*/  @P0 IADD3 R4, P1, R37, UR4, RZ ;  /* 0x0000000425040c10 */ /* 0x000fe2000ff3e0ff */
[----:B------:R-:W-:-:S03]  /*1bd0*/  ULDC UR4, c[0x0][0x320] ;  /* 0x0000c80000047ab9 */ /* 0x000fc60000000800 */
[----:B------:R-:W-:Y:S02]  /*1be0*/  @P0 IADD3.X R5, R32, UR5, RZ, P1, !PT ;  /* 0x0000000520050c10 */ /* 0x000fe40008ffe4ff */
[----:B------:R-:W-:Y:S01]  /*1bf0*/  ISETP.GE.AND P1, PT, R2, UR4, PT ;  /* 0x0000000402007c0c */ /* 0x000fe2000bf26270 */
[----:B------:R-:W3:Y:S02]  /*1c00*/  LDC.64 R32, c[0x0][0x3f8] ;  /* 0x0000fe00ff207b82 */ /* 0x000ee40000000a00 */
        /* <DEDUP_REMOVED lines=15> */
[----:B------:R-:W-:-:S02]  /*1d00*/  ISETP.GE.AND P0, PT, R212, UR4, PT ;  /* 0x00000004d4007c0c */ /* 0x000fc4000bf06270 */
[----:B------:R-:W-:Y:S02]  /*1d10*/  ISETP.GE.AND P1, PT, R211, UR4, PT ;  /* 0x00000004d3007c0c */ /* 0x000fe4000bf26270 */
[----:B------:R-:W-:Y:S02]  /*1d20*/  SHF.R.S32.HI R9, RZ, 0x1f, R23 ;  /* 0x0000001fff097819 */ /* 0x000fe40000011417 */
[----:B------:R-:W-:Y:S02]  /*1d30*/  LOP3.LUT R3, R4, R0, R3, 0xfe, !PT ;  /* 0x0000000004037212 */ /* 0x000fe400078efe03 */
[----:B------:R-:W-:Y:S02]  /*1d40*/  SEL R6, RZ, 0x40, P0 ;  /* 0x00000040ff067807 */ /* 0x000fe40000000000 */
[----:B------:R-:W-:Y:S02]  /*1d50*/  SEL R7, RZ, 0x7fff80, P1 ;  /* 0x007fff80ff077807 */ /* 0x000fe40000800000 */
[----:B------:R-:W-:-:S02]  /*1d60*/  SHF.R.S32.HI R201, RZ, 0x1f, R200 ;  /* 0x0000001fffc97819 */ /* 0x000fc400000114c8 */
[----:B------:R-:W-:Y:S01]  /*1d70*/  LOP3.LUT R3, R7, R3, R6, 0xfe, !PT ;  /* 0x0000000307037212 */ /* 0x000fe200078efe06 */
[C---:B0-----:R-:W-:Y:S02]  /*1d80*/  IMAD R6, R9.reuse, R56, RZ ;  /* 0x0000003809067224 */ /* 0x041fe400078e02ff */
[----:B---3--:R-:W-:Y:S02]  /*1d90*/  IMAD R0, R9, R32, RZ ;  /* 0x0000002009007224 */ /* 0x008fe400078e02ff */
[----:B------:R-:W-:-:S04]  /*1da0*/  IMAD.WIDE.U32 R8, R23, R56, R200 ;  /* 0x0000003817087225 */ /* 0x000fc800078e00c8 */
[----:B------:R-:W-:-:S04]  /*1db0*/  IMAD R55, R23, R57, R6 ;  /* 0x0000003917377224 */ /* 0x000fc800078e0206 */
[----:B------:R-:W-:Y:S02]  /*1dc0*/  IMAD.IADD R9, R9, 0x1, R55 ;  /* 0x0000000109097824 */ /* 0x000fe400078e0237 */
[----:B-----5:R-:W-:-:S04]  /*1dd0*/  IMAD.WIDE.U32 R52, R24, R56, R8 ;  /* 0x0000003818347225 */ /* 0x020fc800078e0008 */
[----:B------:R-:W3:Y:S01]  /*1de0*/  LDL R9, [R1+0x24] ;  /* 0x0000240001097983 */ /* 0x000ee20000100800 */
[----:B------:R-:W0:Y:S01]  /*1df0*/  S2R R38, SR_TID.X ;  /* 0x0000000000267919 */ /* 0x000e220000002100 */
[----:B------:R-:W4:Y:S01]  /*1e00*/  S2R R37, SR_TID.X ;  /* 0x0000000000257919 */ /* 0x000f220000002100 */
[----:B0-----:R-:W-:Y:S01]  /*1e10*/  VIADD R38, R38, 0xffffff80 ;  /* 0xffffff8026267836 */ /* 0x001fe20000000000 */
[----:B----4-:R-:W-:Y:S01]  /*1e20*/  SHF.R.U32.HI R37, RZ, 0x7, R37 ;  /* 0x00000007ff257819 */ /* 0x010fe20000011625 */
[----:B------:R-:W-:Y:S01]  /*1e30*/  IMAD R15, R23, R33, R0 ;  /* 0x00000021170f7224 */ /* 0x000fe200078e0200 */
[----:B-1----:R-:W-:Y:S02]  /*1e40*/  ISETP.GE.AND P0, PT, R16, R65, PT ;  /* 0x000000411000720c */ /* 0x002fe40003f06270 */
[----:B------:R-:W-:Y:S01]  /*1e50*/  ISETP.NE.AND P6, PT, R37, 0x1, PT ;  /* 0x000000012500780c */ /* 0x000fe20003fc5270 */
[----:B------:R-:W-:Y:S01]  /*1e60*/  IMAD.WIDE.U32 R10, R23, R32, R16 ;  /* 0x00000020170a7225 */ /* 0x000fe200078e0010 */
[----:B------:R-:W-:-:S03]  /*1e70*/  SEL R13, R65, RZ, P0 ;  /* 0x000000ff410d7207 */ /* 0x000fc60000000000 */
[----:B------:R-:W-:Y:S02]  /*1e80*/  IMAD.IADD R11, R15, 0x1, R11 ;  /* 0x000000010f0b7824 */ /* 0x000fe400078e020b */
[----:B------:R-:W-:Y:S02]  /*1e90*/  IMAD.IADD R13, R16, 0x1, R13 ;  /* 0x00000001100d7824 */ /* 0x000fe400078e020d */
[----:B------:R-:W-:-:S04]  /*1ea0*/  IMAD.WIDE.U32 R20, R24, R32, R10 ;  /* 0x0000002018147225 */ /* 0x000fc800078e000a */
[----:B------:R-:W-:Y:S01]  /*1eb0*/  VIADD R62, R37, 0x8 ;  /* 0x00000008253e7836 */ /* 0x000fe20000000000 */
[----:B------:R-:W-:Y:S05]  /*1ec0*/  @!P6 WARPSYNC.ALL ;  /* 0x000000000000e948 */ /* 0x000fea0003800000 */
[C---:B------:R-:W-:Y:S02]  /*1ed0*/  VIADD R37, R23.reuse, 0x40 ;  /* 0x0000004017257836 */ /* 0x040fe40000000000 */
[----:B------:R-:W-:Y:S01]  /*1ee0*/  IMAD.WIDE.U32 R4, R23, R32, R200 ;  /* 0x0000002017047225 */ /* 0x000fe200078e00c8 */
[----:B------:R-:W-:Y:S01]  /*1ef0*/  SHF.R.S32.HI R12, RZ, 0x1f, R13 ;  /* 0x0000001fff0c7819 */ /* 0x000fe2000001140d */
[----:B------:R-:W-:-:S02]  /*1f00*/  ULDC UR4, c[0x0][0x2f4] ;  /* 0x0000bd0000047ab9 */ /* 0x000fc40000000800 */
[----:B------:R-:W-:Y:S02]  /*1f10*/  VIADD R10, R23, 0x40 ;  /* 0x00000040170a7836 */ /* 0x000fe40000000000 */
[----:B------:R-:W-:Y:S02]  /*1f20*/  IMAD.SHL.U32 R37, R37, 0x40, RZ ;  /* 0x0000004025257824 */ /* 0x000fe400078e00ff */
[----:B------:R-:W-:Y:S02]  /*1f30*/  IMAD.SHL.U32 R10, R10, 0x40, RZ ;  /* 0x000000400a0a7824 */ /* 0x000fe400078e00ff */
[----:B------:R-:W-:Y:S01]  /*1f40*/  IMAD.IADD R7, R5, 0x1, R15 ;  /* 0x0000000105077824 */ /* 0x000fe200078e020f */
[----:B------:R-:W-:Y:S01]  /*1f50*/  SHF.R.S32.HI R15, RZ, 0x1f, R24 ;  /* 0x0000001fff0f7819 */ /* 0x000fe20000011418 */
[----:B------:R-:W-:Y:S01]  /*1f60*/  IMAD.MOV.U32 R6, RZ, RZ, R4 ;  /* 0x000000ffff067224 */ /* 0x000fe200078e0004 */
[----:B------:R-:W-:Y:S01]  /*1f70*/  LEA.HI R12, R12, R13, RZ, 0x3 ;  /* 0x0000000d0c0c7211 */ /* 0x000fe200078f18ff */
[----:B------:R-:W-:Y:S01]  /*1f80*/  IMAD.WIDE.U32 R4, R23, R56, R16 ;  /* 0x0000003817047225 */ /* 0x000fe200078e0010 */
[----:B------:R-:W-:-:S02]  /*1f90*/  LOP3.LUT R37, R37, 0x1c0, RZ, 0xc0, !PT ;  /* 0x000001c025257812 */ /* 0x000fc400078ec0ff */
[----:B------:R-:W-:Y:S01]  /*1fa0*/  LOP3.LUT R10, R10, 0x1c0, RZ, 0xc0, !PT ;  /* 0x000001c00a0a7812 */ /* 0x000fe200078ec0ff */
[----:B------:R-:W-:Y:S01]  /*1fb0*/  IMAD.IADD R55, R55, 0x1, R5 ;  /* 0x0000000137377824 */ /* 0x000fe200078e0205 */
[----:B------:R-:W-:Y:S01]  /*1fc0*/  MOV R54, R4 ;  /* 0x0000000400367202 */ /* 0x000fe20000000f00 */
[C---:B------:R-:W-:Y:S01]  /*1fd0*/  IMAD R5, R15.reuse, R32, RZ ;  /* 0x000000200f057224 */ /* 0x040fe200078e02ff */
[----:B------:R-:W-:Y:S01]  /*1fe0*/  SHF.R.S32.HI R74, RZ, 0x3, R12 ;  /* 0x00000003ff4a7819 */ /* 0x000fe2000001140c */
[----:B------:R-:W-:Y:S01]  /*1ff0*/  IMAD.MOV.U32 R64, RZ, RZ, 0x20 ;  /* 0x00000020ff407424 */ /* 0x000fe200078e00ff */
[----:B------:R-:W-:Y:S01]  /*2000*/  LOP3.LUT R75, R12, 0xfffffff8, RZ, 0xc0, !PT ;  /* 0xfffffff80c4b7812 */ /* 0x000fe200078ec0ff */
[----:B------:R-:W-:Y:S01]  /*2010*/  IMAD R15, R15, R56, RZ ;  /* 0x000000380f0f7224 */ /* 0x000fe200078e02ff */
[----:B------:R-:W-:Y:S02]  /*2020*/  PRMT R86, R3, 0x8880, RZ ;  /* 0x0000888003567816 */ /* 0x000fe400000000ff */
[----:B------:R-:W-:Y:S01]  /*2030*/  SHF.R.U32.HI R10, RZ, 0x3, R10 ;  /* 0x00000003ff0a7819 */ /* 0x000fe2000001160a */
[----:B------:R-:W-:Y:S01]  /*2040*/  IMAD.IADD R0, R36, 0x1, R35 ;  /* 0x0000000124007824 */ /* 0x000fe200078e0223 */
[----:B------:R-:W-:Y:S01]  /*2050*/  SHF.L.U64.HI R4, R32, 0x6, R33 ;  /* 0x0000000620047819 */ /* 0x000fe20000010221 */
[----:B------:R-:W-:Y:S01]  /*2060*/  IMAD R71, R24, R33, R5 ;  /* 0x0000002118477224 */ /* 0x000fe200078e0205 */
[----:B------:R-:W-:Y:S01]  /*2070*/  SHF.L.U64.HI R35, R56, 0x6, R57 ;  /* 0x0000000638237819 */ /* 0x000fe20000010239 */
[----:B------:R-:W-:Y:S01]  /*2080*/  IMAD R13, R33, 0x60, RZ ;  /* 0x00000060210d7824 */ /* 0x000fe200078e02ff */
[----:B------:R-:W-:Y:S01]  /*2090*/  PRMT R86, R86, 0x7710, RZ ;  /* 0x0000771056567816 */ /* 0x000fe200000000ff */
[----:B------:R-:W-:Y:S01]  /*20a0*/  IMAD.SHL.U32 R5, R32, 0x40, RZ ;  /* 0x0000004020057824 */ /* 0x000fe200078e00ff */
[----:B------:R-:W-:Y:S01]  /*20b0*/  ISETP.GE.AND P2, PT, R2, UR4, PT ;  /* 0x0000000402007c0c */ /* 0x000fe2000bf46270 */
[----:B------:R-:W-:-:S04]  /*20c0*/  IMAD.WIDE.U32 R6, R24, R32, R6 ;  /* 0x0000002018067225 */ /* 0x000fc800078e0006 */
[----:B------:R-:W-:Y:S02]  /*20d0*/  IMAD R67, R57, 0x60, RZ ;  /* 0x0000006039437824 */ /* 0x000fe400078e02ff */
[----:B------:R-:W-:Y:S02]  /*20e0*/  IMAD R15, R24, R57, R15 ;  /* 0x00000039180f7224 */ /* 0x000fe400078e020f */
[----:B------:R-:W-:Y:S02]  /*20f0*/  IMAD.SHL.U32 R58, R56, 0x40, RZ ;  /* 0x00000040383a7824 */ /* 0x000fe400078e00ff */
        /* <DEDUP_REMOVED lines=9> */
[----:B------:R-:W-:Y:S01]  /*2190*/  IMAD.SHL.U32 R65, R65, 0x2, RZ ;  /* 0x0000000241417824 */ /* 0x000fe200078e00ff */
[----:B------:R-:W-:Y:S01]  /*21a0*/  LOP3.LUT R85, R86, 0x20, RZ, 0xc0, !PT ;  /* 0x0000002056557812 */ /* 0x000fe200078ec0ff */
[----:B------:R-:W-:Y:S01]  /*21b0*/  IMAD.IADD R66, R33, 0x1, R13 ;  /* 0x0000000121427824 */ /* 0x000fe200078e020d */
[----:B------:R-:W-:Y:S01]  /*21c0*/  SHF.R.S32.HI R60, RZ, 0x1f, R34 ;  /* 0x0000001fff3c7819 */ /* 0x000fe20000011422 */
[----:B------:R-:W-:Y:S01]  /*21d0*/  IMAD.IADD R67, R57, 0x1, R67 ;  /* 0x0000000139437824 */ /* 0x000fe200078e0243 */
[----:B------:R-:W-:Y:S01]  /*21e0*/  IADD3 R73, R15, R55, RZ ;  /* 0x000000370f497210 */ /* 0x000fe20007ffe0ff */
[----:B------:R-:W-:Y:S01]  /*21f0*/  IMAD.IADD R71, R71, 0x1, R21 ;  /* 0x0000000147477824 */ /* 0x000fe200078e0215 */
[----:B------:R-:W-:Y:S01]  /*2200*/  P2R R88, PR, RZ, 0x4 ;  /* 0x00000004ff587803 */ /* 0x000fe20000000000 */
[----:B------:R-:W-:-:S02]  /*2210*/  IMAD.IADD R72, R53, 0x1, R15 ;  /* 0x0000000135487824 */ /* 0x000fc400078e020f */
[C---:B--2---:R-:W-:Y:S01]  /*2220*/  IMAD.SHL.U32 R59, R14.reuse, 0x40, RZ ;  /* 0x000000400e3b7824 */ /* 0x044fe200078e00ff */
[----:B------:R-:W-:Y:S01]  /*2230*/  @!P6 BAR.SYNC.DEFER_BLOCKING 0x9, 0x100 ;  /* 0x024400000000eb1d */ /* 0x000fe20000010000 */
[----:B------:R-:W-:Y:S02]  /*2240*/  LOP3.LUT P1, RZ, R14, 0x4, RZ, 0xc0, !PT ;  /* 0x000000040eff7812 */ /* 0x000fe4000782c0ff */
[----:B------:R-:W-:-:S04]  /*2250*/  SHF.R.S32.HI R14, RZ, 0x1f, R38 ;  /* 0x0000001fff0e7819 */ /* 0x000fc80000011426 */
[----:B------:R-:W-:-:S04]  /*2260*/  LEA.HI R14, R14, R38, RZ, 0x2 ;  /* 0x000000260e0e7211 */ /* 0x000fc800078f10ff */
[----:B------:R-:W-:-:S05]  /*2270*/  LOP3.LUT R14, R14, 0xfffffffc, RZ, 0xc0, !PT ;  /* 0xfffffffc0e0e7812 */ /* 0x000fca00078ec0ff */
[----:B------:R-:W-:Y:S02]  /*2280*/  IMAD.IADD R14, R38, 0x1, -R14 ;  /* 0x00000001260e7824 */ /* 0x000fe400078e0a0e */
[----:B------:R-:W0:Y:S01]  /*2290*/  S2R R38, SR_TID.X ;  /* 0x0000000000267919 */ /* 0x000e220000002100 */
[----:B------:R-:W-:Y:S01]  /*22a0*/  LOP3.LUT R59, R59, 0x1c0, RZ, 0xc0, !PT ;  /* 0x000001c03b3b7812 */ /* 0x000fe200078ec0ff */
[----:B------:R-:W-:-:S03]  /*22b0*/  IMAD R63, R14, 0x40, R23 ;  /* 0x000000400e3f7824 */ /* 0x000fc600078e0217 */
[----:B------:R-:W-:Y:S02]  /*22c0*/  SHF.R.U32.HI R61, RZ, 0x3, R59 ;  /* 0x00000003ff3d7819 */ /* 0x000fe4000001163b */
[----:B------:R-:W-:-:S04]  /*22d0*/  LOP3.LUT R8, R59, 0x18, R16, 0xf8, !PT ;  /* 0x000000183b087812 */ /* 0x000fc800078ef810 */
[----:B------:R-:W-:Y:S01]  /*22e0*/  LOP3.LUT R8, R8, R61, RZ, 0x3c, !PT ;  /* 0x0000003d08087212 */ /* 0x000fe200078e3cff */
[----:B0-----:R-:W-:-:S05]  /*22f0*/  VIADD R38, R38, 0xffffff80 ;  /* 0xffffff8026267836 */ /* 0x001fca0000000000 */
[----:B------:R-:W-:-:S04]  /*2300*/  SHF.R.S32.HI R14, RZ, 0x1f, R38 ;  /* 0x0000001fff0e7819 */ /* 0x000fc80000011426 */
[----:B------:R-:W-:-:S04]  /*2310*/  LEA.HI R14, R14, R38, RZ, 0x5 ;  /* 0x000000260e0e7211 */ /* 0x000fc800078f28ff */
[----:B------:R-:W-:-:S05]  /*2320*/  SHF.R.S32.HI R14, RZ, 0x5, R14 ;  /* 0x00000005ff0e7819 */ /* 0x000fca000001140e */
        /* <DEDUP_REMOVED lines=9> */
[----:B------:R-:W-:-:S02]  /*23c0*/  SHF.R.S32.HI R76, RZ, 0x1f, R25 ;  /* 0x0000001fff4c7819 */ /* 0x000fc40000011419 */
[----:B------:R-:W-:Y:S02]  /*23d0*/  SHF.R.S32.HI R77, RZ, 0x1f, R75 ;  /* 0x0000001fff4d7819 */ /* 0x000fe4000001144b */
[----:B------:R-:W-:Y:S01]  /*23e0*/  LOP3.LUT R86, R86, 0x40, RZ, 0xc0, !PT ;  /* 0x0000004056567812 */ /* 0x000fe200078ec0ff */
[----:B---3--:R-:W-:-:S07]  /*23f0*/  IMAD.IADD R79, R9, 0x1, R12 ;  /* 0x00000001094f7824 */ /* 0x008fce00078e020c */
.L_x_5230:
[----:B------:R-:W0:Y:S01]  /*2400*/  LDC R95, c[0x0][0x430] ;  /* 0x00010c00ff5f7b82 */ /* 0x000e220000000800 */
[----:B------:R-:W-:Y:S02]  /*2410*/  VIADD R29, R29, 0xffffffff ;  /* 0xffffffff1d1d7836 */ /* 0x000fe40000000000 */
[----:B------:R-:W-:Y:S02]  /*2420*/  IMAD.MOV.U32 R94, RZ, RZ, RZ ;  /* 0x000000ffff5e7224 */ /* 0x000fe400078e00ff */
[----:B------:R-:W-:-:S03]  /*2430*/  IMAD R9, R29, 0x60, R63 ;  /* 0x000000601d097824 */ /* 0x000fc600078e023f */
[----:B-1----:R-:W1:Y:S01]  /*2440*/  LDC R90, c[0x0][0x3f4] ;  /* 0x0000fd00ff5a7b82 */ /* 0x002e620000000800 */
[----:B--2---:R-:W-:Y:S01]  /*2450*/  IMAD.IADD R36, R0, 0x1, R9 ;  /* 0x0000000100247824 */ /* 0x004fe200078e0209 */
[----:B------:R-:W-:-:S03]  /*2460*/  ISETP.GE.AND P2, PT, R9, R26, PT ;  /* 0x0000001a0900720c */ /* 0x000fc60003f46270 */
[----:B------:R-:W-:Y:S01]  /*2470*/  IMAD.MOV.U32 R12, RZ, RZ, R36 ;  /* 0x000000ffff0c7224 */ /* 0x000fe200078e0024 */
[----:B------:R-:W-:Y:S02]  /*2480*/  ISETP.GT.OR P2, PT, R63, 0x5f, P2 ;  /* 0x0000005f3f00780c */ /* 0x000fe40001744670 */
[----:B0-----:R-:W-:-:S11]  /*2490*/  ISETP.NE.AND P3, PT, R95, 0x1, PT ;  /* 0x000000015f00780c */ /* 0x001fd60003f65270 */
[----:B------:R-:W0:Y:S08]  /*24a0*/  @!P2 LDC.64 R10, c[0x0][0x428] ;  /* 0x00010a00ff0aab82 */ /* 0x000e300000000a00 */
[----:B------:R-:W2:Y:S08]  /*24b0*/  @!P2 LDC.64 R8, c[0x0][0x418] ;  /* 0x00010600ff08ab82 */ /* 0x000eb00000000a00 */
[----:B------:R-:W3:Y:S08]  /*24c0*/  @P3 LDC R13, c[0x0][0x434] ;  /* 0x00010d00ff0d3b82 */ /* 0x000ef00000000800 */
[----:B------:R-:W4:Y:S01]  /*24d0*/  @P3 LDC R14, c[0x0][0x438] ;  /* 0x00010e00ff0e3b82 */ /* 0x000f220000000800 */
        /* <DEDUP_REMOVED lines=9> */
[----:B-----5:R0:W5:Y:S01]  /*2570*/  @!P2 LDG.E R94, desc[UR40][R8.64] ;  /* 0x00000028085ea981 */ /* 0x020162000c1e1900 */
        /* <DEDUP_REMOVED lines=31> */
[----:B------:R-:W-:Y:S02]  /*2770*/  IMAD R37, R11, R56, R12 ;  /* 0x000000380b257224 */ /* 0x000fe400078e020c */
[C---:B------:R-:W-:Y:S02]  /*2780*/  IMAD R101, R34.reuse, UR5, R13 ;  /* 0x0000000522657c24 */ /* 0x040fe4000f8e020d */
[----:B------:R-:W-:Y:S01]  /*2790*/  IMAD.WIDE.U32 R12, R34, UR4, R8 ;  /* 0x00000004220c7c25 */ /* 0x000fe2000f8e0008 */
[----:B------:R-:W-:-:S03]  /*27a0*/  ULDC.64 UR4, c[0x0][0x2e8] ;  /* 0x0000ba0000047ab9 */ /* 0x000fc60000000a00 */
[----:B------:R-:W-:Y:S01]  /*27b0*/  IMAD.IADD R101, R13, 0x1, R101 ;  /* 0x000000010d657824 */ /* 0x000fe200078e0265 */
[C---:B------:R-:W-:Y:S01]  /*27c0*/  LEA R100, P3, R12.reuse, UR4, 0x1 ;  /* 0x000000040c647c11 */ /* 0x040fe2000f8608ff */
[----:B------:R-:W-:Y:S02]  /*27d0*/  IMAD R15, R11, R32, R10 ;  /* 0x000000200b0f7224 */ /* 0x000fe400078e020a */
[----:B------:R-:W-:Y:S01]  /*27e0*/  IMAD R98, R29, -0x60, R26 ;  /* 0xffffffa01d627824 */ /* 0x000fe200078e021a */
[----:B------:R-:W-:Y:S01]  /*27f0*/  LEA.HI.X R101, R12, UR5, R101, 0x1, P3 ;  /* 0x000000050c657c11 */ /* 0x000fe200098f0c65 */
[----:B------:R-:W-:-:S03]  /*2800*/  IMAD.WIDE.U32 R10, R32, R29, RZ ;  /* 0x0000001d200a7225 */ /* 0x000fc600078e00ff */
[----:B------:R-:W-:Y:S01]  /*2810*/  VIMNMX R98, R98, 0x60, PT ;  /* 0x0000006062627848 */ /* 0x000fe20003fe0100 */
[----:B------:R-:W-:Y:S01]  /*2820*/  IMAD.WIDE.U32 R8, R56, R29, RZ ;  /* 0x0000001d38087225 */ /* 0x000fe200078e00ff */
[----:B------:R-:W-:-:S03]  /*2830*/  IADD3 R87, R11, R15, RZ ;  /* 0x0000000f0b577210 */ /* 0x000fc60007ffe0ff */
        /* <DEDUP_REMOVED lines=30> */
.L_x_5181:
[----:B------:R-:W-:Y:S05]  /*2a20*/  BSYNC B1 ;  /* 0x0000000000017941 */ /* 0x000fea0003800000 */
.L_x_5180:
[----:B0-----:R-:W-:Y:S01]  /*2a30*/  VIADD R12, R23, 0x40 ;  /* 0x00000040170c7836 */ /* 0x001fe20000000000 */
[----:B------:R-:W-:Y:S01]  /*2a40*/  BSSY B1, `(.L_x_5182) ;  /* 0x000001c000017945 */ /* 0x000fe20003800000 */
[----:B------:R-:W-:Y:S02]  /*2a50*/  CS2R R40, SRZ ;  /* 0x0000000000287805 */ /* 0x000fe4000001ff00 */
        /* <DEDUP_REMOVED lines=26> */
.L_x_5183:
[----:B------:R-:W-:Y:S05]  /*2c00*/  BSYNC B1 ;  /* 0x0000000000017941 */ /* 0x000fea0003800000 */
.L_x_5182:
[----:B0-----:R-:W-:Y:S01]  /*2c10*/  IMAD.MOV.U32 R8, RZ, RZ, R48 ;  /* 0x000000ffff087224 */ /* 0x001fe200078e0030 */
[----:B------:R-:W-:Y:S01]  /*2c20*/  ISETP.NE.AND P3, PT, R204, 0x3, PT ;  /* 0x00000003cc00780c */ /* 0x000fe20003f65270 */
        /* <DEDUP_REMOVED lines=23> */
[----:B------:R-:W-:-:S02]  /*2da0*/  MOV R9, R39 ;  /* 0x0000002700097202 */ /* 0x000fc40000000f00 */
[----:B------:R-:W-:Y:S02]  /*2db0*/  PRMT R119, R13, 0x7610, R119 ;  /* 0x000076100d777816 */ /* 0x000fe40000000077 */
[----:B------:R-:W-:Y:S02]  /*2dc0*/  PRMT R104, R8, 0x7610, R104 ;  /* 0x0000761008687816 */ /* 0x000fe40000000068 */
[----:B------:R-:W-:Y:S02]  /*2dd0*/  PRMT R105, R9, 0x7610, R105 ;  /* 0x0000761009697816 */ /* 0x000fe40000000069 */
[----:B------:R-:W-:Y:S02]  /*2de0*/  PRMT R108, R10, 0x7610, R108 ;  /* 0x000076100a6c7816 */ /* 0x000fe4000000006c */
[----:B------:R-:W-:Y:S01]  /*2df0*/  PRMT R109, R11, 0x7610, R109 ;  /* 0x000076100b6d7816 */ /* 0x000fe2000000006d */
[----:B------:R-:W-:Y:S06]  /*2e00*/  @!P3 BRA `(.L_x_5184) ;  /* 0x000000000004b947 */ /* 0x000fec0003800000 */
[----:B------:R-:W-:Y:S01]  /*2e10*/  BPT.TRAP 0x1 ;  /* 0x000000040000795c */ /* 0x000fe20000300000 */
.L_x_5184:
[----:B------:R-:W-:Y:S01]  /*2e20*/  IMAD R87, R18, 0x8, R19 ;  /* 0x0000000812577824 */ /* 0x000fe200078e0213 */
[----:B------:R-:W-:Y:S01]  /*2e30*/  SHF.L.U32 R99, R205, 0x1f, RZ ;  /* 0x0000001fcd637819 */ /* 0x000fe200000006ff */
[----:B------:R-:W-:Y:S03]  /*2e40*/  BSSY B1, `(.L_x_5185) ;  /* 0x0000003000017945 */ /* 0x000fe60003800000 */
[----:B------:R-:W0:Y:S02]  /*2e50*/  SYNCS.PHASECHK.TRANS64.TRYWAIT P5, [R87+URZ+0x22890], R99 ;  /* 0x02289063570075a7 */ /* 0x000e2400080a017f */
[----:B0-----:R-:W-:Y:S05]  /*2e60*/  @!P5 BRA `(.L_x_5186) ;  /* 0x0000018c0030d947 */ /* 0x001fea0003800000 */
.L_x_5448:
[----:B------:R-:W-:Y:S05]  /*2e70*/  BSYNC B1 ;  /* 0x0000000000017941 */ /* 0x000fea0003800000 */
.L_x_5185:
[----:B------:R-:W-:-:S03]  /*2e80*/  UMOV UR4, 0xffffffff ;  /* 0xffffffff00047882 */ /* 0x000fc60000000000 */
[----:B------:R-:W-:Y:S05]  /*2e90*/  BRA.DIV UR4, `(.L_x_5187) ;  /* 0x0000018e04387947 */ /* 0x000fea000b800000 */
[----:B------:R1:W2:Y:S04]  /*2ea0*/  SHFL.IDX PT, R91, R101, RZ, 0x1c1f ;  /* 0x001c1fff655b7589 */ /* 0x0002a800000e0000 */
[----:B------:R1:W3:Y:S02]  /*2eb0*/  SHFL.IDX PT, R14, R100, RZ, 0x1c1f ;  /* 0x001c1fff640e7589 */ /* 0x0002e400000e0000 */
.L_x_5452:
        /* <DEDUP_REMOVED lines=14> */
[----:B------:R-:W-:Y:S01]  /*2fa0*/  SHF.R.U32.HI R111, RZ, 0x10, R49 ;  /* 0x00000010ff6f7819 */ /* 0x000fe20000011631 */
[----:B------:R-:W-:Y:S01]  /*2fb0*/  IMAD.U32 R49, R11, 0x10000, RZ ;  /* 0x000100000b317824 */ /* 0x000fe200078e00ff */
        /* <DEDUP_REMOVED lines=13> */
[----:B------:R-:W-:-:S02]  /*3090*/  IMAD.U32 R9, R8, 0x10000, RZ ;  /* 0x0001000008097824 */ /* 0x000fc400078e00ff */
[C---:B------:R-:W-:Y:S01]  /*30a0*/  FMUL.FTZ R117, R11.reuse, R114 ;  /* 0x000000720b757220 */ /* 0x040fe20000410000 */
[----:B------:R-:W-:Y:S01]  /*30b0*/  LOP3.LUT R8, R8, 0xffff0000, RZ, 0xc0, !PT ;  /* 0xffff000008087812 */ /* 0x000fe200078ec0ff */
[C---:B------:R-:W-:Y:S01]  /*30c0*/  FMUL.FTZ R118, R48.reuse, R116 ;  /* 0x0000007430767220 */ /* 0x040fe20000410000 */
[----:B------:R-:W-:Y:S01]  /*30d0*/  FMUL.FTZ R11, R11, R110 ;  /* 0x0000006e0b0b7220 */ /* 0x000fe20000410000 */
        /* <DEDUP_REMOVED lines=22> */
.L_x_5193:
[----:B------:R-:W-:Y:S05]  /*3240*/  BSYNC B3 ;  /* 0x0000000000037941 */ /* 0x000fea0003800000 */
.L_x_5192:
[----:B0-----:R4:W-:Y:S02]  /*3250*/  ST.E.128 desc[UR40][R12.64], R8 ;  /* 0x000000080c007985 */ /* 0x0019e4000c101d28 */
.L_x_5191:
[----:B------:R-:W-:Y:S05]  /*3260*/  BSYNC B2 ;  /* 0x0000000000027941 */ /* 0x000fea0003800000 */
.L_x_5190:
        /* <DEDUP_REMOVED lines=18> */
[----:B------:R-:W-:Y:S02]  /*3390*/  LOP3.LUT R45, R11, 0xffff0000, RZ, 0xc0, !PT ;  /* 0xffff00000b2d7812 */ /* 0x000fe400078ec0ff */
        /* <DEDUP_REMOVED lines=8> */
[----:B------:R-:W-:Y:S01]  /*3420*/  SHF.L.U32 R110, R91, 0x10, RZ ;  /* 0x000000105b6e7819 */ /* 0x000fe200000006ff */
[----:B------:R-:W-:Y:S01]  /*3430*/  FMUL.FTZ R112, R11, R47 ;  /* 0x0000002f0b707220 */ /* 0x000fe20000410000 */
[----:B------:R-:W-:Y:S01]  /*3440*/  LOP3.LUT R91, R91, 0xffff0000, RZ, 0xc0, !PT ;  /* 0xffff00005b5b7812 */ /* 0x000fe200078ec0ff */
[----:B------:R-:W-:Y:S01]  /*3450*/  IMAD.U32 R10, R9, 0x10000, RZ ;  /* 0x00010000090a7824 */ /* 0x000fe200078e00ff */
[----:B------:R-:W-:Y:S01]  /*3460*/  LOP3.LUT R48, R48, 0xffff0000, RZ, 0xc0, !PT ;  /* 0xffff000030307812 */ /* 0x000fe200078ec0ff */
[CC--:B------:R-:W-:Y:S01]  /*3470*/  FMUL.FTZ R11, R15.reuse, R110.reuse ;  /* 0x0000006e0f0b7220 */ /* 0x0c0fe20000410000 */
[-C--:B------:R-:W-:Y:S01]  /*3480*/  FMUL.FTZ R15, R15, R49.reuse ;  /* 0x000000310f0f7220 */ /* 0x080fe20000410000 */
[C---:B------:R-:W-:Y:S01]  /*3490*/  IMAD.U32 R9, R8.reuse, 0x10000, RZ ;  /* 0x0001000008097824 */ /* 0x040fe200078e00ff */
[----:B------:R-:W-:Y:S01]  /*34a0*/  LOP3.LUT R8, R8, 0xffff0000, RZ, 0xc0, !PT ;  /* 0xffff000008087812 */ /* 0x000fe200078ec0ff */
[C---:B------:R-:W-:Y:S01]  /*34b0*/  FFMA.FTZ R49, R14.reuse, R49, -R11 ;  /* 0x000000310e317223 */ /* 0x040fe2000001080b */
        /* <DEDUP_REMOVED lines=17> */
.L_x_5195:
[----:B------:R-:W-:Y:S05]  /*35d0*/  BSYNC B2 ;  /* 0x0000000000027941 */ /* 0x000fea0003800000 */
.L_x_5194:
[----:B0-----:R0:W-:Y:S02]  /*35e0*/  ST.E.128 desc[UR40][R12.64], R8 ;  /* 0x000000080c007985 */ /* 0x0011e4000c101d28 */
.L_x_5189:
[----:B------:R-:W-:Y:S05]  /*35f0*/  BSYNC B1 ;  /* 0x0000000000017941 */ /* 0x000fea0003800000 */
.L_x_5188:
[----:B------:R-:W-:-:S03]  /*3600*/  UMOV UR4, 0xffffffff ;  /* 0xffffffff00047882 */ /* 0x000fc60000000000 */
[----:B------:R-:W-:Y:S05]  /*3610*/  BRA.DIV UR4, `(.L_x_5196) ;  /* 0x0000018604a07947 */ /* 0x000fea000b800000 */
[----:B-1----:R-:W1:Y:S04]  /*3620*/  SHFL.IDX PT, R101, R101, 0x1, 0x1c1f ;  /* 0x003c1f0065657f89 */ /* 0x002e6800000e0000 */
[----:B---3--:R3:W0:Y:S02]  /*3630*/  SHFL.IDX PT, R14, R100, 0x1, 0x1c1f ;  /* 0x003c1f00640e7f89 */ /* 0x00862400000e0000 */
.L_x_5456:
        /* <DEDUP_REMOVED lines=9> */
[----:B------:R-:W-:Y:S01]  /*36d0*/  SHF.R.U32.HI R44, RZ, 0x10, R43 ;  /* 0x00000010ff2c7819 */ /* 0x000fe2000001162b */
[----:B----4-:R-:W-:Y:S01]  /*36e0*/  IMAD.U32 R15, R10, 0x10000, RZ ;  /* 0x000100000a0f7824 */ /* 0x010fe200078e00ff */
[--C-:B------:R-:W-:Y:S02]  /*36f0*/  SHF.R.U32.HI R46, RZ, 0x10, R41.reuse ;  /* 0x00000010ff2e7819 */ /* 0x100fe40000011629 */
[----:B------:R-:W-:Y:S02]  /*3700*/  PRMT R109, R109, 0x5410, R44 ;  /* 0x000054106d6d7816 */ /* 0x000fe4000000002c */
[----:B------:R-:W-:Y:S02]  /*3710*/  PRMT R107, R107, 0x5410, R46 ;  /* 0x000054106b6b7816 */ /* 0x000fe4000000002e */
[----:B------:R-:W-:Y:S01]  /*3720*/  SHF.R.U64 R47, R40, 0x10, R41 ;  /* 0x00000010282f7819 */ /* 0x000fe20000001229 */
[----:B------:R-:W-:Y:S01]  /*3730*/  IMAD.U32 R46, R109, 0x10000, RZ ;  /* 0x000100006d2e7824 */ /* 0x000fe200078e00ff */
[----:B------:R-:W-:Y:S01]  /*3740*/  SHF.R.U64 R45, R42, 0x10, R43 ;  /* 0x000000102a2d7819 */ /* 0x000fe2000000122b */
[----:B------:R-:W-:Y:S01]  /*3750*/  IMAD.U32 R44, R107, 0x10000, RZ ;  /* 0x000100006b2c7824 */ /* 0x000fe200078e00ff */
[----:B------:R-:W-:Y:S01]  /*3760*/  LOP3.LUT R40, R10, 0xffff0000, RZ, 0xc0, !PT ;  /* 0xffff00000a287812 */ /* 0x000fe200078ec0ff */
[----:B------:R-:W-:Y:S01]  /*3770*/  IMAD.U32 R41, R11, 0x10000, RZ ;  /* 0x000100000b297824 */ /* 0x000fe200078e00ff */
[----:B------:R-:W-:Y:S01]  /*3780*/  PRMT R106, R106, 0x5410, R47 ;  /* 0x000054106a6a7816 */ /* 0x000fe2000000002f */
[----:B------:R-:W-:Y:S01]  /*3790*/  IMAD.U32 R10, R9, 0x10000, RZ ;  /* 0x00010000090a7824 */ /* 0x000fe200078e00ff */
[----:B------:R-:W-:Y:S01]  /*37a0*/  PRMT R108, R108, 0x5410, R45 ;  /* 0x000054106c6c7816 */ /* 0x000fe2000000002d */
[C---:B------:R-:W-:Y:S01]  /*37b0*/  FMUL.FTZ R50, R40.reuse, R46 ;  /* 0x0000002e28327220 */ /* 0x040fe20000410000 */
[----:B------:R-:W-:Y:S01]  /*37c0*/  LOP3.LUT R42, R11, 0xffff0000, RZ, 0xc0, !PT ;  /* 0xffff00000b2a7812 */ /* 0x000fe200078ec0ff */
[-C--:B------:R-:W-:Y:S01]  /*37d0*/  FMUL.FTZ R40, R40, R44.reuse ;  /* 0x0000002c28287220 */ /* 0x080fe20000410000 */
[----:B------:R-:W-:Y:S01]  /*37e0*/  LOP3.LUT R11, R9, 0xffff0000, RZ, 0xc0, !PT ;  /* 0xffff0000090b7812 */ /* 0x000fe200078ec0ff */
[C---:B------:R-:W-:Y:S01]  /*37f0*/  FFMA.FTZ R50, R15.reuse, R44, -R50 ;  /* 0x0000002c0f327223 */ /* 0x040fe20000010832 */
[----:B------:R-:W-:Y:S01]  /*3800*/  LOP3.LUT R45, R108, 0xffff0000, RZ, 0xc0, !PT ;  /* 0xffff00006c2d7812 */ /* 0x000fe200078ec0ff */
[----:B------:R-:W-:Y:S01]  /*3810*/  IMAD.U32 R9, R8, 0x10000, RZ ;  /* 0x0001000008097824 */ /* 0x000fe200078e00ff */
[----:B------:R-:W-:Y:S01]  /*3820*/  LOP3.LUT R43, R106, 0xffff0000, RZ, 0xc0, !PT ;  /* 0xffff00006a2b7812 */ /* 0x000fe200078ec0ff */
[----:B------:R-:W-:Y:S01]  /*3830*/  FFMA.FTZ R15, R15, R46, R40 ;  /* 0x0000002e0f0f7223 */ /* 0x000fe20000010028 */
[----:B------:R-:W-:Y:S01]  /*3840*/  LOP3.LUT R109, R109, 0xffff0000, RZ, 0xc0, !PT ;  /* 0xffff00006d6d7812 */ /* 0x000fe200078ec0ff */
[----:B------:R-:W-:Y:S01]  /*3850*/  FMUL.FTZ R47, R11, R45 ;  /* 0x0000002d0b2f7220 */ /* 0x000fe20000410000 */
[----:B------:R-:W-:Y:S01]  /*3860*/  LOP3.LUT R107, R107, 0xffff0000, RZ, 0xc0, !PT ;  /* 0xffff00006b6b7812 */ /* 0x000fe200078ec0ff */
[----:B------:R-:W-:Y:S01]  /*3870*/  FMUL.FTZ R48, R11, R43 ;  /* 0x0000002b0b307220 */ /* 0x000fe20000410000 */
[----:B------:R-:W-:Y:S01]  /*3880*/  LOP3.LUT R8, R8, 0xffff0000, RZ, 0xc0, !PT ;  /* 0xffff000008087812 */ /* 0x000fe200078ec0ff */
[----:B------:R-:W-:Y:S01]  /*3890*/  FMUL.FTZ R40, R42, R109 ;  /* 0x0000006d2a287220 */ /* 0x000fe20000410000 */
[----:B------:R-:W-:-:S02]  /*38a0*/  IMAD.U32 R108, R108, 0x10000, RZ ;  /* 0x000100006c6c7824 */ /* 0x000fc400078e00ff */
[----:B------:R-:W-:Y:S01]  /*38b0*/  FMUL.FTZ R42, R42, R107 ;  /* 0x0000006b2a2a7220 */ /* 0x000fe20000410000 */
[----:B------:R-:W-:Y:S02]  /*38c0*/  IMAD.U32 R106, R106, 0x10000, RZ ;  /* 0x000100006a6a7824 */ /* 0x000fe400078e00ff */
        /* <DEDUP_REMOVED lines=14> */
.L_x_5201:
[----:B------:R-:W-:Y:S05]  /*39b0*/  BSYNC B2 ;  /* 0x0000000000027941 */ /* 0x000fea0003800000 */
.L_x_5200:
[----:B----4-:R0:W-:Y:S02]  /*39c0*/  ST.E.128 desc[UR40][R12.64], R8 ;  /* 0x000000080c007985 */ /* 0x0101e4000c101d28 */
.L_x_5199:
[----:B------:R-:W-:Y:S05]  /*39d0*/  BSYNC B1 ;  /* 0x0000000000017941 */ /* 0x000fea0003800000 */
.L_x_5198:
        /* <DEDUP_REMOVED lines=8> */
[--C-:B------:R-:W-:Y:S01]  /*3a60*/  SHF.R.U64 R41, R38, 0x10, R39.reuse ;  /* 0x0000001026297819 */ /* 0x100fe20000001227 */
[----:B----4-:R-:W-:Y:S01]  /*3a70*/  IMAD.U32 R14, R10, 0x10000, RZ ;  /* 0x000100000a0e7824 */ /* 0x010fe200078e00ff */
[----:B------:R-:W-:Y:S02]  /*3a80*/  SHF.R.U32.HI R38, RZ, 0x10, R39 ;  /* 0x00000010ff267819 */ /* 0x000fe40000011627 */
[--C-:B------:R-:W-:Y:S02]  /*3a90*/  SHF.R.U32.HI R40, RZ, 0x10, R37.reuse ;  /* 0x00000010ff287819 */ /* 0x100fe40000011625 */
[----:B------:R-:W-:Y:S02]  /*3aa0*/  PRMT R105, R105, 0x5410, R38 ;  /* 0x0000541069697816 */ /* 0x000fe40000000026 */
[----:B------:R-:W-:Y:S01]  /*3ab0*/  SHF.R.U64 R43, R36, 0x10, R37 ;  /* 0x00000010242b7819 */ /* 0x000fe20000001225 */
[----:B------:R-:W-:Y:S01]  /*3ac0*/  IMAD.U32 R36, R11, 0x10000, RZ ;  /* 0x000100000b247824 */ /* 0x000fe200078e00ff */
[----:B------:R-:W-:-:S02]  /*3ad0*/  PRMT R103, R103, 0x5410, R40 ;  /* 0x0000541067677816 */ /* 0x000fc40000000028 */
[----:B------:R-:W-:Y:S01]  /*3ae0*/  PRMT R104, R104, 0x5410, R41 ;  /* 0x0000541068687816 */ /* 0x000fe20000000029 */
[----:B------:R-:W-:Y:S01]  /*3af0*/  IMAD.U32 R41, R105, 0x10000, RZ ;  /* 0x0001000069297824 */ /* 0x000fe200078e00ff */
[----:B------:R-:W-:Y:S01]  /*3b00*/  LOP3.LUT R15, R10, 0xffff0000, RZ, 0xc0, !PT ;  /* 0xffff00000a0f7812 */ /* 0x000fe200078ec0ff */
[----:B------:R-:W-:Y:S01]  /*3b10*/  IMAD.U32 R39, R103, 0x10000, RZ ;  /* 0x0001000067277824 */ /* 0x000fe200078e00ff */
[----:B------:R-:W-:Y:S02]  /*3b20*/  LOP3.LUT R37, R11, 0xffff0000, RZ, 0xc0, !PT ;  /* 0xffff00000b257812 */ /* 0x000fe400078ec0ff */
[----:B------:R-:W-:Y:S01]  /*3b30*/  PRMT R102, R102, 0x5410, R43 ;  /* 0x0000541066667816 */ /* 0x000fe2000000002b */
[----:B------:R-:W-:Y:S01]  /*3b40*/  FMUL.FTZ R45, R15, R41 ;  /* 0x000000290f2d7220 */ /* 0x000fe20000410000 */
[----:B------:R-:W-:Y:S01]  /*3b50*/  LOP3.LUT R11, R9, 0xffff0000, RZ, 0xc0, !PT ;  /* 0xffff0000090b7812 */ /* 0x000fe200078ec0ff */
[-C--:B------:R-:W-:Y:S01]  /*3b60*/  FMUL.FTZ R15, R15, R39.reuse ;  /* 0x000000270f0f7220 */ /* 0x080fe20000410000 */
[----:B------:R-:W-:Y:S01]  /*3b70*/  LOP3.LUT R40, R104, 0xffff0000, RZ, 0xc0, !PT ;  /* 0xffff000068287812 */ /* 0x000fe200078ec0ff */
[----:B------:R-:W-:Y:S01]  /*3b80*/  FFMA.FTZ R45, R14, R39, -R45 ;  /* 0x000000270e2d7223 */ /* 0x000fe2000001082d */
[----:B------:R-:W-:Y:S01]  /*3b90*/  SHF.L.U32 R10, R9, 0x10, RZ ;  /* 0x00000010090a7819 */ /* 0x000fe200000006ff */
[----:B------:R-:W-:Y:S01]  /*3ba0*/  IMAD.U32 R9, R8, 0x10000, RZ ;  /* 0x0001000008097824 */ /* 0x000fe200078e00ff */
[----:B------:R-:W-:Y:S01]  /*3bb0*/  LOP3.LUT R38, R102, 0xffff0000, RZ, 0xc0, !PT ;  /* 0xffff000066267812 */ /* 0x000fe200078ec0ff */
[----:B------:R-:W-:Y:S01]  /*3bc0*/  FMUL.FTZ R43, R11, R40 ;  /* 0x000000280b2b7220 */ /* 0x000fe20000410000 */
[----:B------:R-:W-:Y:S01]  /*3bd0*/  LOP3.LUT R105, R105, 0xffff0000, RZ, 0xc0, !PT ;  /* 0xffff000069697812 */ /* 0x000fe200078ec0ff */
[----:B------:R-:W-:Y:S01]  /*3be0*/  FFMA.FTZ R14, R14, R41, R15 ;  /* 0x000000290e0e7223 */ /* 0x000fe2000001000f */
[----:B------:R-:W-:Y:S01]  /*3bf0*/  LOP3.LUT R103, R103, 0xffff0000, RZ, 0xc0, !PT ;  /* 0xffff000067677812 */ /* 0x000fe200078ec0ff */
[-C--:B------:R-:W-:Y:S01]  /*3c00*/  FMUL.FTZ R11, R11, R38.reuse ;  /* 0x000000260b0b7220 */ /* 0x080fe20000410000 */
[----:B------:R-:W-:Y:S01]  /*3c10*/  LOP3.LUT R8, R8, 0xffff0000, RZ, 0xc0, !PT ;  /* 0xffff000008087812 */ /* 0x000fe200078ec0ff */
[----:B------:R-:W-:Y:S01]  /*3c20*/  FFMA.FTZ R43, R10, R38, -R43 ;  /* 0x000000260a2b7223 */ /* 0x000fe2000001082b */
[----:B------:R-:W-:-:S02]  /*3c30*/  IMAD.U32 R104, R104, 0x10000, RZ ;  /* 0x0001000068687824 */ /* 0x000fc400078e00ff */
[C---:B------:R-:W-:Y:S01]  /*3c40*/  FMUL.FTZ R15, R37.reuse, R105 ;  /* 0x00000069250f7220 */ /* 0x040fe20000410000 */
[----:B------:R-:W-:Y:S02]  /*3c50*/  IMAD.U32 R102, R102, 0x10000, RZ ;  /* 0x0001000066667824 */ /* 0x000fe400078e00ff */
[-C--:B------:R-:W-:Y:S01]  /*3c60*/  FMUL.FTZ R38, R37, R103.reuse ;  /* 0x0000006725267220 */ /* 0x080fe20000410000 */
[----:B------:R-:W-:Y:S01]  /*3c70*/  FFMA.FTZ R40, R10, R40, R11 ;  /* 0x000000280a287223 */ /* 0x000fe2000001000b */
        /* <DEDUP_REMOVED lines=12> */
.L_x_5203:
[----:B------:R-:W-:Y:S05]  /*3d40*/  BSYNC B1 ;  /* 0x0000000000017941 */ /* 0x000fea0003800000 */
.L_x_5202:
[----:B----4-:R0:W-:Y:S01]  /*3d50*/  ST.E.128 desc[UR40][R12.64], R8 ;  /* 0x000000080c007985 */ /* 0x0101e2000c101d28 */
[----:B------:R-:W-:Y:S05]  /*3d60*/  BRA `(.L_x_5197) ;  /* 0x0000001800687947 */ /* 0x000fea0003800000 */
.L_x_5179:
        /* <DEDUP_REMOVED lines=13> */
[----:B------:R-:W-:Y:S01]  /*3e40*/  @!P3 IADD3 R9, P4, R20, R10, RZ ;  /* 0x0000000a1409b210 */ /* 0x000fe20007f9e0ff */
[----:B------:R-:W0:Y:S04]  /*3e50*/  @!P3 LDC.64 R14, c[0x0][0x400] ;  /* 0x00010000ff0ebb82 */ /* 0x000e280000000a00 */
[----:B------:R-:W-:-:S04]  /*3e60*/  @!P3 IMAD.X R12, R87, 0x1, R71, P4 ;  /* 0x00000001570cb824 */ /* 0x000fc800020e0647 */
[----:B------:R-:W1:Y:S02]  /*3e70*/  @!P3 LDC.64 R10, c[0x0][0x3e8] ;  /* 0x0000fa00ff0abb82 */ /* 0x000e640000000a00 */
[----:B-1----:R-:W-:-:S04]  /*3e80*/  @!P3 LEA R10, P4, R9, R10, 0x1 ;  /* 0x0000000a090ab211 */ /* 0x002fc800078808ff */
[----:B------:R-:W-:Y:S02]  /*3e90*/  @!P3 LEA.HI.X R11, R9, R11, R12, 0x1, P4 ;  /* 0x0000000b090bb211 */ /* 0x000fe400020f0c0c */
[----:B------:R-:W-:Y:S01]  /*3ea0*/  @!P3 IADD3 R8, P4, R54, R8, RZ ;  /* 0x000000083608b210 */ /* 0x000fe20007f9e0ff */
[----:B------:R-:W1:Y:S02]  /*3eb0*/  @!P2 LDC.64 R12, c[0x0][0x3e8] ;  /* 0x0000fa00ff0cab82 */ /* 0x000e640000000a00 */
[----:B------:R1:W2:Y:S02]  /*3ec0*/  @!P3 LDG.E.128 R36, desc[UR40][R10.64] ;  /* 0x000000280a24b981 */ /* 0x0002a4000c1e1d00 */
[----:B------:R-:W-:Y:S01]  /*3ed0*/  @!P3 IMAD.X R9, R102, 0x1, R73, P4 ;  /* 0x000000016609b824 */ /* 0x000fe200020e0649 */
[----:B0-----:R-:W-:-:S04]  /*3ee0*/  @!P3 LEA R14, P4, R8, R14, 0x1 ;  /* 0x0000000e080eb211 */ /* 0x001fc800078808ff */
[----:B------:R-:W-:Y:S02]  /*3ef0*/  @!P3 LEA.HI.X R15, R8, R15, R9, 0x1, P4 ;  /* 0x0000000f080fb211 */ /* 0x000fe400020f0c09 */
[----:B------:R-:W0:Y:S03]  /*3f00*/  @!P2 LDC.64 R8, c[0x0][0x400] ;  /* 0x00010000ff08ab82 */ /* 0x000e260000000a00 */
[----:B------:R2:W3:Y:S01]  /*3f10*/  @!P3 LDG.E.128 R40, desc[UR40][R14.64] ;  /* 0x000000280e28b981 */ /* 0x0004e2000c1e1d00 */
[----:B------:R-:W-:Y:S02]  /*3f20*/  CS2R R46, SRZ ;  /* 0x00000000002e7805 */ /* 0x000fe4000001ff00 */
[----:B-1----:R-:W-:-:S04]  /*3f30*/  @!P2 LEA R10, P3, R44, R12, 0x1 ;  /* 0x0000000c2c0aa211 */ /* 0x002fc800078608ff */
[----:B------:R-:W-:Y:S02]  /*3f40*/  @!P2 LEA.HI.X R11, R44, R13, R45, 0x1, P3 ;  /* 0x0000000d2c0ba211 */ /* 0x000fe400018f0c2d */
[----:B------:R-:W-:Y:S02]  /*3f50*/  CS2R R44, SRZ ;  /* 0x00000000002c7805 */ /* 0x000fe4000001ff00 */
[----:B------:R-:W-:Y:S02]  /*3f60*/  CS2R R50, SRZ ;  /* 0x0000000000327805 */ /* 0x000fe4000001ff00 */
[C---:B0-----:R-:W-:Y:S02]  /*3f70*/  @!P2 LEA R8, P3, R48.reuse, R8, 0x1 ;  /* 0x000000083008a211 */ /* 0x041fe400078608ff */
[----:B------:R3:W4:Y:S02]  /*3f80*/  @!P2 LDG.E.128 R44, desc[UR40][R10.64] ;  /* 0x000000280a2ca981 */ /* 0x000724000c1e1d00 */
[----:B------:R-:W-:-:S02]  /*3f90*/  @!P2 LEA.HI.X R9, R48, R9, R49, 0x1, P3 ;  /* 0x000000093009a211 */ /* 0x000fc400018f0c31 */
[----:B------:R-:W-:-:S06]  /*3fa0*/  CS2R R48, SRZ ;  /* 0x0000000000307805 */ /* 0x000fcc000001ff00 */
[----:B------:R0:W5:Y:S01]  /*3fb0*/  @!P2 LDG.E.128 R48, desc[UR40][R8.64] ;  /* 0x000000280830a981 */ /* 0x000162000c1e1d00 */
[----:B------:R-:W-:Y:S02]  /*3fc0*/  ISETP.NE.AND P3, PT, R204, 0x3, PT ;  /* 0x00000003cc00780c */ /* 0x000fe40003f65270 */
[----:B------:R-:W-:Y:S01]  /*3fd0*/  ISETP.GE.AND P2, PT, R16, R90, PT ;  /* 0x0000005a1000720c */ /* 0x000fe20003f46270 */
[----:B--2---:R-:W-:-:S05]  /*3fe0*/  IMAD.MOV.U32 R15, RZ, RZ, R37 ;  /* 0x000000ffff0f7224 */ /* 0x004fca00078e0025 */
[----:B------:R-:W-:Y:S01]  /*3ff0*/  PRMT R105, R105, 0x5410, R15 ;  /* 0x0000541069697816 */ /* 0x000fe2000000000f */
[----:B---3--:R-:W-:Y:S01]  /*4000*/  IMAD.MOV.U32 R10, RZ, RZ, R42 ;  /* 0x000000ffff0a7224 */ /* 0x008fe200078e002a */
[----:B------:R-:W-:Y:S01]  /*4010*/  MOV R11, R41 ;  /* 0x00000029000b7202 */ /* 0x000fe20000000f00 */
[----:B0-----:R-:W-:Y:S02]  /*4020*/  IMAD.MOV.U32 R8, RZ, RZ, R43 ;  /* 0x000000ffff087224 */ /* 0x001fe400078e002b */
[----:B------:R-:W-:Y:S01]  /*4030*/  IMAD.MOV.U32 R9, RZ, RZ, R40 ;  /* 0x000000ffff097224 */ /* 0x000fe200078e0028 */
[----:B------:R-:W-:Y:S02]  /*4040*/  PRMT R124, R10, 0x7610, R124 ;  /* 0x000076100a7c7816 */ /* 0x000fe4000000007c */
[----:B------:R-:W-:Y:S02]  /*4050*/  PRMT R106, R106, 0x5410, R8 ;  /* 0x000054106a6a7816 */ /* 0x000fe40000000008 */
[----:B------:R-:W-:-:S02]  /*4060*/  PRMT R107, R107, 0x5410, R9 ;  /* 0x000054106b6b7816 */ /* 0x000fc40000000009 */
[----:B------:R-:W-:Y:S01]  /*4070*/  PRMT R125, R11, 0x7610, R125 ;  /* 0x000076100b7d7816 */ /* 0x000fe2000000007d */
[----:B------:R-:W-:Y:S02]  /*4080*/  IMAD.MOV.U32 R12, RZ, RZ, R38 ;  /* 0x000000ffff0c7224 */ /* 0x000fe400078e0026 */
[----:B------:R-:W-:Y:S02]  /*4090*/  IMAD.MOV.U32 R13, RZ, RZ, R39 ;  /* 0x000000ffff0d7224 */ /* 0x000fe400078e0027 */
[----:B------:R-:W-:Y:S02]  /*40a0*/  IMAD.MOV.U32 R14, RZ, RZ, R36 ;  /* 0x000000ffff0e7224 */ /* 0x000fe400078e0024 */
[----:B----4-:R-:W-:Y:S02]  /*40b0*/  IMAD.MOV.U32 R8, RZ, RZ, R46 ;  /* 0x000000ffff087224 */ /* 0x010fe400078e002e */
[----:B------:R-:W-:Y:S02]  /*40c0*/  IMAD.MOV.U32 R9, RZ, RZ, R47 ;  /* 0x000000ffff097224 */ /* 0x000fe400078e002f */
[----:B------:R-:W-:-:S02]  /*40d0*/  IMAD.MOV.U32 R10, RZ, RZ, R44 ;  /* 0x000000ffff0a7224 */ /* 0x000fc400078e002c */
[----:B------:R-:W-:Y:S01]  /*40e0*/  IMAD.MOV.U32 R11, RZ, RZ, R45 ;  /* 0x000000ffff0b7224 */ /* 0x000fe200078e002d */
[----:B------:R-:W-:Y:S02]  /*40f0*/  PRMT R105, R8, 0x7610, R105 ;  /* 0x0000761008697816 */ /* 0x000fe40000000069 */
[----:B------:R-:W-:Y:S01]  /*4100*/  PRMT R106, R9, 0x7610, R106 ;  /* 0x00007610096a7816 */ /* 0x000fe2000000006a */
[----:B-----5:R-:W-:Y:S01]  /*4110*/  IMAD.MOV.U32 R8, RZ, RZ, R50 ;  /* 0x000000ffff087224 */ /* 0x020fe200078e0032 */
[----:B------:R-:W-:Y:S01]  /*4120*/  PRMT R107, R10, 0x7610, R107 ;  /* 0x000076100a6b7816 */ /* 0x000fe2000000006b */
[----:B------:R-:W-:Y:S01]  /*4130*/  IMAD.MOV.U32 R9, RZ, RZ, R51 ;  /* 0x000000ffff097224 */ /* 0x000fe200078e0033 */
[----:B------:R-:W-:Y:S01]  /*4140*/  PRMT R108, R11, 0x7610, R108 ;  /* 0x000076100b6c7816 */ /* 0x000fe2000000006c */
[----:B------:R-:W-:Y:S02]  /*4150*/  IMAD.MOV.U32 R10, RZ, RZ, R48 ;  /* 0x000000ffff0a7224 */ /* 0x000fe400078e0030 */
[----:B------:R-:W-:Y:S01]  /*4160*/  IMAD.MOV.U32 R11, RZ, RZ, R49 ;  /* 0x000000ffff0b7224 */ /* 0x000fe200078e0031 */
[----:B------:R-:W-:-:S02]  /*4170*/  PRMT R116, R12, 0x7610, R116 ;  /* 0x000076100c747816 */ /* 0x000fc40000000074 */
[----:B------:R-:W-:Y:S02]  /*4180*/  PRMT R123, R13, 0x7610, R123 ;  /* 0x000076100d7b7816 */ /* 0x000fe4000000007b */
[----:B------:R-:W-:Y:S02]  /*4190*/  PRMT R120, R14, 0x7610, R120 ;  /* 0x000076100e787816 */ /* 0x000fe40000000078 */
[----:B------:R-:W-:Y:S02]  /*41a0*/  PRMT R109, R8, 0x7610, R109 ;  /* 0x00007610086d7816 */ /* 0x000fe4000000006d */
[----:B------:R-:W-:Y:S02]  /*41b0*/  PRMT R110, R9, 0x7610, R110 ;  /* 0x00007610096e7816 */ /* 0x000fe4000000006e */
[----:B------:R-:W-:Y:S02]  /*41c0*/  PRMT R111, R10, 0x7610, R111 ;  /* 0x000076100a6f7816 */ /* 0x000fe4000000006f */
[----:B------:R-:W-:Y:S01]  /*41d0*/  PRMT R112, R11, 0x7610, R112 ;  /* 0x000076100b707816 */ /* 0x000fe20000000070 */
[----:B------:R-:W-:Y:S06]  /*41e0*/  @!P3 BRA `(.L_x_5204) ;  /* 0x000000000004b947 */ /* 0x000fec0003800000 */
[----:B------:R-:W-:Y:S01]  /*41f0*/  BPT.TRAP 0x1 ;  /* 0x000000040000795c */ /* 0x000fe20000300000 */
.L_x_5204:
[----:B------:R-:W-:Y:S01]  /*4200*/  IMAD R87, R18, 0x8, R19 ;  /* 0x0000000812577824 */ /* 0x000fe200078e0213 */
[----:B------:R-:W-:Y:S01]  /*4210*/  SHF.L.U32 R99, R205, 0x1f, RZ ;  /* 0x0000001fcd637819 */ /* 0x000fe200000006ff */
[----:B------:R-:W0:Y:S01]  /*4220*/  LDC R102, c[0x0][0x2f4] ;  /* 0x0000bd00ff667b82 */ /* 0x000e220000000800 */
[----:B------:R-:W-:Y:S02]  /*4230*/  BSSY B1, `(.L_x_5205) ;  /* 0x0000003000017945 */ /* 0x000fe40003800000 */
[----:B------:R-:W1:Y:S02]  /*4240*/  SYNCS.PHASECHK.TRANS64.TRYWAIT P4, [R87+URZ+0x22890], R99 ;  /* 0x02289063570075a7 */ /* 0x000e64000808017f */
[----:B-1----:R-:W-:Y:S05]  /*4250*/  @!P4 BRA `(.L_x_5206) ;  /* 0x0000017800d8c947 */ /* 0x002fea0003800000 */
.L_x_5457:
[----:B------:R-:W-:Y:S05]  /*4260*/  BSYNC B1 ;  /* 0x0000000000017941 */ /* 0x000fea0003800000 */
.L_x_5205:
[----:B------:R-:W-:Y:S01]  /*4270*/  UMOV UR4, 0xffffffff ;  /* 0xffffffff00047882 */ /* 0x000fe20000000000 */
[----:B0-----:R-:W-:Y:S02]  /*4280*/  IMAD.IADD R104, R102, 0x1, -R65 ;  /* 0x0000000166687824 */ /* 0x001fe400078e0a41 */
[----:B------:R-:W-:Y:S05]  /*4290*/  BRA.DIV UR4, `(.L_x_5207) ;  /* 0x0000017a04dc7947 */ /* 0x000fea000b800000 */
[----:B------:R0:W2:Y:S04]  /*42a0*/  SHFL.IDX PT, R93, R101, RZ, 0x1c1f ;  /* 0x001c1fff655d7589 */ /* 0x0000a800000e0000 */
[----:B------:R0:W3:Y:S02]  /*42b0*/  SHFL.IDX PT, R92, R100, RZ, 0x1c1f ;  /* 0x001c1fff645c7589 */ /* 0x0000e400000e0000 */
.L_x_5461:
        /* <DEDUP_REMOVED lines=27> */
[--C-:B------:R-:W-:Y:S02]  /*4470*/  SHF.R.U32.HI R114, RZ, 0x10, R37.reuse ;  /* 0x00000010ff727819 */ /* 0x100fe40000011625 */
[----:B------:R-:W-:Y:S01]  /*4480*/  SHF.R.U64 R113, R36, 0x10, R37 ;  /* 0x0000001024717819 */ /* 0x000fe20000001225 */
[----:B--2---:R-:W-:Y:S01]  /*4490*/  IMAD.U32 R37, R9, 0x10000, RZ ;  /* 0x0001000009257824 */ /* 0x004fe200078e00ff */
[----:B------:R-:W-:Y:S01]  /*44a0*/  PRMT R119, R125, 0x5410, R119 ;  /* 0x000054107d777816 */ /* 0x000fe20000000077 */
[----:B------:R-:W-:Y:S01]  /*44b0*/  IMAD.U32 R36, R8, 0x10000, RZ ;  /* 0x0001000008247824 */ /* 0x000fe200078e00ff */
[----:B------:R-:W-:Y:S02]  /*44c0*/  SHF.R.U64 R115, R38, 0x10, R39 ;  /* 0x0000001026737819 */ /* 0x000fe40000001227 */
[----:B------:R-:W-:-:S02]  /*44d0*/  PRMT R114, R105, 0x5432, R114 ;  /* 0x0000543269727816 */ /* 0x000fc40000000072 */
[----:B------:R-:W-:Y:S01]  /*44e0*/  SHF.R.U64 R118, R40, 0x10, R41 ;  /* 0x0000001028767819 */ /* 0x000fe20000001229 */
[----:B---3--:R-:W-:Y:S01]  /*44f0*/  IMAD.U32 R40, R12, 0x10000, RZ ;  /* 0x000100000c287824 */ /* 0x008fe200078e00ff */
[----:B------:R-:W-:Y:S02]  /*4500*/  SHF.R.U64 R121, R42, 0x10, R43 ;  /* 0x000000102a797819 */ /* 0x000fe4000000122b */
[----:B------:R-:W-:Y:S02]  /*4510*/  SHF.L.U32 R41, R13, 0x10, RZ ;  /* 0x000000100d297819 */ /* 0x000fe400000006ff */
[----:B------:R-:W-:Y:S01]  /*4520*/  PRMT R113, R120, 0x5410, R113 ;  /* 0x0000541078717816 */ /* 0x000fe20000000071 */
[----:B------:R-:W-:Y:S01]  /*4530*/  IMAD.U32 R120, R119, 0x10000, RZ ;  /* 0x0001000077787824 */ /* 0x000fe200078e00ff */
[----:B------:R-:W-:Y:S01]  /*4540*/  SHF.R.U32.HI R122, RZ, 0x10, R43 ;  /* 0x00000010ff7a7819 */ /* 0x000fe2000001162b */
[----:B------:R-:W-:Y:S01]  /*4550*/  IMAD.U32 R43, R15, 0x10000, RZ ;  /* 0x000100000f2b7824 */ /* 0x000fe200078e00ff */
[----:B------:R-:W-:Y:S01]  /*4560*/  PRMT R115, R116, 0x5410, R115 ;  /* 0x0000541074737816 */ /* 0x000fe20000000073 */
[----:B------:R-:W-:Y:S01]  /*4570*/  IMAD.U32 R116, R114, 0x10000, RZ ;  /* 0x0001000072747824 */ /* 0x000fe200078e00ff */
[----:B------:R-:W-:-:S02]  /*4580*/  SHF.R.U32.HI R117, RZ, 0x10, R39 ;  /* 0x00000010ff757819 */ /* 0x000fc40000011627 */
        /* <DEDUP_REMOVED lines=9> */
[----:B------:R-:W-:Y:S01]  /*4620*/  FFMA.FTZ R126, R37, R120, R126 ;  /* 0x00000078257e7223 */ /* 0x000fe2000001007e */
[----:B------:R-:W-:Y:S01]  /*4630*/  LOP3.LUT R41, R114, 0xffff0000, RZ, 0xc0, !PT ;  /* 0xffff000072297812 */ /* 0x000fe200078ec0ff */
[----:B------:R-:W-:Y:S01]  /*4640*/  IMAD.U32 R114, R117, 0x10000, RZ ;  /* 0x0001000075727824 */ /* 0x000fe200078e00ff */
[----:B------:R-:W-:Y:S01]  /*4650*/  LOP3.LUT R38, R9, 0xffff0000, RZ, 0xc0, !PT ;  /* 0xffff000009267812 */ /* 0x000fe200078ec0ff */
[C---:B------:R-:W-:Y:S01]  /*4660*/  FMUL.FTZ R123, R42.reuse, R119 ;  /* 0x000000772a7b7220 */ /* 0x040fe20000410000 */
[----:B------:R-:W-:Y:S01]  /*4670*/  PRMT R118, R107, 0x5432, R118 ;  /* 0x000054326b767816 */ /* 0x000fe20000000076 */
[----:B------:R-:W-:Y:S01]  /*4680*/  FMUL.FTZ R37, R42, R41 ;  /* 0x000000292a257220 */ /* 0x000fe20000410000 */
[----:B------:R-:W-:Y:S01]  /*4690*/  FMUL.FTZ R42, R43, R116 ;  /* 0x000000742b2a7220 */ /* 0x000fe20000410000 */
[----:B------:R-:W-:-:S02]  /*46a0*/  IMAD.U32 R13, R11, 0x10000, RZ ;  /* 0x000100000b0d7824 */ /* 0x000fc400078e00ff */
[-C--:B------:R-:W-:Y:S01]  /*46b0*/  FMUL.FTZ R43, R43, R114.reuse ;  /* 0x000000722b2b7220 */ /* 0x080fe20000410000 */
[C---:B------:R-:W-:Y:S01]  /*46c0*/  FFMA.FTZ R123, R38.reuse, R41, -R123 ;  /* 0x00000029267b7223 */ /* 0x040fe2000001087b */
[----:B------:R-:W-:Y:S01]  /*46d0*/  FFMA.FTZ R119, R38, R119, R37 ;  /* 0x0000007726777223 */ /* 0x000fe20000010025 */
[----:B------:R-:W-:Y:S01]  /*46e0*/  LOP3.LUT R15, R15, 0xffff0000, RZ, 0xc0, !PT ;  /* 0xffff00000f0f7812 */ /* 0x000fe200078ec0ff */
[C---:B------:R-:W-:Y:S01]  /*46f0*/  FFMA.FTZ R42, R13.reuse, R114, -R42 ;  /* 0x000000720d2a7223 */ /* 0x040fe2000001082a */
[----:B------:R-:W-:Y:S01]  /*4700*/  LOP3.LUT R122, R122, 0xffff0000, RZ, 0xc0, !PT ;  /* 0xffff00007a7a7812 */ /* 0x000fe200078ec0ff */
[----:B------:R-:W-:Y:S01]  /*4710*/  FFMA.FTZ R43, R13, R116, R43 ;  /* 0x000000740d2b7223 */ /* 0x000fe2000001002b */
[----:B------:R-:W-:Y:S01]  /*4720*/  LOP3.LUT R38, R117, 0xffff0000, RZ, 0xc0, !PT ;  /* 0xffff000075267812 */ /* 0x000fe200078ec0ff */
[----:B------:R-:W-:Y:S01]  /*4730*/  IMAD.U32 R37, R118, 0x10000, RZ ;  /* 0x0001000076257824 */ /* 0x000fe200078e00ff */
[----:B------:R-:W-:Y:S01]  /*4740*/  LOP3.LUT R39, R11, 0xffff0000, RZ, 0xc0, !PT ;  /* 0xffff00000b277812 */ /* 0x000fe200078ec0ff */
[----:B------:R-:W-:-:S02]  /*4750*/  IMAD.U32 R13, R113, 0x10000, RZ ;  /* 0x00010000710d7824 */ /* 0x000fc400078e00ff */
[C---:B------:R-:W-:Y:S01]  /*4760*/  FMUL.FTZ R114, R15.reuse, R122 ;  /* 0x0000007a0f727220 */ /* 0x040fe20000410000 */
[-C--:B------:R-:W-:Y:S01]  /*4770*/  FMUL.FTZ R116, R15, R38.reuse ;  /* 0x000000260f747220 */ /* 0x080fe20000410000 */
[----:B------:R-:W-:Y:S01]  /*4780*/  LOP3.LUT R12, R12, 0xffff0000, RZ, 0xc0, !PT ;  /* 0xffff00000c0c7812 */ /* 0x000fe200078ec0ff */
[----:B------:R-:W-:Y:S01]  /*4790*/  FMUL.FTZ R15, R40, R37 ;  /* 0x00000025280f7220 */ /* 0x000fe20000410000 */
[----:B------:R-:W-:Y:S01]  /*47a0*/  LOP3.LUT R118, R118, 0xffff0000, RZ, 0xc0, !PT ;  /* 0xffff000076767812 */ /* 0x000fe200078ec0ff */
[-C--:B------:R-:W-:Y:S01]  /*47b0*/  FMUL.FTZ R40, R40, R13.reuse ;  /* 0x0000000d28287220 */ /* 0x080fe20000410000 */
[----:B------:R-:W-:Y:S01]  /*47c0*/  LOP3.LUT R113, R113, 0xffff0000, RZ, 0xc0, !PT ;  /* 0xffff000071717812 */ /* 0x000fe200078ec0ff */
[----:B------:R-:W-:Y:S01]  /*47d0*/  FFMA.FTZ R41, R39, R38, -R114 ;  /* 0x0000002627297223 */ /* 0x000fe20000010872 */
[----:B------:R-:W-:Y:S01]  /*47e0*/  LOP3.LUT R9, R8, 0xffff0000, RZ, 0xc0, !PT ;  /* 0xffff000008097812 */ /* 0x000fe200078ec0ff */
[----:B------:R-:W-:Y:S01]  /*47f0*/  FMUL.FTZ R38, R12, R118 ;  /* 0x000000760c267220 */ /* 0x000fe20000410000 */
[C---:B------:R-:W-:Y:S01]  /*4800*/  FFMA.FTZ R15, R36.reuse, R13, -R15 ;  /* 0x0000000d240f7223 */ /* 0x040fe2000001080f */
[----:B------:R-:W-:Y:S01]  /*4810*/  FFMA.FTZ R40, R36, R37, R40 ;  /* 0x0000002524287223 */ /* 0x000fe20000010028 */
[----:B------:R-:W-:-:S02]  /*4820*/  IMAD.U32 R11, R14, 0x10000, RZ ;  /* 0x000100000e0b7824 */ /* 0x000fc400078e00ff */
[-C--:B------:R-:W-:Y:S01]  /*4830*/  FMUL.FTZ R36, R12, R113.reuse ;  /* 0x000000710c247220 */ /* 0x080fe20000410000 */
[----:B------:R-:W-:Y:S01]  /*4840*/  IMAD.U32 R13, R121, 0x10000, RZ ;  /* 0x00010000790d7824 */ /* 0x000fe200078e00ff */
[----:B------:R-:W-:Y:S01]  /*4850*/  LOP3.LUT R14, R14, 0xffff0000, RZ, 0xc0, !PT ;  /* 0xffff00000e0e7812 */ /* 0x000fe200078ec0ff */
[----:B------:R-:W-:Y:S01]  /*4860*/  IMAD.U32 R12, R115, 0x10000, RZ ;  /* 0x00010000730c7824 */ /* 0x000fe200078e00ff */
[----:B------:R-:W-:Y:S01]  /*4870*/  LOP3.LUT R121, R121, 0xffff0000, RZ, 0xc0, !PT ;  /* 0xffff000079797812 */ /* 0x000fe200078ec0ff */
[----:B------:R-:W-:Y:S01]  /*4880*/  FFMA.FTZ R38, R9, R113, -R38 ;  /* 0x0000007109267223 */ /* 0x000fe20000010826 */
[----:B------:R-:W-:Y:S01]  /*4890*/  LOP3.LUT R115, R115, 0xffff0000, RZ, 0xc0, !PT ;  /* 0xffff000073737812 */ /* 0x000fe200078ec0ff */
[C---:B------:R-:W-:Y:S02]  /*48a0*/  IMAD.U32 R8, R10.reuse, 0x10000, RZ ;  /* 0x000100000a087824 */ /* 0x040fe400078e00ff */
[----:B------:R-:W-:Y:S01]  /*48b0*/  FFMA.FTZ R9, R9, R118, R36 ;  /* 0x0000007609097223 */ /* 0x000fe20000010024 */
[----:B------:R-:W-:Y:S01]  /*48c0*/  LOP3.LUT R10, R10, 0xffff0000, RZ, 0xc0, !PT ;  /* 0xffff00000a0a7812 */ /* 0x000fe200078ec0ff */
        /* <DEDUP_REMOVED lines=18> */
[----:B------:R-:W-:-:S02]  /*49f0*/  F2FP.BF16.F32.PACK_AB R13, R119, R126 ;  /* 0x0000007e770d723e */ /* 0x000fc400000010ff */
[----:B------:R-:W-:-:S07]  /*4a00*/  F2FP.BF16.F32.PACK_AB R14, R121, R36 ;  /* 0x00000024790e723e */ /* 0x000fce00000010ff */
.L_x_5211:
[----:B------:R-:W-:Y:S05]  /*4a10*/  BSYNC B2 ;  /* 0x0000000000027941 */ /* 0x000fea0003800000 */
.L_x_5210:
[----:B------:R-:W-:Y:S01]  /*4a20*/  ISETP.GE.AND P4, PT, R103, R102, PT ;  /* 0x000000666700720c */ /* 0x000fe20003f86270 */
[----:B--2---:R4:W-:-:S12]  /*4a30*/  ST.E.128 desc[UR40][R90.64], R8 ;  /* 0x000000085a007985 */ /* 0x0049d8000c101d28 */
[----:B------:R-:W-:-:S05]  /*4a40*/  @!P4 IMAD.WIDE R92, R103, 0x2, R92 ;  /* 0x00000002675cc825 */ /* 0x000fca00078e025c */
[----:B---3--:R4:W-:Y:S02]  /*4a50*/  @!P4 ST.E.128 desc[UR40][R92.64], R12 ;  /* 0x0000000c5c00c985 */ /* 0x0089e4000c101d28 */
.L_x_5209:
[----:B------:R-:W-:Y:S05]  /*4a60*/  BSYNC B1 ;  /* 0x0000000000017941 */ /* 0x000fea0003800000 */
.L_x_5208:
[----:B------:R-:W-:-:S03]  /*4a70*/  UMOV UR4, 0xffffffff ;  /* 0xffffffff00047882 */ /* 0x000fc60000000000 */
[----:B------:R-:W-:Y:S05]  /*4a80*/  BRA.DIV UR4, `(.L_x_5212) ;  /* 0x00000176042c7947 */ /* 0x000fea000b800000 */
[----:B------:R1:W1:Y:S04]  /*4a90*/  SHFL.IDX PT, R38, R101, 0x1, 0x1c1f ;  /* 0x003c1f0065267f89 */ /* 0x00026800000e0000 */
[----:B0-----:R-:W0:Y:S02]  /*4aa0*/  SHFL.IDX PT, R100, R100, 0x1, 0x1c1f ;  /* 0x003c1f0064647f89 */ /* 0x001e2400000e0000 */
.L_x_5465:
[----:B----4-:R-:W-:-:S05]  /*4ab0*/  VIADD R8, R23, 0x40 ;  /* 0x0000004017087836 */ /* 0x010fca0000000000 */
[----:B------:R-:W-:-:S13]  /*4ac0*/  ISETP.GE.OR P4, PT, R8, R98, P1 ;  /* 0x000000620800720c */ /* 0x000fda0000f86670 */
[----:B------:R-:W-:Y:S05]  /*4ad0*/  @P4 BRA `(.L_x_5197) ;  /* 0x0000000c000c4947 */ /* 0x000fea0003800000 */
[----:B------:R-:W4:Y:S01]  /*4ae0*/  LDL R10, [R1+0x24] ;  /* 0x00002400010a7983 */ /* 0x000f220000100800 */
[----:B------:R-:W-:Y:S01]  /*4af0*/  SEL R104, R65, R104, !P0 ;  /* 0x0000006841687207 */ /* 0x000fe20004000000 */
[C---:B------:R-:W-:Y:S01]  /*4b00*/  VIADD R8, R23.reuse, 0x40 ;  /* 0x0000004017087836 */ /* 0x040fe20000000000 */
[----:B------:R-:W-:Y:S01]  /*4b10*/  IADD3 R11, R23, 0x40, RZ ;  /* 0x00000040170b7810 */ /* 0x000fe20007ffe0ff */
[----:B------:R-:W-:Y:S01]  /*4b20*/  BSSY B1, `(.L_x_5213) ;  /* 0x0000072000017945 */ /* 0x000fe20003800000 */
[----:B------:R-:W-:Y:S01]  /*4b30*/  SHF.R.S32.HI R9, RZ, 0x1f, R104 ;  /* 0x0000001fff097819 */ /* 0x000fe20000011468 */
[----:B------:R-:W-:Y:S01]  /*4b40*/  IMAD.SHL.U32 R8, R8, 0x40, RZ ;  /* 0x0000004008087824 */ /* 0x000fe200078e00ff */
[----:B0-----:R-:W-:Y:S01]  /*4b50*/  LEA R36, P4, R75, R100, 0x1 ;  /* 0x000000644b247211 */ /* 0x001fe200078808ff */
[----:B------:R-:W-:Y:S01]  /*4b60*/  IMAD.SHL.U32 R11, R11, 0x40, RZ ;  /* 0x000000400b0b7824 */ /* 0x000fe200078e00ff */
[----:B------:R-:W-:Y:S02]  /*4b70*/  LEA.HI R9, R9, R104, RZ, 0x4 ;  /* 0x0000006809097211 */ /* 0x000fe400078f20ff */
[----:B------:R-:W-:-:S02]  /*4b80*/  LOP3.LUT R8, R8, 0x1c0, RZ, 0xc0, !PT ;  /* 0x000001c008087812 */ /* 0x000fc400078ec0ff */
[----:B------:R-:W-:Y:S02]  /*4b90*/  LEA.HI.SX32 R9, R9, R74, 0x1c ;  /* 0x0000004a09097211 */ /* 0x000fe400078fe2ff */
[----:B------:R-:W-:Y:S02]  /*4ba0*/  LOP3.LUT R11, R11, 0x1c0, RZ, 0xc0, !PT ;  /* 0x000001c00b0b7812 */ /* 0x000fe400078ec0ff */
[----:B-1----:R-:W-:Y:S01]  /*4bb0*/  LEA.HI.X R37, R75, R38, R77, 0x1, P4 ;  /* 0x000000264b257211 */ /* 0x002fe200020f0c4d */
[----:B------:R-:W-:Y:S01]  /*4bc0*/  IMAD.SHL.U32 R39, R9, 0x8, RZ ;  /* 0x0000000809277824 */ /* 0x000fe200078e00ff */
[----:B------:R-:W-:-:S04]  /*4bd0*/  SHF.R.U32.HI R11, RZ, 0x3, R11 ;  /* 0x00000003ff0b7819 */ /* 0x000fc8000001160b */
        /* <DEDUP_REMOVED lines=10> */
[--C-:B------:R-:W-:Y:S01]  /*4c80*/  SHF.R.U64 R90, R48, 0x10, R49.reuse ;  /* 0x00000010305a7819 */ /* 0x100fe20000001231 */
[----:B0-----:R-:W-:Y:S01]  /*4c90*/  IMAD.U32 R40, R9, 0x10000, RZ ;  /* 0x0001000009287824 */ /* 0x001fe200078e00ff */
[----:B------:R-:W-:Y:S01]  /*4ca0*/  SHF.R.U32.HI R49, RZ, 0x10, R49 ;  /* 0x00000010ff317819 */ /* 0x000fe20000011631 */
[----:B-1----:R-:W-:Y:S01]  /*4cb0*/  IMAD.U32 R42, R12, 0x10000, RZ ;  /* 0x000100000c2a7824 */ /* 0x002fe200078e00ff */
[----:B------:R-:W-:Y:S02]  /*4cc0*/  SHF.R.U32.HI R101, RZ, 0x10, R45 ;  /* 0x00000010ff657819 */ /* 0x000fe4000001162d */
[----:B------:R-:W-:Y:S02]  /*4cd0*/  PRMT R112, R112, 0x5410, R49 ;  /* 0x0000541070707816 */ /* 0x000fe40000000031 */
[----:B------:R-:W-:Y:S01]  /*4ce0*/  SHF.R.U64 R104, R44, 0x10, R45 ;  /* 0x000000102c687819 */ /* 0x000fe2000000122d */
[----:B------:R-:W-:Y:S01]  /*4cf0*/  IMAD.U32 R44, R13, 0x10000, RZ ;  /* 0x000100000d2c7824 */ /* 0x000fe200078e00ff */
[----:B------:R-:W-:-:S02]  /*4d00*/  SHF.R.U32.HI R91, RZ, 0x10, R47 ;  /* 0x00000010ff5b7819 */ /* 0x000fc4000001162f */
[--C-:B------:R-:W-:Y:S02]  /*4d10*/  SHF.R.U64 R48, R50, 0x10, R51.reuse ;  /* 0x0000001032307819 */ /* 0x100fe40000001233 */
[----:B--2---:R-:W-:Y:S01]  /*4d20*/  SHF.R.U32.HI R93, RZ, 0x10, R51 ;  /* 0x00000010ff5d7819 */ /* 0x004fe20000011633 */
[----:B------:R-:W-:Y:S01]  /*4d30*/  IMAD.U32 R51, R112, 0x10000, RZ ;  /* 0x0001000070337824 */ /* 0x000fe200078e00ff */
[----:B------:R-:W-:Y:S02]  /*4d40*/  PRMT R108, R108, 0x5410, R101 ;  /* 0x000054106c6c7816 */ /* 0x000fe40000000065 */
[----:B------:R-:W-:Y:S01]  /*4d50*/  PRMT R106, R106, 0x5410, R91 ;  /* 0x000054106a6a7816 */ /* 0x000fe2000000005b */
[----:B------:R-:W-:Y:S01]  /*4d60*/  FMUL.FTZ R91, R44, R51 ;  /* 0x000000332c5b7220 */ /* 0x000fe20000410000 */
[----:B------:R-:W-:Y:S01]  /*4d70*/  PRMT R110, R110, 0x5410, R93 ;  /* 0x000054106e6e7816 */ /* 0x000fe2000000005d */
[----:B------:R-:W-:Y:S01]  /*4d80*/  IMAD.U32 R49, R108, 0x10000, RZ ;  /* 0x000100006c317824 */ /* 0x000fe200078e00ff */
[----:B------:R-:W-:-:S02]  /*4d90*/  PRMT R109, R109, 0x5410, R48 ;  /* 0x000054106d6d7816 */ /* 0x000fc40000000030 */
[----:B---3--:R-:W-:Y:S01]  /*4da0*/  SHF.R.U64 R92, R46, 0x10, R47 ;  /* 0x000000102e5c7819 */ /* 0x008fe2000000122f */
[-C--:B------:R-:W-:Y:S01]  /*4db0*/  FFMA.FTZ R48, R40, R49.reuse, -R91 ;  /* 0x0000003128307223 */ /* 0x080fe2000001085b */
[----:B------:R-:W-:Y:S01]  /*4dc0*/  FMUL.FTZ R93, R44, R49 ;  /* 0x000000312c5d7220 */ /* 0x000fe20000410000 */
[----:B------:R-:W-:Y:S01]  /*4dd0*/  SHF.L.U32 R91, R110, 0x10, RZ ;  /* 0x000000106e5b7819 */ /* 0x000fe200000006ff */
[----:B------:R-:W-:Y:S01]  /*4de0*/  IMAD.U32 R46, R15, 0x10000, RZ ;  /* 0x000100000f2e7824 */ /* 0x000fe200078e00ff */
        /* <DEDUP_REMOVED lines=9> */
[----:B------:R-:W-:Y:S01]  /*4e80*/  IMAD.U32 R12, R11, 0x10000, RZ ;  /* 0x000100000b0c7824 */ /* 0x000fe200078e00ff */
[----:B------:R-:W-:Y:S01]  /*4e90*/  LOP3.LUT R47, R15, 0xffff0000, RZ, 0xc0, !PT ;  /* 0xffff00000f2f7812 */ /* 0x000fe200078ec0ff */
[-C--:B------:R-:W-:Y:S01]  /*4ea0*/  FMUL.FTZ R46, R46, R49.reuse ;  /* 0x000000312e2e7220 */ /* 0x080fe20000410000 */
[----:B------:R-:W-:Y:S01]  /*4eb0*/  PRMT R107, R107, 0x5410, R104 ;  /* 0x000054106b6b7816 */ /* 0x000fe20000000068 */
[-C--:B------:R-:W-:Y:S01]  /*4ec0*/  FMUL.FTZ R40, R45, R108.reuse ;  /* 0x0000006c2d287220 */ /* 0x080fe20000410000 */
[----:B------:R-:W-:Y:S01]  /*4ed0*/  LOP3.LUT R110, R110, 0xffff0000, RZ, 0xc0, !PT ;  /* 0xffff00006e6e7812 */ /* 0x000fe200078ec0ff */
[----:B------:R-:W-:Y:S01]  /*4ee0*/  FFMA.FTZ R45, R41, R108, -R44 ;  /* 0x0000006c292d7223 */ /* 0x000fe2000001082c */
[----:B------:R-:W-:Y:S01]  /*4ef0*/  PRMT R111, R111, 0x5410, R90 ;  /* 0x000054106f6f7816 */ /* 0x000fe2000000005a */
[----:B------:R-:W-:Y:S01]  /*4f00*/  FFMA.FTZ R51, R12, R49, -R51 ;  /* 0x000000310c337223 */ /* 0x000fe20000010833 */
[----:B------:R-:W-:Y:S01]  /*4f10*/  LOP3.LUT R106, R106, 0xffff0000, RZ, 0xc0, !PT ;  /* 0xffff00006a6a7812 */ /* 0x000fe200078ec0ff */
[----:B------:R-:W-:Y:S01]  /*4f20*/  FFMA.FTZ R46, R12, R91, R46 ;  /* 0x0000005b0c2e7223 */ /* 0x000fe2000001002e */
[----:B------:R-:W-:Y:S01]  /*4f30*/  LOP3.LUT R13, R11, 0xffff0000, RZ, 0xc0, !PT ;  /* 0xffff00000b0d7812 */ /* 0x000fe200078ec0ff */
[----:B------:R-:W-:Y:S01]  /*4f40*/  FFMA.FTZ R112, R41, R112, R40 ;  /* 0x0000007029707223 */ /* 0x000fe20000010028 */
[----:B------:R-:W-:Y:S01]  /*4f50*/  FMUL.FTZ R44, R47, R110 ;  /* 0x0000006e2f2c7220 */ /* 0x000fe20000410000 */
[----:B------:R-:W-:-:S02]  /*4f60*/  IMAD.U32 R12, R107, 0x10000, RZ ;  /* 0x000100006b0c7824 */ /* 0x000fc400078e00ff */
[-C--:B------:R-:W-:Y:S01]  /*4f70*/  FMUL.FTZ R50, R47, R106.reuse ;  /* 0x0000006a2f327220 */ /* 0x080fe20000410000 */
[----:B------:R-:W-:Y:S02]  /*4f80*/  IMAD.U32 R40, R111, 0x10000, RZ ;  /* 0x000100006f287824 */ /* 0x000fe400078e00ff */
[----:B------:R-:W-:Y:S01]  /*4f90*/  FFMA.FTZ R106, R13, R106, -R44 ;  /* 0x0000006a0d6a7223 */ /* 0x000fe2000001082c */
[----:B------:R-:W-:Y:S02]  /*4fa0*/  IMAD.U32 R9, R8, 0x10000, RZ ;  /* 0x0001000008097824 */ /* 0x000fe400078e00ff */
[C---:B------:R-:W-:Y:S01]  /*4fb0*/  FMUL.FTZ R41, R42.reuse, R12 ;  /* 0x0000000c2a297220 */ /* 0x040fe20000410000 */
[----:B------:R-:W-:Y:S01]  /*4fc0*/  PRMT R105, R105, 0x5410, R92 ;  /* 0x0000541069697816 */ /* 0x000fe2000000005c */
[-C--:B------:R-:W-:Y:S01]  /*4fd0*/  FMUL.FTZ R44, R42, R40.reuse ;  /* 0x000000282a2c7220 */ /* 0x080fe20000410000 */
[----:B------:R-:W-:Y:S01]  /*4fe0*/  LOP3.LUT R111, R111, 0xffff0000, RZ, 0xc0, !PT ;  /* 0xffff00006f6f7812 */ /* 0x000fe200078ec0ff */
[----:B------:R-:W-:Y:S01]  /*4ff0*/  FFMA.FTZ R41, R9, R40, R41 ;  /* 0x0000002809297223 */ /* 0x000fe20000010029 */
[----:B------:R-:W-:-:S02]  /*5000*/  IMAD.U32 R15, R14, 0x10000, RZ ;  /* 0x000100000e0f7824 */ /* 0x000fc400078e00ff */
[----:B------:R-:W-:Y:S01]  /*5010*/  FFMA.FTZ R44, R9, R12, -R44 ;  /* 0x0000000c092c7223 */ /* 0x000fe2000001082c */
        /* <DEDUP_REMOVED lines=8> */
[C---:B------:R-:W-:Y:S01]  /*50a0*/  IMAD.U32 R11, R10.reuse, 0x10000, RZ ;  /* 0x000100000a0b7824 */ /* 0x040fe200078e00ff */
[----:B------:R-:W-:Y:S01]  /*50b0*/  LOP3.LUT R105, R105, 0xffff0000, RZ, 0xc0, !PT ;  /* 0xffff000069697812 */ /* 0x000fe200078ec0ff */
[----:B------:R-:W-:Y:S01]  /*50c0*/  FMUL.FTZ R42, R15, R40 ;  /* 0x000000280f2a7220 */ /* 0x000fe20000410000 */
[----:B------:R-:W-:Y:S01]  /*50d0*/  LOP3.LUT R10, R10, 0xffff0000, RZ, 0xc0, !PT ;  /* 0xffff00000a0a7812 */ /* 0x000fe200078ec0ff */
[----:B------:R-:W-:Y:S01]  /*50e0*/  FMUL.FTZ R9, R14, R109 ;  /* 0x0000006d0e097220 */ /* 0x000fe20000410000 */
[-C--:B------:R-:W-:Y:S01]  /*50f0*/  FMUL.FTZ R43, R43, R107.reuse ;  /* 0x0000006b2b2b7220 */ /* 0x080fe20000410000 */
[----:B------:R-:W-:Y:S01]  /*5100*/  FFMA.FTZ R13, R8, R107, -R13 ;  /* 0x0000006b080d7223 */ /* 0x000fe2000001080d */
        /* <DEDUP_REMOVED lines=17> */
[----:B------:R-:W-:Y:S01]  /*5220*/  F2FP.BF16.F32.PACK_AB R11, R106, R51 ;  /* 0x000000336a0b723e */ /* 0x000fe200000010ff */
[----:B------:R-:W-:-:S07]  /*5230*/  IMAD.MOV.U32 R15, RZ, RZ, R46 ;  /* 0x000000ffff0f7224 */ /* 0x000fce00078e002e */
.L_x_5214:
[----:B------:R-:W-:Y:S05]  /*5240*/  BSYNC B1 ;  /* 0x0000000000017941 */ /* 0x000fea0003800000 */
.L_x_5213:
        /* <DEDUP_REMOVED lines=8> */
.L_x_5178:
[----:B------:R-:W-:-:S13]  /*52d0*/  ISETP.NE.AND P3, PT, R204, 0x3, PT ;  /* 0x00000003cc00780c */ /* 0x000fda0003f65270 */
[----:B------:R-:W-:Y:S05]  /*52e0*/  @!P3 BRA `(.L_x_5215) ;  /* 0x000000000004b947 */ /* 0x000fea0003800000 */
[----:B------:R-:W-:Y:S01]  /*52f0*/  BPT.TRAP 0x1 ;  /* 0x000000040000795c */ /* 0x000fe20000300000 */
.L_x_5215:
[----:B------:R-:W-:Y:S01]  /*5300*/  IMAD R87, R18, 0x8, R19 ;  /* 0x0000000812577824 */ /* 0x000fe200078e0213 */
[----:B------:R-:W-:Y:S01]  /*5310*/  SHF.L.U32 R99, R205, 0x1f, RZ ;  /* 0x0000001fcd637819 */ /* 0x000fe200000006ff */
[----:B------:R-:W-:Y:S01]  /*5320*/  BSSY B1, `(.L_x_5216) ;  /* 0x0000004000017945 */ /* 0x000fe20003800000 */
[----:B------:R-:W-:Y:S02]  /*5330*/  SHF.R.S32.HI R96, RZ, 0x1f, R95 ;  /* 0x0000001fff607819 */ /* 0x000fe4000001145f */
[----:B------:R-:W0:Y:S02]  /*5340*/  SYNCS.PHASECHK.TRANS64.TRYWAIT P2, [R87+URZ+0x22890], R99 ;  /* 0x02289063570075a7 */ /* 0x000e24000804017f */
[----:B0-----:R-:W-:Y:S05]  /*5350*/  @!P2 BRA `(.L_x_5217) ;  /* 0x0000016c0044a947 */ /* 0x001fea0003800000 */
.L_x_5466:
[----:B------:R-:W-:Y:S05]  /*5360*/  BSYNC B1 ;  /* 0x0000000000017941 */ /* 0x000fea0003800000 */
.L_x_5216:
        /* <DEDUP_REMOVED lines=27> */
.L_x_5470:
[----:B------:R-:W-:Y:S04]  /*5520*/  BSSY B1, `(.L_x_5219) ;  /* 0x000000d000017945 */ /* 0x000fe80003800000 */
[----:B------:R-:W-:Y:S05]  /*5530*/  @!P2 BRA `(.L_x_5220) ;  /* 0x00000000002ca947 */ /* 0x000fea0003800000 */
[----:B------:R-:W-:Y:S02]  /*5540*/  ULDC UR4, c[0x0][0x2f4] ;  /* 0x0000bd0000047ab9 */ /* 0x000fe40000000800 */
[----:B------:R-:W-:-:S13]  /*5550*/  ISETP.GE.AND P2, PT, R16, UR4, PT ;  /* 0x0000000410007c0c */ /* 0x000fda000bf46270 */
[----:B---3--:R-:W-:-:S04]  /*5560*/  @!P2 LEA R14, P4, R16, R37, 0x1 ;  /* 0x00000025100ea211 */ /* 0x008fc800078808ff */
[----:B--2---:R-:W-:Y:S02]  /*5570*/  @!P2 LEA.HI.X R15, R16, R9, R17, 0x1, P4 ;  /* 0x00000009100fa211 */ /* 0x004fe400020f0c11 */
[----:B------:R-:W-:-:S13]  /*5580*/  ISETP.GE.AND P4, PT, R2, UR4, PT ;  /* 0x0000000402007c0c */ /* 0x000fda000bf86270 */
[----:B------:R-:W-:-:S04]  /*5590*/  @!P4 LEA R12, P5, R2, R37, 0x1 ;  /* 0x00000025020cc211 */ /* 0x000fc800078a08ff */
[----:B------:R-:W-:Y:S02]  /*55a0*/  @!P4 LEA.HI.X R13, R2, R9, R203, 0x1, P5 ;  /* 0x00000009020dc211 */ /* 0x000fe400028f0ccb */
[----:B------:R-:W2:Y:S04]  /*55b0*/  @!P2 LDS.128 R8, [R93] ;  /* 0x000000005d08a984 */ /* 0x000ea80000000c00 */
[----:B--2---:R-:W-:Y:S04]  /*55c0*/  @!P2 ST.E.128 desc[UR40][R14.64], R8 ;  /* 0x000000080e00a985 */ /* 0x004fe8000c101d28 */
[----:B------:R-:W2:Y:S04]  /*55d0*/  @!P4 LDS.128 R8, [R92] ;  /* 0x000000005c08c984 */ /* 0x000ea80000000c00 */
[----:B--2---:R4:W-:Y:S02]  /*55e0*/  @!P4 ST.E.128 desc[UR40][R12.64], R8 ;  /* 0x000000080c00c985 */ /* 0x0049e4000c101d28 */
.L_x_5220:
[----:B------:R-:W-:Y:S05]  /*55f0*/  BSYNC B1 ;  /* 0x0000000000017941 */ /* 0x000fea0003800000 */
.L_x_5219:
[----:B------:R-:W-:-:S03]  /*5600*/  UMOV UR4, 0xffffffff ;  /* 0xffffffff00047882 */ /* 0x000fc60000000000 */
[----:B------:R-:W-:Y:S05]  /*5610*/  BRA.DIV UR4, `(.L_x_5221) ;  /* 0x0000016a04f47947 */ /* 0x000fea000b800000 */
[----:B--2-4-:R2:W4:Y:S04]  /*5620*/  SHFL.IDX PT, R9, R38, 0x1, 0x1c1f ;  /* 0x003c1f0026097f89 */ /* 0x01452800000e0000 */
[----:B---3--:R2:W3:Y:S02]  /*5630*/  SHFL.IDX PT, R37, R36, 0x1, 0x1c1f ;  /* 0x003c1f0024257f89 */ /* 0x0084e400000e0000 */
.L_x_5474:
[----:B------:R-:W-:-:S13]  /*5640*/  ISETP.GE.AND P2, PT, R39, 0x41, PT ;  /* 0x000000412700780c */ /* 0x000fda0003f46270 */
[----:B------:R-:W-:Y:S05]  /*5650*/  @!P2 BRA `(.L_x_5197) ;  /* 0x00000000002ca947 */ /* 0x000fea0003800000 */
[----:B------:R-:W-:Y:S02]  /*5660*/  ULDC UR4, c[0x0][0x2f4] ;  /* 0x0000bd0000047ab9 */ /* 0x000fe40000000800 */
[----:B------:R-:W-:-:S13]  /*5670*/  ISETP.GE.AND P2, PT, R16, UR4, PT ;  /* 0x0000000410007c0c */ /* 0x000fda000bf46270 */
[----:B---3--:R-:W-:-:S04]  /*5680*/  @!P2 LEA R14, P4, R16, R37, 0x1 ;  /* 0x00000025100ea211 */ /* 0x008fc800078808ff */
[----:B----4-:R-:W-:Y:S02]  /*5690*/  @!P2 LEA.HI.X R15, R16, R9, R17, 0x1, P4 ;  /* 0x00000009100fa211 */ /* 0x010fe400020f0c11 */
[----:B------:R-:W-:-:S13]  /*56a0*/  ISETP.GE.AND P4, PT, R2, UR4, PT ;  /* 0x0000000402007c0c */ /* 0x000fda000bf86270 */
[----:B------:R-:W-:-:S04]  /*56b0*/  @!P4 LEA R12, P5, R2, R37, 0x1 ;  /* 0x00000025020cc211 */ /* 0x000fc800078a08ff */
[----:B------:R-:W-:Y:S02]  /*56c0*/  @!P4 LEA.HI.X R13, R2, R9, R203, 0x1, P5 ;  /* 0x00000009020dc211 */ /* 0x000fe400028f0ccb */
[----:B------:R-:W3:Y:S04]  /*56d0*/  @!P2 LDS.128 R8, [R93+0x2000] ;  /* 0x002000005d08a984 */ /* 0x000ee80000000c00 */
[----:B---3--:R-:W-:Y:S04]  /*56e0*/  @!P2 ST.E.128 desc[UR40][R14.64], R8 ;  /* 0x000000080e00a985 */ /* 0x008fe8000c101d28 */
[----:B------:R-:W3:Y:S04]  /*56f0*/  @!P4 LDS.128 R8, [R92+0x2000] ;  /* 0x002000005c08c984 */ /* 0x000ee80000000c00 */
[----:B---3--:R3:W-:Y:S02]  /*5700*/  @!P4 ST.E.128 desc[UR40][R12.64], R8 ;  /* 0x000000080c00c985 */ /* 0x0087e4000c101d28 */
.L_x_5197:
[----:B------:R-:W-:Y:S05]  /*5710*/  BSYNC B0 ;  /* 0x0000000000007941 */ /* 0x000fea0003800000 */
.L_x_5177:
[----:B0--34-:R-:W0:Y:S01]  /*5720*/  S2R R8, SR_TID.X ;  /* 0x0000000000087919 */ /* 0x019e220000002100 */
[----:B------:R-:W-:Y:S01]  /*5730*/  @!PT LDS RZ, [RZ] ;  /* 0x00000000fffff984 */ /* 0x000fe20000000800 */
[----:B------:R-:W-:Y:S01]  /*5740*/  @!PT LDS RZ, [RZ] ;  /* 0x00000000fffff984 */ /* 0x000fe20000000800 */
[----:B------:R-:W-:Y:S01]  /*5750*/  @!PT LDS RZ, [RZ] ;  /* 0x00000000fffff984 */ /* 0x000fe20000000800 */
[----:B------:R-:W-:Y:S01]  /*5760*/  @!PT LDS RZ, [RZ] ;  /* 0x00000000fffff984 */ /* 0x000fe20000000800 */
[----:B------:R3:W-:Y:S06]  /*5770*/  MEMBAR.ALL.CTA ;  /* 0x0000000000007992 */ /* 0x0007ec0000008000 */
[----:B---3--:R-:W3:Y:S01]  /*5780*/  FENCE.VIEW.ASYNC.S ;  /* 0x00000000000073c6 */ /* 0x008ee20000000000 */
[----:B------:R-:W-:Y:S05]  /*5790*/  WARPSYNC.ALL ;  /* 0x0000000000007948 */ /* 0x000fea0003800000 */
[----:B------:R-:W-:Y:S01]  /*57a0*/  BSSY B0, `(.L_x_5222) ;  /* 0x0000009000007945 */ /* 0x000fe20003800000 */
[----:B0-----:R-:W-:Y:S01]  /*57b0*/  LOP3.LUT R8, R8, 0x7f, RZ, 0xc0, !PT ;  /* 0x0000007f08087812 */ /* 0x001fe200078ec0ff */
[----:B---3--:R0:W-:Y:S03]  /*57c0*/  BAR.SYNC.DEFER_BLOCKING R62, 0x80 ;  /* 0x0002003e0000751d */ /* 0x0081e60000010000 */
[----:B------:R-:W-:-:S13]  /*57d0*/  ISETP.NE.AND P2, PT, R8, RZ, PT ;  /* 0x000000ff0800720c */ /* 0x000fda0003f45270 */
[----:B------:R-:W-:-:S05]  /*57e0*/  @!P2 VIADD R8, R87, 0x228a0 ;  /* 0x000228a05708a836 */ /* 0x000fca0000000000 */
[----:B------:R-:W-:-:S04]  /*57f0*/  @!P2 PRMT R8, RZ, 0x654, R8 ;  /* 0x00000654ff08a816 */ /* 0x000fc80000000008 */
[----:B------:R0:W-:Y:S01]  /*5800*/  @!P2 SYNCS.ARRIVE.TRANS64.RED.A1T0 RZ, [R8+URZ], RZ ;  /* 0x000000ff08ffa9a7 */ /* 0x0001e2000810043f */
[----:B------:R-:W-:Y:S05]  /*5810*/  @!P3 BRA `(.L_x_5223) ;  /* 0x000000000004b947 */ /* 0x000fea0003800000 */
[----:B------:R-:W-:Y:S01]  /*5820*/  BPT.TRAP 0x1 ;  /* 0x000000040000795c */ /* 0x000fe20000300000 */
.L_x_5223:
[----:B------:R-:W-:Y:S05]  /*5830*/  BSYNC B0 ;  /* 0x0000000000007941 */ /* 0x000fea0003800000 */
.L_x_5222:
[----:B------:R-:W3:Y:S01]  /*5840*/  SYNCS.PHASECHK.TRANS64.TRYWAIT P3, [R87+URZ+0x228b0], R99 ;  /* 0x0228b063570075a7 */ /* 0x000ee2000806017f */
[----:B------:R-:W-:Y:S04]  /*5850*/  BSSY B0, `(.L_x_5224) ;  /* 0x0000002000007945 */ /* 0x000fe80003800000 */
[----:B---3--:R-:W-:Y:S05]  /*5860*/  @!P3 BRA `(.L_x_5225) ;  /* 0x0000016800acb947 */ /* 0x008fea0003800000 */
.L_x_5475:
[----:B------:R-:W-:Y:S05]  /*5870*/  BSYNC B0 ;  /* 0x0000000000007941 */ /* 0x000fea0003800000 */
.L_x_5224:
[----:B------:R4:W5:Y:S01]  /*5880*/  LDL R50, [R1+0x18] ;  /* 0x0000180001327983 */ /* 0x0009620000100800 */
[----:B------:R-:W-:-:S03]  /*5890*/  ULDC.64 UR4, c[0x0][0x328] ;  /* 0x0000ca0000047ab9 */ /* 0x000fc60000000a00 */
[----:B------:R4:W5:Y:S04]  /*58a0*/  LDL R49, [R1+0x14] ;  /* 0x0000140001317983 */ /* 0x0009680000100800 */
[----:B------:R4:W5:Y:S04]  /*58b0*/  LDL R48, [R1+0x10] ;  /* 0x0000100001307983 */ /* 0x0009680000100800 */
[----:B------:R4:W5:Y:S04]  /*58c0*/  LDL R47, [R1+0xc] ;  /* 0x00000c00012f7983 */ /* 0x0009680000100800 */
[----:B------:R4:W5:Y:S04]  /*58d0*/  LDL R46, [R1+0x8] ;  /* 0x00000800012e7983 */ /* 0x0009680000100800 */
[----:B------:R4:W5:Y:S01]  /*58e0*/  LDL R45, [R1+0x4] ;  /* 0x00000400012d7983 */ /* 0x0009620000100800 */
[----:B------:R-:W-:Y:S01]  /*58f0*/  IMAD R96, R96, UR4, RZ ;  /* 0x0000000460607c24 */ /* 0x000fe2000f8e02ff */
[----:B------:R-:W-:Y:S01]  /*5900*/  BSSY B0, `(.L_x_5226) ;  /* 0x0000043000007945 */ /* 0x000fe20003800000 */
[----:B0-----:R-:W-:-:S04]  /*5910*/  IMAD.WIDE.U32 R8, R95, UR4, RZ ;  /* 0x000000045f087c25 */ /* 0x001fc8000f8e00ff */
[----:B------:R-:W-:Y:S01]  /*5920*/  IMAD R95, R95, UR5, R96 ;  /* 0x000000055f5f7c24 */ /* 0x000fe2000f8e0260 */
[----:B------:R-:W-:Y:S01]  /*5930*/  ULDC.64 UR4, c[0x0][0x338] ;  /* 0x0000ce0000047ab9 */ /* 0x000fe20000000a00 */
[----:B------:R-:W-:Y:S02]  /*5940*/  IMAD.IADD R98, R98, 0x1, -R23 ;  /* 0x0000000162627824 */ /* 0x000fe400078e0a17 */
[----:B------:R-:W-:Y:S01]  /*5950*/  IMAD R97, R97, UR4, RZ ;  /* 0x0000000461617c24 */ /* 0x000fe2000f8e02ff */
[----:B------:R-:W-:-:S03]  /*5960*/  IADD3 R9, R9, R95, RZ ;  /* 0x0000005f09097210 */ /* 0x000fc60007ffe0ff */
        /* <DEDUP_REMOVED lines=14> */
[----:B------:R4:W0:Y:S01]  /*5a50*/  SHFL.IDX PT, R43, R39, RZ, 0x1c1f ;  /* 0x001c1fff272b7589 */ /* 0x00082200000e0000 */
[--C-:B------:R-:W-:Y:S02]  /*5a60*/  IMAD R42, R9, 0x2, R27.reuse ;  /* 0x00000002092a7824 */ /* 0x100fe400078e021b */
[----:B------:R-:W-:Y:S01]  /*5a70*/  IMAD R44, R8, 0x2, R27 ;  /* 0x00000002082c7824 */ /* 0x000fe200078e021b */
[----:B------:R4:W0:Y:S08]  /*5a80*/  SHFL.IDX PT, R41, R40, RZ, 0x1c1f ;  /* 0x001c1fff28297589 */ /* 0x00083000000e0000 */
[----:B----4-:R-:W-:Y:S05]  /*5a90*/  @!P3 BRA `(.L_x_5227) ;  /* 0x0000000000a4b947 */ /* 0x010fea0003800000 */
[----:B------:R-:W-:Y:S02]  /*5aa0*/  ISETP.NE.AND P5, PT, R80, RZ, PT ;  /* 0x000000ff5000720c */ /* 0x000fe40003fa5270 */
[----:B------:R-:W-:Y:S02]  /*5ab0*/  ISETP.NE.AND P4, PT, R81, RZ, PT ;  /* 0x000000ff5100720c */ /* 0x000fe40003f85270 */
[----:B-12---:R-:W-:-:S09]  /*5ac0*/  PRMT R38, R3, 0x8880, RZ ;  /* 0x0000888003267816 */ /* 0x006fd200000000ff */
[----:B------:R-:W1:Y:S01]  /*5ad0*/  @P5 LDS.128 R8, [R42] ;  /* 0x000000002a085984 */ /* 0x000e620000000c00 */
[----:B0-----:R-:W-:-:S04]  /*5ae0*/  @P5 LEA R36, P3, R16, R43, 0x1 ;  /* 0x0000002b10245211 */ /* 0x001fc800078608ff */
[----:B------:R-:W-:Y:S02]  /*5af0*/  @P5 LEA.HI.X R37, R16, R41, R17, 0x1, P3 ;  /* 0x0000002910255211 */ /* 0x000fe400018f0c11 */
[----:B------:R-:W-:-:S04]  /*5b00*/  @P4 LEA R14, P3, R2, R43, 0x1 ;  /* 0x0000002b020e4211 */ /* 0x000fc800078608ff */
[----:B------:R-:W-:Y:S02]  /*5b10*/  @P4 LEA.HI.X R15, R2, R41, R203, 0x1, P3 ;  /* 0x00000029020f4211 */ /* 0x000fe400018f0ccb */
[----:B------:R-:W-:-:S13]  /*5b20*/  ISETP.NE.AND P3, PT, R82, RZ, PT ;  /* 0x000000ff5200720c */ /* 0x000fda0003f65270 */
[----:B------:R-:W-:-:S04]  /*5b30*/  @P3 LEA R12, P6, R210, R43, 0x1 ;  /* 0x0000002bd20c3211 */ /* 0x000fc800078c08ff */
[----:B-----5:R-:W-:Y:S01]  /*5b40*/  @P3 LEA.HI.X R13, R210, R41, R50, 0x1, P6 ;  /* 0x00000029d20d3211 */ /* 0x020fe200030f0c32 */
[----:B-1----:R0:W-:Y:S01]  /*5b50*/  @P5 ST.E.128 desc[UR40][R36.64], R8 ;  /* 0x0000000824005985 */ /* 0x0021e2000c101d28 */
        /* <DEDUP_REMOVED lines=29> */
.L_x_5227:
[----:B------:R-:W-:Y:S05]  /*5d30*/  BSYNC B0 ;  /* 0x0000000000007941 */ /* 0x000fea0003800000 */
.L_x_5226:
[----:B------:R-:W-:Y:S01]  /*5d40*/  ISETP.GE.AND P3, PT, R98, 0x41, PT ;  /* 0x000000416200780c */ /* 0x000fe20003f66270 */
[----:B0-----:R0:W0:Y:S01]  /*5d50*/  SHFL.IDX PT, R41, R40, 0x1, 0x1c1f ;  /* 0x003c1f0028297f89 */ /* 0x00102200000e0000 */
[----:B------:R-:W-:Y:S03]  /*5d60*/  BSSY B0, `(.L_x_5228) ;  /* 0x000002c000007945 */ /* 0x000fe60003800000 */
[----:B------:R-:W0:Y:S08]  /*5d70*/  SHFL.IDX PT, R39, R39, 0x1, 0x1c1f ;  /* 0x003c1f0027277f89 */ /* 0x000e3000000e0000 */
[----:B------:R-:W-:Y:S05]  /*5d80*/  @!P3 BRA `(.L_x_5229) ;  /* 0x0000000000a4b947 */ /* 0x000fea0003800000 */
[----:B------:R-:W-:Y:S02]  /*5d90*/  ISETP.NE.AND P5, PT, R80, RZ, PT ;  /* 0x000000ff5000720c */ /* 0x000fe40003fa5270 */
[----:B------:R-:W-:Y:S02]  /*5da0*/  ISETP.NE.AND P4, PT, R81, RZ, PT ;  /* 0x000000ff5100720c */ /* 0x000fe40003f85270 */
[----:B-12---:R-:W-:-:S09]  /*5db0*/  PRMT R38, R3, 0x8880, RZ ;  /* 0x0000888003267816 */ /* 0x006fd200000000ff */
[----:B----4-:R-:W1:Y:S01]  /*5dc0*/  @P5 LDS.128 R8, [R42+0x2000] ;  /* 0x002000002a085984 */ /* 0x010e620000000c00 */
        /* <DEDUP_REMOVED lines=37> */
.L_x_5229:
[----:B------:R-:W-:Y:S05]  /*6020*/  BSYNC B0 ;  /* 0x0000000000007941 */ /* 0x000fea0003800000 */
.L_x_5228:
[----:B------:R-:W-:Y:S01]  /*6030*/  @!PT LDS RZ, [RZ] ;  /* 0x00000000fffff984 */ /* 0x000fe20000000800 */
[----:B------:R-:W-:Y:S01]  /*6040*/  @!PT LDS RZ, [RZ] ;  /* 0x00000000fffff984 */ /* 0x000fe20000000800 */
[----:B------:R-:W-:Y:S01]  /*6050*/  @!PT LDS RZ, [RZ] ;  /* 0x00000000fffff984 */ /* 0x000fe20000000800 */
[----:B------:R-:W-:Y:S01]  /*6060*/  @!PT LDS RZ, [RZ] ;  /* 0x00000000fffff984 */ /* 0x000fe20000000800 */
[----:B------:R1:W-:Y:S06]  /*6070*/  MEMBAR.ALL.CTA ;  /* 0x0000000000007992 */ /* 0x0003ec0000008000 */
[----:B-1----:R-:W1:Y:S01]  /*6080*/  FENCE.VIEW.ASYNC.S ;  /* 0x00000000000073c6 */ /* 0x002e620000000000 */
[----:B---3--:R-:W-:Y:S01]  /*6090*/  @!P2 VIADD R87, R87, 0x228c0 ;  /* 0x000228c05757a836 */ /* 0x008fe20000000000 */
[----:B-1----:R1:W-:Y:S01]  /*60a0*/  BAR.SYNC.DEFER_BLOCKING R62, 0x80 ;  /* 0x0002003e0000751d */ /* 0x0023e20000010000 */
        /* <DEDUP_REMOVED lines=8> */
[----:B------:R-:W-:Y:S06]  /*6130*/  @P3 BRA `(.L_x_5230) ;  /* 0xffffffc000b03947 */ /* 0x000fec000383ffff */
[----:B------:R-:W0:Y:S01]  /*6140*/  S2R R9, SR_TID.X ;  /* 0x0000000000097919 */ /* 0x000e220000002100 */
[----:B------:R-:W-:Y:S02]  /*6150*/  PLOP3.LUT P0, PT, PT, PT, PT, 0x8, 0x0 ;  /* 0x000000000000781c */ /* 0x000fe40003f0e170 */
[----:B0-----:R-:W-:-:S04]  /*6160*/  SHF.R.U32.HI R9, RZ, 0x7, R9 ;  /* 0x00000007ff097819 */ /* 0x001fc80000011609 */
[----:B------:R-:W-:-:S13]  /*6170*/  ISETP.NE.AND P3, PT, R9, 0x1, PT ;  /* 0x000000010900780c */ /* 0x000fda0003f65270 */
[----:B------:R-:W-:Y:S06]  /*6180*/  @!P3 BAR.ARV 0x9, 0x100 ;  /* 0x024400000000bb1d */ /* 0x000fec0000002000 */
.L_x_5172:
[----:B------:R-:W0:Y:S01]  /*6190*/  LDC R0, c[0x0][0x448] ;  /* 0x00011200ff007b82 */ /* 0x000e220000000800 */
        /* <DEDUP_REMOVED lines=19> */
[----:B-1----:R-:W-:Y:S02]  /*62d0*/  CS2R R62, SRZ ;  /* 0x00000000003e7805 */ /* 0x002fe4000001ff00 */
[----:B------:R-:W-:Y:S02]  /*62e0*/  CS2R R84, SRZ ;  /* 0x0000000000547805 */ /* 0x000fe4000001ff00 */
[----:B------:R-:W-:Y:S02]  /*62f0*/  CS2R R168, SRZ ;  /* 0x0000000000a87805 */ /* 0x000fe4000001ff00 */
[----:B------:R-:W-:Y:S02]  /*6300*/  CS2R R60, SRZ ;  /* 0x00000000003c7805 */ /* 0x000fe4000001ff00 */
[----:B0-----:R-:W-:Y:S01]  /*6310*/  ISETP.NE.AND P1, PT, R0, 0x1, PT ;  /* 0x000000010000780c */ /* 0x001fe20003f25270 */
[----:B------:R-:W-:Y:S01]  /*6320*/  VIADD R0, R229, 0x7f ;  /* 0x0000007fe5007836 */ /* 0x000fe20000000000 */
[----:B------:R-:W-:-:S02]  /*6330*/  CS2R R54, SRZ ;  /* 0x0000000000367805 */ /* 0x000fc4000001ff00 */
[----:B------:R-:W-:Y:S02]  /*6340*/  CS2R R80, SRZ ;  /* 0x0000000000507805 */ /* 0x000fe4000001ff00 */
[----:B------:R-:W-:Y:S02]  /*6350*/  CS2R R52, SRZ ;  /* 0x0000000000347805 */ /* 0x000fe4000001ff00 */
[----:B-----5:R-:W-:Y:S02]  /*6360*/  CS2R R48, SRZ ;  /* 0x0000000000307805 */ /* 0x020fe4000001ff00 */
[----:B------:R-:W-:Y:S02]  /*6370*/  CS2R R76, SRZ ;  /* 0x00000000004c7805 */ /* 0x000fe4000001ff00 */
[----:B------:R-:W-:Y:S02]  /*6380*/  CS2R R166, SRZ ;  /* 0x0000000000a67805 */ /* 0x000fe4000001ff00 */
[----:B------:R-:W-:-:S02]  /*6390*/  CS2R R42, SRZ ;  /* 0x00000000002a7805 */ /* 0x000fc4000001ff00 */
[----:B------:R-:W-:Y:S02]  /*63a0*/  CS2R R40, SRZ ;  /* 0x0000000000287805 */ /* 0x000fe4000001ff00 */
[----:B------:R-:W-:Y:S02]  /*63b0*/  CS2R R72, SRZ ;  /* 0x0000000000487805 */ /* 0x000fe4000001ff00 */
[----:B------:R-:W-:Y:S02]  /*63c0*/  CS2R R102, SRZ ;  /* 0x0000000000667805 */ /* 0x000fe4000001ff00 */
[----:B------:R-:W-:Y:S01]  /*63d0*/  CS2R R68, SRZ ;  /* 0x0000000000447805 */ /* 0x000fe2000001ff00 */
[----:B------:R-:W0:Y:S01]  /*63e0*/  @P1 LDC R3, c[0x0][0x44c] ;  /* 0x00011300ff031b82 */ /* 0x000e220000000800 */
[----:B------:R-:W-:Y:S02]  /*63f0*/  CS2R R164, SRZ ;  /* 0x0000000000a47805 */ /* 0x000fe4000001ff00 */
[----:B------:R-:W-:-:S02]  /*6400*/  CS2R R98, SRZ ;  /* 0x0000000000627805 */ /* 0x000fc4000001ff00 */
[----:B------:R-:W-:Y:S02]  /*6410*/  CS2R R56, SRZ ;  /* 0x0000000000387805 */ /* 0x000fe4000001ff00 */
[----:B------:R-:W-:Y:S02]  /*6420*/  CS2R R94, SRZ ;  /* 0x00000000005e7805 */ /* 0x000fe4000001ff00 */
[----:B--2---:R-:W-:Y:S02]  /*6430*/  CS2R R92, SRZ ;  /* 0x00000000005c7805 */ /* 0x004fe4000001ff00 */
[----:B------:R-:W-:Y:S02]  /*6440*/  CS2R R90, SRZ ;  /* 0x00000000005a7805 */ /* 0x000fe4000001ff00 */
[----:B------:R-:W-:Y:S01]  /*6450*/  CS2R R162, SRZ ;  /* 0x0000000000a27805 */ /* 0x000fe2000001ff00 */
[----:B------:R-:W1:Y:S01]  /*6460*/  @P1 LDC R4, c[0x0][0x450] ;  /* 0x00011400ff041b82 */ /* 0x000e620000000800 */
        /* <DEDUP_REMOVED lines=14> */
[----:B------:R-:W-:Y:S01]  /*6550*/  IMAD.MOV.U32 R47, RZ, RZ, RZ ;  /* 0x000000ffff2f7224 */ /* 0x000fe200078e00ff */
[----:B------:R-:W-:Y:S01]  /*6560*/  CS2R R14, SRZ ;  /* 0x00000000000e7805 */ /* 0x000fe2000001ff00 */
[----:B0-----:R-:W-:Y:S01]  /*6570*/  @P1 IMAD.HI.U32 R3, R0, R3, RZ ;  /* 0x0000000300031227 */ /* 0x001fe200078e00ff */
[----:B------:R-:W-:Y:S02]  /*6580*/  CS2R R44, SRZ ;  /* 0x00000000002c7805 */ /* 0x000fe4000001ff00 */
[----:B------:R-:W-:Y:S02]  /*6590*/  CS2R R12, SRZ ;  /* 0x00000000000c7805 */ /* 0x000fe4000001ff00 */
[----:B------:R-:W-:Y:S02]  /*65a0*/  CS2R R38, SRZ ;  /* 0x0000000000267805 */ /* 0x000fe4000001ff00 */
[----:B------:R-:W-:-:S02]  /*65b0*/  CS2R R36, SRZ ;  /* 0x0000000000247805 */ /* 0x000fc4000001ff00 */
[----:B------:R-:W-:Y:S02]  /*65c0*/  CS2R R10, SRZ ;  /* 0x00000000000a7805 */ /* 0x000fe4000001ff00 */
[----:B------:R-:W-:Y:S02]  /*65d0*/  CS2R R6, SRZ ;  /* 0x0000000000067805 */ /* 0x000fe4000001ff00 */
[----:B-1----:R-:W-:Y:S02]  /*65e0*/  @P1 SHF.R.U32.HI R0, RZ, R4, R3 ;  /* 0x00000004ff001219 */ /* 0x002fe40000011603 */
[----:B------:R-:W-:Y:S02]  /*65f0*/  CS2R R28, SRZ ;  /* 0x00000000001c7805 */ /* 0x000fe4000001ff00 */
[----:B------:R-:W-:Y:S01]  /*6600*/  PLOP3.LUT P1, PT, PT, PT, PT, 0x80, 0x0 ;  /* 0x000000000000781c */ /* 0x000fe20003f2f070 */
[----:B------:R-:W-:Y:S02]  /*6610*/  IMAD.IADD R0, R31, 0x1, R0 ;  /* 0x000000011f007824 */ /* 0x000fe400078e0200 */
[----:B------:R-:W-:-:S02]  /*6620*/  IMAD.MOV.U32 R31, RZ, RZ, RZ ;  /* 0x000000ffff1f7224 */ /* 0x000fc400078e00ff */
[----:B------:R-:W-:-:S05]  /*6630*/  IMAD.HI R0, R0, 0x2aaaaaab, RZ ;  /* 0x2aaaaaab00007827 */ /* 0x000fca00078e02ff */
[----:B------:R-:W-:-:S04]  /*6640*/  SHF.R.U32.HI R3, RZ, 0x1f, R0 ;  /* 0x0000001fff037819 */ /* 0x000fc80000011600 */
[----:B------:R-:W-:Y:S01]  /*6650*/  LEA.HI.SX32 R0, R0, R3, 0x1c ;  /* 0x0000000300007211 */ /* 0x000fe200078fe2ff */
[----:B------:R-:W-:-:S03]  /*6660*/  IMAD.MOV.U32 R3, RZ, RZ, RZ ;  /* 0x000000ffff037224 */ /* 0x000fc600078e00ff */
[----:B------:R-:W-:-:S04]  /*6670*/  VIMNMX R177, R177, R0, PT ;  /* 0x00000000b1b17248 */ /* 0x000fc80003fe0100 */
[----:B------:R-:W-:Y:S01]  /*6680*/  ISETP.GE.AND P2, PT, R177, 0x1, PT ;  /* 0x00000001b100780c */ /* 0x000fe20003f46270 */
[----:B------:R-:W-:-:S12]  /*6690*/  @P0 BRA `(.L_x_5231) ;  /* 0x00000000000c0947 */ /* 0x000fd80003800000 */
[----:B------:R-:W0:Y:S01]  /*66a0*/  FENCE.VIEW.ASYNC.G ;  /* 0x00000000000073c6 */ /* 0x000e220000000100 */
[----:B------:R-:W-:Y:S05]  /*66b0*/  WARPSYNC.ALL ;  /* 0x0000000000007948 */ /* 0x000fea0003800000 */
[----:B0-----:R-:W-:Y:S06]  /*66c0*/  BAR.ARV 0xc, 0x180 ;  /* 0x0306000000007b1d */ /* 0x001fec0000002000 */
.L_x_5231:
        /* <DEDUP_REMOVED lines=11> */
.L_x_5478:
[----:B01----:R-:W-:Y:S01]  /*6780*/  LEA.HI R0, R14, R14, RZ, 0x1 ;  /* 0x0000000e0e007211 */ /* 0x003fe200078f08ff */
[----:B------:R-:W-:Y:S01]  /*6790*/  BSSY B6, `(.L_x_5234) ;  /* 0x0000019000067945 */ /* 0x000fe20003800000 */
[----:B------:R-:W-:Y:S02]  /*67a0*/  IADD3 R26, R19, 0x18400, RZ ;  /* 0x00018400131a7810 */ /* 0x000fe40007ffe0ff */
        /* <DEDUP_REMOVED lines=23> */
.L_x_5235:
[----:B------:R-:W-:Y:S05]  /*6920*/  BSYNC B6 ;  /* 0x0000000000067941 */ /* 0x000fea0003800000 */
.L_x_5234:
        /* <DEDUP_REMOVED lines=13> */
.L_x_5239:
[----:B-1----:R1:W2:Y:S02]  /*6a00*/  SYNCS.PHASECHK.TRANS64.TRYWAIT P0, [R19+URZ+0x22800], R0 ;  /* 0x02280000130075a7 */ /* 0x0022a4000800017f */
[----:B--2---:R-:W-:Y:S05]  /*6a10*/  @!P0 NANOSLEEP.SYNCS 0x989680 ;  /* 0x009896800000895d */ /* 0x004fea0003900000 */
[----:B------:R-:W2:Y:S02]  /*6a20*/  @!P0 SYNCS.PHASECHK.TRANS64 P0, [R19+URZ+0x22800], R0 ;  /* 0x02280000130085a7 */ /* 0x000ea4000800007f */
[----:B--2---:R-:W-:Y:S05]  /*6a30*/  @!P0 BRA `(.L_x_5239) ;  /* 0xfffffffc00f08947 */ /* 0x004fea000383ffff */
.L_x_5238:
[----:B------:R-:W-:Y:S05]  /*6a40*/  BSYNC B0 ;  /* 0x0000000000007941 */ /* 0x000fea0003800000 */
.L_x_5237:
[----:B------:R-:W-:Y:S05]  /*6a50*/  BRA `(.L_x_5240) ;  /* 0x0000003000007947 */ /* 0x000fea0003800000 */
.L_x_5236:
[----:B------:R-:W-:Y:S01]  /*6a60*/  LOP3.LUT P0, RZ, R26, 0x3ff, RZ, 0xc0, !PT ;  /* 0x000003ff1aff7812 */ /* 0x000fe2000780c0ff */
[----:B------:R-:W-:Y:S01]  /*6a70*/  ULDC.64 UR4, c[0x0][0x3f8] ;  /* 0x0000fe0000047ab9 */ /* 0x000fe20000000a00 */
[----:B------:R-:W-:Y:S01]  /*6a80*/  SHF.R.S32.HI R0, RZ, 0x1f, R24 ;  /* 0x0000001fff007819 */ /* 0x000fe20000011418 */
        /* <DEDUP_REMOVED lines=27> */
.L_x_5242:
[----:B------:R-:W-:Y:S05]  /*6c40*/  BSYNC B6 ;  /* 0x0000000000067941 */ /* 0x000fea0003800000 */
.L_x_5241:
[----:B------:R-:W-:Y:S01]  /*6c50*/  ULDC.U8 UR4, c[0x0][0x410] ;  /* 0x0001040000047ab9 */ /* 0x000fe20000000000 */
[----:B------:R-:W-:Y:S01]  /*6c60*/  BSSY B0, `(.L_x_5243) ;  /* 0x00002d7000007945 */ /* 0x000fe20003800000 */
[----:B------:R-:W-:Y:S01]  /*6c70*/  ISETP.NE.AND P0, PT, RZ, UR4, PT ;  /* 0x00000004ff007c0c */ /* 0x000fe2000bf05270 */
[----:B------:R-:W-:-:S12]  /*6c80*/  IMAD.IADD R41, R23, 0x1, R229 ;  /* 0x0000000117297824 */ /* 0x000fd800078e02e5 */
[----:B------:R-:W-:Y:S05]  /*6c90*/  @!P0 BRA `(.L_x_5244) ;  /* 0x0000001400d08947 */ /* 0x000fea0003800000 */
[----:B------:R-:W0:Y:S01]  /*6ca0*/  LDC R21, c[0x0][0x448] ;  /* 0x00011200ff157b82 */ /* 0x000e220000000800 */
[----:B------:R-:W1:Y:S01]  /*6cb0*/  S2R R28, SR_TID.X ;  /* 0x00000000001c7919 */ /* 0x000e620000002100 */
[----:B------:R-:W-:Y:S01]  /*6cc0*/  ULDC.64 UR4, c[0x0][0x3f8] ;  /* 0x0000fe0000047ab9 */ /* 0x000fe20000000a00 */
[----:B------:R-:W-:Y:S01]  /*6cd0*/  ULDC.64 UR6, c[0x0][0x408] ;  /* 0x0001020000067ab9 */ /* 0x000fe20000000a00 */
[----:B------:R-:W-:Y:S02]  /*6ce0*/  IMAD.MOV.U32 R8, RZ, RZ, R26 ;  /* 0x000000ffff087224 */ /* 0x000fe400078e001a */
[----:B------:R-:W-:Y:S02]  /*6cf0*/  IMAD.MOV.U32 R9, RZ, RZ, R29 ;  /* 0x000000ffff097224 */ /* 0x000fe400078e001d */
[----:B------:R-:W-:Y:S02]  /*6d00*/  IMAD.MOV.U32 R10, RZ, RZ, R24 ;  /* 0x000000ffff0a7224 */ /* 0x000fe400078e0018 */
[----:B------:R-:W-:Y:S01]  /*6d10*/  IMAD.MOV.U32 R11, RZ, RZ, R31 ;  /* 0x000000ffff0b7224 */ /* 0x000fe200078e001f */
[----:B0-----:R-:W-:Y:S01]  /*6d20*/  ISETP.NE.AND P0, PT, R21, 0x1, PT ;  /* 0x000000011500780c */ /* 0x001fe20003f05270 */
[----:B-1----:R-:W-:-:S12]  /*6d30*/  VIADD R28, R28, 0xffffff80 ;  /* 0xffffff801c1c7836 */ /* 0x002fd80000000000 */
[----:B------:R-:W0:Y:S01]  /*6d40*/  @P0 LDC R0, c[0x0][0x44c] ;  /* 0x00011300ff000b82 */ /* 0x000e220000000800 */
[----:B------:R-:W-:-:S04]  /*6d50*/  SHF.R.S32.HI R20, RZ, 0x1f, R28 ;  /* 0x0000001fff147819 */ /* 0x000fc8000001141c */
[----:B------:R-:W-:-:S03]  /*6d60*/  LEA.HI R20, R20, R28, RZ, 0x2 ;  /* 0x0000001c14147211 */ /* 0x000fc600078f10ff */
[----:B------:R-:W1:Y:S01]  /*6d70*/  @P0 LDC R5, c[0x0][0x450] ;  /* 0x00011400ff050b82 */ /* 0x000e620000000800 */
[----:B------:R-:W-:-:S05]  /*6d80*/  LOP3.LUT R20, R20, 0xfffffffc, RZ, 0xc0, !PT ;  /* 0xfffffffc14147812 */ /* 0x000fca00078ec0ff */
[----:B------:R-:W-:-:S04]  /*6d90*/  IMAD.IADD R20, R28, 0x1, -R20 ;  /* 0x000000011c147824 */ /* 0x000fc800078e0a14 */
[----:B------:R-:W-:-:S04]  /*6da0*/  IMAD R3, R20, 0x40, R41 ;  /* 0x0000004014037824 */ /* 0x000fc800078e0229 */
[----:B0-----:R-:W-:-:S05]  /*6db0*/  @P0 IMAD.HI.U32 R0, R3, R0, RZ ;  /* 0x0000000003000227 */ /* 0x001fca00078e00ff */
[----:B-1----:R-:W-:-:S04]  /*6dc0*/  @P0 SHF.R.U32.HI R3, RZ, R5, R0 ;  /* 0x00000005ff030219 */ /* 0x002fc80000011600 */
        /* <DEDUP_REMOVED lines=17> */
[----:B------:R0:W1:Y:S04]  /*6ee0*/  SHFL.IDX PT, R3, R6, RZ, 0x1c1f ;  /* 0x001c1fff06037589 */ /* 0x00006800000e0000 */
[----:B------:R0:W2:Y:S04]  /*6ef0*/  SHFL.IDX PT, R0, R4, RZ, 0x1c1f ;  /* 0x001c1fff04007589 */ /* 0x0000a800000e0000 */
[----:B------:R0:W3:Y:S04]  /*6f00*/  SHFL.IDX PT, R5, R8, RZ, 0x1c1f ;  /* 0x001c1fff08057589 */ /* 0x0000e800000e0000 */
[----:B------:R0:W4:Y:S02]  /*6f10*/  SHFL.IDX PT, R14, R7, RZ, 0x1c1f ;  /* 0x001c1fff070e7589 */ /* 0x00012400000e0000 */
.L_x_5484:
        /* <DEDUP_REMOVED lines=10> */
[----:B--2---:R-:W-:Y:S01]  /*6fc0*/  IMAD.MOV.U32 R10, RZ, RZ, R0 ;  /* 0x000000ffff0a7224 */ /* 0x004fe200078e0000 */
[----:B------:R-:W-:Y:S01]  /*6fd0*/  ISETP.GE.AND P3, PT, R206, UR4, PT ;  /* 0x00000004ce007c0c */ /* 0x000fe2000bf66270 */
[----:B-1----:R-:W-:Y:S01]  /*6fe0*/  IMAD.MOV.U32 R11, RZ, RZ, R3 ;  /* 0x000000ffff0b7224 */ /* 0x002fe200078e0003 */
[----:B------:R-:W-:Y:S01]  /*6ff0*/  ISETP.GE.AND P2, PT, R200, UR4, PT ;  /* 0x00000004c8007c0c */ /* 0x000fe2000bf46270 */
[----:B---3--:R-:W-:Y:S01]  /*7000*/  IMAD.MOV.U32 R15, RZ, RZ, R5 ;  /* 0x000000ffff0f7224 */ /* 0x008fe200078e0005 */
[----:B------:R-:W-:-:S09]  /*7010*/  CS2R R28, SRZ ;  /* 0x00000000001c7805 */ /* 0x000fd2000001ff00 */
[----:B------:R-:W-:Y:S02]  /*7020*/  @!P3 SHF.L.U32 R35, R206, 0x1, RZ ;  /* 0x00000001ce23b819 */ /* 0x000fe400000006ff */
[----:B------:R-:W-:Y:S02]  /*7030*/  CS2R R30, SRZ ;  /* 0x00000000001e7805 */ /* 0x000fe4000001ff00 */
[----:B------:R-:W-:Y:S01]  /*7040*/  CS2R R20, SRZ ;  /* 0x0000000000147805 */ /* 0x000fe2000001ff00 */
[----:B------:R-:W-:Y:S01]  /*7050*/  @!P2 IMAD.WIDE R10, R200, 0x2, R10 ;  /* 0x00000002c80aa825 */ /* 0x000fe200078e020a */
[-C--:B------:R-:W-:Y:S02]  /*7060*/  @!P3 IADD3 R26, P0, R0, R35.reuse, RZ ;  /* 0x00000023001ab210 */ /* 0x080fe40007f1e0ff */
[----:B----4-:R-:W-:Y:S01]  /*7070*/  @!P3 IADD3 R34, P1, R14, R35, RZ ;  /* 0x000000230e22b210 */ /* 0x010fe20007f3e0ff */
        /* <DEDUP_REMOVED lines=9> */
.L_x_5247:
[----:B------:R-:W-:Y:S05]  /*7110*/  BSYNC B1 ;  /* 0x0000000000017941 */ /* 0x000fea0003800000 */
.L_x_5246:
[----:B--2--5:R-:W-:Y:S01]  /*7120*/  IMAD.MOV.U32 R0, RZ, RZ, R20 ;  /* 0x000000ffff007224 */ /* 0x024fe200078e0014 */
[----:B------:R-:W-:Y:S01]  /*7130*/  UMOV UR4, 0xffffffff ;  /* 0xffffffff00047882 */ /* 0x000fe20000000000 */
[----:B-1----:R-:W-:Y:S01]  /*7140*/  IMAD.MOV.U32 R3, RZ, RZ, R21 ;  /* 0x000000ffff037224 */ /* 0x002fe200078e0015 */
[----:B------:R-:W-:Y:S01]  /*7150*/  CS2R R26, SRZ ;  /* 0x00000000001a7805 */ /* 0x000fe2000001ff00 */
[----:B---3--:R-:W-:Y:S02]  /*7160*/  IMAD.MOV.U32 R5, RZ, RZ, R28 ;  /* 0x000000ffff057224 */ /* 0x008fe400078e001c */
[----:B------:R-:W-:Y:S01]  /*7170*/  IMAD.MOV.U32 R9, RZ, RZ, R29 ;  /* 0x000000ffff097224 */ /* 0x000fe200078e001d */
[----:B------:R-:W-:Y:S01]  /*7180*/  PRMT R42, R3, 0x5410, R0 ;  /* 0x00005410032a7816 */ /* 0x000fe20000000000 */
[----:B------:R-:W-:Y:S01]  /*7190*/  IMAD.MOV.U32 R0, RZ, RZ, R24 ;  /* 0x000000ffff007224 */ /* 0x000fe200078e0018 */
[----:B------:R-:W-:Y:S01]  /*71a0*/  PRMT R38, R38, 0x5410, R5 ;  /* 0x0000541026267816 */ /* 0x000fe20000000005 */
[----:B------:R-:W-:Y:S01]  /*71b0*/  IMAD.MOV.U32 R3, RZ, RZ, R25 ;  /* 0x000000ffff037224 */ /* 0x000fe200078e0019 */
[----:B------:R-:W-:Y:S01]  /*71c0*/  PRMT R39, R39, 0x5410, R9 ;  /* 0x0000541027277816 */ /* 0x000fe20000000009 */
[----:B------:R-:W-:-:S02]  /*71d0*/  IMAD.MOV.U32 R5, RZ, RZ, R30 ;  /* 0x000000ffff057224 */ /* 0x000fc400078e001e */
[----:B------:R-:W-:Y:S01]  /*71e0*/  IMAD.MOV.U32 R9, RZ, RZ, R31 ;  /* 0x000000ffff097224 */ /* 0x000fe200078e001f */
[----:B------:R-:W-:Y:S02]  /*71f0*/  PRMT R43, R0, 0x5410, R3 ;  /* 0x00005410002b7816 */ /* 0x000fe40000000003 */
[----:B------:R-:W-:Y:S02]  /*7200*/  PRMT R44, R44, 0x5410, R5 ;  /* 0x000054102c2c7816 */ /* 0x000fe40000000005 */
[----:B------:R-:W-:Y:S01]  /*7210*/  PRMT R38, R9, 0x7610, R38 ;  /* 0x0000761009267816 */ /* 0x000fe20000000026 */
[----:B------:R-:W-:Y:S06]  /*7220*/  BRA.DIV UR4, `(.L_x_5248) ;  /* 0x0000015204fc7947 */ /* 0x000fec000b800000 */
[----:B------:R1:W2:Y:S04]  /*7230*/  SHFL.IDX PT, R3, R6, 0x1, 0x1c1f ;  /* 0x003c1f0006037f89 */ /* 0x0002a800000e0000 */
[----:B------:R1:W3:Y:S04]  /*7240*/  SHFL.IDX PT, R0, R4, 0x1, 0x1c1f ;  /* 0x003c1f0004007f89 */ /* 0x0002e800000e0000 */
[----:B------:R1:W0:Y:S04]  /*7250*/  SHFL.IDX PT, R5, R8, 0x1, 0x1c1f ;  /* 0x003c1f0008057f89 */ /* 0x00022800000e0000 */
[----:B----4-:R1:W4:Y:S02]  /*7260*/  SHFL.IDX PT, R14, R7, 0x1, 0x1c1f ;  /* 0x003c1f00070e7f89 */ /* 0x01032400000e0000 */
.L_x_5490:
        /* <DEDUP_REMOVED lines=14> */
[----:B------:R-:W2:Y:S01]  /*7350*/  LDL R15, [R1+0x50] ;  /* 0x00005000010f7983 */ /* 0x000ea20000100800 */
[----:B------:R-:W-:Y:S01]  /*7360*/  ULDC UR4, c[0x0][0x3f4] ;  /* 0x0000fd0000047ab9 */ /* 0x000fe20000000800 */
[----:B---3--:R-:W-:Y:S01]  /*7370*/  IMAD.MOV.U32 R6, RZ, RZ, R0 ;  /* 0x000000ffff067224 */ /* 0x008fe200078e0000 */
[----:B------:R-:W-:Y:S01]  /*7380*/  ISETP.GE.AND P3, PT, R206, UR4, PT ;  /* 0x00000004ce007c0c */ /* 0x000fe2000bf66270 */
[----:B------:R-:W-:Y:S01]  /*7390*/  IMAD.MOV.U32 R7, RZ, RZ, R3 ;  /* 0x000000ffff077224 */ /* 0x000fe200078e0003 */
[----:B------:R-:W-:Y:S02]  /*73a0*/  ISETP.GE.AND P2, PT, R200, UR4, PT ;  /* 0x00000004c8007c0c */ /* 0x000fe4000bf46270 */
[----:B------:R-:W-:-:S09]  /*73b0*/  CS2R R10, SRZ ;  /* 0x00000000000a7805 */ /* 0x000fd2000001ff00 */
[----:B------:R-:W-:Y:S01]  /*73c0*/  @!P3 IMAD.SHL.U32 R9, R206, 0x2, RZ ;  /* 0x00000002ce09b824 */ /* 0x000fe200078e00ff */
[----:B------:R-:W-:Y:S01]  /*73d0*/  CS2R R12, SRZ ;  /* 0x00000000000c7805 */ /* 0x000fe2000001ff00 */
[----:B------:R-:W-:-:S03]  /*73e0*/  @!P2 IMAD.WIDE R6, R200, 0x2, R6 ;  /* 0x00000002c806a825 */ /* 0x000fc600078e0206 */
[-C--:B------:R-:W-:Y:S02]  /*73f0*/  @!P3 IADD3 R34, P0, R0, R9.reuse, RZ ;  /* 0x000000090022b210 */ /* 0x080fe40007f1e0ff */
[----:B----4-:R-:W-:Y:S02]  /*7400*/  @!P3 IADD3 R4, P1, R14, R9, RZ ;  /* 0x000000090e04b210 */ /* 0x010fe40007f3e0ff */
[----:B------:R-:W-:Y:S01]  /*7410*/  CS2R R8, SRZ ;  /* 0x0000000000087805 */ /* 0x000fe2000001ff00 */
[----:B------:R0:W5:Y:S01]  /*7420*/  @!P2 LD.E.64 R10, desc[UR40][R6.64] ;  /* 0x00000028060aa980 */ /* 0x000162000c101b00 */
[----:B--2---:R-:W-:Y:S02]  /*7430*/  @!P3 SHF.L.U64.HI R26, R206, 0x1, R15 ;  /* 0x00000001ce1ab819 */ /* 0x004fe4000001020f */
[----:B------:R-:W-:-:S03]  /*7440*/  MOV R15, R5 ;  /* 0x00000005000f7202 */ /* 0x000fc60000000f00 */
[--C-:B------:R-:W-:Y:S02]  /*7450*/  @!P3 IMAD.X R35, R3, 0x1, R26.reuse, P0 ;  /* 0x000000010323b824 */ /* 0x100fe400000e061a */
[----:B------:R-:W-:Y:S01]  /*7460*/  @!P3 IMAD.X R5, R5, 0x1, R26, P1 ;  /* 0x000000010505b824 */ /* 0x000fe200008e061a */
[----:B------:R-:W-:Y:S01]  /*7470*/  CS2R R26, SRZ ;  /* 0x00000000001a7805 */ /* 0x000fe2000001ff00 */
[----:B------:R-:W-:Y:S01]  /*7480*/  @!P2 IMAD.WIDE R14, R200, 0x2, R14 ;  /* 0x00000002c80ea825 */ /* 0x000fe200078e020e */
[----:B------:R0:W5:Y:S04]  /*7490*/  @!P3 LD.E.64 R8, desc[UR40][R34.64] ;  /* 0x000000282208b980 */ /* 0x000168000c101b00 */
[----:B------:R0:W5:Y:S04]  /*74a0*/  @!P2 LD.E.64 R12, desc[UR40][R14.64] ;  /* 0x000000280e0ca980 */ /* 0x000168000c101b00 */
[----:B------:R0:W5:Y:S02]  /*74b0*/  @!P3 LD.E.64 R26, desc[UR40][R4.64] ;  /* 0x00000028041ab980 */ /* 0x000164000c101b00 */
.L_x_5250:
[----:B------:R-:W-:Y:S05]  /*74c0*/  BSYNC B1 ;  /* 0x0000000000017941 */ /* 0x000fea0003800000 */
.L_x_5249:
[----:B0-----:R-:W0:Y:S01]  /*74d0*/  S2R R34, SR_TID.X ;  /* 0x0000000000227919 */ /* 0x001e220000002100 */
[----:B------:R-:W1:Y:S01]  /*74e0*/  SYNCS.PHASECHK.TRANS64.TRYWAIT P0, [R19+URZ+0x22800], R32 ;  /* 0x02280020130075a7 */ /* 0x000e62000800017f */
[----:B------:R-:W-:Y:S01]  /*74f0*/  LOP3.LUT R37, R37, 0x1c0, RZ, 0xc0, !PT ;  /* 0x000001c025257812 */ /* 0x000fe200078ec0ff */
[----:B-----5:R-:W-:Y:S01]  /*7500*/  IMAD.MOV.U32 R3, RZ, RZ, R26 ;  /* 0x000000ffff037224 */ /* 0x020fe200078e001a */
[----:B------:R-:W-:Y:S01]  /*7510*/  VIADDMNMX R40, R36, -R229, 0x80, PT ;  /* 0x0000008024287446 */ /* 0x000fe200038009e5 */
[----:B------:R-:W-:Y:S01]  /*7520*/  IMAD.MOV.U32 R4, RZ, RZ, R12 ;  /* 0x000000ffff047224 */ /* 0x000fe200078e000c */
[----:B---3--:R-:W-:Y:S01]  /*7530*/  LOP3.LUT R0, R37, 0x18, R16, 0xf8, !PT ;  /* 0x0000001825007812 */ /* 0x008fe200078ef810 */
[----:B------:R-:W-:Y:S01]  /*7540*/  IMAD.MOV.U32 R5, RZ, RZ, R13 ;  /* 0x000000ffff057224 */ /* 0x000fe200078e000d */
        /* <DEDUP_REMOVED lines=8> */
[----:B----4-:R-:W-:Y:S01]  /*75d0*/  PRMT R14, R3, 0x5410, R5 ;  /* 0x00005410030e7816 */ /* 0x010fe20000000005 */
[----:B------:R-:W-:Y:S01]  /*75e0*/  IMAD.MOV.U32 R5, RZ, RZ, R8 ;  /* 0x000000ffff057224 */ /* 0x000fe200078e0008 */
[----:B------:R-:W-:-:S02]  /*75f0*/  PRMT R15, R15, 0x5410, R6 ;  /* 0x000054100f0f7816 */ /* 0x000fc40000000006 */
[----:B------:R-:W-:Y:S02]  /*7600*/  PRMT R45, R4, 0x7610, R45 ;  /* 0x00007610042d7816 */ /* 0x000fe4000000002d */
[----:B------:R-:W-:Y:S01]  /*7610*/  PRMT R46, R5, 0x7610, R46 ;  /* 0x00007610052e7816 */ /* 0x000fe2000000002e */
[----:B------:R-:W-:Y:S01]  /*7620*/  IMAD.MOV.U32 R5, RZ, RZ, R9 ;  /* 0x000000ffff057224 */ /* 0x000fe200078e0009 */
        /* <DEDUP_REMOVED lines=11> */
.L_x_5491:
[----:B------:R-:W-:Y:S05]  /*76e0*/  BSYNC B1 ;  /* 0x0000000000017941 */ /* 0x000fea0003800000 */
.L_x_5251:
        /* <DEDUP_REMOVED lines=11> */
[--C-:B------:R-:W-:Y:S02]  /*77a0*/  SHF.R.U32.HI R34, RZ, 0x10, R29.reuse ;  /* 0x00000010ff227819 */ /* 0x100fe4000001161d */
[----:B0-----:R-:W-:Y:S02]  /*77b0*/  SHF.R.U64 R32, R28, 0x10, R29 ;  /* 0x000000101c207819 */ /* 0x001fe4000000121d */
[C---:B------:R-:W-:Y:S02]  /*77c0*/  PRMT R37, R38.reuse, 0x5410, R37 ;  /* 0x0000541026257816 */ /* 0x040fe40000000025 */
[----:B------:R-:W-:Y:S02]  /*77d0*/  PRMT R34, R39, 0x5432, R34 ;  /* 0x0000543227227816 */ /* 0x000fe40000000022 */
[----:B------:R-:W-:Y:S01]  /*77e0*/  PRMT R32, R38, 0x5432, R32 ;  /* 0x0000543226207816 */ /* 0x000fe20000000020 */
[C---:B------:R-:W-:Y:S01]  /*77f0*/  IMAD.U32 R38, R37.reuse, 0x10000, RZ ;  /* 0x0001000025267824 */ /* 0x040fe200078e00ff */
[----:B------:R-:W-:Y:S01]  /*7800*/  SHF.R.U64 R36, R30, 0x10, R31 ;  /* 0x000000101e247819 */ /* 0x000fe2000000121f */
[----:B------:R-:W-:Y:S01]  /*7810*/  IMAD.U32 R35, R34, 0x10000, RZ ;  /* 0x0001000022237824 */ /* 0x000fe200078e00ff */
[----:B------:R-:W-:-:S02]  /*7820*/  LOP3.LUT R37, R37, 0xffff0000, RZ, 0xc0, !PT ;  /* 0xffff000025257812 */ /* 0x000fc400078ec0ff */
[----:B------:R-:W-:Y:S02]  /*7830*/  LOP3.LUT R34, R34, 0xffff0000, RZ, 0xc0, !PT ;  /* 0xffff000022227812 */ /* 0x000fe400078ec0ff */
[----:B------:R-:W-:Y:S02]  /*7840*/  PRMT R36, R44, 0x5432, R36 ;  /* 0x000054322c247816 */ /* 0x000fe40000000024 */
[C---:B-1----:R-:W-:Y:S01]  /*7850*/  LOP3.LUT R29, R6.reuse, 0xffff0000, RZ, 0xc0, !PT ;  /* 0xffff0000061d7812 */ /* 0x042fe200078ec0ff */
[----:B------:R-:W-:Y:S01]  /*7860*/  IMAD.U32 R28, R6, 0x10000, RZ ;  /* 0x00010000061c7824 */ /* 0x000fe200078e00ff */
[C---:B------:R-:W-:Y:S01]  /*7870*/  LOP3.LUT R31, R7.reuse, 0xffff0000, RZ, 0xc0, !PT ;  /* 0xffff0000071f7812 */ /* 0x040fe200078ec0ff */
[----:B------:R-:W-:Y:S01]  /*7880*/  IMAD.U32 R6, R4, 0x10000, RZ ;  /* 0x0001000004067824 */ /* 0x000fe200078e00ff */
[----:B------:R-:W-:Y:S01]  /*7890*/  SHF.L.U32 R30, R7, 0x10, RZ ;  /* 0x00000010071e7819 */ /* 0x000fe200000006ff */
[C---:B------:R-:W-:Y:S01]  /*78a0*/  FMUL.FTZ R39, R29.reuse, R38 ;  /* 0x000000261d277220 */ /* 0x040fe20000410000 */
[----:B------:R-:W-:Y:S01]  /*78b0*/  FMUL.FTZ R29, R29, R35 ;  /* 0x000000231d1d7220 */ /* 0x000fe20000410000 */
[----:B------:R-:W-:Y:S01]  /*78c0*/  FMUL.FTZ R41, R31, R37 ;  /* 0x000000251f297220 */ /* 0x000fe20000410000 */
[----:B------:R-:W-:-:S02]  /*78d0*/  IMAD.U32 R7, R5, 0x10000, RZ ;  /* 0x0001000005077824 */ /* 0x000fc400078e00ff */
[C---:B------:R-:W-:Y:S01]  /*78e0*/  FFMA.FTZ R39, R28.reuse, R35, -R39 ;  /* 0x000000231c277223 */ /* 0x040fe20000010827 */
[----:B------:R-:W-:Y:S01]  /*78f0*/  FFMA.FTZ R38, R28, R38, R29 ;  /* 0x000000261c267223 */ /* 0x000fe2000001001d */
[-C--:B------:R-:W-:Y:S01]  /*7900*/  FMUL.FTZ R35, R31, R34.reuse ;  /* 0x000000221f237220 */ /* 0x080fe20000410000 */
[----:B------:R-:W-:Y:S01]  /*7910*/  IMAD.U32 R31, R36, 0x10000, RZ ;  /* 0x00010000241f7824 */ /* 0x000fe200078e00ff */
[----:B------:R-:W-:Y:S01]  /*7920*/  LOP3.LUT R4, R4, 0xffff0000, RZ, 0xc0, !PT ;  /* 0xffff000004047812 */ /* 0x000fe200078ec0ff */
[----:B------:R-:W-:Y:S01]  /*7930*/  IMAD.U32 R29, R32, 0x10000, RZ ;  /* 0x00010000201d7824 */ /* 0x000fe200078e00ff */
[----:B------:R-:W-:Y:S01]  /*7940*/  LOP3.LUT R5, R5, 0xffff0000, RZ, 0xc0, !PT ;  /* 0xffff000005057812 */ /* 0x000fe200078ec0ff */
[----:B------:R-:W-:Y:S01]  /*7950*/  FFMA.FTZ R41, R30, R34, -R41 ;  /* 0x000000221e297223 */ /* 0x000fe20000010829 */
[----:B------:R-:W-:Y:S01]  /*7960*/  LOP3.LUT R36, R36, 0xffff0000, RZ, 0xc0, !PT ;  /* 0xffff000024247812 */ /* 0x000fe200078ec0ff */
[----:B------:R-:W-:Y:S01]  /*7970*/  FFMA.FTZ R34, R30, R37, R35 ;  /* 0x000000251e227223 */ /* 0x000fe20000010023 */
[----:B------:R-:W-:Y:S01]  /*7980*/  LOP3.LUT R32, R32, 0xffff0000, RZ, 0xc0, !PT ;  /* 0xffff000020207812 */ /* 0x000fe200078ec0ff */
[C---:B------:R-:W-:Y:S01]  /*7990*/  FMUL.FTZ R35, R4.reuse, R31 ;  /* 0x0000001f04237220 */ /* 0x040fe20000410000 */
[----:B------:R-:W-:Y:S01]  /*79a0*/  FMUL.FTZ R28, R4, R29 ;  /* 0x0000001d041c7220 */ /* 0x000fe20000410000 */
[----:B------:R-:W-:-:S02]  /*79b0*/  FMUL.FTZ R30, R5, R36 ;  /* 0x00000024051e7220 */ /* 0x000fc40000410000 */
[-C--:B------:R-:W-:Y:S01]  /*79c0*/  FMUL.FTZ R37, R5, R32.reuse ;  /* 0x0000002005257220 */ /* 0x080fe20000410000 */
[C---:B------:R-:W-:Y:S01]  /*79d0*/  FFMA.FTZ R4, R6.reuse, R29, -R35 ;  /* 0x0000001d06047223 */ /* 0x040fe20000010823 */
[----:B------:R-:W-:Y:S01]  /*79e0*/  FFMA.FTZ R31, R6, R31, R28 ;  /* 0x0000001f061f7223 */ /* 0x000fe2000001001c */
[C---:B------:R-:W-:Y:S01]  /*79f0*/  FFMA.FTZ R5, R7.reuse, R32, -R30 ;  /* 0x0000002007057223 */ /* 0x040fe2000001081e */
[----:B------:R-:W-:Y:S01]  /*7a00*/  FFMA.FTZ R36, R7, R36, R37 ;  /* 0x0000002407247223 */ /* 0x000fe20000010025 */
[----:B------:R-:W-:Y:S02]  /*7a10*/  F2FP.BF16.F32.PACK_AB R6, R38, R39 ;  /* 0x000000272606723e */ /* 0x000fe400000010ff */
[----:B------:R-:W-:Y:S02]  /*7a20*/  F2FP.BF16.F32.PACK_AB R7, R34, R41 ;  /* 0x000000292207723e */ /* 0x000fe400000010ff */
[----:B------:R-:W-:Y:S02]  /*7a30*/  F2FP.BF16.F32.PACK_AB R4, R31, R4 ;  /* 0x000000041f04723e */ /* 0x000fe400000010ff */
[----:B------:R-:W-:-:S05]  /*7a40*/  F2FP.BF16.F32.PACK_AB R5, R36, R5 ;  /* 0x000000052405723e */ /* 0x000fca00000010ff */
[----:B------:R1:W-:Y:S02]  /*7a50*/  STS.128 [R3+0x18400], R4 ;  /* 0x0184000403007388 */ /* 0x0003e40000000c00 */
.L_x_5256:
[----:B------:R-:W-:Y:S05]  /*7a60*/  BSYNC B2 ;  /* 0x0000000000027941 */ /* 0x000fea0003800000 */
.L_x_5255:
[----:B------:R-:W-:Y:S05]  /*7a70*/  @P1 BRA `(.L_x_5254) ;  /* 0x0000000000b81947 */ /* 0x000fea0003800000 */
[----:B-1----:R-:W1:Y:S01]  /*7a80*/  LDS.128 R4, [R0] ;  /* 0x0000000000047984 */ /* 0x002e620000000c00 */
[----:B0-----:R-:W-:Y:S02]  /*7a90*/  SHF.R.U32.HI R32, RZ, 0x10, R25 ;  /* 0x00000010ff207819 */ /* 0x001fe40000011619 */
        /* <DEDUP_REMOVED lines=24> */
[CC--:B------:R-:W-:Y:S01]  /*7c20*/  FMUL.FTZ R37, R25.reuse, R32.reuse ;  /* 0x0000002019257220 */ /* 0x0c0fe20000410000 */
        /* <DEDUP_REMOVED lines=19> */
.L_x_5254:
[----:B------:R-:W-:Y:S05]  /*7d60*/  BSYNC B1 ;  /* 0x0000000000017941 */ /* 0x000fea0003800000 */
.L_x_5253:
        /* <DEDUP_REMOVED lines=32> */
[-C--:B------:R-:W-:Y:S01]  /*7f70*/  FFMA.FTZ R29, R12, R21.reuse, -R11 ;  /* 0x000000150c1d7223 */ /* 0x080fe2000001080b */
[----:B------:R-:W-:Y:S01]  /*7f80*/  IMAD.U32 R11, R20, 0x10000, RZ ;  /* 0x00010000140b7824 */ /* 0x000fe200078e00ff */
[----:B------:R-:W-:Y:S01]  /*7f90*/  LOP3.LUT R4, R4, 0xffff0000, RZ, 0xc0, !PT ;  /* 0xffff000004047812 */ /* 0x000fe200078ec0ff */
[----:B------:R-:W-:Y:S01]  /*7fa0*/  FMUL.FTZ R35, R13, R21 ;  /* 0x000000150d237220 */ /* 0x000fe20000410000 */
[----:B------:R-:W-:Y:S01]  /*7fb0*/  LOP3.LUT R5, R5, 0xffff0000, RZ, 0xc0, !PT ;  /* 0xffff000005057812 */ /* 0x000fe200078ec0ff */
[C---:B------:R-:W-:Y:S01]  /*7fc0*/  IMAD.U32 R13, R25.reuse, 0x10000, RZ ;  /* 0x00010000190d7824 */ /* 0x040fe200078e00ff */
        /* <DEDUP_REMOVED lines=16> */
.L_x_5259:
[----:B------:R-:W-:Y:S05]  /*80d0*/  BSYNC B1 ;  /* 0x0000000000017941 */ /* 0x000fea0003800000 */
.L_x_5258:
[----:B------:R-:W-:Y:S05]  /*80e0*/  @P1 BRA `(.L_x_5257) ;  /* 0x0000001800381947 */ /* 0x000fea0003800000 */
[----:B-1----:R-:W1:Y:S01]  /*80f0*/  LDS.128 R4, [R0+0x2000] ;  /* 0x0020000000047984 */ /* 0x002e620000000c00 */
[----:B------:R-:W-:Y:S02]  /*8100*/  SHF.R.U64 R11, R8, 0x10, R9 ;  /* 0x00000010080b7819 */ /* 0x000fe40000001209 */
[--C-:B------:R-:W-:Y:S02]  /*8110*/  SHF.R.U64 R8, R26, 0x10, R27.reuse ;  /* 0x000000101a087819 */ /* 0x100fe4000000121b */
[----:B------:R-:W-:Y:S02]  /*8120*/  SHF.R.U32.HI R27, RZ, 0x10, R27 ;  /* 0x00000010ff1b7819 */ /* 0x000fe4000001161b */
[----:B------:R-:W-:Y:S02]  /*8130*/  SHF.R.U32.HI R12, RZ, 0x10, R9 ;  /* 0x00000010ff0c7819 */ /* 0x000fe40000011609 */
        /* <DEDUP_REMOVED lines=9> */
[C---:B------:R-:W-:Y:S01]  /*81d0*/  IMAD.U32 R10, R7.reuse, 0x10000, RZ ;  /* 0x00010000070a7824 */ /* 0x040fe200078e00ff */
[----:B------:R-:W-:Y:S01]  /*81e0*/  LOP3.LUT R7, R7, 0xffff0000, RZ, 0xc0, !PT ;  /* 0xffff000007077812 */ /* 0x000fe200078ec0ff */
[----:B------:R-:W-:-:S02]  /*81f0*/  IMAD.U32 R8, R6, 0x10000, RZ ;  /* 0x0001000006087824 */ /* 0x000fc400078e00ff */
[C---:B------:R-:W-:Y:S01]  /*8200*/  FMUL.FTZ R21, R9.reuse, R20 ;  /* 0x0000001409157220 */ /* 0x040fe20000410000 */
[-C--:B------:R-:W-:Y:S01]  /*8210*/  FMUL.FTZ R9, R9, R13.reuse ;  /* 0x0000000d09097220 */ /* 0x080fe20000410000 */
[C---:B------:R-:W-:Y:S01]  /*8220*/  FMUL.FTZ R25, R7.reuse, R14 ;  /* 0x0000000e07197220 */ /* 0x040fe20000410000 */
[----:B------:R-:W-:Y:S02]  /*8230*/  IMAD.U32 R3, R4, 0x10000, RZ ;  /* 0x0001000004037824 */ /* 0x000fe400078e00ff */
[C---:B------:R-:W-:Y:S01]  /*8240*/  FFMA.FTZ R21, R8.reuse, R13, -R21 ;  /* 0x0000000d08157223 */ /* 0x040fe20000010815 */
[----:B------:R-:W-:Y:S01]  /*8250*/  FFMA.FTZ R20, R8, R20, R9 ;  /* 0x0000001408147223 */ /* 0x000fe20000010009 */
[-C--:B------:R-:W-:Y:S01]  /*8260*/  FMUL.FTZ R9, R7, R12.reuse ;  /* 0x0000000c07097220 */ /* 0x080fe20000410000 */
[----:B------:R-:W-:Y:S01]  /*8270*/  IMAD.U32 R6, R5, 0x10000, RZ ;  /* 0x0001000005067824 */ /* 0x000fe200078e00ff */
[----:B------:R-:W-:Y:S01]  /*8280*/  LOP3.LUT R4, R4, 0xffff0000, RZ, 0xc0, !PT ;  /* 0xffff000004047812 */ /* 0x000fe200078ec0ff */
[----:B------:R-:W-:Y:S01]  /*8290*/  IMAD.U32 R8, R15, 0x10000, RZ ;  /* 0x000100000f087824 */ /* 0x000fe200078e00ff */
[----:B------:R-:W-:Y:S01]  /*82a0*/  LOP3.LUT R5, R5, 0xffff0000, RZ, 0xc0, !PT ;  /* 0xffff000005057812 */ /* 0x000fe200078ec0ff */
[----:B------:R-:W-:Y:S01]  /*82b0*/  IMAD.U32 R7, R11, 0x10000, RZ ;  /* 0x000100000b077824 */ /* 0x000fe200078e00ff */
[----:B------:R-:W-:Y:S01]  /*82c0*/  LOP3.LUT R15, R15, 0xffff0000, RZ, 0xc0, !PT ;  /* 0xffff00000f0f7812 */ /* 0x000fe200078ec0ff */
[C---:B------:R-:W-:Y:S01]  /*82d0*/  FFMA.FTZ R25, R10.reuse, R12, -R25 ;  /* 0x0000000c0a197223 */ /* 0x040fe20000010819 */
[----:B------:R-:W-:Y:S01]  /*82e0*/  LOP3.LUT R11, R11, 0xffff0000, RZ, 0xc0, !PT ;  /* 0xffff00000b0b7812 */ /* 0x000fe200078ec0ff */
[----:B------:R-:W-:Y:S01]  /*82f0*/  FFMA.FTZ R14, R10, R14, R9 ;  /* 0x0000000e0a0e7223 */ /* 0x000fe20000010009 */
[CC--:B------:R-:W-:Y:S01]  /*8300*/  FMUL.FTZ R10, R4.reuse, R8.reuse ;  /* 0x00000008040a7220 */ /* 0x0c0fe20000410000 */
        /* <DEDUP_REMOVED lines=13> */
.L_x_5244:
[----:B------:R-:W0:Y:S01]  /*83e0*/  S2R R0, SR_TID.X ;  /* 0x0000000000007919 */ /* 0x000e220000002100 */
[----:B------:R-:W1:Y:S01]  /*83f0*/  LDC R21, c[0x0][0x448] ;  /* 0x00011200ff157b82 */ /* 0x000e620000000800 */
[----:B------:R-:W-:Y:S01]  /*8400*/  ULDC.64 UR4, c[0x0][0x3f8] ;  /* 0x0000fe0000047ab9 */ /* 0x000fe20000000a00 */
[----:B------:R-:W-:Y:S01]  /*8410*/  ULDC.64 UR6, c[0x0][0x408] ;  /* 0x0001020000067ab9 */ /* 0x000fe20000000a00 */
[----:B------:R-:W-:Y:S02]  /*8420*/  IMAD.MOV.U32 R4, RZ, RZ, R26 ;  /* 0x000000ffff047224 */ /* 0x000fe400078e001a */
[----:B------:R-:W-:Y:S02]  /*8430*/  IMAD.MOV.U32 R6, RZ, RZ, R24 ;  /* 0x000000ffff067224 */ /* 0x000fe400078e0018 */
[----:B------:R-:W-:Y:S01]  /*8440*/  IMAD.MOV.U32 R7, RZ, RZ, R31 ;  /* 0x000000ffff077224 */ /* 0x000fe200078e001f */
[----:B-1----:R-:W-:Y:S01]  /*8450*/  ISETP.NE.AND P0, PT, R21, 0x1, PT ;  /* 0x000000011500780c */ /* 0x002fe20003f05270 */
[----:B0-----:R-:W-:-:S05]  /*8460*/  VIADD R0, R0, 0xffffff80 ;  /* 0xffffff8000007836 */ /* 0x001fca0000000000 */
[----:B------:R-:W-:-:S07]  /*8470*/  SHF.R.S32.HI R3, RZ, 0x1f, R0 ;  /* 0x0000001fff037819 */ /* 0x000fce0000011400 */
[----:B------:R-:W0:Y:S01]  /*8480*/  @P0 LDC R5, c[0x0][0x450] ;  /* 0x00011400ff050b82 */ /* 0x000e220000000800 */
[----:B------:R-:W-:-:S04]  /*8490*/  LEA.HI R3, R3, R0, RZ, 0x2 ;  /* 0x0000000003037211 */ /* 0x000fc800078f10ff */
[----:B------:R-:W-:-:S05]  /*84a0*/  LOP3.LUT R3, R3, 0xfffffffc, RZ, 0xc0, !PT ;  /* 0xfffffffc03037812 */ /* 0x000fca00078ec0ff */
[----:B------:R-:W-:Y:S02]  /*84b0*/  IMAD.IADD R3, R0, 0x1, -R3 ;  /* 0x0000000100037824 */ /* 0x000fe400078e0a03 */
[----:B------:R-:W1:Y:S02]  /*84c0*/  @P0 LDC R0, c[0x0][0x44c] ;  /* 0x00011300ff000b82 */ /* 0x000e640000000800 */
[----:B------:R-:W-:-:S04]  /*84d0*/  IMAD R3, R3, 0x40, R41 ;  /* 0x0000004003037824 */ /* 0x000fc800078e0229 */
[----:B-1----:R-:W-:-:S05]  /*84e0*/  @P0 IMAD.HI.U32 R0, R3, R0, RZ ;  /* 0x0000000003000227 */ /* 0x002fca00078e00ff */
[----:B0-----:R-:W-:Y:S02]  /*84f0*/  @P0 SHF.R.U32.HI R3, RZ, R5, R0 ;  /* 0x00000005ff030219 */ /* 0x001fe40000011600 */
[----:B------:R-:W-:Y:S02]  /*8500*/  MOV R5, R29 ;  /* 0x0000001d00057202 */ /* 0x000fe40000000f00 */
        /* <DEDUP_REMOVED lines=28> */
[----:B--2---:R-:W-:-:S05]  /*86d0*/  @!P1 IMAD.X R7, R0, 0x1, R21, P2 ;  /* 0x0000000100079824 */ /* 0x004fca00010e0615 */
[----:B------:R-:W2:Y:S01]  /*86e0*/  @!P1 LD.E.128 R8, desc[UR40][R6.64] ;  /* 0x0000002806089980 */ /* 0x000ea2000c101d00 */
[----:B---3--:R-:W-:-:S05]  /*86f0*/  @!P1 IADD3 R14, P2, R14, R5, RZ ;  /* 0x000000050e0e9210 */ /* 0x008fca0007f5e0ff */
[----:B----4-:R-:W-:-:S04]  /*8700*/  @!P1 IMAD.X R3, R4, 0x1, R21, P2 ;  /* 0x0000000104039824 */ /* 0x010fc800010e0615 */
[----:B------:R-:W-:-:S05]  /*8710*/  @!P1 IMAD.MOV.U32 R15, RZ, RZ, R3 ;  /* 0x000000ffff0f9224 */ /* 0x000fca00078e0003 */
[----:B------:R0:W3:Y:S01]  /*8720*/  @!P1 LD.E.128 R4, desc[UR40][R14.64] ;  /* 0x000000280e049980 */ /* 0x0000e2000c101d00 */
[----:B------:R-:W-:Y:S02]  /*8730*/  CS2R R38, SRZ ;  /* 0x0000000000267805 */ /* 0x000fe4000001ff00 */
[----:B------:R-:W-:Y:S02]  /*8740*/  CS2R R36, SRZ ;  /* 0x0000000000247805 */ /* 0x000fe4000001ff00 */
[----:B------:R-:W-:Y:S01]  /*8750*/  CS2R R28, SRZ ;  /* 0x00000000001c7805 */ /* 0x000fe2000001ff00 */
[----:B------:R-:W1:Y:S01]  /*8760*/  SHFL.IDX PT, R24, R24, 0x1, 0x1c1f ;  /* 0x003c1f0018187f89 */ /* 0x000e6200000e0000 */
[----:B------:R-:W-:-:S03]  /*8770*/  CS2R R20, SRZ ;  /* 0x0000000000147805 */ /* 0x000fc6000001ff00 */
[----:B0-----:R0:W4:Y:S01]  /*8780*/  SHFL.IDX PT, R14, R27, 0x1, 0x1c1f ;  /* 0x003c1f001b0e7f89 */ /* 0x00112200000e0000 */
[----:B--2---:R-:W-:Y:S02]  /*8790*/  @!P1 IMAD.MOV.U32 R38, RZ, RZ, R8 ;  /* 0x000000ffff269224 */ /* 0x004fe400078e0008 */
[----:B------:R-:W-:Y:S02]  /*87a0*/  @!P1 IMAD.MOV.U32 R39, RZ, RZ, R9 ;  /* 0x000000ffff279224 */ /* 0x000fe400078e0009 */
[----:B------:R-:W-:Y:S02]  /*87b0*/  IMAD.MOV.U32 R0, RZ, RZ, R38 ;  /* 0x000000ffff007224 */ /* 0x000fe400078e0026 */
[----:B------:R-:W-:Y:S02]  /*87c0*/  IMAD.MOV.U32 R3, RZ, RZ, R39 ;  /* 0x000000ffff037224 */ /* 0x000fe400078e0027 */
[----:B------:R-:W-:Y:S01]  /*87d0*/  @!P1 IMAD.MOV.U32 R36, RZ, RZ, R10 ;  /* 0x000000ffff249224 */ /* 0x000fe200078e000a */
[----:B------:R-:W-:Y:S01]  /*87e0*/  PRMT R32, R32, 0x5410, R0 ;  /* 0x0000541020207816 */ /* 0x000fe20000000000 */
[----:B------:R-:W-:Y:S01]  /*87f0*/  @!P1 IMAD.MOV.U32 R37, RZ, RZ, R11 ;  /* 0x000000ffff259224 */ /* 0x000fe200078e000b */
[----:B------:R-:W-:Y:S01]  /*8800*/  PRMT R45, R45, 0x5410, R3 ;  /* 0x000054102d2d7816 */ /* 0x000fe20000000003 */
[----:B------:R0:W2:Y:S01]  /*8810*/  SHFL.IDX PT, R0, R26, 0x1, 0x1c1f ;  /* 0x003c1f001a007f89 */ /* 0x0000a200000e0000 */
[----:B------:R-:W-:Y:S01]  /*8820*/  IMAD.MOV.U32 R8, RZ, RZ, R36 ;  /* 0x000000ffff087224 */ /* 0x000fe200078e0024 */
[----:B---3--:R-:W-:-:S02]  /*8830*/  @!P1 MOV R29, R5 ;  /* 0x00000005001d9202 */ /* 0x008fc40000000f00 */
[----:B------:R0:W3:Y:S01]  /*8840*/  SHFL.IDX PT, R3, R25, 0x1, 0x1c1f ;  /* 0x003c1f0019037f89 */ /* 0x0000e200000e0000 */
[----:B------:R-:W-:Y:S01]  /*8850*/  @!P1 IMAD.MOV.U32 R28, RZ, RZ, R4 ;  /* 0x000000ffff1c9224 */ /* 0x000fe200078e0004 */
[----:B------:R-:W-:Y:S01]  /*8860*/  PRMT R31, R8, 0x7610, R31 ;  /* 0x00007610081f7816 */ /* 0x000fe2000000001f */
[----:B------:R-:W-:Y:S02]  /*8870*/  @!P1 IMAD.MOV.U32 R20, RZ, RZ, R6 ;  /* 0x000000ffff149224 */ /* 0x000fe400078e0006 */
[----:B------:R-:W-:Y:S02]  /*8880*/  @!P1 IMAD.MOV.U32 R21, RZ, RZ, R7 ;  /* 0x000000ffff159224 */ /* 0x000fe400078e0007 */
[----:B------:R-:W-:Y:S02]  /*8890*/  IMAD.MOV.U32 R4, RZ, RZ, R28 ;  /* 0x000000ffff047224 */ /* 0x000fe400078e001c */
[----:B------:R-:W-:Y:S02]  /*88a0*/  IMAD.MOV.U32 R5, RZ, RZ, R29 ;  /* 0x000000ffff057224 */ /* 0x000fe400078e001d */
[----:B------:R-:W-:-:S02]  /*88b0*/  IMAD.MOV.U32 R6, RZ, RZ, R20 ;  /* 0x000000ffff067224 */ /* 0x000fc400078e0014 */
[----:B------:R-:W-:Y:S01]  /*88c0*/  IMAD.MOV.U32 R9, RZ, RZ, R37 ;  /* 0x000000ffff097224 */ /* 0x000fe200078e0025 */
[----:B------:R-:W-:Y:S01]  /*88d0*/  PRMT R31, R31, 0x5410, R5 ;  /* 0x000054101f1f7816 */ /* 0x000fe20000000005 */
[----:B------:R-:W-:Y:S01]  /*88e0*/  IMAD.MOV.U32 R7, RZ, RZ, R21 ;  /* 0x000000ffff077224 */ /* 0x000fe200078e0015 */
[----:B------:R-:W-:Y:S02]  /*88f0*/  PRMT R44, R4, 0x5410, R6 ;  /* 0x00005410042c7816 */ /* 0x000fe40000000006 */
[----:B------:R-:W-:Y:S02]  /*8900*/  CS2R R4, SRZ ;  /* 0x0000000000047805 */ /* 0x000fe4000001ff00 */
[----:B------:R-:W-:Y:S02]  /*8910*/  PRMT R32, R9, 0x7610, R32 ;  /* 0x0000761009207816 */ /* 0x000fe40000000020 */
[----:B012-4-:R-:W-:-:S07]  /*8920*/  PRMT R45, R7, 0x7610, R45 ;  /* 0x00007610072d7816 */ /* 0x017fce000000002d */
.L_x_5501:
        /* <DEDUP_REMOVED lines=18> */
[-C--:B---3--:R-:W-:Y:S02]  /*8a50*/  IADD3 R8, P1, R3, R4.reuse, RZ ;  /* 0x0000000403087210 */ /* 0x088fe40007f3e0ff */
[----:B------:R-:W-:-:S03]  /*8a60*/  IADD3 R4, P2, R14, R4, RZ ;  /* 0x000000040e047210 */ /* 0x000fc60007f5e0ff */
[--C-:B------:R-:W-:Y:S02]  /*8a70*/  IMAD.X R9, R0, 0x1, R5.reuse, P1 ;  /* 0x0000000100097824 */ /* 0x100fe400008e0605 */
[----:B------:R-:W-:-:S04]  /*8a80*/  IMAD.X R5, R24, 0x1, R5, P2 ;  /* 0x0000000118057824 */ /* 0x000fc800010e0605 */
[----:B------:R-:W5:Y:S04]  /*8a90*/  LD.E.128 R8, desc[UR40][R8.64] ;  /* 0x0000002808087980 */ /* 0x000f68000c101d00 */
[----:B------:R-:W5:Y:S02]  /*8aa0*/  LD.E.128 R4, desc[UR40][R4.64] ;  /* 0x0000002804047980 */ /* 0x000f64000c101d00 */
.L_x_5262:
[----:B------:R-:W-:Y:S05]  /*8ab0*/  BSYNC B1 ;  /* 0x0000000000017941 */ /* 0x000fea0003800000 */
.L_x_5261:
[----:B------:R-:W0:Y:S01]  /*8ac0*/  SYNCS.PHASECHK.TRANS64.TRYWAIT P1, [R19+URZ+0x22800], R12 ;  /* 0x0228000c130075a7 */ /* 0x000e22000802017f */
[----:B------:R-:W-:Y:S01]  /*8ad0*/  VIADDMNMX R30, R30, -R229, 0x80, PT ;  /* 0x000000801e1e7446 */ /* 0x000fe200038009e5 */
[C---:B------:R-:W-:Y:S01]  /*8ae0*/  VIADD R13, R23.reuse, 0x40 ;  /* 0x00000040170d7836 */ /* 0x040fe20000000000 */
[----:B-----5:R-:W-:Y:S01]  /*8af0*/  MOV R14, R9 ;  /* 0x00000009000e7202 */ /* 0x020fe20000000f00 */
[----:B------:R-:W-:Y:S01]  /*8b00*/  IMAD.MOV.U32 R0, RZ, RZ, R4 ;  /* 0x000000ffff007224 */ /* 0x000fe200078e0004 */
[-C--:B------:R-:W-:Y:S01]  /*8b10*/  ISETP.GE.OR P2, PT, R23, R30.reuse, P0 ;  /* 0x0000001e1700720c */ /* 0x080fe20000746670 */
[----:B---3--:R-:W-:Y:S01]  /*8b20*/  IMAD.MOV.U32 R3, RZ, RZ, R5 ;  /* 0x000000ffff037224 */ /* 0x008fe200078e0005 */
[----:B------:R-:W-:Y:S01]  /*8b30*/  ISETP.GE.OR P0, PT, R13, R30, P0 ;  /* 0x0000001e0d00720c */ /* 0x000fe20000706670 */
[----:B------:R-:W-:Y:S01]  /*8b40*/  IMAD.MOV.U32 R13, RZ, RZ, R8 ;  /* 0x000000ffff0d7224 */ /* 0x000fe200078e0008 */
[----:B------:R-:W-:Y:S01]  /*8b50*/  BSSY B1, `(.L_x_5263) ;  /* 0x000000a000017945 */ /* 0x000fe20003800000 */
[----:B------:R-:W-:Y:S01]  /*8b60*/  PRMT R52, R14, 0x7610, R52 ;  /* 0x000076100e347816 */ /* 0x000fe20000000034 */
[----:B------:R-:W-:Y:S01]  /*8b70*/  IMAD.MOV.U32 R53, RZ, RZ, R10 ;  /* 0x000000ffff357224 */ /* 0x000fe200078e000a */
[----:B------:R-:W-:Y:S01]  /*8b80*/  PRMT R49, R3, 0x5410, R0 ;  /* 0x0000541003317816 */ /* 0x000fe20000000000 */
[----:B------:R-:W-:Y:S01]  /*8b90*/  IMAD.MOV.U32 R0, RZ, RZ, R6 ;  /* 0x000000ffff007224 */ /* 0x000fe200078e0006 */
[----:B------:R-:W-:Y:S01]  /*8ba0*/  PRMT R51, R13, 0x7610, R51 ;  /* 0x000076100d337816 */ /* 0x000fe20000000033 */
[----:B------:R-:W-:-:S02]  /*8bb0*/  IMAD.MOV.U32 R3, RZ, RZ, R7 ;  /* 0x000000ffff037224 */ /* 0x000fc400078e0007 */
[----:B------:R-:W-:-:S03]  /*8bc0*/  IMAD.MOV.U32 R54, RZ, RZ, R11 ;  /* 0x000000ffff367224 */ /* 0x000fc600078e000b */
[----:B------:R-:W-:Y:S01]  /*8bd0*/  PRMT R50, R0, 0x5410, R3 ;  /* 0x0000541000327816 */ /* 0x000fe20000000003 */
[----:B0-----:R-:W-:Y:S06]  /*8be0*/  @!P1 BRA `(.L_x_5264) ;  /* 0x00000140007c9947 */ /* 0x001fec0003800000 */
.L_x_5502:
[----:B------:R-:W-:Y:S05]  /*8bf0*/  BSYNC B1 ;  /* 0x0000000000017941 */ /* 0x000fea0003800000 */
.L_x_5263:
[----:B------:R-:W-:Y:S04]  /*8c00*/  BSSY B1, `(.L_x_5265) ;  /* 0x0000070000017945 */ /* 0x000fe80003800000 */
[----:B------:R-:W-:Y:S05]  /*8c10*/  @P2 BRA `(.L_x_5266) ;  /* 0x0000000400b82947 */ /* 0x000fea0003800000 */
[----:B------:R-:W2:Y:S01]  /*8c20*/  LDL R0, [R1+0x48] ;  /* 0x0000480001007983 */ /* 0x000ea20000100800 */
[----:B------:R-:W-:Y:S02]  /*8c30*/  SHF.R.U64 R34, R38, 0x10, R39 ;  /* 0x0000001026227819 */ /* 0x000fe40000001227 */
[--C-:B------:R-:W-:Y:S01]  /*8c40*/  SHF.R.U64 R38, R36, 0x10, R37.reuse ;  /* 0x0000001024267819 */ /* 0x100fe20000001225 */
[----:B------:R-:W1:Y:S01]  /*8c50*/  S2R R3, SR_TID.X ;  /* 0x0000000000037919 */ /* 0x000e620000002100 */
[----:B------:R-:W-:Y:S02]  /*8c60*/  SHF.R.U32.HI R37, RZ, 0x10, R37 ;  /* 0x00000010ff257819 */ /* 0x000fe40000011625 */
[----:B------:R-:W-:Y:S02]  /*8c70*/  PRMT R34, R32, 0x5432, R34 ;  /* 0x0000543220227816 */ /* 0x000fe40000000022 */
[----:B------:R-:W-:Y:S02]  /*8c80*/  SHF.R.U32.HI R40, RZ, 0x10, R29 ;  /* 0x00000010ff287819 */ /* 0x000fe4000001161d */
[----:B------:R-:W-:-:S02]  /*8c90*/  SHF.R.U32.HI R43, RZ, 0x10, R21 ;  /* 0x00000010ff2b7819 */ /* 0x000fc40000011615 */
[----:B------:R-:W-:Y:S01]  /*8ca0*/  PRMT R32, R32, 0x5410, R37 ;  /* 0x0000541020207816 */ /* 0x000fe20000000025 */
[----:B------:R-:W-:Y:S01]  /*8cb0*/  IMAD.U32 R37, R34, 0x10000, RZ ;  /* 0x0001000022257824 */ /* 0x000fe200078e00ff */
[----:B------:R-:W-:Y:S02]  /*8cc0*/  PRMT R40, R31, 0x5432, R40 ;  /* 0x000054321f287816 */ /* 0x000fe40000000028 */
[----:B------:R-:W-:Y:S02]  /*8cd0*/  PRMT R43, R45, 0x5410, R43 ;  /* 0x000054102d2b7816 */ /* 0x000fe4000000002b */
[----:B------:R-:W-:Y:S02]  /*8ce0*/  SHF.R.U64 R42, R20, 0x10, R21 ;  /* 0x00000010142a7819 */ /* 0x000fe40000001215 */
[----:B------:R-:W-:Y:S02]  /*8cf0*/  LOP3.LUT R34, R34, 0xffff0000, RZ, 0xc0, !PT ;  /* 0xffff000022227812 */ /* 0x000fe400078ec0ff */
[----:B------:R-:W-:-:S02]  /*8d00*/  PRMT R42, R44, 0x5432, R42 ;  /* 0x000054322c2a7816 */ /* 0x000fc4000000002a */
[----:B------:R-:W-:Y:S01]  /*8d10*/  PRMT R38, R31, 0x5410, R38 ;  /* 0x000054101f267816 */ /* 0x000fe20000000026 */
[----:B-1----:R-:W-:-:S05]  /*8d20*/  VIADD R3, R3, 0xffffff80 ;  /* 0xffffff8003037836 */ /* 0x002fca0000000000 */
[----:B------:R-:W-:-:S04]  /*8d30*/  SHF.R.S32.HI R14, RZ, 0x1f, R3 ;  /* 0x0000001fff0e7819 */ /* 0x000fc80000011403 */
[----:B------:R-:W-:Y:S01]  /*8d40*/  LEA.HI R14, R14, R3, RZ, 0x5 ;  /* 0x000000030e0e7211 */ /* 0x000fe200078f28ff */
[----:B------:R-:W-:-:S03]  /*8d50*/  IMAD.IADD R3, R16, 0x1, R35 ;  /* 0x0000000110037824 */ /* 0x000fc600078e0223 */
[----:B------:R-:W-:Y:S01]  /*8d60*/  SHF.R.S32.HI R14, RZ, 0x5, R14 ;  /* 0x00000005ff0e7819 */ /* 0x000fe2000001140e */
[----:B--2---:R-:W-:-:S05]  /*8d70*/  IMAD.SHL.U32 R0, R0, 0x40, RZ ;  /* 0x0000004000007824 */ /* 0x004fca00078e00ff */
[----:B0-----:R-:W-:-:S04]  /*8d80*/  LOP3.LUT R12, R0, 0x1c0, RZ, 0xc0, !PT ;  /* 0x000001c0000c7812 */ /* 0x001fc800078ec0ff */
        /* <DEDUP_REMOVED lines=8> */
[----:B------:R-:W0:Y:S01]  /*8e10*/  LDS.128 R12, [R46+0x18400] ;  /* 0x018400002e0c7984 */ /* 0x000e220000000c00 */
[----:B------:R-:W-:Y:S01]  /*8e20*/  IMAD R48, R0, 0x2, R19 ;  /* 0x0000000200307824 */ /* 0x000fe200078e0213 */
[----:B------:R-:W-:Y:S02]  /*8e30*/  SHF.R.U32.HI R0, RZ, 0x10, R39 ;  /* 0x00000010ff007819 */ /* 0x000fe40000011627 */
[----:B------:R-:W-:Y:S02]  /*8e40*/  SHF.R.U64 R39, R28, 0x10, R29 ;  /* 0x000000101c277819 */ /* 0x000fe4000000121d */
[----:B------:R-:W1:Y:S01]  /*8e50*/  LDS.128 R24, [R48+0x18400] ;  /* 0x0184000030187984 */ /* 0x000e620000000c00 */
[----:B------:R-:W-:Y:S02]  /*8e60*/  PRMT R36, R45, 0x5432, R0 ;  /* 0x000054322d247816 */ /* 0x000fe40000000000 */
[----:B------:R-:W-:-:S05]  /*8e70*/  PRMT R39, R44, 0x5410, R39 ;  /* 0x000054102c277816 */ /* 0x000fca0000000027 */
        /* <DEDUP_REMOVED lines=16> */
[C---:B------:R-:W-:Y:S01]  /*8f80*/  FFMA.FTZ R45, R0.reuse, R37, -R45 ;  /* 0x00000025002d7223 */ /* 0x040fe2000001082d */
[----:B------:R-:W-:Y:S01]  /*8f90*/  FFMA.FTZ R47, R0, R41, R47 ;  /* 0x00000029002f7223 */ /* 0x000fe2000001002f */
[----:B------:R-:W-:Y:S02]  /*8fa0*/  IMAD.U32 R0, R36, 0x10000, RZ ;  /* 0x0001000024007824 */ /* 0x000fe400078e00ff */
[C---:B------:R-:W-:Y:S01]  /*8fb0*/  FMUL.FTZ R37, R29.reuse, R28 ;  /* 0x0000001c1d257220 */ /* 0x040fe20000410000 */
[----:B------:R-:W-:Y:S01]  /*8fc0*/  FMUL.FTZ R24, R24, R34 ;  /* 0x0000002218187220 */ /* 0x000fe20000410000 */
[----:B------:R-:W-:Y:S01]  /*8fd0*/  LOP3.LUT R40, R40, 0xffff0000, RZ, 0xc0, !PT ;  /* 0xffff000028287812 */ /* 0x000fe200078ec0ff */
[----:B------:R-:W-:Y:S01]  /*8fe0*/  FMUL.FTZ R29, R29, R0 ;  /* 0x000000001d1d7220 */ /* 0x000fe20000410000 */
[----:B------:R-:W-:Y:S01]  /*8ff0*/  LOP3.LUT R36, R36, 0xffff0000, RZ, 0xc0, !PT ;  /* 0xffff000024247812 */ /* 0x000fe200078ec0ff */
[C---:B------:R-:W-:Y:S01]  /*9000*/  FFMA.FTZ R44, R3.reuse, R34, -R44 ;  /* 0x00000022032c7223 */ /* 0x040fe2000001082c */
[----:B------:R-:W-:Y:S01]  /*9010*/  SHF.L.U32 R30, R26, 0x10, RZ ;  /* 0x000000101a1e7819 */ /* 0x000fe200000006ff */
[C---:B------:R-:W-:Y:S01]  /*9020*/  FFMA.FTZ R28, R12.reuse, R28, R29 ;  /* 0x0000001c0c1c7223 */ /* 0x040fe2000001001d */
[----:B------:R-:W-:Y:S01]  /*9030*/  FFMA.FTZ R24, R3, R39, R24 ;  /* 0x0000002703187223 */ /* 0x000fe20000010018 */
[----:B------:R-:W-:Y:S01]  /*9040*/  FFMA.FTZ R37, R12, R0, -R37 ;  /* 0x000000000c257223 */ /* 0x000fe20000010825 */
[----:B------:R-:W-:-:S02]  /*9050*/  IMAD.U32 R29, R42, 0x10000, RZ ;  /* 0x000100002a1d7824 */ /* 0x000fc400078e00ff */
[C---:B------:R-:W-:Y:S01]  /*9060*/  FMUL.FTZ R0, R25.reuse, R40 ;  /* 0x0000002819007220 */ /* 0x040fe20000410000 */
[----:B------:R-:W-:Y:S02]  /*9070*/  IMAD.U32 R3, R38, 0x10000, RZ ;  /* 0x0001000026037824 */ /* 0x000fe400078e00ff */
[-C--:B------:R-:W-:Y:S01]  /*9080*/  FMUL.FTZ R34, R25, R36.reuse ;  /* 0x0000002419227220 */ /* 0x080fe20000410000 */
[----:B------:R-:W-:Y:S02]  /*9090*/  IMAD.U32 R31, R27, 0x10000, RZ ;  /* 0x000100001b1f7824 */ /* 0x000fe400078e00ff */
[C---:B------:R-:W-:Y:S01]  /*90a0*/  FMUL.FTZ R39, R30.reuse, R29 ;  /* 0x0000001d1e277220 */ /* 0x040fe20000410000 */
[----:B------:R-:W-:Y:S02]  /*90b0*/  IMAD.U32 R12, R43, 0x10000, RZ ;  /* 0x000100002b0c7824 */ /* 0x000fe400078e00ff */
[C---:B------:R-:W-:Y:S01]  /*90c0*/  FFMA.FTZ R36, R13.reuse, R36, -R0 ;  /* 0x000000240d247223 */ /* 0x040fe20000010800 */
[----:B------:R-:W-:Y:S01]  /*90d0*/  FMUL.FTZ R30, R30, R3 ;  /* 0x000000031e1e7220 */ /* 0x000fe20000410000 */
[----:B------:R-:W-:Y:S01]  /*90e0*/  FFMA.FTZ R25, R13, R40, R34 ;  /* 0x000000280d197223 */ /* 0x000fe20000010022 */
[----:B------:R-:W-:-:S02]  /*90f0*/  IMAD.U32 R21, R15, 0x10000, RZ ;  /* 0x000100000f157824 */ /* 0x000fc400078e00ff */
[C---:B------:R-:W-:Y:S01]  /*9100*/  FMUL.FTZ R34, R31.reuse, R12 ;  /* 0x0000000c1f227220 */ /* 0x040fe20000410000 */
[----:B------:R-:W-:Y:S02]  /*9110*/  IMAD.U32 R0, R32, 0x10000, RZ ;  /* 0x0001000020007824 */ /* 0x000fe400078e00ff */
[C---:B------:R-:W-:Y:S01]  /*9120*/  FFMA.FTZ R39, R20.reuse, R3, -R39 ;  /* 0x0000000314277223 */ /* 0x040fe20000010827 */
[----:B------:R-:W-:Y:S01]  /*9130*/  FFMA.FTZ R30, R20, R29, R30 ;  /* 0x0000001d141e7223 */ /* 0x000fe2000001001e */
[----:B------:R-:W-:Y:S01]  /*9140*/  LOP3.LUT R26, R26, 0xffff0000, RZ, 0xc0, !PT ;  /* 0xffff00001a1a7812 */ /* 0x000fe200078ec0ff */
[-C--:B------:R-:W-:Y:S01]  /*9150*/  FMUL.FTZ R20, R31, R0.reuse ;  /* 0x000000001f147220 */ /* 0x080fe20000410000 */
[----:B------:R-:W-:Y:S01]  /*9160*/  FFMA.FTZ R34, R21, R0, -R34 ;  /* 0x0000000015227223 */ /* 0x000fe20000010822 */
[----:B------:R-:W-:Y:S02]  /*9170*/  LOP3.LUT R13, R42, 0xffff0000, RZ, 0xc0, !PT ;  /* 0xffff00002a0d7812 */ /* 0x000fe400078ec0ff */
[----:B------:R-:W-:Y:S01]  /*9180*/  LOP3.LUT R27, R27, 0xffff0000, RZ, 0xc0, !PT ;  /* 0xffff00001b1b7812 */ /* 0x000fe200078ec0ff */
[----:B------:R-:W-:Y:S01]  /*9190*/  FFMA.FTZ R29, R21, R12, R20 ;  /* 0x0000000c151d7223 */ /* 0x000fe20000010014 */
[----:B------:R-:W-:Y:S01]  /*91a0*/  LOP3.LUT R0, R43, 0xffff0000, RZ, 0xc0, !PT ;  /* 0xffff00002b007812 */ /* 0x000fe200078ec0ff */
[----:B------:R-:W-:Y:S01]  /*91b0*/  FMUL.FTZ R21, R26, R13 ;  /* 0x0000000d1a157220 */ /* 0x000fe20000410000 */
[----:B------:R-:W-:-:S02]  /*91c0*/  LOP3.LUT R3, R38, 0xffff0000, RZ, 0xc0, !PT ;  /* 0xffff000026037812 */ /* 0x000fc400078ec0ff */
[----:B------:R-:W-:Y:S01]  /*91d0*/  LOP3.LUT R32, R32, 0xffff0000, RZ, 0xc0, !PT ;  /* 0xffff000020207812 */ /* 0x000fe200078ec0ff */
[----:B------:R-:W-:Y:S01]  /*91e0*/  FMUL.FTZ R12, R27, R0 ;  /* 0x000000001b0c7220 */ /* 0x000fe20000410000 */
[----:B------:R-:W-:Y:S01]  /*91f0*/  LOP3.LUT R15, R15, 0xffff0000, RZ, 0xc0, !PT ;  /* 0xffff00000f0f7812 */ /* 0x000fe200078ec0ff */
[-C--:B------:R-:W-:Y:S01]  /*9200*/  FMUL.FTZ R26, R26, R3.reuse ;  /* 0x000000031a1a7220 */ /* 0x080fe20000410000 */
[----:B------:R-:W-:Y:S01]  /*9210*/  FFMA.FTZ R20, R14, R3, -R21 ;  /* 0x000000030e147223 */ /* 0x000fe20000010815 */
[-C--:B------:R-:W-:Y:S01]  /*9220*/  FMUL.FTZ R27, R27, R32.reuse ;  /* 0x000000201b1b7220 */ /* 0x080fe20000410000 */
        /* <DEDUP_REMOVED lines=13> */
.L_x_5266:
[----:B------:R-:W-:Y:S05]  /*9300*/  BSYNC B1 ;  /* 0x0000000000017941 */ /* 0x000fea0003800000 */
.L_x_5265:
[----:B------:R-:W-:Y:S01]  /*9310*/  PRMT R3, R54, 0x5410, R53 ;  /* 0x0000541036037816 */ /* 0x000fe20000000035 */
[----:B------:R-:W-:Y:S06]  /*9320*/  @P0 BRA `(.L_x_5257) ;  /* 0x0000000400a80947 */ /* 0x000fec0003800000 */
[----:B01----:R-:W2:Y:S01]  /*9330*/  LDL R12, [R1+0x24] ;  /* 0x00002400010c7983 */ /* 0x003ea20000100800 */
[C---:B------:R-:W-:Y:S02]  /*9340*/  VIADD R13, R23.reuse, 0x40 ;  /* 0x00000040170d7836 */ /* 0x040fe40000000000 */
[----:B------:R-:W-:Y:S01]  /*9350*/  VIADD R14, R23, 0x40 ;  /* 0x00000040170e7836 */ /* 0x000fe20000000000 */
[----:B------:R-:W3:Y:S01]  /*9360*/  LDL R39, [R1+0x54] ;  /* 0x0000540001277983 */ /* 0x000ee20000100800 */
        /* <DEDUP_REMOVED lines=8> */
[----:B------:R-:W-:Y:S02]  /*93f0*/  SHF.R.U64 R32, R4, 0x10, R5 ;  /* 0x0000001004207819 */ /* 0x000fe40000001205 */
[--C-:B------:R-:W-:Y:S02]  /*9400*/  SHF.R.U64 R21, R8, 0x10, R9.reuse ;  /* 0x0000001008157819 */ /* 0x100fe40000001209 */
[----:B------:R-:W-:Y:S02]  /*9410*/  PRMT R32, R49, 0x5432, R32 ;  /* 0x0000543231207816 */ /* 0x000fe40000000020 */
[----:B------:R-:W-:Y:S02]  /*9420*/  SHF.R.U32.HI R29, RZ, 0x10, R9 ;  /* 0x00000010ff1d7819 */ /* 0x000fe40000011609 */
[--C-:B------:R-:W-:Y:S01]  /*9430*/  SHF.R.U64 R30, R10, 0x10, R11.reuse ;  /* 0x000000100a1e7819 */ /* 0x100fe2000000120b */
[----:B------:R-:W-:Y:S01]  /*9440*/  IMAD.U32 R34, R32, 0x10000, RZ ;  /* 0x0001000020227824 */ /* 0x000fe200078e00ff */
[----:B------:R-:W-:-:S02]  /*9450*/  SHF.R.U32.HI R31, RZ, 0x10, R11 ;  /* 0x00000010ff1f7819 */ /* 0x000fc4000001160b */
[----:B------:R-:W-:Y:S02]  /*9460*/  SHF.R.U32.HI R35, RZ, 0x10, R5 ;  /* 0x00000010ff237819 */ /* 0x000fe40000011605 */
[----:B------:R-:W-:Y:S02]  /*9470*/  PRMT R21, R51, 0x5410, R21 ;  /* 0x0000541033157816 */ /* 0x000fe40000000015 */
[----:B------:R-:W-:Y:S02]  /*9480*/  SHF.R.U32.HI R38, RZ, 0x10, R7 ;  /* 0x00000010ff267819 */ /* 0x000fe40000011607 */
[----:B------:R-:W-:Y:S01]  /*9490*/  PRMT R30, R3, 0x5432, R30 ;  /* 0x00005432031e7816 */ /* 0x000fe2000000001e */
[----:B------:R-:W-:Y:S01]  /*94a0*/  IMAD.U32 R28, R21, 0x10000, RZ ;  /* 0x00010000151c7824 */ /* 0x000fe200078e00ff */
[----:B------:R-:W-:Y:S02]  /*94b0*/  PRMT R31, R3, 0x5410, R31 ;  /* 0x00005410031f7816 */ /* 0x000fe4000000001f */
[----:B------:R-:W-:-:S02]  /*94c0*/  PRMT R35, R49, 0x5410, R35 ;  /* 0x0000541031237816 */ /* 0x000fc40000000023 */
[----:B------:R-:W-:Y:S02]  /*94d0*/  PRMT R29, R52, 0x5410, R29 ;  /* 0x00005410341d7816 */ /* 0x000fe4000000001d */
[----:B------:R-:W-:Y:S01]  /*94e0*/  PRMT R38, R50, 0x5432, R38 ;  /* 0x0000543232267816 */ /* 0x000fe20000000026 */
[----:B------:R-:W-:Y:S01]  /*94f0*/  IMAD.U32 R36, R35, 0x10000, RZ ;  /* 0x0001000023247824 */ /* 0x000fe200078e00ff */
[----:B------:R-:W-:Y:S02]  /*9500*/  SHF.R.U64 R37, R6, 0x10, R7 ;  /* 0x0000001006257819 */ /* 0x000fe40000001207 */
[----:B------:R-:W-:Y:S02]  /*9510*/  LOP3.LUT R21, R21, 0xffff0000, RZ, 0xc0, !PT ;  /* 0xffff000015157812 */ /* 0x000fe400078ec0ff */
[----:B------:R-:W-:Y:S02]  /*9520*/  PRMT R37, R50, 0x5410, R37 ;  /* 0x0000541032257816 */ /* 0x000fe40000000025 */
[----:B------:R-:W-:Y:S01]  /*9530*/  LOP3.LUT R35, R35, 0xffff0000, RZ, 0xc0, !PT ;  /* 0xffff000023237812 */ /* 0x000fe200078ec0ff */
[----:B--2---:R-:W-:-:S04]  /*9540*/  IMAD.IADD R0, R12, 0x1, R0 ;  /* 0x000000010c007824 */ /* 0x004fc800078e0200 */
[----:B------:R-:W-:Y:S01]  /*9550*/  IMAD R0, R0, 0x2, R19 ;  /* 0x0000000200007824 */ /* 0x000fe200078e0213 */
[----:B---3--:R-:W0:Y:S04]  /*9560*/  LDS.128 R12, [R39+0x18400] ;  /* 0x01840000270c7984 */ /* 0x008e280000000c00 */
[----:B------:R-:W1:Y:S01]  /*9570*/  LDS.128 R24, [R0+0x18400] ;  /* 0x0184000000187984 */ /* 0x000e620000000c00 */
[----:B0-----:R-:W-:Y:S02]  /*9580*/  IMAD.U32 R3, R12, 0x10000, RZ ;  /* 0x000100000c037824 */ /* 0x001fe400078e00ff */
[----:B-1----:R-:W-:-:S04]  /*9590*/  IMAD.U32 R9, R24, 0x10000, RZ ;  /* 0x0001000018097824 */ /* 0x002fc800078e00ff */
[----:B------:R-:W-:Y:S01]  /*95a0*/  FMUL.FTZ R40, R9, R34 ;  /* 0x0000002209287220 */ /* 0x000fe20000410000 */
[----:B------:R-:W-:Y:S01]  /*95b0*/  IMAD.U32 R11, R25, 0x10000, RZ ;  /* 0x00010000190b7824 */ /* 0x000fe200078e00ff */
[----:B------:R-:W-:Y:S01]  /*95c0*/  LOP3.LUT R10, R24, 0xffff0000, RZ, 0xc0, !PT ;  /* 0xffff0000180a7812 */ /* 0x000fe200078ec0ff */
[-C--:B------:R-:W-:Y:S01]  /*95d0*/  FMUL.FTZ R42, R9, R28.reuse ;  /* 0x0000001c092a7220 */ /* 0x080fe20000410000 */
[----:B------:R-:W-:Y:S01]  /*95e0*/  FFMA.FTZ R40, R3, R28, -R40 ;  /* 0x0000001c03287223 */ /* 0x000fe20000010828 */
[----:B------:R-:W-:Y:S01]  /*95f0*/  LOP3.LUT R24, R25, 0xffff0000, RZ, 0xc0, !PT ;  /* 0xffff000019187812 */ /* 0x000fe200078ec0ff */
[----:B------:R-:W-:Y:S02]  /*9600*/  IMAD.U32 R28, R29, 0x10000, RZ ;  /* 0x000100001d1c7824 */ /* 0x000fe400078e00ff */
[----:B------:R-:W-:Y:S02]  /*9610*/  IMAD.U32 R20, R27, 0x10000, RZ ;  /* 0x000100001b147824 */ /* 0x000fe400078e00ff */
[----:B------:R-:W-:-:S02]  /*9620*/  IMAD.U32 R25, R38, 0x10000, RZ ;  /* 0x0001000026197824 */ /* 0x000fc400078e00ff */
[----:B------:R-:W-:Y:S01]  /*9630*/  FMUL.FTZ R44, R11, R36 ;  /* 0x000000240b2c7220 */ /* 0x000fe20000410000 */
[----:B------:R-:W-:Y:S02]  /*9640*/  IMAD.U32 R5, R13, 0x10000, RZ ;  /* 0x000100000d057824 */ /* 0x000fe400078e00ff */
[----:B------:R-:W-:Y:S01]  /*9650*/  FFMA.FTZ R42, R3, R34, R42 ;  /* 0x00000022032a7223 */ /* 0x000fe2000001002a */
[----:B------:R-:W-:Y:S02]  /*9660*/  IMAD.U32 R3, R31, 0x10000, RZ ;  /* 0x000100001f037824 */ /* 0x000fe400078e00ff */
[-C--:B------:R-:W-:Y:S01]  /*9670*/  FMUL.FTZ R34, R11, R28.reuse ;  /* 0x0000001c0b227220 */ /* 0x080fe20000410000 */
[----:B------:R-:W-:Y:S02]  /*9680*/  IMAD.U32 R8, R15, 0x10000, RZ ;  /* 0x000100000f087824 */ /* 0x000fe400078e00ff */
[----:B------:R-:W-:Y:S01]  /*9690*/  FMUL.FTZ R11, R20, R25 ;  /* 0x00000019140b7220 */ /* 0x000fe20000410000 */
[----:B------:R-:W-:Y:S01]  /*96a0*/  LOP3.LUT R9, R32, 0xffff0000, RZ, 0xc0, !PT ;  /* 0xffff000020097812 */ /* 0x000fe200078ec0ff */
[----:B------:R-:W-:Y:S01]  /*96b0*/  FFMA.FTZ R44, R5, R28, -R44 ;  /* 0x0000001c052c7223 */ /* 0x000fe2000001082c */
[-C--:B------:R-:W-:Y:S01]  /*96c0*/  FMUL.FTZ R28, R20, R3.reuse ;  /* 0x00000003141c7220 */ /* 0x080fe20000410000 */
[----:B------:R-:W-:Y:S01]  /*96d0*/  LOP3.LUT R4, R12, 0xffff0000, RZ, 0xc0, !PT ;  /* 0xffff00000c047812 */ /* 0x000fe200078ec0ff */
[----:B------:R-:W-:Y:S01]  /*96e0*/  FFMA.FTZ R20, R8, R3, -R11 ;  /* 0x0000000308147223 */ /* 0x000fe2000001080b */
[----:B------:R-:W-:Y:S01]  /*96f0*/  FMUL.FTZ R3, R10, R9 ;  /* 0x000000090a037220 */ /* 0x000fe20000410000 */
[----:B------:R-:W-:Y:S01]  /*9700*/  LOP3.LUT R12, R13, 0xffff0000, RZ, 0xc0, !PT ;  /* 0xffff00000d0c7812 */ /* 0x000fe200078ec0ff */
[----:B------:R-:W-:Y:S01]  /*9710*/  FFMA.FTZ R34, R5, R36, R34 ;  /* 0x0000002405227223 */ /* 0x000fe20000010022 */
[----:B------:R-:W-:Y:S01]  /*9720*/  SHF.L.U32 R6, R14, 0x10, RZ ;  /* 0x000000100e067819 */ /* 0x000fe200000006ff */
[----:B------:R-:W-:Y:S01]  /*9730*/  IMAD.U32 R13, R26, 0x10000, RZ ;  /* 0x000100001a0d7824 */ /* 0x000fe200078e00ff */
[----:B------:R-:W-:Y:S01]  /*9740*/  LOP3.LUT R7, R14, 0xffff0000, RZ, 0xc0, !PT ;  /* 0xffff00000e077812 */ /* 0x000fe200078ec0ff */
[----:B------:R-:W-:Y:S01]  /*9750*/  IMAD.U32 R5, R37, 0x10000, RZ ;  /* 0x0001000025057824 */ /* 0x000fe200078e00ff */
[----:B------:R-:W-:Y:S01]  /*9760*/  LOP3.LUT R14, R15, 0xffff0000, RZ, 0xc0, !PT ;  /* 0xffff00000f0e7812 */ /* 0x000fe200078ec0ff */
[-C--:B------:R-:W-:Y:S01]  /*9770*/  FMUL.FTZ R11, R10, R21.reuse ;  /* 0x000000150a0b7220 */ /* 0x080fe20000410000 */
[----:B------:R-:W-:Y:S01]  /*9780*/  LOP3.LUT R15, R26, 0xffff0000, RZ, 0xc0, !PT ;  /* 0xffff00001a0f7812 */ /* 0x000fe200078ec0ff */
[----:B------:R-:W-:Y:S01]  /*9790*/  FFMA.FTZ R21, R4, R21, -R3 ;  /* 0x0000001504157223 */ /* 0x000fe20000010803 */
[----:B------:R-:W-:Y:S01]  /*97a0*/  LOP3.LUT R26, R27, 0xffff0000, RZ, 0xc0, !PT ;  /* 0xffff00001b1a7812 */ /* 0x000fe200078ec0ff */
[----:B------:R-:W-:-:S02]  /*97b0*/  IMAD.U32 R3, R30, 0x10000, RZ ;  /* 0x000100001e037824 */ /* 0x000fc400078e00ff */
[----:B------:R-:W-:Y:S01]  /*97c0*/  FMUL.FTZ R27, R13, R5 ;  /* 0x000000050d1b7220 */ /* 0x000fe20000410000 */
[----:B------:R-:W-:Y:S01]  /*97d0*/  FFMA.FTZ R11, R4, R9, R11 ;  /* 0x00000009040b7223 */ /* 0x000fe2000001000b */
[----:B------:R-:W-:Y:S01]  /*97e0*/  LOP3.LUT R4, R37, 0xffff0000, RZ, 0xc0, !PT ;  /* 0xffff000025047812 */ /* 0x000fe200078ec0ff */
[-C--:B------:R-:W-:Y:S01]  /*97f0*/  FMUL.FTZ R13, R13, R3.reuse ;  /* 0x000000030d0d7220 */ /* 0x080fe20000410000 */
[----:B------:R-:W-:Y:S01]  /*9800*/  FFMA.FTZ R27, R6, R3, -R27 ;  /* 0x00000003061b7223 */ /* 0x000fe2000001081b */
[----:B------:R-:W-:Y:S02]  /*9810*/  LOP3.LUT R30, R30, 0xffff0000, RZ, 0xc0, !PT ;  /* 0xffff00001e1e7812 */ /* 0x000fe400078ec0ff */
[----:B------:R-:W-:Y:S01]  /*9820*/  LOP3.LUT R3, R38, 0xffff0000, RZ, 0xc0, !PT ;  /* 0xffff000026037812 */ /* 0x000fe200078ec0ff */
[----:B------:R-:W-:Y:S01]  /*9830*/  FFMA.FTZ R10, R6, R5, R13 ;  /* 0x00000005060a7223 */ /* 0x000fe2000001000d */
[----:B------:R-:W-:Y:S02]  /*9840*/  LOP3.LUT R29, R29, 0xffff0000, RZ, 0xc0, !PT ;  /* 0xffff00001d1d7812 */ /* 0x000fe400078ec0ff */
[----:B------:R-:W-:Y:S01]  /*9850*/  LOP3.LUT R31, R31, 0xffff0000, RZ, 0xc0, !PT ;  /* 0xffff00001f1f7812 */ /* 0x000fe200078ec0ff */
[C---:B------:R-:W-:Y:S01]  /*9860*/  FMUL.FTZ R6, R15.reuse, R4 ;  /* 0x000000040f067220 */ /* 0x040fe20000410000 */
[----:B------:R-:W-:Y:S01]  /*9870*/  FFMA.FTZ R28, R8, R25, R28 ;  /* 0x00000019081c7223 */ /* 0x000fe2000001001c */
[-C--:B------:R-:W-:Y:S01]  /*9880*/  FMUL.FTZ R15, R15, R30.reuse ;  /* 0x0000001e0f0f7220 */ /* 0x080fe20000410000 */
[----:B------:R-:W-:Y:S01]  /*9890*/  FMUL.FTZ R25, R24, R35 ;  /* 0x0000002318197220 */ /* 0x000fe20000410000 */
[----:B------:R-:W-:Y:S01]  /*98a0*/  FMUL.FTZ R5, R26, R3 ;  /* 0x000000031a057220 */ /* 0x000fe20000410000 */
[----:B------:R-:W-:Y:S01]  /*98b0*/  FMUL.FTZ R24, R24, R29 ;  /* 0x0000001d18187220 */ /* 0x000fe20000410000 */
[----:B------:R-:W-:Y:S01]  /*98c0*/  FMUL.FTZ R26, R26, R31 ;  /* 0x0000001f1a1a7220 */ /* 0x000fe20000410000 */
[C---:B------:R-:W-:Y:S01]  /*98d0*/  FFMA.FTZ R6, R7.reuse, R30, -R6 ;  /* 0x0000001e07067223 */ /* 0x040fe20000010806 */
[----:B------:R-:W-:Y:S01]  /*98e0*/  FFMA.FTZ R15, R7, R4, R15 ;  /* 0x00000004070f7223 */ /* 0x000fe2000001000f */
        /* <DEDUP_REMOVED lines=14> */
.L_x_5257:
[----:B------:R-:W-:Y:S05]  /*99d0*/  BSYNC B0 ;  /* 0x0000000000007941 */ /* 0x000fea0003800000 */
.L_x_5243:
        /* <DEDUP_REMOVED lines=8> */
.L_x_5240:
[----:B0123--:R-:W0:Y:S01]  /*9a60*/  S2R R0, SR_TID.X ;  /* 0x0000000000007919 */ /* 0x00fe220000002100 */
[----:B------:R-:W-:Y:S01]  /*9a70*/  ISETP.NE.AND P0, PT, R204, 0x3, PT ;  /* 0x00000003cc00780c */ /* 0x000fe20003f05270 */
[----:B------:R-:W-:Y:S05]  /*9a80*/  WARPSYNC.ALL ;  /* 0x0000000000007948 */ /* 0x000fea0003800000 */
[----:B0-----:R-:W-:-:S05]  /*9a90*/  SHF.R.U32.HI R0, RZ, 0x7, R0 ;  /* 0x00000007ff007819 */ /* 0x001fca0000011600 */
[----:B------:R-:W-:-:S05]  /*9aa0*/  VIADD R14, R0, 0x8 ;  /* 0x00000008000e7836 */ /* 0x000fca0000000000 */
[----:B------:R0:W-:Y:S06]  /*9ab0*/  BAR.SYNC.DEFER_BLOCKING R14, 0x100 ;  /* 0x0004000e0000751d */ /* 0x0001ec0000010000 */
[----:B------:R-:W-:Y:S05]  /*9ac0*/  @!P0 BRA `(.L_x_5267) ;  /* 0x0000000000048947 */ /* 0x000fea0003800000 */
[----:B------:R-:W-:Y:S01]  /*9ad0*/  BPT.TRAP 0x1 ;  /* 0x000000040000795c */ /* 0x000fe20000300000 */
.L_x_5267:
[----:B------:R-:W-:Y:S01]  /*9ae0*/  IMAD R13, R22, 0x8, R19 ;  /* 0x00000008160d7824 */ /* 0x000fe200078e0213 */
[----:B------:R-:W-:-:S04]  /*9af0*/  SHF.L.U32 R72, R202, 0x1f, RZ ;  /* 0x0000001fca487819 */ /* 0x000fc800000006ff */
[----:B------:R1:W2:Y:S01]  /*9b00*/  SYNCS.PHASECHK.TRANS64.TRYWAIT P1, [R13+URZ+0x22830], R72 ;  /* 0x022830480d0075a7 */ /* 0x0002a2000802017f */
[----:B------:R-:W-:Y:S05]  /*9b10*/  @!P0 BRA `(.L_x_5268) ;  /* 0x0000000000048947 */ /* 0x000fea0003800000 */
[----:B------:R-:W-:Y:S01]  /*9b20*/  BPT.TRAP 0x1 ;  /* 0x000000040000795c */ /* 0x000fe20000300000 */
.L_x_5268:
        /* <DEDUP_REMOVED lines=9> */
.L_x_5269:
[----:B------:R-:W-:Y:S01]  /*9bc0*/  IMAD R20, R22, 0x300, R228 ;  /* 0x0000030016147824 */ /* 0x000fe200078e02e4 */
[----:B------:R-:W-:Y:S05]  /*9bd0*/  WARPSYNC.ALL ;  /* 0x0000000000007948 */ /* 0x000fea0003800000 */
[----:B------:R-:W-:Y:S01]  /*9be0*/  IMAD.MOV.U32 R21, RZ, RZ, 0x40000040 ;  /* 0x40000040ff157424 */ /* 0x000fe200078e00ff */
[----:B------:R-:W-:Y:S01]  /*9bf0*/  R2UR UR4, R4 ;  /* 0x00000000040472ca */ /* 0x000fe200000e0000 */
[----:B------:R-:W-:Y:S01]  /*9c00*/  WARPGROUP.ARRIVE ;  /* 0x00000000000079c5 */ /* 0x000fe20000000000 */
[----:B------:R-:W-:Y:S01]  /*9c10*/  R2UR UR5, R5 ;  /* 0x00000000050572ca */ /* 0x000fe200000e0000 */
[C---:B------:R-:W-:Y:S01]  /*9c20*/  VIADD R6, R20.reuse, 0x2 ;  /* 0x0000000214067836 */ /* 0x040fe20000000000 */
[----:B------:R-:W-:Y:S01]  /*9c30*/  R2UR UR6, R20 ;  /* 0x00000000140672ca */ /* 0x000fe200000e0000 */
[----:B------:R-:W-:Y:S01]  /*9c40*/  IMAD.MOV.U32 R11, RZ, RZ, 0x40000040 ;  /* 0x40000040ff0b7424 */ /* 0x000fe200078e00ff */
[----:B------:R-:W-:Y:S01]  /*9c50*/  R2UR UR7, R21 ;  /* 0x00000000150772ca */ /* 0x000fe200000e0000 */
[----:B------:R-:W-:Y:S01]  /*9c60*/  IMAD.MOV.U32 R7, RZ, RZ, 0x40000040 ;  /* 0x40000040ff077424 */ /* 0x000fe200078e00ff */
[C---:B------:R-:W-:Y:S01]  /*9c70*/  IADD3 R10, R4.reuse, 0x2, RZ ;  /* 0x00000002040a7810 */ /* 0x040fe20007ffe0ff */
[----:B------:R-:W-:Y:S01]  /*9c80*/  VIADD R8, R4, 0x4 ;  /* 0x0000000404087836 */ /* 0x000fe20000000000 */
[----:B------:R-:W3:Y:S01]  /*9c90*/  S2R R0, SR_TID.X ;  /* 0x0000000000007919 */ /* 0x000ee20000002100 */
[----:B------:R-:W-:-:S02]  /*9ca0*/  IMAD.MOV.U32 R9, RZ, RZ, 0x40000040 ;  /* 0x40000040ff097424 */ /* 0x000fc400078e00ff */
[----:B------:R-:W-:-:S06]  /*9cb0*/  IMAD.MOV.U32 R21, RZ, RZ, 0x40000040 ;  /* 0x40000040ff157424 */ /* 0x000fcc00078e00ff */
        /* <DEDUP_REMOVED lines=33> */
.L_x_5271:
[----:B------:R-:W4:Y:S01]  /*9ed0*/  LDL.LU R73, [R1] ;  /* 0x0000000001497983 */ /* 0x000f220000300800 */
[----:B------:R-:W5:Y:S01]  /*9ee0*/  LDC R223, c[0x0][0x448] ;  /* 0x00011200ffdf7b82 */ /* 0x000f620000000800 */
[----:B------:R-:W-:Y:S02]  /*9ef0*/  ULDC UR4, c[0x0][0x9d8] ;  /* 0x0002760000047ab9 */ /* 0x000fe40000000800 */
[----:B------:R-:W2:Y:S04]  /*9f00*/  LDL R12, [R1+0x28] ;  /* 0x00002800010c7983 */ /* 0x000ea80000100800 */
[----:B------:R-:W3:Y:S01]  /*9f10*/  LDL R74, [R1+0x2c] ;  /* 0x00002c00014a7983 */ /* 0x000ee20000100800 */
        /* <DEDUP_REMOVED lines=16> */
[----:B-----5:R-:W-:Y:S01]  /*a020*/  ISETP.NE.AND P1, PT, R223, 0x1, PT ;  /* 0x00000001df00780c */ /* 0x020fe20003f25270 */
[----:B------:R-:W-:Y:S01]  /*a030*/  FMUL.FTZ R47, R47, UR4 ;  /* 0x000000042f2f7c20 */ /* 0x000fe20008410000 */
[----:B------:R-:W-:Y:S01]  /*a040*/  FMUL.FTZ R3, R25, UR4 ;  /* 0x0000000419037c20 */ /* 0x000fe20008410000 */
[----:B------:R-:W-:Y:S01]  /*a050*/  FMUL.FTZ R50, R50, UR4 ;  /* 0x0000000432327c20 */ /* 0x000fe20008410000 */
[----:B------:R5:W1:Y:S01]  /*a060*/  MUFU.TANH R85, R26 ;  /* 0x0000001a00557308 */ /* 0x000a620000002400 */
[----:B------:R-:W-:Y:S01]  /*a070*/  FMUL.FTZ R25, R33, UR4 ;  /* 0x0000000421197c20 */ /* 0x000fe20008410000 */
[----:B------:R-:W-:Y:S01]  /*a080*/  FMUL.FTZ R51, R51, UR4 ;  /* 0x0000000433337c20 */ /* 0x000fe20008410000 */
[----:B------:R-:W-:Y:S01]  /*a090*/  FMUL.FTZ R54, R54, UR4 ;  /* 0x0000000436367c20 */ /* 0x000fe20008410000 */
[----:B------:R-:W-:Y:S01]  /*a0a0*/  FMUL.FTZ R55, R55, UR4 ;  /* 0x0000000437377c20 */ /* 0x000fe20008410000 */
[----:B------:R-:W-:Y:S01]  /*a0b0*/  FMUL.FTZ R58, R58, UR4 ;  /* 0x000000043a3a7c20 */ /* 0x000fe20008410000 */
[----:B------:R-:W-:Y:S01]  /*a0c0*/  FMUL.FTZ R59, R59, UR4 ;  /* 0x000000043b3b7c20 */ /* 0x000fe20008410000 */
[----:B------:R-:W-:Y:S01]  /*a0d0*/  FMUL.FTZ R62, R62, UR4 ;  /* 0x000000043e3e7c20 */ /* 0x000fe20008410000 */
[----:B------:R1:W3:Y:S01]  /*a0e0*/  MUFU.TANH R81, R30 ;  /* 0x0000001e00517308 */ /* 0x0002e20000002400 */
[----:B0-----:R-:W0:Y:S01]  /*a0f0*/  @P1 LDC R27, c[0x0][0x44c] ;  /* 0x00011300ff1b1b82 */ /* 0x001e220000000800 */
[----:B-----5:R-:W-:Y:S01]  /*a100*/  FMUL.FTZ R26, R36, UR4 ;  /* 0x00000004241a7c20 */ /* 0x020fe20008410000 */
[----:B------:R-:W-:Y:S01]  /*a110*/  FMUL.FTZ R63, R63, UR4 ;  /* 0x000000043f3f7c20 */ /* 0x000fe20008410000 */
[----:B------:R-:W-:Y:S01]  /*a120*/  FMUL.FTZ R66, R66, UR4 ;  /* 0x0000000442427c20 */ /* 0x000fe20008410000 */
[----:B------:R-:W-:Y:S01]  /*a130*/  FMUL.FTZ R67, R67, UR4 ;  /* 0x0000000443437c20 */ /* 0x000fe20008410000 */
[----:B------:R-:W-:Y:S01]  /*a140*/  FMUL.FTZ R70, R70, UR4 ;  /* 0x0000000446467c20 */ /* 0x000fe20008410000 */
[----:B------:R-:W-:Y:S01]  /*a150*/  FMUL.FTZ R71, R71, UR4 ;  /* 0x0000000447477c20 */ /* 0x000fe20008410000 */
[----:B------:R-:W5:Y:S01]  /*a160*/  MUFU.TANH R31, R31 ;  /* 0x0000001f001f7308 */ /* 0x000f620000002400 */
[----:B------:R-:W5:Y:S01]  /*a170*/  @P1 LDC R34, c[0x0][0x450] ;  /* 0x00011400ff221b82 */ /* 0x000f620000000800 */
[----:B-1----:R-:W-:Y:S01]  /*a180*/  FMUL.FTZ R30, R41, UR4 ;  /* 0x00000004291e7c20 */ /* 0x002fe20008410000 */
        /* <DEDUP_REMOVED lines=16> */
[----:B------:R-:W-:-:S05]  /*a290*/  FMUL.FTZ R68, R68, UR4 ;  /* 0x0000000444447c20 */ /* 0x000fca0008410000 */
[----:B------:R-:W-:Y:S08]  /*a2a0*/  MUFU.TANH R42, R42 ;  /* 0x0000002a002a7308 */ /* 0x000ff00000002400 */
        /* <DEDUP_REMOVED lines=27> */
[----:B------:R-:W-:Y:S01]  /*a460*/  MUFU.TANH R49, R49 ;  /* 0x0000003100317308 */ /* 0x000fe20000002400 */
[----:B----4-:R-:W-:-:S07]  /*a470*/  LOP3.LUT R73, R73, 0xfffffffe, RZ, 0xc0, !PT ;  /* 0xfffffffe49497812 */ /* 0x010fce00078ec0ff */
[----:B------:R-:W-:Y:S01]  /*a480*/  MUFU.TANH R52, R52 ;  /* 0x0000003400347308 */ /* 0x000fe20000002400 */
[----:B--2---:R-:W-:Y:S01]  /*a490*/  IMAD.IADD R12, R12, 0x1, R229 ;  /* 0x000000010c0c7824 */ /* 0x004fe200078e02e5 */
[----:B------:R-:W-:-:S03]  /*a4a0*/  @P1 LOP3.LUT R73, R73, 0x1, RZ, 0xfc, !PT ;  /* 0x0000000149491812 */ /* 0x000fc600078efcff */
[----:B0-----:R-:W-:-:S03]  /*a4b0*/  @P1 IMAD.HI.U32 R27, R12, R27, RZ ;  /* 0x0000001b0c1b1227 */ /* 0x001fc600078e00ff */
[----:B------:R-:W-:Y:S01]  /*a4c0*/  MUFU.TANH R53, R53 ;  /* 0x0000003500357308 */ /* 0x000fe20000002400 */
[----:B------:R0:W-:Y:S01]  /*a4d0*/  STL [R1], R73 ;  /* 0x0000004901007387 */ /* 0x0001e20000100800 */
[----:B-----5:R-:W-:Y:S01]  /*a4e0*/  @P1 SHF.R.U32.HI R12, RZ, R34, R27 ;  /* 0x00000022ff0c1219 */ /* 0x020fe2000001161b */
[----:B------:R-:W-:-:S05]  /*a4f0*/  IMAD R27, R177, -0x60, R222 ;  /* 0xffffffa0b11b7824 */ /* 0x000fca00078e02de */
[----:B------:R-:W-:Y:S01]  /*a500*/  MUFU.TANH R56, R56 ;  /* 0x0000003800387308 */ /* 0x000fe20000002400 */
[----:B------:R-:W2:Y:S01]  /*a510*/  SHFL.IDX PT, R29, R12, 0x1, 0x1c1f ;  /* 0x003c1f000c1d7f89 */ /* 0x000ea200000e0000 */
[----:B------:R-:W-:-:S03]  /*a520*/  VIADD R27, R27, 0x60 ;  /* 0x000000601b1b7836 */ /* 0x000fc60000000000 */
[----:B------:R-:W4:Y:S01]  /*a530*/  SHFL.IDX PT, R12, R12, RZ, 0x1c1f ;  /* 0x001c1fff0c0c7589 */ /* 0x000f2200000e0000 */
[----:B---3--:R-:W-:Y:S02]  /*a540*/  IMAD R87, R74, -0x2, R27 ;  /* 0xfffffffe4a577824 */ /* 0x008fe400078e021b */
[----:B0-----:R0:W3:Y:S01]  /*a550*/  MUFU.TANH R73, R38 ;  /* 0x0000002600497308 */ /* 0x0010e20000002400 */
[----:B------:R-:W5:Y:S02]  /*a560*/  S2R R74, SR_CgaCtaId ;  /* 0x00000000004a7919 */ /* 0x000f640000008800 */
[----:B------:R-:W-:-:S05]  /*a570*/  IADD3 R36, -R220, 0x1, R87 ;  /* 0x00000001dc247810 */ /* 0x000fca0007ffe157 */
[----:B------:R-:W-:Y:S08]  /*a580*/  MUFU.TANH R60, R60 ;  /* 0x0000003c003c7308 */ /* 0x000ff00000002400 */
[----:B------:R-:W-:Y:S01]  /*a590*/  MUFU.TANH R64, R64 ;  /* 0x0000004000407308 */ /* 0x000fe20000002400 */
[----:B--2---:R-:W-:-:S04]  /*a5a0*/  VIADDMNMX R34, R29, R36, R87, PT ;  /* 0x000000241d227246 */ /* 0x004fc80003800157 */
[C---:B------:R-:W-:Y:S02]  /*a5b0*/  ISETP.GT.AND P1, PT, R34.reuse, RZ, PT ;  /* 0x000000ff2200720c */ /* 0x040fe40003f24270 */
[C---:B------:R-:W-:Y:S01]  /*a5c0*/  ISETP.GT.AND P2, PT, R34.reuse, 0x1, PT ;  /* 0x000000012200780c */ /* 0x040fe20003f44270 */
[----:B------:R-:W-:Y:S01]  /*a5d0*/  MUFU.TANH R68, R68 ;  /* 0x0000004400447308 */ /* 0x000fe20000002400 */
[C---:B------:R-:W-:Y:S02]  /*a5e0*/  ISETP.GT.AND P3, PT, R34.reuse, 0x8, PT ;  /* 0x000000082200780c */ /* 0x040fe40003f64270 */
[----:B------:R-:W-:Y:S02]  /*a5f0*/  FSEL R85, R85, -INF , P1 ;  /* 0xff80000055557808 */ /* 0x000fe40000800000 */
[----:B------:R-:W-:Y:S02]  /*a600*/  FSEL R83, R83, -INF , P2 ;  /* 0xff80000053537808 */ /* 0x000fe40001000000 */
[----:B------:R-:W-:-:S02]  /*a610*/  ISETP.GT.AND P1, PT, R34, 0x9, PT ;  /* 0x000000092200780c */ /* 0x000fc40003f24270 */
[----:B------:R-:W-:Y:S02]  /*a620*/  FSEL R81, R81, -INF , P3 ;  /* 0xff80000051517808 */ /* 0x000fe40001800000 */
[----:B0-----:R-:W-:Y:S02]  /*a630*/  FMNMX.FTZ R38, R85, R83, !PT ;  /* 0x0000005355267209 */ /* 0x001fe40007810000 */
[C---:B------:R-:W-:Y:S02]  /*a640*/  ISETP.GT.AND P2, PT, R34.reuse, 0x10, PT ;  /* 0x000000102200780c */ /* 0x040fe40003f44270 */
[----:B------:R-:W-:Y:S02]  /*a650*/  FSEL R79, R31, -INF , P1 ;  /* 0xff8000001f4f7808 */ /* 0x000fe40000800000 */
[----:B------:R-:W-:Y:S02]  /*a660*/  FMNMX.FTZ R38, R81, R38, !PT ;  /* 0x0000002651267209 */ /* 0x000fe40007810000 */
[----:B------:R-:W-:-:S02]  /*a670*/  ISETP.GT.AND P1, PT, R34, 0x11, PT ;  /* 0x000000112200780c */ /* 0x000fc40003f24270 */
[----:B------:R-:W-:Y:S02]  /*a680*/  FSEL R77, R77, -INF , P2 ;  /* 0xff8000004d4d7808 */ /* 0x000fe40001000000 */
[----:B------:R-:W-:Y:S02]  /*a690*/  FMNMX.FTZ R38, R79, R38, !PT ;  /* 0x000000264f267209 */ /* 0x000fe40007810000 */
[C---:B------:R-:W-:Y:S02]  /*a6a0*/  ISETP.GT.AND P2, PT, R34.reuse, 0x18, PT ;  /* 0x000000182200780c */ /* 0x040fe40003f44270 */
[----:B-1----:R-:W-:Y:S02]  /*a6b0*/  FSEL R75, R35, -INF , P1 ;  /* 0xff800000234b7808 */ /* 0x002fe40000800000 */
[----:B------:R-:W-:Y:S02]  /*a6c0*/  FMNMX.FTZ R38, R77, R38, !PT ;  /* 0x000000264d267209 */ /* 0x000fe40007810000 */
[----:B------:R-:W-:-:S02]  /*a6d0*/  ISETP.GT.AND P1, PT, R34, 0x19, PT ;  /* 0x000000192200780c */ /* 0x000fc40003f24270 */
[----:B---3--:R-:W-:Y:S02]  /*a6e0*/  FSEL R73, R73, -INF , P2 ;  /* 0xff80000049497808 */ /* 0x008fe40001000000 */
[----:B------:R-:W-:Y:S02]  /*a6f0*/  FMNMX.FTZ R38, R75, R38, !PT ;  /* 0x000000264b267209 */ /* 0x000fe40007810000 */
[C---:B------:R-:W-:Y:S02]  /*a700*/  ISETP.GT.AND P2, PT, R34.reuse, 0x20, PT ;  /* 0x000000202200780c */ /* 0x040fe40003f44270 */
[----:B------:R-:W-:Y:S02]  /*a710*/  FSEL R37, R37, -INF , P1 ;  /* 0xff80000025257808 */ /* 0x000fe40000800000 */
[----:B------:R-:W-:Y:S02]  /*a720*/  FMNMX.FTZ R38, R73, R38, !PT ;  /* 0x0000002649267209 */ /* 0x000fe40007810000 */
[----:B------:R-:W-:-:S02]  /*a730*/  ISETP.GT.AND P1, PT, R34, 0x21, PT ;  /* 0x000000212200780c */ /* 0x000fc40003f24270 */
[----:B------:R-:W-:Y:S02]  /*a740*/  FSEL R27, R42, -INF , P2 ;  /* 0xff8000002a1b7808 */ /* 0x000fe40001000000 */
[----:B------:R-:W-:Y:S01]  /*a750*/  FMNMX.FTZ R38, R37, R38, !PT ;  /* 0x0000002625267209 */ /* 0x000fe20007810000 */
[----:B------:R-:W-:Y:S01]  /*a760*/  MUFU.TANH R42, R65 ;  /* 0x00000041002a7308 */ /* 0x000fe20000002400 */
[C---:B------:R-:W-:Y:S02]  /*a770*/  ISETP.GT.AND P2, PT, R34.reuse, 0x28, PT ;  /* 0x000000282200780c */ /* 0x040fe40003f44270 */
[----:B------:R-:W-:Y:S02]  /*a780*/  FSEL R29, R43, -INF , P1 ;  /* 0xff8000002b1d7808 */ /* 0x000fe40000800000 */
[----:B------:R-:W-:Y:S02]  /*a790*/  FMNMX.FTZ R38, R27, R38, !PT ;  /* 0x000000261b267209 */ /* 0x000fe40007810000 */
[----:B------:R-:W-:-:S02]  /*a7a0*/  ISETP.GT.AND P1, PT, R34, 0x29, PT ;  /* 0x000000292200780c */ /* 0x000fc40003f24270 */
[----:B------:R-:W-:Y:S02]  /*a7b0*/  FSEL R31, R46, -INF , P2 ;  /* 0xff8000002e1f7808 */ /* 0x000fe40001000000 */
[----:B------:R-:W-:Y:S02]  /*a7c0*/  FMNMX.FTZ R38, R29, R38, !PT ;  /* 0x000000261d267209 */ /* 0x000fe40007810000 */
        /* <DEDUP_REMOVED lines=33> */
[----:B------:R-:W-:Y:S01]  /*a9e0*/  ISETP.GT.AND P1, PT, R34, 0x59, PT ;  /* 0x000000592200780c */ /* 0x000fe20003f24270 */
[----:B------:R-:W-:Y:S01]  /*a9f0*/  FMUL.FTZ R34, R45, UR4 ;  /* 0x000000042d227c20 */ /* 0x000fe20008410000 */
[----:B------:R-:W-:-:S02]  /*aa00*/  FSEL R71, R70, -INF , P2 ;  /* 0xff80000046477808 */ /* 0x000fc40001000000 */
[----:B------:R-:W-:Y:S01]  /*aa10*/  FMNMX.FTZ R38, R67, R38, !PT ;  /* 0x0000002643267209 */ /* 0x000fe20007810000 */
[----:B------:R0:W1:Y:S01]  /*aa20*/  MUFU.TANH R95, R34 ;  /* 0x00000022005f7308 */ /* 0x0000620000002400 */
[----:B------:R-:W-:Y:S02]  /*aa30*/  FSEL R45, R40, -INF , P1 ;  /* 0xff800000282d7808 */ /* 0x000fe40000800000 */
[----:B------:R-:W-:Y:S02]  /*aa40*/  FMNMX.FTZ R38, R71, R38, !PT ;  /* 0x0000002647267209 */ /* 0x000fe40007810000 */
[----:B----4-:R-:W-:Y:S02]  /*aa50*/  VIADDMNMX R36, R12, R36, R87, PT ;  /* 0x000000240c247246 */ /* 0x010fe40003800157 */
[----:B------:R-:W-:Y:S01]  /*aa60*/  FMNMX.FTZ R38, R45, R38, !PT ;  /* 0x000000262d267209 */ /* 0x000fe20007810000 */
[----:B------:R2:W-:Y:S01]  /*aa70*/  MUFU.TANH R40, R61 ;  /* 0x0000003d00287308 */ /* 0x0005e20000002400 */
[C---:B------:R-:W-:Y:S01]  /*aa80*/  ISETP.GT.AND P1, PT, R36.reuse, RZ, PT ;  /* 0x000000ff2400720c */ /* 0x040fe20003f24270 */
[----:B0-----:R-:W-:Y:S01]  /*aa90*/  FMUL.FTZ R34, R69, UR4 ;  /* 0x0000000445227c20 */ /* 0x001fe20008410000 */
[C---:B------:R-:W-:Y:S01]  /*aaa0*/  ISETP.GT.AND P2, PT, R36.reuse, 0x1, PT ;  /* 0x000000012400780c */ /* 0x040fe20003f44270 */
[----:B------:R-:W0:Y:S01]  /*aab0*/  SHFL.BFLY PT, R89, R38, 0x2, 0x1f ;  /* 0x0c401f0026597f89 */ /* 0x000e2200000e0000 */
[----:B------:R-:W-:Y:S01]  /*aac0*/  ISETP.GT.AND P3, PT, R36, 0x8, PT ;  /* 0x000000082400780c */ /* 0x000fe20003f64270 */
[----:B------:R-:W-:Y:S01]  /*aad0*/  ULDC UR4, c[0x0][0x988] ;  /* 0x0002620000047ab9 */ /* 0x000fe20000000800 */
[----:B------:R-:W-:Y:S01]  /*aae0*/  FSEL R46, R0, -INF , P1 ;  /* 0xff800000002e7808 */ /* 0x000fe20000800000 */
[----:B------:R-:W-:Y:S01]  /*aaf0*/  IMAD.U32 R12, RZ, RZ, UR4 ;  /* 0x00000004ff0c7e24 */ /* 0x000fe2000f8e00ff */
[----:B------:R-:W-:Y:S01]  /*ab00*/  FSEL R87, R3, -INF , P2 ;  /* 0xff80000003577808 */ /* 0x000fe20001000000 */
[----:B------:R-:W-:Y:S01]  /*ab10*/  MUFU.TANH R34, R34 ;  /* 0x0000002200227308 */ /* 0x000fe20000002400 */
[----:B------:R-:W-:-:S02]  /*ab20*/  ISETP.GT.AND P1, PT, R36, 0x9, PT ;  /* 0x000000092400780c */ /* 0x000fc40003f24270 */
[----:B------:R-:W-:Y:S02]  /*ab30*/  FMNMX.FTZ R0, R46, R87, !PT ;  /* 0x000000572e007209 */ /* 0x000fe40007810000 */
[----:B------:R-:W-:Y:S02]  /*ab40*/  ISETP.GT.AND P2, PT, R36, 0x10, PT ;  /* 0x000000102400780c */ /* 0x000fe40003f44270 */
[----:B--2---:R-:W-:Y:S02]  /*ab50*/  FSEL R61, R20, -INF , P1 ;  /* 0xff800000143d7808 */ /* 0x004fe40000800000 */
[----:B------:R-:W-:Y:S02]  /*ab60*/  FSEL R65, R24, -INF , P2 ;  /* 0xff80000018417808 */ /* 0x000fe40001000000 */
[C---:B------:R-:W-:Y:S02]  /*ab70*/  ISETP.GT.AND P1, PT, R36.reuse, 0x18, PT ;  /* 0x000000182400780c */ /* 0x040fe40003f24270 */
[----:B------:R-:W-:-:S04]  /*ab80*/  ISETP.GT.AND P2, PT, R36, 0x19, PT ;  /* 0x000000192400780c */ /* 0x000fc80003f44270 */
[----:B------:R-:W-:Y:S02]  /*ab90*/  FSEL R91, R28, -INF , P2 ;  /* 0xff8000001c5b7808 */ /* 0x000fe40001000000 */
[----:B0-----:R-:W-:Y:S02]  /*aba0*/  FMNMX.FTZ R89, R38, R89, !PT ;  /* 0x0000005926597209 */ /* 0x001fe40007810000 */
[----:B------:R0:W-:Y:S01]  /*abb0*/  MUFU.TANH R38, R57 ;  /* 0x0000003900267308 */ /* 0x0001e20000002400 */
[----:B------:R-:W-:Y:S02]  /*abc0*/  ISETP.GT.AND P2, PT, R36, 0x21, PT ;  /* 0x000000212400780c */ /* 0x000fe40003f44270 */
[----:B------:R-:W2:Y:S02]  /*abd0*/  SHFL.BFLY PT, R176, R89, 0x1, 0x1f ;  /* 0x0c201f0059b07f89 */ /* 0x000ea400000e0000 */
[----:B------:R-:W-:Y:S02]  /*abe0*/  FSEL R93, R30, -INF , P2 ;  /* 0xff8000001e5d7808 */ /* 0x000fe40001000000 */
[----:B------:R-:W-:-:S02]  /*abf0*/  ISETP.GT.AND P2, PT, R36, 0x29, PT ;  /* 0x000000292400780c */ /* 0x000fc40003f44270 */
[----:B0-----:R-:W-:Y:S02]  /*ac00*/  FSEL R57, R15, -INF , P3 ;  /* 0xff8000000f397808 */ /* 0x001fe40001800000 */
[----:B------:R-:W-:Y:S02]  /*ac10*/  ISETP.GT.AND P3, PT, R36, 0x11, PT ;  /* 0x000000112400780c */ /* 0x000fe40003f64270 */
[----:B------:R-:W-:Y:S02]  /*ac20*/  FMNMX.FTZ R0, R57, R0, !PT ;  /* 0x0000000039007209 */ /* 0x000fe40007810000 */
[----:B------:R-:W-:Y:S02]  /*ac30*/  FSEL R69, R25, -INF , P3 ;  /* 0xff80000019457808 */ /* 0x000fe40001800000 */
[----:B------:R-:W-:Y:S02]  /*ac40*/  FMNMX.FTZ R0, R61, R0, !PT ;  /* 0x000000003d007209 */ /* 0x000fe40007810000 */
[----:B-1----:R-:W-:-:S02]  /*ac50*/  FSEL R95, R95, -INF , P2 ;  /* 0xff8000005f5f7808 */ /* 0x002fc40001000000 */
[----:B------:R-:W-:Y:S02]  /*ac60*/  FMNMX.FTZ R20, R65, R0, !PT ;  /* 0x0000000041147209 */ /* 0x000fe40007810000 */
[----:B------:R-:W-:Y:S02]  /*ac70*/  ISETP.GT.AND P2, PT, R36, 0x31, PT ;  /* 0x000000312400780c */ /* 0x000fe40003f44270 */
[----:B------:R-:W-:Y:S02]  /*ac80*/  FMNMX.FTZ R20, R69, R20, !PT ;  /* 0x0000001445147209 */ /* 0x000fe40007810000 */
[----:B--2---:R-:W-:Y:S02]  /*ac90*/  FMNMX.FTZ R176, R89, R176, !PT ;  /* 0x000000b059b07209 */ /* 0x004fe40007810000 */
[----:B------:R-:W-:Y:S02]  /*aca0*/  FSEL R89, R26, -INF , P1 ;  /* 0xff8000001a597808 */ /* 0x000fe40000800000 */
[C---:B------:R-:W-:Y:S01]  /*acb0*/  FSETP.NEU.FTZ.AND P4, PT, R176.reuse, -INF , PT ;  /* 0xff800000b000780b */ /* 0x040fe20003f9d000 */
[----:B------:R-:W-:Y:S01]  /*acc0*/  FMUL.FTZ R3, R176, R12 ;  /* 0x0000000cb0037220 */ /* 0x000fe20000410000 */
[----:B------:R-:W-:-:S02]  /*acd0*/  ISETP.GT.AND P1, PT, R36, 0x20, PT ;  /* 0x000000202400780c */ /* 0x000fc40003f24270 */
[----:B------:R-:W-:Y:S02]  /*ace0*/  FMNMX.FTZ R20, R89, R20, !PT ;  /* 0x0000001459147209 */ /* 0x000fe40007810000 */
[----:B------:R-:W-:Y:S02]  /*acf0*/  FSEL R0, R3, RZ, P4 ;  /* 0x000000ff03007208 */ /* 0x000fe40002000000 */
[----:B------:R-:W-:Y:S02]  /*ad00*/  FMNMX.FTZ R20, R91, R20, !PT ;  /* 0x000000145b147209 */ /* 0x000fe40007810000 */
[----:B------:R-:W-:Y:S01]  /*ad10*/  FSEL R97, R49, -INF , P2 ;  /* 0xff80000031617808 */ /* 0x000fe20001000000 */
[-CC-:B------:R-:W-:Y:S01]  /*ad20*/  FFMA.FTZ R153, R85, R12.reuse, -R0.reuse ;  /* 0x0000000c55997223 */ /* 0x180fe20000010800 */
[----:B------:R-:W-:Y:S01]  /*ad30*/  FSEL R85, R32, -INF , P1 ;  /* 0xff80000020557808 */ /* 0x000fe20000800000 */
[-CC-:B------:R-:W-:Y:S01]  /*ad40*/  FFMA.FTZ R24, R83, R12.reuse, -R0.reuse ;  /* 0x0000000c53187223 */ /* 0x180fe20000010800 */
[----:B------:R-:W-:Y:S01]  /*ad50*/  ISETP.GT.AND P1, PT, R36, 0x28, PT ;  /* 0x000000282400780c */ /* 0x000fe20003f24270 */
[--C-:B------:R-:W-:Y:S01]  /*ad60*/  FFMA.FTZ R155, R81, R12, -R0.reuse ;  /* 0x0000000c519b7223 */ /* 0x100fe20000010800 */
[----:B------:R-:W-:Y:S01]  /*ad70*/  FMNMX.FTZ R20, R85, R20, !PT ;  /* 0x0000001455147209 */ /* 0x000fe20007810000 */
[-CC-:B------:R-:W-:Y:S01]  /*ad80*/  FFMA.FTZ R26, R79, R12.reuse, -R0.reuse ;  /* 0x0000000c4f1a7223 */ /* 0x180fe20000010800 */
[----:B------:R-:W-:Y:S01]  /*ad90*/  FSEL R83, R44, -INF , P1 ;  /* 0xff8000002c537808 */ /* 0x000fe20000800000 */
[--C-:B------:R-:W-:Y:S01]  /*ada0*/  FFMA.FTZ R169, R77, R12, -R0.reuse ;  /* 0x0000000c4da97223 */ /* 0x100fe20000010800 */
[----:B------:R-:W-:Y:S01]  /*adb0*/  FMNMX.FTZ R20, R93, R20, !PT ;  /* 0x000000145d147209 */ /* 0x000fe20007810000 */
[-CC-:B------:R-:W-:Y:S01]  /*adc0*/  FFMA.FTZ R30, R37, R12.reuse, -R0.reuse ;  /* 0x0000000c251e7223 */ /* 0x180fe20000010800 */
[----:B------:R-:W-:Y:S01]  /*add0*/  ISETP.GT.AND P1, PT, R36, 0x30, PT ;  /* 0x000000302400780c */ /* 0x000fe20003f24270 */
[--C-:B------:R-:W-:Y:S01]  /*ade0*/  FFMA.FTZ R165, R27, R12, -R0.reuse ;  /* 0x0000000c1ba57223 */ /* 0x100fe20000010800 */
[----:B------:R-:W-:Y:S01]  /*adf0*/  FMNMX.FTZ R20, R83, R20, !PT ;  /* 0x0000001453147209 */ /* 0x000fe20007810000 */
[----:B------:R-:W-:Y:S01]  /*ae00*/  MUFU.EX2 R153, R153 ;  /* 0x0000009900997308 */ /* 0x000fe20000000800 */
[----:B------:R-:W-:Y:S01]  /*ae10*/  FSEL R81, R48, -INF , P1 ;  /* 0xff80000030517808 */ /* 0x000fe20000800000 */
[--C-:B------:R-:W-:Y:S01]  /*ae20*/  FFMA.FTZ R28, R75, R12, -R0.reuse ;  /* 0x0000000c4b1c7223 */ /* 0x100fe20000010800 */
[----:B------:R-:W-:Y:S01]  /*ae30*/  FMNMX.FTZ R20, R95, R20, !PT ;  /* 0x000000145f147209 */ /* 0x000fe20007810000 */
[-CC-:B------:R-:W-:Y:S01]  /*ae40*/  FFMA.FTZ R171, R73, R12.reuse, -R0.reuse ;  /* 0x0000000c49ab7223 */ /* 0x180fe20000010800 */
[C---:B------:R-:W-:Y:S01]  /*ae50*/  ISETP.GT.AND P1, PT, R36.reuse, 0x38, PT ;  /* 0x000000382400780c */ /* 0x040fe20003f24270 */
[--C-:B------:R-:W-:Y:S01]  /*ae60*/  FFMA.FTZ R32, R29, R12, -R0.reuse ;  /* 0x0000000c1d207223 */ /* 0x100fe20000010800 */
[----:B------:R-:W-:Y:S01]  /*ae70*/  FMNMX.FTZ R20, R81, R20, !PT ;  /* 0x0000001451147209 */ /* 0x000fe20007810000 */
[----:B------:R-:W0:Y:S01]  /*ae80*/  MUFU.EX2 R24, R24 ;  /* 0x0000001800187308 */ /* 0x000e220000000800 */
[----:B------:R-:W-:Y:S01]  /*ae90*/  ISETP.GT.AND P2, PT, R36, 0x39, PT ;  /* 0x000000392400780c */ /* 0x000fe20003f44270 */
[-CC-:B------:R-:W-:Y:S01]  /*aea0*/  FFMA.FTZ R167, R31, R12.reuse, -R0.reuse ;  /* 0x0000000c1fa77223 */ /* 0x180fe20000010800 */
[----:B------:R-:W-:Y:S01]  /*aeb0*/  FSEL R79, R52, -INF , P1 ;  /* 0xff800000344f7808 */ /* 0x000fe20000800000 */
[--C-:B------:R-:W-:Y:S01]  /*aec0*/  FFMA.FTZ R161, R35, R12, -R0.reuse ;  /* 0x0000000c23a17223 */ /* 0x100fe20000010800 */
[----:B------:R-:W-:Y:S01]  /*aed0*/  FMNMX.FTZ R20, R97, R20, !PT ;  /* 0x0000001461147209 */ /* 0x000fe20007810000 */
[-CC-:B------:R-:W-:Y:S01]  /*aee0*/  FFMA.FTZ R163, R41, R12.reuse, -R0.reuse ;  /* 0x0000000c29a37223 */ /* 0x180fe20000010800 */
[C---:B------:R-:W-:Y:S01]  /*aef0*/  ISETP.GT.AND P1, PT, R36.reuse, 0x40, PT ;  /* 0x000000402400780c */ /* 0x040fe20003f24270 */
[----:B------:R-:W1:Y:S01]  /*af00*/  MUFU.EX2 R155, R155 ;  /* 0x0000009b009b7308 */ /* 0x000e620000000800 */
[----:B------:R-:W-:Y:S01]  /*af10*/  FSEL R99, R53, -INF , P2 ;  /* 0xff80000035637808 */ /* 0x000fe20001000000 */
[--C-:B------:R-:W-:Y:S01]  /*af20*/  FFMA.FTZ R44, R43, R12, -R0.reuse ;  /* 0x0000000c2b2c7223 */ /* 0x100fe20000010800 */
[----:B------:R-:W-:Y:S01]  /*af30*/  FMNMX.FTZ R20, R79, R20, !PT ;  /* 0x000000144f147209 */ /* 0x000fe20007810000 */
[-CC-:B------:R-:W-:Y:S01]  /*af40*/  FFMA.FTZ R157, R47, R12.reuse, -R0.reuse ;  /* 0x0000000c2f9d7223 */ /* 0x180fe20000010800 */
[----:B------:R-:W-:Y:S01]  /*af50*/  ISETP.GT.AND P2, PT, R36, 0x41, PT ;  /* 0x000000412400780c */ /* 0x000fe20003f44270 */
[----:B------:R-:W-:Y:S01]  /*af60*/  FFMA.FTZ R159, R55, R12, -R0 ;  /* 0x0000000c379f7223 */ /* 0x000fe20000010800 */
[----:B------:R-:W-:Y:S01]  /*af70*/  FSEL R101, R56, -INF , P1 ;  /* 0xff80000038657808 */ /* 0x000fe20000800000 */
[----:B------:R-:W2:Y:S01]  /*af80*/  MUFU.EX2 R26, R26 ;  /* 0x0000001a001a7308 */ /* 0x000ea20000000800 */
[----:B------:R-:W-:Y:S01]  /*af90*/  FMNMX.FTZ R20, R99, R20, !PT ;  /* 0x0000001463147209 */ /* 0x000fe20007810000 */
[----:B0-----:R-:W-:Y:S01]  /*afa0*/  FADD.FTZ R52, R153, R24 ;  /* 0x0000001899347221 */ /* 0x001fe20000010000 */
[----:B------:R-:W-:Y:S01]  /*afb0*/  ISETP.GT.AND P1, PT, R36, 0x48, PT ;  /* 0x000000482400780c */ /* 0x000fe20003f24270 */
[-CC-:B------:R-:W-:Y:S01]  /*afc0*/  FFMA.FTZ R173, R59, R12.reuse, -R0.reuse ;  /* 0x0000000c3bad7223 */ /* 0x180fe20000010800 */
[----:B------:R-:W-:Y:S01]  /*afd0*/  FSEL R77, R38, -INF , P2 ;  /* 0xff800000264d7808 */ /* 0x000fe20001000000 */
[--C-:B------:R-:W-:Y:S01]  /*afe0*/  FFMA.FTZ R38, R63, R12, -R0.reuse ;  /* 0x0000000c3f267223 */ /* 0x100fe20000010800 */
[----:B------:R-:W-:Y:S01]  /*aff0*/  FMNMX.FTZ R20, R101, R20, !PT ;  /* 0x0000001465147209 */ /* 0x000fe20007810000 */
[----:B------:R-:W0:Y:S01]  /*b000*/  MUFU.EX2 R169, R169 ;  /* 0x000000a900a97308 */ /* 0x000e220000000800 */
[----:B------:R-:W-:Y:S01]  /*b010*/  ISETP.GT.AND P2, PT, R36, 0x49, PT ;  /* 0x000000492400780c */ /* 0x000fe20003f44270 */
[----:B------:R-:W-:Y:S01]  /*b020*/  FFMA.FTZ R175, R71, R12, -R0 ;  /* 0x0000000c47af7223 */ /* 0x000fe20000010800 */
[----:B------:R-:W-:-:S02]  /*b030*/  FSEL R3, R60, -INF , P1 ;  /* 0xff8000003c037808 */ /* 0x000fc40000800000 */
[----:B------:R-:W-:Y:S02]  /*b040*/  FMNMX.FTZ R20, R77, R20, !PT ;  /* 0x000000144d147209 */ /* 0x000fe40007810000 */
[----:B------:R-:W-:Y:S01]  /*b050*/  ISETP.GT.AND P1, PT, R36, 0x50, PT ;  /* 0x000000502400780c */ /* 0x000fe20003f24270 */
[----:B------:R-:W3:Y:S01]  /*b060*/  MUFU.EX2 R28, R28 ;  /* 0x0000001c001c7308 */ /* 0x000ee20000000800 */
[----:B------:R-:W-:Y:S01]  /*b070*/  FSEL R25, R40, -INF , P2 ;  /* 0xff80000028197808 */ /* 0x000fe20001000000 */
[----:B------:R-:W-:Y:S01]  /*b080*/  FFMA.FTZ R40, R39, R12, -R0 ;  /* 0x0000000c27287223 */ /* 0x000fe20000010800 */
[----:B------:R-:W-:Y:S02]  /*b090*/  FMNMX.FTZ R20, R3, R20, !PT ;  /* 0x0000001403147209 */ /* 0x000fe40007810000 */
[----:B------:R-:W-:Y:S02]  /*b0a0*/  ISETP.GT.AND P2, PT, R36, 0x51, PT ;  /* 0x000000512400780c */ /* 0x000fe40003f44270 */
[----:B------:R-:W-:Y:S01]  /*b0b0*/  FSEL R15, R64, -INF , P1 ;  /* 0xff800000400f7808 */ /* 0x000fe20000800000 */
[----:B------:R-:W-:Y:S01]  /*b0c0*/  MUFU.EX2 R171, R171 ;  /* 0x000000ab00ab7308 */ /* 0x000fe20000000800 */
[----:B------:R-:W-:-:S02]  /*b0d0*/  FMNMX.FTZ R20, R25, R20, !PT ;  /* 0x0000001419147209 */ /* 0x000fc40007810000 */
[----:B------:R-:W-:Y:S02]  /*b0e0*/  ISETP.GT.AND P1, PT, R36, 0x58, PT ;  /* 0x000000582400780c */ /* 0x000fe40003f24270 */
[----:B------:R-:W-:Y:S01]  /*b0f0*/  FSEL R49, R42, -INF , P2 ;  /* 0xff8000002a317808 */ /* 0x000fe20001000000 */
[--C-:B------:R-:W-:Y:S01]  /*b100*/  FFMA.FTZ R42, R67, R12, -R0.reuse ;  /* 0x0000000c432a7223 */ /* 0x100fe20000010800 */
[----:B------:R-:W-:Y:S01]  /*b110*/  FMNMX.FTZ R20, R15, R20, !PT ;  /* 0x000000140f147209 */ /* 0x000fe20007810000 */
[----:B------:R-:W-:Y:S01]  /*b120*/  MUFU.EX2 R30, R30 ;  /* 0x0000001e001e7308 */ /* 0x000fe20000000800 */
[----:B------:R-:W-:Y:S01]  /*b130*/  ISETP.GT.AND P2, PT, R36, 0x59, PT ;  /* 0x000000592400780c */ /* 0x000fe20003f44270 */
[----:B------:R-:W-:Y:S01]  /*b140*/  FFMA.FTZ R36, R33, R12, -R0 ;  /* 0x0000000c21247223 */ /* 0x000fe20000010800 */
[----:B------:R-:W-:Y:S02]  /*b150*/  FSEL R37, R68, -INF , P1 ;  /* 0xff80000044257808 */ /* 0x000fe40000800000 */
[----:B------:R-:W-:-:S02]  /*b160*/  FMNMX.FTZ R20, R49, R20, !PT ;  /* 0x0000001431147209 */ /* 0x000fc40007810000 */
[----:B------:R-:W-:Y:S01]  /*b170*/  FSEL R53, R34, -INF , P2 ;  /* 0xff80000022357808 */ /* 0x000fe20001000000 */
[----:B------:R-:W-:Y:S01]  /*b180*/  MUFU.EX2 R165, R165 ;  /* 0x000000a500a57308 */ /* 0x000fe20000000800 */
[----:B------:R-:W-:Y:S01]  /*b190*/  FMNMX.FTZ R20, R37, R20, !PT ;  /* 0x0000001425147209 */ /* 0x000fe20007810000 */
[-CC-:B------:R-:W-:Y:S01]  /*b1a0*/  FFMA.FTZ R34, R51, R12.reuse, -R0.reuse ;  /* 0x0000000c33227223 */ /* 0x180fe20000010800 */
[----:B------:R-:W-:Y:S01]  /*b1b0*/  F2FP.BF16.F32.PACK_AB R153, R24, R153 ;  /* 0x000000991899723e */ /* 0x000fe200000010ff */
[----:B------:R-:W-:Y:S01]  /*b1c0*/  FFMA.FTZ R0, R45, R12, -R0 ;  /* 0x0000000c2d007223 */ /* 0x000fe20000010800 */
[----:B------:R-:W-:-:S03]  /*b1d0*/  FMNMX.FTZ R20, R53, R20, !PT ;  /* 0x0000001435147209 */ /* 0x000fc60007810000 */
[----:B------:R-:W-:Y:S02]  /*b1e0*/  MUFU.EX2 R32, R32 ;  /* 0x0000002000207308 */ /* 0x000fe40000000800 */
[----:B------:R-:W4:Y:S06]  /*b1f0*/  SHFL.BFLY PT, R27, R20, 0x2, 0x1f ;  /* 0x0c401f00141b7f89 */ /* 0x000f2c00000e0000 */
        /* <DEDUP_REMOVED lines=13> */
[----:B------:R-:W-:Y:S01]  /*b2d0*/  FSEL R48, R27, RZ, P1 ;  /* 0x000000ff1b307208 */ /* 0x000fe20000800000 */
[----:B-1----:R-:W-:Y:S01]  /*b2e0*/  FADD.FTZ R27, R155, R52 ;  /* 0x000000349b1b7221 */ /* 0x002fe20000010000 */
[----:B--2---:R-:W-:-:S03]  /*b2f0*/  F2FP.BF16.F32.PACK_AB R155, R26, R155 ;  /* 0x0000009b1a9b723e */ /* 0x004fc600000010ff */
        /* <DEDUP_REMOVED lines=9> */
[----:B------:R-:W-:Y:S01]  /*b390*/  FFMA.FTZ R85, R85, R12, -R48 ;  /* 0x0000000c55557223 */ /* 0x000fe20000010830 */
[----:B------:R-:W-:Y:S01]  /*b3a0*/  FADD.FTZ R52, R26, R27 ;  /* 0x0000001b1a347221 */ /* 0x000fe20000010000 */
[----:B------:R-:W-:-:S02]  /*b3b0*/  VIADD R27, R13, 0x22840 ;  /* 0x000228400d1b7836 */ /* 0x000fc40000000000 */
[-CC-:B------:R-:W-:Y:S01]  /*b3c0*/  FFMA.FTZ R93, R93, R12.reuse, -R48.reuse ;  /* 0x0000000c5d5d7223 */ /* 0x180fe20000010830 */
[-C--:B------:R-:W-:Y:S01]  /*b3d0*/  FFMA.FTZ R83, R83, R12.reuse, -R48 ;  /* 0x0000000c53537223 */ /* 0x080fe20000010830 */
[----:B------:R-:W1:Y:S01]  /*b3e0*/  MUFU.EX2 R87, R87 ;  /* 0x0000005700577308 */ /* 0x000e620000000800 */
[----:B0-----:R-:W-:Y:S01]  /*b3f0*/  FADD.FTZ R31, R169, R52 ;  /* 0x00000034a91f7221 */ /* 0x001fe20000010000 */
[----:B-----5:R-:W-:Y:S01]  /*b400*/  PRMT R27, R74, 0x654, R27 ;  /* 0x000006544a1b7816 */ /* 0x020fe2000000001b */
[-CC-:B------:R-:W-:Y:S01]  /*b410*/  FFMA.FTZ R95, R95, R12.reuse, -R48.reuse ;  /* 0x0000000c5f5f7223 */ /* 0x180fe20000010830 */
[-CC-:B------:R-:W-:Y:S01]  /*b420*/  FFMA.FTZ R81, R81, R12.reuse, -R48.reuse ;  /* 0x0000000c51517223 */ /* 0x180fe20000010830 */
[----:B---3--:R-:W-:Y:S01]  /*b430*/  FADD.FTZ R52, R28, R31 ;  /* 0x0000001f1c347221 */ /* 0x008fe20000010000 */
[----:B------:R0:W-:Y:S01]  /*b440*/  SYNCS.ARRIVE.TRANS64.RED.A1T0 RZ, [R27+URZ], RZ ;  /* 0x000000ff1bff79a7 */ /* 0x0001e2000810043f */
        /* <DEDUP_REMOVED lines=10> */
[----:B-1----:R-:W-:Y:S01]  /*b4f0*/  FADD.FTZ R50, R46, R87 ;  /* 0x000000572e327221 */ /* 0x002fe20000010000 */
[-CC-:B------:R-:W-:Y:S01]  /*b500*/  FFMA.FTZ R49, R49, R12.reuse, -R48.reuse ;  /* 0x0000000c31317223 */ /* 0x180fe20000010830 */
[-CC-:B------:R-:W-:Y:S01]  /*b510*/  FFMA.FTZ R37, R37, R12.reuse, -R48.reuse ;  /* 0x0000000c25257223 */ /* 0x180fe20000010830 */
[----:B------:R-:W-:Y:S01]  /*b520*/  FFMA.FTZ R48, R53, R12, -R48 ;  /* 0x0000000c35307223 */ /* 0x000fe20000010830 */
[----:B------:R-:W-:-:S02]  /*b530*/  F2FP.BF16.F32.PACK_AB R169, R28, R169 ;  /* 0x000000a91ca9723e */ /* 0x000fc400000010ff */
[----:B------:R-:W-:Y:S01]  /*b540*/  F2FP.BF16.F32.PACK_AB R152, R87, R46 ;  /* 0x0000002e5798723e */ /* 0x000fe200000010ff */
[----:B------:R-:W1:Y:S01]  /*b550*/  MUFU.EX2 R65, R65 ;  /* 0x0000004100417308 */ /* 0x000e620000000800 */
[----:B--2---:R-:W-:-:S07]  /*b560*/  FADD.FTZ R29, R57, R50 ;  /* 0x00000032391d7221 */ /* 0x004fce0000010000 */
[----:B------:R-:W2:Y:S01]  /*b570*/  MUFU.EX2 R168, R69 ;  /* 0x0000004500a87308 */ /* 0x000ea20000000800 */
[C---:B---3--:R-:W-:Y:S01]  /*b580*/  FADD.FTZ R50, R154.reuse, R29 ;  /* 0x0000001d9a327221 */ /* 0x048fe20000010000 */
[----:B------:R-:W-:-:S06]  /*b590*/  F2FP.BF16.F32.PACK_AB R154, R154, R57 ;  /* 0x000000399a9a723e */ /* 0x000fcc00000010ff */
[----:B------:R-:W0:Y:S01]  /*b5a0*/  MUFU.EX2 R89, R89 ;  /* 0x0000005900597308 */ /* 0x000e220000000800 */
[----:B-1----:R-:W-:-:S07]  /*b5b0*/  FADD.FTZ R29, R65, R50 ;  /* 0x00000032411d7221 */ /* 0x002fce0000010000 */
[----:B------:R-:W1:Y:S01]  /*b5c0*/  MUFU.EX2 R170, R91 ;  /* 0x0000005b00aa7308 */ /* 0x000e620000000800 */
[----:B--2---:R-:W-:Y:S01]  /*b5d0*/  FADD.FTZ R50, R168, R29 ;  /* 0x0000001da8327221 */ /* 0x004fe20000010000 */
[----:B------:R-:W-:Y:S01]  /*b5e0*/  FADD.FTZ R29, R171, R52 ;  /* 0x00000034ab1d7221 */ /* 0x000fe20000010000 */
[----:B------:R-:W-:Y:S02]  /*b5f0*/  F2FP.BF16.F32.PACK_AB R171, R30, R171 ;  /* 0x000000ab1eab723e */ /* 0x000fe400000010ff */
[----:B------:R-:W-:Y:S01]  /*b600*/  F2FP.BF16.F32.PACK_AB R168, R168, R65 ;  /* 0x00000041a8a8723e */ /* 0x000fe200000010ff */
[----:B------:R-:W-:Y:S02]  /*b610*/  FADD.FTZ R52, R30, R29 ;  /* 0x0000001d1e347221 */ /* 0x000fe40000010000 */
[----:B------:R-:W2:Y:S01]  /*b620*/  MUFU.EX2 R85, R85 ;  /* 0x0000005500557308 */ /* 0x000ea20000000800 */
[----:B0-----:R-:W-:Y:S01]  /*b630*/  FADD.FTZ R27, R89, R50 ;  /* 0x00000032591b7221 */ /* 0x001fe20000010000 */
[----:B------:R-:W-:Y:S01]  /*b640*/  FADD.FTZ R29, R165, R52 ;  /* 0x00000034a51d7221 */ /* 0x000fe20000010000 */
[----:B------:R-:W-:-:S03]  /*b650*/  F2FP.BF16.F32.PACK_AB R165, R32, R165 ;  /* 0x000000a520a5723e */ /* 0x000fc600000010ff */
[----:B------:R-:W-:Y:S02]  /*b660*/  FADD.FTZ R52, R32, R29 ;  /* 0x0000001d20347221 */ /* 0x000fe40000010000 */
[----:B------:R-:W0:Y:S01]  /*b670*/  MUFU.EX2 R164, R93 ;  /* 0x0000005d00a47308 */ /* 0x000e220000000800 */
[----:B-1----:R-:W-:Y:S01]  /*b680*/  FADD.FTZ R50, R170, R27 ;  /* 0x0000001baa327221 */ /* 0x002fe20000010000 */
[----:B------:R-:W-:Y:S01]  /*b690*/  FADD.FTZ R29, R167, R52 ;  /* 0x00000034a71d7221 */ /* 0x000fe20000010000 */
[----:B------:R-:W-:Y:S02]  /*b6a0*/  F2FP.BF16.F32.PACK_AB R167, R36, R167 ;  /* 0x000000a724a7723e */ /* 0x000fe400000010ff */
[----:B------:R-:W-:-:S03]  /*b6b0*/  F2FP.BF16.F32.PACK_AB R170, R170, R89 ;  /* 0x00000059aaaa723e */ /* 0x000fc600000010ff */
[----:B------:R-:W1:Y:S01]  /*b6c0*/  MUFU.EX2 R83, R83 ;  /* 0x0000005300537308 */ /* 0x000e620000000800 */
[----:B--2---:R-:W-:-:S07]  /*b6d0*/  FADD.FTZ R27, R85, R50 ;  /* 0x00000032551b7221 */ /* 0x004fce0000010000 */
[----:B------:R-:W2:Y:S01]  /*b6e0*/  MUFU.EX2 R166, R95 ;  /* 0x0000005f00a67308 */ /* 0x000ea20000000800 */
[C---:B0-----:R-:W-:Y:S01]  /*b6f0*/  FADD.FTZ R50, R164.reuse, R27 ;  /* 0x0000001ba4327221 */ /* 0x041fe20000010000 */
[----:B------:R-:W-:-:S06]  /*b700*/  F2FP.BF16.F32.PACK_AB R164, R164, R85 ;  /* 0x00000055a4a4723e */ /* 0x000fcc00000010ff */
[----:B------:R-:W0:Y:S01]  /*b710*/  MUFU.EX2 R81, R81 ;  /* 0x0000005100517308 */ /* 0x000e220000000800 */
[----:B-1----:R-:W-:Y:S01]  /*b720*/  FADD.FTZ R27, R83, R50 ;  /* 0x00000032531b7221 */ /* 0x002fe20000010000 */
[----:B------:R-:W-:-:S06]  /*b730*/  FADD.FTZ R50, R36, R29 ;  /* 0x0000001d24327221 */ /* 0x000fcc0000010000 */
[----:B------:R-:W1:Y:S01]  /*b740*/  MUFU.EX2 R160, R97 ;  /* 0x0000006100a07308 */ /* 0x000e620000000800 */
[----:B--2---:R-:W-:Y:S01]  /*b750*/  FADD.FTZ R24, R166, R27 ;  /* 0x0000001ba6187221 */ /* 0x004fe20000010000 */
[----:B------:R-:W-:Y:S01]  /*b760*/  FADD.FTZ R27, R161, R50 ;  /* 0x00000032a11b7221 */ /* 0x000fe20000010000 */
[----:B------:R-:W-:Y:S02]  /*b770*/  F2FP.BF16.F32.PACK_AB R161, R40, R161 ;  /* 0x000000a128a1723e */ /* 0x000fe400000010ff */
[----:B------:R-:W-:Y:S01]  /*b780*/  F2FP.BF16.F32.PACK_AB R166, R166, R83 ;  /* 0x00000053a6a6723e */ /* 0x000fe200000010ff */
[----:B------:R-:W-:Y:S02]  /*b790*/  FADD.FTZ R26, R40, R27 ;  /* 0x0000001b281a7221 */ /* 0x000fe40000010000 */
[----:B------:R-:W2:Y:S02]  /*b7a0*/  MUFU.EX2 R79, R79 ;  /* 0x0000004f004f7308 */ /* 0x000ea40000000800 */
[----:B------:R-:W-:Y:S01]  /*b7b0*/  FADD.FTZ R27, R163, R26 ;  /* 0x0000001aa31b7221 */ /* 0x000fe20000010000 */
[----:B------:R-:W-:-:S03]  /*b7c0*/  F2FP.BF16.F32.PACK_AB R163, R44, R163 ;  /* 0x000000a32ca3723e */ /* 0x000fc600000010ff */
[----:B------:R-:W-:Y:S02]  /*b7d0*/  FADD.FTZ R26, R44, R27 ;  /* 0x0000001b2c1a7221 */ /* 0x000fe40000010000 */
[----:B------:R-:W3:Y:S02]  /*b7e0*/  MUFU.EX2 R162, R99 ;  /* 0x0000006300a27308 */ /* 0x000ee40000000800 */
[----:B------:R-:W-:Y:S01]  /*b7f0*/  FADD.FTZ R27, R157, R26 ;  /* 0x0000001a9d1b7221 */ /* 0x000fe20000010000 */
[----:B------:R-:W-:-:S03]  /*b800*/  F2FP.BF16.F32.PACK_AB R157, R34, R157 ;  /* 0x0000009d229d723e */ /* 0x000fc600000010ff */
[----:B------:R-:W-:Y:S02]  /*b810*/  FADD.FTZ R26, R34, R27 ;  /* 0x0000001b221a7221 */ /* 0x000fe40000010000 */
[----:B------:R-:W4:Y:S08]  /*b820*/  MUFU.EX2 R101, R101 ;  /* 0x0000006500657308 */ /* 0x000f300000000800 */
[----:B------:R0:W-:Y:S08]  /*b830*/  MUFU.EX2 R158, R25 ;  /* 0x00000019009e7308 */ /* 0x0001f00000000800 */
[----:B------:R-:W5:Y:S01]  /*b840*/  MUFU.EX2 R156, R77 ;  /* 0x0000004d009c7308 */ /* 0x000f620000000800 */
[----:B0-----:R-:W-:-:S04]  /*b850*/  FADD.FTZ R25, R81, R24 ;  /* 0x0000001851197221 */ /* 0x001fc80000010000 */
[C---:B-1----:R-:W-:Y:S01]  /*b860*/  FADD.FTZ R24, R160.reuse, R25 ;  /* 0x00000019a0187221 */ /* 0x042fe20000010000 */
[----:B------:R-:W-:Y:S02]  /*b870*/  F2FP.BF16.F32.PACK_AB R160, R160, R81 ;  /* 0x00000051a0a0723e */ /* 0x000fe400000010ff */
[----:B------:R-:W0:Y:S01]  /*b880*/  MUFU.EX2 R159, R159 ;  /* 0x0000009f009f7308 */ /* 0x000e220000000800 */
[----:B--2---:R-:W-:-:S04]  /*b890*/  FADD.FTZ R25, R79, R24 ;  /* 0x000000184f197221 */ /* 0x004fc80000010000 */
[C---:B---3--:R-:W-:Y:S01]  /*b8a0*/  FADD.FTZ R24, R162.reuse, R25 ;  /* 0x00000019a2187221 */ /* 0x048fe20000010000 */
[----:B------:R-:W-:Y:S02]  /*b8b0*/  F2FP.BF16.F32.PACK_AB R162, R162, R79 ;  /* 0x0000004fa2a2723e */ /* 0x000fe400000010ff */
[----:B------:R-:W1:Y:S01]  /*b8c0*/  MUFU.EX2 R3, R3 ;  /* 0x0000000300037308 */ /* 0x000e620000000800 */
[----:B----4-:R-:W-:-:S04]  /*b8d0*/  FADD.FTZ R25, R101, R24 ;  /* 0x0000001865197221 */ /* 0x010fc80000010000 */
[C---:B-----5:R-:W-:Y:S01]  /*b8e0*/  FADD.FTZ R24, R156.reuse, R25 ;  /* 0x000000199c187221 */ /* 0x060fe20000010000 */
[----:B------:R-:W-:Y:S02]  /*b8f0*/  F2FP.BF16.F32.PACK_AB R156, R156, R101 ;  /* 0x000000659c9c723e */ /* 0x000fe400000010ff */
[----:B------:R-:W2:Y:S01]  /*b900*/  MUFU.EX2 R38, R38 ;  /* 0x0000002600267308 */ /* 0x000ea20000000800 */
[----:B0-----:R-:W-:-:S07]  /*b910*/  FADD.FTZ R27, R159, R26 ;  /* 0x0000001a9f1b7221 */ /* 0x001fce0000010000 */
[----:B------:R-:W0:Y:S01]  /*b920*/  MUFU.EX2 R173, R173 ;  /* 0x000000ad00ad7308 */ /* 0x000e220000000800 */
[----:B-1----:R-:W-:-:S04]  /*b930*/  FADD.FTZ R25, R3, R24 ;  /* 0x0000001803197221 */ /* 0x002fc80000010000 */
[C---:B------:R-:W-:Y:S01]  /*b940*/  FADD.FTZ R26, R158.reuse, R25 ;  /* 0x000000199e1a7221 */ /* 0x040fe20000010000 */
[----:B------:R-:W-:Y:S02]  /*b950*/  F2FP.BF16.F32.PACK_AB R158, R158, R3 ;  /* 0x000000039e9e723e */ /* 0x000fe400000010ff */
        /* <DEDUP_REMOVED lines=16> */
[----:B--2---:R-:W-:-:S04]  /*ba60*/  FADD.FTZ R3, R37, R26 ;  /* 0x0000001a25037221 */ /* 0x004fc80000010000 */
[C---:B0-----:R-:W-:Y:S01]  /*ba70*/  FADD.FTZ R3, R48.reuse, R3 ;  /* 0x0000000330037221 */ /* 0x041fe20000010000 */
[----:B------:R-:W-:Y:S01]  /*ba80*/  F2FP.BF16.F32.PACK_AB R174, R48, R37 ;  /* 0x0000002530ae723e */ /* 0x000fe200000010ff */
[C---:B-1----:R-:W-:Y:S01]  /*ba90*/  FADD.FTZ R0, R24.reuse, R15 ;  /* 0x0000000f18007221 */ /* 0x042fe20000010000 */
[----:B------:R-:W-:Y:S01]  /*baa0*/  F2FP.BF16.F32.PACK_AB R175, R24, R175 ;  /* 0x000000af18af723e */ /* 0x000fe200000010ff */
[----:B------:R-:W-:Y:S06]  /*bab0*/  @!P0 BRA `(.L_x_5272) ;  /* 0x0000000000048947 */ /* 0x000fec0003800000 */
[----:B------:R-:W-:Y:S01]  /*bac0*/  BPT.TRAP 0x1 ;  /* 0x000000040000795c */ /* 0x000fe20000300000 */
.L_x_5272:
[----:B------:R0:W1:Y:S01]  /*bad0*/  SYNCS.PHASECHK.TRANS64.TRYWAIT P1, [R13+URZ+0x22850], R72 ;  /* 0x022850480d0075a7 */ /* 0x000062000802017f */
[----:B------:R-:W-:Y:S05]  /*bae0*/  @!P0 BRA `(.L_x_5273) ;  /* 0x0000000000048947 */ /* 0x000fea0003800000 */
[----:B------:R-:W-:Y:S01]  /*baf0*/  BPT.TRAP 0x1 ;  /* 0x000000040000795c */ /* 0x000fe20000300000 */
.L_x_5273:
[----:B------:R-:W-:Y:S04]  /*bb00*/  BSSY B0, `(.L_x_5274) ;  /* 0x0000004000007945 */ /* 0x000fe80003800000 */
[----:B-1----:R-:W-:Y:S05]  /*bb10*/  @P1 BRA `(.L_x_5275) ;  /* 0x0000000000081947 */ /* 0x002fea0003800000 */
[----:B------:R-:W1:Y:S02]  /*bb20*/  SYNCS.PHASECHK.TRANS64.TRYWAIT P1, [R13+URZ+0x22850], R72 ;  /* 0x022850480d0075a7 */ /* 0x000e64000802017f */
[----:B-1----:R-:W-:Y:S05]  /*bb30*/  @!P1 BRA `(.L_x_5276) ;  /* 0x0000011000d09947 */ /* 0x002fea0003800000 */
.L_x_5275:
[----:B------:R-:W-:Y:S05]  /*bb40*/  BSYNC B0 ;  /* 0x0000000000007941 */ /* 0x000fea0003800000 */
.L_x_5274:
        /* <DEDUP_REMOVED lines=14> */
[----:B------:R-:W-:Y:S01]  /*bc30*/  IMAD R24, R22, 0xc00, R227 ;  /* 0x00000c0016187824 */ /* 0x000fe200078e02e3 */
[----:B------:R-:W-:Y:S02]  /*bc40*/  R2UR UR23, R31 ;  /* 0x000000001f1772ca */ /* 0x000fe400000e0000 */
[----:B------:R-:W-:Y:S01]  /*bc50*/  R2UR UR27, R25 ;  /* 0x00000000191b72ca */ /* 0x000fe200000e0000 */
[C---:B------:R-:W-:Y:S01]  /*bc60*/  VIADD R26, R24.reuse, 0x80 ;  /* 0x00000080181a7836 */ /* 0x040fe20000000000 */
[C---:B------:R-:W-:Y:S01]  /*bc70*/  R2UR UR6, R24.reuse ;  /* 0x00000000180672ca */ /* 0x040fe200000e0000 */
[----:B------:R-:W-:-:S02]  /*bc80*/  VIADD R28, R24, 0x100 ;  /* 0x00000100181c7836 */ /* 0x000fc40000000000 */
[----:B------:R-:W-:Y:S01]  /*bc90*/  VIADD R30, R24, 0x200 ;  /* 0x00000200181e7836 */ /* 0x000fe20000000000 */
[----:B------:R-:W-:Y:S01]  /*bca0*/  R2UR UR10, R26 ;  /* 0x000000001a0a72ca */ /* 0x000fe200000e0000 */
[----:B------:R-:W-:Y:S01]  /*bcb0*/  VIADD R26, R24, 0x180 ;  /* 0x00000180181a7836 */ /* 0x000fe20000000000 */
[----:B------:R-:W-:Y:S01]  /*bcc0*/  R2UR UR14, R28 ;  /* 0x000000001c0e72ca */ /* 0x000fe200000e0000 */
[----:B------:R-:W-:Y:S01]  /*bcd0*/  VIADD R24, R24, 0x280 ;  /* 0x0000028018187836 */ /* 0x000fe20000000000 */
[----:B------:R-:W-:Y:S02]  /*bce0*/  R2UR UR22, R30 ;  /* 0x000000001e1672ca */ /* 0x000fe400000e0000 */
[----:B------:R-:W-:Y:S02]  /*bcf0*/  R2UR UR18, R26 ;  /* 0x000000001a1272ca */ /* 0x000fe400000e0000 */
        /* <DEDUP_REMOVED lines=26> */
.L_x_5277:
[----:B------:R-:W-:Y:S01]  /*bea0*/  ISETP.NE.AND P1, PT, R223, 0x1, PT ;  /* 0x00000001df00780c */ /* 0x000fe20003f25270 */
[----:B------:R-:W0:Y:S01]  /*beb0*/  S2R R152, SR_CgaCtaId ;  /* 0x0000000000987919 */ /* 0x000e220000008800 */
[----:B------:R-:W-:Y:S01]  /*bec0*/  IMAD.MOV.U32 R15, RZ, RZ, R229 ;  /* 0x000000ffff0f7224 */ /* 0x000fe200078e00e5 */
[----:B------:R-:W-:Y:S01]  /*bed0*/  ULDC UR36, c[0x0][0x9d8] ;  /* 0x0002760000247ab9 */ /* 0x000fe20000000800 */
[----:B------:R-:W-:Y:S01]  /*bee0*/  VIADD R13, R13, 0x22860 ;  /* 0x000228600d0d7836 */ /* 0x000fe20000000000 */
[----:B------:R-:W-:-:S08]  /*bef0*/  ULDC UR37, c[0x0][0x9d8] ;  /* 0x0002760000257ab9 */ /* 0x000fd00000000800 */
[----:B------:R-:W1:Y:S08]  /*bf00*/  @P1 LDC R14, c[0x0][0x44c] ;  /* 0x00011300ff0e1b82 */ /* 0x000e700000000800 */
[----:B------:R-:W2:Y:S01]  /*bf10*/  @P1 LDC R153, c[0x0][0x450] ;  /* 0x00011400ff991b82 */ /* 0x000ea20000000800 */
[----:B0-----:R-:W-:Y:S01]  /*bf20*/  PRMT R13, R152, 0x654, R13 ;  /* 0x00000654980d7816 */ /* 0x001fe2000000000d */
[----:B-1----:R-:W-:-:S03]  /*bf30*/  @P1 IMAD.HI.U32 R14, R229, R14, RZ ;  /* 0x0000000ee50e1227 */ /* 0x002fc600078e00ff */
[----:B------:R0:W-:Y:S02]  /*bf40*/  SYNCS.ARRIVE.TRANS64.RED.A1T0 RZ, [R13+URZ], RZ ;  /* 0x000000ff0dff79a7 */ /* 0x0001e4000810043f */
[----:B--2---:R-:W-:Y:S01]  /*bf50*/  @P1 SHF.R.U32.HI R15, RZ, R153, R14 ;  /* 0x00000099ff0f1219 */ /* 0x004fe2000001160e */
[----:B0-----:R-:W-:-:S03]  /*bf60*/  VIADD R13, R177, 0xfffffffe ;  /* 0xfffffffeb10d7836 */ /* 0x001fc60000000000 */
[----:B------:R-:W-:-:S05]  /*bf70*/  IADD3 R14, R15, R222, -R220 ;  /* 0x000000de0f0e7210 */ /* 0x000fca0007ffe8dc */
[----:B------:R-:W-:-:S05]  /*bf80*/  IMAD.HI R14, R14, 0x2aaaaaab, RZ ;  /* 0x2aaaaaab0e0e7827 */ /* 0x000fca00078e02ff */
[----:B------:R-:W-:-:S04]  /*bf90*/  SHF.R.U32.HI R15, RZ, 0x1f, R14 ;  /* 0x0000001fff0f7819 */ /* 0x000fc8000001160e */
[----:B------:R-:W-:-:S04]  /*bfa0*/  LEA.HI.SX32 R15, R14, R15, 0x1c ;  /* 0x0000000f0e0f7211 */ /* 0x000fc800078fe2ff */
[----:B------:R-:W-:-:S04]  /*bfb0*/  VIMNMX R221, RZ, R15, !PT ;  /* 0x0000000fffdd7248 */ /* 0x000fc80007fe0100 */
[----:B------:R-:W-:-:S13]  /*bfc0*/  ISETP.GE.AND P1, PT, R13, R221, PT ;  /* 0x000000dd0d00720c */ /* 0x000fda0003f26270 */
[----:B------:R-:W-:Y:S05]  /*bfd0*/  @!P1 BRA `(.L_x_5278) ;  /* 0x0000002c00209947 */ /* 0x000fea0003800000 */
[----:B------:R-:W-:Y:S02]  /*bfe0*/  IMAD.MOV.U32 R215, RZ, RZ, R176 ;  /* 0x000000ffffd77224 */ /* 0x000fe400078e00b0 */
[----:B------:R-:W-:-:S07]  /*bff0*/  IMAD.MOV.U32 R214, RZ, RZ, R20 ;  /* 0x000000ffffd67224 */ /* 0x000fce00078e0014 */
.L_x_5290:
[----:B------:R-:W-:Y:S01]  /*c000*/  VIADD R22, R22, 0x1 ;  /* 0x0000000116167836 */ /* 0x000fe20000000000 */
[----:B------:R-:W-:Y:S05]  /*c010*/  YIELD ;  /* 0x0000000000007946 */ /* 0x000fea0003800000 */
[----:B------:R-:W-:-:S04]  /*c020*/  ISETP.NE.AND P1, PT, R22, 0x2, PT ;  /* 0x000000021600780c */ /* 0x000fc80003f25270 */
[----:B------:R-:W-:Y:S02]  /*c030*/  SEL R15, RZ, 0x1, P1 ;  /* 0x00000001ff0f7807 */ /* 0x000fe40000800000 */
[----:B------:R-:W-:Y:S02]  /*c040*/  SEL R22, R22, RZ, P1 ;  /* 0x000000ff16167207 */ /* 0x000fe40000800000 */
[----:B------:R-:W-:Y:S01]  /*c050*/  LOP3.LUT R202, R202, R15, RZ, 0x3c, !PT ;  /* 0x0000000fcaca7212 */ /* 0x000fe200078e3cff */
[----:B0-----:R-:W-:Y:S06]  /*c060*/  @!P0 BRA `(.L_x_5279) ;  /* 0x0000000000048947 */ /* 0x001fec0003800000 */
[----:B------:R-:W-:Y:S01]  /*c070*/  BPT.TRAP 0x1 ;  /* 0x000000040000795c */ /* 0x000fe20000300000 */
.L_x_5279:
[----:B------:R-:W-:Y:S01]  /*c080*/  IMAD R14, R22, 0x8, R19 ;  /* 0x00000008160e7824 */ /* 0x000fe200078e0213 */
[----:B------:R-:W-:-:S04]  /*c090*/  SHF.L.U32 R15, R202, 0x1f, RZ ;  /* 0x0000001fca0f7819 */ /* 0x000fc800000006ff */
[----:B------:R0:W1:Y:S01]  /*c0a0*/  SYNCS.PHASECHK.TRANS64.TRYWAIT P1, [R14+URZ+0x22830], R15 ;  /* 0x0228300f0e0075a7 */ /* 0x000062000802017f */
[----:B------:R-:W-:Y:S05]  /*c0b0*/  @!P0 BRA `(.L_x_5280) ;  /* 0x0000000000048947 */ /* 0x000fea0003800000 */
[----:B------:R-:W-:Y:S01]  /*c0c0*/  BPT.TRAP 0x1 ;  /* 0x000000040000795c */ /* 0x000fe20000300000 */
.L_x_5280:
[----:B------:R-:W-:Y:S02]  /*c0d0*/  IMAD R154, R22, 0x300, R228 ;  /* 0x00000300169a7824 */ /* 0x000fe400078e02e4 */
[----:B------:R-:W-:Y:S01]  /*c0e0*/  IMAD.MOV.U32 R155, RZ, RZ, 0x40000040 ;  /* 0x40000040ff9b7424 */ /* 0x000fe200078e00ff */
[----:B-1----:R-:W-:Y:S06]  /*c0f0*/  @P1 BRA `(.L_x_5281) ;  /* 0x0000000000081947 */ /* 0x002fec0003800000 */
[----:B------:R-:W1:Y:S02]  /*c100*/  SYNCS.PHASECHK.TRANS64.TRYWAIT P1, [R14+URZ+0x22830], R15 ;  /* 0x0228300f0e0075a7 */ /* 0x000e64000802017f */
[----:B-1----:R-:W-:Y:S05]  /*c110*/  @!P1 BRA `(.L_x_5282) ;  /* 0x0000010c006c9947 */ /* 0x002fea0003800000 */
.L_x_5281:
[----:B------:R-:W-:Y:S05]  /*c120*/  WARPSYNC.ALL ;  /* 0x0000000000007948 */ /* 0x000fea0003800000 */
[C---:B------:R-:W-:Y:S01]  /*c130*/  R2UR UR6, R154.reuse ;  /* 0x000000009a0672ca */ /* 0x040fe200000e0000 */
[C---:B------:R-:W-:Y:S01]  /*c140*/  VIADD R152, R154.reuse, 0x2 ;  /* 0x000000029a987836 */ /* 0x040fe20000000000 */
[----:B------:R-:W-:Y:S01]  /*c150*/  R2UR UR7, R155 ;  /* 0x000000009b0772ca */ /* 0x000fe200000e0000 */
[----:B------:R-:W-:Y:S01]  /*c160*/  VIADD R20, R154, 0x4 ;  /* 0x000000049a147836 */ /* 0x000fe20000000000 */
[----:B------:R-:W-:Y:S01]  /*c170*/  R2UR UR4, R4 ;  /* 0x00000000040472ca */ /* 0x000fe200000e0000 */
[----:B------:R-:W-:Y:S01]  /*c180*/  IMAD.MOV.U32 R153, RZ, RZ, 0x40000040 ;  /* 0x40000040ff997424 */ /* 0x000fe200078e00ff */
[----:B------:R-:W-:Y:S01]  /*c190*/  R2UR UR5, R5 ;  /* 0x00000000050572ca */ /* 0x000fe200000e0000 */
[----:B------:R-:W-:Y:S01]  /*c1a0*/  IMAD.MOV.U32 R155, RZ, RZ, 0x40000040 ;  /* 0x40000040ff9b7424 */ /* 0x000fe200078e00ff */
[----:B------:R-:W-:Y:S01]  /*c1b0*/  IADD3 R154, R154, 0x6, RZ ;  /* 0x000000069a9a7810 */ /* 0x000fe20007ffe0ff */
[----:B------:R-:W-:Y:S01]  /*c1c0*/  IMAD.MOV.U32 R21, RZ, RZ, 0x40000040 ;  /* 0x40000040ff157424 */ /* 0x000fe200078e00ff */
[----:B------:R-:W-:Y:S01]  /*c1d0*/  R2UR UR10, R152 ;  /* 0x00000000980a72ca */ /* 0x000fe200000e0000 */
[----:B------:R-:W2:Y:S01]  /*c1e0*/  S2R R12, SR_TID.X ;  /* 0x00000000000c7919 */ /* 0x000ea20000002100 */
[----:B------:R-:W-:-:S02]  /*c1f0*/  R2UR UR11, R153 ;  /* 0x00000000990b72ca */ /* 0x000fc400000e0000 */
[----:B------:R-:W-:Y:S02]  /*c200*/  R2UR UR18, R154 ;  /* 0x000000009a1272ca */ /* 0x000fe400000e0000 */
[----:B------:R-:W-:Y:S02]  /*c210*/  R2UR UR19, R155 ;  /* 0x000000009b1372ca */ /* 0x000fe400000e0000 */
[----:B------:R-:W-:Y:S01]  /*c220*/  WARPGROUP.ARRIVE ;  /* 0x00000000000079c5 */ /* 0x000fe20000000000 */
[----:B------:R-:W-:Y:S02]  /*c230*/  R2UR UR8, R10 ;  /* 0x000000000a0872ca */ /* 0x000fe400000e0000 */
[----:B------:R-:W-:Y:S02]  /*c240*/  R2UR UR9, R11 ;  /* 0x000000000b0972ca */ /* 0x000fe400000e0000 */
[----:B------:R-:W-:Y:S01]  /*c250*/  R2UR UR14, R20 ;  /* 0x00000000140e72ca */ /* 0x000fe200000e0000 */
[----:B------:R-:W-:Y:S01]  /*c260*/  HGMMA.64x96x16.F32.BF16 R152, gdesc[UR4], RZ, !UPT, gsb0 ;  /* 0x01600000049879f0 */ /* 0x000fe2000c0018ff */
[----:B------:R-:W-:-:S02]  /*c270*/  R2UR UR15, R21 ;  /* 0x00000000150f72ca */ /* 0x000fc400000e0000 */
[----:B------:R-:W-:Y:S02]  /*c280*/  R2UR UR12, R8 ;  /* 0x00000000080c72ca */ /* 0x000fe400000e0000 */
[----:B------:R-:W-:Y:S02]  /*c290*/  R2UR UR13, R9 ;  /* 0x00000000090d72ca */ /* 0x000fe400000e0000 */
        /* <DEDUP_REMOVED lines=17> */
.L_x_5283:
[----:B------:R-:W3:Y:S01]  /*c3b0*/  LDL R12, [R1+0x28] ;  /* 0x00002800010c7983 */ /* 0x000ee20000100800 */
[----:B------:R-:W-:-:S03]  /*c3c0*/  ISETP.NE.AND P1, PT, R223, 0x1, PT ;  /* 0x00000001df00780c */ /* 0x000fc60003f25270 */
[----:B------:R-:W4:Y:S10]  /*c3d0*/  LDL R218, [R1+0x2c] ;  /* 0x00002c0001da7983 */ /* 0x000f340000100800 */
[----:B------:R-:W5:Y:S08]  /*c3e0*/  @P1 LDC R216, c[0x0][0x44c] ;  /* 0x00011300ffd81b82 */ /* 0x000f700000000800 */
[----:B------:R-:W0:Y:S01]  /*c3f0*/  @P1 LDC R20, c[0x0][0x450] ;  /* 0x00011400ff141b82 */ /* 0x000e220000000800 */
        /* <DEDUP_REMOVED lines=18> */
[----:B------:R-:W-:-:S03]  /*c520*/  FMUL.FTZ R186, R186, UR37 ;  /* 0x00000025baba7c20 */ /* 0x000fc60008410000 */
[----:B------:R-:W-:Y:S01]  /*c530*/  MUFU.TANH R180, R180 ;  /* 0x000000b400b47308 */ /* 0x000fe20000002400 */
[----:B------:R-:W-:Y:S01]  /*c540*/  FMUL.FTZ R187, R187, UR37 ;  /* 0x00000025bbbb7c20 */ /* 0x000fe20008410000 */
[----:B------:R-:W-:-:S06]  /*c550*/  FMUL.FTZ R190, R190, UR37 ;  /* 0x00000025bebe7c20 */ /* 0x000fcc0008410000 */
[----:B------:R-:W-:Y:S01]  /*c560*/  MUFU.TANH R181, R181 ;  /* 0x000000b500b57308 */ /* 0x000fe20000002400 */
[----:B------:R-:W-:Y:S01]  /*c570*/  FMUL.FTZ R191, R191, UR37 ;  /* 0x00000025bfbf7c20 */ /* 0x000fe20008410000 */
[----:B------:R-:W-:Y:S01]  /*c580*/  FMUL.FTZ R194, R194, UR37 ;  /* 0x00000025c2c27c20 */ /* 0x000fe20008410000 */
[----:B------:R-:W-:Y:S01]  /*c590*/  FMUL.FTZ R195, R195, UR37 ;  /* 0x00000025c3c37c20 */ /* 0x000fe20008410000 */
[----:B------:R-:W-:Y:S01]  /*c5a0*/  FMUL.FTZ R198, R198, UR37 ;  /* 0x00000025c6c67c20 */ /* 0x000fe20008410000 */
[----:B------:R-:W-:Y:S01]  /*c5b0*/  FMUL.FTZ R199, R199, UR37 ;  /* 0x00000025c7c77c20 */ /* 0x000fe20008410000 */
[----:B---3--:R-:W-:-:S04]  /*c5c0*/  IMAD.IADD R12, R12, 0x1, R229 ;  /* 0x000000010c0c7824 */ /* 0x008fc800078e02e5 */
[----:B-----5:R-:W-:-:S05]  /*c5d0*/  @P1 IMAD.HI.U32 R216, R12, R216, RZ ;  /* 0x000000d80cd81227 */ /* 0x020fca00078e00ff */
[----:B0-----:R-:W-:Y:S01]  /*c5e0*/  @P1 SHF.R.U32.HI R12, RZ, R20, R216 ;  /* 0x00000014ff0c1219 */ /* 0x001fe200000116d8 */
        /* <DEDUP_REMOVED lines=14> */
[----:B------:R-:W-:-:S02]  /*c6d0*/  FMUL.FTZ R176, R177, UR37 ;  /* 0x00000025b1b07c20 */ /* 0x000fc40008410000 */
[----:B------:R-:W0:Y:S04]  /*c6e0*/  SHFL.IDX PT, R177, R12, RZ, 0x1c1f ;  /* 0x001c1fff0cb17589 */ /* 0x000e2800000e0000 */
[----:B------:R3:W5:Y:S02]  /*c6f0*/  SHFL.IDX PT, R217, R12, 0x1, 0x1c1f ;  /* 0x003c1f000cd97f89 */ /* 0x00076400000e0000 */
[----:B---3--:R-:W-:Y:S01]  /*c700*/  FMUL.FTZ R12, R184, UR37 ;  /* 0x00000025b80c7c20 */ /* 0x008fe20008410000 */
[----:B------:R-:W-:-:S04]  /*c710*/  IMAD.MOV.U32 R184, RZ, RZ, -0x60 ;  /* 0xffffffa0ffb87424 */ /* 0x000fc800078e00ff */
[----:B------:R-:W-:Y:S01]  /*c720*/  IMAD R184, R13, R184, 0x1 ;  /* 0x000000010db87424 */ /* 0x000fe200078e02b8 */
[----:B------:R-:W3:Y:S03]  /*c730*/  MUFU.TANH R20, R20 ;  /* 0x0000001400147308 */ /* 0x000ee60000002400 */
[----:B----4-:R-:W-:-:S05]  /*c740*/  IMAD R216, R218, -0x2, R184 ;  /* 0xfffffffedad87824 */ /* 0x010fca00078e02b8 */
[----:B------:R4:W-:Y:S02]  /*c750*/  MUFU.TANH R184, R185 ;  /* 0x000000b900b87308 */ /* 0x0009e40000002400 */
[----:B----4-:R-:W-:Y:S01]  /*c760*/  IADD3 R185, -R220, R216, R222 ;  /* 0x000000d8dcb97210 */ /* 0x010fe20007ffe1de */
[----:B------:R-:W-:-:S05]  /*c770*/  FMUL.FTZ R216, R188, UR37 ;  /* 0x00000025bcd87c20 */ /* 0x000fca0008410000 */
[----:B------:R-:W4:Y:S01]  /*c780*/  MUFU.TANH R157, R157 ;  /* 0x0000009d009d7308 */ /* 0x000f220000002400 */
[----:B0-----:R-:W-:-:S07]  /*c790*/  IMAD.IADD R188, R185, 0x1, R177 ;  /* 0x00000001b9bc7824 */ /* 0x001fce00078e02b1 */
[----:B------:R-:W0:Y:S01]  /*c7a0*/  MUFU.TANH R153, R153 ;  /* 0x0000009900997308 */ /* 0x000e220000002400 */
[----:B------:R-:W-:-:S04]  /*c7b0*/  ISETP.GT.AND P3, PT, R188, RZ, PT ;  /* 0x000000ffbc00720c */ /* 0x000fc80003f64270 */
[----:B---3--:R-:W-:-:S03]  /*c7c0*/  FSEL R177, R20, -INF , P3 ;  /* 0xff80000014b17808 */ /* 0x008fc60001800000 */
[----:B------:R-:W3:Y:S01]  /*c7d0*/  MUFU.TANH R20, R155 ;  /* 0x0000009b00147308 */ /* 0x000ee20000002400 */
[----:B-----5:R-:W-:Y:S01]  /*c7e0*/  IMAD.IADD R217, R185, 0x1, R217 ;  /* 0x00000001b9d97824 */ /* 0x020fe200078e02d9 */
[----:B------:R-:W-:-:S06]  /*c7f0*/  ISETP.GT.AND P3, PT, R188, 0x10, PT ;  /* 0x00000010bc00780c */ /* 0x000fcc0003f64270 */
[----:B------:R-:W5:Y:S01]  /*c800*/  MUFU.TANH R155, R158 ;  /* 0x0000009e009b7308 */ /* 0x000f620000002400 */
[----:B------:R-:W-:Y:S02]  /*c810*/  ISETP.GT.AND P6, PT, R217, RZ, PT ;  /* 0x000000ffd900720c */ /* 0x000fe40003fc4270 */
[----:B----4-:R-:W-:Y:S02]  /*c820*/  FSEL R185, R157, -INF , P3 ;  /* 0xff8000009db97808 */ /* 0x010fe40001800000 */
[----:B0-----:R-:W-:-:S03]  /*c830*/  FSEL R153, R153, -INF , P6 ;  /* 0xff80000099997808 */ /* 0x001fc60003000000 */
[----:B------:R-:W0:Y:S01]  /*c840*/  MUFU.TANH R157, R159 ;  /* 0x0000009f009d7308 */ /* 0x000e220000002400 */
[----:B------:R-:W-:-:S07]  /*c850*/  ISETP.GT.AND P6, PT, R217, 0x1, PT ;  /* 0x00000001d900780c */ /* 0x000fce0003fc4270 */
[----:B------:R-:W4:Y:S01]  /*c860*/  MUFU.TANH R165, R165 ;  /* 0x000000a500a57308 */ /* 0x000f220000002400 */
[----:B---3--:R-:W-:Y:S02]  /*c870*/  FSEL R20, R20, -INF , P6 ;  /* 0xff80000014147808 */ /* 0x008fe40003000000 */
[----:B------:R-:W-:-:S05]  /*c880*/  ISETP.GT.AND P6, PT, R217, 0x8, PT ;  /* 0x00000008d900780c */ /* 0x000fca0003fc4270 */
[----:B------:R-:W3:Y:S01]  /*c890*/  MUFU.TANH R158, R162 ;  /* 0x000000a2009e7308 */ /* 0x000ee20000002400 */
[----:B-----5:R-:W-:-:S07]  /*c8a0*/  FSEL R155, R155, -INF , P6 ;  /* 0xff8000009b9b7808 */ /* 0x020fce0003000000 */
[----:B------:R-:W5:Y:S01]  /*c8b0*/  MUFU.TANH R173, R173 ;  /* 0x000000ad00ad7308 */ /* 0x000f620000002400 */
[----:B------:R-:W-:Y:S02]  /*c8c0*/  ISETP.GT.AND P6, PT, R217, 0x9, PT ;  /* 0x00000009d900780c */ /* 0x000fe40003fc4270 */
[----:B------:R-:W-:-:S05]  /*c8d0*/  ISETP.GT.AND P3, PT, R188, 0x20, PT ;  /* 0x00000020bc00780c */ /* 0x000fca0003f64270 */
[----:B------:R-:W1:Y:S01]  /*c8e0*/  MUFU.TANH R159, R163 ;  /* 0x000000a3009f7308 */ /* 0x000e620000002400 */
[----:B0-----:R-:W-:-:S07]  /*c8f0*/  FSEL R157, R157, -INF , P6 ;  /* 0xff8000009d9d7808 */ /* 0x001fce0003000000 */
[----:B------:R-:W0:Y:S01]  /*c900*/  MUFU.TANH R12, R12 ;  /* 0x0000000c000c7308 */ /* 0x000e220000002400 */
[----:B----4-:R-:W-:Y:S02]  /*c910*/  FSEL R165, R165, -INF , P3 ;  /* 0xff800000a5a57808 */ /* 0x010fe40001800000 */
[----:B------:R-:W-:-:S05]  /*c920*/  ISETP.GT.AND P6, PT, R217, 0x10, PT ;  /* 0x00000010d900780c */ /* 0x000fca0003fc4270 */
[----:B------:R-:W4:Y:S01]  /*c930*/  MUFU.TANH R162, R166 ;  /* 0x000000a600a27308 */ /* 0x000f220000002400 */
[----:B------:R-:W-:Y:S02]  /*c940*/  ISETP.GT.AND P3, PT, R188, 0x30, PT ;  /* 0x00000030bc00780c */ /* 0x000fe40003f64270 */
[----:B---3--:R-:W-:Y:S02]  /*c950*/  FSEL R158, R158, -INF , P6 ;  /* 0xff8000009e9e7808 */ /* 0x008fe40003000000 */
[----:B-----5:R-:W-:-:S03]  /*c960*/  FSEL R173, R173, -INF , P3 ;  /* 0xff800000adad7808 */ /* 0x020fc60001800000 */
[----:B------:R-:W3:Y:S01]  /*c970*/  MUFU.TANH R163, R167 ;  /* 0x000000a700a37308 */ /* 0x000ee20000002400 */
[----:B------:R-:W-:Y:S02]  /*c980*/  ISETP.GT.AND P6, PT, R217, 0x11, PT ;  /* 0x00000011d900780c */ /* 0x000fe40003fc4270 */
[----:B------:R-:W-:Y:S02]  /*c990*/  ISETP.GT.AND P3, PT, R188, 0x40, PT ;  /* 0x00000040bc00780c */ /* 0x000fe40003f64270 */
[----:B-1----:R-:W-:-:S03]  /*c9a0*/  FSEL R159, R159, -INF , P6 ;  /* 0xff8000009f9f7808 */ /* 0x002fc60003000000 */
[----:B------:R-:W1:Y:S01]  /*c9b0*/  MUFU.TANH R166, R170 ;  /* 0x000000aa00a67308 */ /* 0x000e620000002400 */
[----:B0-----:R-:W-:Y:S02]  /*c9c0*/  FSEL R219, R12, -INF , P3 ;  /* 0xff8000000cdb7808 */ /* 0x001fe40001800000 */
[----:B------:R-:W-:Y:S02]  /*c9d0*/  ISETP.GT.AND P6, PT, R217, 0x18, PT ;  /* 0x00000018d900780c */ /* 0x000fe40003fc4270 */
[----:B------:R-:W-:-:S03]  /*c9e0*/  FMNMX.FTZ R12, R153, R215, !PT ;  /* 0x000000d7990c7209 */ /* 0x000fc60007810000 */
[----:B------:R-:W0:Y:S01]  /*c9f0*/  MUFU.TANH R167, R171 ;  /* 0x000000ab00a77308 */ /* 0x000e220000002400 */
[----:B----4-:R-:W-:Y:S02]  /*ca00*/  FSEL R162, R162, -INF , P6 ;  /* 0xff800000a2a27808 */ /* 0x010fe40003000000 */
[----:B------:R-:W-:Y:S02]  /*ca10*/  ISETP.GT.AND P6, PT, R217, 0x19, PT ;  /* 0x00000019d900780c */ /* 0x000fe40003fc4270 */
[----:B------:R-:W-:-:S03]  /*ca20*/  FMNMX.FTZ R12, R20, R12, !PT ;  /* 0x0000000c140c7209 */ /* 0x000fc60007810000 */
[----:B------:R-:W4:Y:S01]  /*ca30*/  MUFU.TANH R170, R174 ;  /* 0x000000ae00aa7308 */ /* 0x000f220000002400 */
[----:B---3--:R-:W-:Y:S02]  /*ca40*/  FSEL R163, R163, -INF , P6 ;  /* 0xff800000a3a37808 */ /* 0x008fe40003000000 */
[----:B------:R-:W-:Y:S02]  /*ca50*/  FMNMX.FTZ R12, R155, R12, !PT ;  /* 0x0000000c9b0c7209 */ /* 0x000fe40007810000 */
[----:B------:R-:W-:Y:S02]  /*ca60*/  ISETP.GT.AND P6, PT, R217, 0x20, PT ;  /* 0x00000020d900780c */ /* 0x000fe40003fc4270 */
[----:B------:R-:W-:Y:S01]  /*ca70*/  FMNMX.FTZ R12, R157, R12, !PT ;  /* 0x0000000c9d0c7209 */ /* 0x000fe20007810000 */
[----:B------:R-:W3:Y:S01]  /*ca80*/  MUFU.TANH R171, R175 ;  /* 0x000000af00ab7308 */ /* 0x000ee20000002400 */
[----:B-1----:R-:W-:Y:S02]  /*ca90*/  FSEL R166, R166, -INF , P6 ;  /* 0xff800000a6a67808 */ /* 0x002fe40003000000 */
[----:B------:R-:W-:-:S02]  /*caa0*/  ISETP.GT.AND P6, PT, R217, 0x21, PT ;  /* 0x00000021d900780c */ /* 0x000fc40003fc4270 */
[----:B------:R-:W-:-:S03]  /*cab0*/  FMNMX.FTZ R12, R158, R12, !PT ;  /* 0x0000000c9e0c7209 */ /* 0x000fc60007810000 */
[----:B------:R-:W1:Y:S01]  /*cac0*/  MUFU.TANH R174, R178 ;  /* 0x000000b200ae7308 */ /* 0x000e620000002400 */
[----:B0-----:R-:W-:Y:S02]  /*cad0*/  FSEL R167, R167, -INF , P6 ;  /* 0xff800000a7a77808 */ /* 0x001fe40003000000 */
[----:B------:R-:W-:Y:S02]  /*cae0*/  ISETP.GT.AND P6, PT, R217, 0x28, PT ;  /* 0x00000028d900780c */ /* 0x000fe40003fc4270 */
[----:B------:R-:W-:-:S03]  /*caf0*/  FMNMX.FTZ R12, R159, R12, !PT ;  /* 0x0000000c9f0c7209 */ /* 0x000fc60007810000 */
[----:B------:R-:W0:Y:S01]  /*cb00*/  MUFU.TANH R152, R152 ;  /* 0x0000009800987308 */ /* 0x000e220000002400 */
[----:B----4-:R-:W-:-:S07]  /*cb10*/  FSEL R170, R170, -INF , P6 ;  /* 0xff800000aaaa7808 */ /* 0x010fce0003000000 */
[----:B------:R-:W4:Y:S01]  /*cb20*/  MUFU.TANH R154, R154 ;  /* 0x0000009a009a7308 */ /* 0x000f220000002400 */
[----:B------:R-:W-:Y:S02]  /*cb30*/  ISETP.GT.AND P6, PT, R217, 0x29, PT ;  /* 0x00000029d900780c */ /* 0x000fe40003fc4270 */
[----:B------:R-:W-:-:S05]  /*cb40*/  FMNMX.FTZ R12, R162, R12, !PT ;  /* 0x0000000ca20c7209 */ /* 0x000fca0007810000 */
[----:B------:R-:W5:Y:S01]  /*cb50*/  MUFU.TANH R175, R179 ;  /* 0x000000b300af7308 */ /* 0x000f620000002400 */
[----:B---3--:R-:W-:-:S07]  /*cb60*/  FSEL R171, R171, -INF , P6 ;  /* 0xff800000abab7808 */ /* 0x008fce0003000000 */
[----:B------:R-:W3:Y:S01]  /*cb70*/  MUFU.TANH R156, R156 ;  /* 0x0000009c009c7308 */ /* 0x000ee20000002400 */
[----:B------:R-:W-:-:S07]  /*cb80*/  FMNMX.FTZ R12, R163, R12, !PT ;  /* 0x0000000ca30c7209 */ /* 0x000fce0007810000 */
[----:B------:R-:W2:Y:S01]  /*cb90*/  MUFU.TANH R160, R160 ;  /* 0x000000a000a07308 */ /* 0x000ea20000002400 */
[----:B------:R-:W-:-:S07]  /*cba0*/  ISETP.GT.AND P6, PT, R217, 0x30, PT ;  /* 0x00000030d900780c */ /* 0x000fce0003fc4270 */
[----:B------:R-:W2:Y:S01]  /*cbb0*/  MUFU.TANH R161, R161 ;  /* 0x000000a100a17308 */ /* 0x000ea20000002400 */
[C---:B------:R-:W-:Y:S02]  /*cbc0*/  ISETP.GT.AND P2, PT, R188.reuse, 0x1, PT ;  /* 0x00000001bc00780c */ /* 0x040fe40003f44270 */
[----:B------:R-:W-:-:S05]  /*cbd0*/  ISETP.GT.AND P1, PT, R188, 0x8, PT ;  /* 0x00000008bc00780c */ /* 0x000fca0003f24270 */
[----:B------:R-:W2:Y:S01]  /*cbe0*/  MUFU.TANH R178, R182 ;  /* 0x000000b600b27308 */ /* 0x000ea20000002400 */
[----:B------:R-:W-:-:S07]  /*cbf0*/  FMNMX.FTZ R12, R166, R12, !PT ;  /* 0x0000000ca60c7209 */ /* 0x000fce0007810000 */
[----:B------:R-:W2:Y:S01]  /*cc00*/  MUFU.TANH R164, R164 ;  /* 0x000000a400a47308 */ /* 0x000ea20000002400 */
[----:B-1----:R-:W-:-:S07]  /*cc10*/  FSEL R174, R174, -INF , P6 ;  /* 0xff800000aeae7808 */ /* 0x002fce0003000000 */
[----:B------:R-:W1:Y:S01]  /*cc20*/  MUFU.TANH R168, R168 ;  /* 0x000000a800a87308 */ /* 0x000e620000002400 */
[----:B0-----:R-:W-:-:S07]  /*cc30*/  FSEL R152, R152, -INF , P2 ;  /* 0xff80000098987808 */ /* 0x001fce0001000000 */
[----:B------:R-:W0:Y:S01]  /*cc40*/  MUFU.TANH R169, R169 ;  /* 0x000000a900a97308 */ /* 0x000e220000002400 */
[----:B----4-:R-:W-:Y:S02]  /*cc50*/  FSEL R154, R154, -INF , P1 ;  /* 0xff8000009a9a7808 */ /* 0x010fe40000800000 */
[----:B------:R-:W-:-:S05]  /*cc60*/  ISETP.GT.AND P6, PT, R217, 0x31, PT ;  /* 0x00000031d900780c */ /* 0x000fca0003fc4270 */
[----:B------:R-:W4:Y:S01]  /*cc70*/  MUFU.TANH R179, R183 ;  /* 0x000000b700b37308 */ /* 0x000f220000002400 */
[C---:B------:R-:W-:Y:S02]  /*cc80*/  ISETP.GT.AND P4, PT, R188.reuse, 0x9, PT ;  /* 0x00000009bc00780c */ /* 0x040fe40003f84270 */
[C---:B------:R-:W-:Y:S02]  /*cc90*/  ISETP.GT.AND P2, PT, R188.reuse, 0x11, PT ;  /* 0x00000011bc00780c */ /* 0x040fe40003f44270 */
[----:B------:R-:W-:-:S03]  /*cca0*/  ISETP.GT.AND P1, PT, R188, 0x18, PT ;  /* 0x00000018bc00780c */ /* 0x000fc60003f24270 */
[----:B------:R-:W4:Y:S01]  /*ccb0*/  MUFU.TANH R172, R172 ;  /* 0x000000ac00ac7308 */ /* 0x000f220000002400 */
[----:B------:R-:W-:-:S07]  /*ccc0*/  FMNMX.FTZ R12, R167, R12, !PT ;  /* 0x0000000ca70c7209 */ /* 0x000fce0007810000 */
[----:B------:R-:W4:Y:S01]  /*ccd0*/  MUFU.TANH R176, R176 ;  /* 0x000000b000b07308 */ /* 0x000f220000002400 */
[----:B-----5:R-:W-:Y:S02]  /*cce0*/  FSEL R175, R175, -INF , P6 ;  /* 0xff800000afaf7808 */ /* 0x020fe40003000000 */
[----:B---3--:R-:W-:Y:S02]  /*ccf0*/  FSEL R156, R156, -INF , P4 ;  /* 0xff8000009c9c7808 */ /* 0x008fe40002000000 */
[----:B--2---:R-:W-:-:S03]  /*cd00*/  FSEL R160, R160, -INF , P2 ;  /* 0xff800000a0a07808 */ /* 0x004fc60001000000 */
[----:B------:R-:W2:Y:S01]  /*cd10*/  MUFU.TANH R182, R186 ;  /* 0x000000ba00b67308 */ /* 0x000ea20000002400 */
[----:B------:R-:W-:Y:S02]  /*cd20*/  FSEL R161, R161, -INF , P1 ;  /* 0xff800000a1a17808 */ /* 0x000fe40000800000 */
[----:B------:R-:W-:Y:S02]  /*cd30*/  ISETP.GT.AND P6, PT, R217, 0x38, PT ;  /* 0x00000038d900780c */ /* 0x000fe40003fc4270 */
[----:B------:R-:W-:-:S03]  /*cd40*/  ISETP.GT.AND P4, PT, R188, 0x19, PT ;  /* 0x00000019bc00780c */ /* 0x000fc60003f84270 */
[----:B------:R-:W3:Y:S01]  /*cd50*/  MUFU.TANH R216, R216 ;  /* 0x000000d800d87308 */ /* 0x000ee20000002400 */
[C---:B------:R-:W-:Y:S02]  /*cd60*/  ISETP.GT.AND P2, PT, R188.reuse, 0x21, PT ;  /* 0x00000021bc00780c */ /* 0x040fe40003f44270 */
[----:B------:R-:W-:Y:S02]  /*cd70*/  ISETP.GT.AND P1, PT, R188, 0x28, PT ;  /* 0x00000028bc00780c */ /* 0x000fe40003f24270 */
[----:B------:R-:W-:-:S03]  /*cd80*/  FMNMX.FTZ R12, R170, R12, !PT ;  /* 0x0000000caa0c7209 */ /* 0x000fc60007810000 */
[----:B------:R-:W5:Y:S01]  /*cd90*/  MUFU.TANH R183, R187 ;  /* 0x000000bb00b77308 */ /* 0x000f620000002400 */
[----:B------:R-:W-:Y:S02]  /*cda0*/  FSEL R178, R178, -INF , P6 ;  /* 0xff800000b2b27808 */ /* 0x000fe40003000000 */
[----:B------:R-:W-:Y:S02]  /*cdb0*/  FSEL R164, R164, -INF , P4 ;  /* 0xff800000a4a47808 */ /* 0x000fe40002000000 */
[----:B-1----:R-:W-:Y:S02]  /*cdc0*/  FSEL R168, R168, -INF , P2 ;  /* 0xff800000a8a87808 */ /* 0x002fe40001000000 */
[----:B0-----:R-:W-:Y:S02]  /*cdd0*/  FSEL R169, R169, -INF , P1 ;  /* 0xff800000a9a97808 */ /* 0x001fe40000800000 */
[----:B------:R-:W-:Y:S02]  /*cde0*/  ISETP.GT.AND P6, PT, R217, 0x39, PT ;  /* 0x00000039d900780c */ /* 0x000fe40003fc4270 */
[----:B------:R-:W-:Y:S01]  /*cdf0*/  FMNMX.FTZ R12, R171, R12, !PT ;  /* 0x0000000cab0c7209 */ /* 0x000fe20007810000 */
[----:B------:R-:W0:Y:S01]  /*ce00*/  MUFU.TANH R186, R190 ;  /* 0x000000be00ba7308 */ /* 0x000e220000002400 */
[----:B------:R-:W-:-:S02]  /*ce10*/  ISETP.GT.AND P4, PT, R188, 0x29, PT ;  /* 0x00000029bc00780c */ /* 0x000fc40003f84270 */
[C---:B------:R-:W-:Y:S02]  /*ce20*/  ISETP.GT.AND P2, PT, R188.reuse, 0x31, PT ;  /* 0x00000031bc00780c */ /* 0x040fe40003f44270 */
[----:B------:R-:W-:Y:S02]  /*ce30*/  ISETP.GT.AND P1, PT, R188, 0x38, PT ;  /* 0x00000038bc00780c */ /* 0x000fe40003f24270 */
[----:B----4-:R-:W-:Y:S02]  /*ce40*/  FSEL R179, R179, -INF , P6 ;  /* 0xff800000b3b37808 */ /* 0x010fe40003000000 */
[----:B------:R-:W-:Y:S02]  /*ce50*/  FMNMX.FTZ R12, R174, R12, !PT ;  /* 0x0000000cae0c7209 */ /* 0x000fe40007810000 */
[----:B------:R-:W-:Y:S02]  /*ce60*/  FSEL R172, R172, -INF , P4 ;  /* 0xff800000acac7808 */ /* 0x000fe40002000000 */
[----:B------:R-:W-:-:S02]  /*ce70*/  FSEL R218, R176, -INF , P2 ;  /* 0xff800000b0da7808 */ /* 0x000fc40001000000 */
[----:B------:R-:W-:Y:S02]  /*ce80*/  FSEL R180, R180, -INF , P1 ;  /* 0xff800000b4b47808 */ /* 0x000fe40000800000 */
[----:B------:R-:W-:Y:S01]  /*ce90*/  ISETP.GT.AND P6, PT, R217, 0x40, PT ;  /* 0x00000040d900780c */ /* 0x000fe20003fc4270 */
[----:B------:R-:W1:Y:S01]  /*cea0*/  MUFU.TANH R187, R191 ;  /* 0x000000bf00bb7308 */ /* 0x000e620000002400 */
[C---:B------:R-:W-:Y:S02]  /*ceb0*/  ISETP.GT.AND P4, PT, R188.reuse, 0x39, PT ;  /* 0x00000039bc00780c */ /* 0x040fe40003f84270 */
[C---:B------:R-:W-:Y:S02]  /*cec0*/  ISETP.GT.AND P2, PT, R188.reuse, 0x41, PT ;  /* 0x00000041bc00780c */ /* 0x040fe40003f44270 */
[----:B------:R-:W-:Y:S02]  /*ced0*/  ISETP.GT.AND P1, PT, R188, 0x48, PT ;  /* 0x00000048bc00780c */ /* 0x000fe40003f24270 */
[----:B------:R-:W-:-:S02]  /*cee0*/  FMNMX.FTZ R12, R175, R12, !PT ;  /* 0x0000000caf0c7209 */ /* 0x000fc40007810000 */
[----:B--2---:R-:W-:Y:S02]  /*cef0*/  FSEL R182, R182, -INF , P6 ;  /* 0xff800000b6b67808 */ /* 0x004fe40003000000 */
[----:B------:R-:W-:Y:S02]  /*cf00*/  FSEL R181, R181, -INF , P4 ;  /* 0xff800000b5b57808 */ /* 0x000fe40002000000 */
[----:B------:R-:W-:Y:S02]  /*cf10*/  FSEL R184, R184, -INF , P2 ;  /* 0xff800000b8b87808 */ /* 0x000fe40001000000 */
[----:B---3--:R-:W-:Y:S02]  /*cf20*/  FSEL R216, R216, -INF , P1 ;  /* 0xff800000d8d87808 */ /* 0x008fe40000800000 */
[----:B------:R-:W-:Y:S02]  /*cf30*/  ISETP.GT.AND P6, PT, R217, 0x41, PT ;  /* 0x00000041d900780c */ /* 0x000fe40003fc4270 */
[----:B------:R-:W-:-:S02]  /*cf40*/  ISETP.GT.AND P5, PT, R188, 0x49, PT ;  /* 0x00000049bc00780c */ /* 0x000fc40003fa4270 */
[C---:B------:R-:W-:Y:S02]  /*cf50*/  ISETP.GT.AND P4, PT, R188.reuse, 0x50, PT ;  /* 0x00000050bc00780c */ /* 0x040fe40003f84270 */
[C---:B------:R-:W-:Y:S02]  /*cf60*/  ISETP.GT.AND P3, PT, R188.reuse, 0x51, PT ;  /* 0x00000051bc00780c */ /* 0x040fe40003f64270 */
[C---:B------:R-:W-:Y:S02]  /*cf70*/  ISETP.GT.AND P2, PT, R188.reuse, 0x58, PT ;  /* 0x00000058bc00780c */ /* 0x040fe40003f44270 */
[----:B------:R-:W-:Y:S02]  /*cf80*/  ISETP.GT.AND P1, PT, R188, 0x59, PT ;  /* 0x00000059bc00780c */ /* 0x000fe40003f24270 */
[----:B------:R-:W2:Y:S01]  /*cf90*/  MUFU.TANH R188, R194 ;  /* 0x000000c200bc7308 */ /* 0x000ea20000002400 */
[----:B------:R-:W-:Y:S02]  /*cfa0*/  FMNMX.FTZ R12, R178, R12, !PT ;  /* 0x0000000cb20c7209 */ /* 0x000fe40007810000 */
[----:B-----5:R-:W-:-:S02]  /*cfb0*/  FSEL R183, R183, -INF , P6 ;  /* 0xff800000b7b77808 */ /* 0x020fc40003000000 */
[----:B------:R-:W-:Y:S02]  /*cfc0*/  ISETP.GT.AND P6, PT, R217, 0x48, PT ;  /* 0x00000048d900780c */ /* 0x000fe40003fc4270 */
[----:B------:R-:W-:Y:S01]  /*cfd0*/  FMNMX.FTZ R12, R179, R12, !PT ;  /* 0x0000000cb30c7209 */ /* 0x000fe20007810000 */
[----:B------:R-:W3:Y:S01]  /*cfe0*/  MUFU.TANH R190, R195 ;  /* 0x000000c300be7308 */ /* 0x000ee20000002400 */
[----:B0-----:R-:W-:Y:S02]  /*cff0*/  FSEL R186, R186, -INF , P6 ;  /* 0xff800000baba7808 */ /* 0x001fe40003000000 */
[----:B------:R-:W-:Y:S02]  /*d000*/  ISETP.GT.AND P6, PT, R217, 0x49, PT ;  /* 0x00000049d900780c */ /* 0x000fe40003fc4270 */
[----:B------:R-:W-:-:S03]  /*d010*/  FMNMX.FTZ R12, R182, R12, !PT ;  /* 0x0000000cb60c7209 */ /* 0x000fc60007810000 */
[----:B------:R-:W0:Y:S01]  /*d020*/  MUFU.TANH R191, R198 ;  /* 0x000000c600bf7308 */ /* 0x000e220000002400 */
[----:B-1----:R-:W-:Y:S02]  /*d030*/  FSEL R187, R187, -INF , P6 ;  /* 0xff800000bbbb7808 */ /* 0x002fe40003000000 */
[----:B------:R-:W-:Y:S02]  /*d040*/  FMNMX.FTZ R12, R183, R12, !PT ;  /* 0x0000000cb70c7209 */ /* 0x000fe40007810000 */
[C---:B------:R-:W-:Y:S02]  /*d050*/  ISETP.GT.AND P6, PT, R217.reuse, 0x50, PT ;  /* 0x00000050d900780c */ /* 0x040fe40003fc4270 */
[----:B------:R-:W-:Y:S01]  /*d060*/  FMNMX.FTZ R12, R186, R12, !PT ;  /* 0x0000000cba0c7209 */ /* 0x000fe20007810000 */
[----:B------:R-:W1:Y:S01]  /*d070*/  MUFU.TANH R194, R199 ;  /* 0x000000c700c27308 */ /* 0x000e620000002400 */
[----:B--2---:R-:W-:Y:S02]  /*d080*/  FSEL R188, R188, -INF , P6 ;  /* 0xff800000bcbc7808 */ /* 0x004fe40003000000 */
[----:B------:R-:W-:-:S02]  /*d090*/  ISETP.GT.AND P6, PT, R217, 0x51, PT ;  /* 0x00000051d900780c */ /* 0x000fc40003fc4270 */
[----:B------:R-:W-:Y:S02]  /*d0a0*/  FMNMX.FTZ R12, R187, R12, !PT ;  /* 0x0000000cbb0c7209 */ /* 0x000fe40007810000 */
[----:B---3--:R-:W-:Y:S02]  /*d0b0*/  FSEL R190, R190, -INF , P6 ;  /* 0xff800000bebe7808 */ /* 0x008fe40003000000 */
[----:B------:R-:W-:Y:S02]  /*d0c0*/  ISETP.GT.AND P6, PT, R217, 0x58, PT ;  /* 0x00000058d900780c */ /* 0x000fe40003fc4270 */
[----:B------:R-:W-:Y:S02]  /*d0d0*/  FMNMX.FTZ R12, R188, R12, !PT ;  /* 0x0000000cbc0c7209 */ /* 0x000fe40007810000 */
[----:B0-----:R-:W-:Y:S02]  /*d0e0*/  FSEL R191, R191, -INF , P6 ;  /* 0xff800000bfbf7808 */ /* 0x001fe40003000000 */
[----:B------:R-:W-:-:S02]  /*d0f0*/  ISETP.GT.AND P6, PT, R217, 0x59, PT ;  /* 0x00000059d900780c */ /* 0x000fc40003fc4270 */
[----:B------:R-:W-:Y:S02]  /*d100*/  FMNMX.FTZ R12, R190, R12, !PT ;  /* 0x0000000cbe0c7209 */ /* 0x000fe40007810000 */
[----:B-1----:R-:W-:Y:S02]  /*d110*/  FSEL R194, R194, -INF , P6 ;  /* 0xff800000c2c27808 */ /* 0x002fe40003000000 */
[----:B------:R-:W-:-:S04]  /*d120*/  FMNMX.FTZ R12, R191, R12, !PT ;  /* 0x0000000cbf0c7209 */ /* 0x000fc80007810000 */
[----:B------:R-:W-:-:S05]  /*d130*/  FMNMX.FTZ R12, R194, R12, !PT ;  /* 0x0000000cc20c7209 */ /* 0x000fca0007810000 */
[----:B------:R-:W0:Y:S02]  /*d140*/  SHFL.BFLY PT, R176, R12, 0x2, 0x1f ;  /* 0x0c401f000cb07f89 */ /* 0x000e2400000e0000 */
[----:B0-----:R-:W-:-:S05]  /*d150*/  FMNMX.FTZ R176, R12, R176, !PT ;  /* 0x000000b00cb07209 */ /* 0x001fca0007810000 */
[----:B------:R-:W0:Y:S02]  /*d160*/  SHFL.BFLY PT, R12, R176, 0x1, 0x1f ;  /* 0x0c201f00b00c7f89 */ /* 0x000e2400000e0000 */
[----:B0-----:R-:W-:Y:S02]  /*d170*/  FMNMX.FTZ R176, R176, R12, !PT ;  /* 0x0000000cb0b07209 */ /* 0x001fe40007810000 */
[----:B------:R-:W0:Y:S02]  /*d180*/  LDC R12, c[0x0][0x988] ;  /* 0x00026200ff0c7b82 */ /* 0x000e240000000800 */
[----:B------:R-:W-:-:S04]  /*d190*/  FSETP.NEU.FTZ.AND P6, PT, R176, -INF , PT ;  /* 0xff800000b000780b */ /* 0x000fc80003fdd000 */
[----:B------:R-:W-:-:S05]  /*d1a0*/  FSEL R195, R176, RZ, P6 ;  /* 0x000000ffb0c37208 */ /* 0x000fca0003000000 */
[----:B------:R-:W-:Y:S01]  /*d1b0*/  FADD.FTZ R195, -R195, R215 ;  /* 0x000000d7c3c37221 */ /* 0x000fe20000010100 */
[----:B0-----:R-:W-:-:S05]  /*d1c0*/  FMUL.FTZ R199, R176, R12 ;  /* 0x0000000cb0c77220 */ /* 0x001fca0000410000 */
[----:B------:R-:W-:-:S05]  /*d1d0*/  FSEL R199, R199, RZ, P6 ;  /* 0x000000ffc7c77208 */ /* 0x000fca0003000000 */
[-CC-:B------:R-:W-:Y:S01]  /*d1e0*/  FFMA.FTZ R215, R178, R12.reuse, -R199.reuse ;  /* 0x0000000cb2d77223 */ /* 0x180fe200000108c7 */
[-CC-:B------:R-:W-:Y:S01]  /*d1f0*/  FFMA.FTZ R153, R153, R12.reuse, -R199.reuse ;  /* 0x0000000c99997223 */ /* 0x180fe200000108c7 */
[-C--:B------:R-:W-:Y:S01]  /*d200*/  FFMA.FTZ R20, R20, R12.reuse, -R199 ;  /* 0x0000000c14147223 */ /* 0x080fe200000108c7 */
[----:B------:R-:W-:-:S04]  /*d210*/  FMUL.FTZ R178, R195, R12 ;  /* 0x0000000cc3b27220 */ /* 0x000fc80000410000 */
[----:B------:R-:W-:Y:S01]  /*d220*/  MUFU.EX2 R153, R153 ;  /* 0x0000009900997308 */ /* 0x000fe20000000800 */
[----:B------:R-:W-:-:S07]  /*d230*/  FFMA.FTZ R155, R155, R12, -R199 ;  /* 0x0000000c9b9b7223 */ /* 0x000fce00000108c7 */
[----:B------:R-:W0:Y:S08]  /*d240*/  MUFU.EX2 R178, R178 ;  /* 0x000000b200b27308 */ /* 0x000e300000000800 */
[----:B------:R-:W1:Y:S01]  /*d250*/  MUFU.EX2 R20, R20 ;  /* 0x0000001400147308 */ /* 0x000e620000000800 */
[-CC-:B------:R-:W-:Y:S01]  /*d260*/  FFMA.FTZ R198, R157, R12.reuse, -R199.reuse ;  /* 0x0000000c9dc67223 */ /* 0x180fe200000108c7 */
[----:B------:R-:W-:-:S06]  /*d270*/  FFMA.FTZ R158, R158, R12, -R199 ;  /* 0x0000000c9e9e7223 */ /* 0x000fcc00000108c7 */
[----:B------:R-:W2:Y:S01]  /*d280*/  MUFU.EX2 R155, R155 ;  /* 0x0000009b009b7308 */ /* 0x000ea20000000800 */
[----:B0-----:R-:W-:Y:S01]  /*d290*/  FFMA.FTZ R0, R178, R0, R153 ;  /* 0x00000000b2007223 */ /* 0x001fe20000010099 */
[----:B------:R-:W-:-:S06]  /*d2a0*/  FFMA.FTZ R159, R159, R12, -R199 ;  /* 0x0000000c9f9f7223 */ /* 0x000fcc00000108c7 */
[----:B------:R-:W0:Y:S01]  /*d2b0*/  MUFU.EX2 R198, R198 ;  /* 0x000000c600c67308 */ /* 0x000e220000000800 */
[C---:B-1----:R-:W-:Y:S01]  /*d2c0*/  F2FP.BF16.F32.PACK_AB R157, R20.reuse, R153 ;  /* 0x00000099149d723e */ /* 0x042fe200000010ff */
[----:B------:R-:W-:-:S06]  /*d2d0*/  FADD.FTZ R0, R20, R0 ;  /* 0x0000000014007221 */ /* 0x000fcc0000010000 */
[----:B------:R-:W1:Y:S01]  /*d2e0*/  MUFU.EX2 R153, R158 ;  /* 0x0000009e00997308 */ /* 0x000e620000000800 */
[----:B--2---:R-:W-:-:S07]  /*d2f0*/  FADD.FTZ R0, R155, R0 ;  /* 0x000000009b007221 */ /* 0x004fce0000010000 */
[----:B------:R-:W2:Y:S01]  /*d300*/  MUFU.EX2 R20, R159 ;  /* 0x0000009f00147308 */ /* 0x000ea20000000800 */
[----:B0-----:R-:W-:-:S04]  /*d310*/  FADD.FTZ R0, R198, R0 ;  /* 0x00000000c6007221 */ /* 0x001fc80000010000 */
[----:B-1----:R-:W-:-:S04]  /*d320*/  FADD.FTZ R0, R153, R0 ;  /* 0x0000000099007221 */ /* 0x002fc80000010000 */
[C---:B--2---:R-:W-:Y:S01]  /*d330*/  FADD.FTZ R0, R20.reuse, R0 ;  /* 0x0000000014007221 */ /* 0x044fe20000010000 */
[----:B------:R-:W-:Y:S02]  /*d340*/  F2FP.BF16.F32.PACK_AB R153, R20, R153 ;  /* 0x000000991499723e */ /* 0x000fe400000010ff */
        /* <DEDUP_REMOVED lines=11> */
[----:B------:R-:W-:Y:S01]  /*d400*/  FMNMX.FTZ R20, R172, R20, !PT ;  /* 0x00000014ac147209 */ /* 0x000fe20007810000 */
[----:B------:R-:W-:-:S03]  /*d410*/  FMUL.FTZ R189, R189, UR37 ;  /* 0x00000025bdbd7c20 */ /* 0x000fc60008410000 */
[----:B------:R-:W-:Y:S02]  /*d420*/  FMNMX.FTZ R20, R173, R20, !PT ;  /* 0x00000014ad147209 */ /* 0x000fe40007810000 */
[----:B------:R-:W-:Y:S01]  /*d430*/  F2FP.BF16.F32.PACK_AB R159, R198, R155 ;  /* 0x0000009bc69f723e */ /* 0x000fe200000010ff */
[----:B------:R-:W-:Y:S01]  /*d440*/  FMUL.FTZ R155, R192, UR37 ;  /* 0x00000025c09b7c20 */ /* 0x000fe20008410000 */
[----:B------:R-:W-:Y:S01]  /*d450*/  FMNMX.FTZ R20, R218, R20, !PT ;  /* 0x00000014da147209 */ /* 0x000fe20007810000 */
[----:B------:R-:W0:Y:S01]  /*d460*/  MUFU.TANH R189, R189 ;  /* 0x000000bd00bd7308 */ /* 0x000e220000002400 */
[----:B------:R-:W-:Y:S02]  /*d470*/  FMUL.FTZ R192, R193, UR37 ;  /* 0x00000025c1c07c20 */ /* 0x000fe40008410000 */
[----:B------:R-:W-:Y:S01]  /*d480*/  FMNMX.FTZ R20, R180, R20, !PT ;  /* 0x00000014b4147209 */ /* 0x000fe20007810000 */
[----:B------:R-:W-:-:S03]  /*d490*/  FMUL.FTZ R158, R196, UR37 ;  /* 0x00000025c49e7c20 */ /* 0x000fc60008410000 */
[----:B------:R-:W-:Y:S01]  /*d4a0*/  FMNMX.FTZ R20, R181, R20, !PT ;  /* 0x00000014b5147209 */ /* 0x000fe20007810000 */
[----:B------:R-:W1:Y:S01]  /*d4b0*/  MUFU.TANH R155, R155 ;  /* 0x0000009b009b7308 */ /* 0x000e620000002400 */
[----:B------:R-:W-:Y:S02]  /*d4c0*/  FMUL.FTZ R193, R197, UR37 ;  /* 0x00000025c5c17c20 */ /* 0x000fe40008410000 */
[----:B------:R-:W-:-:S05]  /*d4d0*/  FMNMX.FTZ R20, R219, R20, !PT ;  /* 0x00000014db147209 */ /* 0x000fca0007810000 */
[----:B------:R-:W2:Y:S01]  /*d4e0*/  MUFU.TANH R192, R192 ;  /* 0x000000c000c07308 */ /* 0x000ea20000002400 */
[----:B------:R-:W-:Y:S02]  /*d4f0*/  FMNMX.FTZ R20, R184, R20, !PT ;  /* 0x00000014b8147209 */ /* 0x000fe40007810000 */
[----:B0-----:R-:W-:-:S05]  /*d500*/  FSEL R189, R189, -INF , P5 ;  /* 0xff800000bdbd7808 */ /* 0x001fca0002800000 */
[----:B------:R-:W0:Y:S01]  /*d510*/  MUFU.TANH R158, R158 ;  /* 0x0000009e009e7308 */ /* 0x000e220000002400 */
[----:B------:R-:W-:Y:S02]  /*d520*/  FMNMX.FTZ R20, R216, R20, !PT ;  /* 0x00000014d8147209 */ /* 0x000fe40007810000 */
[----:B-1----:R-:W-:-:S05]  /*d530*/  FSEL R155, R155, -INF , P4 ;  /* 0xff8000009b9b7808 */ /* 0x002fca0002000000 */
[----:B------:R-:W1:Y:S01]  /*d540*/  MUFU.TANH R193, R193 ;  /* 0x000000c100c17308 */ /* 0x000e620000002400 */
[----:B------:R-:W-:Y:S02]  /*d550*/  FMNMX.FTZ R20, R189, R20, !PT ;  /* 0x00000014bd147209 */ /* 0x000fe40007810000 */
[----:B--2---:R-:W-:Y:S02]  /*d560*/  FSEL R192, R192, -INF , P3 ;  /* 0xff800000c0c07808 */ /* 0x004fe40001800000 */
[----:B------:R-:W-:Y:S02]  /*d570*/  FMNMX.FTZ R20, R155, R20, !PT ;  /* 0x000000149b147209 */ /* 0x000fe40007810000 */
[----:B0-----:R-:W-:Y:S02]  /*d580*/  FSEL R158, R158, -INF , P2 ;  /* 0xff8000009e9e7808 */ /* 0x001fe40001000000 */
[----:B------:R-:W-:-:S04]  /*d590*/  FMNMX.FTZ R20, R192, R20, !PT ;  /* 0x00000014c0147209 */ /* 0x000fc80007810000 */
[----:B------:R-:W-:Y:S02]  /*d5a0*/  FMNMX.FTZ R20, R158, R20, !PT ;  /* 0x000000149e147209 */ /* 0x000fe40007810000 */
[----:B-1----:R-:W-:-:S04]  /*d5b0*/  FSEL R193, R193, -INF , P1 ;  /* 0xff800000c1c17808 */ /* 0x002fc80000800000 */
[----:B------:R-:W-:-:S05]  /*d5c0*/  FMNMX.FTZ R20, R193, R20, !PT ;  /* 0x00000014c1147209 */ /* 0x000fca0007810000 */
[----:B------:R-:W0:Y:S02]  /*d5d0*/  SHFL.BFLY PT, R195, R20, 0x2, 0x1f ;  /* 0x0c401f0014c37f89 */ /* 0x000e2400000e0000 */
[----:B0-----:R-:W-:-:S05]  /*d5e0*/  FMNMX.FTZ R20, R20, R195, !PT ;  /* 0x000000c314147209 */ /* 0x001fca0007810000 */
[----:B------:R-:W0:Y:S01]  /*d5f0*/  SHFL.BFLY PT, R197, R20, 0x1, 0x1f ;  /* 0x0c201f0014c57f89 */ /* 0x000e2200000e0000 */
        /* <DEDUP_REMOVED lines=17> */
[----:B0-----:R-:W-:-:S04]  /*d710*/  FMNMX.FTZ R20, R20, R197, !PT ;  /* 0x000000c514147209 */ /* 0x001fc80007810000 */
[C---:B------:R-:W-:Y:S01]  /*d720*/  FSETP.NEU.FTZ.AND P1, PT, R20.reuse, -INF , PT ;  /* 0xff8000001400780b */ /* 0x040fe20003f3d000 */
[----:B------:R-:W-:-:S03]  /*d730*/  FMUL.FTZ R199, R20, R12 ;  /* 0x0000000c14c77220 */ /* 0x000fc60000410000 */
[----:B------:R-:W-:Y:S02]  /*d740*/  FSEL R197, R20, RZ, P1 ;  /* 0x000000ff14c57208 */ /* 0x000fe40000800000 */
[----:B------:R-:W-:Y:S01]  /*d750*/  FSEL R199, R199, RZ, P1 ;  /* 0x000000ffc7c77208 */ /* 0x000fe20000800000 */
[----:B------:R-:W-:Y:S02]  /*d760*/  MUFU.EX2 R196, R171 ;  /* 0x000000ab00c47308 */ /* 0x000fe40000000800 */
[----:B------:R-:W-:Y:S02]  /*d770*/  FADD.FTZ R197, -R197, R214 ;  /* 0x000000d6c5c57221 */ /* 0x000fe40000010100 */
[----:B------:R-:W-:-:S04]  /*d780*/  FFMA.FTZ R177, R177, R12, -R199 ;  /* 0x0000000cb1b17223 */ /* 0x000fc800000108c7 */
[----:B------:R0:W-:Y:S01]  /*d790*/  MUFU.EX2 R171, R186 ;  /* 0x000000ba00ab7308 */ /* 0x0001e20000000800 */
[-CC-:B------:R-:W-:Y:S01]  /*d7a0*/  FFMA.FTZ R152, R152, R12.reuse, -R199.reuse ;  /* 0x0000000c98987223 */ /* 0x180fe200000108c7 */
[----:B0-----:R-:W-:-:S06]  /*d7b0*/  FFMA.FTZ R186, R158, R12, -R199 ;  /* 0x0000000c9eba7223 */ /* 0x001fcc00000108c7 */
[----:B------:R0:W-:Y:S01]  /*d7c0*/  MUFU.EX2 R158, R177 ;  /* 0x000000b1009e7308 */ /* 0x0001e20000000800 */
[-CC-:B------:R-:W-:Y:S01]  /*d7d0*/  FFMA.FTZ R154, R154, R12.reuse, -R199.reuse ;  /* 0x0000000c9a9a7223 */ /* 0x180fe200000108c7 */
[-C--:B0-----:R-:W-:Y:S01]  /*d7e0*/  FMUL.FTZ R177, R197, R12.reuse ;  /* 0x0000000cc5b17220 */ /* 0x081fe20000410000 */
[----:B------:R-:W0:Y:S05]  /*d7f0*/  S2R R224, SR_CgaCtaId ;  /* 0x0000000000e07919 */ /* 0x000e2a0000008800 */
[----:B------:R-:W-:Y:S08]  /*d800*/  MUFU.EX2 R152, R152 ;  /* 0x0000009800987308 */ /* 0x000ff00000000800 */
[----:B------:R-:W1:Y:S01]  /*d810*/  MUFU.EX2 R177, R177 ;  /* 0x000000b100b17308 */ /* 0x000e620000000800 */
[-CC-:B------:R-:W-:Y:S01]  /*d820*/  FFMA.FTZ R156, R156, R12.reuse, -R199.reuse ;  /* 0x0000000c9c9c7223 */ /* 0x180fe200000108c7 */
[-CC-:B------:R-:W-:Y:S01]  /*d830*/  FFMA.FTZ R185, R185, R12.reuse, -R199.reuse ;  /* 0x0000000cb9b97223 */ /* 0x180fe200000108c7 */
[-CC-:B------:R-:W-:Y:S01]  /*d840*/  FFMA.FTZ R160, R160, R12.reuse, -R199.reuse ;  /* 0x0000000ca0a07223 */ /* 0x180fe200000108c7 */
[-CC-:B------:R-:W-:Y:S01]  /*d850*/  FFMA.FTZ R161, R161, R12.reuse, -R199.reuse ;  /* 0x0000000ca1a17223 */ /* 0x180fe200000108c7 */
[----:B------:R-:W-:-:S03]  /*d860*/  FFMA.FTZ R164, R164, R12, -R199 ;  /* 0x0000000ca4a47223 */ /* 0x000fc600000108c7 */
        /* <DEDUP_REMOVED lines=15> */
[----:B------:R-:W-:-:S02]  /*d960*/  FFMA.FTZ R193, R193, R12, -R199 ;  /* 0x0000000cc1c17223 */ /* 0x000fc400000108c7 */
[----:B------:R-:W3:Y:S01]  /*d970*/  MUFU.EX2 R199, R156 ;  /* 0x0000009c00c77308 */ /* 0x000ee20000000800 */
[----:B-1----:R-:W-:-:S07]  /*d980*/  FFMA.FTZ R3, R177, R3, R158 ;  /* 0x00000003b1037223 */ /* 0x002fce000001009e */
[----:B------:R-:W1:Y:S01]  /*d990*/  MUFU.EX2 R185, R185 ;  /* 0x000000b900b97308 */ /* 0x000e620000000800 */
[----:B------:R-:W-:-:S07]  /*d9a0*/  FADD.FTZ R3, R152, R3 ;  /* 0x0000000398037221 */ /* 0x000fce0000010000 */
[----:B------:R-:W4:Y:S01]  /*d9b0*/  MUFU.EX2 R160, R160 ;  /* 0x000000a000a07308 */ /* 0x000f220000000800 */
[----:B--2---:R-:W-:-:S07]  /*d9c0*/  FADD.FTZ R3, R154, R3 ;  /* 0x000000039a037221 */ /* 0x004fce0000010000 */
[----:B------:R-:W2:Y:S01]  /*d9d0*/  MUFU.EX2 R162, R162 ;  /* 0x000000a200a27308 */ /* 0x000ea20000000800 */
[----:B------:R-:W-:-:S07]  /*d9e0*/  VIADD R155, R14, 0x22840 ;  /* 0x000228400e9b7836 */ /* 0x000fce0000000000 */
[----:B------:R-:W5:Y:S01]  /*d9f0*/  MUFU.EX2 R163, R163 ;  /* 0x000000a300a37308 */ /* 0x000f620000000800 */
[----:B---3--:R-:W-:-:S07]  /*da00*/  FADD.FTZ R3, R199, R3 ;  /* 0x00000003c7037221 */ /* 0x008fce0000010000 */
[----:B------:R-:W3:Y:S01]  /*da10*/  MUFU.EX2 R214, R161 ;  /* 0x000000a100d67308 */ /* 0x000ee20000000800 */
[----:B-1----:R-:W-:Y:S01]  /*da20*/  FADD.FTZ R3, R185, R3 ;  /* 0x00000003b9037221 */ /* 0x002fe20000010000 */
[----:B0-----:R-:W-:-:S06]  /*da30*/  PRMT R155, R224, 0x654, R155 ;  /* 0x00000654e09b7816 */ /* 0x001fcc000000009b */
[----:B------:R-:W0:Y:S01]  /*da40*/  MUFU.EX2 R164, R164 ;  /* 0x000000a400a47308 */ /* 0x000e220000000800 */
[----:B----4-:R-:W-:Y:S01]  /*da50*/  FADD.FTZ R3, R160, R3 ;  /* 0x00000003a0037221 */ /* 0x010fe20000010000 */
[----:B------:R5:W-:Y:S06]  /*da60*/  SYNCS.ARRIVE.TRANS64.RED.A1T0 RZ, [R155+URZ], RZ ;  /* 0x000000ff9bff79a7 */ /* 0x000bec000810043f */
[----:B------:R-:W1:Y:S01]  /*da70*/  MUFU.EX2 R166, R166 ;  /* 0x000000a600a67308 */ /* 0x000e620000000800 */
[----:B--2---:R-:W-:-:S07]  /*da80*/  FADD.FTZ R0, R162, R0 ;  /* 0x00000000a2007221 */ /* 0x004fce0000010000 */
[----:B------:R-:W2:Y:S01]  /*da90*/  MUFU.EX2 R165, R165 ;  /* 0x000000a500a57308 */ /* 0x000ea20000000800 */
[----:B-----5:R-:W-:Y:S01]  /*daa0*/  F2FP.BF16.F32.PACK_AB R155, R163, R162 ;  /* 0x000000a2a39b723e */ /* 0x020fe200000010ff */
[----:B---3--:R-:W-:-:S06]  /*dab0*/  FADD.FTZ R3, R214, R3 ;  /* 0x00000003d6037221 */ /* 0x008fcc0000010000 */
[----:B------:R-:W3:Y:S08]  /*dac0*/  MUFU.EX2 R195, R167 ;  /* 0x000000a700c37308 */ /* 0x000ef00000000800 */
[----:B------:R-:W4:Y:S01]  /*dad0*/  MUFU.EX2 R168, R168 ;  /* 0x000000a800a87308 */ /* 0x000f220000000800 */
[----:B------:R-:W-:Y:S01]  /*dae0*/  FADD.FTZ R0, R163, R0 ;  /* 0x00000000a3007221 */ /* 0x000fe20000010000 */
[----:B0-----:R-:W-:-:S06]  /*daf0*/  FADD.FTZ R3, R164, R3 ;  /* 0x00000003a4037221 */ /* 0x001fcc0000010000 */
[----:B------:R-:W0:Y:S08]  /*db00*/  MUFU.EX2 R170, R170 ;  /* 0x000000aa00aa7308 */ /* 0x000e300000000800 */
[----:B------:R-:W5:Y:S01]  /*db10*/  MUFU.EX2 R162, R169 ;  /* 0x000000a900a27308 */ /* 0x000f620000000800 */
[----:B-1----:R-:W-:Y:S01]  /*db20*/  FADD.FTZ R0, R166, R0 ;  /* 0x00000000a6007221 */ /* 0x002fe20000010000 */
[----:B--2---:R-:W-:-:S06]  /*db30*/  FADD.FTZ R3, R165, R3 ;  /* 0x00000003a5037221 */ /* 0x004fcc0000010000 */
[----:B------:R-:W1:Y:S01]  /*db40*/  MUFU.EX2 R172, R172 ;  /* 0x000000ac00ac7308 */ /* 0x000e620000000800 */
[----:B---3--:R-:W-:Y:S01]  /*db50*/  FADD.FTZ R0, R195, R0 ;  /* 0x00000000c3007221 */ /* 0x008fe20000010000 */
[----:B----4-:R-:W-:-:S06]  /*db60*/  FADD.FTZ R3, R168, R3 ;  /* 0x00000003a8037221 */ /* 0x010fcc0000010000 */
[----:B------:R-:W2:Y:S01]  /*db70*/  MUFU.EX2 R174, R174 ;  /* 0x000000ae00ae7308 */ /* 0x000ea20000000800 */
[----:B------:R-:W-:-:S07]  /*db80*/  F2FP.BF16.F32.PACK_AB R161, R195, R166 ;  /* 0x000000a6c3a1723e */ /* 0x000fce00000010ff */
[----:B------:R-:W3:Y:S01]  /*db90*/  MUFU.EX2 R173, R173 ;  /* 0x000000ad00ad7308 */ /* 0x000ee20000000800 */
[----:B0-----:R-:W-:Y:S01]  /*dba0*/  FADD.FTZ R0, R170, R0 ;  /* 0x00000000aa007221 */ /* 0x001fe20000010000 */
[----:B-----5:R-:W-:-:S06]  /*dbb0*/  FADD.FTZ R3, R162, R3 ;  /* 0x00000003a2037221 */ /* 0x020fcc0000010000 */
[----:B------:R-:W0:Y:S08]  /*dbc0*/  MUFU.EX2 R175, R175 ;  /* 0x000000af00af7308 */ /* 0x000e300000000800 */
[----:B------:R-:W4:Y:S01]  /*dbd0*/  MUFU.EX2 R218, R218 ;  /* 0x000000da00da7308 */ /* 0x000f220000000800 */
[----:B------:R-:W-:Y:S01]  /*dbe0*/  FADD.FTZ R0, R196, R0 ;  /* 0x00000000c4007221 */ /* 0x000fe20000010000 */
[----:B------:R-:W-:-:S06]  /*dbf0*/  F2FP.BF16.F32.PACK_AB R156, R152, R158 ;  /* 0x0000009e989c723e */ /* 0x000fcc00000010ff */
[----:B------:R-:W5:Y:S01]  /*dc00*/  MUFU.EX2 R167, R215 ;  /* 0x000000d700a77308 */ /* 0x000f620000000800 */
[----:B-1----:R-:W-:Y:S01]  /*dc10*/  FADD.FTZ R3, R172, R3 ;  /* 0x00000003ac037221 */ /* 0x002fe20000010000 */
[----:B------:R-:W-:-:S06]  /*dc20*/  F2FP.BF16.F32.PACK_AB R152, R160, R185 ;  /* 0x000000b9a098723e */ /* 0x000fcc00000010ff */
[----:B------:R-:W1:Y:S01]  /*dc30*/  MUFU.EX2 R166, R180 ;  /* 0x000000b400a67308 */ /* 0x000e620000000800 */
[----:B------:R-:W-:Y:S01]  /*dc40*/  F2FP.BF16.F32.PACK_AB R160, R168, R165 ;  /* 0x000000a5a8a0723e */ /* 0x000fe200000010ff */
[----:B--2---:R-:W-:-:S06]  /*dc50*/  FADD.FTZ R0, R174, R0 ;  /* 0x00000000ae007221 */ /* 0x004fcc0000010000 */
[----:B------:R-:W2:Y:S01]  /*dc60*/  MUFU.EX2 R179, R179 ;  /* 0x000000b300b37308 */ /* 0x000ea20000000800 */
[----:B---3--:R-:W-:-:S07]  /*dc70*/  FADD.FTZ R3, R173, R3 ;  /* 0x00000003ad037221 */ /* 0x008fce0000010000 */
[----:B------:R-:W3:Y:S01]  /*dc80*/  MUFU.EX2 R181, R181 ;  /* 0x000000b500b57308 */ /* 0x000ee20000000800 */
[----:B0-----:R-:W-:Y:S01]  /*dc90*/  FADD.FTZ R0, R175, R0 ;  /* 0x00000000af007221 */ /* 0x001fe20000010000 */
[----:B----4-:R-:W-:-:S06]  /*dca0*/  FADD.FTZ R3, R218, R3 ;  /* 0x00000003da037221 */ /* 0x010fcc0000010000 */
[----:B------:R-:W0:Y:S01]  /*dcb0*/  MUFU.EX2 R182, R182 ;  /* 0x000000b600b67308 */ /* 0x000e220000000800 */
[----:B------:R-:W-:-:S07]  /*dcc0*/  F2FP.BF16.F32.PACK_AB R163, R196, R170 ;  /* 0x000000aac4a3723e */ /* 0x000fce00000010ff */
[----:B------:R-:W4:Y:S01]  /*dcd0*/  MUFU.EX2 R168, R219 ;  /* 0x000000db00a87308 */ /* 0x000f220000000800 */
[----:B-----5:R-:W-:Y:S01]  /*dce0*/  FADD.FTZ R0, R167, R0 ;  /* 0x00000000a7007221 */ /* 0x020fe20000010000 */
[----:B-1----:R-:W-:-:S06]  /*dcf0*/  FADD.FTZ R3, R166, R3 ;  /* 0x00000003a6037221 */ /* 0x002fcc0000010000 */
[----:B------:R-:W1:Y:S08]  /*dd00*/  MUFU.EX2 R183, R183 ;  /* 0x000000b700b77308 */ /* 0x000e700000000800 */
[----:B------:R-:W5:Y:S01]  /*dd10*/  MUFU.EX2 R184, R184 ;  /* 0x000000b800b87308 */ /* 0x000f620000000800 */
[----:B--2---:R-:W-:Y:S01]  /*dd20*/  FADD.FTZ R0, R179, R0 ;  /* 0x00000000b3007221 */ /* 0x004fe20000010000 */
[----:B---3--:R-:W-:-:S06]  /*dd30*/  FADD.FTZ R3, R181, R3 ;  /* 0x00000003b5037221 */ /* 0x008fcc0000010000 */
[----:B------:R-:W2:Y:S01]  /*dd40*/  MUFU.EX2 R170, R216 ;  /* 0x000000d800aa7308 */ /* 0x000ea20000000800 */
[----:B------:R-:W-:Y:S01]  /*dd50*/  F2FP.BF16.F32.PACK_AB R162, R172, R162 ;  /* 0x000000a2aca2723e */ /* 0x000fe200000010ff */
[----:B0-----:R-:W-:-:S06]  /*dd60*/  FADD.FTZ R0, R182, R0 ;  /* 0x00000000b6007221 */ /* 0x001fcc0000010000 */
[----:B------:R-:W0:Y:S01]  /*dd70*/  MUFU.EX2 R187, R187 ;  /* 0x000000bb00bb7308 */ /* 0x000e220000000800 */
[----:B----4-:R-:W-:-:S07]  /*dd80*/  FADD.FTZ R3, R168, R3 ;  /* 0x00000003a8037221 */ /* 0x010fce0000010000 */
[----:B------:R-:W3:Y:S01]  /*dd90*/  MUFU.EX2 R189, R189 ;  /* 0x000000bd00bd7308 */ /* 0x000ee20000000800 */
[----:B-1----:R-:W-:Y:S01]  /*dda0*/  FADD.FTZ R0, R183, R0 ;  /* 0x00000000b7007221 */ /* 0x002fe20000010000 */
[----:B-----5:R-:W-:-:S06]  /*ddb0*/  FADD.FTZ R3, R184, R3 ;  /* 0x00000003b8037221 */ /* 0x020fcc0000010000 */
[----:B------:R-:W1:Y:S01]  /*ddc0*/  MUFU.EX2 R188, R188 ;  /* 0x000000bc00bc7308 */ /* 0x000e620000000800 */
[----:B------:R-:W-:-:S07]  /*ddd0*/  F2FP.BF16.F32.PACK_AB R165, R175, R174 ;  /* 0x000000aeafa5723e */ /* 0x000fce00000010ff */
[----:B------:R-:W4:Y:S01]  /*dde0*/  MUFU.EX2 R172, R198 ;  /* 0x000000c600ac7308 */ /* 0x000f220000000800 */
[----:B------:R-:W-:Y:S01]  /*ddf0*/  FADD.FTZ R0, R171, R0 ;  /* 0x00000000ab007221 */ /* 0x000fe20000010000 */
[----:B--2---:R-:W-:-:S06]  /*de00*/  FADD.FTZ R3, R170, R3 ;  /* 0x00000003aa037221 */ /* 0x004fcc0000010000 */
[----:B------:R-:W2:Y:S08]  /*de10*/  MUFU.EX2 R190, R190 ;  /* 0x000000be00be7308 */ /* 0x000eb00000000800 */
[----:B------:R-:W5:Y:S01]  /*de20*/  MUFU.EX2 R192, R192 ;  /* 0x000000c000c07308 */ /* 0x000f620000000800 */
[----:B0-----:R-:W-:Y:S01]  /*de30*/  FADD.FTZ R0, R187, R0 ;  /* 0x00000000bb007221 */ /* 0x001fe20000010000 */
[----:B---3--:R-:W-:-:S06]  /*de40*/  FADD.FTZ R3, R189, R3 ;  /* 0x00000003bd037221 */ /* 0x008fcc0000010000 */
[----:B------:R-:W0:Y:S08]  /*de50*/  MUFU.EX2 R191, R191 ;  /* 0x000000bf00bf7308 */ /* 0x000e300000000800 */
[----:B------:R-:W3:Y:S01]  /*de60*/  MUFU.EX2 R174, R186 ;  /* 0x000000ba00ae7308 */ /* 0x000ee20000000800 */
[----:B-1----:R-:W-:Y:S01]  /*de70*/  FADD.FTZ R0, R188, R0 ;  /* 0x00000000bc007221 */ /* 0x002fe20000010000 */
[----:B----4-:R-:W-:-:S06]  /*de80*/  FADD.FTZ R3, R172, R3 ;  /* 0x00000003ac037221 */ /* 0x010fcc0000010000 */
[----:B------:R-:W1:Y:S08]  /*de90*/  MUFU.EX2 R175, R194 ;  /* 0x000000c200af7308 */ /* 0x000e700000000800 */
[----:B------:R-:W4:Y:S01]  /*dea0*/  MUFU.EX2 R193, R193 ;  /* 0x000000c100c17308 */ /* 0x000f220000000800 */
[----:B--2---:R-:W-:Y:S01]  /*deb0*/  FADD.FTZ R0, R190, R0 ;  /* 0x00000000be007221 */ /* 0x004fe20000010000 */
[----:B-----5:R-:W-:Y:S01]  /*dec0*/  FADD.FTZ R3, R192, R3 ;  /* 0x00000003c0037221 */ /* 0x020fe20000010000 */
[----:B------:R-:W-:-:S02]  /*ded0*/  F2FP.BF16.F32.PACK_AB R158, R199, R154 ;  /* 0x0000009ac79e723e */ /* 0x000fc400000010ff */
[----:B0-----:R-:W-:Y:S01]  /*dee0*/  FADD.FTZ R0, R191, R0 ;  /* 0x00000000bf007221 */ /* 0x001fe20000010000 */
[----:B---3--:R-:W-:Y:S01]  /*def0*/  FADD.FTZ R3, R174, R3 ;  /* 0x00000003ae037221 */ /* 0x008fe20000010000 */
[----:B------:R-:W-:Y:S01]  /*df00*/  F2FP.BF16.F32.PACK_AB R154, R164, R214 ;  /* 0x000000d6a49a723e */ /* 0x000fe200000010ff */
[----:B------:R-:W-:Y:S01]  /*df10*/  FMUL.FTZ R24, R24, R177 ;  /* 0x000000b118187220 */ /* 0x000fe20000410000 */
[----:B------:R-:W-:Y:S01]  /*df20*/  F2FP.BF16.F32.PACK_AB R164, R218, R173 ;  /* 0x000000addaa4723e */ /* 0x000fe200000010ff */
[----:B-1----:R-:W-:Y:S01]  /*df30*/  FADD.FTZ R0, R175, R0 ;  /* 0x00000000af007221 */ /* 0x002fe20000010000 */
[----:B------:R-:W-:Y:S01]  /*df40*/  F2FP.BF16.F32.PACK_AB R166, R181, R166 ;  /* 0x000000a6b5a6723e */ /* 0x000fe200000010ff */
[----:B------:R-:W-:Y:S01]  /*df50*/  FMUL.FTZ R25, R25, R177 ;  /* 0x000000b119197220 */ /* 0x000fe20000410000 */
[----:B------:R-:W-:Y:S01]  /*df60*/  F2FP.BF16.F32.PACK_AB R167, R179, R167 ;  /* 0x000000a7b3a7723e */ /* 0x000fe200000010ff */
[-C--:B------:R-:W-:Y:S01]  /*df70*/  FMUL.FTZ R28, R28, R177.reuse ;  /* 0x000000b11c1c7220 */ /* 0x080fe20000410000 */
[----:B------:R-:W-:Y:S01]  /*df80*/  F2FP.BF16.F32.PACK_AB R168, R184, R168 ;  /* 0x000000a8b8a8723e */ /* 0x000fe200000010ff */
[-C--:B------:R-:W-:Y:S01]  /*df90*/  FMUL.FTZ R29, R29, R177.reuse ;  /* 0x000000b11d1d7220 */ /* 0x080fe20000410000 */
[----:B------:R-:W-:Y:S01]  /*dfa0*/  F2FP.BF16.F32.PACK_AB R169, R183, R182 ;  /* 0x000000b6b7a9723e */ /* 0x000fe200000010ff */
[----:B----4-:R-:W-:Y:S01]  /*dfb0*/  FADD.FTZ R3, R193, R3 ;  /* 0x00000003c1037221 */ /* 0x010fe20000010000 */
[----:B------:R-:W-:Y:S01]  /*dfc0*/  F2FP.BF16.F32.PACK_AB R170, R189, R170 ;  /* 0x000000aabdaa723e */ /* 0x000fe200000010ff */
[----:B------:R-:W-:Y:S01]  /*dfd0*/  FMUL.FTZ R32, R32, R177 ;  /* 0x000000b120207220 */ /* 0x000fe20000410000 */
[----:B------:R-:W-:Y:S01]  /*dfe0*/  F2FP.BF16.F32.PACK_AB R171, R187, R171 ;  /* 0x000000abbbab723e */ /* 0x000fe200000010ff */
[-C--:B------:R-:W-:Y:S01]  /*dff0*/  FMUL.FTZ R33, R33, R177.reuse ;  /* 0x000000b121217220 */ /* 0x080fe20000410000 */
[----:B------:R-:W-:Y:S01]  /*e000*/  F2FP.BF16.F32.PACK_AB R172, R192, R172 ;  /* 0x000000acc0ac723e */ /* 0x000fe200000010ff */
[-C--:B------:R-:W-:Y:S01]  /*e010*/  FMUL.FTZ R36, R36, R177.reuse ;  /* 0x000000b124247220 */ /* 0x080fe20000410000 */
[----:B------:R-:W-:Y:S01]  /*e020*/  F2FP.BF16.F32.PACK_AB R173, R190, R188 ;  /* 0x000000bcbead723e */ /* 0x000fe200000010ff */
[-C--:B------:R-:W-:Y:S01]  /*e030*/  FMUL.FTZ R37, R37, R177.reuse ;  /* 0x000000b125257220 */ /* 0x080fe20000410000 */
[----:B------:R-:W-:Y:S01]  /*e040*/  F2FP.BF16.F32.PACK_AB R174, R193, R174 ;  /* 0x000000aec1ae723e */ /* 0x000fe200000010ff */
[----:B------:R-:W-:Y:S01]  /*e050*/  FMUL.FTZ R40, R40, R177 ;  /* 0x000000b128287220 */ /* 0x000fe20000410000 */
[----:B------:R-:W-:Y:S01]  /*e060*/  F2FP.BF16.F32.PACK_AB R175, R175, R191 ;  /* 0x000000bfafaf723e */ /* 0x000fe200000010ff */
        /* <DEDUP_REMOVED lines=119> */
[----:B------:R-:W-:Y:S06]  /*e7e0*/  @!P0 BRA `(.L_x_5284) ;  /* 0x0000000000048947 */ /* 0x000fec0003800000 */
[----:B------:R-:W-:Y:S01]  /*e7f0*/  BPT.TRAP 0x1 ;  /* 0x000000040000795c */ /* 0x000fe20000300000 */
.L_x_5284:
[----:B------:R0:W1:Y:S01]  /*e800*/  SYNCS.PHASECHK.TRANS64.TRYWAIT P1, [R14+URZ+0x22850], R15 ;  /* 0x0228500f0e0075a7 */ /* 0x000062000802017f */
[----:B------:R-:W-:Y:S05]  /*e810*/  @!P0 BRA `(.L_x_5285) ;  /* 0x0000000000048947 */ /* 0x000fea0003800000 */
[----:B------:R-:W-:Y:S01]  /*e820*/  BPT.TRAP 0x1 ;  /* 0x000000040000795c */ /* 0x000fe20000300000 */
.L_x_5285:
[----:B------:R-:W-:Y:S04]  /*e830*/  BSSY B0, `(.L_x_5286) ;  /* 0x0000004000007945 */ /* 0x000fe80003800000 */
[----:B-1----:R-:W-:Y:S05]  /*e840*/  @P1 BRA `(.L_x_5287) ;  /* 0x0000000000081947 */ /* 0x002fea0003800000 */
[----:B------:R-:W1:Y:S02]  /*e850*/  SYNCS.PHASECHK.TRANS64.TRYWAIT P1, [R14+URZ+0x22850], R15 ;  /* 0x0228500f0e0075a7 */ /* 0x000e64000802017f */
[----:B-1----:R-:W-:Y:S05]  /*e860*/  @!P1 BRA `(.L_x_5288) ;  /* 0x000000e400ac9947 */ /* 0x002fea0003800000 */
.L_x_5287:
[----:B------:R-:W-:Y:S05]  /*e870*/  BSYNC B0 ;  /* 0x0000000000007941 */ /* 0x000fea0003800000 */
.L_x_5286:
[----:B------:R-:W2:Y:S01]  /*e880*/  S2R R177, SR_TID.X ;  /* 0x0000000000b17919 */ /* 0x000ea20000002100 */
[----:B------:R-:W-:Y:S05]  /*e890*/  WARPSYNC.ALL ;  /* 0x0000000000007948 */ /* 0x000fea0003800000 */
[----:B------:R-:W-:Y:S02]  /*e8a0*/  IMAD R178, R22, 0xc00, R227 ;  /* 0x00000c0016b27824 */ /* 0x000fe400078e02e3 */
[----:B------:R-:W-:-:S03]  /*e8b0*/  IMAD.MOV.U32 R179, RZ, RZ, 0x40000040 ;  /* 0x40000040ffb37424 */ /* 0x000fc600078e00ff */
[----:B------:R-:W-:Y:S02]  /*e8c0*/  R2UR UR6, R178 ;  /* 0x00000000b20672ca */ /* 0x000fe400000e0000 */
[----:B------:R-:W-:Y:S01]  /*e8d0*/  R2UR UR7, R179 ;  /* 0x00000000b30772ca */ /* 0x000fe200000e0000 */
[----:B------:R-:W-:Y:S01]  /*e8e0*/  IMAD.MOV.U32 R179, RZ, RZ, 0x40000040 ;  /* 0x40000040ffb37424 */ /* 0x000fe200078e00ff */
[----:B--2---:R-:W-:-:S05]  /*e8f0*/  SHF.R.U32.HI R177, RZ, 0x7, R177 ;  /* 0x00000007ffb17819 */ /* 0x004fca00000116b1 */
[----:B01----:R-:W-:-:S05]  /*e900*/  VIADD R15, R177, 0x8 ;  /* 0x00000008b10f7836 */ /* 0x003fca0000000000 */
[----:B------:R0:W-:Y:S06]  /*e910*/  BAR.SYNC.DEFER_BLOCKING R15, 0x100 ;  /* 0x0004000f0000751d */ /* 0x0001ec0000010000 */
[----:B------:R-:W-:-:S06]  /*e920*/  WARPGROUP.ARRIVE ;  /* 0x00000000000079c5 */ /* 0x000fcc0000000000 */
[----:B------:R-:W-:Y:S03]  /*e930*/  HGMMA.64x256x16.F32.BF16 R24, R156, gdesc[UR4].tnspB, R24, gsb0 ;  /* 0x43e000049c187df0 */ /* 0x000fe60008001818 */
[----:B------:R-:W-:Y:S02]  /*e940*/  WARPGROUP.DEPBAR.LE gsb0, 0x0 ;  /* 0x00008000000079c5 */ /* 0x000fe40000010000 */
[----:B------:R-:W-:Y:S01]  /*e950*/  VIADD R156, R178, 0x80 ;  /* 0x00000080b29c7836 */ /* 0x000fe20000000000 */
[----:B------:R-:W-:Y:S01]  /*e960*/  WARPGROUP.ARRIVE ;  /* 0x00000000000079c5 */ /* 0x000fe20000000000 */
[----:B------:R-:W-:-:S03]  /*e970*/  IMAD.MOV.U32 R157, RZ, RZ, 0x40000040 ;  /* 0x40000040ff9d7424 */ /* 0x000fc600078e00ff */
[----:B------:R-:W-:Y:S02]  /*e980*/  R2UR UR6, R156 ;  /* 0x000000009c0672ca */ /* 0x000fe400000e0000 */
[----:B------:R-:W-:-:S15]  /*e990*/  R2UR UR7, R157 ;  /* 0x000000009d0772ca */ /* 0x000fde00000e0000 */
[----:B------:R-:W-:-:S01]  /*e9a0*/  NOP ;  /* 0x0000000000007918 */ /* 0x000fc20000000000 */
        /* <DEDUP_REMOVED lines=11> */
[C---:B------:R-:W-:Y:S01]  /*ea60*/  VIADD R152, R178.reuse, 0x200 ;  /* 0x00000200b2987836 */ /* 0x040fe20000000000 */
[----:B------:R-:W-:Y:S01]  /*ea70*/  R2UR UR7, R153 ;  /* 0x00000000990772ca */ /* 0x000fe200000e0000 */
[----:B------:R-:W-:Y:S01]  /*ea80*/  VIADD R178, R178, 0x280 ;  /* 0x00000280b2b27836 */ /* 0x000fe20000000000 */
[----:B------:R-:W-:Y:S01]  /*ea90*/  MOV R153, 0x40000040 ;  /* 0x4000004000997802 */ /* 0x000fe20000000f00 */
[----:B------:R-:W-:Y:S02]  /*eaa0*/  WARPGROUP.DEPBAR.LE gsb0, 0x0 ;  /* 0x00008000000079c5 */ /* 0x000fe40000010000 */
[----:B------:R-:W-:-:S15]  /*eab0*/  WARPGROUP.ARRIVE ;  /* 0x00000000000079c5 */ /* 0x000fde0000000000 */
[----:B------:R-:W-:-:S05]  /*eac0*/  NOP ;  /* 0x0000000000007918 */ /* 0x000fca0000000000 */
        /* <DEDUP_REMOVED lines=16> */
.L_x_5289:
[----:B------:R-:W0:Y:S01]  /*ebd0*/  S2R R15, SR_CgaCtaId ;  /* 0x00000000000f7919 */ /* 0x000e220000008800 */
[C---:B------:R-:W-:Y:S01]  /*ebe0*/  ISETP.GT.AND P1, PT, R13.reuse, R221, PT ;  /* 0x000000dd0d00720c */ /* 0x040fe20003f24270 */
[----:B------:R-:W-:Y:S02]  /*ebf0*/  VIADD R14, R14, 0x22860 ;  /* 0x000228600e0e7836 */ /* 0x000fe40000000000 */
[----:B------:R-:W-:Y:S02]  /*ec00*/  VIADD R13, R13, 0xffffffff ;  /* 0xffffffff0d0d7836 */ /* 0x000fe40000000000 */
[----:B------:R-:W-:Y:S02]  /*ec10*/  IMAD.MOV.U32 R215, RZ, RZ, R176 ;  /* 0x000000ffffd77224 */ /* 0x000fe400078e00b0 */
[----:B------:R-:W-:Y:S01]  /*ec20*/  IMAD.MOV.U32 R214, RZ, RZ, R20 ;  /* 0x000000ffffd67224 */ /* 0x000fe200078e0014 */
[----:B0-----:R-:W-:-:S04]  /*ec30*/  PRMT R14, R15, 0x654, R14 ;  /* 0x000006540f0e7816 */ /* 0x001fc8000000000e */
[----:B------:R0:W-:Y:S01]  /*ec40*/  SYNCS.ARRIVE.TRANS64.RED.A1T0 RZ, [R14+URZ], RZ ;  /* 0x000000ff0eff79a7 */ /* 0x0001e2000810043f */
[----:B------:R-:W-:Y:S05]  /*ec50*/  @P1 BRA `(.L_x_5290) ;  /* 0xffffffd000e81947 */ /* 0x000fea000383ffff */
.L_x_5278:
[----:B------:R-:W-:-:S13]  /*ec60*/  ISETP.GE.AND P1, PT, R13, RZ, PT ;  /* 0x000000ff0d00720c */ /* 0x000fda0003f26270 */
[----:B------:R-:W-:Y:S05]  /*ec70*/  @!P1 BRA `(.L_x_5291) ;  /* 0x0000002400489947 */ /* 0x000fea0003800000 */
[----:B------:R-:W-:Y:S02]  /*ec80*/  IMAD.MOV.U32 R214, RZ, RZ, R176 ;  /* 0x000000ffffd67224 */ /* 0x000fe400078e00b0 */
[----:B------:R-:W-:-:S07]  /*ec90*/  IMAD.MOV.U32 R215, RZ, RZ, R20 ;  /* 0x000000ffffd77224 */ /* 0x000fce00078e0014 */
.L_x_5303:
[----:B------:R-:W-:Y:S01]  /*eca0*/  VIADD R22, R22, 0x1 ;  /* 0x0000000116167836 */ /* 0x000fe20000000000 */
[----:B------:R-:W-:Y:S05]  /*ecb0*/  YIELD ;  /* 0x0000000000007946 */ /* 0x000fea0003800000 */
[----:B------:R-:W-:-:S04]  /*ecc0*/  ISETP.NE.AND P1, PT, R22, 0x2, PT ;  /* 0x000000021600780c */ /* 0x000fc80003f25270 */
[----:B------:R-:W-:Y:S02]  /*ecd0*/  SEL R15, RZ, 0x1, P1 ;  /* 0x00000001ff0f7807 */ /* 0x000fe40000800000 */
[----:B------:R-:W-:Y:S02]  /*ece0*/  SEL R22, R22, RZ, P1 ;  /* 0x000000ff16167207 */ /* 0x000fe40000800000 */
[----:B------:R-:W-:Y:S01]  /*ecf0*/  LOP3.LUT R202, R202, R15, RZ, 0x3c, !PT ;  /* 0x0000000fcaca7212 */ /* 0x000fe200078e3cff */
[----:B-1----:R-:W-:Y:S06]  /*ed00*/  @!P0 BRA `(.L_x_5292) ;  /* 0x0000000000048947 */ /* 0x002fec0003800000 */
[----:B------:R-:W-:Y:S01]  /*ed10*/  BPT.TRAP 0x1 ;  /* 0x000000040000795c */ /* 0x000fe20000300000 */
.L_x_5292:
[----:B0-----:R-:W-:Y:S01]  /*ed20*/  IMAD R14, R22, 0x8, R19 ;  /* 0x00000008160e7824 */ /* 0x001fe200078e0213 */
[----:B------:R-:W-:-:S04]  /*ed30*/  SHF.L.U32 R15, R202, 0x1f, RZ ;  /* 0x0000001fca0f7819 */ /* 0x000fc800000006ff */
[----:B------:R0:W1:Y:S01]  /*ed40*/  SYNCS.PHASECHK.TRANS64.TRYWAIT P1, [R14+URZ+0x22830], R15 ;  /* 0x0228300f0e0075a7 */ /* 0x000062000802017f */
[----:B------:R-:W-:Y:S05]  /*ed50*/  @!P0 BRA `(.L_x_5293) ;  /* 0x0000000000048947 */ /* 0x000fea0003800000 */
[----:B------:R-:W-:Y:S01]  /*ed60*/  BPT.TRAP 0x1 ;  /* 0x000000040000795c */ /* 0x000fe20000300000 */
.L_x_5293:
[----:B------:R-:W-:Y:S02]  /*ed70*/  IMAD R154, R22, 0x300, R228 ;  /* 0x00000300169a7824 */ /* 0x000fe400078e02e4 */
[----:B------:R-:W-:Y:S01]  /*ed80*/  IMAD.MOV.U32 R155, RZ, RZ, 0x40000040 ;  /* 0x40000040ff9b7424 */ /* 0x000fe200078e00ff */
[----:B-1----:R-:W-:Y:S06]  /*ed90*/  @P1 BRA `(.L_x_5294) ;  /* 0x0000000000081947 */ /* 0x002fec0003800000 */
[----:B------:R-:W1:Y:S02]  /*eda0*/  SYNCS.PHASECHK.TRANS64.TRYWAIT P1, [R14+URZ+0x22830], R15 ;  /* 0x0228300f0e0075a7 */ /* 0x000e64000802017f */
[----:B-1----:R-:W-:Y:S05]  /*edb0*/  @!P1 BRA `(.L_x_5295) ;  /* 0x000000e0006c9947 */ /* 0x002fea0003800000 */
.L_x_5294:
        /* <DEDUP_REMOVED lines=41> */
.L_x_5296:
        /* <DEDUP_REMOVED lines=51> */
[----:B------:R-:W-:-:S03]  /*f380*/  FMUL.FTZ R195, R195, UR36 ;  /* 0x00000024c3c37c20 */ /* 0x000fc60008410000 */
        /* <DEDUP_REMOVED lines=48> */
[----:B------:R-:W-:Y:S08]  /*f690*/  MUFU.TANH R220, R220 ;  /* 0x000000dc00dc7308 */ /* 0x000ff00000002400 */
[----:B------:R-:W-:Y:S01]  /*f6a0*/  MUFU.TANH R223, R223 ;  /* 0x000000df00df7308 */ /* 0x000fe20000002400 */
[----:B---3--:R-:W-:-:S02]  /*f6b0*/  FMNMX.FTZ R20, R20, R12, !PT ;  /* 0x0000000c14147209 */ /* 0x008fc40007810000 */
[----:B------:R-:W3:Y:S03]  /*f6c0*/  LDC R12, c[0x0][0x988] ;  /* 0x00026200ff0c7b82 */ /* 0x000ee60000000800 */
[C---:B------:R-:W-:Y:S02]  /*f6d0*/  FADD.FTZ R154, -R20.reuse, R215 ;  /* 0x000000d7149a7221 */ /* 0x040fe40000010100 */
[----:B------:R-:W-:Y:S08]  /*f6e0*/  MUFU.TANH R221, R221 ;  /* 0x000000dd00dd7308 */ /* 0x000ff00000002400 */
[----:B------:R-:W-:Y:S01]  /*f6f0*/  MUFU.TANH R222, R222 ;  /* 0x000000de00de7308 */ /* 0x000fe20000002400 */
[-C--:B---3--:R-:W-:Y:S01]  /*f700*/  FMUL.FTZ R155, R20, R12.reuse ;  /* 0x0000000c149b7220 */ /* 0x088fe20000410000 */
[----:B------:R-:W-:-:S03]  /*f710*/  FMUL.FTZ R154, R154, R12 ;  /* 0x0000000c9a9a7220 */ /* 0x000fc60000410000 */
        /* <DEDUP_REMOVED lines=12> */
[----:B------:R-:W4:Y:S01]  /*f7e0*/  MUFU.EX2 R152, R152 ;  /* 0x0000009800987308 */ /* 0x000f220000000800 */
[-CC-:B------:R-:W-:Y:S01]  /*f7f0*/  FFMA.FTZ R188, R188, R12.reuse, -R155.reuse ;  /* 0x0000000cbcbc7223 */ /* 0x180fe2000001089b */
[-CC-:B------:R-:W-:Y:S01]  /*f800*/  FFMA.FTZ R165, R165, R12.reuse, -R155.reuse ;  /* 0x0000000ca5a57223 */ /* 0x180fe2000001089b */
[-CC-:B------:R-:W-:Y:S01]  /*f810*/  FFMA.FTZ R169, R169, R12.reuse, -R155.reuse ;  /* 0x0000000ca9a97223 */ /* 0x180fe2000001089b */
[-CC-:B------:R-:W-:Y:S01]  /*f820*/  FFMA.FTZ R172, R172, R12.reuse, -R155.reuse ;  /* 0x0000000cacac7223 */ /* 0x180fe2000001089b */
[-CC-:B------:R-:W-:Y:S01]  /*f830*/  FFMA.FTZ R180, R180, R12.reuse, -R155.reuse ;  /* 0x0000000cb4b47223 */ /* 0x180fe2000001089b */
[-CC-:B------:R-:W-:Y:S01]  /*f840*/  FFMA.FTZ R181, R181, R12.reuse, -R155.reuse ;  /* 0x0000000cb5b57223 */ /* 0x180fe2000001089b */
[-CC-:B------:R-:W-:Y:S01]  /*f850*/  FFMA.FTZ R184, R184, R12.reuse, -R155.reuse ;  /* 0x0000000cb8b87223 */ /* 0x180fe2000001089b */
[----:B------:R-:W5:Y:S01]  /*f860*/  MUFU.EX2 R153, R153 ;  /* 0x0000009900997308 */ /* 0x000f620000000800 */
[-CC-:B------:R-:W-:Y:S01]  /*f870*/  FFMA.FTZ R185, R185, R12.reuse, -R155.reuse ;  /* 0x0000000cb9b97223 */ /* 0x180fe2000001089b */
[-CC-:B------:R-:W-:Y:S01]  /*f880*/  FFMA.FTZ R189, R189, R12.reuse, -R155.reuse ;  /* 0x0000000cbdbd7223 */ /* 0x180fe2000001089b */
[-CC-:B------:R-:W-:Y:S01]  /*f890*/  FFMA.FTZ R192, R192, R12.reuse, -R155.reuse ;  /* 0x0000000cc0c07223 */ /* 0x180fe2000001089b */
[-CC-:B------:R-:W-:Y:S01]  /*f8a0*/  FFMA.FTZ R193, R193, R12.reuse, -R155.reuse ;  /* 0x0000000cc1c17223 */ /* 0x180fe2000001089b */
[-CC-:B------:R-:W-:Y:S01]  /*f8b0*/  FFMA.FTZ R196, R196, R12.reuse, -R155.reuse ;  /* 0x0000000cc4c47223 */ /* 0x180fe2000001089b */
[----:B------:R-:W-:Y:S01]  /*f8c0*/  FFMA.FTZ R155, R197, R12, -R155 ;  /* 0x0000000cc59b7223 */ /* 0x000fe2000001089b */
[----:B---3--:R-:W-:Y:S01]  /*f8d0*/  FMUL.FTZ R24, R24, R177 ;  /* 0x000000b118187220 */ /* 0x008fe20000410000 */
[----:B------:R3:W0:Y:S01]  /*f8e0*/  MUFU.EX2 R154, R156 ;  /* 0x0000009c009a7308 */ /* 0x0006220000000800 */
[----:B----4-:R-:W-:Y:S01]  /*f8f0*/  FFMA.FTZ R3, R177, R3, R152 ;  /* 0x00000003b1037223 */ /* 0x010fe20000010098 */
[-C--:B------:R-:W-:Y:S01]  /*f900*/  FMUL.FTZ R25, R25, R177.reuse ;  /* 0x000000b119197220 */ /* 0x080fe20000410000 */
[-C--:B------:R-:W-:Y:S01]  /*f910*/  FMUL.FTZ R28, R28, R177.reuse ;  /* 0x000000b11c1c7220 */ /* 0x080fe20000410000 */
[-C--:B------:R-:W-:Y:S01]  /*f920*/  FMUL.FTZ R29, R29, R177.reuse ;  /* 0x000000b11d1d7220 */ /* 0x080fe20000410000 */
[-C--:B------:R-:W-:Y:S01]  /*f930*/  FMUL.FTZ R32, R32, R177.reuse ;  /* 0x000000b120207220 */ /* 0x080fe20000410000 */
[-C--:B------:R-:W-:Y:S01]  /*f940*/  FMUL.FTZ R33, R33, R177.reuse ;  /* 0x000000b121217220 */ /* 0x080fe20000410000 */
[-C--:B------:R-:W-:Y:S01]  /*f950*/  FMUL.FTZ R36, R36, R177.reuse ;  /* 0x000000b124247220 */ /* 0x080fe20000410000 */
[----:B------:R-:W4:Y:S01]  /*f960*/  MUFU.EX2 R157, R157 ;  /* 0x0000009d009d7308 */ /* 0x000f220000000800 */
[C---:B-----5:R-:W-:Y:S01]  /*f970*/  FADD.FTZ R3, R153.reuse, R3 ;  /* 0x0000000399037221 */ /* 0x060fe20000010000 */
[----:B------:R-:W-:Y:S01]  /*f980*/  F2FP.BF16.F32.PACK_AB R152, R153, R152 ;  /* 0x000000989998723e */ /* 0x000fe200000010ff */
[----:B------:R-:W-:Y:S01]  /*f990*/  FMUL.FTZ R153, R175, UR36 ;  /* 0x00000024af997c20 */ /* 0x000fe20008410000 */
[----:B---3--:R-:W-:Y:S01]  /*f9a0*/  FMUL.FTZ R156, R178, UR36 ;  /* 0x00000024b29c7c20 */ /* 0x008fe20008410000 */
        /* <DEDUP_REMOVED lines=12> */
[C---:B----4-:R-:W-:Y:S01]  /*fa70*/  FADD.FTZ R3, R157.reuse, R3 ;  /* 0x000000039d037221 */ /* 0x050fe20000010000 */
[----:B------:R-:W-:Y:S01]  /*fa80*/  F2FP.BF16.F32.PACK_AB R154, R157, R154 ;  /* 0x0000009a9d9a723e */ /* 0x000fe200000010ff */
[----:B------:R-:W-:Y:S01]  /*fa90*/  FMUL.FTZ R157, R179, UR36 ;  /* 0x00000024b39d7c20 */ /* 0x000fe20008410000 */
[-C--:B------:R-:W-:Y:S01]  /*faa0*/  FMUL.FTZ R56, R56, R177.reuse ;  /* 0x000000b138387220 */ /* 0x080fe20000410000 */
[-C--:B------:R-:W-:Y:S01]  /*fab0*/  FMUL.FTZ R57, R57, R177.reuse ;  /* 0x000000b139397220 */ /* 0x080fe20000410000 */
[-C--:B------:R-:W-:Y:S01]  /*fac0*/  FMUL.FTZ R60, R60, R177.reuse ;  /* 0x000000b13c3c7220 */ /* 0x080fe20000410000 */
[-C--:B------:R-:W-:Y:S01]  /*fad0*/  FMUL.FTZ R61, R61, R177.reuse ;  /* 0x000000b13d3d7220 */ /* 0x080fe20000410000 */
[----:B------:R-:W4:Y:S01]  /*fae0*/  MUFU.TANH R153, R153 ;  /* 0x0000009900997308 */ /* 0x000f220000002400 */
[----:B---3--:R-:W-:Y:S01]  /*faf0*/  FADD.FTZ R3, R160, R3 ;  /* 0x00000003a0037221 */ /* 0x008fe20000010000 */
[-C--:B------:R-:W-:Y:S01]  /*fb00*/  FMUL.FTZ R64, R64, R177.reuse ;  /* 0x000000b140407220 */ /* 0x080fe20000410000 */
[-C--:B------:R-:W-:Y:S01]  /*fb10*/  FMUL.FTZ R65, R65, R177.reuse ;  /* 0x000000b141417220 */ /* 0x080fe20000410000 */
[-C--:B------:R-:W-:Y:S01]  /*fb20*/  FMUL.FTZ R68, R68, R177.reuse ;  /* 0x000000b144447220 */ /* 0x080fe20000410000 */
[-C--:B------:R-:W-:Y:S01]  /*fb30*/  FMUL.FTZ R69, R69, R177.reuse ;  /* 0x000000b145457220 */ /* 0x080fe20000410000 */
[-C--:B------:R-:W-:Y:S01]  /*fb40*/  FMUL.FTZ R72, R72, R177.reuse ;  /* 0x000000b148487220 */ /* 0x080fe20000410000 */
[-C--:B------:R-:W-:Y:S01]  /*fb50*/  FMUL.FTZ R73, R73, R177.reuse ;  /* 0x000000b149497220 */ /* 0x080fe20000410000 */
[----:B------:R-:W3:Y:S01]  /*fb60*/  MUFU.TANH R156, R156 ;  /* 0x0000009c009c7308 */ /* 0x000ee20000002400 */
[C---:B0-----:R-:W-:Y:S01]  /*fb70*/  FADD.FTZ R3, R161.reuse, R3 ;  /* 0x00000003a1037221 */ /* 0x041fe20000010000 */
[----:B------:R-:W-:Y:S01]  /*fb80*/  F2FP.BF16.F32.PACK_AB R168, R161, R160 ;  /* 0x000000a0a1a8723e */ /* 0x000fe200000010ff */
[----:B------:R-:W-:Y:S01]  /*fb90*/  FMUL.FTZ R160, R182, UR36 ;  /* 0x00000024b6a07c20 */ /* 0x000fe20008410000 */
[----:B------:R-:W-:Y:S01]  /*fba0*/  FMNMX.FTZ R161, R218, R214, !PT ;  /* 0x000000d6daa17209 */ /* 0x000fe20007810000 */
[-C--:B------:R-:W-:Y:S01]  /*fbb0*/  FMUL.FTZ R76, R76, R177.reuse ;  /* 0x000000b14c4c7220 */ /* 0x080fe20000410000 */
[-C--:B------:R-:W-:Y:S01]  /*fbc0*/  FMUL.FTZ R77, R77, R177.reuse ;  /* 0x000000b14d4d7220 */ /* 0x080fe20000410000 */
[----:B------:R-:W-:Y:S01]  /*fbd0*/  FMUL.FTZ R80, R80, R177 ;  /* 0x000000b150507220 */ /* 0x000fe20000410000 */
[----:B------:R-:W-:Y:S01]  /*fbe0*/  FMNMX.FTZ R161, R217, R161, !PT ;  /* 0x000000a1d9a17209 */ /* 0x000fe20007810000 */
[----:B------:R-:W0:Y:S01]  /*fbf0*/  MUFU.TANH R157, R157 ;  /* 0x0000009d009d7308 */ /* 0x000e220000002400 */
[-C--:B------:R-:W-:Y:S01]  /*fc00*/  FMUL.FTZ R81, R81, R177.reuse ;  /* 0x000000b151517220 */ /* 0x080fe20000410000 */
[----:B------:R-:W-:Y:S01]  /*fc10*/  FMUL.FTZ R84, R84, R177 ;  /* 0x000000b154547220 */ /* 0x000fe20000410000 */
[----:B------:R-:W-:Y:S01]  /*fc20*/  FMNMX.FTZ R162, R216, R161, !PT ;  /* 0x000000a1d8a27209 */ /* 0x000fe20007810000 */
[-C--:B------:R-:W-:Y:S01]  /*fc30*/  FMUL.FTZ R85, R85, R177.reuse ;  /* 0x000000b155557220 */ /* 0x080fe20000410000 */
[-C--:B------:R-:W-:Y:S01]  /*fc40*/  FMUL.FTZ R88, R88, R177.reuse ;  /* 0x000000b158587220 */ /* 0x080fe20000410000 */
[-C--:B------:R-:W-:Y:S01]  /*fc50*/  FMUL.FTZ R89, R89, R177.reuse ;  /* 0x000000b159597220 */ /* 0x080fe20000410000 */
[----:B------:R-:W-:Y:S01]  /*fc60*/  FMNMX.FTZ R162, R226, R162, !PT ;  /* 0x000000a2e2a27209 */ /* 0x000fe20007810000 */
[----:B------:R-:W5:Y:S01]  /*fc70*/  MUFU.TANH R160, R160 ;  /* 0x000000a000a07308 */ /* 0x000f620000002400 */
[-C--:B------:R-:W-:Y:S01]  /*fc80*/  FMUL.FTZ R92, R92, R177.reuse ;  /* 0x000000b15c5c7220 */ /* 0x080fe20000410000 */
[-C--:B------:R-:W-:Y:S01]  /*fc90*/  FMUL.FTZ R93, R93, R177.reuse ;  /* 0x000000b15d5d7220 */ /* 0x080fe20000410000 */
[----:B------:R-:W-:Y:S01]  /*fca0*/  FMNMX.FTZ R163, R225, R162, !PT ;  /* 0x000000a2e1a37209 */ /* 0x000fe20007810000 */
[-C--:B------:R-:W-:Y:S01]  /*fcb0*/  FMUL.FTZ R96, R96, R177.reuse ;  /* 0x000000b160607220 */ /* 0x080fe20000410000 */
[-C--:B------:R-:W-:Y:S01]  /*fcc0*/  FMUL.FTZ R97, R97, R177.reuse ;  /* 0x000000b161617220 */ /* 0x080fe20000410000 */
[----:B------:R-:W-:Y:S01]  /*fcd0*/  FMUL.FTZ R100, R100, R177 ;  /* 0x000000b164647220 */ /* 0x000fe20000410000 */
[----:B------:R-:W-:Y:S01]  /*fce0*/  FMNMX.FTZ R163, R224, R163, !PT ;  /* 0x000000a3e0a37209 */ /* 0x000fe20007810000 */
[----:B------:R-:W1:Y:S01]  /*fcf0*/  MUFU.TANH R161, R183 ;  /* 0x000000b700a17308 */ /* 0x000e620000002400 */
[-C--:B------:R-:W-:Y:S01]  /*fd00*/  FMUL.FTZ R101, R101, R177.reuse ;  /* 0x000000b165657220 */ /* 0x080fe20000410000 */
[----:B------:R-:W-:Y:S01]  /*fd10*/  FMUL.FTZ R104, R104, R177 ;  /* 0x000000b168687220 */ /* 0x000fe20000410000 */
[----:B------:R-:W-:Y:S01]  /*fd20*/  FMNMX.FTZ R166, R219, R163, !PT ;  /* 0x000000a3dba67209 */ /* 0x000fe20007810000 */
[-C--:B------:R-:W-:Y:S01]  /*fd30*/  FMUL.FTZ R105, R105, R177.reuse ;  /* 0x000000b169697220 */ /* 0x080fe20000410000 */
[-C--:B------:R-:W-:Y:S01]  /*fd40*/  FMUL.FTZ R108, R108, R177.reuse ;  /* 0x000000b16c6c7220 */ /* 0x080fe20000410000 */
[-C--:B------:R-:W-:Y:S01]  /*fd50*/  FMUL.FTZ R109, R109, R177.reuse ;  /* 0x000000b16d6d7220 */ /* 0x080fe20000410000 */
[----:B------:R-:W-:Y:S01]  /*fd60*/  FMNMX.FTZ R166, R220, R166, !PT ;  /* 0x000000a6dca67209 */ /* 0x000fe20007810000 */
[----:B------:R2:W1:Y:S01]  /*fd70*/  MUFU.TANH R162, R186 ;  /* 0x000000ba00a27308 */ /* 0x0004620000002400 */
[-C--:B------:R-:W-:Y:S01]  /*fd80*/  FMUL.FTZ R112, R112, R177.reuse ;  /* 0x000000b170707220 */ /* 0x080fe20000410000 */
[-C--:B------:R-:W-:Y:S01]  /*fd90*/  FMUL.FTZ R113, R113, R177.reuse ;  /* 0x000000b171717220 */ /* 0x080fe20000410000 */
[----:B------:R-:W-:Y:S01]  /*fda0*/  FMNMX.FTZ R167, R223, R166, !PT ;  /* 0x000000a6dfa77209 */ /* 0x000fe20007810000 */
[-C--:B------:R-:W-:Y:S01]  /*fdb0*/  FMUL.FTZ R116, R116, R177.reuse ;  /* 0x000000b174747220 */ /* 0x080fe20000410000 */
[-C--:B------:R-:W-:Y:S01]  /*fdc0*/  FMUL.FTZ R117, R117, R177.reuse ;  /* 0x000000b175757220 */ /* 0x080fe20000410000 */
[----:B------:R-:W-:Y:S01]  /*fdd0*/  FMUL.FTZ R120, R120, R177 ;  /* 0x000000b178787220 */ /* 0x000fe20000410000 */
[----:B------:R-:W-:Y:S01]  /*fde0*/  FMNMX.FTZ R167, R221, R167, !PT ;  /* 0x000000a7dda77209 */ /* 0x000fe20007810000 */
[----:B------:R3:W1:Y:S01]  /*fdf0*/  MUFU.TANH R163, R187 ;  /* 0x000000bb00a37308 */ /* 0x0006620000002400 */
[----:B--2---:R-:W-:Y:S01]  /*fe00*/  FMUL.FTZ R186, R198, UR36 ;  /* 0x00000024c6ba7c20 */ /* 0x004fe20008410000 */
[----:B------:R-:W-:Y:S01]  /*fe10*/  FMUL.FTZ R121, R121, R177 ;  /* 0x000000b179797220 */ /* 0x000fe20000410000 */
[----:B------:R-:W-:Y:S01]  /*fe20*/  FMNMX.FTZ R170, R222, R167, !PT ;  /* 0x000000a7deaa7209 */ /* 0x000fe20007810000 */
[-C--:B------:R-:W-:Y:S01]  /*fe30*/  FMUL.FTZ R124, R124, R177.reuse ;  /* 0x000000b17c7c7220 */ /* 0x080fe20000410000 */
[-C--:B------:R-:W-:Y:S01]  /*fe40*/  FMUL.FTZ R125, R125, R177.reuse ;  /* 0x000000b17d7d7220 */ /* 0x080fe20000410000 */
[-C--:B------:R-:W-:Y:S01]  /*fe50*/  FMUL.FTZ R128, R128, R177.reuse ;  /* 0x000000b180807220 */ /* 0x080fe20000410000 */
[----:B----4-:R-:W-:Y:S01]  /*fe60*/  FMNMX.FTZ R170, R153, R170, !PT ;  /* 0x000000aa99aa7209 */ /* 0x010fe20007810000 */
[----:B------:R-:W2:Y:S01]  /*fe70*/  MUFU.TANH R166, R190 ;  /* 0x000000be00a67308 */ /* 0x000ea20000002400 */
[----:B---3--:R-:W-:Y:S01]  /*fe80*/  FMUL.FTZ R187, R199, UR36 ;  /* 0x00000024c7bb7c20 */ /* 0x008fe20008410000 */
[-C--:B------:R-:W-:Y:S01]  /*fe90*/  FMUL.FTZ R129, R129, R177.reuse ;  /* 0x000000b181817220 */ /* 0x080fe20000410000 */
[----:B------:R-:W-:Y:S01]  /*fea0*/  FMNMX.FTZ R171, R156, R170, !PT ;  /* 0x000000aa9cab7209 */ /* 0x000fe20007810000 */
[-C--:B------:R-:W-:Y:S01]  /*feb0*/  FMUL.FTZ R132, R132, R177.reuse ;  /* 0x000000b184847220 */ /* 0x080fe20000410000 */
[-C--:B------:R-:W-:Y:S01]  /*fec0*/  FMUL.FTZ R133, R133, R177.reuse ;  /* 0x000000b185857220 */ /* 0x080fe20000410000 */
[----:B------:R-:W-:Y:S01]  /*fed0*/  FMUL.FTZ R136, R136, R177 ;  /* 0x000000b188887220 */ /* 0x000fe20000410000 */
[----:B0-----:R-:W-:Y:S01]  /*fee0*/  FMNMX.FTZ R171, R157, R171, !PT ;  /* 0x000000ab9dab7209 */ /* 0x001fe20007810000 */
[----:B------:R-:W0:Y:S01]  /*fef0*/  MUFU.TANH R167, R191 ;  /* 0x000000bf00a77308 */ /* 0x000e220000002400 */
[-C--:B------:R-:W-:Y:S01]  /*ff00*/  FMUL.FTZ R137, R137, R177.reuse ;  /* 0x000000b189897220 */ /* 0x080fe20000410000 */
[----:B------:R-:W-:Y:S01]  /*ff10*/  FMUL.FTZ R140, R140, R177 ;  /* 0x000000b18c8c7220 */ /* 0x000fe20000410000 */
[----:B-----5:R-:W-:Y:S01]  /*ff20*/  FMNMX.FTZ R174, R160, R171, !PT ;  /* 0x000000aba0ae7209 */ /* 0x020fe20007810000 */
[-C--:B------:R-:W-:Y:S01]  /*ff30*/  FMUL.FTZ R141, R141, R177.reuse ;  /* 0x000000b18d8d7220 */ /* 0x080fe20000410000 */
[-C--:B------:R-:W-:Y:S01]  /*ff40*/  FMUL.FTZ R144, R144, R177.reuse ;  /* 0x000000b190907220 */ /* 0x080fe20000410000 */
[-C--:B------:R-:W-:Y:S01]  /*ff50*/  FMUL.FTZ R145, R145, R177.reuse ;  /* 0x000000b191917220 */ /* 0x080fe20000410000 */
[----:B-1----:R-:W-:Y:S01]  /*ff60*/  FMNMX.FTZ R174, R161, R174, !PT ;  /* 0x000000aea1ae7209 */ /* 0x002fe20007810000 */
[----:B------:R-:W1:Y:S01]  /*ff70*/  MUFU.TANH R170, R194 ;  /* 0x000000c200aa7308 */ /* 0x000e620000002400 */
[-C--:B------:R-:W-:Y:S01]  /*ff80*/  FMUL.FTZ R148, R148, R177.reuse ;  /* 0x000000b194947220 */ /* 0x080fe20000410000 */
[----:B------:R-:W-:Y:S01]  /*ff90*/  FMUL.FTZ R149, R149, R177 ;  /* 0x000000b195957220 */ /* 0x000fe20000410000 */
[----:B------:R-:W-:-:S04]  /*ffa0*/  FMNMX.FTZ R174, R162, R174, !PT ;  /* 0x000000aea2ae7209 */ /* 0x000fc80007810000 */
[----:B------:R-:W-:Y:S01]  /*ffb0*/  FMNMX.FTZ R174, R163, R174, !PT ;  /* 0x000000aea3ae7209 */ /* 0x000fe20007810000 */
[----:B------:R-:W3:Y:S03]  /*ffc0*/  MUFU.TANH R171, R195 ;  /* 0x000000c300ab7308 */ /* 0x000ee60000002400 */
[----:B--2---:R-:W-:-:S04]  /*ffd0*/  FMNMX.FTZ R174, R166, R174, !PT ;  /* 0x000000aea6ae7209 */ /* 0x004fc80007810000 */
[----:B0-----:R-:W-:Y:S01]  /*ffe0*/  FMNMX.FTZ R174, R167, R174, !PT ;  /* 0x000000aea7ae7209 */ /* 0x001fe20007810000 */
[----:B------:R-:W0:Y:S03]  /*fff0*/  MUFU.TANH R186, R186 ;  /* 0x000000ba00ba7308 */ /* 0x000e260000002400 */
[----:B-1----:R-:W-:-:S05]  /*10000*/  FMNMX.FTZ R174, R170, R174, !PT ;  /* 0x000000aeaaae7209 */ /* 0x002fca0007810000 */
[----:B------:R-:W1:Y:S01]  /*10010*/  MUFU.TANH R187, R187 ;  /* 0x000000bb00bb7308 */ /* 0x000e620000002400 */
[----:B---3--:R-:W-:-:S07]  /*10020*/  FMNMX.FTZ R174, R171, R174, !PT ;  /* 0x000000aeabae7209 */ /* 0x008fce0007810000 */
[----:B------:R-:W-:Y:S01]  /*10030*/  MUFU.EX2 R182, R173 ;  /* 0x000000ad00b67308 */ /* 0x000fe20000000800 */
[----:B0-----:R-:W-:-:S07]  /*10040*/  FMNMX.FTZ R174, R186, R174, !PT ;  /* 0x000000aebaae7209 */ /* 0x001fce0007810000 */
[----:B------:R-:W-:Y:S01]  /*10050*/  MUFU.EX2 R173, R176 ;  /* 0x000000b000ad7308 */ /* 0x000fe20000000800 */
[----:B-1----:R-:W-:-:S05]  /*10060*/  FMNMX.FTZ R174, R187, R174, !PT ;  /* 0x000000aebbae7209 */ /* 0x002fca0007810000 */
[----:B------:R-:W0:Y:S02]  /*10070*/  SHFL.BFLY PT, R175, R174, 0x2, 0x1f ;  /* 0x0c401f00aeaf7f89 */ /* 0x000e2400000e0000 */
[----:B------:R-:W1:Y:S08]  /*10080*/  MUFU.EX2 R178, R164 ;  /* 0x000000a400b27308 */ /* 0x000e700000000800 */
[----:B------:R-:W-:Y:S08]  /*10090*/  MUFU.EX2 R164, R158 ;  /* 0x0000009e00a47308 */ /* 0x000ff00000000800 */
[----:B------:R2:W-:Y:S01]  /*100a0*/  MUFU.EX2 R158, R188 ;  /* 0x000000bc009e7308 */ /* 0x0005e20000000800 */
[----:B-1----:R-:W-:Y:S01]  /*100b0*/  FADD.FTZ R3, R178, R3 ;  /* 0x00000003b2037221 */ /* 0x002fe20000010000 */
[----:B0-----:R-:W-:-:S06]  /*100c0*/  FMNMX.FTZ R174, R174, R175, !PT ;  /* 0x000000afaeae7209 */ /* 0x001fcc0007810000 */
[----:B------:R-:W-:Y:S01]  /*100d0*/  MUFU.EX2 R175, R172 ;  /* 0x000000ac00af7308 */ /* 0x000fe20000000800 */
[----:B------:R-:W0:Y:S07]  /*100e0*/  SHFL.BFLY PT, R183, R174, 0x1, 0x1f ;  /* 0x0c201f00aeb77f89 */ /* 0x000e2e00000e0000 */
[----:B------:R-:W-:Y:S08]  /*100f0*/  MUFU.EX2 R172, R192 ;  /* 0x000000c000ac7308 */ /* 0x000ff00000000800 */
[----:B------:R-:W1:Y:S08]  /*10100*/  MUFU.EX2 R165, R165 ;  /* 0x000000a500a57308 */ /* 0x000e700000000800 */
[----:B------:R3:W4:Y:S01]  /*10110*/  MUFU.EX2 R179, R169 ;  /* 0x000000a900b37308 */ /* 0x0007220000000800 */
[----:B0-----:R-:W-:-:S05]  /*10120*/  FMNMX.FTZ R176, R174, R183, !PT ;  /* 0x000000b7aeb07209 */ /* 0x001fca0007810000 */
[C---:B--2---:R-:W-:Y:S01]  /*10130*/  FADD.FTZ R188, -R176.reuse, R214 ;  /* 0x000000d6b0bc7221 */ /* 0x044fe20000010100 */
[-C--:B------:R-:W-:Y:S01]  /*10140*/  FMUL.FTZ R215, R176, R12.reuse ;  /* 0x0000000cb0d77220 */ /* 0x080fe20000410000 */
[----:B------:R-:W-:Y:S01]  /*10150*/  MUFU.EX2 R183, R155 ;  /* 0x0000009b00b77308 */ /* 0x000fe20000000800 */
[----:B-1----:R-:W-:Y:S01]  /*10160*/  FADD.FTZ R3, R165, R3 ;  /* 0x00000003a5037221 */ /* 0x002fe20000010000 */
[-C--:B------:R-:W-:Y:S01]  /*10170*/  FMUL.FTZ R188, R188, R12.reuse ;  /* 0x0000000cbcbc7220 */ /* 0x080fe20000410000 */
[-CC-:B------:R-:W-:Y:S01]  /*10180*/  FFMA.FTZ R197, R216, R12.reuse, -R215.reuse ;  /* 0x0000000cd8c57223 */ /* 0x180fe200000108d7 */
[-CC-:B------:R-:W-:Y:S01]  /*10190*/  FFMA.FTZ R216, R226, R12.reuse, -R215.reuse ;  /* 0x0000000ce2d87223 */ /* 0x180fe200000108d7 */
[-CC-:B------:R-:W-:Y:S01]  /*101a0*/  FFMA.FTZ R198, R218, R12.reuse, -R215.reuse ;  /* 0x0000000cdac67223 */ /* 0x180fe200000108d7 */
[----:B------:R-:W0:Y:S01]  /*101b0*/  S2R R226, SR_CgaCtaId ;  /* 0x0000000000e27919 */ /* 0x000e220000008800 */
        /* <DEDUP_REMOVED lines=8> */
[----:B------:R-:W-:Y:S01]  /*10240*/  IADD3 R166, R14, 0x22840, RZ ;  /* 0x000228400ea67810 */ /* 0x000fe20007ffe0ff */
[-CC-:B------:R-:W-:Y:S01]  /*10250*/  FFMA.FTZ R214, R223, R12.reuse, -R215.reuse ;  /* 0x0000000cdfd67223 */ /* 0x180fe200000108d7 */
[----:B------:R-:W1:Y:S01]  /*10260*/  MUFU.EX2 R153, R198 ;  /* 0x000000c600997308 */ /* 0x000e620000000800 */
[-CC-:B---3--:R-:W-:Y:S01]  /*10270*/  FFMA.FTZ R169, R221, R12.reuse, -R215.reuse ;  /* 0x0000000cdda97223 */ /* 0x188fe200000108d7 */
[-CC-:B------:R-:W-:Y:S01]  /*10280*/  FFMA.FTZ R190, R222, R12.reuse, -R215.reuse ;  /* 0x0000000cdebe7223 */ /* 0x180fe200000108d7 */
[-CC-:B------:R-:W-:Y:S01]  /*10290*/  FFMA.FTZ R194, R167, R12.reuse, -R215.reuse ;  /* 0x0000000ca7c27223 */ /* 0x180fe200000108d7 */
[--C-:B------:R-:W-:Y:S01]  /*102a0*/  FFMA.FTZ R195, R170, R12, -R215.reuse ;  /* 0x0000000caac37223 */ /* 0x100fe200000108d7 */
[----:B------:R-:W-:Y:S01]  /*102b0*/  F2FP.BF16.F32.PACK_AB R170, R165, R178 ;  /* 0x000000b2a5aa723e */ /* 0x000fe200000010ff */
[-CC-:B------:R-:W-:Y:S01]  /*102c0*/  FFMA.FTZ R156, R156, R12.reuse, -R215.reuse ;  /* 0x0000000c9c9c7223 */ /* 0x180fe200000108d7 */
[-C--:B------:R-:W-:Y:S01]  /*102d0*/  FFMA.FTZ R157, R157, R12.reuse, -R215 ;  /* 0x0000000c9d9d7223 */ /* 0x080fe200000108d7 */
[----:B------:R-:W2:Y:S01]  /*102e0*/  MUFU.EX2 R199, R199 ;  /* 0x000000c700c77308 */ /* 0x000ea20000000800 */
[----:B------:R-:W-:Y:S01]  /*102f0*/  FADD.FTZ R3, R164, R3 ;  /* 0x00000003a4037221 */ /* 0x000fe20000010000 */
[-CC-:B------:R-:W-:Y:S01]  /*10300*/  FFMA.FTZ R160, R160, R12.reuse, -R215.reuse ;  /* 0x0000000ca0a07223 */ /* 0x180fe200000108d7 */
[-CC-:B------:R-:W-:Y:S01]  /*10310*/  FFMA.FTZ R161, R161, R12.reuse, -R215.reuse ;  /* 0x0000000ca1a17223 */ /* 0x180fe200000108d7 */
[-C--:B------:R-:W-:Y:S01]  /*10320*/  FFMA.FTZ R162, R162, R12.reuse, -R215 ;  /* 0x0000000ca2a27223 */ /* 0x080fe200000108d7 */
[----:B----4-:R-:W-:Y:S01]  /*10330*/  FADD.FTZ R3, R179, R3 ;  /* 0x00000003b3037221 */ /* 0x010fe20000010000 */
[-CC-:B------:R-:W-:Y:S01]  /*10340*/  FFMA.FTZ R163, R163, R12.reuse, -R215.reuse ;  /* 0x0000000ca3a37223 */ /* 0x180fe200000108d7 */
[----:B------:R-:W-:Y:S01]  /*10350*/  FFMA.FTZ R186, R186, R12, -R215 ;  /* 0x0000000cbaba7223 */ /* 0x000fe200000108d7 */
[----:B------:R-:W3:Y:S01]  /*10360*/  MUFU.EX2 R155, R197 ;  /* 0x000000c5009b7308 */ /* 0x000ee20000000800 */
[----:B-1----:R-:W-:Y:S01]  /*10370*/  FFMA.FTZ R0, R188, R0, R153 ;  /* 0x00000000bc007223 */ /* 0x002fe20000010099 */
[----:B------:R-:W-:Y:S01]  /*10380*/  FADD.FTZ R3, R175, R3 ;  /* 0x00000003af037221 */ /* 0x000fe20000010000 */
[----:B------:R-:W-:Y:S01]  /*10390*/  FFMA.FTZ R187, R187, R12, -R215 ;  /* 0x0000000cbbbb7223 */ /* 0x000fe200000108d7 */
[----:B------:R-:W-:Y:S01]  /*103a0*/  F2FP.BF16.F32.PACK_AB R164, R179, R164 ;  /* 0x000000a4b3a4723e */ /* 0x000fe200000010ff */
[-C--:B------:R-:W-:Y:S01]  /*103b0*/  FMUL.FTZ R26, R26, R188.reuse ;  /* 0x000000bc1a1a7220 */ /* 0x080fe20000410000 */
[----:B0-----:R-:W-:Y:S01]  /*103c0*/  PRMT R166, R226, 0x654, R166 ;  /* 0x00000654e2a67816 */ /* 0x001fe200000000a6 */
[----:B------:R-:W-:Y:S01]  /*103d0*/  FADD.FTZ R3, R182, R3 ;  /* 0x00000003b6037221 */ /* 0x000fe20000010000 */
[----:B------:R-:W0:Y:S01]  /*103e0*/  MUFU.EX2 R216, R216 ;  /* 0x000000d800d87308 */ /* 0x000e220000000800 */
[C---:B--2---:R-:W-:Y:S01]  /*103f0*/  FADD.FTZ R0, R199.reuse, R0 ;  /* 0x00000000c7007221 */ /* 0x044fe20000010000 */
[----:B------:R1:W-:Y:S01]  /*10400*/  SYNCS.ARRIVE.TRANS64.RED.A1T0 RZ, [R166+URZ], RZ ;  /* 0x000000ffa6ff79a7 */ /* 0x0003e2000810043f */
[----:B------:R-:W-:Y:S01]  /*10410*/  F2FP.BF16.F32.PACK_AB R153, R199, R153 ;  /* 0x00000099c799723e */ /* 0x000fe200000010ff */
        /* <DEDUP_REMOVED lines=20> */
[----:B------:R0:W-:Y:S01]  /*10560*/  MUFU.EX2 R174, R196 ;  /* 0x000000c400ae7308 */ /* 0x0001e20000000800 */
[----:B-1----:R-:W-:Y:S01]  /*10570*/  FADD.FTZ R166, R217, R0 ;  /* 0x00000000d9a67221 */ /* 0x002fe20000010000 */
[-C--:B------:R-:W-:Y:S01]  /*10580*/  FMUL.FTZ R58, R58, R188.reuse ;  /* 0x000000bc3a3a7220 */ /* 0x080fe20000410000 */
[-C--:B------:R-:W-:Y:S01]  /*10590*/  FMUL.FTZ R59, R59, R188.reuse ;  /* 0x000000bc3b3b7220 */ /* 0x080fe20000410000 */
[-C--:B------:R-:W-:Y:S01]  /*105a0*/  FMUL.FTZ R62, R62, R188.reuse ;  /* 0x000000bc3e3e7220 */ /* 0x080fe20000410000 */
[-C--:B------:R-:W-:Y:S01]  /*105b0*/  FMUL.FTZ R63, R63, R188.reuse ;  /* 0x000000bc3f3f7220 */ /* 0x080fe20000410000 */
[-C--:B------:R-:W-:Y:S01]  /*105c0*/  FMUL.FTZ R66, R66, R188.reuse ;  /* 0x000000bc42427220 */ /* 0x080fe20000410000 */
[----:B------:R-:W-:Y:S01]  /*105d0*/  FMUL.FTZ R67, R67, R188 ;  /* 0x000000bc43437220 */ /* 0x000fe20000410000 */
[----:B------:R-:W-:Y:S01]  /*105e0*/  MUFU.EX2 R220, R220 ;  /* 0x000000dc00dc7308 */ /* 0x000fe20000000800 */
[----:B0-----:R-:W-:Y:S01]  /*105f0*/  FFMA.FTZ R196, R171, R12, -R215 ;  /* 0x0000000cabc47223 */ /* 0x001fe200000108d7 */
[----:B--2---:R-:W-:Y:S01]  /*10600*/  FADD.FTZ R166, R218, R166 ;  /* 0x000000a6daa67221 */ /* 0x004fe20000010000 */
        /* <DEDUP_REMOVED lines=23> */
[----:B------:R-:W-:Y:S01]  /*10780*/  F2FP.BF16.F32.PACK_AB R166, R182, R175 ;  /* 0x000000afb6a6723e */ /* 0x000fe200000010ff */
[-C--:B------:R-:W-:Y:S01]  /*10790*/  FMUL.FTZ R107, R107, R188.reuse ;  /* 0x000000bc6b6b7220 */ /* 0x080fe20000410000 */
[C---:B------:R-:W-:Y:S01]  /*107a0*/  F2FP.BF16.F32.PACK_AB R171, R220.reuse, R171 ;  /* 0x000000abdcab723e */ /* 0x040fe200000010ff */
[----:B------:R-:W-:Y:S01]  /*107b0*/  FADD.FTZ R165, R220, R165 ;  /* 0x000000a5dca57221 */ /* 0x000fe20000010000 */
[-C--:B------:R-:W-:Y:S01]  /*107c0*/  FMUL.FTZ R110, R110, R188.reuse ;  /* 0x000000bc6e6e7220 */ /* 0x080fe20000410000 */
[-C--:B------:R-:W-:Y:S01]  /*107d0*/  FMUL.FTZ R111, R111, R188.reuse ;  /* 0x000000bc6f6f7220 */ /* 0x080fe20000410000 */
[----:B------:R-:W0:Y:S01]  /*107e0*/  MUFU.EX2 R167, R190 ;  /* 0x000000be00a77308 */ /* 0x000e220000000800 */
[----:B-1----:R-:W-:Y:S01]  /*107f0*/  FADD.FTZ R165, R214, R165 ;  /* 0x000000a5d6a57221 */ /* 0x002fe20000010000 */
[----:B--2---:R-:W-:Y:S01]  /*10800*/  F2FP.BF16.F32.PACK_AB R169, R218, R217 ;  /* 0x000000d9daa9723e */ /* 0x004fe200000010ff */
[-C--:B------:R-:W-:Y:S01]  /*10810*/  FMUL.FTZ R114, R114, R188.reuse ;  /* 0x000000bc72727220 */ /* 0x080fe20000410000 */
[-C--:B------:R-:W-:Y:S01]  /*10820*/  FMUL.FTZ R115, R115, R188.reuse ;  /* 0x000000bc73737220 */ /* 0x080fe20000410000 */
[-C--:B------:R-:W-:Y:S01]  /*10830*/  FMUL.FTZ R118, R118, R188.reuse ;  /* 0x000000bc76767220 */ /* 0x080fe20000410000 */
[-C--:B------:R-:W-:Y:S01]  /*10840*/  FMUL.FTZ R119, R119, R188.reuse ;  /* 0x000000bc77777220 */ /* 0x080fe20000410000 */
[----:B------:R-:W-:Y:S01]  /*10850*/  FMUL.FTZ R122, R122, R188 ;  /* 0x000000bc7a7a7220 */ /* 0x000fe20000410000 */
        /* <DEDUP_REMOVED lines=21> */
[----:B------:R-:W-:-:S03]  /*109b0*/  FMUL.FTZ R151, R151, R188 ;  /* 0x000000bc97977220 */ /* 0x000fc60000410000 */
[----:B------:R-:W1:Y:S08]  /*109c0*/  MUFU.EX2 R157, R157 ;  /* 0x0000009d009d7308 */ /* 0x000e700000000800 */
[----:B------:R-:W3:Y:S08]  /*109d0*/  MUFU.EX2 R180, R180 ;  /* 0x000000b400b47308 */ /* 0x000ef00000000800 */
[----:B------:R4:W-:Y:S08]  /*109e0*/  MUFU.EX2 R0, R160 ;  /* 0x000000a000007308 */ /* 0x0009f00000000800 */
[----:B------:R-:W5:Y:S01]  /*109f0*/  MUFU.EX2 R181, R181 ;  /* 0x000000b500b57308 */ /* 0x000f620000000800 */
[----:B----4-:R-:W-:-:S07]  /*10a00*/  FADD.FTZ R160, R173, R3 ;  /* 0x00000003ada07221 */ /* 0x010fce0000010000 */
[----:B------:R4:W5:Y:S08]  /*10a10*/  MUFU.EX2 R175, R161 ;  /* 0x000000a100af7308 */ /* 0x0009700000000800 */
[----:B------:R-:W5:Y:S01]  /*10a20*/  MUFU.EX2 R184, R184 ;  /* 0x000000b800b87308 */ /* 0x000f620000000800 */
[----:B----4-:R-:W-:-:S04]  /*10a30*/  FADD.FTZ R161, R191, R178 ;  /* 0x000000b2bfa17221 */ /* 0x010fc80000010000 */
[----:B--2---:R-:W-:-:S03]  /*10a40*/  FADD.FTZ R161, R156, R161 ;  /* 0x000000a19ca17221 */ /* 0x004fc60000010000 */
[----:B------:R0:W-:Y:S08]  /*10a50*/  MUFU.EX2 R3, R162 ;  /* 0x000000a200037308 */ /* 0x0001f00000000800 */
[----:B------:R-:W2:Y:S01]  /*10a60*/  MUFU.EX2 R185, R185 ;  /* 0x000000b900b97308 */ /* 0x000ea20000000800 */
[C---:B0-----:R-:W-:Y:S01]  /*10a70*/  FADD.FTZ R162, R159.reuse, R160 ;  /* 0x000000a09fa27221 */ /* 0x041fe20000010000 */
[----:B------:R-:W-:-:S06]  /*10a80*/  F2FP.BF16.F32.PACK_AB R160, R159, R173 ;  /* 0x000000ad9fa0723e */ /* 0x000fcc00000010ff */
[----:B------:R1:W0:Y:S08]  /*10a90*/  MUFU.EX2 R159, R163 ;  /* 0x000000a3009f7308 */ /* 0x0002300000000800 */
[----:B------:R-:W4:Y:S01]  /*10aa0*/  MUFU.EX2 R192, R192 ;  /* 0x000000c000c07308 */ /* 0x000f220000000800 */
[C---:B-1----:R-:W-:Y:S01]  /*10ab0*/  FADD.FTZ R163, R157.reuse, R161 ;  /* 0x000000a19da37221 */ /* 0x042fe20000010000 */
[----:B------:R-:W-:Y:S01]  /*10ac0*/  F2FP.BF16.F32.PACK_AB R161, R157, R156 ;  /* 0x0000009c9da1723e */ /* 0x000fe200000010ff */
[----:B---3--:R-:W-:Y:S01]  /*10ad0*/  FADD.FTZ R156, R180, R162 ;  /* 0x000000a2b49c7221 */ /* 0x008fe20000010000 */
[----:B-----5:R-:W-:Y:S01]  /*10ae0*/  F2FP.BF16.F32.PACK_AB R162, R181, R180 ;  /* 0x000000b4b5a2723e */ /* 0x020fe200000010ff */
[----:B------:R-:W-:Y:S01]  /*10af0*/  FADD.FTZ R157, R0, R163 ;  /* 0x000000a3009d7221 */ /* 0x000fe20000010000 */
[----:B------:R-:W-:Y:S01]  /*10b00*/  F2FP.BF16.F32.PACK_AB R163, R175, R0 ;  /* 0x00000000afa3723e */ /* 0x000fe200000010ff */
[----:B------:R-:W-:Y:S01]  /*10b10*/  FADD.FTZ R156, R181, R156 ;  /* 0x0000009cb59c7221 */ /* 0x000fe20000010000 */
[----:B------:R-:W1:Y:S01]  /*10b20*/  MUFU.EX2 R189, R189 ;  /* 0x000000bd00bd7308 */ /* 0x000e620000000800 */
[----:B------:R-:W-:-:S02]  /*10b30*/  FADD.FTZ R157, R175, R157 ;  /* 0x0000009daf9d7221 */ /* 0x000fc40000010000 */
[----:B------:R-:W-:Y:S01]  /*10b40*/  FADD.FTZ R0, R184, R156 ;  /* 0x0000009cb8007221 */ /* 0x000fe20000010000 */
[----:B--2---:R-:W-:Y:S01]  /*10b50*/  F2FP.BF16.F32.PACK_AB R156, R185, R184 ;  /* 0x000000b8b99c723e */ /* 0x004fe200000010ff */
[----:B------:R-:W-:Y:S02]  /*10b60*/  FADD.FTZ R157, R3, R157 ;  /* 0x0000009d039d7221 */ /* 0x000fe40000010000 */
[----:B------:R-:W-:Y:S01]  /*10b70*/  FADD.FTZ R0, R185, R0 ;  /* 0x00000000b9007221 */ /* 0x000fe20000010000 */
[----:B------:R-:W2:Y:S01]  /*10b80*/  MUFU.EX2 R194, R194 ;  /* 0x000000c200c27308 */ /* 0x000ea20000000800 */
[C---:B0-----:R-:W-:Y:S01]  /*10b90*/  FADD.FTZ R178, R159.reuse, R157 ;  /* 0x0000009d9fb27221 */ /* 0x041fe20000010000 */
[----:B------:R-:W-:Y:S01]  /*10ba0*/  F2FP.BF16.F32.PACK_AB R157, R159, R3 ;  /* 0x000000039f9d723e */ /* 0x000fe200000010ff */
[----:B------:R-:W-:Y:S02]  /*10bb0*/  FADD.FTZ R0, R158, R0 ;  /* 0x000000009e007221 */ /* 0x000fe40000010000 */
[----:B----4-:R-:W-:-:S03]  /*10bc0*/  FADD.FTZ R178, R192, R178 ;  /* 0x000000b2c0b27221 */ /* 0x010fc60000010000 */
        /* <DEDUP_REMOVED lines=12> */
[----:B------:R-:W-:Y:S01]  /*10c90*/  FADD.FTZ R3, R174, R3 ;  /* 0x00000003ae037221 */ /* 0x000fe20000010000 */
[C---:B------:R-:W-:Y:S02]  /*10ca0*/  F2FP.BF16.F32.PACK_AB R174, R183.reuse, R174 ;  /* 0x000000aeb7ae723e */ /* 0x040fe400000010ff */
[----:B------:R-:W1:Y:S01]  /*10cb0*/  MUFU.EX2 R187, R187 ;  /* 0x000000bb00bb7308 */ /* 0x000e620000000800 */
[C---:B--2---:R-:W-:Y:S01]  /*10cc0*/  FADD.FTZ R0, R196.reuse, R178 ;  /* 0x000000b2c4007221 */ /* 0x044fe20000010000 */
[----:B------:R-:W-:Y:S01]  /*10cd0*/  F2FP.BF16.F32.PACK_AB R173, R196, R173 ;  /* 0x000000adc4ad723e */ /* 0x000fe200000010ff */
[----:B------:R-:W-:Y:S02]  /*10ce0*/  FADD.FTZ R3, R183, R3 ;  /* 0x00000003b7037221 */ /* 0x000fe40000010000 */
[----:B0-----:R-:W-:-:S04]  /*10cf0*/  FADD.FTZ R0, R175, R0 ;  /* 0x00000000af007221 */ /* 0x001fc80000010000 */
[C---:B-1----:R-:W-:Y:S01]  /*10d00*/  FADD.FTZ R0, R187.reuse, R0 ;  /* 0x00000000bb007221 */ /* 0x042fe20000010000 */
[----:B------:R-:W-:Y:S01]  /*10d10*/  F2FP.BF16.F32.PACK_AB R175, R187, R175 ;  /* 0x000000afbbaf723e */ /* 0x000fe200000010ff */
[----:B------:R-:W-:Y:S06]  /*10d20*/  @!P0 BRA `(.L_x_5297) ;  /* 0x0000000000048947 */ /* 0x000fec0003800000 */
[----:B------:R-:W-:Y:S01]  /*10d30*/  BPT.TRAP 0x1 ;  /* 0x000000040000795c */ /* 0x000fe20000300000 */
.L_x_5297:
[----:B------:R0:W1:Y:S01]  /*10d40*/  SYNCS.PHASECHK.TRANS64.TRYWAIT P1, [R14+URZ+0x22850], R15 ;  /* 0x0228500f0e0075a7 */ /* 0x000062000802017f */
[----:B------:R-:W-:Y:S05]  /*10d50*/  @!P0 BRA `(.L_x_5298) ;  /* 0x0000000000048947 */ /* 0x000fea0003800000 */
[----:B------:R-:W-:Y:S01]  /*10d60*/  BPT.TRAP 0x1 ;  /* 0x000000040000795c */ /* 0x000fe20000300000 */
.L_x_5298:
[----:B------:R-:W-:Y:S04]  /*10d70*/  BSSY B0, `(.L_x_5299) ;  /* 0x0000004000007945 */ /* 0x000fe80003800000 */
[----:B-1----:R-:W-:Y:S05]  /*10d80*/  @P1 BRA `(.L_x_5300) ;  /* 0x0000000000081947 */ /* 0x002fea0003800000 */
[----:B------:R-:W1:Y:S02]  /*10d90*/  SYNCS.PHASECHK.TRANS64.TRYWAIT P1, [R14+URZ+0x22850], R15 ;  /* 0x0228500f0e0075a7 */ /* 0x000e64000802017f */
[----:B-1----:R-:W-:Y:S05]  /*10da0*/  @!P1 BRA `(.L_x_5301) ;  /* 0x000000c000849947 */ /* 0x002fea0003800000 */
.L_x_5300:
[----:B------:R-:W-:Y:S05]  /*10db0*/  BSYNC B0 ;  /* 0x0000000000007941 */ /* 0x000fea0003800000 */
.L_x_5299:
        /* <DEDUP_REMOVED lines=53> */
.L_x_5302:
[----:B------:R-:W0:Y:S01]  /*11110*/  S2R R15, SR_CgaCtaId ;  /* 0x00000000000f7919 */ /* 0x000e220000008800 */
[C---:B------:R-:W-:Y:S01]  /*11120*/  ISETP.GT.AND P1, PT, R13.reuse, RZ, PT ;  /* 0x000000ff0d00720c */ /* 0x040fe20003f24270 */
[----:B------:R-:W-:Y:S02]  /*11130*/  VIADD R14, R14, 0x22860 ;  /* 0x000228600e0e7836 */ /* 0x000fe40000000000 */
[----:B------:R-:W-:Y:S02]  /*11140*/  VIADD R13, R13, 0xffffffff ;  /* 0xffffffff0d0d7836 */ /* 0x000fe40000000000 */
[----:B------:R-:W-:Y:S02]  /*11150*/  IMAD.MOV.U32 R214, RZ, RZ, R176 ;  /* 0x000000ffffd67224 */ /* 0x000fe400078e00b0 */
[----:B------:R-:W-:Y:S01]  /*11160*/  IMAD.MOV.U32 R215, RZ, RZ, R20 ;  /* 0x000000ffffd77224 */ /* 0x000fe200078e0014 */
[----:B0-----:R-:W-:-:S04]  /*11170*/  PRMT R14, R15, 0x654, R14 ;  /* 0x000006540f0e7816 */ /* 0x001fc8000000000e */
[----:B------:R1:W-:Y:S01]  /*11180*/  SYNCS.ARRIVE.TRANS64.RED.A1T0 RZ, [R14+URZ], RZ ;  /* 0x000000ff0eff79a7 */ /* 0x0003e2000810043f */
[----:B------:R-:W-:Y:S05]  /*11190*/  @P1 BRA `(.L_x_5303) ;  /* 0xffffffd800c01947 */ /* 0x000fea000383ffff */
.L_x_5291:
[----:B------:R-:W2:Y:S01]  /*111a0*/  LDL.LU R171, [R1+0x44] ;  /* 0x0000440001ab7983 */ /* 0x000ea20000300800 */
[----:B------:R-:W-:Y:S05]  /*111b0*/  WARPSYNC.ALL ;  /* 0x0000000000007948 */ /* 0x000fea0003800000 */
[----:B------:R-:W3:Y:S01]  /*111c0*/  SHFL.BFLY PT, R4, R3, 0x2, 0x1f ;  /* 0x0c401f0003047f89 */ /* 0x000ee200000e0000 */
[----:B------:R-:W-:Y:S01]  /*111d0*/  IADD3 R22, R22, 0x1, RZ ;  /* 0x0000000116167810 */ /* 0x000fe20007ffe0ff */
[----:B------:R4:W-:Y:S08]  /*111e0*/  BAR.ARV R21, 0x100 ;  /* 0x000400150000751d */ /* 0x0009f00000002000 */
[----:B------:R-:W-:Y:S06]  /*111f0*/  BAR.ARV 0x8, 0x180 ;  /* 0x0206000000007b1d */ /* 0x000fec0000002000 */
[----:B------:R-:W-:Y:S01]  /*11200*/  ISETP.NE.AND P0, PT, R22, 0x2, PT ;  /* 0x000000021600780c */ /* 0x000fe20003f05270 */
[----:B------:R-:W5:Y:S01]  /*11210*/  SHFL.BFLY PT, R7, R0, 0x2, 0x1f ;  /* 0x0c401f0000077f89 */ /* 0x000f6200000e0000 */
[----:B------:R-:W-:-:S02]  /*11220*/  PLOP3.LUT P1, PT, PT, PT, PT, 0x8, 0x0 ;  /* 0x000000000000781c */ /* 0x000fc40003f2e170 */
[----:B------:R-:W-:Y:S01]  /*11230*/  SEL R22, R22, RZ, P0 ;  /* 0x000000ff16167207 */ /* 0x000fe20000000000 */
[----:B---3--:R-:W-:Y:S01]  /*11240*/  FADD.FTZ R4, R4, R3 ;  /* 0x0000000304047221 */ /* 0x008fe20000010000 */
[----:B------:R-:W-:-:S04]  /*11250*/  SEL R3, RZ, 0x1, P0 ;  /* 0x00000001ff037807 */ /* 0x000fc80000000000 */
[----:B------:R-:W3:Y:S01]  /*11260*/  SHFL.BFLY PT, R5, R4, 0x1, 0x1f ;  /* 0x0c201f0004057f89 */ /* 0x000ee200000e0000 */
[----:B------:R-:W-:Y:S01]  /*11270*/  LOP3.LUT R202, R202, R3, RZ, 0x3c, !PT ;  /* 0x00000003caca7212 */ /* 0x000fe200078e3cff */
[----:B-----5:R-:W-:Y:S01]  /*11280*/  FADD.FTZ R8, R7, R0 ;  /* 0x0000000007087221 */ /* 0x020fe20000010000 */
[----:B------:R-:W-:-:S04]  /*11290*/  IMAD.MOV.U32 R7, RZ, RZ, RZ ;  /* 0x000000ffff077224 */ /* 0x000fc800078e00ff */
[----:B------:R-:W5:Y:S01]  /*112a0*/  SHFL.BFLY PT, R9, R8, 0x1, 0x1f ;  /* 0x0c201f0008097f89 */ /* 0x000f6200000e0000 */
[----:B---3--:R-:W-:Y:S01]  /*112b0*/  FADD.FTZ R5, R4, R5 ;  /* 0x0000000504057221 */ /* 0x008fe20000010000 */
[----:B------:R-:W-:-:S04]  /*112c0*/  IMAD.MOV.U32 R4, RZ, RZ, RZ ;  /* 0x000000ffff047224 */ /* 0x000fc800078e00ff */
[----:B------:R-:W-:-:S13]  /*112d0*/  FSETP.NE.FTZ.AND P2, PT, R5, RZ, PT ;  /* 0x000000ff0500720b */ /* 0x000fda0003f55000 */
[----:B------:R-:W3:Y:S01]  /*112e0*/  @P2 MUFU.RCP R7, R5 ;  /* 0x0000000500072308 */ /* 0x000ee20000001000 */
[----:B-----5:R-:W-:Y:S01]  /*112f0*/  FADD.FTZ R6, R8, R9 ;  /* 0x0000000908067221 */ /* 0x020fe20000010000 */
[----:B------:R-:W-:Y:S02]  /*11300*/  IMAD.MOV.U32 R9, RZ, RZ, -0x800000 ;  /* 0xff800000ff097424 */ /* 0x000fe400078e00ff */
[----:B------:R-:W-:Y:S02]  /*11310*/  IMAD.MOV.U32 R8, RZ, RZ, -0x800000 ;  /* 0xff800000ff087424 */ /* 0x000fe400078e00ff */
[----:B------:R-:W-:Y:S02]  /*11320*/  FSETP.NE.FTZ.AND P3, PT, R6, RZ, PT ;  /* 0x000000ff0600720b */ /* 0x000fe40003f75000 */
[----:B------:R-:W-:Y:S01]  /*11330*/  @P2 MUFU.LG2 R19, R5 ;  /* 0x0000000500132308 */ /* 0x000fe20000000c00 */
[-C--:B---3--:R-:W-:Y:S01]  /*11340*/  FMUL.FTZ R155, R56, R7.reuse ;  /* 0x00000007389b7220 */ /* 0x088fe20000410000 */
[-C--:B------:R-:W-:Y:S01]  /*11350*/  FMUL.FTZ R158, R68, R7.reuse ;  /* 0x00000007449e7220 */ /* 0x080fe20000410000 */
[----:B------:R-:W-:-:S08]  /*11360*/  FMUL.FTZ R159, R72, R7 ;  /* 0x00000007489f7220 */ /* 0x000fd00000410000 */
[----:B------:R-:W3:Y:S01]  /*11370*/  @P3 MUFU.RCP R4, R6 ;  /* 0x0000000600043308 */ /* 0x000ee20000001000 */
[-C--:B------:R-:W-:Y:S01]  /*11380*/  FMUL.FTZ R160, R76, R7.reuse ;  /* 0x000000074ca07220 */ /* 0x080fe20000410000 */
[-C--:B------:R-:W-:Y:S01]  /*11390*/  FMUL.FTZ R161, R80, R7.reuse ;  /* 0x0000000750a17220 */ /* 0x080fe20000410000 */
[-C--:B------:R-:W-:Y:S01]  /*113a0*/  FMUL.FTZ R162, R84, R7.reuse ;  /* 0x0000000754a27220 */ /* 0x080fe20000410000 */
[-C--:B------:R-:W-:Y:S01]  /*113b0*/  FMUL.FTZ R163, R88, R7.reuse ;  /* 0x0000000758a37220 */ /* 0x080fe20000410000 */
[-C--:B------:R-:W-:Y:S01]  /*113c0*/  FMUL.FTZ R0, R24, R7.reuse ;  /* 0x0000000718007220 */ /* 0x080fe20000410000 */
[-C--:B------:R-:W-:Y:S01]  /*113d0*/  FMUL.FTZ R25, R25, R7.reuse ;  /* 0x0000000719197220 */ /* 0x080fe20000410000 */
[-C--:B------:R-:W-:Y:S01]  /*113e0*/  FMUL.FTZ R28, R28, R7.reuse ;  /* 0x000000071c1c7220 */ /* 0x080fe20000410000 */
[----:B------:R-:W5:Y:S01]  /*113f0*/  @P3 MUFU.LG2 R5, R6 ;  /* 0x0000000600053308 */ /* 0x000f620000000c00 */
[-C--:B------:R-:W-:Y:S01]  /*11400*/  FMUL.FTZ R29, R29, R7.reuse ;  /* 0x000000071d1d7220 */ /* 0x080fe20000410000 */
[-C--:B01----:R-:W-:Y:S01]  /*11410*/  FMUL.FTZ R14, R32, R7.reuse ;  /* 0x00000007200e7220 */ /* 0x083fe20000410000 */
        /* <DEDUP_REMOVED lines=52> */
[-C--:B---3--:R-:W-:Y:S01]  /*11760*/  FMUL.FTZ R7, R30, R4.reuse ;  /* 0x000000041e077220 */ /* 0x088fe20000410000 */
[C---:B------:R-:W-:Y:S01]  /*11770*/  @P2 FMUL.FTZ R24, R12.reuse, 0.69314718246459960938 ;  /* 0x3f3172180c182820 */ /* 0x040fe20000410000 */
[----:B----4-:R-:W-:Y:S01]  /*11780*/  @P3 FMUL.FTZ R21, R12, 0.69314718246459960938 ;  /* 0x3f3172180c153820 */ /* 0x010fe20000410000 */
[----:B------:R-:W-:Y:S01]  /*11790*/  @P2 FMUL.FTZ R19, R19, 0.69314718246459960938 ;  /* 0x3f31721813132820 */ /* 0x000fe20000410000 */
[----:B-----5:R-:W-:Y:S01]  /*117a0*/  @P3 FMUL.FTZ R30, R5, 0.69314718246459960938 ;  /* 0x3f317218051e3820 */ /* 0x020fe20000410000 */
        /* <DEDUP_REMOVED lines=67> */
.L_x_5232:
        /* <DEDUP_REMOVED lines=11> */
[----:B------:R-:W4:Y:S01]  /*11c90*/  LDL.LU R172, [R1+0x3c] ;  /* 0x00003c0001ac7983 */ /* 0x000f220000300800 */
[----:B------:R-:W1:Y:S01]  /*11ca0*/  S2R R4, SR_SWINHI ;  /* 0x0000000000047919 */ /* 0x000e620000002f00 */
[----:B------:R-:W-:Y:S05]  /*11cb0*/  WARPSYNC.ALL ;  /* 0x0000000000007948 */ /* 0x000fea0003800000 */
[----:B------:R-:W-:Y:S01]  /*11cc0*/  F2FP.BF16.F32.PACK_AB R7, R12, R7 ;  /* 0x000000070c07723e */ /* 0x000fe200000010ff */
[----:B------:R-:W-:Y:S01]  /*11cd0*/  ULDC.64 UR4, c[0x0][0xc00] ;  /* 0x0003000000047ab9 */ /* 0x000fe20000000a00 */
[----:B------:R-:W-:Y:S01]  /*11ce0*/  F2FP.BF16.F32.PACK_AB R13, R43, R13 ;  /* 0x0000000d2b0d723e */ /* 0x000fe200000010ff */
        /* <DEDUP_REMOVED lines=19> */
[----:B------:R-:W-:-:S04]  /*11e20*/  IADD3 R5, P2, R112, 0x40, RZ ;  /* 0x0000004070057810 */ /* 0x000fc80007f5e0ff */
[----:B------:R-:W-:Y:S02]  /*11e30*/  LOP3.LUT R24, R5, 0x380, RZ, 0xc0, !PT ;  /* 0x0000038005187812 */ /* 0x000fe400078ec0ff */
[----:B------:R-:W-:Y:S02]  /*11e40*/  IADD3 R97, P1, R112, 0x20, RZ ;  /* 0x0000002070617810 */ /* 0x000fe40007f3e0ff */
[----:B------:R-:W-:Y:S02]  /*11e50*/  SHF.R.U64 R24, R24, 0x3, RZ ;  /* 0x0000000318187819 */ /* 0x000fe400000012ff */
[----:B------:R-:W-:Y:S02]  /*11e60*/  LOP3.LUT R96, R97, 0x380, RZ, 0xc0, !PT ;  /* 0x0000038061607812 */ /* 0x000fe400078ec0ff */
[----:B------:R-:W-:Y:S02]  /*11e70*/  LOP3.LUT R24, R24, R5, RZ, 0x3c, !PT ;  /* 0x0000000518187212 */ /* 0x000fe400078e3cff */
[----:B------:R-:W-:-:S02]  /*11e80*/  LOP3.LUT R5, R112, 0x380, RZ, 0xc0, !PT ;  /* 0x0000038070057812 */ /* 0x000fc400078ec0ff */
[----:B------:R-:W-:Y:S02]  /*11e90*/  SHF.R.U64 R96, R96, 0x3, RZ ;  /* 0x0000000360607819 */ /* 0x000fe400000012ff */
[----:B------:R-:W-:Y:S02]  /*11ea0*/  SHF.R.U64 R5, R5, 0x3, RZ ;  /* 0x0000000305057819 */ /* 0x000fe400000012ff */
[----:B------:R-:W-:Y:S02]  /*11eb0*/  LOP3.LUT R96, R96, R97, RZ, 0x3c, !PT ;  /* 0x0000006160607212 */ /* 0x000fe400078e3cff */
[----:B------:R-:W-:Y:S01]  /*11ec0*/  LOP3.LUT R4, R5, R112, RZ, 0x3c, !PT ;  /* 0x0000007005047212 */ /* 0x000fe200078e3cff */
[--C-:B------:R-:W-:Y:S01]  /*11ed0*/  IMAD.MOV.U32 R5, RZ, RZ, R113.reuse ;  /* 0x000000ffff057224 */ /* 0x100fe200078e0071 */
[C---:B------:R-:W-:Y:S01]  /*11ee0*/  IADD3 R111, P3, R112.reuse, 0x60, RZ ;  /* 0x00000060706f7810 */ /* 0x040fe20007f7e0ff */
[----:B------:R-:W-:Y:S01]  /*11ef0*/  IMAD.X R97, RZ, RZ, R113, P1 ;  /* 0x000000ffff617224 */ /* 0x000fe200008e0671 */
[----:B------:R-:W-:-:S02]  /*11f00*/  IADD3 R101, P4, R112, 0x4000, RZ ;  /* 0x0000400070657810 */ /* 0x000fc40007f9e0ff */
[----:B------:R-:W-:Y:S02]  /*11f10*/  IADD3 R105, P1, R112, 0x4060, RZ ;  /* 0x0000406070697810 */ /* 0x000fe40007f3e0ff */
[----:B------:R-:W-:Y:S02]  /*11f20*/  LOP3.LUT R110, R111, 0x380, RZ, 0xc0, !PT ;  /* 0x000003806f6e7812 */ /* 0x000fe400078ec0ff */
[----:B------:R-:W-:Y:S02]  /*11f30*/  MOV R30, R4 ;  /* 0x00000004001e7202 */ /* 0x000fe40000000f00 */
[----:B------:R-:W-:Y:S02]  /*11f40*/  LOP3.LUT R100, R101, 0x380, RZ, 0xc0, !PT ;  /* 0x0000038065647812 */ /* 0x000fe400078ec0ff */
[----:B------:R-:W-:Y:S02]  /*11f50*/  LOP3.LUT R104, R105, 0x380, RZ, 0xc0, !PT ;  /* 0x0000038069687812 */ /* 0x000fe400078ec0ff */
[----:B------:R-:W-:Y:S01]  /*11f60*/  F2FP.BF16.F32.PACK_AB R4, R25, R0 ;  /* 0x000000001904723e */ /* 0x000fe200000010ff */
[----:B------:R-:W-:Y:S01]  /*11f70*/  IMAD.X R25, RZ, RZ, R113, P2 ;  /* 0x000000ffff197224 */ /* 0x000fe200010e0671 */
[----:B------:R-:W-:-:S02]  /*11f80*/  F2FP.BF16.F32.PACK_AB R5, R6, R26 ;  /* 0x0000001a0605723e */ /* 0x000fc400000010ff */
[----:B------:R-:W-:Y:S02]  /*11f90*/  F2FP.BF16.F32.PACK_AB R6, R29, R28 ;  /* 0x0000001c1d06723e */ /* 0x000fe400000010ff */
[----:B------:R-:W-:Y:S02]  /*11fa0*/  IADD3 R29, P2, R112, 0x8000, RZ ;  /* 0x00008000701d7810 */ /* 0x000fe40007f5e0ff */
[----:B------:R-:W-:Y:S02]  /*11fb0*/  SHF.R.U64 R110, R110, 0x3, RZ ;  /* 0x000000036e6e7819 */ /* 0x000fe400000012ff */
[----:B------:R-:W-:Y:S02]  /*11fc0*/  SHF.R.U64 R100, R100, 0x3, RZ ;  /* 0x0000000364647819 */ /* 0x000fe400000012ff */
[----:B------:R-:W-:Y:S02]  /*11fd0*/  SHF.R.U64 R104, R104, 0x3, RZ ;  /* 0x0000000368687819 */ /* 0x000fe400000012ff */
[----:B------:R-:W-:-:S02]  /*11fe0*/  LOP3.LUT R0, R29, 0x380, RZ, 0xc0, !PT ;  /* 0x000003801d007812 */ /* 0x000fc400078ec0ff */
[----:B------:R-:W-:Y:S01]  /*11ff0*/  LOP3.LUT R110, R110, R111, RZ, 0x3c, !PT ;  /* 0x0000006f6e6e7212 */ /* 0x000fe200078e3cff */
[--C-:B------:R-:W-:Y:S01]  /*12000*/  IMAD.X R111, RZ, RZ, R113.reuse, P3 ;  /* 0x000000ffff6f7224 */ /* 0x100fe200018e0671 */
[----:B------:R-:W-:Y:S01]  /*12010*/  LOP3.LUT R100, R100, R101, RZ, 0x3c, !PT ;  /* 0x0000006564647212 */ /* 0x000fe200078e3cff */
[----:B------:R0:W-:Y:S01]  /*12020*/  STSM.16.M88.4 [R30], R4 ;  /* 0x000000041e007844 */ /* 0x0001e20000000200 */
[----:B------:R-:W-:Y:S01]  /*12030*/  LOP3.LUT R104, R104, R105, RZ, 0x3c, !PT ;  /* 0x0000006968687212 */ /* 0x000fe200078e3cff */
[----:B------:R-:W-:Y:S01]  /*12040*/  IMAD.X R101, RZ, RZ, R113, P4 ;  /* 0x000000ffff657224 */ /* 0x000fe200020e0671 */
[C---:B------:R-:W-:Y:S02]  /*12050*/  IADD3 R105, P3, R112.reuse, 0x8020, RZ ;  /* 0x0000802070697810 */ /* 0x040fe40007f7e0ff */
[C---:B------:R-:W-:Y:S02]  /*12060*/  IADD3 R115, P4, R112.reuse, 0x8040, RZ ;  /* 0x0000804070737810 */ /* 0x040fe40007f9e0ff */
[----:B------:R-:W-:-:S02]  /*12070*/  IADD3 R109, P5, R112, 0x4020, RZ ;  /* 0x00004020706d7810 */ /* 0x000fc40007fbe0ff */
[----:B------:R-:W-:Y:S02]  /*12080*/  IADD3 R107, P0, R112, 0x4040, RZ ;  /* 0x00004040706b7810 */ /* 0x000fe40007f1e0ff */
[----:B------:R-:W-:Y:S02]  /*12090*/  LOP3.LUT R12, R105, 0x380, RZ, 0xc0, !PT ;  /* 0x00000380690c7812 */ /* 0x000fe400078ec0ff */
[----:B0-----:R-:W-:Y:S01]  /*120a0*/  SHF.R.U64 R4, R0, 0x3, RZ ;  /* 0x0000000300047819 */ /* 0x001fe200000012ff */
[----:B------:R-:W-:Y:S01]  /*120b0*/  IMAD.X R5, RZ, RZ, R113, P2 ;  /* 0x000000ffff057224 */ /* 0x000fe200010e0671 */
[----:B------:R-:W-:Y:S02]  /*120c0*/  LOP3.LUT R114, R115, 0x380, RZ, 0xc0, !PT ;  /* 0x0000038073727812 */ /* 0x000fe400078ec0ff */
[----:B------:R-:W-:Y:S02]  /*120d0*/  LOP3.LUT R4, R4, R29, RZ, 0x3c, !PT ;  /* 0x0000001d04047212 */ /* 0x000fe400078e3cff */
[----:B------:R-:W-:-:S02]  /*120e0*/  IADD3 R29, P2, R112, 0xc040, RZ ;  /* 0x0000c040701d7810 */ /* 0x000fc40007f5e0ff */
[----:B------:R-:W-:Y:S02]  /*120f0*/  LOP3.LUT R108, R109, 0x380, RZ, 0xc0, !PT ;  /* 0x000003806d6c7812 */ /* 0x000fe400078ec0ff */
[----:B------:R-:W-:Y:S02]  /*12100*/  LOP3.LUT R106, R107, 0x380, RZ, 0xc0, !PT ;  /* 0x000003806b6a7812 */ /* 0x000fe400078ec0ff */
[----:B------:R-:W-:Y:S02]  /*12110*/  SHF.R.U64 R6, R12, 0x3, RZ ;  /* 0x000000030c067819 */ /* 0x000fe400000012ff */
[----:B------:R-:W-:Y:S01]  /*12120*/  SHF.R.U64 R114, R114, 0x3, RZ ;  /* 0x0000000372727819 */ /* 0x000fe200000012ff */
[----:B------:R-:W-:Y:S01]  /*12130*/  IMAD.X R7, RZ, RZ, R113, P3 ;  /* 0x000000ffff077224 */ /* 0x000fe200018e0671 */
[----:B------:R-:W-:Y:S02]  /*12140*/  LOP3.LUT R28, R29, 0x380, RZ, 0xc0, !PT ;  /* 0x000003801d1c7812 */ /* 0x000fe400078ec0ff */
[----:B------:R-:W-:-:S02]  /*12150*/  SHF.R.U64 R108, R108, 0x3, RZ ;  /* 0x000000036c6c7819 */ /* 0x000fc400000012ff */
[----:B------:R-:W-:Y:S02]  /*12160*/  SHF.R.U64 R106, R106, 0x3, RZ ;  /* 0x000000036a6a7819 */ /* 0x000fe400000012ff */
[----:B------:R-:W-:Y:S02]  /*12170*/  LOP3.LUT R6, R6, R105, RZ, 0x3c, !PT ;  /* 0x0000006906067212 */ /* 0x000fe400078e3cff */
[----:B------:R-:W-:Y:S02]  /*12180*/  LOP3.LUT R114, R114, R115, RZ, 0x3c, !PT ;  /* 0x0000007372727212 */ /* 0x000fe400078e3cff */
[----:B------:R-:W-:Y:S02]  /*12190*/  IADD3 R115, P3, R112, 0xc060, RZ ;  /* 0x0000c06070737810 */ /* 0x000fe40007f7e0ff */
[----:B------:R-:W-:Y:S01]  /*121a0*/  SHF.R.U64 R28, R28, 0x3, RZ ;  /* 0x000000031c1c7819 */ /* 0x000fe200000012ff */
[--C-:B------:R-:W-:Y:S01]  /*121b0*/  IMAD.X R105, RZ, RZ, R113.reuse, P1 ;  /* 0x000000ffff697224 */ /* 0x100fe200008e0671 */
[----:B------:R-:W-:Y:S01]  /*121c0*/  LOP3.LUT R108, R108, R109, RZ, 0x3c, !PT ;  /* 0x0000006d6c6c7212 */ /* 0x000fe200078e3cff */
[--C-:B------:R-:W-:Y:S01]  /*121d0*/  IMAD.X R109, RZ, RZ, R113.reuse, P5 ;  /* 0x000000ffff6d7224 */ /* 0x100fe200028e0671 */
[----:B------:R-:W-:Y:S01]  /*121e0*/  LOP3.LUT R106, R106, R107, RZ, 0x3c, !PT ;  /* 0x0000006b6a6a7212 */ /* 0x000fe200078e3cff */
[----:B------:R-:W-:Y:S01]  /*121f0*/  IMAD.X R107, RZ, RZ, R113, P0 ;  /* 0x000000ffff6b7224 */ /* 0x000fe200000e0671 */
[----:B------:R-:W-:-:S02]  /*12200*/  MOV R0, R4 ;  /* 0x0000000400007202 */ /* 0x000fc40000000f00 */
[----:B--2---:R-:W-:Y:S02]  /*12210*/  MOV R32, R6 ;  /* 0x0000000600207202 */ /* 0x004fe40000000f00 */
[C---:B------:R-:W-:Y:S02]  /*12220*/  IADD3 R117, P5, R112.reuse, 0x8060, RZ ;  /* 0x0000806070757810 */ /* 0x040fe40007fbe0ff */
[C---:B------:R-:W-:Y:S02]  /*12230*/  IADD3 R119, P0, R112.reuse, 0xc000, RZ ;  /* 0x0000c00070777810 */ /* 0x040fe40007f1e0ff */
[----:B------:R-:W-:Y:S02]  /*12240*/  IADD3 R121, P1, R112, 0xc020, RZ ;  /* 0x0000c02070797810 */ /* 0x000fe40007f3e0ff */
[----:B------:R-:W-:Y:S02]  /*12250*/  MOV R96, R96 ;  /* 0x0000006000607202 */ /* 0x000fe40000000f00 */
[----:B------:R-:W-:-:S02]  /*12260*/  F2FP.BF16.F32.PACK_AB R4, R3, R14 ;  /* 0x0000000e0304723e */ /* 0x000fc400000010ff */
[----:B------:R-:W-:Y:S02]  /*12270*/  F2FP.BF16.F32.PACK_AB R5, R11, R10 ;  /* 0x0000000a0b05723e */ /* 0x000fe400000010ff */
[----:B------:R-:W-:Y:S02]  /*12280*/  F2FP.BF16.F32.PACK_AB R6, R37, R36 ;  /* 0x000000242506723e */ /* 0x000fe400000010ff */
[----:B------:R-:W-:Y:S02]  /*12290*/  F2FP.BF16.F32.PACK_AB R7, R39, R38 ;  /* 0x000000262707723e */ /* 0x000fe400000010ff */
[----:B------:R-:W-:Y:S02]  /*122a0*/  LOP3.LUT R112, R115, 0x380, RZ, 0xc0, !PT ;  /* 0x0000038073707812 */ /* 0x000fe400078ec0ff */
[----:B------:R-:W-:Y:S01]  /*122b0*/  LOP3.LUT R28, R28, R29, RZ, 0x3c, !PT ;  /* 0x0000001d1c1c7212 */ /* 0x000fe200078e3cff */
[----:B------:R-:W-:Y:S01]  /*122c0*/  IMAD.X R29, RZ, RZ, R113, P2 ;  /* 0x000000ffff1d7224 */ /* 0x000fe200010e0671 */
[----:B------:R-:W-:-:S02]  /*122d0*/  MOV R24, R24 ;  /* 0x0000001800187202 */ /* 0x000fc40000000f00 */
[----:B------:R-:W-:Y:S02]  /*122e0*/  F2FP.BF16.F32.PACK_AB R12, R41, R152 ;  /* 0x00000098290c723e */ /* 0x000fe400000010ff */
[----:B------:R-:W-:Y:S01]  /*122f0*/  F2FP.BF16.F32.PACK_AB R14, R45, R44 ;  /* 0x0000002c2d0e723e */ /* 0x000fe200000010ff */
[----:B------:R-:W-:Y:S01]  /*12300*/  STSM.16.M88.4 [R96], R4 ;  /* 0x0000000460007844 */ /* 0x000fe20000000200 */
[----:B------:R-:W-:Y:S02]  /*12310*/  SHF.R.U64 R112, R112, 0x3, RZ ;  /* 0x0000000370707819 */ /* 0x000fe400000012ff */
[----:B------:R-:W-:Y:S01]  /*12320*/  LOP3.LUT R116, R117, 0x380, RZ, 0xc0, !PT ;  /* 0x0000038075747812 */ /* 0x000fe200078ec0ff */
[----:B------:R0:W-:Y:S01]  /*12330*/  STSM.16.M88.4 [R24], R12 ;  /* 0x0000000c18007844 */ /* 0x0001e20000000200 */
[----:B------:R-:W-:Y:S02]  /*12340*/  LOP3.LUT R118, R119, 0x380, RZ, 0xc0, !PT ;  /* 0x0000038077767812 */ /* 0x000fe400078ec0ff */
[----:B------:R-:W-:-:S02]  /*12350*/  MOV R110, R110 ;  /* 0x0000006e006e7202 */ /* 0x000fc40000000f00 */
[----:B------:R-:W-:Y:S02]  /*12360*/  MOV R3, R28 ;  /* 0x0000001c00037202 */ /* 0x000fe40000000f00 */
[----:B------:R-:W-:Y:S02]  /*12370*/  F2FP.BF16.F32.PACK_AB R25, R51, R50 ;  /* 0x000000323319723e */ /* 0x000fe400000010ff */
[----:B------:R-:W-:Y:S02]  /*12380*/  F2FP.BF16.F32.PACK_AB R26, R53, R154 ;  /* 0x0000009a351a723e */ /* 0x000fe400000010ff */
[----:B------:R-:W-:Y:S02]  /*12390*/  MOV R100, R100 ;  /* 0x0000006400647202 */ /* 0x000fe40000000f00 */
[----:B------:R-:W-:Y:S02]  /*123a0*/  F2FP.BF16.F32.PACK_AB R28, R57, R155 ;  /* 0x0000009b391c723e */ /* 0x000fe400000010ff */
[----:B------:R-:W-:-:S02]  /*123b0*/  F2FP.BF16.F32.PACK_AB R29, R59, R58 ;  /* 0x0000003a3b1d723e */ /* 0x000fc400000010ff */
[----:B0-----:R-:W-:Y:S02]  /*123c0*/  F2FP.BF16.F32.PACK_AB R24, R49, R153 ;  /* 0x000000993118723e */ /* 0x001fe400000010ff */
[----:B------:R-:W-:Y:S02]  /*123d0*/  F2FP.BF16.F32.PACK_AB R30, R61, R156 ;  /* 0x0000009c3d1e723e */ /* 0x000fe400000010ff */
[----:B------:R-:W-:Y:S02]  /*123e0*/  LOP3.LUT R120, R121, 0x380, RZ, 0xc0, !PT ;  /* 0x0000038079787812 */ /* 0x000fe400078ec0ff */
[----:B------:R-:W-:Y:S01]  /*123f0*/  LOP3.LUT R112, R112, R115, RZ, 0x3c, !PT ;  /* 0x0000007370707212 */ /* 0x000fe200078e3cff */
[----:B------:R-:W-:Y:S01]  /*12400*/  IMAD.X R115, RZ, RZ, R113, P4 ;  /* 0x000000ffff737224 */ /* 0x000fe200020e0671 */
[----:B------:R-:W-:Y:S02]  /*12410*/  MOV R108, R108 ;  /* 0x0000006c006c7202 */ /* 0x000fe40000000f00 */
[----:B------:R-:W-:-:S02]  /*12420*/  F2FP.BF16.F32.PACK_AB R4, R65, R157 ;  /* 0x0000009d4104723e */ /* 0x000fc400000010ff */
[----:B------:R-:W-:Y:S02]  /*12430*/  F2FP.BF16.F32.PACK_AB R5, R67, R66 ;  /* 0x000000424305723e */ /* 0x000fe400000010ff */
[----:B------:R-:W-:Y:S02]  /*12440*/  F2FP.BF16.F32.PACK_AB R6, R69, R158 ;  /* 0x0000009e4506723e */ /* 0x000fe400000010ff */
[----:B------:R-:W-:Y:S02]  /*12450*/  F2FP.BF16.F32.PACK_AB R7, R71, R70 ;  /* 0x000000464707723e */ /* 0x000fe400000010ff */
[----:B------:R-:W-:Y:S01]  /*12460*/  SHF.R.U64 R116, R116, 0x3, RZ ;  /* 0x0000000374747819 */ /* 0x000fe200000012ff */
[----:B------:R-:W-:Y:S01]  /*12470*/  STSM.16.M88.4 [R110], R24 ;  /* 0x000000186e007844 */ /* 0x000fe20000000200 */
[----:B------:R-:W-:Y:S02]  /*12480*/  SHF.R.U64 R118, R118, 0x3, RZ ;  /* 0x0000000376767819 */ /* 0x000fe400000012ff */
[----:B------:R-:W-:-:S02]  /*12490*/  MOV R106, R106 ;  /* 0x0000006a006a7202 */ /* 0x000fc40000000f00 */
[----:B------:R-:W-:Y:S02]  /*124a0*/  F2FP.BF16.F32.PACK_AB R12, R73, R159 ;  /* 0x0000009f490c723e */ /* 0x000fe400000010ff */
[----:B------:R-:W-:Y:S02]  /*124b0*/  F2FP.BF16.F32.PACK_AB R13, R75, R74 ;  /* 0x0000004a4b0d723e */ /* 0x000fe400000010ff */
[----:B------:R-:W-:Y:S02]  /*124c0*/  F2FP.BF16.F32.PACK_AB R14, R77, R160 ;  /* 0x000000a04d0e723e */ /* 0x000fe400000010ff */
[----:B------:R-:W-:Y:S01]  /*124d0*/  F2FP.BF16.F32.PACK_AB R15, R79, R78 ;  /* 0x0000004e4f0f723e */ /* 0x000fe200000010ff */
[----:B------:R-:W-:Y:S01]  /*124e0*/  STSM.16.M88.4 [R100], R28 ;  /* 0x0000001c64007844 */ /* 0x000fe20000000200 */
[----:B------:R-:W-:Y:S02]  /*124f0*/  MOV R104, R104 ;  /* 0x0000006800687202 */ /* 0x000fe40000000f00 */
[----:B------:R-:W-:-:S02]  /*12500*/  F2FP.BF16.F32.PACK_AB R36, R81, R161 ;  /* 0x000000a15124723e */ /* 0x000fc400000010ff */
[----:B------:R-:W-:Y:S02]  /*12510*/  F2FP.BF16.F32.PACK_AB R37, R83, R82 ;  /* 0x000000525325723e */ /* 0x000fe400000010ff */
[----:B------:R-:W-:Y:S02]  /*12520*/  F2FP.BF16.F32.PACK_AB R38, R85, R162 ;  /* 0x000000a25526723e */ /* 0x000fe400000010ff */
[----:B------:R-:W-:Y:S01]  /*12530*/  F2FP.BF16.F32.PACK_AB R39, R87, R86 ;  /* 0x000000565727723e */ /* 0x000fe200000010ff */
[----:B------:R0:W-:Y:S01]  /*12540*/  STSM.16.M88.4 [R108], R4 ;  /* 0x000000046c007844 */ /* 0x0001e20000000200 */
[----:B------:R-:W-:Y:S02]  /*12550*/  SHF.R.U64 R120, R120, 0x3, RZ ;  /* 0x0000000378787819 */ /* 0x000fe400000012ff */
[----:B------:R-:W-:Y:S02]  /*12560*/  F2FP.BF16.F32.PACK_AB R44, R89, R163 ;  /* 0x000000a3592c723e */ /* 0x000fe400000010ff */
[----:B------:R-:W-:-:S02]  /*12570*/  F2FP.BF16.F32.PACK_AB R45, R91, R90 ;  /* 0x0000005a5b2d723e */ /* 0x000fc400000010ff */
[----:B------:R-:W-:Y:S01]  /*12580*/  LOP3.LUT R116, R116, R117, RZ, 0x3c, !PT ;  /* 0x0000007574747212 */ /* 0x000fe200078e3cff */
[--C-:B------:R-:W-:Y:S01]  /*12590*/  IMAD.X R117, RZ, RZ, R113.reuse, P5 ;  /* 0x000000ffff757224 */ /* 0x100fe200028e0671 */
        /* <DEDUP_REMOVED lines=10> */
[----:B------:R-:W-:Y:S01]  /*12640*/  F2FP.BF16.F32.PACK_AB R7, R52, R48 ;  /* 0x000000303407723e */ /* 0x000fe200000010ff */
[----:B------:R-:W-:Y:S01]  /*12650*/  STSM.16.M88.4 [R104], R36 ;  /* 0x0000002468007844 */ /* 0x000fe20000000200 */
[----:B------:R-:W-:Y:S02]  /*12660*/  LOP3.LUT R120, R120, R121, RZ, 0x3c, !PT ;  /* 0x0000007978787212 */ /* 0x000fe400078e3cff */
[----:B------:R-:W-:Y:S01]  /*12670*/  IADD3.X R121, RZ, R113, RZ, P1, !PT ;  /* 0x00000071ff797210 */ /* 0x000fe20000ffe4ff */
[----:B------:R-:W-:Y:S01]  /*12680*/  STSM.16.M88.4 [R0], R44 ;  /* 0x0000002c00007844 */ /* 0x000fe20000000200 */
[----:B------:R-:W-:Y:S01]  /*12690*/  IMAD.X R113, RZ, RZ, R113, P3 ;  /* 0x000000ffff717224 */ /* 0x000fe200018e0671 */
[----:B------:R-:W-:-:S02]  /*126a0*/  MOV R116, R116 ;  /* 0x0000007400747202 */ /* 0x000fc40000000f00 */
[----:B------:R0:W-:Y:S01]  /*126b0*/  STSM.16.M88.4 [R32], R56 ;  /* 0x0000003820007844 */ /* 0x0001e20000000200 */
[----:B-1----:R-:W-:Y:S02]  /*126c0*/  F2FP.BF16.F32.PACK_AB R12, R80, R168 ;  /* 0x000000a8500c723e */ /* 0x002fe400000010ff */
[----:B------:R-:W-:Y:S01]  /*126d0*/  F2FP.BF16.F32.PACK_AB R13, R60, R54 ;  /* 0x000000363c0d723e */ /* 0x000fe200000010ff */
[----:B------:R4:W-:Y:S01]  /*126e0*/  STSM.16.M88.4 [R114], R4 ;  /* 0x0000000472007844 */ /* 0x0009e20000000200 */
[----:B------:R-:W-:Y:S02]  /*126f0*/  F2FP.BF16.F32.PACK_AB R14, R84, R169 ;  /* 0x000000a9540e723e */ /* 0x000fe400000010ff */
[----:B------:R-:W-:Y:S02]  /*12700*/  F2FP.BF16.F32.PACK_AB R15, R64, R63 ;  /* 0x0000003f400f723e */ /* 0x000fe400000010ff */
[----:B------:R-:W-:Y:S02]  /*12710*/  MOV R118, R118 ;  /* 0x0000007600767202 */ /* 0x000fe40000000f00 */
[----:B------:R-:W-:-:S02]  /*12720*/  F2FP.BF16.F32.PACK_AB R24, R88, R170 ;  /* 0x000000aa5818723e */ /* 0x000fc400000010ff */
[----:B------:R-:W-:Y:S02]  /*12730*/  F2FP.BF16.F32.PACK_AB R25, R123, R122 ;  /* 0x0000007a7b19723e */ /* 0x000fe400000010ff */
[----:B------:R-:W-:Y:S02]  /*12740*/  F2FP.BF16.F32.PACK_AB R26, R125, R124 ;  /* 0x0000007c7d1a723e */ /* 0x000fe400000010ff */
[----:B------:R-:W-:Y:S01]  /*12750*/  F2FP.BF16.F32.PACK_AB R27, R127, R126 ;  /* 0x0000007e7f1b723e */ /* 0x000fe200000010ff */
[----:B0-----:R-:W0:Y:S01]  /*12760*/  LDC R32, c[0x0][0xbe8] ;  /* 0x0002fa00ff207b82 */ /* 0x001e220000000800 */
[----:B------:R-:W-:Y:S02]  /*12770*/  ISETP.NE.U32.AND P0, PT, RZ, UR4, PT ;  /* 0x00000004ff007c0c */ /* 0x000fe4000bf05070 */
[----:B----4-:R-:W-:Y:S02]  /*12780*/  IADD3 R6, P1, R173, UR4, RZ ;  /* 0x00000004ad067c10 */ /* 0x010fe4000ff3e0ff */
[----:B------:R-:W-:-:S02]  /*12790*/  MOV R120, R120 ;  /* 0x0000007800787202 */ /* 0x000fc40000000f00 */
[----:B------:R-:W-:Y:S02]  /*127a0*/  F2FP.BF16.F32.PACK_AB R28, R129, R128 ;  /* 0x00000080811c723e */ /* 0x000fe400000010ff */
[----:B------:R-:W-:Y:S02]  /*127b0*/  F2FP.BF16.F32.PACK_AB R29, R131, R130 ;  /* 0x00000082831d723e */ /* 0x000fe400000010ff */
[----:B------:R-:W-:Y:S02]  /*127c0*/  F2FP.BF16.F32.PACK_AB R30, R133, R132 ;  /* 0x00000084851e723e */ /* 0x000fe400000010ff */
[----:B------:R-:W-:Y:S01]  /*127d0*/  F2FP.BF16.F32.PACK_AB R31, R135, R134 ;  /* 0x00000086871f723e */ /* 0x000fe200000010ff */
[----:B------:R1:W-:Y:S01]  /*127e0*/  STSM.16.M88.4 [R116], R12 ;  /* 0x0000000c74007844 */ /* 0x0003e20000000200 */
[----:B------:R-:W-:Y:S02]  /*127f0*/  MOV R112, R112 ;  /* 0x0000007000707202 */ /* 0x000fe40000000f00 */
[----:B------:R-:W-:Y:S01]  /*12800*/  ISETP.NE.AND.EX P0, PT, RZ, UR5, PT, P0 ;  /* 0x00000005ff007c0c */ /* 0x000fe2000bf05300 */
[----:B------:R2:W-:Y:S01]  /*12810*/  STSM.16.M88.4 [R118], R24 ;  /* 0x0000001876007844 */ /* 0x0005e20000000200 */
[----:B------:R-:W-:Y:S01]  /*12820*/  IADD3.X R7, R172, UR5, RZ, P1, !PT ;  /* 0x00000005ac077c10 */ /* 0x000fe20008ffe4ff */
[----:B------:R-:W-:-:S02]  /*12830*/  ULDC.64 UR4, c[0x0][0xc08] ;  /* 0x0003020000047ab9 */ /* 0x000fc40000000a00 */
[----:B------:R3:W-:Y:S01]  /*12840*/  STSM.16.M88.4 [R120], R28 ;  /* 0x0000001c78007844 */ /* 0x0007e20000000200 */
        /* <DEDUP_REMOVED lines=8> */
[----:B-1----:R-:W-:Y:S01]  /*128d0*/  IMAD.U32 R15, RZ, RZ, UR4 ;  /* 0x00000004ff0f7e24 */ /* 0x002fe2000f8e00ff */
[----:B------:R-:W-:Y:S01]  /*128e0*/  @P2 IADD3.X R5, R172, UR5, RZ, P3, !PT ;  /* 0x00000005ac052c10 */ /* 0x000fe20009ffe4ff */
[----:B------:R3:W5:Y:S04]  /*128f0*/  @P0 LDG.E R80, desc[UR40][R6.64] ;  /* 0x0000002806500981 */ /* 0x000768000c1e1900 */
[----:B------:R3:W5:Y:S01]  /*12900*/  @P2 LDG.E R15, desc[UR40][R4.64] ;  /* 0x00000028040f2981 */ /* 0x000762000c1e1900 */
[----:B0-----:R-:W-:-:S13]  /*12910*/  ISETP.NE.AND P1, PT, R32, 0x1, PT ;  /* 0x000000012000780c */ /* 0x001fda0003f25270 */
[----:B------:R-:W0:Y:S08]  /*12920*/  @P1 LDC R0, c[0x0][0xbec] ;  /* 0x0002fb00ff001b82 */ /* 0x000e300000000800 */
[----:B------:R-:W1:Y:S01]  /*12930*/  @P1 LDC R11, c[0x0][0xbf0] ;  /* 0x0002fc00ff0b1b82 */ /* 0x000e620000000800 */
[----:B--2---:R-:W-:Y:S01]  /*12940*/  IMAD.IADD R27, R171, 0x1, R229 ;  /* 0x00000001ab1b7824 */ /* 0x004fe200078e02e5 */
[----:B---3--:R-:W-:Y:S06]  /*12950*/  @P2 BRA `(.L_x_5306) ;  /* 0x0000000000102947 */ /* 0x008fec0003800000 */
[----:B------:R-:W-:Y:S05]  /*12960*/  @!P0 BRA `(.L_x_5306) ;  /* 0x00000000000c8947 */ /* 0x000fea0003800000 */
[----:B------:R-:W2:Y:S04]  /*12970*/  LDG.E R4, desc[UR40][R6.64] ;  /* 0x0000002806047981 */ /* 0x000ea8000c1e1900 */
[----:B-----5:R-:W2:Y:S02]  /*12980*/  LDG.E R15, desc[UR40][R6.64+0x4] ;  /* 0x00000428060f7981 */ /* 0x020ea4000c1e1900 */
[----:B--2---:R-:W-:-:S07]  /*12990*/  IMAD.IADD R15, R15, 0x1, -R4 ;  /* 0x000000010f0f7824 */ /* 0x004fce00078e0a04 */
.L_x_5306:
        /* <DEDUP_REMOVED lines=9> */
[----:B------:R-:W2:Y:S02]  /*12a30*/  LDL R14, [R1+0x58] ;  /* 0x00005800010e7983 */ /* 0x000ea40000100800 */
[----:B------:R-:W-:Y:S01]  /*12a40*/  IMAD.MOV R25, RZ, RZ, -R7 ;  /* 0x000000ffff197224 */ /* 0x000fe200078e0a07 */
[----:B------:R-:W1:Y:S01]  /*12a50*/  S2R R87, SR_TID.X ;  /* 0x0000000000577919 */ /* 0x000e620000002100 */
[----:B------:R-:W0:Y:S01]  /*12a60*/  S2R R30, SR_TID.X ;  /* 0x00000000001e7919 */ /* 0x000e220000002100 */
[----:B-1----:R-:W-:-:S05]  /*12a70*/  VIADD R87, R87, 0xffffff80 ;  /* 0xffffff8057577836 */ /* 0x002fca0000000000 */
[----:B------:R-:W-:-:S04]  /*12a80*/  SHF.R.S32.HI R86, RZ, 0x1f, R87 ;  /* 0x0000001fff567819 */ /* 0x000fc80000011457 */
[----:B------:R-:W-:-:S04]  /*12a90*/  LEA.HI R86, R86, R87, RZ, 0x3 ;  /* 0x0000005756567211 */ /* 0x000fc800078f18ff */
[----:B------:R-:W-:-:S05]  /*12aa0*/  SHF.R.S32.HI R86, RZ, 0x3, R86 ;  /* 0x00000003ff567819 */ /* 0x000fca0000011456 */
[----:B------:R-:W-:-:S04]  /*12ab0*/  IMAD R13, R86, 0x40, R213 ;  /* 0x00000040560d7824 */ /* 0x000fc800078e02d5 */
[----:B------:R-:W-:Y:S01]  /*12ac0*/  IMAD.WIDE R20, R13, 0x2, R20 ;  /* 0x000000020d147825 */ /* 0x000fe200078e0214 */
[----:B------:R-:W-:-:S03]  /*12ad0*/  SHF.R.S32.HI R13, RZ, 0x1f, R7 ;  /* 0x0000001fff0d7819 */ /* 0x000fc60000011407 */
[----:B0-----:R-:W-:Y:S01]  /*12ae0*/  VIADD R30, R30, 0xffffff80 ;  /* 0xffffff801e1e7836 */ /* 0x001fe20000000000 */
[----:B------:R-:W-:-:S04]  /*12af0*/  IADD3 R37, P4, R20, 0x5000, RZ ;  /* 0x0000500014257810 */ /* 0x000fc80007f9e0ff */
[----:B------:R-:W-:Y:S02]  /*12b00*/  SHF.R.S32.HI R26, RZ, 0x1f, R30 ;  /* 0x0000001fff1a7819 */ /* 0x000fe4000001141e */
[----:B------:R-:W-:Y:S02]  /*12b10*/  LOP3.LUT R36, R37, 0x380, RZ, 0xc0, !PT ;  /* 0x0000038025247812 */ /* 0x000fe400078ec0ff */
[----:B------:R-:W-:Y:S02]  /*12b20*/  LEA.HI R26, R26, R30, RZ, 0x7 ;  /* 0x0000001e1a1a7211 */ /* 0x000fe400078f38ff */
[----:B------:R-:W-:Y:S02]  /*12b30*/  SHF.R.U64 R36, R36, 0x3, RZ ;  /* 0x0000000324247819 */ /* 0x000fe400000012ff */
[----:B------:R-:W-:Y:S02]  /*12b40*/  LOP3.LUT R26, R26, 0xffffff80, RZ, 0xc0, !PT ;  /* 0xffffff801a1a7812 */ /* 0x000fe400078ec0ff */
[----:B------:R-:W-:Y:S01]  /*12b50*/  LOP3.LUT R36, R36, R37, RZ, 0x3c, !PT ;  /* 0x0000002524247212 */ /* 0x000fe200078e3cff */
[----:B------:R-:W-:-:S02]  /*12b60*/  IMAD.X R37, RZ, RZ, R21, P4 ;  /* 0x000000ffff257224 */ /* 0x000fc400020e0615 */
[----:B------:R-:W-:Y:S01]  /*12b70*/  IMAD.IADD R26, R30, 0x1, -R26 ;  /* 0x000000011e1a7824 */ /* 0x000fe200078e0a1a */
[----:B------:R-:W-:-:S04]  /*12b80*/  IADD3 R57, P4, R20, 0xa000, RZ ;  /* 0x0000a00014397810 */ /* 0x000fc80007f9e0ff */
[----:B------:R-:W-:Y:S02]  /*12b90*/  LOP3.LUT R56, R57, 0x380, RZ, 0xc0, !PT ;  /* 0x0000038039387812 */ /* 0x000fe400078ec0ff */
[----:B------:R-:W-:Y:S02]  /*12ba0*/  SHF.R.S32.HI R84, RZ, 0x1f, R87 ;  /* 0x0000001fff547819 */ /* 0x000fe40000011457 */
[----:B------:R-:W-:Y:S02]  /*12bb0*/  SHF.R.U64 R56, R56, 0x3, RZ ;  /* 0x0000000338387819 */ /* 0x000fe400000012ff */
[----:B------:R-:W-:Y:S02]  /*12bc0*/  LEA.HI R84, R84, R87, RZ, 0x3 ;  /* 0x0000005754547211 */ /* 0x000fe400078f18ff */
[----:B------:R-:W-:Y:S01]  /*12bd0*/  LOP3.LUT R56, R56, R57, RZ, 0x3c, !PT ;  /* 0x0000003938387212 */ /* 0x000fe200078e3cff */
[----:B------:R-:W-:Y:S01]  /*12be0*/  IMAD.X R57, RZ, RZ, R21, P4 ;  /* 0x000000ffff397224 */ /* 0x000fe200020e0615 */
[----:B------:R-:W-:-:S02]  /*12bf0*/  IADD3 R73, P4, R20, 0xe000, RZ ;  /* 0x0000e00014497810 */ /* 0x000fc40007f9e0ff */
[----:B------:R-:W-:Y:S02]  /*12c00*/  LOP3.LUT R84, R84, 0xfffffff8, RZ, 0xc0, !PT ;  /* 0xfffffff854547812 */ /* 0x000fe400078ec0ff */
[----:B------:R-:W-:-:S03]  /*12c10*/  LOP3.LUT R72, R73, 0x380, RZ, 0xc0, !PT ;  /* 0x0000038049487812 */ /* 0x000fc600078ec0ff */
[----:B------:R-:W-:Y:S01]  /*12c20*/  IMAD.IADD R84, R87, 0x1, -R84 ;  /* 0x0000000157547824 */ /* 0x000fe200078e0a54 */
[----:B------:R-:W-:Y:S01]  /*12c30*/  SHF.R.U64 R72, R72, 0x3, RZ ;  /* 0x0000000348487819 */ /* 0x000fe200000012ff */
[----:B------:R-:W0:Y:S03]  /*12c40*/  @P1 LDC R87, c[0x0][0xbf0] ;  /* 0x0002fc00ff571b82 */ /* 0x000e260000000800 */
[----:B------:R-:W-:Y:S01]  /*12c50*/  LOP3.LUT R72, R72, R73, RZ, 0x3c, !PT ;  /* 0x0000004948487212 */ /* 0x000fe200078e3cff */
[----:B------:R-:W-:Y:S02]  /*12c60*/  IMAD.X R73, RZ, RZ, R21, P4 ;  /* 0x000000ffff497224 */ /* 0x000fe400020e0615 */
[C---:B------:R-:W-:Y:S02]  /*12c70*/  VIADD R89, R213.reuse, 0xc0 ;  /* 0x000000c0d5597836 */ /* 0x040fe40000000000 */
[----:B------:R-:W-:-:S02]  /*12c80*/  VIADD R91, R213, 0x80 ;  /* 0x00000080d55b7836 */ /* 0x000fc40000000000 */
[C---:B------:R-:W-:Y:S01]  /*12c90*/  VIADD R93, R213.reuse, 0x40 ;  /* 0x00000040d55d7836 */ /* 0x040fe20000000000 */
[----:B------:R-:W-:Y:S01]  /*12ca0*/  BSSY B1, `(.L_x_5307) ;  /* 0x00000c2000017945 */ /* 0x000fe20003800000 */
[----:B------:R-:W-:Y:S01]  /*12cb0*/  SHF.R.S32.HI R89, RZ, 0x1f, R89 ;  /* 0x0000001fff597819 */ /* 0x000fe20000011459 */
[C---:B------:R-:W-:Y:S01]  /*12cc0*/  VIADD R90, R213.reuse, 0x80 ;  /* 0x00000080d55a7836 */ /* 0x040fe20000000000 */
[----:B------:R-:W-:Y:S01]  /*12cd0*/  SHF.R.S32.HI R91, RZ, 0x1f, R91 ;  /* 0x0000001fff5b7819 */ /* 0x000fe2000001145b */
[----:B------:R-:W-:Y:S01]  /*12ce0*/  VIADD R92, R213, 0x40 ;  /* 0x00000040d55c7836 */ /* 0x000fe20000000000 */
[----:B------:R-:W-:Y:S02]  /*12cf0*/  SHF.R.S32.HI R93, RZ, 0x1f, R93 ;  /* 0x0000001fff5d7819 */ /* 0x000fe4000001145d */
[----:B------:R-:W-:Y:S02]  /*12d00*/  SHF.R.S32.HI R94, RZ, 0x1f, R213 ;  /* 0x0000001fff5e7819 */ /* 0x000fe400000114d5 */
[----:B---3--:R-:W-:-:S02]  /*12d10*/  SEL R82, R6, RZ, !P0 ;  /* 0x000000ff06527207 */ /* 0x008fc40004000000 */
[----:B----4-:R-:W-:Y:S01]  /*12d20*/  SHF.R.S32.HI R83, RZ, 0x1f, R88 ;  /* 0x0000001fff537819 */ /* 0x010fe20000011458 */
[----:B------:R-:W-:-:S04]  /*12d30*/  IMAD.WIDE.U32 R4, R88, UR4, R80 ;  /* 0x0000000458047c25 */ /* 0x000fc8000f8e0050 */
[----:B------:R-:W-:-:S04]  /*12d40*/  IMAD R3, R83, UR4, RZ ;  /* 0x0000000453037c24 */ /* 0x000fc8000f8e02ff */
[----:B------:R-:W-:Y:S01]  /*12d50*/  IMAD R11, R88, UR5, R3 ;  /* 0x00000005580b7c24 */ /* 0x000fe2000f8e0203 */
[----:B--2---:R-:W-:Y:S01]  /*12d60*/  SEL R3, R10, RZ, !P0 ;  /* 0x000000ff0a037207 */ /* 0x004fe20004000000 */
[----:B------:R-:W-:Y:S02]  /*12d70*/  ULDC.64 UR4, c[0x0][0xb98] ;  /* 0x0002e60000047ab9 */ /* 0x000fe40000000a00 */
[----:B------:R-:W-:Y:S02]  /*12d80*/  IMAD.IADD R5, R5, 0x1, R11 ;  /* 0x0000000105057824 */ /* 0x000fe400078e020b */
[----:B------:R-:W-:Y:S02]  /*12d90*/  IMAD R11, R32, R25, R27 ;  /* 0x00000019200b7224 */ /* 0x000fe400078e021b */
[----:B------:R-:W-:Y:S02]  /*12da0*/  IMAD R25, R3, UR4, RZ ;  /* 0x0000000403197c24 */ /* 0x000fe4000f8e02ff */
[----:B------:R-:W-:Y:S01]  /*12db0*/  IMAD.WIDE.U32 R4, R82, UR4, R4 ;  /* 0x0000000452047c25 */ /* 0x000fe2000f8e0004 */
        /* <DEDUP_REMOVED lines=11> */
[C---:B------:R-:W-:Y:S02]  /*12e70*/  IADD3 R13, P3, R20.reuse, 0x2000, RZ ;  /* 0x00002000140d7810 */ /* 0x040fe40007f7e0ff */
[----:B------:R-:W-:Y:S02]  /*12e80*/  IADD3 R7, P2, R20, 0x1000, RZ ;  /* 0x0000100014077810 */ /* 0x000fe40007f5e0ff */
[----:B------:R-:W-:Y:S02]  /*12e90*/  LEA.HI.X R4, R4, UR5, R5, 0x2, P0 ;  /* 0x0000000504047c11 */ /* 0x000fe400080f1405 */
[C---:B------:R-:W-:Y:S02]  /*12ea0*/  IADD3 R25, P5, R20.reuse, 0x3000, RZ ;  /* 0x0000300014197810 */ /* 0x040fe40007fbe0ff */
[----:B------:R-:W-:Y:S01]  /*12eb0*/  LOP3.LUT R12, R13, 0x380, RZ, 0xc0, !PT ;  /* 0x000003800d0c7812 */ /* 0x000fe200078ec0ff */
[----:B------:R-:W-:Y:S01]  /*12ec0*/  IMAD.X R11, RZ, RZ, R21, P2 ;  /* 0x000000ffff0b7224 */ /* 0x000fe200010e0615 */
[----:B------:R-:W-:Y:S01]  /*12ed0*/  IADD3 R29, P0, R20, 0x4000, RZ ;  /* 0x00004000141d7810 */ /* 0x000fe20007f1e0ff */
[----:B------:R-:W-:Y:S01]  /*12ee0*/  SHFL.IDX PT, R54, R6, RZ, 0x1c1f ;  /* 0x001c1fff06367589 */ /* 0x000fe200000e0000 */
[----:B------:R-:W-:Y:S01]  /*12ef0*/  SHF.R.U64 R12, R12, 0x3, RZ ;  /* 0x000000030c0c7819 */ /* 0x000fe200000012ff */
[----:B------:R-:W-:Y:S01]  /*12f00*/  IMAD R0, R15, R32, RZ ;  /* 0x000000200f007224 */ /* 0x000fe200078e02ff */
[----:B------:R-:W-:Y:S01]  /*12f10*/  LOP3.LUT R28, R29, 0x380, RZ, 0xc0, !PT ;  /* 0x000003801d1c7812 */ /* 0x000fe200078ec0ff */
[----:B------:R-:W-:Y:S01]  /*12f20*/  SHFL.IDX PT, R58, R6, 0x1, 0x1c1f ;  /* 0x003c1f00063a7f89 */ /* 0x000fe200000e0000 */
[----:B------:R-:W-:Y:S01]  /*12f30*/  IADD3 R41, P2, R20, 0x6000, RZ ;  /* 0x0000600014297810 */ /* 0x000fe20007f5e0ff */
[----:B------:R-:W-:Y:S01]  /*12f40*/  ULDC.64 UR4, c[0x0][0xaa0] ;  /* 0x0002a80000047ab9 */ /* 0x000fe20000000a00 */
[----:B------:R-:W-:-:S02]  /*12f50*/  SHF.R.U64 R28, R28, 0x3, RZ ;  /* 0x000000031c1c7819 */ /* 0x000fc400000012ff */
[----:B------:R-:W-:Y:S01]  /*12f60*/  LOP3.LUT R12, R12, R13, RZ, 0x3c, !PT ;  /* 0x0000000d0c0c7212 */ /* 0x000fe200078e3cff */
[--C-:B------:R-:W-:Y:S01]  /*12f70*/  IMAD.X R13, RZ, RZ, R21.reuse, P3 ;  /* 0x000000ffff0d7224 */ /* 0x100fe200018e0615 */
[----:B------:R-:W-:Y:S02]  /*12f80*/  LOP3.LUT R40, R41, 0x380, RZ, 0xc0, !PT ;  /* 0x0000038029287812 */ /* 0x000fe400078ec0ff */
[----:B------:R-:W-:Y:S02]  /*12f90*/  IADD3 R45, P3, R20, 0x7000, RZ ;  /* 0x00007000142d7810 */ /* 0x000fe40007f7e0ff */
[----:B------:R-:W-:Y:S01]  /*12fa0*/  LOP3.LUT R28, R28, R29, RZ, 0x3c, !PT ;  /* 0x0000001d1c1c7212 */ /* 0x000fe200078e3cff */
[----:B------:R-:W-:Y:S01]  /*12fb0*/  IMAD.X R29, RZ, RZ, R21, P0 ;  /* 0x000000ffff1d7224 */ /* 0x000fe200000e0615 */
[----:B------:R-:W-:Y:S02]  /*12fc0*/  SHF.R.U64 R40, R40, 0x3, RZ ;  /* 0x0000000328287819 */ /* 0x000fe400000012ff */
[----:B------:R-:W-:-:S02]  /*12fd0*/  IADD3 R53, P0, R20, 0x9000, RZ ;  /* 0x0000900014357810 */ /* 0x000fc40007f1e0ff */
[----:B------:R-:W-:Y:S02]  /*12fe0*/  LOP3.LUT R44, R45, 0x380, RZ, 0xc0, !PT ;  /* 0x000003802d2c7812 */ /* 0x000fe400078ec0ff */
[----:B------:R-:W-:Y:S02]  /*12ff0*/  LOP3.LUT R24, R25, 0x380, RZ, 0xc0, !PT ;  /* 0x0000038019187812 */ /* 0x000fe400078ec0ff */
[----:B------:R-:W-:Y:S02]  /*13000*/  LOP3.LUT R40, R40, R41, RZ, 0x3c, !PT ;  /* 0x0000002928287212 */ /* 0x000fe400078e3cff */
[----:B------:R-:W-:Y:S02]  /*13010*/  IADD3.X R41, RZ, R21, RZ, P2, !PT ;  /* 0x00000015ff297210 */ /* 0x000fe400017fe4ff */
[----:B------:R-:W-:Y:S02]  /*13020*/  LOP3.LUT R52, R53, 0x380, RZ, 0xc0, !PT ;  /* 0x0000038035347812 */ /* 0x000fe400078ec0ff */
[----:B------:R-:W-:-:S02]  /*13030*/  SHF.R.U64 R44, R44, 0x3, RZ ;  /* 0x000000032c2c7819 */ /* 0x000fc400000012ff */
[----:B------:R-:W-:Y:S02]  /*13040*/  IADD3 R61, P2, R20, 0xb000, RZ ;  /* 0x0000b000143d7810 */ /* 0x000fe40007f5e0ff */
[----:B------:R-:W-:Y:S02]  /*13050*/  SHF.R.U64 R24, R24, 0x3, RZ ;  /* 0x0000000318187819 */ /* 0x000fe400000012ff */
[----:B------:R-:W-:Y:S02]  /*13060*/  SHF.R.U64 R52, R52, 0x3, RZ ;  /* 0x0000000334347819 */ /* 0x000fe400000012ff */
[----:B------:R-:W-:Y:S01]  /*13070*/  LOP3.LUT R44, R44, R45, RZ, 0x3c, !PT ;  /* 0x0000002d2c2c7212 */ /* 0x000fe200078e3cff */
[--C-:B------:R-:W-:Y:S01]  /*13080*/  IMAD.X R45, RZ, RZ, R21.reuse, P3 ;  /* 0x000000ffff2d7224 */ /* 0x100fe200018e0615 */
[----:B------:R-:W-:Y:S02]  /*13090*/  LOP3.LUT R60, R61, 0x380, RZ, 0xc0, !PT ;  /* 0x000003803d3c7812 */ /* 0x000fe400078ec0ff */
[----:B------:R-:W-:Y:S01]  /*130a0*/  LOP3.LUT R24, R24, R25, RZ, 0x3c, !PT ;  /* 0x0000001918187212 */ /* 0x000fe200078e3cff */
[----:B------:R-:W-:Y:S01]  /*130b0*/  IMAD.X R25, RZ, RZ, R21, P5 ;  /* 0x000000ffff197224 */ /* 0x000fe200028e0615 */
[C---:B------:R-:W-:Y:S01]  /*130c0*/  IADD3 R65, P3, R20.reuse, 0xc000, RZ ;  /* 0x0000c00014417810 */ /* 0x040fe20007f7e0ff */
[----:B------:R-:W1:Y:S01]  /*130d0*/  SHFL.IDX PT, R55, R4, RZ, 0x1c1f ;  /* 0x001c1fff04377589 */ /* 0x000e6200000e0000 */
[----:B------:R-:W-:Y:S01]  /*130e0*/  IADD3 R49, P5, R20, 0x8000, RZ ;  /* 0x0000800014317810 */ /* 0x000fe20007fbe0ff */
[----:B------:R-:W-:Y:S01]  /*130f0*/  IMAD.IADD R5, R14, 0x1, R229 ;  /* 0x000000010e057824 */ /* 0x000fe200078e02e5 */
[----:B------:R-:W-:Y:S01]  /*13100*/  LOP3.LUT R52, R52, R53, RZ, 0x3c, !PT ;  /* 0x0000003534347212 */ /* 0x000fe200078e3cff */
[----:B------:R-:W-:Y:S01]  /*13110*/  IMAD.X R53, RZ, RZ, R21, P0 ;  /* 0x000000ffff357224 */ /* 0x000fe200000e0615 */
[----:B------:R-:W-:Y:S01]  /*13120*/  SHF.R.U64 R60, R60, 0x3, RZ ;  /* 0x000000033c3c7819 */ /* 0x000fe200000012ff */
[----:B------:R2:W3:Y:S01]  /*13130*/  SHFL.IDX PT, R59, R4, 0x1, 0x1c1f ;  /* 0x003c1f00043b7f89 */ /* 0x0004e200000e0000 */
[----:B------:R-:W-:-:S02]  /*13140*/  LOP3.LUT R64, R65, 0x380, RZ, 0xc0, !PT ;  /* 0x0000038041407812 */ /* 0x000fc400078ec0ff */
[----:B------:R-:W-:Y:S02]  /*13150*/  LOP3.LUT P0, RZ, R26, 0x3, RZ, 0xc0, !PT ;  /* 0x000000031aff7812 */ /* 0x000fe4000780c0ff */
[----:B------:R-:W-:Y:S02]  /*13160*/  LOP3.LUT R10, R7, 0x380, RZ, 0xc0, !PT ;  /* 0x00000380070a7812 */ /* 0x000fe400078ec0ff */
[----:B------:R-:W-:Y:S02]  /*13170*/  LOP3.LUT R48, R49, 0x380, RZ, 0xc0, !PT ;  /* 0x0000038031307812 */ /* 0x000fe400078ec0ff */
[----:B------:R-:W-:Y:S01]  /*13180*/  LOP3.LUT R60, R60, R61, RZ, 0x3c, !PT ;  /* 0x0000003d3c3c7212 */ /* 0x000fe200078e3cff */
[----:B------:R-:W-:Y:S01]  /*13190*/  IMAD.X R61, RZ, RZ, R21, P2 ;  /* 0x000000ffff3d7224 */ /* 0x000fe200010e0615 */
[----:B------:R-:W-:Y:S02]  /*131a0*/  SHF.R.U64 R64, R64, 0x3, RZ ;  /* 0x0000000340407819 */ /* 0x000fe400000012ff */
[C---:B------:R-:W-:Y:S01]  /*131b0*/  ISETP.GE.OR P2, PT, R5.reuse, R0, P0 ;  /* 0x000000000500720c */ /* 0x040fe20000746670 */
[----:B------:R-:W-:Y:S01]  /*131c0*/  VIADD R5, R5, 0x8 ;  /* 0x0000000805057836 */ /* 0x000fe20000000000 */
[----:B------:R-:W-:-:S02]  /*131d0*/  SHF.R.U64 R10, R10, 0x3, RZ ;  /* 0x000000030a0a7819 */ /* 0x000fc400000012ff */
[----:B------:R-:W-:Y:S02]  /*131e0*/  SHF.R.U64 R48, R48, 0x3, RZ ;  /* 0x0000000330307819 */ /* 0x000fe400000012ff */
[----:B------:R-:W-:Y:S01]  /*131f0*/  LOP3.LUT R64, R64, R65, RZ, 0x3c, !PT ;  /* 0x0000004140407212 */ /* 0x000fe200078e3cff */
[--C-:B------:R-:W-:Y:S01]  /*13200*/  IMAD.X R65, RZ, RZ, R21.reuse, P3 ;  /* 0x000000ffff417224 */ /* 0x100fe200018e0615 */
[----:B------:R-:W-:Y:S02]  /*13210*/  LOP3.LUT R10, R10, R7, RZ, 0x3c, !PT ;  /* 0x000000070a0a7212 */ /* 0x000fe400078e3cff */
[----:B------:R-:W-:Y:S01]  /*13220*/  LOP3.LUT R48, R48, R49, RZ, 0x3c, !PT ;  /* 0x0000003130307212 */ /* 0x000fe200078e3cff */
[----:B------:R-:W-:Y:S01]  /*13230*/  IMAD.X R49, RZ, RZ, R21, P5 ;  /* 0x000000ffff317224 */ /* 0x000fe200028e0615 */
[----:B------:R-:W-:Y:S02]  /*13240*/  IADD3 R7, P3, R20, 0xf000, RZ ;  /* 0x0000f00014077810 */ /* 0x000fe40007f7e0ff */
[----:B------:R-:W-:-:S02]  /*13250*/  ISETP.GE.OR P0, PT, R5, R0, P0 ;  /* 0x000000000500720c */ /* 0x000fc40000706670 */
[C---:B------:R-:W-:Y:S02]  /*13260*/  IADD3 R69, P5, R20.reuse, 0xd000, RZ ;  /* 0x0000d00014457810 */ /* 0x040fe40007fbe0ff */
[----:B------:R-:W-:Y:S02]  /*13270*/  LOP3.LUT R15, R20, 0x380, RZ, 0xc0, !PT ;  /* 0x00000380140f7812 */ /* 0x000fe400078ec0ff */
[----:B--2---:R-:W-:Y:S02]  /*13280*/  LOP3.LUT R4, R7, 0x380, RZ, 0xc0, !PT ;  /* 0x0000038007047812 */ /* 0x004fe400078ec0ff */
[----:B------:R-:W-:Y:S02]  /*13290*/  LOP3.LUT R68, R69, 0x380, RZ, 0xc0, !PT ;  /* 0x0000038045447812 */ /* 0x000fe400078ec0ff */
[----:B------:R-:W-:Y:S02]  /*132a0*/  SHF.R.U64 R15, R15, 0x3, RZ ;  /* 0x000000030f0f7819 */ /* 0x000fe400000012ff */
[----:B------:R-:W-:-:S02]  /*132b0*/  SHF.R.U64 R4, R4, 0x3, RZ ;  /* 0x0000000304047819 */ /* 0x000fc400000012ff */
[----:B------:R-:W-:Y:S02]  /*132c0*/  SHF.R.U64 R68, R68, 0x3, RZ ;  /* 0x0000000344447819 */ /* 0x000fe400000012ff */
[----:B------:R-:W-:Y:S01]  /*132d0*/  LOP3.LUT R20, R15, R20, RZ, 0x3c, !PT ;  /* 0x000000140f147212 */ /* 0x000fe200078e3cff */
[----:B-1----:R-:W-:Y:S01]  /*132e0*/  @!P2 ST.E desc[UR40][R54.64], R9 ;  /* 0x000000093600a985 */ /* 0x002fe2000c101928 */
[----:B------:R-:W-:Y:S01]  /*132f0*/  LOP3.LUT R68, R68, R69, RZ, 0x3c, !PT ;  /* 0x0000004544447212 */ /* 0x000fe200078e3cff */
[--C-:B------:R-:W-:Y:S01]  /*13300*/  IMAD.X R69, RZ, RZ, R21.reuse, P5 ;  /* 0x000000ffff457224 */ /* 0x100fe200028e0615 */
[----:B------:R-:W-:Y:S01]  /*13310*/  LOP3.LUT R76, R4, R7, RZ, 0x3c, !PT ;  /* 0x00000007044c7212 */ /* 0x000fe200078e3cff */
[----:B---3--:R1:W-:Y:S01]  /*13320*/  @!P0 ST.E desc[UR40][R58.64], R8 ;  /* 0x000000083a008985 */ /* 0x0083e2000c101928 */
[----:B------:R-:W-:-:S03]  /*13330*/  IMAD.X R77, RZ, RZ, R21, P3 ;  /* 0x000000ffff4d7224 */ /* 0x000fc600018e0615 */
[----:B------:R2:W5:Y:S04]  /*13340*/  LD.E.128 R4, desc[UR40][R20.64] ;  /* 0x0000002814047980 */ /* 0x000568000c101d00 */
[----:B------:R-:W5:Y:S04]  /*13350*/  LD.E.128 R12, desc[UR40][R12.64] ;  /* 0x000000280c0c7980 */ /* 0x000f68000c101d00 */
[----:B-1----:R-:W5:Y:S01]  /*13360*/  LD.E.128 R8, desc[UR40][R10.64] ;  /* 0x000000280a087980 */ /* 0x002f62000c101d00 */
[----:B--2---:R-:W-:-:S03]  /*13370*/  IMAD R21, R81, UR4, RZ ;  /* 0x0000000451157c24 */ /* 0x004fc6000f8e02ff */
[----:B------:R-:W5:Y:S01]  /*13380*/  LD.E.128 R24, desc[UR40][R24.64] ;  /* 0x0000002818187980 */ /* 0x000f62000c101d00 */
[C---:B------:R-:W-:Y:S02]  /*13390*/  IMAD R81, R80.reuse, UR5, R21 ;  /* 0x0000000550517c24 */ /* 0x040fe4000f8e0215 */
[----:B------:R-:W-:Y:S01]  /*133a0*/  IMAD.WIDE.U32 R20, R80, UR4, RZ ;  /* 0x0000000450147c25 */ /* 0x000fe2000f8e00ff */
[----:B------:R-:W-:Y:S01]  /*133b0*/  ULDC.64 UR4, c[0x0][0xae8] ;  /* 0x0002ba0000047ab9 */ /* 0x000fe20000000a00 */
[----:B------:R-:W5:Y:S02]  /*133c0*/  LD.E.128 R28, desc[UR40][R28.64] ;  /* 0x000000281c1c7980 */ /* 0x000f64000c101d00 */
[----:B------:R-:W-:Y:S02]  /*133d0*/  IMAD R80, R84, 0x20, R86 ;  /* 0x0000002054507824 */ /* 0x000fe400078e0256 */
[----:B------:R-:W-:Y:S01]  /*133e0*/  IMAD.IADD R21, R21, 0x1, R81 ;  /* 0x0000000115157824 */ /* 0x000fe200078e0251 */
        /* <DEDUP_REMOVED lines=8> */
[----:B------:R-:W-:Y:S01]  /*13470*/  @P1 IMAD.HI.U32 R80, R84, R85, RZ ;  /* 0x0000005554501227 */ /* 0x000fe200078e00ff */
[----:B------:R-:W-:Y:S01]  /*13480*/  IADD3 R21, R21, R83, RZ ;  /* 0x0000005315157210 */ /* 0x000fe20007ffe0ff */
[----:B------:R-:W5:Y:S02]  /*13490*/  LD.E.128 R48, desc[UR40][R48.64] ;  /* 0x0000002830307980 */ /* 0x000f64000c101d00 */
[----:B------:R-:W-:Y:S01]  /*134a0*/  IMAD.MOV.U32 R81, RZ, RZ, R84 ;  /* 0x000000ffff517224 */ /* 0x000fe200078e0054 */
[----:B0-----:R-:W-:Y:S01]  /*134b0*/  @P1 SHF.R.U32.HI R81, RZ, R87, R80 ;  /* 0x00000057ff511219 */ /* 0x001fe20000011650 */
[----:B------:R-:W-:Y:S01]  /*134c0*/  IMAD R3, R3, UR4, RZ ;  /* 0x0000000403037c24 */ /* 0x000fe2000f8e02ff */
[----:B------:R-:W5:Y:S03]  /*134d0*/  LD.E.128 R52, desc[UR40][R52.64] ;  /* 0x0000002834347980 */ /* 0x000f66000c101d00 */
[C---:B------:R-:W-:Y:S01]  /*134e0*/  IMAD R85, R82.reuse, UR5, R3 ;  /* 0x0000000552557c24 */ /* 0x040fe2000f8e0203 */
[----:B------:R-:W-:Y:S01]  /*134f0*/  SHF.R.S32.HI R3, RZ, 0x1f, R81 ;  /* 0x0000001fff037819 */ /* 0x000fe20000011451 */
[----:B------:R-:W-:Y:S01]  /*13500*/  IMAD.WIDE.U32 R82, R82, UR4, R20 ;  /* 0x0000000452527c25 */ /* 0x000fe2000f8e0014 */
[----:B------:R-:W-:Y:S01]  /*13510*/  ULDC.64 UR4, c[0x0][0xae0] ;  /* 0x0002b80000047ab9 */ /* 0x000fe20000000a00 */
[----:B------:R-:W5:Y:S02]  /*13520*/  LD.E.128 R56, desc[UR40][R56.64] ;  /* 0x0000002838387980 */ /* 0x000f64000c101d00 */
[----:B------:R-:W-:-:S02]  /*13530*/  IMAD.MOV R21, RZ, RZ, -R81 ;  /* 0x000000ffff157224 */ /* 0x000fc400078e0a51 */
[----:B------:R-:W-:Y:S01]  /*13540*/  IMAD R20, R3, UR4, RZ ;  /* 0x0000000403147c24 */ /* 0x000fe2000f8e02ff */
[----:B------:R-:W5:Y:S01]  /*13550*/  LD.E.128 R60, desc[UR40][R60.64] ;  /* 0x000000283c3c7980 */ /* 0x000f62000c101d00 */
[----:B------:R-:W-:Y:S02]  /*13560*/  IMAD R3, R32, R21, R84 ;  /* 0x0000001520037224 */ /* 0x000fe400078e0254 */
[----:B------:R-:W-:Y:S01]  /*13570*/  IMAD.IADD R83, R83, 0x1, R85 ;  /* 0x0000000153537824 */ /* 0x000fe200078e0255 */
[----:B------:R-:W5:Y:S01]  /*13580*/  LD.E.128 R64, desc[UR40][R64.64] ;  /* 0x0000002840407980 */ /* 0x000f62000c101d00 */
[C---:B------:R-:W-:Y:S01]  /*13590*/  IMAD R85, R81.reuse, UR5, R20 ;  /* 0x0000000551557c24 */ /* 0x040fe2000f8e0214 */
[----:B------:R-:W-:Y:S02]  /*135a0*/  SHF.R.S32.HI R32, RZ, 0x1f, R3 ;  /* 0x0000001fff207819 */ /* 0x000fe40000011403 */
[----:B------:R-:W5:Y:S01]  /*135b0*/  LD.E.128 R68, desc[UR40][R68.64] ;  /* 0x0000002844447980 */ /* 0x000f62000c101d00 */
[----:B------:R-:W-:Y:S01]  /*135c0*/  IMAD.WIDE.U32 R20, R81, UR4, R82 ;  /* 0x0000000451147c25 */ /* 0x000fe2000f8e0052 */
[----:B------:R-:W-:-:S02]  /*135d0*/  ULDC.64 UR4, c[0x0][0xad8] ;  /* 0x0002b60000047ab9 */ /* 0x000fc40000000a00 */
        /* <DEDUP_REMOVED lines=21> */
[----:B------:R-:W-:Y:S01]  /*13730*/  ISETP.GE.AND P1, PT, R81, R0, PT ;  /* 0x000000005100720c */ /* 0x000fe20003f26270 */
[----:B------:R-:W-:Y:S01]  /*13740*/  VIADD R81, R229, 0x40 ;  /* 0x00000040e5517836 */ /* 0x000fe20000000000 */
[----:B0-----:R0:W-:Y:S01]  /*13750*/  SYNCS.ARRIVE.TRANS64.RED.A1T0 RZ, [R3+URZ], RZ ;  /* 0x000000ff03ff79a7 */ /* 0x0011e2000810043f */
[----:B------:R0:W1:Y:S01]  /*13760*/  SHFL.IDX PT, R84, R32, RZ, 0x181f ;  /* 0x00181fff20547589 */ /* 0x00006200000e0000 */
[----:B------:R-:W-:-:S03]  /*13770*/  VIADD R87, R213, 0xc0 ;  /* 0x000000c0d5577836 */ /* 0x000fc60000000000 */
        /* <DEDUP_REMOVED lines=20> */
.L_x_5308:
[----:B------:R-:W-:Y:S05]  /*138c0*/  BSYNC B1 ;  /* 0x0000000000017941 */ /* 0x000fea0003800000 */
.L_x_5307:
        /* <DEDUP_REMOVED lines=21> */
.L_x_5310:
[----:B------:R-:W-:Y:S05]  /*13a20*/  BSYNC B1 ;  /* 0x0000000000017941 */ /* 0x000fea0003800000 */
.L_x_5309:
        /* <DEDUP_REMOVED lines=21> */
.L_x_5312:
[----:B------:R-:W-:Y:S05]  /*13b80*/  BSYNC B1 ;  /* 0x0000000000017941 */ /* 0x000fea0003800000 */
.L_x_5311:
        /* <DEDUP_REMOVED lines=9> */
[CC--:B0-----:R-:W-:Y:S02]  /*13c20*/  @!P3 LEA R4, P0, R213.reuse, R32.reuse, 0x1 ;  /* 0x00000020d504b211 */ /* 0x0c1fe400078008ff */
        /* <DEDUP_REMOVED lines=14> */
.L_x_5305:
        /* <DEDUP_REMOVED lines=15> */
[----:B------:R-:W-:Y:S02]  /*13e00*/  MOV R8, UR4 ;  /* 0x0000000400087c02 */ /* 0x000fe40008000f00 */
        /* <DEDUP_REMOVED lines=13> */
.L_x_5314:
[----:B------:R-:W2:Y:S04]  /*13ee0*/  LDL.LU R4, [R1+0x40] ;  /* 0x0000400001047983 */ /* 0x000ea80000300800 */
[----:B------:R-:W3:Y:S04]  /*13ef0*/  LDL.LU R3, [R1+0x4c] ;  /* 0x00004c0001037983 */ /* 0x000ee80000300800 */
[----:B------:R-:W4:Y:S01]  /*13f00*/  LDL R24, [R1+0x34] ;  /* 0x0000340001187983 */ /* 0x000f220000100800 */
[----:B------:R-:W-:Y:S01]  /*13f10*/  BSSY B1, `(.L_x_5315) ;  /* 0x000002d000017945 */ /* 0x000fe20003800000 */
[----:B-----5:R-:W-:-:S02]  /*13f20*/  SHF.R.S32.HI R11, RZ, 0x1f, R0 ;  /* 0x0000001fff0b7819 */ /* 0x020fc40000011400 */
[----:B--2---:R-:W-:Y:S02]  /*13f30*/  SEL R13, R4, RZ, !P0 ;  /* 0x000000ff040d7207 */ /* 0x004fe40004000000 */
[----:B---3--:R-:W-:Y:S02]  /*13f40*/  SEL R14, R3, RZ, !P0 ;  /* 0x000000ff030e7207 */ /* 0x008fe40004000000 */
[----:B----4-:R-:W-:Y:S01]  /*13f50*/  SHF.R.S32.HI R12, RZ, 0x1f, R24 ;  /* 0x0000001fff0c7819 */ /* 0x010fe20000011418 */
[----:B------:R-:W-:Y:S06]  /*13f60*/  @P3 BRA `(.L_x_5316) ;  /* 0x00000000009c3947 */ /* 0x000fec0003800000 */
[----:B------:R-:W2:Y:S01]  /*13f70*/  S2R R10, SR_TID.X ;  /* 0x00000000000a7919 */ /* 0x000ea20000002100 */
[----:B------:R-:W3:Y:S02]  /*13f80*/  LDC R9, c[0x0][0xbe8] ;  /* 0x0002fa00ff097b82 */ /* 0x000ee40000000800 */
[----:B---3--:R-:W-:Y:S01]  /*13f90*/  IMAD R3, R8, R9, RZ ;  /* 0x0000000908037224 */ /* 0x008fe200078e02ff */
[----:B--2---:R-:W-:-:S04]  /*13fa0*/  IADD3 R10, R229, -0x80, R10 ;  /* 0xffffff80e50a7810 */ /* 0x004fc80007ffe00a */
        /* <DEDUP_REMOVED lines=35> */
.L_x_5316:
[----:B------:R-:W-:Y:S05]  /*141e0*/  BSYNC B1 ;  /* 0x0000000000017941 */ /* 0x000fea0003800000 */
.L_x_5315:
[--C-:B--2---:R-:W-:Y:S01]  /*141f0*/  SHF.R.S32.HI R6, RZ, 0x1f, R26.reuse ;  /* 0x0000001fff067819 */ /* 0x104fe2000001141a */
        /* <DEDUP_REMOVED lines=14> */
[----:B------:R-:W-:Y:S02]  /*142e0*/  IMAD.IADD R9, R229, 0x1, R0 ;  /* 0x00000001e5097824 */ /* 0x000fe400078e0200 */
[----:B------:R-:W-:-:S02]  /*142f0*/  IMAD R7, R24, UR5, R6 ;  /* 0x0000000518077c24 */ /* 0x000fc4000f8e0206 */
[----:B------:R-:W-:-:S04]  /*14300*/  @P2 IMAD.HI.U32 R0, R9, R20, RZ ;  /* 0x0000001409002227 */ /* 0x000fc800078e00ff */
[----:B------:R-:W-:Y:S01]  /*14310*/  IMAD.WIDE.U32 R4, R24, UR4, R4 ;  /* 0x0000000418047c25 */ /* 0x000fe2000f8e0004 */
[----:B------:R-:W-:-:S03]  /*14320*/  ULDC.64 UR4, c[0x0][0xaf0] ;  /* 0x0002bc0000047ab9 */ /* 0x000fc60000000a00 */
[----:B------:R-:W-:Y:S01]  /*14330*/  IMAD.MOV.U32 R3, RZ, RZ, R9 ;  /* 0x000000ffff037224 */ /* 0x000fe200078e0009 */
[----:B0-----:R-:W-:Y:S01]  /*14340*/  @P2 SHF.R.U32.HI R3, RZ, R27, R0 ;  /* 0x0000001bff032219 */ /* 0x001fe20000011600 */
        /* <DEDUP_REMOVED lines=26> */
.L_x_5505:
[----:B------:R-:W-:Y:S01]  /*144f0*/  IMAD R8, R8, R25, RZ ;  /* 0x0000001908087224 */ /* 0x000fe200078e02ff */
[----:B------:R-:W-:Y:S01]  /*14500*/  BSSY B1, `(.L_x_5318) ;  /* 0x000001f000017945 */ /* 0x000fe20003800000 */
[----:B------:R-:W-:-:S05]  /*14510*/  IMAD.IADD R229, R10, 0x1, R229 ;  /* 0x000000010ae57824 */ /* 0x000fca00078e02e5 */
        /* <DEDUP_REMOVED lines=19> */
[C---:B------:R-:W-:Y:S02]  /*14650*/  @!P1 LEA R12, P5, R20.reuse, R14, 0x1 ;  /* 0x0000000e140c9211 */ /* 0x040fe400078a08ff */
        /* <DEDUP_REMOVED lines=9> */
.L_x_5319:
[----:B------:R-:W-:Y:S05]  /*146f0*/  BSYNC B1 ;  /* 0x0000000000017941 */ /* 0x000fea0003800000 */
.L_x_5318:
[----:B------:R-:W-:-:S03]  /*14700*/  UMOV UR4, 0xffffffff ;  /* 0xffffffff00047882 */ /* 0x000fc60000000000 */
[----:B------:R-:W-:Y:S05]  /*14710*/  BRA.DIV UR4, `(.L_x_5320) ;  /* 0x0000008a04707947 */ /* 0x000fea000b800000 */
[----:B--2---:R2:W0:Y:S04]  /*14720*/  SHFL.IDX PT, R0, R4, 0x1, 0x181f ;  /* 0x00381f0004007f89 */ /* 0x00442800000e0000 */
[----:B---34-:R2:W3:Y:S02]  /*14730*/  SHFL.IDX PT, R14, R3, 0x1, 0x181f ;  /* 0x00381f00030e7f89 */ /* 0x0184e400000e0000 */
.L_x_5509:
[----:B------:R-:W-:Y:S01]  /*14740*/  VIADD R5, R229, 0x20 ;  /* 0x00000020e5057836 */ /* 0x000fe20000000000 */
[----:B------:R-:W-:Y:S04]  /*14750*/  BSSY B1, `(.L_x_5321) ;  /* 0x000001e000017945 */ /* 0x000fe80003800000 */
[----:B------:R-:W-:-:S13]  /*14760*/  ISETP.GE.AND P0, PT, R5, R8, PT ;  /* 0x000000080500720c */ /* 0x000fda0003f06270 */
[----:B------:R-:W-:Y:S05]  /*14770*/  @P0 BRA `(.L_x_5322) ;  /* 0x00000000006c0947 */ /* 0x000fea0003800000 */
[C---:B------:R-:W-:Y:S01]  /*14780*/  VIADD R15, R213.reuse, 0x40 ;  /* 0x00000040d50f7836 */ /* 0x040fe20000000000 */
[----:B------:R-:W-:Y:S01]  /*14790*/  ULDC UR4, c[0x0][0xac8] ;  /* 0x0002b20000047ab9 */ /* 0x000fe20000000800 */
[C---:B------:R-:W-:Y:S01]  /*147a0*/  VIADD R21, R213.reuse, 0x80 ;  /* 0x00000080d5157836 */ /* 0x040fe20000000000 */
[C---:B------:R-:W-:Y:S01]  /*147b0*/  ISETP.GE.AND P3, PT, R213.reuse, UR4, PT ;  /* 0x00000004d5007c0c */ /* 0x040fe2000bf66270 */
[----:B------:R-:W-:Y:S01]  /*147c0*/  VIADD R9, R213, 0xc0 ;  /* 0x000000c0d5097836 */ /* 0x000fe20000000000 */
[----:B------:R-:W-:Y:S01]  /*147d0*/  ISETP.GE.AND P2, PT, R15, UR4, PT ;  /* 0x000000040f007c0c */ /* 0x000fe2000bf46270 */
[----:B------:R-:W-:Y:S01]  /*147e0*/  VIADD R25, R213, 0x40 ;  /* 0x00000040d5197836 */ /* 0x000fe20000000000 */
[----:B------:R-:W-:Y:S01]  /*147f0*/  ISETP.GE.AND P1, PT, R21, UR4, PT ;  /* 0x0000000415007c0c */ /* 0x000fe2000bf26270 */
[----:B------:R-:W-:Y:S01]  /*14800*/  VIADD R24, R213, 0x80 ;  /* 0x00000080d5187836 */ /* 0x000fe20000000000 */
[----:B------:R-:W-:Y:S01]  /*14810*/  ISETP.GE.AND P0, PT, R9, UR4, PT ;  /* 0x0000000409007c0c */ /* 0x000fe2000bf06270 */
[----:B------:R-:W-:Y:S01]  /*14820*/  VIADD R20, R213, 0xc0 ;  /* 0x000000c0d5147836 */ /* 0x000fe20000000000 */
[----:B------:R-:W-:-:S02]  /*14830*/  SHF.R.S32.HI R12, RZ, 0x1f, R213 ;  /* 0x0000001fff0c7819 */ /* 0x000fc400000114d5 */
[----:B------:R-:W-:Y:S02]  /*14840*/  SHF.R.S32.HI R25, RZ, 0x1f, R25 ;  /* 0x0000001fff197819 */ /* 0x000fe40000011419 */
[----:B------:R-:W-:Y:S02]  /*14850*/  SHF.R.S32.HI R24, RZ, 0x1f, R24 ;  /* 0x0000001fff187819 */ /* 0x000fe40000011418 */
[-C--:B---3--:R-:W-:Y:S02]  /*14860*/  @!P3 LEA R6, P5, R213, R14.reuse, 0x1 ;  /* 0x0000000ed506b211 */ /* 0x088fe400078a08ff */
[----:B------:R-:W-:Y:S02]  /*14870*/  @!P2 LEA R10, P4, R15, R14, 0x1 ;  /* 0x0000000e0f0aa211 */ /* 0x000fe400078808ff */
[----:B0-----:R-:W-:Y:S02]  /*14880*/  @!P3 LEA.HI.X R7, R213, R0, R12, 0x1, P5 ;  /* 0x00000000d507b211 */ /* 0x001fe400028f0c0c */
[----:B------:R-:W-:-:S02]  /*14890*/  @!P1 LEA R12, P5, R21, R14, 0x1 ;  /* 0x0000000e150c9211 */ /* 0x000fc400078a08ff */
        /* <DEDUP_REMOVED lines=9> */
.L_x_5322:
[----:B------:R-:W-:Y:S05]  /*14930*/  BSYNC B1 ;  /* 0x0000000000017941 */ /* 0x000fea0003800000 */
.L_x_5321:
[----:B------:R-:W-:-:S03]  /*14940*/  UMOV UR4, 0xffffffff ;  /* 0xffffffff00047882 */ /* 0x000fc60000000000 */
[----:B------:R-:W-:Y:S05]  /*14950*/  BRA.DIV UR4, `(.L_x_5323) ;  /* 0x0000008a04287947 */ /* 0x000fea000b800000 */
[----:B0-----:R0:W0:Y:S04]  /*14960*/  SHFL.IDX PT, R0, R4, 0x2, 0x181f ;  /* 0x00581f0004007f89 */ /* 0x00102800000e0000 */
[----:B---34-:R3:W4:Y:S02]  /*14970*/  SHFL.IDX PT, R14, R3, 0x2, 0x181f ;  /* 0x00581f00030e7f89 */ /* 0x01872400000e0000 */
.L_x_5513:
[----:B------:R-:W-:Y:S01]  /*14980*/  IADD3 R5, R229, 0x40, RZ ;  /* 0x00000040e5057810 */ /* 0x000fe20007ffe0ff */
[----:B------:R-:W-:Y:S03]  /*14990*/  BSSY B1, `(.L_x_5324) ;  /* 0x000001e000017945 */ /* 0x000fe60003800000 */
        /* <DEDUP_REMOVED lines=16> */
[-C--:B----4-:R-:W-:Y:S02]  /*14aa0*/  @!P3 LEA R6, P5, R213, R14.reuse, 0x1 ;  /* 0x0000000ed506b211 */ /* 0x090fe400078a08ff */
        /* <DEDUP_REMOVED lines=12> */
.L_x_5325:
[----:B------:R-:W-:Y:S05]  /*14b70*/  BSYNC B1 ;  /* 0x0000000000017941 */ /* 0x000fea0003800000 */
.L_x_5324:
[----:B------:R-:W-:-:S03]  /*14b80*/  UMOV UR4, 0xffffffff ;  /* 0xffffffff00047882 */ /* 0x000fc60000000000 */
[----:B------:R-:W-:Y:S05]  /*14b90*/  BRA.DIV UR4, `(.L_x_5326) ;  /* 0x0000008604e07947 */ /* 0x000fea000b800000 */
[----:B0-----:R0:W0:Y:S04]  /*14ba0*/  SHFL.IDX PT, R0, R4, 0x3, 0x181f ;  /* 0x00781f0004007f89 */ /* 0x00102800000e0000 */
[----:B----4-:R4:W0:Y:S02]  /*14bb0*/  SHFL.IDX PT, R14, R3, 0x3, 0x181f ;  /* 0x00781f00030e7f89 */ /* 0x01082400000e0000 */
.L_x_5517:
[----:B--234-:R-:W-:-:S05]  /*14bc0*/  VIADD R3, R229, 0x60 ;  /* 0x00000060e5037836 */ /* 0x01cfca0000000000 */
        /* <DEDUP_REMOVED lines=8> */
[C---:B------:R-:W-:Y:S01]  /*14c50*/  VIADD R20, R213.reuse, 0x40 ;  /* 0x00000040d5147836 */ /* 0x040fe20000000000 */
[----:B------:R-:W-:Y:S01]  /*14c60*/  ISETP.GE.AND P1, PT, R12, UR4, PT ;  /* 0x000000040c007c0c */ /* 0x000fe2000bf26270 */
[C---:B------:R-:W-:Y:S01]  /*14c70*/  VIADD R13, R213.reuse, 0x80 ;  /* 0x00000080d50d7836 */ /* 0x040fe20000000000 */
[----:B------:R-:W-:Y:S01]  /*14c80*/  ISETP.GE.AND P0, PT, R10, UR4, PT ;  /* 0x000000040a007c0c */ /* 0x000fe2000bf06270 */
[----:B------:R-:W-:Y:S01]  /*14c90*/  VIADD R11, R213, 0xc0 ;  /* 0x000000c0d50b7836 */ /* 0x000fe20000000000 */
[----:B------:R-:W-:-:S02]  /*14ca0*/  SHF.R.S32.HI R9, RZ, 0x1f, R213 ;  /* 0x0000001fff097819 */ /* 0x000fc400000114d5 */
[----:B------:R-:W-:Y:S02]  /*14cb0*/  SHF.R.S32.HI R20, RZ, 0x1f, R20 ;  /* 0x0000001fff147819 */ /* 0x000fe40000011414 */
[----:B------:R-:W-:Y:S02]  /*14cc0*/  SHF.R.S32.HI R13, RZ, 0x1f, R13 ;  /* 0x0000001fff0d7819 */ /* 0x000fe4000001140d */
[-C--:B0-----:R-:W-:Y:S02]  /*14cd0*/  @!P3 LEA R4, P5, R213, R14.reuse, 0x1 ;  /* 0x0000000ed504b211 */ /* 0x081fe400078a08ff */
[----:B------:R-:W-:Y:S02]  /*14ce0*/  @!P2 LEA R6, P4, R15, R14, 0x1 ;  /* 0x0000000e0f06a211 */ /* 0x000fe400078808ff */
[----:B------:R-:W-:Y:S02]  /*14cf0*/  @!P3 LEA.HI.X R5, R213, R0, R9, 0x1, P5 ;  /* 0x00000000d505b211 */ /* 0x000fe400028f0c09 */
        /* <DEDUP_REMOVED lines=10> */
.L_x_5313:
[----:B------:R-:W-:Y:S05]  /*14da0*/  BSYNC B0 ;  /* 0x0000000000007941 */ /* 0x000fea0003800000 */
.L_x_5304:
[----:B------:R-:W-:Y:S02]  /*14db0*/  ULDC UR4, c[0x0][0xc3c] ;  /* 0x00030f0000047ab9 */ /* 0x000fe40000000800 */
[----:B------:R-:W-:-:S13]  /*14dc0*/  ISETP.GE.AND P0, PT, R35, UR4, PT ;  /* 0x0000000423007c0c */ /* 0x000fda000bf06270 */
[----:B------:R-:W-:Y:S05]  /*14dd0*/  @!P0 BRA `(.L_x_5327) ;  /* 0xfffffec000e48947 */ /* 0x000fea000383ffff */
[----:B------:R-:W-:Y:S05]  /*14de0*/  BRA `(.L_x_5168) ;  /* 0x0000006c00487947 */ /* 0x000fea0003800000 */
.L_x_5166:
[----:B------:R-:W-:-:S08]  /*14df0*/  NOP ;  /* 0x0000000000007918 */ /* 0x000fd00000000000 */
[----:B------:R-:W0:-:S00]  /*14e00*/  USETMAXREG.DEALLOC.CTAPOOL 0x28 ;  /* 0x00000028000079c8 */ /* 0x000e0000080e0500 */
[----:B0-----:R-:W2:Y:S01]  /*14e10*/  LDL.LU R3, [R1] ;  /* 0x0000000001037983 */ /* 0x001ea20000300800 */
[----:B------:R-:W-:Y:S01]  /*14e20*/  LOP3.LUT R2, R2, 0x3, RZ, 0xc0, !PT ;  /* 0x0000000302027812 */ /* 0x000fe200078ec0ff */
[----:B------:R-:W-:-:S05]  /*14e30*/  IMAD.MOV.U32 R4, RZ, RZ, RZ ;  /* 0x000000ffff047224 */ /* 0x000fca00078e00ff */
[----:B------:R-:W0:Y:S02]  /*14e40*/  SHFL.IDX PT, R2, R2, RZ, 0x1f ;  /* 0x00001fff02027589 */ /* 0x000e2400000e0000 */
[----:B0-----:R-:W-:Y:S02]  /*14e50*/  ISETP.NE.AND P0, PT, R2, RZ, PT ;  /* 0x000000ff0200720c */ /* 0x001fe40003f05270 */
[----:B--2---:R-:W-:-:S11]  /*14e60*/  LOP3.LUT R3, R3, 0xffffff7f, RZ, 0xc0, !PT ;  /* 0xffffff7f03037812 */ /* 0x004fd600078ec0ff */
[----:B------:R-:W-:-:S05]  /*14e70*/  @P0 LOP3.LUT R3, R3, 0x80, RZ, 0xfc, !PT ;  /* 0x0000008003030812 */ /* 0x000fca00078efcff */
[----:B------:R0:W-:Y:S01]  /*14e80*/  STL [R1], R3 ;  /* 0x0000000301007387 */ /* 0x0001e20000100800 */
[----:B------:R-:W-:Y:S05]  /*14e90*/  @!P0 BRA `(.L_x_5328) ;  /* 0x00000000001c8947 */ /* 0x000fea0003800000 */
[----:B------:R-:W1:Y:S08]  /*14ea0*/  S2UR UR5, SR_CgaCtaId ;  /* 0x00000000000579c3 */ /* 0x000e700000008800 */
[----:B------:R-:W-:Y:S06]  /*14eb0*/  BAR.SYNC.DEFER_BLOCKING 0x5, 0x180 ;  /* 0x0146000000007b1d */ /* 0x000fec0000010000 */
[----:B------:R-:W-:-:S02]  /*14ec0*/  UMOV UR4, 0x400 ;  /* 0x0000040000047882 */ /* 0x000fc40000000000 */
[----:B-1----:R-:W-:-:S09]  /*14ed0*/  ULEA UR4, UR5, UR4, 0x18 ;  /* 0x0000000405047291 */ /* 0x002fd2000f8ec03f */
[----:B------:R-:W1:Y:S01]  /*14ee0*/  LDS.128 R16, [UR4+0x228d0] ;  /* 0x0228d004ff107984 */ /* 0x000e620008000c00 */
[----:B------:R-:W-:Y:S06]  /*14ef0*/  BAR.ARV 0x4, 0x180 ;  /* 0x0106000000007b1d */ /* 0x000fec0000002000 */
[----:B------:R-:W-:Y:S05]  /*14f00*/  BRA `(.L_x_5329) ;  /* 0x0000000800887947 */ /* 0x000fea0003800000 */
.L_x_5328:
[----:B------:R-:W-:Y:S01]  /*14f10*/  LOP3.LUT R5, R0, 0x1f, RZ, 0xc0, !PT ;  /* 0x0000001f00057812 */ /* 0x000fe200078ec0ff */
[----:B------:R-:W-:Y:S01]  /*14f20*/  ULDC UR4, c[0x0][0xc3c] ;  /* 0x00030f0000047ab9 */ /* 0x000fe20000000800 */
[----:B------:R-:W1:Y:S01]  /*14f30*/  S2UR UR6, SR_CTAID.X ;  /* 0x00000000000679c3 */ /* 0x000e620000002500 */
[----:B------:R-:W-:Y:S01]  /*14f40*/  ULDC UR5, c[0x0][0xc38] ;  /* 0x00030e0000057ab9 */ /* 0x000fe20000000800 */
[----:B------:R-:W-:-:S04]  /*14f50*/  ISETP.NE.AND P0, PT, R5, 0x1f, PT ;  /* 0x0000001f0500780c */ /* 0x000fc80003f05270 */
[----:B------:R-:W-:-:S13]  /*14f60*/  ISETP.GE.OR P1, PT, R5, UR4, !P0 ;  /* 0x0000000405007c0c */ /* 0x000fda000c726670 */
[----:B0-----:R-:W0:Y:S02]  /*14f70*/  @!P1 LDC.64 R2, c[0x0][0xc80] ;  /* 0x00032000ff029b82 */ /* 0x001e240000000a00 */
        /* <DEDUP_REMOVED lines=34> */
.L_x_5334:
        /* <DEDUP_REMOVED lines=12> */
.L_x_5333:
[----:B------:R-:W-:Y:S05]  /*15260*/  BSYNC B0 ;  /* 0x0000000000007941 */ /* 0x000fea0003800000 */
.L_x_5332:
        /* <DEDUP_REMOVED lines=20> */
.L_x_5330:
        /* <DEDUP_REMOVED lines=15> */
[----:B0-----:R-:W-:-:S06]  /*154a0*/  IADD3 R11, R10, 0xffffffe, RZ ;  /* 0x0ffffffe0a0b7810 */ /* 0x001fcc0007ffe0ff */
[----:B------:R0:W1:Y:S01]  /*154b0*/  F2I.FTZ.U32.TRUNC.NTZ R3, R11 ;  /* 0x0000000b00037305 */ /* 0x000062000021f000 */
[----:B------:R-:W-:Y:S05]  /*154c0*/  @!P0 BRA `(.L_x_5335) ;  /* 0x0000000000088947 */ /* 0x000fea0003800000 */
[----:B------:R-:W-:-:S05]  /*154d0*/  VIADD R9, R15, 0xffffffff ;  /* 0xffffffff0f097836 */ /* 0x000fca0000000000 */
[----:B------:R2:W3:Y:S02]  /*154e0*/  SHFL.IDX PT, R16, R8, R9, 0x1f ;  /* 0x00001f0908107589 */ /* 0x0004e400000e0000 */
.L_x_5335:
        /* <DEDUP_REMOVED lines=28> */
[----:B------:R-:W-:-:S04]  /*156b0*/  VIADDMNMX R18, R10, UR5, R7, PT ;  /* 0x000000050a127c46 */ /* 0x000fc8000b800107 */
[-C--:B------:R-:W-:Y:S02]  /*156c0*/  IABS R10, R18.reuse ;  /* 0x00000012000a7213 */ /* 0x080fe40000000000 */
[----:B------:R-:W-:Y:S02]  /*156d0*/  IABS R6, R18 ;  /* 0x0000001200067213 */ /* 0x000fe40000000000 */
        /* <DEDUP_REMOVED lines=8> */
[----:B------:R-:W-:Y:S01]  /*15760*/  IMAD.HI.U32 R2, R3, R9, R2 ;  /* 0x0000000903027227 */ /* 0x000fe200078e0002 */
[----:B------:R-:W-:-:S05]  /*15770*/  IADD3 R3, RZ, -R6, RZ ;  /* 0x80000006ff037210 */ /* 0x000fca0007ffe0ff */
        /* <DEDUP_REMOVED lines=12> */
[----:B------:R-:W-:Y:S01]  /*15840*/  @!P1 LOP3.LUT R2, RZ, R18, RZ, 0x33, !PT ;  /* 0x00000012ff029212 */ /* 0x000fe200078e33ff */
[----:B------:R-:W-:-:S03]  /*15850*/  IMAD.MOV R18, RZ, RZ, -R18 ;  /* 0x000000ffff127224 */ /* 0x000fc600078e0a12 */
[----:B------:R-:W-:Y:S01]  /*15860*/  LOP3.LUT R17, RZ, R2, RZ, 0x33, !PT ;  /* 0x00000002ff117212 */ /* 0x000fe200078e33ff */
[----:B------:R-:W-:-:S04]  /*15870*/  IMAD R18, R2, R18, R3 ;  /* 0x0000001202127224 */ /* 0x000fc800078e0203 */
[----:B------:R-:W-:Y:S01]  /*15880*/  IMAD.IADD R17, R4, 0x1, R17 ;  /* 0x0000000104117824 */ /* 0x000fe200078e0211 */
[----:B------:R-:W-:Y:S06]  /*15890*/  BRA `(.L_x_5336) ;  /* 0x00000000000c7947 */ /* 0x000fec0003800000 */
.L_x_5331:
[----:B------:R-:W-:Y:S02]  /*158a0*/  IMAD.MOV.U32 R17, RZ, RZ, RZ ;  /* 0x000000ffff117224 */ /* 0x000fe400078e00ff */
[----:B------:R-:W-:Y:S02]  /*158b0*/  IMAD.U32 R16, RZ, RZ, UR6 ;  /* 0x00000006ff107e24 */ /* 0x000fe4000f8e00ff */
[----:B------:R-:W-:-:S07]  /*158c0*/  IMAD.MOV.U32 R18, RZ, RZ, RZ ;  /* 0x000000ffff127224 */ /* 0x000fce00078e00ff */
.L_x_5336:
[----:B------:R-:W-:-:S13]  /*158d0*/  ISETP.NE.AND P0, PT, R5, RZ, PT ;  /* 0x000000ff0500720c */ /* 0x000fda0003f05270 */
[----:B------:R-:W0:Y:S01]  /*158e0*/  @!P0 S2R R3, SR_CgaCtaId ;  /* 0x0000000000038919 */ /* 0x000e220000008800 */
[----:B------:R-:W-:-:S04]  /*158f0*/  @!P0 MOV R2, 0x400 ;  /* 0x0000040000028802 */ /* 0x000fc80000000f00 */
[----:B0-----:R-:W-:-:S05]  /*15900*/  @!P0 LEA R2, R3, R2, 0x18 ;  /* 0x0000000203028211 */ /* 0x001fca00078ec0ff */
[----:B------:R0:W-:Y:S01]  /*15910*/  @!P0 STS.128 [R2+0x228d0], R16 ;  /* 0x0228d01002008388 */ /* 0x0001e20000000c00 */
[----:B------:R-:W-:Y:S06]  /*15920*/  BAR.ARV 0x5, 0x180 ;  /* 0x0146000000007b1d */ /* 0x000fec0000002000 */
.L_x_5329:
        /* <DEDUP_REMOVED lines=12> */
[C---:B------:R-:W-:Y:S01]  /*159f0*/  LOP3.LUT R3, R2.reuse, 0x1f8, RZ, 0xc0, !PT ;  /* 0x000001f802037812 */ /* 0x040fe200078ec0ff */
[----:B------:R-:W-:Y:S01]  /*15a00*/  IMAD.SHL.U32 R29, R5, 0x8, RZ ;  /* 0x00000008051d7824 */ /* 0x000fe200078e00ff */
[----:B------:R-:W-:Y:S01]  /*15a10*/  LOP3.LUT R2, R2, 0x38, RZ, 0xc0, !PT ;  /* 0x0000003802027812 */ /* 0x000fe200078ec0ff */
[----:B------:R-:W-:Y:S01]  /*15a20*/  IMAD.MOV.U32 R25, RZ, RZ, 0x1 ;  /* 0x00000001ff197424 */ /* 0x000fe200078e00ff */
[----:B------:R-:W-:Y:S01]  /*15a30*/  LOP3.LUT R4, R3, 0x38, R0, 0x78, !PT ;  /* 0x0000003803047812 */ /* 0x000fe200078e7800 */
[----:B------:R-:W-:Y:S01]  /*15a40*/  IMAD.SHL.U32 R0, R0, 0x10, RZ ;  /* 0x0000001000007824 */ /* 0x000fe200078e00ff */
[----:B------:R-:W-:Y:S01]  /*15a50*/  SHF.R.U32.HI R3, RZ, 0x3, R5 ;  /* 0x00000003ff037819 */ /* 0x000fe20000011605 */
[----:B------:R-:W-:Y:S01]  /*15a60*/  IMAD.MOV.U32 R23, RZ, RZ, RZ ;  /* 0x000000ffff177224 */ /* 0x000fe200078e00ff */
[----:B------:R-:W-:Y:S01]  /*15a70*/  LOP3.LUT R29, R4, 0x200, R29, 0xf8, !PT ;  /* 0x00000200041d7812 */ /* 0x000fe200078ef81d */
[----:B------:R-:W-:Y:S01]  /*15a80*/  IMAD.MOV.U32 R26, RZ, RZ, 0x1 ;  /* 0x00000001ff1a7424 */ /* 0x000fe200078e00ff */
[----:B------:R-:W-:Y:S01]  /*15a90*/  LOP3.LUT R3, R3, 0x70, R0, 0xf8, !PT ;  /* 0x0000007003037812 */ /* 0x000fe200078ef800 */
[----:B------:R-:W-:Y:S01]  /*15aa0*/  ULDC.64 UR38, c[0x0][0x198] ;  /* 0x0000660000267ab9 */ /* 0x000fe20000000a00 */
[C---:B------:R-:W-:Y:S01]  /*15ab0*/  LOP3.LUT R0, R2.reuse, 0x40, RZ, 0xfc, !PT ;  /* 0x0000004002007812 */ /* 0x040fe200078efcff */
[----:B------:R-:W-:Y:S01]  /*15ac0*/  ULDC UR36, c[0x0][0xc] ;  /* 0x0000030000247ab9 */ /* 0x000fe20000000800 */
[----:B------:R-:W-:-:S02]  /*15ad0*/  LOP3.LUT R3, R2, 0x80, RZ, 0xfc, !PT ;  /* 0x0000008002037812 */ /* 0x000fc400078efcff */
[----:B------:R-:W-:Y:S01]  /*15ae0*/  LOP3.LUT R4, R37, 0x2, RZ, 0xfc, !PT ;  /* 0x0000000225047812 */ /* 0x000fe200078efcff */
[----:B-1----:R-:W-:Y:S01]  /*15af0*/  ULEA UR4, UR5, UR4, 0x18 ;  /* 0x0000000405047291 */ /* 0x002fe2000f8ec03f */
[----:B------:R-:W-:Y:S02]  /*15b00*/  MOV R24, RZ ;  /* 0x000000ff00187202 */ /* 0x000fe40000000f00 */
[----:B------:R-:W-:-:S03]  /*15b10*/  LOP3.LUT R2, R2, 0xc0, RZ, 0xfc, !PT ;  /* 0x000000c002027812 */ /* 0x000fc600078efcff */
[----:B------:R-:W-:-:S04]  /*15b20*/  IMAD.U32 R22, RZ, RZ, UR4 ;  /* 0x00000004ff167e24 */ /* 0x000fc8000f8e00ff */
[----:B------:R-:W-:-:S05]  /*15b30*/  IMAD R0, R29, 0x2, R22 ;  /* 0x000000021d007824 */ /* 0x000fca00078e0216 */
[----:B------:R0:W-:Y:S02]  /*15b40*/  STL [R1+0x4], R0 ;  /* 0x0000040001007387 */ /* 0x0001e40000100800 */
.L_x_5436:
[----:B-1----:R-:W1:Y:S02]  /*15b50*/  LDC.64 R34, c[0x0][0xc88] ;  /* 0x00032200ff227b82 */ /* 0x002e640000000a00 */
[----:B-1----:R-:W-:-:S06]  /*15b60*/  IMAD.WIDE R34, R19, 0x4, R34 ;  /* 0x0000000413227825 */ /* 0x002fcc00078e0222 */
        /* <DEDUP_REMOVED lines=19> */
[----:B0-----:R-:W-:Y:S01]  /*15ca0*/  IMAD.MOV.U32 R0, RZ, RZ, RZ ;  /* 0x000000ffff007224 */ /* 0x001fe200078e00ff */
[----:B------:R-:W-:Y:S02]  /*15cb0*/  ISETP.NE.AND.EX P0, PT, RZ, UR5, PT, P0 ;  /* 0x00000005ff007c0c */ /* 0x000fe4000bf05300 */
[----:B------:R-:W-:Y:S02]  /*15cc0*/  ISETP.NE.AND.EX P2, PT, RZ, UR9, PT, P2 ;  /* 0x00000009ff007c0c */ /* 0x000fe4000bf45320 */
[----:B------:R-:W-:Y:S02]  /*15cd0*/  ISETP.NE.U32.AND P1, PT, RZ, UR6, PT ;  /* 0x00000006ff007c0c */ /* 0x000fe4000bf25070 */
[----:B-1----:R-:W-:-:S02]  /*15ce0*/  IADD3 R2, P3, R27, UR4, RZ ;  /* 0x000000041b027c10 */ /* 0x002fc4000ff7e0ff */
[----:B------:R-:W-:Y:S02]  /*15cf0*/  ISETP.NE.AND.EX P1, PT, RZ, UR7, PT, P1 ;  /* 0x00000007ff007c0c */ /* 0x000fe4000bf25310 */
[----:B------:R-:W-:Y:S02]  /*15d00*/  IADD3.X R3, R31, UR5, RZ, P3, !PT ;  /* 0x000000051f037c10 */ /* 0x000fe40009ffe4ff */
[----:B---34-:R-:W-:-:S03]  /*15d10*/  IADD3 R4, P4, R27, UR6, RZ ;  /* 0x000000061b047c10 */ /* 0x018fc6000ff9e0ff */
[----:B--2---:R-:W2:Y:S01]  /*15d20*/  @P0 LDG.E R6, desc[UR40][R2.64] ;  /* 0x0000002802060981 */ /* 0x004ea2000c1e1900 */
[----:B------:R-:W-:Y:S01]  /*15d30*/  ULDC UR4, c[0x0][0x288] ;  /* 0x0000a20000047ab9 */ /* 0x000fe20000000800 */
[----:B------:R-:W-:Y:S01]  /*15d40*/  IADD3.X R5, R31, UR7, RZ, P4, !PT ;  /* 0x000000071f057c10 */ /* 0x000fe2000a7fe4ff */
[----:B------:R-:W-:Y:S01]  /*15d50*/  IMAD.U32 R8, RZ, RZ, UR4 ;  /* 0x00000004ff087e24 */ /* 0x000fe2000f8e00ff */
[----:B------:R-:W-:-:S03]  /*15d60*/  ULDC.64 UR4, c[0x0][0x418] ;  /* 0x0001060000047ab9 */ /* 0x000fc60000000a00 */
        /* <DEDUP_REMOVED lines=22> */
.L_x_5338:
        /* <DEDUP_REMOVED lines=9> */
.L_x_5339:
        /* <DEDUP_REMOVED lines=9> */
.L_x_5340:
[----:B--2---:R-:W2:Y:S01]  /*15ff0*/  @P1 LDG.E R2, desc[UR40][R4.64] ;  /* 0x0000002804021981 */ /* 0x004ea2000c1e1900 */
[----:B------:R-:W3:Y:S03]  /*16000*/  LDC R3, c[0x0][0x448] ;  /* 0x00011200ff037b82 */ /* 0x000ee60000000800 */
[----:B------:R4:W2:Y:S01]  /*16010*/  @P1 LDG.E R5, desc[UR40][R4.64+0x4] ;  /* 0x0000042804051981 */ /* 0x0008a2000c1e1900 */
[----:B-----5:R-:W-:Y:S01]  /*16020*/  IMAD.IADD R7, R7, 0x1, -R30 ;  /* 0x0000000107077824 */ /* 0x020fe200078e0a1e */
[----:B------:R-:W-:Y:S01]  /*16030*/  BSSY B0, `(.L_x_5341) ;  /* 0x0000143000007945 */ /* 0x000fe20003800000 */
[----:B---3--:R-:W-:-:S13]  /*16040*/  ISETP.NE.AND P0, PT, R3, 0x1, PT ;  /* 0x000000010300780c */ /* 0x008fda0003f05270 */
[----:B----4-:R-:W3:Y:S08]  /*16050*/  @P0 LDC R4, c[0x0][0x44c] ;  /* 0x00011300ff040b82 */ /* 0x010ef00000000800 */
[----:B------:R-:W4:Y:S01]  /*16060*/  @P0 LDC R3, c[0x0][0x450] ;  /* 0x00011400ff030b82 */ /* 0x000f220000000800 */
[----:B--2---:R-:W-:Y:S01]  /*16070*/  @P1 IMAD.IADD R6, R5, 0x1, -R2 ;  /* 0x0000000105061824 */ /* 0x004fe200078e0a02 */
[----:B------:R-:W-:-:S03]  /*16080*/  SHF.L.U32 R2, R17, 0x7, RZ ;  /* 0x0000000711027819 */ /* 0x000fc600000006ff */
[----:B------:R-:W-:Y:S02]  /*16090*/  IMAD.IADD R32, R7, 0x1, R6 ;  /* 0x0000000107207824 */ /* 0x000fe400078e0206 */
[----:B------:R-:W-:Y:S02]  /*160a0*/  VIADD R2, R2, 0x7f ;  /* 0x0000007f02027836 */ /* 0x000fe40000000000 */
[----:B------:R-:W-:Y:S02]  /*160b0*/  VIADD R5, R32, 0x5f ;  /* 0x0000005f20057836 */ /* 0x000fe40000000000 */
[----:B---3--:R-:W-:-:S04]  /*160c0*/  @P0 IMAD.HI.U32 R4, R2, R4, RZ ;  /* 0x0000000402040227 */ /* 0x008fc800078e00ff */
[----:B------:R-:W-:Y:S01]  /*160d0*/  IMAD.HI R5, R5, 0x2aaaaaab, RZ ;  /* 0x2aaaaaab05057827 */ /* 0x000fe200078e02ff */
[----:B----4-:R-:W-:Y:S02]  /*160e0*/  @P0 SHF.R.U32.HI R2, RZ, R3, R4 ;  /* 0x00000003ff020219 */ /* 0x010fe40000011604 */
[----:B------:R-:W-:Y:S02]  /*160f0*/  IADD3 R4, R32, 0x60, -R10 ;  /* 0x0000006020047810 */ /* 0x000fe40007ffe80a */
[----:B------:R-:W-:-:S03]  /*16100*/  SHF.R.U32.HI R3, RZ, 0x1f, R5 ;  /* 0x0000001fff037819 */ /* 0x000fc60000011605 */
[----:B------:R-:W-:Y:S01]  /*16110*/  IMAD.IADD R2, R4, 0x1, R2 ;  /* 0x0000000104027824 */ /* 0x000fe200078e0202 */
[----:B------:R-:W-:-:S03]  /*16120*/  LEA.HI.SX32 R5, R5, R3, 0x1c ;  /* 0x0000000305057211 */ /* 0x000fc600078fe2ff */
[----:B------:R-:W-:-:S05]  /*16130*/  IMAD.HI R2, R2, 0x2aaaaaab, RZ ;  /* 0x2aaaaaab02027827 */ /* 0x000fca00078e02ff */
[----:B------:R-:W-:-:S04]  /*16140*/  SHF.R.U32.HI R3, RZ, 0x1f, R2 ;  /* 0x0000001fff037819 */ /* 0x000fc80000011602 */
[----:B------:R-:W-:-:S04]  /*16150*/  LEA.HI.SX32 R3, R2, R3, 0x1c ;  /* 0x0000000302037211 */ /* 0x000fc800078fe2ff */
[----:B------:R-:W-:-:S05]  /*16160*/  VIMNMX R2, R5, R3, PT ;  /* 0x0000000305027248 */ /* 0x000fca0003fe0100 */
[--C-:B------:R-:W-:Y:S02]  /*16170*/  IMAD R2, R2, 0x60, -R7.reuse ;  /* 0x0000006002027824 */ /* 0x100fe400078e0a07 */
[----:B------:R-:W-:-:S03]  /*16180*/  IMAD.MOV R7, RZ, RZ, -R7 ;  /* 0x000000ffff077224 */ /* 0x000fc600078e0a07 */
[----:B------:R-:W-:Y:S02]  /*16190*/  VIMNMX R2, R2, R6, PT ;  /* 0x0000000602027248 */ /* 0x000fe40003fe0100 */
[----:B------:R-:W-:-:S04]  /*161a0*/  VIMNMX R7, RZ, R7, !PT ;  /* 0x00000007ff077248 */ /* 0x000fc80007fe0100 */
[----:B------:R-:W-:-:S13]  /*161b0*/  ISETP.GT.AND P0, PT, R2, R7, PT ;  /* 0x000000070200720c */ /* 0x000fda0003f04270 */
[----:B------:R-:W-:Y:S02]  /*161c0*/  @P0 VIADD R6, R2, 0x5f ;  /* 0x0000005f02060836 */ /* 0x000fe40000000000 */
        /* <DEDUP_REMOVED lines=12> */
[----:B------:R-:W2:Y:S02]  /*16290*/  S2R R3, SR_TID.X ;  /* 0x0000000000037919 */ /* 0x000ea40000002100 */
[----:B--2---:R-:W-:-:S04]  /*162a0*/  SHF.R.U32.HI R3, RZ, 0x5, R3 ;  /* 0x00000005ff037819 */ /* 0x004fc80000011603 */
[----:B------:R-:W-:-:S05]  /*162b0*/  LOP3.LUT R3, R3, 0x3, RZ, 0xc0, !PT ;  /* 0x0000000303037812 */ /* 0x000fca00078ec0ff */
[----:B------:R2:W3:Y:S02]  /*162c0*/  SHFL.IDX PT, R14, R3, RZ, 0x1f ;  /* 0x00001fff030e7589 */ /* 0x0004e400000e0000 */
.L_x_5520:
[----:B---3--:R-:W-:Y:S02]  /*162d0*/  ISETP.NE.AND P0, PT, R14, RZ, PT ;  /* 0x000000ff0e00720c */ /* 0x008fe40003f05270 */
[----:B------:R-:W-:-:S11]  /*162e0*/  PLOP3.LUT P6, PT, PT, PT, PT, 0x8, 0x0 ;  /* 0x000000000000781c */ /* 0x000fd60003fce170 */
[----:B------:R-:W-:Y:S05]  /*162f0*/  @P0 BRA `(.L_x_5344) ;  /* 0x00000000000c0947 */ /* 0x000fea0003800000 */
[----:B------:R-:W-:-:S03]  /*16300*/  UMOV UR4, 0xffffffff ;  /* 0xffffffff00047882 */ /* 0x000fc60000000000 */
[----:B------:R-:W-:Y:S05]  /*16310*/  BRA.DIV UR4, `(.L_x_5345) ;  /* 0x00000072047c7947 */ /* 0x000fea000b800000 */
[----:B------:R-:W-:-:S13]  /*16320*/  ELECT P6, URZ, PT ;  /* 0x00000000003f782f */ /* 0x000fda00038c0000 */
.L_x_5344:
[----:B--2---:R-:W2:Y:S01]  /*16330*/  LDL R3, [R1+0x24] ;  /* 0x0000240001037983 */ /* 0x004ea20000100800 */
[----:B------:R-:W-:Y:S01]  /*16340*/  BSSY B1, `(.L_x_5346) ;  /* 0x0000008000017945 */ /* 0x000fe20003800000 */
[----:B--2---:R-:W-:-:S05]  /*16350*/  VIADD R3, R3, 0x1 ;  /* 0x0000000103037836 */ /* 0x004fca0000000000 */
[----:B0-----:R-:W-:-:S04]  /*16360*/  LEA.HI R8, R3, R3, RZ, 0x1 ;  /* 0x0000000303087211 */ /* 0x001fc800078f08ff */
[----:B------:R-:W-:-:S05]  /*16370*/  LOP3.LUT R8, R8, 0xfffffffe, RZ, 0xc0, !PT ;  /* 0xfffffffe08087812 */ /* 0x000fca00078ec0ff */
[----:B------:R-:W-:-:S05]  /*16380*/  IMAD.IADD R3, R3, 0x1, -R8 ;  /* 0x0000000103037824 */ /* 0x000fca00078e0a08 */
[----:B------:R-:W-:-:S04]  /*16390*/  SHF.L.U32 R3, R3, 0x1f, RZ ;  /* 0x0000001f03037819 */ /* 0x000fc800000006ff */
[----:B------:R-:W0:Y:S02]  /*163a0*/  SYNCS.PHASECHK.TRANS64.TRYWAIT P0, [R22+URZ+0x22820], R3 ;  /* 0x02282003160075a7 */ /* 0x000e24000800017f */
[----:B0-----:R-:W-:Y:S05]  /*163b0*/  @!P0 BRA `(.L_x_5347) ;  /* 0x0000007000748947 */ /* 0x001fea0003800000 */
.L_x_5523:
[----:B------:R-:W-:Y:S05]  /*163c0*/  BSYNC B1 ;  /* 0x0000000000017941 */ /* 0x000fea0003800000 */
.L_x_5346:
[----:B------:R-:W-:Y:S04]  /*163d0*/  BSSY B1, `(.L_x_5348) ;  /* 0x000007b000017945 */ /* 0x000fe80003800000 */
[----:B------:R-:W-:Y:S05]  /*163e0*/  @!P6 BRA `(.L_x_5349) ;  /* 0x0000000400e4e947 */ /* 0x000fea0003800000 */
[----:B0-----:R-:W-:Y:S01]  /*163f0*/  IMAD R3, R23, 0x8, R22 ;  /* 0x0000000817037824 */ /* 0x001fe200078e0216 */
[----:B------:R-:W-:Y:S01]  /*16400*/  SHF.L.U32 R8, R26, 0x1f, RZ ;  /* 0x0000001f1a087819 */ /* 0x000fe200000006ff */
[----:B------:R-:W0:Y:S01]  /*16410*/  S2R R9, SR_TID.X ;  /* 0x0000000000097919 */ /* 0x000e220000002100 */
[----:B------:R-:W-:Y:S02]  /*16420*/  BSSY B2, `(.L_x_5350) ;  /* 0x0000005000027945 */ /* 0x000fe40003800000 */
[----:B------:R-:W2:Y:S01]  /*16430*/  SYNCS.PHASECHK.TRANS64.TRYWAIT P0, [R3+URZ+0x228a0], R8 ;  /* 0x0228a008030075a7 */ /* 0x000ea2000800017f */
[----:B0-----:R-:W-:-:S04]  /*16440*/  LOP3.LUT R9, R9, 0x7f, RZ, 0xc0, !PT ;  /* 0x0000007f09097812 */ /* 0x001fc800078ec0ff */
[----:B------:R-:W-:Y:S01]  /*16450*/  ISETP.NE.AND P1, PT, R9, RZ, PT ;  /* 0x000000ff0900720c */ /* 0x000fe20003f25270 */
[----:B--2---:R-:W-:-:S12]  /*16460*/  @!P0 BRA `(.L_x_5351) ;  /* 0x00000070005c8947 */ /* 0x004fd80003800000 */
.L_x_5524:
[----:B------:R-:W-:Y:S05]  /*16470*/  BSYNC B2 ;  /* 0x0000000000027941 */ /* 0x000fea0003800000 */
.L_x_5350:
[----:B------:R-:W-:Y:S04]  /*16480*/  BSSY B2, `(.L_x_5352) ;  /* 0x0000009000027945 */ /* 0x000fe80003800000 */
[----:B------:R-:W-:Y:S05]  /*16490*/  @P1 BRA `(.L_x_5353) ;  /* 0x00000000001c1947 */ /* 0x000fea0003800000 */
[----:B-1----:R-:W1:Y:S01]  /*164a0*/  S2R R10, SR_TID.X ;  /* 0x00000000000a7919 */ /* 0x002e620000002100 */
[----:B------:R-:W-:-:S04]  /*164b0*/  IMAD.MOV.U32 R9, RZ, RZ, 0x3000 ;  /* 0x00003000ff097424 */ /* 0x000fc800078e00ff */
[----:B------:R2:W-:Y:S01]  /*164c0*/  SYNCS.ARRIVE.TRANS64 RZ, [R3+URZ+0x22890], R9 ;  /* 0x0228900903ff79a7 */ /* 0x0005e2000800003f */
[----:B-1----:R-:W-:-:S04]  /*164d0*/  LOP3.LUT R10, R10, 0x1f, RZ, 0xc0, !PT ;  /* 0x0000001f0a0a7812 */ /* 0x002fc800078ec0ff */
[----:B------:R-:W-:-:S13]  /*164e0*/  ISETP.NE.AND P0, PT, R10, RZ, PT ;  /* 0x000000ff0a00720c */ /* 0x000fda0003f05270 */
[----:B--2---:R-:W-:Y:S05]  /*164f0*/  @!P0 BRA `(.L_x_5353) ;  /* 0x0000000000048947 */ /* 0x004fea0003800000 */
[----:B------:R-:W-:Y:S01]  /*16500*/  BPT.TRAP 0x1 ;  /* 0x000000040000795c */ /* 0x000fe20000300000 */
.L_x_5353:
[----:B------:R-:W-:Y:S05]  /*16510*/  BSYNC B2 ;  /* 0x0000000000027941 */ /* 0x000fea0003800000 */
.L_x_5352:
[----:B------:R-:W-:Y:S01]  /*16520*/  IMAD.MOV.U32 R14, RZ, RZ, RZ ;  /* 0x000000ffff0e7224 */ /* 0x000fe200078e00ff */
[----:B------:R-:W-:Y:S01]  /*16530*/  UIADD3 UR4, UP0, UR38, 0x570, URZ ;  /* 0x0000057026047890 */ /* 0x000fe2000ff1e03f */
[----:B------:R-:W-:Y:S01]  /*16540*/  IMAD R9, R2, 0x60, R0 ;  /* 0x0000006002097824 */ /* 0x000fe200078e0200 */
[----:B------:R-:W-:Y:S01]  /*16550*/  PLOP3.LUT P0, PT, PT, PT, PT, 0x80, 0x0 ;  /* 0x000000000000781c */ /* 0x000fe20003f0f070 */
[----:B-1----:R-:W-:Y:S01]  /*16560*/  IMAD R10, R23, 0x3000, R22 ;  /* 0x00003000170a7824 */ /* 0x002fe200078e0216 */
[----:B------:R-:W-:Y:S01]  /*16570*/  R2UR UR10, R14 ;  /* 0x000000000e0a72ca */ /* 0x000fe200000e0000 */
[----:B------:R-:W-:Y:S01]  /*16580*/  VIADD R9, R9, 0xffffffa0 ;  /* 0xffffffa009097836 */ /* 0x000fe20000000000 */
[----:B------:R-:W-:Y:S01]  /*16590*/  UIADD3.X UR5, URZ, UR39, URZ, UP0, !UPT ;  /* 0x000000273f057290 */ /* 0x000fe200087fe43f */
[----:B------:R-:W-:Y:S01]  /*165a0*/  VIADD R10, R10, 0x1c400 ;  /* 0x0001c4000a0a7836 */ /* 0x000fe20000000000 */
[----:B------:R-:W-:Y:S01]  /*165b0*/  UMOV UR6, 0x0 ;  /* 0x0000000000067882 */ /* 0x000fe20000000000 */
[----:B------:R-:W-:Y:S01]  /*165c0*/  VIADD R11, R3, 0x22890 ;  /* 0x00022890030b7836 */ /* 0x000fe20000000000 */
[----:B------:R-:W-:-:S09]  /*165d0*/  UMOV UR7, 0x12f00000 ;  /* 0x12f0000000077882 */ /* 0x000fd20000000000 */
.L_x_5354:
        /* <DEDUP_REMOVED lines=13> */
.L_x_5525:
[----:B------:R-:W-:Y:S05]  /*166b0*/  BSYNC B2 ;  /* 0x0000000000027941 */ /* 0x000fea0003800000 */
.L_x_5355:
[----:B------:R-:W-:Y:S01]  /*166c0*/  BSSY B2, `(.L_x_5357) ;  /* 0x000000b000027945 */ /* 0x000fe20003800000 */
[----:B------:R-:W-:Y:S01]  /*166d0*/  MOV R12, 0x0 ;  /* 0x00000000000c7802 */ /* 0x000fe20000000f00 */
[----:B------:R-:W-:Y:S02]  /*166e0*/  IMAD.MOV.U32 R13, RZ, RZ, 0x12f00000 ;  /* 0x12f00000ff0d7424 */ /* 0x000fe400078e00ff */
[----:B------:R-:W-:Y:S05]  /*166f0*/  @P1 BRA `(.L_x_5358) ;  /* 0x00000000001c1947 */ /* 0x000fea0003800000 */
[----:B------:R-:W2:Y:S01]  /*16700*/  S2R R10, SR_TID.X ;  /* 0x00000000000a7919 */ /* 0x000ea20000002100 */
[----:B01----:R-:W-:-:S04]  /*16710*/  IMAD.MOV.U32 R8, RZ, RZ, 0xc000 ;  /* 0x0000c000ff087424 */ /* 0x003fc800078e00ff */
[----:B------:R3:W-:Y:S01]  /*16720*/  SYNCS.ARRIVE.TRANS64 RZ, [R3+URZ+0x228b0], R8 ;  /* 0x0228b00803ff79a7 */ /* 0x0007e2000800003f */
[----:B--2---:R-:W-:-:S04]  /*16730*/  LOP3.LUT R10, R10, 0x1f, RZ, 0xc0, !PT ;  /* 0x0000001f0a0a7812 */ /* 0x004fc800078ec0ff */
[----:B------:R-:W-:-:S13]  /*16740*/  ISETP.NE.AND P0, PT, R10, RZ, PT ;  /* 0x000000ff0a00720c */ /* 0x000fda0003f05270 */
[----:B---3--:R-:W-:Y:S05]  /*16750*/  @!P0 BRA `(.L_x_5358) ;  /* 0x0000000000048947 */ /* 0x008fea0003800000 */
[----:B------:R-:W-:Y:S01]  /*16760*/  BPT.TRAP 0x1 ;  /* 0x000000040000795c */ /* 0x000fe20000300000 */
.L_x_5358:
[----:B------:R-:W-:Y:S05]  /*16770*/  BSYNC B2 ;  /* 0x0000000000027941 */ /* 0x000fea0003800000 */
.L_x_5357:
        /* <DEDUP_REMOVED lines=9> */
.L_x_5359:
        /* <DEDUP_REMOVED lines=15> */
.L_x_5360:
        /* <DEDUP_REMOVED lines=15> */
.L_x_5361:
        /* <DEDUP_REMOVED lines=15> */
.L_x_5362:
        /* <DEDUP_REMOVED lines=10> */
.L_x_5349:
[----:B------:R-:W-:Y:S05]  /*16b80*/  BSYNC B1 ;  /* 0x0000000000017941 */ /* 0x000fea0003800000 */
.L_x_5348:
        /* <DEDUP_REMOVED lines=9> */
.L_x_5378:
[----:B------:R-:W-:Y:S05]  /*16c20*/  YIELD ;  /* 0x0000000000007946 */ /* 0x000fea0003800000 */
[----:B------:R-:W-:Y:S04]  /*16c30*/  BSSY B1, `(.L_x_5363) ;  /* 0x000007a000017945 */ /* 0x000fe80003800000 */
[----:B------:R-:W-:Y:S05]  /*16c40*/  @!P6 BRA `(.L_x_5364) ;  /* 0x0000000400e0e947 */ /* 0x000fea0003800000 */
[----:B------:R-:W-:Y:S01]  /*16c50*/  IMAD R8, R23, 0x8, R22 ;  /* 0x0000000817087824 */ /* 0x000fe200078e0216 */
[----:B------:R-:W-:Y:S01]  /*16c60*/  SHF.L.U32 R2, R26, 0x1f, RZ ;  /* 0x0000001f1a027819 */ /* 0x000fe200000006ff */
[----:B0-----:R-:W0:Y:S01]  /*16c70*/  S2R R3, SR_TID.X ;  /* 0x0000000000037919 */ /* 0x001e220000002100 */
[----:B------:R-:W-:Y:S02]  /*16c80*/  BSSY B2, `(.L_x_5365) ;  /* 0x0000005000027945 */ /* 0x000fe40003800000 */
[----:B------:R-:W2:Y:S01]  /*16c90*/  SYNCS.PHASECHK.TRANS64.TRYWAIT P1, [R8+URZ+0x228a0], R2 ;  /* 0x0228a002080075a7 */ /* 0x000ea2000802017f */
[----:B0-----:R-:W-:-:S04]  /*16ca0*/  LOP3.LUT R3, R3, 0x7f, RZ, 0xc0, !PT ;  /* 0x0000007f03037812 */ /* 0x001fc800078ec0ff */
[----:B------:R-:W-:Y:S01]  /*16cb0*/  ISETP.NE.AND P2, PT, R3, RZ, PT ;  /* 0x000000ff0300720c */ /* 0x000fe20003f45270 */
[----:B--2---:R-:W-:-:S12]  /*16cc0*/  @!P1 BRA `(.L_x_5366) ;  /* 0x00000068006c9947 */ /* 0x004fd80003800000 */
.L_x_5526:
[----:B------:R-:W-:Y:S05]  /*16cd0*/  BSYNC B2 ;  /* 0x0000000000027941 */ /* 0x000fea0003800000 */
.L_x_5365:
[----:B------:R-:W-:Y:S04]  /*16ce0*/  BSSY B2, `(.L_x_5367) ;  /* 0x0000009000027945 */ /* 0x000fe80003800000 */
[----:B------:R-:W-:Y:S05]  /*16cf0*/  @P2 BRA `(.L_x_5368) ;  /* 0x00000000001c2947 */ /* 0x000fea0003800000 */
[----:B------:R-:W2:Y:S01]  /*16d00*/  S2R R9, SR_TID.X ;  /* 0x0000000000097919 */ /* 0x000ea20000002100 */
[----:B------:R-:W-:-:S04]  /*16d10*/  IMAD.MOV.U32 R3, RZ, RZ, 0x3000 ;  /* 0x00003000ff037424 */ /* 0x000fc800078e00ff */
[----:B------:R3:W-:Y:S01]  /*16d20*/  SYNCS.ARRIVE.TRANS64 RZ, [R8+URZ+0x22890], R3 ;  /* 0x0228900308ff79a7 */ /* 0x0007e2000800003f */
[----:B--2---:R-:W-:-:S04]  /*16d30*/  LOP3.LUT R9, R9, 0x1f, RZ, 0xc0, !PT ;  /* 0x0000001f09097812 */ /* 0x004fc800078ec0ff */
[----:B------:R-:W-:-:S13]  /*16d40*/  ISETP.NE.AND P1, PT, R9, RZ, PT ;  /* 0x000000ff0900720c */ /* 0x000fda0003f25270 */
[----:B---3--:R-:W-:Y:S05]  /*16d50*/  @!P1 BRA `(.L_x_5368) ;  /* 0x0000000000049947 */ /* 0x008fea0003800000 */
[----:B------:R-:W-:Y:S01]  /*16d60*/  BPT.TRAP 0x1 ;  /* 0x000000040000795c */ /* 0x000fe20000300000 */
.L_x_5368:
[----:B------:R-:W-:Y:S05]  /*16d70*/  BSYNC B2 ;  /* 0x0000000000027941 */ /* 0x000fea0003800000 */
.L_x_5367:
        /* <DEDUP_REMOVED lines=10> */
[----:B------:R-:W-:-:S10]  /*16e20*/  UMOV UR7, 0x12f00000 ;  /* 0x12f0000000077882 */ /* 0x000fd40000000000 */
.L_x_5369:
        /* <DEDUP_REMOVED lines=13> */
.L_x_5527:
[----:B------:R-:W-:Y:S05]  /*16f00*/  BSYNC B2 ;  /* 0x0000000000027941 */ /* 0x000fea0003800000 */
.L_x_5370:
[----:B------:R-:W-:Y:S01]  /*16f10*/  BSSY B2, `(.L_x_5372) ;  /* 0x000000b000027945 */ /* 0x000fe20003800000 */
[----:B01----:R-:W-:Y:S02]  /*16f20*/  IMAD.MOV.U32 R2, RZ, RZ, 0x0 ;  /* 0x00000000ff027424 */ /* 0x003fe400078e00ff */
[----:B------:R-:W-:Y:S01]  /*16f30*/  IMAD.MOV.U32 R3, RZ, RZ, 0x12f00000 ;  /* 0x12f00000ff037424 */ /* 0x000fe200078e00ff */
[----:B------:R-:W-:Y:S06]  /*16f40*/  @P2 BRA `(.L_x_5373) ;  /* 0x00000000001c2947 */ /* 0x000fec0003800000 */
[----:B------:R-:W0:Y:S01]  /*16f50*/  S2R R13, SR_TID.X ;  /* 0x00000000000d7919 */ /* 0x000e220000002100 */
[----:B------:R-:W-:-:S04]  /*16f60*/  MOV R9, 0xc000 ;  /* 0x0000c00000097802 */ /* 0x000fc80000000f00 */
[----:B------:R1:W-:Y:S01]  /*16f70*/  SYNCS.ARRIVE.TRANS64 RZ, [R8+URZ+0x228b0], R9 ;  /* 0x0228b00908ff79a7 */ /* 0x0003e2000800003f */
[----:B0-----:R-:W-:-:S04]  /*16f80*/  LOP3.LUT R13, R13, 0x1f, RZ, 0xc0, !PT ;  /* 0x0000001f0d0d7812 */ /* 0x001fc800078ec0ff */
[----:B------:R-:W-:-:S13]  /*16f90*/  ISETP.NE.AND P1, PT, R13, RZ, PT ;  /* 0x000000ff0d00720c */ /* 0x000fda0003f25270 */
[----:B-1----:R-:W-:Y:S05]  /*16fa0*/  @!P1 BRA `(.L_x_5373) ;  /* 0x0000000000049947 */ /* 0x002fea0003800000 */
[----:B------:R-:W-:Y:S01]  /*16fb0*/  BPT.TRAP 0x1 ;  /* 0x000000040000795c */ /* 0x000fe20000300000 */
.L_x_5373:
[----:B------:R-:W-:Y:S05]  /*16fc0*/  BSYNC B2 ;  /* 0x0000000000027941 */ /* 0x000fea0003800000 */
.L_x_5372:
        /* <DEDUP_REMOVED lines=9> */
.L_x_5374:
        /* <DEDUP_REMOVED lines=15> */
.L_x_5375:
        /* <DEDUP_REMOVED lines=15> */
.L_x_5376:
        /* <DEDUP_REMOVED lines=15> */
.L_x_5377:
        /* <DEDUP_REMOVED lines=10> */
.L_x_5364:
[----:B------:R-:W-:Y:S05]  /*173d0*/  BSYNC B1 ;  /* 0x0000000000017941 */ /* 0x000fea0003800000 */
.L_x_5363:
[----:B------:R-:W-:Y:S01]  /*173e0*/  ISETP.GT.AND P2, PT, R11, R7, PT ;  /* 0x000000070b00720c */ /* 0x000fe20003f44270 */
[----:B------:R-:W-:Y:S02]  /*173f0*/  VIADD R23, R23, 0x1 ;  /* 0x0000000117177836 */ /* 0x000fe40000000000 */
[----:B------:R-:W-:-:S03]  /*17400*/  VIADD R11, R11, 0xffffffff ;  /* 0xffffffff0b0b7836 */ /* 0x000fc60000000000 */
[----:B------:R-:W-:-:S04]  /*17410*/  ISETP.NE.AND P1, PT, R23, 0x2, PT ;  /* 0x000000021700780c */ /* 0x000fc80003f25270 */
[----:B------:R-:W-:Y:S02]  /*17420*/  SEL R2, RZ, 0x1, P1 ;  /* 0x00000001ff027807 */ /* 0x000fe40000800000 */
[----:B------:R-:W-:Y:S02]  /*17430*/  SEL R23, R23, RZ, P1 ;  /* 0x000000ff17177207 */ /* 0x000fe40000800000 */
[----:B------:R-:W-:Y:S01]  /*17440*/  LOP3.LUT R26, R26, R2, RZ, 0x3c, !PT ;  /* 0x000000021a1a7212 */ /* 0x000fe200078e3cff */
[----:B------:R-:W-:Y:S06]  /*17450*/  @P2 BRA `(.L_x_5378) ;  /* 0xfffffff400f02947 */ /* 0x000fec000383ffff */
.L_x_5342:
[----:B------:R-:W-:Y:S05]  /*17460*/  BSYNC B0 ;  /* 0x0000000000007941 */ /* 0x000fea0003800000 */
.L_x_5341:
[----:B------:R-:W2:Y:S01]  /*17470*/  LDC R0, c[0x0][0x448] ;  /* 0x00011200ff007b82 */ /* 0x000ea20000000800 */
[----:B------:R-:W-:Y:S01]  /*17480*/  LEA R2, R17, 0x7f, 0x7 ;  /* 0x0000007f11027811 */ /* 0x000fe200078e38ff */
[----:B------:R-:W-:Y:S05]  /*17490*/  @!P0 WARPSYNC.ALL ;  /* 0x0000000000008948 */ /* 0x000fea0003800000 */
[----:B------:R-:W-:Y:S01]  /*174a0*/  BSSY B7, `(.L_x_5379) ;  /* 0x000036d000077945 */ /* 0x000fe20003800000 */
[----:B------:R-:W-:Y:S01]  /*174b0*/  @!P0 BAR.SYNC.DEFER_BLOCKING 0xc, 0x180 ;  /* 0x0306000000008b1d */ /* 0x000fe20000010000 */
[----:B--2---:R-:W-:-:S13]  /*174c0*/  ISETP.NE.AND P1, PT, R0, 0x1, PT ;  /* 0x000000010000780c */ /* 0x004fda0003f25270 */
[----:B0-----:R-:W0:Y:S08]  /*174d0*/  @P1 LDC R3, c[0x0][0x44c] ;  /* 0x00011300ff031b82 */ /* 0x001e300000000800 */
[----:B------:R-:W2:Y:S01]  /*174e0*/  @P1 LDC R0, c[0x0][0x450] ;  /* 0x00011400ff001b82 */ /* 0x000ea20000000800 */
[----:B0-----:R-:W-:-:S05]  /*174f0*/  @P1 IMAD.HI.U32 R3, R2, R3, RZ ;  /* 0x0000000302031227 */ /* 0x001fca00078e00ff */
[----:B--2---:R-:W-:-:S05]  /*17500*/  @P1 SHF.R.U32.HI R2, RZ, R0, R3 ;  /* 0x00000000ff021219 */ /* 0x004fca0000011603 */
[----:B------:R-:W-:-:S04]  /*17510*/  IMAD.IADD R2, R4, 0x1, R2 ;  /* 0x0000000104027824 */ /* 0x000fc800078e0202 */
[----:B------:R-:W-:-:S05]  /*17520*/  IMAD.HI R2, R2, 0x2aaaaaab, RZ ;  /* 0x2aaaaaab02027827 */ /* 0x000fca00078e02ff */
        /* <DEDUP_REMOVED lines=12> */
[----:B------:R-:W2:Y:S01]  /*175f0*/  LDC.64 R2, c[0x0][0xc60] ;  /* 0x00031800ff027b82 */ /* 0x000ea20000000a00 */
[----:B------:R-:W0:Y:S02]  /*17600*/  FLO.U32 R0, UR4 ;  /* 0x0000000400007d00 */ /* 0x000e2400080e0000 */
[----:B0-----:R-:W-:-:S06]  /*17610*/  ISETP.EQ.U32.AND P0, PT, R0, R5, PT ;  /* 0x000000050000720c */ /* 0x001fcc0003f02070 */
        /* <DEDUP_REMOVED lines=8> */
.L_x_5380:
        /* <DEDUP_REMOVED lines=14> */
[----:B-1----:R-:W-:Y:S02]  /*17780*/  IMAD.U32 R10, RZ, RZ, UR4 ;  /* 0x00000004ff0a7e24 */ /* 0x002fe4000f8e00ff */
[----:B------:R-:W-:Y:S02]  /*17790*/  IMAD.U32 R11, RZ, RZ, UR5 ;  /* 0x00000005ff0b7e24 */ /* 0x000fe4000f8e00ff */
[----:B------:R-:W-:Y:S02]  /*177a0*/  IMAD.MOV.U32 R8, RZ, RZ, 0x70 ;  /* 0x00000070ff087424 */ /* 0x000fe400078e00ff */
[----:B------:R-:W-:-:S07]  /*177b0*/  IMAD.MOV.U32 R13, RZ, RZ, RZ ;  /* 0x000000ffff0d7224 */ /* 0x000fce00078e00ff */
[----:B------:R-:W-:-:S07]  /*177c0*/  LEPC R20, `(.L_x_5383) ;  /* 0x000000001014794e */ /* 0x000fce0000000000 */
[----:B0-----:R-:W-:Y:S05]  /*177d0*/  CALL.ABS.NOINC R2 ;  /* 0x0000000002007343 */ /* 0x001fea0003c00000 */
.L_x_5383:
[----:B------:R-:W-:Y:S05]  /*177e0*/  BSYNC B6 ;  /* 0x0000000000067941 */ /* 0x000fea0003800000 */
.L_x_5382:
        /* <DEDUP_REMOVED lines=13> */
[----:B-1----:R-:W-:Y:S02]  /*178c0*/  IMAD.U32 R10, RZ, RZ, UR4 ;  /* 0x00000004ff0a7e24 */ /* 0x002fe4000f8e00ff */
[----:B------:R-:W-:Y:S02]  /*178d0*/  IMAD.U32 R11, RZ, RZ, UR5 ;  /* 0x00000005ff0b7e24 */ /* 0x000fe4000f8e00ff */
[----:B------:R-:W-:Y:S02]  /*178e0*/  IMAD.MOV.U32 R8, RZ, RZ, 0x70 ;  /* 0x00000070ff087424 */ /* 0x000fe400078e00ff */
[----:B------:R-:W-:Y:S02]  /*178f0*/  IMAD.MOV.U32 R12, RZ, RZ, 0x1 ;  /* 0x00000001ff0c7424 */ /* 0x000fe400078e00ff */
[----:B0-----:R-:W-:-:S07]  /*17900*/  IMAD.MOV.U32 R13, RZ, RZ, RZ ;  /* 0x000000ffff0d7224 */ /* 0x001fce00078e00ff */
[----:B------:R-:W-:-:S07]  /*17910*/  LEPC R20, `(.L_x_5386) ;  /* 0x000000001014794e */ /* 0x000fce0000000000 */
[----:B--2---:R-:W-:Y:S05]  /*17920*/  CALL.ABS.NOINC R2 ;  /* 0x0000000002007343 */ /* 0x004fea0003c00000 */
.L_x_5386:
        /* <DEDUP_REMOVED lines=15> */
.L_x_5385:
[----:B------:R-:W-:Y:S05]  /*17a20*/  BSYNC B6 ;  /* 0x0000000000067941 */ /* 0x000fea0003800000 */
.L_x_5384:
[----:B------:R-:W-:Y:S01]  /*17a30*/  ULDC.64 UR4, c[0x0][0x9f8] ;  /* 0x00027e0000047ab9 */ /* 0x000fe20000000a00 */
[----:B------:R-:W2:Y:S01]  /*17a40*/  LDL.LU R20, [R1] ;  /* 0x0000000001147983 */ /* 0x000ea20000300800 */
[----:B------:R-:W-:Y:S01]  /*17a50*/  ISETP.NE.U32.AND P0, PT, RZ, UR4, PT ;  /* 0x00000004ff007c0c */ /* 0x000fe2000bf05070 */
[----:B------:R-:W0:Y:S01]  /*17a60*/  LDC R9, c[0x0][0x430] ;  /* 0x00010c00ff097b82 */ /* 0x000e220000000800 */
[----:B------:R-:W3:Y:S02]  /*17a70*/  S2R R21, SR_TID.X ;  /* 0x0000000000157919 */ /* 0x000ee40000002100 */
[----:B------:R-:W-:-:S13]  /*17a80*/  ISETP.NE.AND.EX P0, PT, RZ, UR5, PT, P0 ;  /* 0x00000005ff007c0c */ /* 0x000fda000bf05300 */
[----:B------:R-:W-:Y:S01]  /*17a90*/  @P0 IADD3 R2, P1, R27, UR4, RZ ;  /* 0x000000041b020c10 */ /* 0x000fe2000ff3e0ff */
[----:B-1----:R-:W1:Y:S01]  /*17aa0*/  S2R R10, SR_TID.X ;  /* 0x00000000000a7919 */ /* 0x002e620000002100 */
[----:B------:R-:W-:Y:S01]  /*17ab0*/  VIADD R0, R35, 0xffffffff ;  /* 0xffffffff23007836 */ /* 0x000fe20000000000 */
[----:B------:R-:W-:Y:S01]  /*17ac0*/  ULDC UR4, c[0x0][0x320] ;  /* 0x0000c80000047ab9 */ /* 0x000fe20000000800 */
[----:B------:R-:W-:-:S05]  /*17ad0*/  @P0 IADD3.X R3, R31, UR5, RZ, P1, !PT ;  /* 0x000000051f030c10 */ /* 0x000fca0008ffe4ff */
[----:B------:R4:W2:Y:S01]  /*17ae0*/  @P0 LDG.E R28, desc[UR40][R2.64] ;  /* 0x00000028021c0981 */ /* 0x0008a2000c1e1900 */
[----:B0-----:R-:W-:Y:S02]  /*17af0*/  ISETP.NE.AND P1, PT, R9, 0x1, PT ;  /* 0x000000010900780c */ /* 0x001fe40003f25270 */
[----:B---3--:R-:W-:-:S04]  /*17b00*/  LOP3.LUT R21, R21, 0x7f, RZ, 0xc0, !PT ;  /* 0x0000007f15157812 */ /* 0x008fc800078ec0ff */
[----:B------:R-:W-:-:S07]  /*17b10*/  SHF.R.U32.HI R21, RZ, 0x3, R21 ;  /* 0x00000003ff157819 */ /* 0x000fce0000011615 */
[----:B------:R-:W0:Y:S08]  /*17b20*/  @P1 LDC R5, c[0x0][0x434] ;  /* 0x00010d00ff051b82 */ /* 0x000e300000000800 */
[----:B----4-:R-:W3:Y:S01]  /*17b30*/  @P1 LDC R2, c[0x0][0x438] ;  /* 0x00010e00ff021b82 */ /* 0x010ee20000000800 */
[----:B-1----:R-:W-:-:S05]  /*17b40*/  IMAD.SHL.U32 R10, R10, 0x10, RZ ;  /* 0x000000100a0a7824 */ /* 0x002fca00078e00ff */
[----:B------:R-:W-:-:S05]  /*17b50*/  LOP3.LUT R10, R21, 0x70, R10, 0xf8, !PT ;  /* 0x00000070150a7812 */ /* 0x000fca00078ef80a */
[----:B------:R-:W-:-:S05]  /*17b60*/  IMAD R7, R0, 0x60, R10 ;  /* 0x0000006000077824 */ /* 0x000fca00078e020a */
[C---:B------:R-:W-:Y:S01]  /*17b70*/  ISETP.GE.AND P0, PT, R7.reuse, R32, PT ;  /* 0x000000200700720c */ /* 0x040fe20003f06270 */
[----:B------:R-:W-:-:S03]  /*17b80*/  IMAD.IADD R36, R7, 0x1, R30 ;  /* 0x0000000107247824 */ /* 0x000fc600078e021e */
[----:B------:R-:W-:Y:S01]  /*17b90*/  ISETP.GT.U32.OR P0, PT, R10, 0x5f, P0 ;  /* 0x0000005f0a00780c */ /* 0x000fe20000704470 */
[----:B0-----:R-:W-:-:S04]  /*17ba0*/  @P1 IMAD.HI.U32 R3, R36, R5, RZ ;  /* 0x0000000524031227 */ /* 0x001fc800078e00ff */
[----:B------:R-:W-:Y:S01]  /*17bb0*/  IMAD.MOV.U32 R8, RZ, RZ, R36 ;  /* 0x000000ffff087224 */ /* 0x000fe200078e0024 */
[----:B---3--:R-:W-:-:S07]  /*17bc0*/  @P1 SHF.R.U32.HI R8, RZ, R2, R3 ;  /* 0x00000002ff081219 */ /* 0x008fce0000011603 */
[----:B------:R-:W0:Y:S08]  /*17bd0*/  @!P0 LDC.64 R2, c[0x0][0x428] ;  /* 0x00010a00ff028b82 */ /* 0x000e300000000a00 */
[----:B------:R-:W1:Y:S01]  /*17be0*/  @!P0 LDC.64 R4, c[0x0][0x418] ;  /* 0x00010600ff048b82 */ /* 0x000e620000000a00 */
[--C-:B------:R-:W-:Y:S01]  /*17bf0*/  @!P0 SHF.R.S32.HI R7, RZ, 0x1f, R8.reuse ;  /* 0x0000001fff078819 */ /* 0x100fe20000011408 */
[----:B------:R-:W-:-:S02]  /*17c00*/  @!P0 IMAD.MOV.U32 R6, RZ, RZ, R8 ;  /* 0x000000ffff068224 */ /* 0x000fc400078e0008 */
[----:B------:R-:W-:Y:S01]  /*17c10*/  IMAD.MOV.U32 R35, RZ, RZ, RZ ;  /* 0x000000ffff237224 */ /* 0x000fe200078e00ff */
[----:B------:R-:W-:Y:S01]  /*17c20*/  LOP3.LUT R21, R37, 0x2, RZ, 0xfc, !PT ;  /* 0x0000000225157812 */ /* 0x000fe200078efcff */
[----:B------:R-:W-:Y:S01]  /*17c30*/  UMOV UR5, 0xffffffff ;  /* 0xffffffff00057882 */ /* 0x000fe20000000000 */
[----:B--2---:R-:W-:Y:S01]  /*17c40*/  SHF.R.S32.HI R33, RZ, 0x1f, R28 ;  /* 0x0000001fff217819 */ /* 0x004fe2000001141c */
[----:B0-----:R-:W-:-:S04]  /*17c50*/  @!P0 IMAD.WIDE.U32 R6, R28, R2, R6 ;  /* 0x000000021c068225 */ /* 0x001fc800078e0006 */
[----:B------:R-:W-:-:S04]  /*17c60*/  @!P0 IMAD R2, R33, R2, RZ ;  /* 0x0000000221028224 */ /* 0x000fc800078e02ff */
[----:B------:R-:W-:Y:S01]  /*17c70*/  @!P0 IMAD R3, R28, R3, R2 ;  /* 0x000000031c038224 */ /* 0x000fe200078e0202 */
[----:B-1----:R-:W-:-:S03]  /*17c80*/  @!P0 LEA R4, P1, R6, R4, 0x2 ;  /* 0x0000000406048211 */ /* 0x002fc600078210ff */
[----:B------:R-:W-:-:S05]  /*17c90*/  @!P0 IMAD.IADD R3, R7, 0x1, R3 ;  /* 0x0000000107038824 */ /* 0x000fca00078e0203 */
[----:B------:R-:W-:Y:S02]  /*17ca0*/  @!P0 LEA.HI.X R5, R6, R5, R3, 0x2, P1 ;  /* 0x0000000506058211 */ /* 0x000fe400008f1403 */
[----:B------:R-:W-:Y:S02]  /*17cb0*/  ISETP.GT.U32.AND P1, PT, R10, 0x5f, PT ;  /* 0x0000005f0a00780c */ /* 0x000fe40003f24070 */
[----:B------:R-:W0:Y:S01]  /*17cc0*/  S2R R10, SR_TID.X ;  /* 0x00000000000a7919 */ /* 0x000e220000002100 */
[----:B------:R1:W5:Y:S01]  /*17cd0*/  @!P0 LDG.E R35, desc[UR40][R4.64] ;  /* 0x0000002804238981 */ /* 0x000362000c1e1900 */
[----:B------:R-:W-:Y:S02]  /*17ce0*/  ISETP.NE.AND P0, PT, R21, 0x3, PT ;  /* 0x000000031500780c */ /* 0x000fe40003f05270 */
[----:B------:R-:W2:Y:S01]  /*17cf0*/  S2R R21, SR_TID.X ;  /* 0x0000000000157919 */ /* 0x000ea20000002100 */
[----:B------:R-:W-:-:S06]  /*17d00*/  LOP3.LUT R20, R20, 0xffffffdf, RZ, 0xc0, !PT ;  /* 0xffffffdf14147812 */ /* 0x000fcc00078ec0ff */
[----:B------:R-:W-:-:S04]  /*17d10*/  @P1 LOP3.LUT R20, R20, 0x20, RZ, 0xfc, !PT ;  /* 0x0000002014141812 */ /* 0x000fc800078efcff */
[----:B------:R-:W-:Y:S01]  /*17d20*/  LOP3.LUT R20, R20, 0xffffffbf, RZ, 0xc0, !PT ;  /* 0xffffffbf14147812 */ /* 0x000fe200078ec0ff */
[----:B0-----:R-:W-:-:S05]  /*17d30*/  IMAD.SHL.U32 R10, R10, 0x8, RZ ;  /* 0x000000080a0a7824 */ /* 0x001fca00078e00ff */
[----:B------:R-:W-:Y:S01]  /*17d40*/  LOP3.LUT R10, R10, 0x38, RZ, 0xc0, !PT ;  /* 0x000000380a0a7812 */ /* 0x000fe200078ec0ff */
[----:B--2---:R-:W-:-:S03]  /*17d50*/  IMAD.SHL.U32 R21, R21, 0x8, RZ ;  /* 0x0000000815157824 */ /* 0x004fc600078e00ff */
[----:B------:R-:W-:Y:S02]  /*17d60*/  ISETP.GE.AND P1, PT, R10, UR4, PT ;  /* 0x000000040a007c0c */ /* 0x000fe4000bf26270 */
[----:B------:R-:W-:Y:S02]  /*17d70*/  LOP3.LUT R21, R21, 0x38, RZ, 0xc0, !PT ;  /* 0x0000003815157812 */ /* 0x000fe400078ec0ff */
[----:B------:R-:W-:Y:S02]  /*17d80*/  @P0 LOP3.LUT R20, R20, 0x40, RZ, 0xfc, !PT ;  /* 0x0000004014140812 */ /* 0x000fe400078efcff */
[----:B------:R-:W-:Y:S02]  /*17d90*/  LOP3.LUT R11, R21, 0x40, RZ, 0xfc, !PT ;  /* 0x00000040150b7812 */ /* 0x000fe400078efcff */
[----:B------:R-:W-:Y:S02]  /*17da0*/  LOP3.LUT R20, R20, 0xffffffef, RZ, 0xc0, !PT ;  /* 0xffffffef14147812 */ /* 0x000fe400078ec0ff */
[----:B------:R-:W-:-:S03]  /*17db0*/  ISETP.GE.AND P2, PT, R11, UR4, PT ;  /* 0x000000040b007c0c */ /* 0x000fc6000bf46270 */
[----:B------:R-:W-:Y:S02]  /*17dc0*/  @P1 LOP3.LUT R20, R20, 0x10, RZ, 0xfc, !PT ;  /* 0x0000001014141812 */ /* 0x000fe400078efcff */
[----:B------:R-:W-:Y:S02]  /*17dd0*/  LOP3.LUT R11, R10, 0x80, RZ, 0xfc, !PT ;  /* 0x000000800a0b7812 */ /* 0x000fe400078efcff */
[----:B------:R-:W-:Y:S02]  /*17de0*/  LOP3.LUT R20, R20, 0xfffffff7, RZ, 0xc0, !PT ;  /* 0xfffffff714147812 */ /* 0x000fe400078ec0ff */
[----:B------:R-:W-:Y:S02]  /*17df0*/  LOP3.LUT R10, R10, 0xc0, RZ, 0xfc, !PT ;  /* 0x000000c00a0a7812 */ /* 0x000fe400078efcff */
[----:B------:R-:W-:Y:S02]  /*17e00*/  ISETP.GE.AND P3, PT, R11, UR4, PT ;  /* 0x000000040b007c0c */ /* 0x000fe4000bf66270 */
[----:B------:R-:W-:-:S02]  /*17e10*/  @P2 LOP3.LUT R20, R20, 0x8, RZ, 0xfc, !PT ;  /* 0x0000000814142812 */ /* 0x000fc400078efcff */
[----:B------:R-:W-:Y:S02]  /*17e20*/  ISETP.GE.AND P2, PT, R10, UR4, PT ;  /* 0x000000040a007c0c */ /* 0x000fe4000bf46270 */
[----:B------:R-:W-:-:S04]  /*17e30*/  LOP3.LUT R20, R20, 0xfffffffd, RZ, 0xc0, !PT ;  /* 0xfffffffd14147812 */ /* 0x000fc800078ec0ff */
[----:B------:R-:W-:-:S04]  /*17e40*/  LOP3.LUT R20, R20, 0xfffffffb, RZ, 0xc0, !PT ;  /* 0xfffffffb14147812 */ /* 0x000fc800078ec0ff */
[----:B------:R-:W-:-:S04]  /*17e50*/  @P3 LOP3.LUT R20, R20, 0x4, RZ, 0xfc, !PT ;  /* 0x0000000414143812 */ /* 0x000fc800078efcff */
[----:B------:R-:W-:-:S05]  /*17e60*/  @P2 LOP3.LUT R20, R20, 0x2, RZ, 0xfc, !PT ;  /* 0x0000000214142812 */ /* 0x000fca00078efcff */
[----:B------:R1:W-:Y:S01]  /*17e70*/  STL [R1], R20 ;  /* 0x0000001401007387 */ /* 0x0003e20000100800 */
[----:B------:R-:W-:-:S04]  /*17e80*/  IMAD.MOV R2, RZ, RZ, -R8 ;  /* 0x000000ffff027224 */ /* 0x000fc800078e0a08 */
[----:B------:R-:W-:Y:S01]  /*17e90*/  IMAD R36, R9, R2, R36 ;  /* 0x0000000209247224 */ /* 0x000fe200078e0224 */
[----:B------:R-:W-:Y:S06]  /*17ea0*/  BRA.DIV UR5, `(.L_x_5387) ;  /* 0x0000005a051c7947 */ /* 0x000fec000b800000 */
.L_x_5530:
[----:B------:R-:W-:Y:S02]  /*17eb0*/  SHF.R.S32.HI R27, RZ, 0x1f, R18 ;  /* 0x0000001fff1b7819 */ /* 0x000fe40000011412 */
[----:B------:R-:W-:Y:S01]  /*17ec0*/  SEL R7, RZ, 0x1, P1 ;  /* 0x00000001ff077807 */ /* 0x000fe20000800000 */
[----:B------:R-:W-:Y:S06]  /*17ed0*/  @!P0 BRA `(.L_x_5388) ;  /* 0x0000000000048947 */ /* 0x000fec0003800000 */
[----:B------:R-:W-:Y:S01]  /*17ee0*/  BPT.TRAP 0x1 ;  /* 0x000000040000795c */ /* 0x000fe20000300000 */
.L_x_5388:
[----:B------:R-:W-:Y:S01]  /*17ef0*/  IMAD R32, R0, -0x60, R32 ;  /* 0xffffffa000207824 */ /* 0x000fe200078e0220 */
[----:B------:R-:W-:Y:S01]  /*17f00*/  SHF.L.U32 R0, R25, 0x1f, RZ ;  /* 0x0000001f19007819 */ /* 0x000fe200000006ff */
[----:B------:R-:W-:Y:S01]  /*17f10*/  IMAD R31, R24, 0x8, R22 ;  /* 0x00000008181f7824 */ /* 0x000fe200078e0216 */
[----:B------:R-:W-:Y:S03]  /*17f20*/  BSSY B0, `(.L_x_5389) ;  /* 0x0000003000007945 */ /* 0x000fe60003800000 */
[----:B------:R-:W0:Y:S02]  /*17f30*/  SYNCS.PHASECHK.TRANS64.TRYWAIT P0, [R31+URZ+0x22840], R0 ;  /* 0x022840001f0075a7 */ /* 0x000e24000800017f */
[----:B0-----:R-:W-:Y:S05]  /*17f40*/  @!P0 BRA `(.L_x_5390) ;  /* 0x0000005800288947 */ /* 0x001fea0003800000 */
.L_x_5531:
[----:B------:R-:W-:Y:S05]  /*17f50*/  BSYNC B0 ;  /* 0x0000000000007941 */ /* 0x000fea0003800000 */
.L_x_5389:
[----:B------:R-:W2:Y:S01]  /*17f60*/  LDL.LU R6, [R1] ;  /* 0x0000000001067983 */ /* 0x000ea20000300800 */
[----:B0-----:R-:W-:Y:S01]  /*17f70*/  SHF.R.S32.HI R0, RZ, 0x1f, R36 ;  /* 0x0000001fff007819 */ /* 0x001fe20000011424 */
[----:B------:R-:W-:Y:S01]  /*17f80*/  ULDC.64 UR4, c[0x0][0x300] ;  /* 0x0000c00000047ab9 */ /* 0x000fe20000000a00 */
[----:B-1---5:R-:W-:Y:S01]  /*17f90*/  SHF.R.S32.HI R4, RZ, 0x1f, R35 ;  /* 0x0000001fff047819 */ /* 0x022fe20000011423 */
[----:B------:R-:W-:Y:S01]  /*17fa0*/  IMAD.WIDE.U32 R2, R36, UR4, RZ ;  /* 0x0000000424027c25 */ /* 0x000fe2000f8e00ff */
[----:B------:R-:W0:Y:S01]  /*17fb0*/  S2R R8, SR_TID.X ;  /* 0x0000000000087919 */ /* 0x000e220000002100 */
[----:B------:R1:W-:Y:S04]  /*17fc0*/  STL [R1+0x28], R0 ;  /* 0x0000280001007387 */ /* 0x0003e80000100800 */
[----:B------:R3:W-:Y:S01]  /*17fd0*/  STL [R1+0x2c], R4 ;  /* 0x00002c0401007387 */ /* 0x0007e20000100800 */
[----:B-1----:R-:W-:-:S04]  /*17fe0*/  IMAD R0, R0, UR4, RZ ;  /* 0x0000000400007c24 */ /* 0x002fc8000f8e02ff */
[----:B------:R-:W-:Y:S01]  /*17ff0*/  IMAD R0, R36, UR5, R0 ;  /* 0x0000000524007c24 */ /* 0x000fe2000f8e0200 */
[----:B------:R-:W-:-:S03]  /*18000*/  ULDC.64 UR4, c[0x0][0x310] ;  /* 0x0000c40000047ab9 */ /* 0x000fc60000000a00 */
[----:B------:R-:W-:Y:S02]  /*18010*/  IMAD.IADD R3, R3, 0x1, R0 ;  /* 0x0000000103037824 */ /* 0x000fe400078e0200 */
[----:B------:R-:W-:Y:S02]  /*18020*/  IMAD R0, R4, UR4, RZ ;  /* 0x0000000404007c24 */ /* 0x000fe4000f8e02ff */
[----:B---3--:R-:W1:Y:S01]  /*18030*/  S2R R4, SR_TID.X ;  /* 0x0000000000047919 */ /* 0x008e620000002100 */
        /* <DEDUP_REMOVED lines=11> */
[----:B------:R-:W-:Y:S02]  /*180f0*/  SHF.R.U32.HI R5, RZ, 0x3, R4 ;  /* 0x00000003ff057819 */ /* 0x000fe40000011604 */
[----:B------:R-:W-:Y:S02]  /*18100*/  IADD3 R4, R3, R0, RZ ;  /* 0x0000000003047210 */ /* 0x000fe40007ffe0ff */
[----:B------:R-:W-:Y:S01]  /*18110*/  LEA R0, P0, R2, UR4, 0x1 ;  /* 0x0000000402007c11 */ /* 0x000fe2000f8008ff */
[----:B------:R-:W-:Y:S01]  /*18120*/  ULDC UR4, c[0x0][0x2f4] ;  /* 0x0000bd0000047ab9 */ /* 0x000fe20000000800 */
[----:B------:R-:W-:Y:S01]  /*18130*/  IMAD.IADD R32, R32, 0x1, -R5 ;  /* 0x0000000120207824 */ /* 0x000fe200078e0a05 */
[----:B------:R-:W-:Y:S01]  /*18140*/  ISETP.GE.AND P2, PT, R8, UR4, PT ;  /* 0x0000000408007c0c */ /* 0x000fe2000bf46270 */
[----:B------:R-:W-:Y:S01]  /*18150*/  IMAD R5, R24, 0x1800, R29 ;  /* 0x0000180018057824 */ /* 0x000fe200078e021d */
[----:B------:R-:W-:Y:S01]  /*18160*/  LEA.HI.X R4, R2, UR5, R4, 0x1, P0 ;  /* 0x0000000502047c11 */ /* 0x000fe200080f0c04 */
[----:B------:R-:W-:Y:S01]  /*18170*/  UMOV UR5, 0xffffffff ;  /* 0xffffffff00057882 */ /* 0x000fe20000000000 */
[----:B------:R-:W-:-:S02]  /*18180*/  ISETP.GE.AND P0, PT, R32, 0x1, PT ;  /* 0x000000012000780c */ /* 0x000fc40003f06270 */
[----:B--2---:R-:W-:-:S07]  /*18190*/  LOP3.LUT R6, R6, 0xfffffffe, RZ, 0xc0, !PT ;  /* 0xfffffffe06067812 */ /* 0x004fce00078ec0ff */
[----:B------:R-:W-:-:S05]  /*181a0*/  @P2 LOP3.LUT R6, R6, 0x1, RZ, 0xfc, !PT ;  /* 0x0000000106062812 */ /* 0x000fca00078efcff */
[----:B------:R0:W-:Y:S01]  /*181b0*/  STL [R1], R6 ;  /* 0x0000000601007387 */ /* 0x0001e20000100800 */
[----:B------:R-:W-:Y:S05]  /*181c0*/  BRA.DIV UR5, `(.L_x_5391) ;  /* 0x00000056059c7947 */ /* 0x000fea000b800000 */
[----:B------:R-:W1:Y:S01]  /*181d0*/  SHFL.IDX PT, R3, R0, RZ, 0x181f ;  /* 0x00181fff00037589 */ /* 0x000e6200000e0000 */
[----:B0-----:R-:W-:-:S03]  /*181e0*/  @P0 IMAD R6, R5, 0x2, R22 ;  /* 0x0000000205060824 */ /* 0x001fc600078e0216 */
[----:B------:R-:W0:Y:S01]  /*181f0*/  SHFL.IDX PT, R2, R4, RZ, 0x181f ;  /* 0x00181fff04027589 */ /* 0x000e2200000e0000 */
[----:B-1----:R-:W-:-:S05]  /*18200*/  @P0 LEA R3, P1, R8, R3, 0x1 ;  /* 0x0000000308030211 */ /* 0x002fca00078208ff */
[----:B0-----:R-:W-:-:S05]  /*18210*/  @P0 IMAD.X R2, RZ, RZ, R2, P1 ;  /* 0x000000ffff020224 */ /* 0x001fca00008e0602 */
        /* <DEDUP_REMOVED lines=47> */
.L_x_5545:
        /* <DEDUP_REMOVED lines=10> */
.L_x_5392:
[----:B------:R-:W-:Y:S02]  /*185b0*/  PLOP3.LUT P1, PT, P1, P0, PT, 0xa2, 0x0 ;  /* 0x000000000000781c */ /* 0x000fe40000f21472 */
[----:B------:R-:W-:-:S08]  /*185c0*/  @P0 R2UR P1, UR4, R31 ;  /* 0x000000001f0402ca */ /* 0x000fd00000020000 */
[----:B------:R-:W-:-:S05]  /*185d0*/  @P0 PLOP3.LUT P0, PT, P1, PT, PT, 0x80, 0x0 ;  /* 0x000000000000081c */ /* 0x000fca0000f0f070 */
[----:B------:R-:W-:Y:S01]  /*185e0*/  @!P1 SYNCS.ARRIVE.TRANS64.RED.A0T1 RZ, [UR4+0x22830], RZ ;  /* 0x022830ffffff99a7 */ /* 0x000fe20008200404 */
[----:B------:R-:W-:Y:S07]  /*185f0*/  @!P1 ARRIVES.LDGSTSBAR.64.TRANSCNT [UR4+0x22830] ;  /* 0x02283000ff0099b0 */ /* 0x000fee0008000a84 */
[----:B------:R-:W-:Y:S05]  /*18600*/  @P0 BRA.U.ANY `(.L_x_5392) ;  /* 0xfffffffd00e80947 */ /* 0x000fea000393ffff */
[----:B------:R-:W-:Y:S01]  /*18610*/  NOP ;  /* 0x0000000000007918 */ /* 0x000fe20000000000 */
[----:B------:R-:W-:-:S04]  /*18620*/  LOP3.LUT R0, R37, 0x2, RZ, 0xfc, !PT ;  /* 0x0000000225007812 */ /* 0x000fc800078efcff */
[----:B------:R-:W-:-:S13]  /*18630*/  ISETP.NE.AND P2, PT, R0, 0x3, PT ;  /* 0x000000030000780c */ /* 0x000fda0003f45270 */
[----:B------:R-:W-:Y:S05]  /*18640*/  @!P2 BRA `(.L_x_5393) ;  /* 0x000000000004a947 */ /* 0x000fea0003800000 */
[----:B------:R-:W-:Y:S01]  /*18650*/  BPT.TRAP 0x1 ;  /* 0x000000040000795c */ /* 0x000fe20000300000 */
.L_x_5393:
[----:B------:R1:W5:Y:S01]  /*18660*/  LDL R0, [R1] ;  /* 0x0000000001007983 */ /* 0x0003620000100800 */
[----:B------:R1:W-:Y:S03]  /*18670*/  SYNCS.ARRIVE.TRANS64.A1T0 RZ, [R31+URZ+0x22830], RZ ;  /* 0x022830ff1fff79a7 */ /* 0x0003e6000810003f */
[----:B------:R1:W5:Y:S04]  /*18680*/  LDL.LU R4, [R1+0x18] ;  /* 0x0000180001047983 */ /* 0x0003680000300800 */
[----:B0-----:R1:W5:Y:S02]  /*18690*/  LDL.LU R3, [R1+0x8] ;  /* 0x0000080001037983 */ /* 0x0013640000300800 */
[----:B------:R-:W-:Y:S05]  /*186a0*/  WARPSYNC.ALL ;  /* 0x0000000000007948 */ /* 0x000fea0003800000 */
[----:B------:R-:W-:Y:S01]  /*186b0*/  ULDC.64 UR4, c[0x0][0xa00] ;  /* 0x0002800000047ab9 */ /* 0x000fe20000000a00 */
[----:B------:R-:W-:Y:S01]  /*186c0*/  BSSY B6, `(.L_x_5394) ;  /* 0x000002b000067945 */ /* 0x000fe20003800000 */
[----:B------:R-:W-:Y:S01]  /*186d0*/  BAR.SYNC.DEFER_BLOCKING 0x8, 0x180 ;  /* 0x0206000000007b1d */ /* 0x000fe20000010000 */
[C---:B-----5:R-:W-:Y:S02]  /*186e0*/  LOP3.LUT P0, RZ, R0.reuse, 0x4, RZ, 0xc0, !PT ;  /* 0x0000000400ff7812 */ /* 0x060fe4000780c0ff */
[----:B------:R-:W-:-:S02]  /*186f0*/  LOP3.LUT P2, RZ, R0, 0x8, RZ, 0xc0, !PT ;  /* 0x0000000800ff7812 */ /* 0x000fc4000784c0ff */
[----:B------:R-:W-:Y:S02]  /*18700*/  SEL R2, RZ, 0x4, P0 ;  /* 0x00000004ff027807 */ /* 0x000fe40000000000 */
[----:B------:R-:W-:Y:S02]  /*18710*/  ISETP.NE.U32.AND P0, PT, RZ, UR4, PT ;  /* 0x00000004ff007c0c */ /* 0x000fe4000bf05070 */
[----:B------:R-:W-:Y:S02]  /*18720*/  LOP3.LUT P1, RZ, R0, 0x2, RZ, 0xc0, !PT ;  /* 0x0000000200ff7812 */ /* 0x000fe4000782c0ff */
[----:B------:R-:W-:Y:S01]  /*18730*/  ISETP.NE.AND.EX P0, PT, RZ, UR5, PT, P0 ;  /* 0x00000005ff007c0c */ /* 0x000fe2000bf05300 */
[----:B------:R-:W-:Y:S01]  /*18740*/  ULDC.64 UR4, c[0x0][0x298] ;  /* 0x0000a60000047ab9 */ /* 0x000fe20000000a00 */
[----:B------:R-:W-:Y:S02]  /*18750*/  SEL R0, RZ, 0x2, P2 ;  /* 0x00000002ff007807 */ /* 0x000fe40001000000 */
[----:B------:R-:W-:-:S02]  /*18760*/  SEL R5, R34, RZ, !P0 ;  /* 0x000000ff22057207 */ /* 0x000fc40004000000 */
[----:B------:R-:W-:Y:S02]  /*18770*/  IADD3 R0, R2, R0, R7 ;  /* 0x0000000002007210 */ /* 0x000fe40007ffe007 */
[----:B------:R-:W-:Y:S01]  /*18780*/  SEL R34, RZ, 0x8, P1 ;  /* 0x00000008ff227807 */ /* 0x000fe20000800000 */
[----:B------:R0:W-:Y:S01]  /*18790*/  STL [R1+0x20], R5 ;  /* 0x0000200501007387 */ /* 0x0001e20000100800 */
[----:B------:R-:W-:-:S03]  /*187a0*/  SEL R2, R4, RZ, !P0 ;  /* 0x000000ff04027207 */ /* 0x000fc60004000000 */
[----:B------:R-:W-:Y:S01]  /*187b0*/  IMAD.IADD R34, R0, 0x1, R34 ;  /* 0x0000000100227824 */ /* 0x000fe200078e0222 */
[----:B------:R-:W-:Y:S01]  /*187c0*/  SHF.R.S32.HI R0, RZ, 0x1f, R3 ;  /* 0x0000001fff007819 */ /* 0x000fe20000011403 */
[----:B------:R2:W-:Y:S04]  /*187d0*/  STL [R1+0x30], R2 ;  /* 0x0000300201007387 */ /* 0x0005e80000100800 */
[----:B------:R-:W-:Y:S02]  /*187e0*/  IMAD R0, R0, UR4, RZ ;  /* 0x0000000400007c24 */ /* 0x000fe4000f8e02ff */
[----:B0-----:R-:W-:-:S04]  /*187f0*/  IMAD.WIDE.U32 R4, R3, UR4, RZ ;  /* 0x0000000403047c25 */ /* 0x001fc8000f8e00ff */
[----:B------:R-:W-:Y:S01]  /*18800*/  IMAD R0, R3, UR5, R0 ;  /* 0x0000000503007c24 */ /* 0x000fe2000f8e0200 */
[----:B------:R0:W-:Y:S01]  /*18810*/  STL.64 [R1+0x18], R4 ;  /* 0x0000180401007387 */ /* 0x0001e20000100a00 */
[----:B--2---:R-:W-:-:S03]  /*18820*/  VIADD R2, R22, 0x18400 ;  /* 0x0001840016027836 */ /* 0x004fc60000000000 */
[----:B------:R-:W-:Y:S02]  /*18830*/  IADD3 R0, R5, R0, RZ ;  /* 0x0000000005007210 */ /* 0x000fe40007ffe0ff */
[----:B------:R-:W-:-:S03]  /*18840*/  LOP3.LUT P0, RZ, R2, 0x3ff, RZ, 0xc0, !PT ;  /* 0x000003ff02ff7812 */ /* 0x000fc6000780c0ff */
[----:B------:R0:W-:Y:S10]  /*18850*/  STL [R1+0x8], R0 ;  /* 0x0000080001007387 */ /* 0x0001f40000100800 */
[----:B0-----:R-:W-:Y:S05]  /*18860*/  @!P0 BRA `(.L_x_5395) ;  /* 0x0000000000408947 */ /* 0x001fea0003800000 */
        /* <DEDUP_REMOVED lines=16> */
.L_x_5395:
[----:B------:R-:W-:Y:S05]  /*18970*/  BSYNC B6 ;  /* 0x0000000000067941 */ /* 0x000fea0003800000 */
.L_x_5394:
[----:B------:R-:W2:Y:S01]  /*18980*/  LDL.LU R0, [R1+0x8] ;  /* 0x0000080001007983 */ /* 0x000ea20000300800 */
[----:B------:R-:W-:Y:S01]  /*18990*/  ULDC.64 UR4, c[0x0][0x2d8] ;  /* 0x0000b60000047ab9 */ /* 0x000fe20000000a00 */
[----:B------:R-:W0:Y:S02]  /*189a0*/  LDC R7, c[0x0][0x448] ;  /* 0x00011200ff077b82 */ /* 0x000e240000000800 */
[----:B------:R-:W2:Y:S04]  /*189b0*/  LDL.LU.64 R2, [R1+0x18] ;  /* 0x0000180001027983 */ /* 0x000ea80000300a00 */
[----:B------:R-:W3:Y:S04]  /*189c0*/  LDL.LU R20, [R1+0x30] ;  /* 0x0000300001147983 */ /* 0x000ee80000300800 */
[----:B------:R-:W4:Y:S04]  /*189d0*/  LDL.LU R21, [R1+0x20] ;  /* 0x0000200001157983 */ /* 0x000f280000300800 */
[----:B------:R0:W5:Y:S02]  /*189e0*/  LDL R8, [R1+0x4] ;  /* 0x0000040001087983 */ /* 0x0001640000100800 */
[----:B0-----:R-:W-:-:S13]  /*189f0*/  ISETP.NE.AND P0, PT, R7, 0x1, PT ;  /* 0x000000010700780c */ /* 0x001fda0003f05270 */
[----:B------:R-:W0:Y:S01]  /*18a00*/  @P0 LDC R6, c[0x0][0x44c] ;  /* 0x00011300ff060b82 */ /* 0x000e220000000800 */
        /* <DEDUP_REMOVED lines=19> */
[----:B------:R-:W-:Y:S02]  /*18b40*/  IMAD R5, R17, 0x80, R20 ;  /* 0x0000008011057824 */ /* 0x000fe400078e0214 */
[----:B------:R2:W5:Y:S02]  /*18b50*/  LDL R20, [R1+0x10] ;  /* 0x0000100001147983 */ /* 0x0005640000100800 */
[----:B0-----:R-:W-:-:S04]  /*18b60*/  @P0 IMAD.HI.U32 R6, R5, R6, RZ ;  /* 0x0000000605060227 */ /* 0x001fc800078e00ff */
[----:B------:R-:W-:Y:S01]  /*18b70*/  IMAD.MOV.U32 R4, RZ, RZ, R5 ;  /* 0x000000ffff047224 */ /* 0x000fe200078e0005 */
[----:B----4-:R-:W-:Y:S01]  /*18b80*/  @P0 SHF.R.U32.HI R4, RZ, R0, R6 ;  /* 0x00000000ff040219 */ /* 0x010fe20000011606 */
        /* <DEDUP_REMOVED lines=24> */
[----:B--2---:R-:W-:Y:S10]  /*18d10*/  BRA.DIV UR5, `(.L_x_5396) ;  /* 0x0000005205c87947 */ /* 0x004ff4000b800000 */
[----:B------:R-:W0:Y:S01]  /*18d20*/  SHFL.IDX PT, R3, R0, RZ, 0x181f ;  /* 0x00181fff00037589 */ /* 0x000e2200000e0000 */
[----:B-----5:R-:W-:Y:S02]  /*18d30*/  IMAD R5, R20, R7, RZ ;  /* 0x0000000714057224 */ /* 0x020fe400078e02ff */
[----:B------:R-:W-:Y:S01]  /*18d40*/  IMAD R17, R17, 0x80, R10 ;  /* 0x0000008011117824 */ /* 0x000fe200078e020a */
        /* <DEDUP_REMOVED lines=71> */
.L_x_5562:
[----:B------:R-:W-:-:S04]  /*191c0*/  IADD3 R17, R17, 0x70, RZ ;  /* 0x0000007011117810 */ /* 0x000fc80007ffe0ff */
        /* <DEDUP_REMOVED lines=9> */
.L_x_5397:
        /* <DEDUP_REMOVED lines=18> */
.L_x_5563:
[----:B------:R-:W-:Y:S05]  /*19380*/  BSYNC B0 ;  /* 0x0000000000007941 */ /* 0x000fea0003800000 */
.L_x_5398:
[----:B------:R-:W-:-:S04]  /*19390*/  LOP3.LUT R0, R37, 0x2, RZ, 0xfc, !PT ;  /* 0x0000000225007812 */ /* 0x000fc800078efcff */
[----:B------:R-:W-:-:S13]  /*193a0*/  ISETP.NE.AND P0, PT, R0, 0x3, PT ;  /* 0x000000030000780c */ /* 0x000fda0003f05270 */
[----:B------:R-:W-:Y:S05]  /*193b0*/  @!P0 BRA `(.L_x_5400) ;  /* 0x0000000000048947 */ /* 0x000fea0003800000 */
[----:B------:R-:W-:Y:S01]  /*193c0*/  BPT.TRAP 0x1 ;  /* 0x000000040000795c */ /* 0x000fe20000300000 */
.L_x_5400:
[----:B------:R-:W-:Y:S01]  /*193d0*/  SHF.L.U32 R0, R25, 0x1f, RZ ;  /* 0x0000001f19007819 */ /* 0x000fe200000006ff */
[----:B------:R-:W-:Y:S03]  /*193e0*/  BSSY B0, `(.L_x_5401) ;  /* 0x0000003000007945 */ /* 0x000fe60003800000 */
[----:B------:R-:W2:Y:S02]  /*193f0*/  SYNCS.PHASECHK.TRANS64.TRYWAIT P0, [R31+URZ+0x22860], R0 ;  /* 0x022860001f0075a7 */ /* 0x000ea4000800017f */
[----:B--2---:R-:W-:Y:S05]  /*19400*/  @!P0 BRA `(.L_x_5402) ;  /* 0x0000005400c48947 */ /* 0x004fea0003800000 */
.L_x_5564:
[----:B------:R-:W-:Y:S05]  /*19410*/  BSYNC B0 ;  /* 0x0000000000007941 */ /* 0x000fea0003800000 */
.L_x_5401:
[----:B------:R-:W0:Y:S01]  /*19420*/  LDL.LU R2, [R1+0x28] ;  /* 0x0000280001027983 */ /* 0x000e220000300800 */
[----:B------:R-:W-:-:S03]  /*19430*/  ULDC.64 UR4, c[0x0][0x328] ;  /* 0x0000ca0000047ab9 */ /* 0x000fc60000000a00 */
[----:B------:R-:W2:Y:S01]  /*19440*/  LDL.LU R4, [R1+0x2c] ;  /* 0x00002c0001047983 */ /* 0x000ea20000300800 */
[----:B0-----:R-:W-:-:S04]  /*19450*/  IMAD R3, R2, UR4, RZ ;  /* 0x0000000402037c24 */ /* 0x001fc8000f8e02ff */
[C---:B------:R-:W-:Y:S02]  /*19460*/  IMAD R5, R36.reuse, UR5, R3 ;  /* 0x0000000524057c24 */ /* 0x040fe4000f8e0203 */
[----:B------:R-:W-:Y:S01]  /*19470*/  IMAD.WIDE.U32 R2, R36, UR4, RZ ;  /* 0x0000000424027c25 */ /* 0x000fe2000f8e00ff */
        /* <DEDUP_REMOVED lines=21> */
[----:B------:R-:W2:Y:S01]  /*195d0*/  SHFL.IDX PT, R14, R5, RZ, 0x181f ;  /* 0x00181fff050e7589 */ /* 0x000ea200000e0000 */
[----:B------:R-:W-:Y:S02]  /*195e0*/  ISETP.NE.U32.AND P3, PT, R7, 0x1, PT ;  /* 0x000000010700780c */ /* 0x000fe40003f65070 */
[----:B------:R-:W-:Y:S01]  /*195f0*/  LOP3.LUT P1, RZ, R34, 0x4, RZ, 0xc0, !PT ;  /* 0x0000000422ff7812 */ /* 0x000fe2000782c0ff */
[----:B------:R-:W3:Y:S03]  /*19600*/  SHFL.IDX PT, R3, R6, RZ, 0x181f ;  /* 0x00181fff06037589 */ /* 0x000ee600000e0000 */
[----:B------:R-:W-:Y:S01]  /*19610*/  ISETP.LT.OR P4, PT, R32, 0x1, !P1 ;  /* 0x000000012000780c */ /* 0x000fe20004f81670 */
        /* <DEDUP_REMOVED lines=63> */
.L_x_5578:
        /* <DEDUP_REMOVED lines=15> */
.L_x_5404:
[----:B------:R-:W-:Y:S02]  /*19b00*/  PLOP3.LUT P1, PT, P1, P0, PT, 0xa2, 0x0 ;  /* 0x000000000000781c */ /* 0x000fe40000f21472 */
[----:B------:R-:W-:-:S08]  /*19b10*/  @P0 R2UR P1, UR4, R31 ;  /* 0x000000001f0402ca */ /* 0x000fd00000020000 */
[----:B------:R-:W-:-:S05]  /*19b20*/  @P0 PLOP3.LUT P0, PT, P1, PT, PT, 0x80, 0x0 ;  /* 0x000000000000081c */ /* 0x000fca0000f0f070 */
[----:B------:R-:W-:Y:S01]  /*19b30*/  @!P1 SYNCS.ARRIVE.TRANS64.RED.A0T1 RZ, [UR4+0x22850], RZ ;  /* 0x022850ffffff99a7 */ /* 0x000fe20008200404 */
[----:B------:R-:W-:Y:S07]  /*19b40*/  @!P1 ARRIVES.LDGSTSBAR.64.TRANSCNT [UR4+0x22850] ;  /* 0x02285000ff0099b0 */ /* 0x000fee0008000a84 */
[----:B------:R-:W-:Y:S05]  /*19b50*/  @P0 BRA.U.ANY `(.L_x_5404) ;  /* 0xfffffffd00e80947 */ /* 0x000fea000393ffff */
[----:B------:R-:W-:Y:S01]  /*19b60*/  NOP ;  /* 0x0000000000007918 */ /* 0x000fe20000000000 */
[----:B0-----:R-:W-:-:S04]  /*19b70*/  LOP3.LUT R2, R37, 0x2, RZ, 0xfc, !PT ;  /* 0x0000000225027812 */ /* 0x001fc800078efcff */
[----:B------:R-:W-:-:S13]  /*19b80*/  ISETP.NE.AND P2, PT, R2, 0x3, PT ;  /* 0x000000030200780c */ /* 0x000fda0003f45270 */
[----:B------:R-:W-:Y:S05]  /*19b90*/  @!P2 BRA `(.L_x_5405) ;  /* 0x000000000004a947 */ /* 0x000fea0003800000 */
[----:B------:R-:W-:Y:S01]  /*19ba0*/  BPT.TRAP 0x1 ;  /* 0x000000040000795c */ /* 0x000fe20000300000 */
.L_x_5405:
[----:B------:R-:W2:Y:S01]  /*19bb0*/  LDL R2, [R1+0x14] ;  /* 0x0000140001027983 */ /* 0x000ea20000100800 */
[----:B------:R0:W-:Y:S01]  /*19bc0*/  SYNCS.ARRIVE.TRANS64.A1T0 RZ, [R31+URZ+0x22850], RZ ;  /* 0x022850ff1fff79a7 */ /* 0x0001e2000810003f */
[----:B------:R-:W-:Y:S01]  /*19bd0*/  BSSY B0, `(.L_x_5406) ;  /* 0x00000e2000007945 */ /* 0x000fe20003800000 */
[----:B--2---:R-:W-:-:S13]  /*19be0*/  ISETP.GE.AND P0, PT, R2, 0x2, PT ;  /* 0x000000020200780c */ /* 0x004fda0003f06270 */
[----:B0-----:R-:W-:Y:S05]  /*19bf0*/  @!P0 BRA `(.L_x_5407) ;  /* 0x0000000c007c8947 */ /* 0x001fea0003800000 */
[----:B------:R-:W-:-:S07]  /*19c00*/  VIADD R10, R2, 0xfffffffe ;  /* 0xfffffffe020a7836 */ /* 0x000fce0000000000 */
.L_x_5420:
[----:B0-----:R-:W0:Y:S01]  /*19c10*/  S2R R2, SR_TID.X ;  /* 0x0000000000027919 */ /* 0x001e220000002100 */
[----:B------:R-:W2:Y:S01]  /*19c20*/  LDC R6, c[0x0][0x430] ;  /* 0x00010c00ff067b82 */ /* 0x000ea20000000800 */
[----:B------:R-:W-:Y:S01]  /*19c30*/  IMAD R7, R10, 0x60, R30 ;  /* 0x000000600a077824 */ /* 0x000fe200078e021e */
[----:B------:R-:W-:Y:S01]  /*19c40*/  LOP3.LUT R12, R37, 0x2, RZ, 0xfc, !PT ;  /* 0x00000002250c7812 */ /* 0x000fe200078efcff */
[----:B---34-:R-:W3:Y:S01]  /*19c50*/  S2R R4, SR_TID.X ;  /* 0x0000000000047919 */ /* 0x018ee20000002100 */
[----:B------:R-:W-:Y:S01]  /*19c60*/  VIADD R24, R24, 0x1 ;  /* 0x0000000118187836 */ /* 0x000fe20000000000 */
[----:B--2---:R-:W-:Y:S02]  /*19c70*/  ISETP.NE.AND P0, PT, R6, 0x1, PT ;  /* 0x000000010600780c */ /* 0x004fe40003f05270 */
[----:B0-----:R-:W-:-:S04]  /*19c80*/  LOP3.LUT R2, R2, 0x7f, RZ, 0xc0, !PT ;  /* 0x0000007f02027812 */ /* 0x001fc800078ec0ff */
[----:B------:R-:W-:Y:S02]  /*19c90*/  SHF.R.U32.HI R2, RZ, 0x3, R2 ;  /* 0x00000003ff027819 */ /* 0x000fe40000011602 */
[----:B---3--:R-:W-:-:S05]  /*19ca0*/  SHF.L.U32 R4, R4, 0x4, RZ ;  /* 0x0000000404047819 */ /* 0x008fca00000006ff */
[----:B------:R-:W0:Y:S01]  /*19cb0*/  @P0 LDC R3, c[0x0][0x438] ;  /* 0x00010e00ff030b82 */ /* 0x000e220000000800 */
[----:B------:R-:W-:-:S04]  /*19cc0*/  LOP3.LUT R4, R2, 0x70, R4, 0xf8, !PT ;  /* 0x0000007002047812 */ /* 0x000fc800078ef804 */
[----:B------:R-:W-:-:S03]  /*19cd0*/  ISETP.GT.U32.AND P1, PT, R4, 0x5f, PT ;  /* 0x0000005f0400780c */ /* 0x000fc60003f24070 */
[----:B------:R-:W2:Y:S01]  /*19ce0*/  @P0 LDC R2, c[0x0][0x434] ;  /* 0x00010d00ff020b82 */ /* 0x000ea20000000800 */
[----:B------:R-:W-:-:S04]  /*19cf0*/  IMAD.IADD R7, R4, 0x1, R7 ;  /* 0x0000000104077824 */ /* 0x000fc800078e0207 */
[----:B------:R-:W-:-:S05]  /*19d00*/  IMAD.MOV.U32 R11, RZ, RZ, R7 ;  /* 0x000000ffff0b7224 */ /* 0x000fca00078e0007 */
[----:B------:R-:W3:Y:S08]  /*19d10*/  @!P1 LDC.64 R4, c[0x0][0x428] ;  /* 0x00010a00ff049b82 */ /* 0x000ef00000000a00 */
[----:B------:R-:W4:Y:S01]  /*19d20*/  @!P1 LDC.64 R8, c[0x0][0x418] ;  /* 0x00010600ff089b82 */ /* 0x000f220000000a00 */
[----:B--2---:R-:W-:-:S05]  /*19d30*/  @P0 IMAD.HI.U32 R2, R7, R2, RZ ;  /* 0x0000000207020227 */ /* 0x004fca00078e00ff */
[----:B0-----:R-:W-:-:S04]  /*19d40*/  @P0 SHF.R.U32.HI R11, RZ, R3, R2 ;  /* 0x00000003ff0b0219 */ /* 0x001fc80000011602 */
[--C-:B------:R-:W-:Y:S01]  /*19d50*/  @!P1 SHF.R.S32.HI R3, RZ, 0x1f, R11.reuse ;  /* 0x0000001fff039819 */ /* 0x100fe2000001140b */
[----:B------:R-:W-:-:S04]  /*19d60*/  @!P1 IMAD.MOV.U32 R2, RZ, RZ, R11 ;  /* 0x000000ffff029224 */ /* 0x000fc800078e000b */
[----:B---3--:R-:W-:-:S04]  /*19d70*/  @!P1 IMAD.WIDE.U32 R2, R28, R4, R2 ;  /* 0x000000041c029225 */ /* 0x008fc800078e0002 */
[----:B------:R-:W-:Y:S01]  /*19d80*/  @!P1 IMAD R4, R33, R4, RZ ;  /* 0x0000000421049224 */ /* 0x000fe200078e02ff */
[----:B----4-:R-:W-:-:S03]  /*19d90*/  @!P1 LEA R8, P0, R2, R8, 0x2 ;  /* 0x0000000802089211 */ /* 0x010fc600078010ff */
        /* <DEDUP_REMOVED lines=15> */
[----:B------:R-:W-:Y:S01]  /*19e90*/  ISETP.GT.AND P2, PT, R2, RZ, PT ;  /* 0x000000ff0200720c */ /* 0x000fe20003f44270 */
[----:B0-----:R-:W-:-:S12]  /*19ea0*/  @!P1 BRA `(.L_x_5408) ;  /* 0x0000000000049947 */ /* 0x001fd80003800000 */
[----:B------:R-:W-:Y:S01]  /*19eb0*/  BPT.TRAP 0x1 ;  /* 0x000000040000795c */ /* 0x000fe20000300000 */
.L_x_5408:
[----:B------:R-:W-:Y:S01]  /*19ec0*/  IMAD R4, R24, 0x8, R22 ;  /* 0x0000000818047824 */ /* 0x000fe200078e0216 */
[----:B------:R-:W-:Y:S01]  /*19ed0*/  SHF.L.U32 R21, R25, 0x1f, RZ ;  /* 0x0000001f19157819 */ /* 0x000fe200000006ff */
[----:B------:R-:W-:Y:S01]  /*19ee0*/  BSSY B1, `(.L_x_5409) ;  /* 0x0000004000017945 */ /* 0x000fe20003800000 */
[----:B------:R-:W-:Y:S02]  /*19ef0*/  SHF.R.S32.HI R17, RZ, 0x1f, R6 ;  /* 0x0000001fff117819 */ /* 0x000fe40000011406 */
[----:B------:R-:W0:Y:S02]  /*19f00*/  SYNCS.PHASECHK.TRANS64.TRYWAIT P0, [R4+URZ+0x22840], R21 ;  /* 0x02284015040075a7 */ /* 0x000e24000800017f */
[----:B0-----:R-:W-:Y:S05]  /*19f10*/  @!P0 BRA `(.L_x_5410) ;  /* 0x00000054005c8947 */ /* 0x001fea0003800000 */
.L_x_5579:
[----:B------:R-:W-:Y:S05]  /*19f20*/  BSYNC B1 ;  /* 0x0000000000017941 */ /* 0x000fea0003800000 */
.L_x_5409:
[----:B------:R-:W2:Y:S01]  /*19f30*/  LDL R2, [R1] ;  /* 0x0000000001027983 */ /* 0x000ea20000100800 */
[----:B------:R-:W-:Y:S01]  /*19f40*/  ULDC.64 UR4, c[0x0][0x300] ;  /* 0x0000c00000047ab9 */ /* 0x000fe20000000a00 */
[----:B-----5:R-:W-:Y:S01]  /*19f50*/  SHF.R.S32.HI R20, RZ, 0x1f, R5 ;  /* 0x0000001fff147819 */ /* 0x020fe20000011405 */
[----:B------:R-:W-:Y:S02]  /*19f60*/  IMAD R3, R17, UR4, RZ ;  /* 0x0000000411037c24 */ /* 0x000fe4000f8e02ff */
[----:B------:R-:W-:Y:S02]  /*19f70*/  IMAD R8, R24, 0x1800, R29 ;  /* 0x0000180018087824 */ /* 0x000fe400078e021d */
[----:B------:R-:W-:Y:S01]  /*19f80*/  IMAD R7, R6, UR5, R3 ;  /* 0x0000000506077c24 */ /* 0x000fe2000f8e0203 */
[----:B--2---:R-:W-:Y:S01]  /*19f90*/  LOP3.LUT P1, RZ, R2, 0x1, RZ, 0xc0, !PT ;  /* 0x0000000102ff7812 */ /* 0x004fe2000782c0ff */
        /* <DEDUP_REMOVED lines=17> */
[----:B------:R-:W2:Y:S01]  /*1a0b0*/  SHFL.IDX PT, R2, R7, RZ, 0x181f ;  /* 0x00181fff07027589 */ /* 0x000ea200000e0000 */
[----:B------:R-:W-:-:S03]  /*1a0c0*/  IMAD R8, R8, 0x2, R22 ;  /* 0x0000000208087824 */ /* 0x000fc600078e0216 */
[----:B------:R-:W3:Y:S01]  /*1a0d0*/  SHFL.IDX PT, R3, R9, RZ, 0x181f ;  /* 0x00181fff09037589 */ /* 0x000ee200000e0000 */
[----:B--2---:R-:W-:-:S05]  /*1a0e0*/  IADD3 R2, P0, R2, R0, RZ ;  /* 0x0000000002027210 */ /* 0x004fca0007f1e0ff */
[----:B---3--:R-:W-:-:S05]  /*1a0f0*/  IMAD.X R3, RZ, RZ, R3, P0 ;  /* 0x000000ffff037224 */ /* 0x008fca00000e0603 */
[----:B------:R-:W-:Y:S01]  /*1a100*/  @!PT LDS RZ, [RZ] ;  /* 0x00000000fffff984 */ /* 0x000fe20000000800 */
        /* <DEDUP_REMOVED lines=8> */
[----:B--2---:R-:W-:-:S04]  /*1a190*/  IADD3 R2, P0, R2, R0, RZ ;  /* 0x0000000002027210 */ /* 0x004fc80007f1e0ff */
[----:B---3--:R-:W-:-:S05]  /*1a1a0*/  IADD3.X R3, RZ, R3, RZ, P0, !PT ;  /* 0x00000003ff037210 */ /* 0x008fca00007fe4ff */
        /* <DEDUP_REMOVED lines=11> */
[----:B------:R2:W-:Y:S04]  /*1a260*/  LDGSTS.E.BYPASS.LTC128B.128 [R8+0x1e400], desc[UR40][R2.64], !P1 ;  /* 0x1e40000002087fae */ /* 0x0005e8000c901d68 */
[----:B--2-4-:R2:W3:Y:S02]  /*1a270*/  SHFL.IDX PT, R2, R7, 0x5, 0x181f ;  /* 0x00b81f0007027f89 */ /* 0x0144e400000e0000 */
.L_x_5593:
[----:B---3--:R-:W-:-:S05]  /*1a280*/  IADD3 R2, P0, R2, R0, RZ ;  /* 0x0000000002027210 */ /* 0x008fca0007f1e0ff */
[----:B------:R-:W-:Y:S01]  /*1a290*/  IMAD.X R3, RZ, RZ, R9, P0 ;  /* 0x000000ffff037224 */ /* 0x000fe200000e0609 */
[----:B------:R-:W-:-:S04]  /*1a2a0*/  PLOP3.LUT P0, PT, PT, PT, PT, 0x80, 0x0 ;  /* 0x000000000000781c */ /* 0x000fc80003f0f070 */
[----:B------:R-:W-:Y:S01]  /*1a2b0*/  @!PT LDS RZ, [RZ] ;  /* 0x00000000fffff984 */ /* 0x000fe20000000800 */
[----:B------:R-:W-:Y:S01]  /*1a2c0*/  @!PT LDS RZ, [RZ] ;  /* 0x00000000fffff984 */ /* 0x000fe20000000800 */
[----:B------:R-:W-:Y:S01]  /*1a2d0*/  @!PT LDS RZ, [RZ] ;  /* 0x00000000fffff984 */ /* 0x000fe20000000800 */
[----:B------:R3:W-:Y:S01]  /*1a2e0*/  LDGSTS.E.BYPASS.LTC128B.128 [R8+0x1ec00], desc[UR40][R2.64], !P1 ;  /* 0x1ec0000002087fae */ /* 0x0007e2000c901d68 */
[----:B------:R-:W-:-:S08]  /*1a2f0*/  NOP ;  /* 0x0000000000007918 */ /* 0x000fd00000000000 */
.L_x_5412:
[----:B------:R-:W-:Y:S02]  /*1a300*/  PLOP3.LUT P1, PT, P1, P0, PT, 0xa2, 0x0 ;  /* 0x000000000000781c */ /* 0x000fe40000f21472 */
[----:B------:R-:W-:-:S08]  /*1a310*/  @P0 R2UR P1, UR4, R4 ;  /* 0x00000000040402ca */ /* 0x000fd00000020000 */
[----:B------:R-:W-:-:S05]  /*1a320*/  @P0 PLOP3.LUT P0, PT, P1, PT, PT, 0x80, 0x0 ;  /* 0x000000000000081c */ /* 0x000fca0000f0f070 */
[----:B------:R-:W-:Y:S01]  /*1a330*/  @!P1 SYNCS.ARRIVE.TRANS64.RED.A0T1 RZ, [UR4+0x22830], RZ ;  /* 0x022830ffffff99a7 */ /* 0x000fe20008200404 */
[----:B------:R-:W-:Y:S07]  /*1a340*/  @!P1 ARRIVES.LDGSTSBAR.64.TRANSCNT [UR4+0x22830] ;  /* 0x02283000ff0099b0 */ /* 0x000fee0008000a84 */
[----:B------:R-:W-:Y:S05]  /*1a350*/  @P0 BRA.U.ANY `(.L_x_5412) ;  /* 0xfffffffd00e80947 */ /* 0x000fea000393ffff */
[----:B------:R-:W-:Y:S01]  /*1a360*/  NOP ;  /* 0x0000000000007918 */ /* 0x000fe20000000000 */
[----:B---3--:R-:W-:-:S04]  /*1a370*/  LOP3.LUT R2, R37, 0x2, RZ, 0xfc, !PT ;  /* 0x0000000225027812 */ /* 0x008fc800078efcff */
[----:B------:R-:W-:-:S13]  /*1a380*/  ISETP.NE.AND P3, PT, R2, 0x3, PT ;  /* 0x000000030200780c */ /* 0x000fda0003f65270 */
[----:B------:R-:W-:Y:S05]  /*1a390*/  @!P3 BRA `(.L_x_5413) ;  /* 0x000000000004b947 */ /* 0x000fea0003800000 */
[----:B------:R-:W-:Y:S01]  /*1a3a0*/  BPT.TRAP 0x1 ;  /* 0x000000040000795c */ /* 0x000fe20000300000 */
.L_x_5413:
[----:B------:R3:W-:Y:S01]  /*1a3b0*/  SYNCS.ARRIVE.TRANS64.A1T0 RZ, [R4+URZ+0x22830], RZ ;  /* 0x022830ff04ff79a7 */ /* 0x0007e2000810003f */
[----:B------:R-:W-:Y:S05]  /*1a3c0*/  @!P3 BRA `(.L_x_5414) ;  /* 0x000000000004b947 */ /* 0x000fea0003800000 */
[----:B------:R-:W-:Y:S01]  /*1a3d0*/  BPT.TRAP 0x1 ;  /* 0x000000040000795c */ /* 0x000fe20000300000 */
.L_x_5414:
[----:B------:R-:W4:Y:S01]  /*1a3e0*/  SYNCS.PHASECHK.TRANS64.TRYWAIT P0, [R4+URZ+0x22860], R21 ;  /* 0x02286015040075a7 */ /* 0x000f22000800017f */
[----:B------:R-:W-:Y:S04]  /*1a3f0*/  BSSY B1, `(.L_x_5415) ;  /* 0x0000002000017945 */ /* 0x000fe80003800000 */
[----:B----4-:R-:W-:Y:S05]  /*1a400*/  @!P0 BRA `(.L_x_5416) ;  /* 0x0000005400d88947 */ /* 0x010fea0003800000 */
.L_x_5594:
[----:B------:R-:W-:Y:S05]  /*1a410*/  BSYNC B1 ;  /* 0x0000000000017941 */ /* 0x000fea0003800000 */
.L_x_5415:
[----:B------:R-:W5:Y:S01]  /*1a420*/  LDL R2, [R1] ;  /* 0x0000000001027983 */ /* 0x000f620000100800 */
[----:B------:R-:W-:Y:S02]  /*1a430*/  ULDC.64 UR4, c[0x0][0x328] ;  /* 0x0000ca0000047ab9 */ /* 0x000fe40000000a00 */
[----:B------:R-:W-:-:S04]  /*1a440*/  IMAD R17, R17, UR4, RZ ;  /* 0x0000000411117c24 */ /* 0x000fc8000f8e02ff */
[----:B------:R-:W-:Y:S01]  /*1a450*/  IMAD R17, R6, UR5, R17 ;  /* 0x0000000506117c24 */ /* 0x000fe2000f8e0211 */
[C---:B-----5:R-:W-:Y:S02]  /*1a460*/  LOP3.LUT P5, RZ, R2.reuse, 0x10, RZ, 0xc0, !PT ;  /* 0x0000001002ff7812 */ /* 0x060fe400078ac0ff */
[C---:B------:R-:W-:Y:S02]  /*1a470*/  LOP3.LUT P4, RZ, R2.reuse, 0x8, RZ, 0xc0, !PT ;  /* 0x0000000802ff7812 */ /* 0x040fe4000788c0ff */
[C---:B------:R-:W-:Y:S02]  /*1a480*/  LOP3.LUT P3, RZ, R2.reuse, 0x4, RZ, 0xc0, !PT ;  /* 0x0000000402ff7812 */ /* 0x040fe4000786c0ff */
[----:B------:R-:W-:Y:S01]  /*1a490*/  LOP3.LUT P1, RZ, R2, 0x2, RZ, 0xc0, !PT ;  /* 0x0000000202ff7812 */ /* 0x000fe2000782c0ff */
[----:B------:R-:W-:Y:S01]  /*1a4a0*/  IMAD.WIDE.U32 R2, R6, UR4, RZ ;  /* 0x0000000406027c25 */ /* 0x000fe2000f8e00ff */
[----:B------:R-:W-:-:S03]  /*1a4b0*/  ULDC.64 UR4, c[0x0][0x338] ;  /* 0x0000ce0000047ab9 */ /* 0x000fc60000000a00 */
[----:B------:R-:W-:Y:S02]  /*1a4c0*/  IMAD.IADD R3, R3, 0x1, R17 ;  /* 0x0000000103037824 */ /* 0x000fe400078e0211 */
[----:B------:R-:W-:Y:S02]  /*1a4d0*/  IMAD R20, R20, UR4, RZ ;  /* 0x0000000414147c24 */ /* 0x000fe4000f8e02ff */
[----:B------:R-:W-:-:S04]  /*1a4e0*/  IMAD.WIDE.U32 R2, R5, UR4, R2 ;  /* 0x0000000405027c25 */ /* 0x000fc8000f8e0002 */
[----:B--2---:R-:W-:Y:S01]  /*1a4f0*/  IMAD R7, R5, UR5, R20 ;  /* 0x0000000505077c24 */ /* 0x004fe2000f8e0214 */
        /* <DEDUP_REMOVED lines=14> */
[----:B------:R-:W5:Y:S04]  /*1a5e0*/  SHFL.IDX PT, R3, R7, RZ, 0x181f ;  /* 0x00181fff07037589 */ /* 0x000f6800000e0000 */
[----:B------:R-:W-:Y:S01]  /*1a5f0*/  SHFL.IDX PT, R8, R7, 0x1, 0x181f ;  /* 0x00381f0007087f89 */ /* 0x000fe200000e0000 */
[----:B--2---:R-:W-:-:S03]  /*1a600*/  IADD3 R2, P0, R14, R0, RZ ;  /* 0x000000000e027210 */ /* 0x004fc60007f1e0ff */
[----:B------:R-:W2:Y:S02]  /*1a610*/  SHFL.IDX PT, R14, R5, 0x1, 0x181f ;  /* 0x00381f00050e7f89 */ /* 0x000ea400000e0000 */
[----:B-----5:R-:W-:-:S05]  /*1a620*/  IMAD.X R3, RZ, RZ, R3, P0 ;  /* 0x000000ffff037224 */ /* 0x020fca00000e0603 */
[----:B------:R-:W-:Y:S04]  /*1a630*/  LDGSTS.E.BYPASS.LTC128B.128 [R6+0x400], desc[UR40][R2.64], !P5 ;  /* 0x0040000002067fae */ /* 0x000fe8000e901d68 */
[----:B------:R-:W-:Y:S04]  /*1a640*/  LDGSTS.E.BYPASS.LTC128B.128 [R6+0x3400], desc[UR40][R2.64+0x80], !P4 ;  /* 0x0340008002067fae */ /* 0x000fe8000e101d68 */
[----:B------:R-:W-:Y:S04]  /*1a650*/  LDGSTS.E.BYPASS.LTC128B.128 [R6+0x6400], desc[UR40][R2.64+0x100], !P3 ;  /* 0x0640010002067fae */ /* 0x000fe8000d901d68 */
[----:B------:R2:W-:Y:S02]  /*1a660*/  LDGSTS.E.BYPASS.LTC128B.128 [R6+0x9400], desc[UR40][R2.64+0x180], !P1 ;  /* 0x0940018002067fae */ /* 0x0005e4000c901d68 */
[----:B--2---:R-:W-:-:S02]  /*1a670*/  IADD3 R2, P0, R14, R0, RZ ;  /* 0x000000000e027210 */ /* 0x004fc40007f1e0ff */
[----:B------:R-:W2:Y:S03]  /*1a680*/  SHFL.IDX PT, R14, R5, 0x2, 0x181f ;  /* 0x00581f00050e7f89 */ /* 0x000ea600000e0000 */
[----:B------:R-:W-:Y:S02]  /*1a690*/  IMAD.X R3, RZ, RZ, R8, P0 ;  /* 0x000000ffff037224 */ /* 0x000fe400000e0608 */
[----:B------:R-:W5:Y:S04]  /*1a6a0*/  SHFL.IDX PT, R8, R7, 0x2, 0x181f ;  /* 0x00581f0007087f89 */ /* 0x000f6800000e0000 */
[----:B------:R-:W-:Y:S04]  /*1a6b0*/  LDGSTS.E.BYPASS.LTC128B.128 [R6+0xc00], desc[UR40][R2.64], !P5 ;  /* 0x00c0000002067fae */ /* 0x000fe8000e901d68 */
[----:B------:R-:W-:Y:S04]  /*1a6c0*/  LDGSTS.E.BYPASS.LTC128B.128 [R6+0x3c00], desc[UR40][R2.64+0x80], !P4 ;  /* 0x03c0008002067fae */ /* 0x000fe8000e101d68 */
[----:B------:R-:W-:Y:S04]  /*1a6d0*/  LDGSTS.E.BYPASS.LTC128B.128 [R6+0x6c00], desc[UR40][R2.64+0x100], !P3 ;  /* 0x06c0010002067fae */ /* 0x000fe8000d901d68 */
[----:B------:R2:W-:Y:S02]  /*1a6e0*/  LDGSTS.E.BYPASS.LTC128B.128 [R6+0x9c00], desc[UR40][R2.64+0x180], !P1 ;  /* 0x09c0018002067fae */ /* 0x0005e4000c901d68 */
[----:B--2---:R-:W-:-:S02]  /*1a6f0*/  IADD3 R2, P0, R14, R0, RZ ;  /* 0x000000000e027210 */ /* 0x004fc40007f1e0ff */
[----:B------:R-:W2:Y:S03]  /*1a700*/  SHFL.IDX PT, R14, R5, 0x3, 0x181f ;  /* 0x00781f00050e7f89 */ /* 0x000ea600000e0000 */
[----:B-----5:R-:W-:Y:S02]  /*1a710*/  IMAD.X R3, RZ, RZ, R8, P0 ;  /* 0x000000ffff037224 */ /* 0x020fe400000e0608 */
        /* <DEDUP_REMOVED lines=14> */
[----:B------:R2:W0:Y:S03]  /*1a800*/  SHFL.IDX PT, R14, R5, 0x5, 0x181f ;  /* 0x00b81f00050e7f89 */ /* 0x00042600000e0000 */
[----:B-----5:R-:W-:Y:S02]  /*1a810*/  IMAD.X R3, RZ, RZ, R8, P0 ;  /* 0x000000ffff037224 */ /* 0x020fe400000e0608 */
[----:B------:R2:W0:Y:S04]  /*1a820*/  SHFL.IDX PT, R8, R7, 0x5, 0x181f ;  /* 0x00b81f0007087f89 */ /* 0x00042800000e0000 */
[----:B------:R2:W-:Y:S04]  /*1a830*/  LDGSTS.E.BYPASS.LTC128B.128 [R6+0x2400], desc[UR40][R2.64], !P5 ;  /* 0x0240000002067fae */ /* 0x0005e8000e901d68 */
[----:B------:R2:W-:Y:S04]  /*1a840*/  LDGSTS.E.BYPASS.LTC128B.128 [R6+0x5400], desc[UR40][R2.64+0x80], !P4 ;  /* 0x0540008002067fae */ /* 0x0005e8000e101d68 */
[----:B------:R2:W-:Y:S04]  /*1a850*/  LDGSTS.E.BYPASS.LTC128B.128 [R6+0x8400], desc[UR40][R2.64+0x100], !P3 ;  /* 0x0840010002067fae */ /* 0x0005e8000d901d68 */
[----:B------:R2:W-:Y:S02]  /*1a860*/  LDGSTS.E.BYPASS.LTC128B.128 [R6+0xb400], desc[UR40][R2.64+0x180], !P1 ;  /* 0x0b40018002067fae */ /* 0x0005e4000c901d68 */
.L_x_5608:
        /* <DEDUP_REMOVED lines=11> */
.L_x_5418:
        /* <DEDUP_REMOVED lines=11> */
.L_x_5419:
[----:B------:R0:W-:Y:S01]  /*1a9d0*/  SYNCS.ARRIVE.TRANS64.A1T0 RZ, [R4+URZ+0x22850], RZ ;  /* 0x022850ff04ff79a7 */ /* 0x0001e2000810003f */
[----:B------:R-:W-:Y:S05]  /*1a9e0*/  @P2 BRA `(.L_x_5420) ;  /* 0xfffffff000882947 */ /* 0x000fea000383ffff */
.L_x_5407:
[----:B------:R-:W-:Y:S05]  /*1a9f0*/  BSYNC B0 ;  /* 0x0000000000007941 */ /* 0x000fea0003800000 */
.L_x_5406:
[----:B------:R-:W2:Y:S01]  /*1aa00*/  S2R R2, SR_TID.X ;  /* 0x0000000000027919 */ /* 0x000ea20000002100 */
[----:B------:R-:W-:Y:S01]  /*1aa10*/  VIADD R24, R24, 0x1 ;  /* 0x0000000118187836 */ /* 0x000fe20000000000 */
[----:B------:R-:W-:Y:S04]  /*1aa20*/  BSSY B0, `(.L_x_5421) ;  /* 0x0000013000007945 */ /* 0x000fe80003800000 */
[----:B------:R-:W-:-:S04]  /*1aa30*/  ISETP.NE.AND P0, PT, R24, 0x2, PT ;  /* 0x000000021800780c */ /* 0x000fc80003f05270 */
[----:B------:R-:W-:-:S04]  /*1aa40*/  SEL R0, RZ, 0x1, P0 ;  /* 0x00000001ff007807 */ /* 0x000fc80000000000 */
[----:B------:R-:W-:Y:S02]  /*1aa50*/  LOP3.LUT R25, R25, R0, RZ, 0x3c, !PT ;  /* 0x0000000019197212 */ /* 0x000fe400078e3cff */
[----:B--2---:R-:W-:-:S04]  /*1aa60*/  LOP3.LUT R2, R2, 0x7f, RZ, 0xc0, !PT ;  /* 0x0000007f02027812 */ /* 0x004fc800078ec0ff */
[----:B------:R-:W-:-:S13]  /*1aa70*/  ISETP.NE.AND P1, PT, R2, RZ, PT ;  /* 0x000000ff0200720c */ /* 0x000fda0003f25270 */
[----:B------:R-:W-:Y:S05]  /*1aa80*/  @P1 BRA `(.L_x_5422) ;  /* 0x0000000000301947 */ /* 0x000fea0003800000 */
[----:B------:R-:W2:Y:S01]  /*1aa90*/  S2R R5, SR_LANEID ;  /* 0x0000000000057919 */ /* 0x000ea20000000000 */
[----:B------:R-:W-:Y:S01]  /*1aaa0*/  VOTEU.ANY UR4, UPT, PT ;  /* 0x0000000000047886 */ /* 0x000fe200038e0100 */
[----:B------:R-:W5:Y:S01]  /*1aab0*/  LDC.64 R2, c[0x0][0xc60] ;  /* 0x00031800ff027b82 */ /* 0x000f620000000a00 */
[----:B------:R-:W2:Y:S02]  /*1aac0*/  FLO.U32 R0, UR4 ;  /* 0x0000000400007d00 */ /* 0x000ea400080e0000 */
[----:B--2---:R-:W-:-:S06]  /*1aad0*/  ISETP.EQ.U32.AND P1, PT, R0, R5, PT ;  /* 0x000000050000720c */ /* 0x004fcc0003f22070 */
[----:B------:R-:W5:Y:S07]  /*1aae0*/  POPC R5, UR4 ;  /* 0x0000000400057d09 */ /* 0x000f6e0008000000 */
[----:B-----5:R-:W2:Y:S01]  /*1aaf0*/  @P1 ATOMG.E.ADD.STRONG.GPU PT, R3, desc[UR40][R2.64], R5 ;  /* 0x00000005020319a8 */ /* 0x020ea200081ee1e8 */
[----:B0--34-:R-:W0:Y:S02]  /*1ab00*/  S2R R4, SR_LTMASK ;  /* 0x0000000000047919 */ /* 0x019e240000003900 */
[----:B0-----:R-:W-:-:S04]  /*1ab10*/  LOP3.LUT R4, R4, UR4, RZ, 0xc0, !PT ;  /* 0x0000000404047c12 */ /* 0x001fc8000f8ec0ff */
[----:B------:R-:W0:Y:S01]  /*1ab20*/  POPC R7, R4 ;  /* 0x0000000400077309 */ /* 0x000e220000000000 */
[----:B--2---:R-:W0:Y:S02]  /*1ab30*/  SHFL.IDX PT, R0, R3, R0, 0x1f ;  /* 0x00001f0003007589 */ /* 0x004e2400000e0000 */
[----:B0-----:R-:W-:-:S07]  /*1ab40*/  IADD3 R16, R0, UR36, R7 ;  /* 0x0000002400107c10 */ /* 0x001fce000fffe007 */
.L_x_5422:
[----:B------:R-:W-:Y:S05]  /*1ab50*/  BSYNC B0 ;  /* 0x0000000000007941 */ /* 0x000fea0003800000 */
.L_x_5421:
[----:B------:R-:W-:-:S07]  /*1ab60*/  SEL R24, R24, RZ, P0 ;  /* 0x000000ff18187207 */ /* 0x000fce0000000000 */
.L_x_5381:
[----:B------:R-:W-:Y:S05]  /*1ab70*/  BSYNC B7 ;  /* 0x0000000000077941 */ /* 0x000fea0003800000 */
.L_x_5379:
[----:B------:R-:W2:Y:S02]  /*1ab80*/  LDL R0, [R1] ;  /* 0x0000000001007983 */ /* 0x000ea40000100800 */
[----:B--2---:R-:W-:-:S13]  /*1ab90*/  LOP3.LUT P0, RZ, R0, 0x80, RZ, 0xc0, !PT ;  /* 0x0000008000ff7812 */ /* 0x004fda000780c0ff */
[----:B------:R-:W-:Y:S05]  /*1aba0*/  @!P0 BRA `(.L_x_5423) ;  /* 0x0000000000248947 */ /* 0x000fea0003800000 */
[----:B------:R-:W-:Y:S05]  /*1abb0*/  WARPSYNC.ALL ;  /* 0x0000000000007948 */ /* 0x000fea0003800000 */
[----:B------:R-:W2:Y:S08]  /*1abc0*/  S2UR UR5, SR_CgaCtaId ;  /* 0x00000000000579c3 */ /* 0x000eb00000008800 */
[----:B------:R-:W-:Y:S06]  /*1abd0*/  BAR.SYNC.DEFER_BLOCKING 0x5, 0x180 ;  /* 0x0146000000007b1d */ /* 0x000fec0000010000 */
[----:B------:R-:W-:-:S02]  /*1abe0*/  UMOV UR4, 0x400 ;  /* 0x0000040000047882 */ /* 0x000fc40000000000 */
[----:B--2---:R-:W-:-:S06]  /*1abf0*/  ULEA UR4, UR5, UR4, 0x18 ;  /* 0x0000000405047291 */ /* 0x004fcc000f8ec03f */
[----:B------:R-:W-:-:S05]  /*1ac00*/  IMAD.U32 R22, RZ, RZ, UR4 ;  /* 0x00000004ff167e24 */ /* 0x000fca000f8e00ff */
[----:B------:R2:W0:Y:S01]  /*1ac10*/  LDS.128 R16, [R22+0x228d0] ;  /* 0x0228d00016107984 */ /* 0x0004220000000c00 */
[----:B------:R-:W-:Y:S06]  /*1ac20*/  BAR.ARV 0x4, 0x180 ;  /* 0x0106000000007b1d */ /* 0x000fec0000002000 */
[----:B------:R-:W-:Y:S05]  /*1ac30*/  BRA `(.L_x_5424) ;  /* 0x0000000800cc7947 */ /* 0x000fea0003800000 */
.L_x_5423:
        /* <DEDUP_REMOVED lines=11> */
[----:B------:R-:W-:Y:S02]  /*1acf0*/  MOV R17, RZ ;  /* 0x000000ff00117202 */ /* 0x000fe40000000f00 */
[C---:B------:R-:W-:Y:S01]  /*1ad00*/  ISETP.GE.U32.AND P2, PT, R8.reuse, 0x2, PT ;  /* 0x000000020800780c */ /* 0x040fe20003f46070 */
[----:B------:R-:W-:Y:S01]  /*1ad10*/  SHFL.IDX PT, R0, R16, RZ, 0x1f ;  /* 0x00001fff10007589 */ /* 0x000fe200000e0000 */
[C---:B------:R-:W-:Y:S02]  /*1ad20*/  ISETP.GE.U32.AND P3, PT, R8.reuse, 0x4, PT ;  /* 0x000000040800780c */ /* 0x040fe40003f66070 */
[C---:B------:R-:W-:Y:S02]  /*1ad30*/  ISETP.GE.U32.AND P4, PT, R8.reuse, 0x8, PT ;  /* 0x000000080800780c */ /* 0x040fe40003f86070 */
[C---:B------:R-:W-:Y:S01]  /*1ad40*/  ISETP.GE.U32.AND P5, PT, R8.reuse, 0x10, PT ;  /* 0x000000100800780c */ /* 0x040fe20003fa6070 */
[----:B--2---:R-:W-:Y:S01]  /*1ad50*/  @!P1 IMAD.MOV.U32 R17, RZ, RZ, R2 ;  /* 0x000000ffff119224 */ /* 0x004fe200078e0002 */
[----:B------:R-:W-:-:S04]  /*1ad60*/  ISETP.NE.AND P1, PT, R8, RZ, PT ;  /* 0x000000ff0800720c */ /* 0x000fc80003f25270 */
[----:B------:R-:W0:Y:S02]  /*1ad70*/  SHFL.UP PT, R14, R17, 0x1, RZ ;  /* 0x04200000110e7989 */ /* 0x000e2400000e00ff */
[----:B0--34-:R-:W-:-:S05]  /*1ad80*/  SEL R4, R14, RZ, P1 ;  /* 0x000000ff0e047207 */ /* 0x019fca0000800000 */
[----:B------:R-:W-:-:S05]  /*1ad90*/  IMAD.IADD R4, R17, 0x1, R4 ;  /* 0x0000000111047824 */ /* 0x000fca00078e0204 */
[----:B------:R-:W0:Y:S02]  /*1ada0*/  SHFL.UP PT, R14, R4, 0x2, RZ ;  /* 0x04400000040e7989 */ /* 0x000e2400000e00ff */
[----:B0-----:R-:W-:-:S05]  /*1adb0*/  SEL R5, R14, RZ, P2 ;  /* 0x000000ff0e057207 */ /* 0x001fca0001000000 */
[----:B------:R-:W-:Y:S02]  /*1adc0*/  IMAD.IADD R6, R4, 0x1, R5 ;  /* 0x0000000104067824 */ /* 0x000fe400078e0205 */
[----:B------:R-:W-:Y:S04]  /*1add0*/  SHFL.IDX PT, R5, R16, 0x1, 0x1f ;  /* 0x00201f0010057f89 */ /* 0x000fe800000e0000 */
        /* <DEDUP_REMOVED lines=10> */
.L_x_5618:
[----:B------:R-:W-:Y:S02]  /*1ae80*/  ULDC UR4, c[0x0][0xc38] ;  /* 0x00030e0000047ab9 */ /* 0x000fe40000000800 */
[----:B------:R-:W-:-:S04]  /*1ae90*/  IMAD.U32 R4, RZ, RZ, UR4 ;  /* 0x00000004ff047e24 */ /* 0x000fc8000f8e00ff */
[----:B--2---:R-:W-:-:S04]  /*1aea0*/  IMAD R14, R14, R4, RZ ;  /* 0x000000040e0e7224 */ /* 0x004fc800078e02ff */
[----:B------:R-:W-:-:S05]  /*1aeb0*/  IMAD.IADD R5, R5, 0x1, R14 ;  /* 0x0000000105057824 */ /* 0x000fca00078e020e */
[----:B------:R-:W-:-:S13]  /*1aec0*/  ISETP.GT.AND P6, PT, R5, R0, PT ;  /* 0x000000000500720c */ /* 0x000fda0003fc4270 */
[----:B------:R-:W-:Y:S05]  /*1aed0*/  @P6 BRA `(.L_x_5426) ;  /* 0x00000000009c6947 */ /* 0x000fea0003800000 */
.L_x_5431:
        /* <DEDUP_REMOVED lines=14> */
.L_x_5429:
[----:B------:R-:W-:Y:S05]  /*1afc0*/  BSYNC B0 ;  /* 0x0000000000007941 */ /* 0x000fea0003800000 */
.L_x_5428:
[----:B------:R-:W-:-:S03]  /*1afd0*/  UMOV UR4, 0xffffffff ;  /* 0xffffffff00047882 */ /* 0x000fc60000000000 */
[----:B------:R-:W-:Y:S05]  /*1afe0*/  BRA.DIV UR4, `(.L_x_5430) ;  /* 0x0000005604e07947 */ /* 0x000fea000b800000 */
[----:B-----5:R-:W2:Y:S02]  /*1aff0*/  SHFL.UP PT, R14, R17, 0x1, RZ ;  /* 0x04200000110e7989 */ /* 0x020ea400000e00ff */
[----:B--2---:R-:W-:-:S05]  /*1b000*/  SEL R14, R14, RZ, P1 ;  /* 0x000000ff0e0e7207 */ /* 0x004fca0000800000 */
        /* <DEDUP_REMOVED lines=14> */
.L_x_5626:
[----:B------:R-:W-:Y:S02]  /*1b0f0*/  ULDC UR4, c[0x0][0xc38] ;  /* 0x00030e0000047ab9 */ /* 0x000fe40000000800 */
[----:B------:R-:W-:-:S05]  /*1b100*/  MOV R4, UR4 ;  /* 0x0000000400047c02 */ /* 0x000fca0008000f00 */
[----:B--2---:R-:W-:-:S04]  /*1b110*/  IMAD R14, R14, R4, RZ ;  /* 0x000000040e0e7224 */ /* 0x004fc800078e02ff */
[----:B------:R-:W-:-:S05]  /*1b120*/  IMAD.IADD R5, R14, 0x1, R5 ;  /* 0x000000010e057824 */ /* 0x000fca00078e0205 */
[----:B------:R-:W-:-:S13]  /*1b130*/  ISETP.GT.AND P6, PT, R5, R0, PT ;  /* 0x000000000500720c */ /* 0x000fda0003fc4270 */
[----:B------:R-:W-:Y:S05]  /*1b140*/  @!P6 BRA `(.L_x_5431) ;  /* 0xfffffffc0064e947 */ /* 0x000fea000383ffff */
.L_x_5426:
        /* <DEDUP_REMOVED lines=8> */
.L_x_5630:
[----:B------:R-:W-:Y:S01]  /*1b1d0*/  ISETP.NE.AND P0, PT, R3, RZ, PT ;  /* 0x000000ff0300720c */ /* 0x000fe20003f05270 */
[----:B------:R-:W-:-:S12]  /*1b1e0*/  IMAD.MOV.U32 R14, RZ, RZ, RZ ;  /* 0x000000ffff0e7224 */ /* 0x000fd800078e00ff */
[----:B------:R-:W-:Y:S05]  /*1b1f0*/  @!P0 BRA `(.L_x_5433) ;  /* 0x0000000000108947 */ /* 0x000fea0003800000 */
[----:B------:R-:W-:Y:S01]  /*1b200*/  UMOV UR4, 0xffffffff ;  /* 0xffffffff00047882 */ /* 0x000fe20000000000 */
[----:B------:R-:W-:Y:S02]  /*1b210*/  VIADD R12, R6, 0xffffffff ;  /* 0xffffffff060c7836 */ /* 0x000fe40000000000 */
[----:B------:R-:W-:Y:S05]  /*1b220*/  BRA.DIV UR4, `(.L_x_5434) ;  /* 0x0000005a04547947 */ /* 0x000fea000b800000 */
[----:B------:R4:W0:Y:S02]  /*1b230*/  SHFL.IDX PT, R14, R2, R12, 0x1f ;  /* 0x00001f0c020e7589 */ /* 0x00082400000e0000 */
.L_x_5433:
        /* <DEDUP_REMOVED lines=9> */
[----:B0-----:R-:W1:Y:S02]  /*1b2d0*/  MUFU.RCP R9, R9 ;  /* 0x0000000900097308 */ /* 0x001e640000001000 */
[----:B-1----:R-:W-:-:S06]  /*1b2e0*/  VIADD R10, R9, 0xffffffe ;  /* 0x0ffffffe090a7836 */ /* 0x002fcc0000000000 */
        /* <DEDUP_REMOVED lines=20> */
[----:B------:R-:W-:Y:S01]  /*1b430*/  IMAD R0, R7, R2, RZ ;  /* 0x0000000207007224 */ /* 0x000fe200078e02ff */
[----:B------:R-:W-:-:S03]  /*1b440*/  IADD3 R2, -R2, RZ, RZ ;  /* 0x000000ff02027210 */ /* 0x000fc60007ffe1ff */
        /* <DEDUP_REMOVED lines=33> */
.L_x_5427:
[----:B------:R-:W-:Y:S01]  /*1b660*/  UMOV UR4, URZ ;  /* 0x0000003f00047c82 */ /* 0x000fe20008000000 */
[----:B------:R-:W-:Y:S01]  /*1b670*/  UMOV UR5, URZ ;  /* 0x0000003f00057c82 */ /* 0x000fe20008000000 */
[----:B------:R-:W-:Y:S01]  /*1b680*/  ULDC UR6, c[0x0][0xc3c] ;  /* 0x00030f0000067ab9 */ /* 0x000fe20000000800 */
[----:B------:R-:W-:Y:S02]  /*1b690*/  IMAD.MOV.U32 R16, RZ, RZ, R0 ;  /* 0x000000ffff107224 */ /* 0x000fe400078e0000 */
[----:B------:R-:W-:Y:S02]  /*1b6a0*/  IMAD.U32 R17, RZ, RZ, UR4 ;  /* 0x00000004ff117e24 */ /* 0x000fe4000f8e00ff */
[----:B------:R-:W-:Y:S02]  /*1b6b0*/  IMAD.U32 R18, RZ, RZ, UR5 ;  /* 0x00000005ff127e24 */ /* 0x000fe4000f8e00ff */
[----:B------:R-:W-:-:S07]  /*1b6c0*/  IMAD.U32 R19, RZ, RZ, UR6 ;  /* 0x00000006ff137e24 */ /* 0x000fce000f8e00ff */
.L_x_5435:
        /* <DEDUP_REMOVED lines=10> */
.L_x_5424:
[----:B------:R-:W-:Y:S02]  /*1b770*/  ULDC UR4, c[0x0][0xc3c] ;  /* 0x00030f0000047ab9 */ /* 0x000fe40000000800 */
[----:B0-----:R-:W-:-:S13]  /*1b780*/  ISETP.GE.AND P0, PT, R19, UR4, PT ;  /* 0x0000000413007c0c */ /* 0x001fda000bf06270 */
[----:B------:R-:W-:Y:S05]  /*1b790*/  @!P0 BRA `(.L_x_5436) ;  /* 0xffffffa000ec8947 */ /* 0x000fea000383ffff */
[----:B------:R-:W-:Y:S05]  /*1b7a0*/  BSYNC B8 ;  /* 0x0000000000087941 */ /* 0x000fea0003800000 */
.L_x_5337:
[----:B------:R-:W5:Y:S01]  /*1b7b0*/  LDL.LU R0, [R1+0x24] ;  /* 0x0000240001007983 */ /* 0x000f620000300800 */
[----:B------:R-:W-:Y:S01]  /*1b7c0*/  BSSY B0, `(.L_x_5437) ;  /* 0x000000b000007945 */ /* 0x000fe20003800000 */
[----:B------:R-:W1:Y:S01]  /*1b7d0*/  S2R R5, SR_CgaCtaId ;  /* 0x0000000000057919 */ /* 0x000e620000008800 */
[----:B-----5:R-:W-:-:S05]  /*1b7e0*/  VIADD R0, R0, 0x1 ;  /* 0x0000000100007836 */ /* 0x020fca0000000000 */
        /* <DEDUP_REMOVED lines=8> */
.L_x_5633:
[----:B------:R-:W-:Y:S05]  /*1b870*/  BSYNC B0 ;  /* 0x0000000000007941 */ /* 0x000fea0003800000 */
.L_x_5437:
[----:B------:R-:W-:-:S03]  /*1b880*/  UMOV UR4, 0xffffffff ;  /* 0xffffffff00047882 */ /* 0x000fc60000000000 */
[----:B------:R-:W-:Y:S05]  /*1b890*/  BRA.DIV UR4, `(.L_x_5439) ;  /* 0x0000005204f07947 */ /* 0x000fea000b800000 */
[----:B0-----:R-:W0:Y:S02]  /*1b8a0*/  S2R R0, SR_TID.X ;  /* 0x0000000000007919 */ /* 0x001e240000002100 */
[----:B0-----:R-:W-:-:S04]  /*1b8b0*/  SHF.R.U32.HI R0, RZ, 0x5, R0 ;  /* 0x00000005ff007819 */ /* 0x001fc80000011600 */
[----:B------:R-:W-:-:S05]  /*1b8c0*/  LOP3.LUT R0, R0, 0x3, RZ, 0xc0, !PT ;  /* 0x0000000300007812 */ /* 0x000fca00078ec0ff */
[----:B------:R0:W1:Y:S02]  /*1b8d0*/  SHFL.IDX PT, R14, R0, RZ, 0x1f ;  /* 0x00001fff000e7589 */ /* 0x00006400000e0000 */
.L_x_5636:
[----:B-1----:R-:W-:-:S13]  /*1b8e0*/  ISETP.NE.AND P0, PT, R14, RZ, PT ;  /* 0x000000ff0e00720c */ /* 0x002fda0003f05270 */
[----:B------:R-:W-:Y:S05]  /*1b8f0*/  @P0 BRA `(.L_x_5168) ;  /* 0x0000000000840947 */ /* 0x000fea0003800000 */
[----:B------:R-:W-:-:S03]  /*1b900*/  UMOV UR4, 0xffffffff ;  /* 0xffffffff00047882 */ /* 0x000fc60000000000 */
[----:B------:R-:W-:Y:S05]  /*1b910*/  BRA.DIV UR4, `(.L_x_5440) ;  /* 0x0000005604047947 */ /* 0x000fea000b800000 */
[----:B------:R-:W-:-:S13]  /*1b920*/  ELECT P6, URZ, PT ;  /* 0x00000000003f782f */ /* 0x000fda00038c0000 */
.L_x_5639:
[----:B------:R-:W-:Y:S05]  /*1b930*/  @!P6 BRA `(.L_x_5168) ;  /* 0x000000000074e947 */ /* 0x000fea0003800000 */
[----:B------:R-:W-:-:S04]  /*1b940*/  LOP3.LUT R37, R37, 0x2, RZ, 0xfc, !PT ;  /* 0x0000000225257812 */ /* 0x000fc800078efcff */
[----:B------:R-:W-:-:S13]  /*1b950*/  ISETP.NE.AND P0, PT, R37, 0x3, PT ;  /* 0x000000032500780c */ /* 0x000fda0003f05270 */
[----:B------:R-:W-:Y:S05]  /*1b960*/  @!P0 BRA `(.L_x_5441) ;  /* 0x0000000000048947 */ /* 0x000fea0003800000 */
[----:B------:R-:W-:Y:S01]  /*1b970*/  BPT.TRAP 0x1 ;  /* 0x000000040000795c */ /* 0x000fe20000300000 */
.L_x_5441:
[C---:B------:R-:W-:Y:S01]  /*1b980*/  LEA R3, R24.reuse, R5, 0x3 ;  /* 0x0000000518037211 */ /* 0x040fe200078e18ff */
[----:B------:R-:W-:Y:S01]  /*1b990*/  VIADD R24, R24, 0x1 ;  /* 0x0000000118187836 */ /* 0x000fe20000000000 */
[----:B------:R-:W-:-:S04]  /*1b9a0*/  SHF.L.U32 R2, R25, 0x1f, RZ ;  /* 0x0000001f19027819 */ /* 0x000fc800000006ff */
[----:B------:R-:W1:Y:S01]  /*1b9b0*/  SYNCS.PHASECHK.TRANS64.TRYWAIT P1, [R3+URZ+0x22840], R2 ;  /* 0x02284002030075a7 */ /* 0x000e62000802017f */
[----:B------:R-:W-:-:S04]  /*1b9c0*/  ISETP.NE.AND P2, PT, R24, 0x2, PT ;  /* 0x000000021800780c */ /* 0x000fc80003f45270 */
[----:B0-----:R-:W-:Y:S01]  /*1b9d0*/  SEL R0, RZ, 0x1, P2 ;  /* 0x00000001ff007807 */ /* 0x001fe20001000000 */
[----:B-1----:R-:W-:Y:S08]  /*1b9e0*/  @!P1 BRA `(.L_x_5442) ;  /* 0x0000005000f09947 */ /* 0x002ff00003800000 */
.L_x_5640:
[----:B------:R-:W-:Y:S02]  /*1b9f0*/  SEL R24, R24, RZ, P2 ;  /* 0x000000ff18187207 */ /* 0x000fe40001000000 */
[----:B------:R-:W-:Y:S01]  /*1ba00*/  LOP3.LUT R0, R25, R0, RZ, 0x3c, !PT ;  /* 0x0000000019007212 */ /* 0x000fe200078e3cff */
[----:B------:R-:W-:Y:S06]  /*1ba10*/  @!P0 BRA `(.L_x_5443) ;  /* 0x0000000000048947 */ /* 0x000fec0003800000 */
[----:B------:R-:W-:Y:S01]  /*1ba20*/  BPT.TRAP 0x1 ;  /* 0x000000040000795c */ /* 0x000fe20000300000 */
.L_x_5443:
[----:B------:R-:W-:Y:S01]  /*1ba30*/  IMAD R5, R24, 0x8, R5 ;  /* 0x0000000818057824 */ /* 0x000fe200078e0205 */
[----:B------:R-:W-:-:S04]  /*1ba40*/  SHF.L.U32 R0, R0, 0x1f, RZ ;  /* 0x0000001f00007819 */ /* 0x000fc800000006ff */
[----:B------:R-:W1:Y:S02]  /*1ba50*/  SYNCS.PHASECHK.TRANS64.TRYWAIT P1, [R5+URZ+0x22840], R0 ;  /* 0x02284000050075a7 */ /* 0x000e64000802017f */
[----:B-1----:R-:W-:Y:S05]  /*1ba60*/  @!P1 BRA `(.L_x_5444) ;  /* 0x0000005000e49947 */ /* 0x002fea0003800000 */
.L_x_5641:
[----:B------:R-:W-:Y:S05]  /*1ba70*/  @!P0 BRA `(.L_x_5445) ;  /* 0x0000000000048947 */ /* 0x000fea0003800000 */
[----:B------:R-:W-:Y:S01]  /*1ba80*/  BPT.TRAP 0x1 ;  /* 0x000000040000795c */ /* 0x000fe20000300000 */
.L_x_5445:
[----:B------:R-:W5:Y:S02]  /*1ba90*/  SYNCS.PHASECHK.TRANS64.TRYWAIT P1, [R3+URZ+0x22860], R2 ;  /* 0x02286002030075a7 */ /* 0x000f64000802017f */
[----:B-----5:R-:W-:Y:S05]  /*1baa0*/  @!P1 BRA `(.L_x_5446) ;  /* 0x0000005000e89947 */ /* 0x020fea0003800000 */
.L_x_5642:
[----:B------:R-:W-:Y:S05]  /*1bab0*/  @!P0 BRA `(.L_x_5447) ;  /* 0x0000000000048947 */ /* 0x000fea0003800000 */
[----:B------:R-:W-:Y:S01]  /*1bac0*/  BPT.TRAP 0x1 ;  /* 0x000000040000795c */ /* 0x000fe20000300000 */
.L_x_5447:
[----:B------:R0:W0:Y:S02]  /*1bad0*/  SYNCS.PHASECHK.TRANS64.TRYWAIT P0, [R5+URZ+0x22860], R0 ;  /* 0x02286000050075a7 */ /* 0x000024000800017f */
[----:B0-----:R-:W-:Y:S05]  /*1bae0*/  @!P0 NANOSLEEP.SYNCS 0x989680 ;  /* 0x009896800000895d */ /* 0x001fea0003900000 */
[----:B------:R-:W0:Y:S02]  /*1baf0*/  @!P0 SYNCS.PHASECHK.TRANS64 P0, [R5+URZ+0x22860], R0 ;  /* 0x02286000050085a7 */ /* 0x000e24000800007f */
[----:B0-----:R-:W-:Y:S05]  /*1bb00*/  @!P0 BRA `(.L_x_5447) ;  /* 0xfffffffc00f08947 */ /* 0x001fea000383ffff */
.L_x_5168:
[----:B------:R-:W-:Y:S05]  /*1bb10*/  BSYNC B9 ;  /* 0x0000000000097941 */ /* 0x000fea0003800000 */
.L_x_5165:
[----:B------:R-:W-:Y:S05]  /*1bb20*/  EXIT ;  /* 0x000000000000794d */ /* 0x000fea0003800000 */
.L_x_5186:
[----:B0-----:R0:W1:Y:S02]  /*1bb30*/  SYNCS.PHASECHK.TRANS64.TRYWAIT P5, [R87+URZ+0x22890], R99 ;  /* 0x02289063570075a7 */ /* 0x00106400080a017f */
[----:B-1----:R-:W-:Y:S05]  /*1bb40*/  @!P5 NANOSLEEP.SYNCS 0x989680 ;  /* 0x009896800000d95d */ /* 0x002fea0003900000 */
[----:B------:R-:W1:Y:S02]  /*1bb50*/  @!P5 SYNCS.PHASECHK.TRANS64 P5, [R87+URZ+0x22890], R99 ;  /* 0x022890635700d5a7 */ /* 0x000e6400080a007f */
[----:B-1----:R-:W-:Y:S05]  /*1bb60*/  @!P5 BRA `(.L_x_5186) ;  /* 0xfffffffc00f0d947 */ /* 0x002fea000383ffff */
[----:B------:R-:W-:Y:S05]  /*1bb70*/  BRA `(.L_x_5448) ;  /* 0xfffffe7000bc7947 */ /* 0x000fea000383ffff */
.L_x_5187:
        /* <DEDUP_REMOVED lines=8> */
.L_x_5450:
[----:B------:R-:W-:Y:S05]  /*1bc00*/  BSYNC B1 ;  /* 0x0000000000017941 */ /* 0x000fea0003800000 */
.L_x_5449:
        /* <DEDUP_REMOVED lines=8> */
.L_x_5451:
[----:B------:R-:W-:Y:S05]  /*1bc90*/  BRA `(.L_x_5452) ;  /* 0xfffffe7000887947 */ /* 0x000fea000383ffff */
.L_x_5196:
[----:B------:R-:W-:Y:S01]  /*1bca0*/  BSSY B1, `(.L_x_5453) ;  /* 0x0000008000017945 */ /* 0x000fe20003800000 */
[----:B0---4-:R-:W-:Y:S02]  /*1bcb0*/  IMAD.MOV.U32 R13, RZ, RZ, R101 ;  /* 0x000000ffff0d7224 */ /* 0x011fe400078e0065 */
[----:B------:R-:W-:Y:S02]  /*1bcc0*/  IMAD.MOV.U32 R12, RZ, RZ, 0x1 ;  /* 0x00000001ff0c7424 */ /* 0x000fe400078e00ff */
[----:B------:R-:W-:Y:S02]  /*1bcd0*/  IMAD.MOV.U32 R11, RZ, RZ, 0x1c1f ;  /* 0x00001c1fff0b7424 */ /* 0x000fe400078e00ff */
[----:B------:R-:W-:-:S07]  /*1bce0*/  IMAD.MOV.U32 R15, RZ, RZ, -0x1 ;  /* 0xffffffffff0f7424 */ /* 0x000fce00078e00ff */
[----:B-123--:R-:W-:Y:S05]  /*1bcf0*/  WARPSYNC.COLLECTIVE R15, `(.L_x_5454) ;  /* 0x000000000f087348 */ /* 0x00efea0003c00000 */
[----:B---3--:R0:W3:Y:S02]  /*1bd00*/  SHFL.IDX P6, R14, R13, R12, R11 ;  /* 0x0000000c0d0e7389 */ /* 0x0080e400000c000b */
[----:B0123--:R-:W-:Y:S01]  /*1bd10*/  ENDCOLLECTIVE ;  /* 0x000000000000791b */ /* 0x00ffe20003800000 */
.L_x_5454:
[----:B------:R-:W-:Y:S05]  /*1bd20*/  BSYNC B1 ;  /* 0x0000000000017941 */ /* 0x000fea0003800000 */
.L_x_5453:
[----:B------:R-:W-:Y:S01]  /*1bd30*/  MOV R13, R100 ;  /* 0x00000064000d7202 */ /* 0x000fe20000000f00 */
[----:B------:R-:W-:Y:S02]  /*1bd40*/  IMAD.MOV.U32 R12, RZ, RZ, 0x1 ;  /* 0x00000001ff0c7424 */ /* 0x000fe400078e00ff */
[----:B------:R-:W-:Y:S02]  /*1bd50*/  IMAD.MOV.U32 R11, RZ, RZ, 0x1c1f ;  /* 0x00001c1fff0b7424 */ /* 0x000fe400078e00ff */
[----:B------:R-:W-:Y:S02]  /*1bd60*/  IMAD.MOV.U32 R15, RZ, RZ, -0x1 ;  /* 0xffffffffff0f7424 */ /* 0x000fe400078e00ff */
[----:B------:R-:W-:-:S07]  /*1bd70*/  IMAD.MOV.U32 R101, RZ, RZ, R14 ;  /* 0x000000ffff657224 */ /* 0x000fce00078e000e */
[----:B------:R-:W-:Y:S05]  /*1bd80*/  WARPSYNC.COLLECTIVE R15, `(.L_x_5455) ;  /* 0x000000000f087348 */ /* 0x000fea0003c00000 */
[----:B------:R0:W1:Y:S02]  /*1bd90*/  SHFL.IDX P6, R14, R13, R12, R11 ;  /* 0x0000000c0d0e7389 */ /* 0x00006400000c000b */
[----:B01----:R-:W-:Y:S01]  /*1bda0*/  ENDCOLLECTIVE ;  /* 0x000000000000791b */ /* 0x003fe20003800000 */
.L_x_5455:
[----:B------:R-:W-:Y:S05]  /*1bdb0*/  BRA `(.L_x_5456) ;  /* 0xfffffe7800207947 */ /* 0x000fea000383ffff */
.L_x_5206:
[----:B-1----:R1:W2:Y:S02]  /*1bdc0*/  SYNCS.PHASECHK.TRANS64.TRYWAIT P4, [R87+URZ+0x22890], R99 ;  /* 0x02289063570075a7 */ /* 0x0022a4000808017f */
[----:B--2---:R-:W-:Y:S05]  /*1bdd0*/  @!P4 NANOSLEEP.SYNCS 0x989680 ;  /* 0x009896800000c95d */ /* 0x004fea0003900000 */
[----:B------:R-:W2:Y:S02]  /*1bde0*/  @!P4 SYNCS.PHASECHK.TRANS64 P4, [R87+URZ+0x22890], R99 ;  /* 0x022890635700c5a7 */ /* 0x000ea4000808007f */
[----:B--2---:R-:W-:Y:S05]  /*1bdf0*/  @!P4 BRA `(.L_x_5206) ;  /* 0xfffffffc00f0c947 */ /* 0x004fea000383ffff */
[----:B------:R-:W-:Y:S05]  /*1be00*/  BRA `(.L_x_5457) ;  /* 0xfffffe8400147947 */ /* 0x000fea000383ffff */
.L_x_5207:
        /* <DEDUP_REMOVED lines=8> */
.L_x_5459:
[----:B------:R-:W-:Y:S05]  /*1be90*/  BSYNC B1 ;  /* 0x0000000000017941 */ /* 0x000fea0003800000 */
.L_x_5458:
        /* <DEDUP_REMOVED lines=8> */
.L_x_5460:
[----:B------:R-:W-:Y:S01]  /*1bf20*/  IMAD.MOV.U32 R92, RZ, RZ, R14 ;  /* 0x000000ffff5c7224 */ /* 0x000fe200078e000e */
[----:B------:R-:W-:Y:S06]  /*1bf30*/  BRA `(.L_x_5461) ;  /* 0xfffffe8000e07947 */ /* 0x000fec000383ffff */
.L_x_5212:
[----:B------:R-:W-:Y:S01]  /*1bf40*/  BSSY B1, `(.L_x_5462) ;  /* 0x0000008000017945 */ /* 0x000fe20003800000 */
[----:B----4-:R-:W-:Y:S01]  /*1bf50*/  IMAD.MOV.U32 R13, RZ, RZ, R101 ;  /* 0x000000ffff0d7224 */ /* 0x010fe200078e0065 */
[----:B------:R-:W-:Y:S01]  /*1bf60*/  MOV R15, 0xffffffff ;  /* 0xffffffff000f7802 */ /* 0x000fe20000000f00 */
[----:B------:R-:W-:Y:S02]  /*1bf70*/  IMAD.MOV.U32 R12, RZ, RZ, 0x1 ;  /* 0x00000001ff0c7424 */ /* 0x000fe400078e00ff */
[----:B------:R-:W-:-:S07]  /*1bf80*/  IMAD.MOV.U32 R11, RZ, RZ, 0x1c1f ;  /* 0x00001c1fff0b7424 */ /* 0x000fce00078e00ff */
[----:B0123--:R-:W-:Y:S05]  /*1bf90*/  WARPSYNC.COLLECTIVE R15, `(.L_x_5463) ;  /* 0x000000000f087348 */ /* 0x00ffea0003c00000 */
[----:B------:R4:W0:Y:S02]  /*1bfa0*/  SHFL.IDX P6, R14, R13, R12, R11 ;  /* 0x0000000c0d0e7389 */ /* 0x00082400000c000b */
[----:B01234-:R-:W-:Y:S01]  /*1bfb0*/  ENDCOLLECTIVE ;  /* 0x000000000000791b */ /* 0x01ffe20003800000 */
.L_x_5463:
[----:B------:R-:W-:Y:S05]  /*1bfc0*/  BSYNC B1 ;  /* 0x0000000000017941 */ /* 0x000fea0003800000 */
.L_x_5462:
        /* <DEDUP_REMOVED lines=8> */
.L_x_5464:
[----:B------:R-:W-:Y:S01]  /*1c050*/  IMAD.MOV.U32 R100, RZ, RZ, R14 ;  /* 0x000000ffff647224 */ /* 0x000fe200078e000e */
[----:B------:R-:W-:Y:S06]  /*1c060*/  BRA `(.L_x_5465) ;  /* 0xfffffe8800907947 */ /* 0x000fec000383ffff */
.L_x_5217:
[----:B0-----:R0:W1:Y:S02]  /*1c070*/  SYNCS.PHASECHK.TRANS64.TRYWAIT P2, [R87+URZ+0x22890], R99 ;  /* 0x02289063570075a7 */ /* 0x001064000804017f */
[----:B-1----:R-:W-:Y:S05]  /*1c080*/  @!P2 NANOSLEEP.SYNCS 0x989680 ;  /* 0x009896800000a95d */ /* 0x002fea0003900000 */
[----:B------:R-:W1:Y:S02]  /*1c090*/  @!P2 SYNCS.PHASECHK.TRANS64 P2, [R87+URZ+0x22890], R99 ;  /* 0x022890635700a5a7 */ /* 0x000e64000804007f */
[----:B-1----:R-:W-:Y:S05]  /*1c0a0*/  @!P2 BRA `(.L_x_5217) ;  /* 0xfffffffc00f0a947 */ /* 0x002fea000383ffff */
[----:B------:R-:W-:Y:S05]  /*1c0b0*/  BRA `(.L_x_5466) ;  /* 0xfffffe9000a87947 */ /* 0x000fea000383ffff */
.L_x_5218:
        /* <DEDUP_REMOVED lines=8> */
.L_x_5468:
[----:B------:R-:W-:Y:S05]  /*1c140*/  BSYNC B1 ;  /* 0x0000000000017941 */ /* 0x000fea0003800000 */
.L_x_5467:
        /* <DEDUP_REMOVED lines=8> */
.L_x_5469:
[----:B------:R-:W-:Y:S01]  /*1c1d0*/  IMAD.MOV.U32 R37, RZ, RZ, R14 ;  /* 0x000000ffff257224 */ /* 0x000fe200078e000e */
[----:B------:R-:W-:Y:S06]  /*1c1e0*/  BRA `(.L_x_5470) ;  /* 0xfffffe9000cc7947 */ /* 0x000fec000383ffff */
.L_x_5221:
[----:B------:R-:W-:Y:S01]  /*1c1f0*/  BSSY B1, `(.L_x_5471) ;  /* 0x0000008000017945 */ /* 0x000fe20003800000 */
[----:B----4-:R-:W-:Y:S01]  /*1c200*/  MOV R13, R38 ;  /* 0x00000026000d7202 */ /* 0x010fe20000000f00 */
[----:B------:R-:W-:Y:S02]  /*1c210*/  IMAD.MOV.U32 R12, RZ, RZ, 0x1 ;  /* 0x00000001ff0c7424 */ /* 0x000fe400078e00ff */
[----:B------:R-:W-:Y:S02]  /*1c220*/  IMAD.MOV.U32 R11, RZ, RZ, 0x1c1f ;  /* 0x00001c1fff0b7424 */ /* 0x000fe400078e00ff */
[----:B------:R-:W-:-:S07]  /*1c230*/  IMAD.MOV.U32 R15, RZ, RZ, -0x1 ;  /* 0xffffffffff0f7424 */ /* 0x000fce00078e00ff */
[----:B0123--:R-:W-:Y:S05]  /*1c240*/  WARPSYNC.COLLECTIVE R15, `(.L_x_5472) ;  /* 0x000000000f087348 */ /* 0x00ffea0003c00000 */
[----:B------:R4:W0:Y:S02]  /*1c250*/  SHFL.IDX P6, R14, R13, R12, R11 ;  /* 0x0000000c0d0e7389 */ /* 0x00082400000c000b */
[----:B01234-:R-:W-:Y:S01]  /*1c260*/  ENDCOLLECTIVE ;  /* 0x000000000000791b */ /* 0x01ffe20003800000 */
.L_x_5472:
[----:B------:R-:W-:Y:S05]  /*1c270*/  BSYNC B1 ;  /* 0x0000000000017941 */ /* 0x000fea0003800000 */
.L_x_5471:
        /* <DEDUP_REMOVED lines=8> */
.L_x_5473:
[----:B------:R-:W-:Y:S01]  /*1c300*/  IMAD.MOV.U32 R37, RZ, RZ, R14 ;  /* 0x000000ffff257224 */ /* 0x000fe200078e000e */
[----:B------:R-:W-:Y:S06]  /*1c310*/  BRA `(.L_x_5474) ;  /* 0xfffffe9000c87947 */ /* 0x000fec000383ffff */
.L_x_5225:
[----:B---3--:R3:W4:Y:S02]  /*1c320*/  SYNCS.PHASECHK.TRANS64.TRYWAIT P3, [R87+URZ+0x228b0], R99 ;  /* 0x0228b063570075a7 */ /* 0x008724000806017f */
[----:B----4-:R-:W-:Y:S05]  /*1c330*/  @!P3 NANOSLEEP.SYNCS 0x989680 ;  /* 0x009896800000b95d */ /* 0x010fea0003900000 */
[----:B------:R-:W4:Y:S02]  /*1c340*/  @!P3 SYNCS.PHASECHK.TRANS64 P3, [R87+URZ+0x228b0], R99 ;  /* 0x0228b0635700b5a7 */ /* 0x000f24000806007f */
[----:B----4-:R-:W-:Y:S05]  /*1c350*/  @!P3 BRA `(.L_x_5225) ;  /* 0xfffffffc00f0b947 */ /* 0x010fea000383ffff */
[----:B------:R-:W-:Y:S05]  /*1c360*/  BRA `(.L_x_5475) ;  /* 0xfffffe9400407947 */ /* 0x000fea000383ffff */
.L_x_5233:
        /* <DEDUP_REMOVED lines=10> */
[----:B------:R-:W-:Y:S05]  /*1c410*/  WARPSYNC.COLLECTIVE R15, `(.L_x_5477) ;  /* 0x000000000f087348 */ /* 0x000fea0003c00000 */
[----:B------:R0:W1:Y:S02]  /*1c420*/  SHFL.IDX P6, R14, R13, R12, R11 ;  /* 0x0000000c0d0e7389 */ /* 0x00006400000c000b */
[----:B01----:R-:W-:Y:S01]  /*1c430*/  ENDCOLLECTIVE ;  /* 0x000000000000791b */ /* 0x003fe20003800000 */
.L_x_5477:
[----:B------:R-:W-:Y:S05]  /*1c440*/  BSYNC B0 ;  /* 0x0000000000007941 */ /* 0x000fea0003800000 */
.L_x_5476:
[----:B------:R-:W-:Y:S05]  /*1c450*/  BRA `(.L_x_5478) ;  /* 0xfffffea000c87947 */ /* 0x000fea000383ffff */
.L_x_5245:
        /* <DEDUP_REMOVED lines=8> */
.L_x_5480:
[----:B------:R-:W-:Y:S05]  /*1c4e0*/  BSYNC B1 ;  /* 0x0000000000017941 */ /* 0x000fea0003800000 */
.L_x_5479:
        /* <DEDUP_REMOVED lines=8> */
.L_x_5481:
[----:B------:R-:W-:Y:S02]  /*1c570*/  IMAD.MOV.U32 R13, RZ, RZ, R8 ;  /* 0x000000ffff0d7224 */ /* 0x000fe400078e0008 */
[----:B------:R-:W-:-:S07]  /*1c580*/  IMAD.MOV.U32 R0, RZ, RZ, R14 ;  /* 0x000000ffff007224 */ /* 0x000fce00078e000e */
[----:B------:R-:W-:Y:S05]  /*1c590*/  WARPSYNC.COLLECTIVE R15, `(.L_x_5482) ;  /* 0x000000000f087348 */ /* 0x000fea0003c00000 */
[----:B------:R0:W1:Y:S02]  /*1c5a0*/  SHFL.IDX P6, R14, R13, R12, R11 ;  /* 0x0000000c0d0e7389 */ /* 0x00006400000c000b */
[----:B01----:R-:W-:Y:S01]  /*1c5b0*/  ENDCOLLECTIVE ;  /* 0x000000000000791b */ /* 0x003fe20003800000 */
.L_x_5482:
[----:B------:R-:W-:Y:S02]  /*1c5c0*/  IMAD.MOV.U32 R13, RZ, RZ, R7 ;  /* 0x000000ffff0d7224 */ /* 0x000fe400078e0007 */
[----:B------:R-:W-:-:S07]  /*1c5d0*/  IMAD.MOV.U32 R5, RZ, RZ, R14 ;  /* 0x000000ffff057224 */ /* 0x000fce00078e000e */
[----:B------:R-:W-:Y:S05]  /*1c5e0*/  WARPSYNC.COLLECTIVE R15, `(.L_x_5483) ;  /* 0x000000000f087348 */ /* 0x000fea0003c00000 */
[----:B------:R0:W1:Y:S02]  /*1c5f0*/  SHFL.IDX P6, R14, R13, R12, R11 ;  /* 0x0000000c0d0e7389 */ /* 0x00006400000c000b */
[----:B01----:R-:W-:Y:S01]  /*1c600*/  ENDCOLLECTIVE ;  /* 0x000000000000791b */ /* 0x003fe20003800000 */
.L_x_5483:
[----:B------:R-:W-:Y:S05]  /*1c610*/  BRA `(.L_x_5484) ;  /* 0xfffffea800407947 */ /* 0x000fea000383ffff */
.L_x_5248:
        /* <DEDUP_REMOVED lines=8> */
.L_x_5486:
[----:B------:R-:W-:Y:S05]  /*1c6a0*/  BSYNC B1 ;  /* 0x0000000000017941 */ /* 0x000fea0003800000 */
.L_x_5485:
        /* <DEDUP_REMOVED lines=8> */
.L_x_5487:
[----:B------:R-:W-:Y:S02]  /*1c730*/  IMAD.MOV.U32 R13, RZ, RZ, R8 ;  /* 0x000000ffff0d7224 */ /* 0x000fe400078e0008 */
[----:B------:R-:W-:-:S07]  /*1c740*/  IMAD.MOV.U32 R0, RZ, RZ, R14 ;  /* 0x000000ffff007224 */ /* 0x000fce00078e000e */
[----:B------:R-:W-:Y:S05]  /*1c750*/  WARPSYNC.COLLECTIVE R15, `(.L_x_5488) ;  /* 0x000000000f087348 */ /* 0x000fea0003c00000 */
[----:B------:R0:W1:Y:S02]  /*1c760*/  SHFL.IDX P6, R14, R13, R12, R11 ;  /* 0x0000000c0d0e7389 */ /* 0x00006400000c000b */
[----:B01----:R-:W-:Y:S01]  /*1c770*/  ENDCOLLECTIVE ;  /* 0x000000000000791b */ /* 0x003fe20003800000 */
.L_x_5488:
[----:B------:R-:W-:Y:S02]  /*1c780*/  IMAD.MOV.U32 R13, RZ, RZ, R7 ;  /* 0x000000ffff0d7224 */ /* 0x000fe400078e0007 */
[----:B------:R-:W-:-:S07]  /*1c790*/  IMAD.MOV.U32 R5, RZ, RZ, R14 ;  /* 0x000000ffff057224 */ /* 0x000fce00078e000e */
[----:B------:R-:W-:Y:S05]  /*1c7a0*/  WARPSYNC.COLLECTIVE R15, `(.L_x_5489) ;  /* 0x000000000f087348 */ /* 0x000fea0003c00000 */
[----:B------:R0:W1:Y:S02]  /*1c7b0*/  SHFL.IDX P6, R14, R13, R12, R11 ;  /* 0x0000000c0d0e7389 */ /* 0x00006400000c000b */
[----:B01----:R-:W-:Y:S01]  /*1c7c0*/  ENDCOLLECTIVE ;  /* 0x000000000000791b */ /* 0x003fe20003800000 */
.L_x_5489:
[----:B------:R-:W-:Y:S05]  /*1c7d0*/  BRA `(.L_x_5490) ;  /* 0xfffffea800a47947 */ /* 0x000fea000383ffff */
.L_x_5252:
[----:B0-----:R0:W1:Y:S02]  /*1c7e0*/  SYNCS.PHASECHK.TRANS64.TRYWAIT P0, [R19+URZ+0x22800], R32 ;  /* 0x02280020130075a7 */ /* 0x001064000800017f */
[----:B-1----:R-:W-:Y:S05]  /*1c7f0*/  @!P0 NANOSLEEP.SYNCS 0x989680 ;  /* 0x009896800000895d */ /* 0x002fea0003900000 */
[----:B------:R-:W1:Y:S02]  /*1c800*/  @!P0 SYNCS.PHASECHK.TRANS64 P0, [R19+URZ+0x22800], R32 ;  /* 0x02280020130085a7 */ /* 0x000e64000800007f */
[----:B-1----:R-:W-:Y:S05]  /*1c810*/  @!P0 BRA `(.L_x_5252) ;  /* 0xfffffffc00f08947 */ /* 0x002fea000383ffff */
[----:B------:R-:W-:Y:S05]  /*1c820*/  BRA `(.L_x_5491) ;  /* 0xfffffeac00ac7947 */ /* 0x000fea000383ffff */
.L_x_5260:
        /* <DEDUP_REMOVED lines=9> */
.L_x_5493:
[----:B------:R-:W-:Y:S05]  /*1c8c0*/  BSYNC B1 ;  /* 0x0000000000017941 */ /* 0x000fea0003800000 */
.L_x_5492:
        /* <DEDUP_REMOVED lines=10> */
.L_x_5494:
[----:B------:R-:W-:Y:S02]  /*1c970*/  ISETP.GE.OR P1, PT, R41, R30, P0 ;  /* 0x0000001e2900720c */ /* 0x000fe40000726670 */
[----:B------:R-:W-:-:S11]  /*1c980*/  MOV R13, R24 ;  /* 0x00000018000d7202 */ /* 0x000fd60000000f00 */
[C---:B------:R-:W-:Y:S01]  /*1c990*/  @!P1 IMAD.SHL.U32 R5, R16.reuse, 0x2, RZ ;  /* 0x0000000210059824 */ /* 0x040fe200078e00ff */
[----:B------:R-:W-:Y:S01]  /*1c9a0*/  @!P1 SHF.L.U64.HI R21, R16, 0x1, R17 ;  /* 0x0000000110159819 */ /* 0x000fe20000010211 */
[----:B------:R-:W-:-:S07]  /*1c9b0*/  IMAD.MOV.U32 R3, RZ, RZ, R14 ;  /* 0x000000ffff037224 */ /* 0x000fce00078e000e */
[----:B------:R-:W-:Y:S05]  /*1c9c0*/  WARPSYNC.COLLECTIVE R15, `(.L_x_5495) ;  /* 0x000000000f087348 */ /* 0x000fea0003c00000 */
[----:B------:R0:W1:Y:S02]  /*1c9d0*/  SHFL.IDX P6, R14, R13, R12, R11 ;  /* 0x0000000c0d0e7389 */ /* 0x00006400000c000b */
[----:B01----:R-:W-:Y:S01]  /*1c9e0*/  ENDCOLLECTIVE ;  /* 0x000000000000791b */ /* 0x003fe20003800000 */
.L_x_5495:
[----:B------:R-:W-:-:S05]  /*1c9f0*/  @!P1 IADD3 R6, P2, R3, R5, RZ ;  /* 0x0000000503069210 */ /* 0x000fca0007f5e0ff */
[----:B------:R-:W-:Y:S02]  /*1ca00*/  @!P1 IMAD.X R7, R0, 0x1, R21, P2 ;  /* 0x0000000100079824 */ /* 0x000fe400010e0615 */
[----:B------:R-:W-:Y:S02]  /*1ca10*/  IMAD.MOV.U32 R13, RZ, RZ, R27 ;  /* 0x000000ffff0d7224 */ /* 0x000fe400078e001b */
[----:B------:R-:W-:-:S07]  /*1ca20*/  IMAD.MOV.U32 R4, RZ, RZ, R14 ;  /* 0x000000ffff047224 */ /* 0x000fce00078e000e */
[----:B------:R-:W-:Y:S05]  /*1ca30*/  WARPSYNC.COLLECTIVE R15, `(.L_x_5496) ;  /* 0x000000000f087348 */ /* 0x000fea0003c00000 */
[----:B------:R0:W1:Y:S02]  /*1ca40*/  SHFL.IDX P6, R14, R13, R12, R11 ;  /* 0x0000000c0d0e7389 */ /* 0x00006400000c000b */
[----:B01----:R-:W-:Y:S01]  /*1ca50*/  ENDCOLLECTIVE ;  /* 0x000000000000791b */ /* 0x003fe20003800000 */
.L_x_5496:
        /* <DEDUP_REMOVED lines=9> */
[----:B------:R-:W-:Y:S02]  /*1caf0*/  CS2R R28, SRZ ;  /* 0x00000000001c7805 */ /* 0x000fe4000001ff00 */
[----:B------:R-:W-:Y:S01]  /*1cb00*/  CS2R R20, SRZ ;  /* 0x0000000000147805 */ /* 0x000fe2000001ff00 */
[----:B0-----:R-:W-:Y:S02]  /*1cb10*/  IMAD.MOV.U32 R15, RZ, RZ, -0x1 ;  /* 0xffffffffff0f7424 */ /* 0x001fe400078e00ff */
[----:B--2---:R-:W-:-:S02]  /*1cb20*/  @!P1 IMAD.MOV.U32 R37, RZ, RZ, R11 ;  /* 0x000000ffff259224 */ /* 0x004fc400078e000b */
[----:B------:R-:W-:Y:S02]  /*1cb30*/  IMAD.MOV.U32 R11, RZ, RZ, 0x1c1f ;  /* 0x00001c1fff0b7424 */ /* 0x000fe400078e00ff */
[----:B------:R-:W-:Y:S02]  /*1cb40*/  @!P1 IMAD.MOV.U32 R38, RZ, RZ, R8 ;  /* 0x000000ffff269224 */ /* 0x000fe400078e0008 */
[----:B------:R-:W-:-:S07]  /*1cb50*/  @!P1 IMAD.MOV.U32 R39, RZ, RZ, R9 ;  /* 0x000000ffff279224 */ /* 0x000fce00078e0009 */
[----:B-----5:R-:W-:Y:S05]  /*1cb60*/  WARPSYNC.COLLECTIVE R15, `(.L_x_5497) ;  /* 0x000000000f087348 */ /* 0x020fea0003c00000 */
[----:B------:R0:W1:Y:S02]  /*1cb70*/  SHFL.IDX P6, R14, R13, R12, R11 ;  /* 0x0000000c0d0e7389 */ /* 0x00006400000c000b */
[----:B01---5:R-:W-:Y:S01]  /*1cb80*/  ENDCOLLECTIVE ;  /* 0x000000000000791b */ /* 0x023fe20003800000 */
.L_x_5497:
[----:B------:R-:W-:Y:S02]  /*1cb90*/  IMAD.MOV.U32 R0, RZ, RZ, R38 ;  /* 0x000000ffff007224 */ /* 0x000fe400078e0026 */
[----:B------:R-:W-:Y:S02]  /*1cba0*/  IMAD.MOV.U32 R3, RZ, RZ, R39 ;  /* 0x000000ffff037224 */ /* 0x000fe400078e0027 */
[----:B------:R-:W-:Y:S01]  /*1cbb0*/  @!P1 IMAD.MOV.U32 R36, RZ, RZ, R10 ;  /* 0x000000ffff249224 */ /* 0x000fe200078e000a */
[----:B------:R-:W-:Y:S01]  /*1cbc0*/  PRMT R32, R32, 0x5410, R0 ;  /* 0x0000541020207816 */ /* 0x000fe20000000000 */
[----:B------:R-:W-:Y:S01]  /*1cbd0*/  IMAD.MOV.U32 R9, RZ, RZ, R37 ;  /* 0x000000ffff097224 */ /* 0x000fe200078e0025 */
[----:B------:R-:W-:Y:S01]  /*1cbe0*/  PRMT R45, R45, 0x5410, R3 ;  /* 0x000054102d2d7816 */ /* 0x000fe20000000003 */
[----:B------:R-:W-:-:S03]  /*1cbf0*/  IMAD.MOV.U32 R8, RZ, RZ, R36 ;  /* 0x000000ffff087224 */ /* 0x000fc600078e0024 */
[----:B------:R-:W-:Y:S01]  /*1cc00*/  PRMT R32, R9, 0x7610, R32 ;  /* 0x0000761009207816 */ /* 0x000fe20000000020 */
[----:B------:R-:W-:Y:S01]  /*1cc10*/  IMAD.MOV.U32 R13, RZ, RZ, R25 ;  /* 0x000000ffff0d7224 */ /* 0x000fe200078e0019 */
[----:B------:R-:W-:Y:S01]  /*1cc20*/  PRMT R31, R8, 0x7610, R31 ;  /* 0x00007610081f7816 */ /* 0x000fe2000000001f */
[----:B------:R-:W-:Y:S02]  /*1cc30*/  @!P1 IMAD.MOV.U32 R28, RZ, RZ, R4 ;  /* 0x000000ffff1c9224 */ /* 0x000fe400078e0004 */
[----:B------:R-:W-:Y:S02]  /*1cc40*/  @!P1 IMAD.MOV.U32 R29, RZ, RZ, R5 ;  /* 0x000000ffff1d9224 */ /* 0x000fe400078e0005 */
[----:B------:R-:W-:Y:S02]  /*1cc50*/  @!P1 IMAD.MOV.U32 R20, RZ, RZ, R6 ;  /* 0x000000ffff149224 */ /* 0x000fe400078e0006 */
[----:B------:R-:W-:Y:S01]  /*1cc60*/  @!P1 IMAD.MOV.U32 R21, RZ, RZ, R7 ;  /* 0x000000ffff159224 */ /* 0x000fe200078e0007 */
[----:B------:R-:W-:Y:S01]  /*1cc70*/  MOV R0, R14 ;  /* 0x0000000e00007202 */ /* 0x000fe20000000f00 */
[----:B------:R-:W-:-:S07]  /*1cc80*/  IMAD.MOV.U32 R4, RZ, RZ, R28 ;  /* 0x000000ffff047224 */ /* 0x000fce00078e001c */
[----:B------:R-:W-:Y:S05]  /*1cc90*/  WARPSYNC.COLLECTIVE R15, `(.L_x_5498) ;  /* 0x000000000f087348 */ /* 0x000fea0003c00000 */
[----:B------:R0:W1:Y:S02]  /*1cca0*/  SHFL.IDX P6, R14, R13, R12, R11 ;  /* 0x0000000c0d0e7389 */ /* 0x00006400000c000b */
[----:B01----:R-:W-:Y:S01]  /*1ccb0*/  ENDCOLLECTIVE ;  /* 0x000000000000791b */ /* 0x003fe20003800000 */
.L_x_5498:
[----:B------:R-:W-:Y:S02]  /*1ccc0*/  IMAD.MOV.U32 R5, RZ, RZ, R29 ;  /* 0x000000ffff057224 */ /* 0x000fe400078e001d */
[----:B------:R-:W-:Y:S02]  /*1ccd0*/  IMAD.MOV.U32 R6, RZ, RZ, R20 ;  /* 0x000000ffff067224 */ /* 0x000fe400078e0014 */
[----:B------:R-:W-:Y:S01]  /*1cce0*/  IMAD.MOV.U32 R7, RZ, RZ, R21 ;  /* 0x000000ffff077224 */ /* 0x000fe200078e0015 */
[----:B------:R-:W-:Y:S02]  /*1ccf0*/  PRMT R31, R31, 0x5410, R5 ;  /* 0x000054101f1f7816 */ /* 0x000fe40000000005 */
[----:B------:R-:W-:Y:S02]  /*1cd00*/  PRMT R44, R4, 0x5410, R6 ;  /* 0x00005410042c7816 */ /* 0x000fe40000000006 */
[----:B------:R-:W-:Y:S02]  /*1cd10*/  CS2R R4, SRZ ;  /* 0x0000000000047805 */ /* 0x000fe4000001ff00 */
[----:B------:R-:W-:Y:S01]  /*1cd20*/  PRMT R45, R7, 0x7610, R45 ;  /* 0x00007610072d7816 */ /* 0x000fe2000000002d */
[----:B------:R-:W-:-:S02]  /*1cd30*/  IMAD.MOV.U32 R13, RZ, RZ, R24 ;  /* 0x000000ffff0d7224 */ /* 0x000fc400078e0018 */
[----:B------:R-:W-:-:S07]  /*1cd40*/  IMAD.MOV.U32 R3, RZ, RZ, R14 ;  /* 0x000000ffff037224 */ /* 0x000fce00078e000e */
[----:B------:R-:W-:Y:S05]  /*1cd50*/  WARPSYNC.COLLECTIVE R15, `(.L_x_5499) ;  /* 0x000000000f087348 */ /* 0x000fea0003c00000 */
[----:B------:R0:W1:Y:S02]  /*1cd60*/  SHFL.IDX P6, R14, R13, R12, R11 ;  /* 0x0000000c0d0e7389 */ /* 0x00006400000c000b */
[----:B01----:R-:W-:Y:S01]  /*1cd70*/  ENDCOLLECTIVE ;  /* 0x000000000000791b */ /* 0x003fe20003800000 */
.L_x_5499:
[----:B------:R-:W-:Y:S02]  /*1cd80*/  IMAD.MOV.U32 R13, RZ, RZ, R27 ;  /* 0x000000ffff0d7224 */ /* 0x000fe400078e001b */
[----:B------:R-:W-:-:S07]  /*1cd90*/  IMAD.MOV.U32 R24, RZ, RZ, R14 ;  /* 0x000000ffff187224 */ /* 0x000fce00078e000e */
[----:B------:R-:W-:Y:S05]  /*1cda0*/  WARPSYNC.COLLECTIVE R15, `(.L_x_5500) ;  /* 0x000000000f087348 */ /* 0x000fea0003c00000 */
[----:B------:R0:W1:Y:S02]  /*1cdb0*/  SHFL.IDX P6, R14, R13, R12, R11 ;  /* 0x0000000c0d0e7389 */ /* 0x00006400000c000b */
[----:B01----:R-:W-:Y:S01]  /*1cdc0*/  ENDCOLLECTIVE ;  /* 0x000000000000791b */ /* 0x003fe20003800000 */
.L_x_5500:
[----:B------:R-:W-:Y:S05]  /*1cdd0*/  BRA `(.L_x_5501) ;  /* 0xfffffeb800d47947 */ /* 0x000fea000383ffff */
.L_x_5264:
[----:B0-----:R0:W1:Y:S02]  /*1cde0*/  SYNCS.PHASECHK.TRANS64.TRYWAIT P1, [R19+URZ+0x22800], R12 ;  /* 0x0228000c130075a7 */ /* 0x001064000802017f */
[----:B-1----:R-:W-:Y:S05]  /*1cdf0*/  @!P1 NANOSLEEP.SYNCS 0x989680 ;  /* 0x009896800000995d */ /* 0x002fea0003900000 */
[----:B------:R-:W1:Y:S02]  /*1ce00*/  @!P1 SYNCS.PHASECHK.TRANS64 P1, [R19+URZ+0x22800], R12 ;  /* 0x0228000c130095a7 */ /* 0x000e64000802007f */
[----:B-1----:R-:W-:Y:S05]  /*1ce10*/  @!P1 BRA `(.L_x_5264) ;  /* 0xfffffffc00f09947 */ /* 0x002fea000383ffff */
[----:B------:R-:W-:Y:S05]  /*1ce20*/  BRA `(.L_x_5502) ;  /* 0xfffffebc00707947 */ /* 0x000fea000383ffff */
.L_x_5270:
[----:B--2---:R2:W3:Y:S02]  /*1ce30*/  SYNCS.PHASECHK.TRANS64.TRYWAIT P1, [R13+URZ+0x22830], R72 ;  /* 0x022830480d0075a7 */ /* 0x0044e4000802017f */
[----:B---3--:R-:W-:Y:S05]  /*1ce40*/  @!P1 NANOSLEEP.SYNCS 0x989680 ;  /* 0x009896800000995d */ /* 0x008fea0003900000 */
[----:B------:R-:W3:Y:S02]  /*1ce50*/  @!P1 SYNCS.PHASECHK.TRANS64 P1, [R13+URZ+0x22830], R72 ;  /* 0x022830480d0095a7 */ /* 0x000ee4000802007f */
[----:B---3--:R-:W-:Y:S05]  /*1ce60*/  @!P1 BRA `(.L_x_5270) ;  /* 0xfffffffc00f09947 */ /* 0x008fea000383ffff */
[----:B------:R-:W-:Y:S05]  /*1ce70*/  BRA `(.L_x_5269) ;  /* 0xfffffecc00507947 */ /* 0x000fea000383ffff */
.L_x_5276:
[----:B-1----:R1:W2:Y:S02]  /*1ce80*/  SYNCS.PHASECHK.TRANS64.TRYWAIT P1, [R13+URZ+0x22850], R72 ;  /* 0x022850480d0075a7 */ /* 0x0022a4000802017f */
[----:B--2---:R-:W-:Y:S05]  /*1ce90*/  @!P1 NANOSLEEP.SYNCS 0x989680 ;  /* 0x009896800000995d */ /* 0x004fea0003900000 */
[----:B------:R-:W2:Y:S02]  /*1cea0*/  @!P1 SYNCS.PHASECHK.TRANS64 P1, [R13+URZ+0x22850], R72 ;  /* 0x022850480d0095a7 */ /* 0x000ea4000802007f */
[----:B--2---:R-:W-:Y:S05]  /*1ceb0*/  @!P1 BRA `(.L_x_5276) ;  /* 0xfffffffc00f09947 */ /* 0x004fea000383ffff */
[----:B------:R-:W-:Y:S05]  /*1cec0*/  BRA `(.L_x_5275) ;  /* 0xfffffeec001c7947 */ /* 0x000fea000383ffff */
.L_x_5282:
[----:B-1----:R1:W2:Y:S02]  /*1ced0*/  SYNCS.PHASECHK.TRANS64.TRYWAIT P1, [R14+URZ+0x22830], R15 ;  /* 0x0228300f0e0075a7 */ /* 0x0022a4000802017f */
[----:B--2---:R-:W-:Y:S05]  /*1cee0*/  @!P1 NANOSLEEP.SYNCS 0x989680 ;  /* 0x009896800000995d */ /* 0x004fea0003900000 */
[----:B------:R-:W2:Y:S02]  /*1cef0*/  @!P1 SYNCS.PHASECHK.TRANS64 P1, [R14+URZ+0x22830], R15 ;  /* 0x0228300f0e0095a7 */ /* 0x000ea4000802007f */
[----:B--2---:R-:W-:Y:S05]  /*1cf00*/  @!P1 BRA `(.L_x_5282) ;  /* 0xfffffffc00f09947 */ /* 0x004fea000383ffff */
[----:B------:R-:W-:Y:S05]  /*1cf10*/  BRA `(.L_x_5281) ;  /* 0xfffffef000807947 */ /* 0x000fea000383ffff */
.L_x_5288:
[----:B-1----:R1:W2:Y:S02]  /*1cf20*/  SYNCS.PHASECHK.TRANS64.TRYWAIT P1, [R14+URZ+0x22850], R15 ;  /* 0x0228500f0e0075a7 */ /* 0x0022a4000802017f */
[----:B--2---:R-:W-:Y:S05]  /*1cf30*/  @!P1 NANOSLEEP.SYNCS 0x989680 ;  /* 0x009896800000995d */ /* 0x004fea0003900000 */
[----:B------:R-:W2:Y:S02]  /*1cf40*/  @!P1 SYNCS.PHASECHK.TRANS64 P1, [R14+URZ+0x22850], R15 ;  /* 0x0228500f0e0095a7 */ /* 0x000ea4000802007f */
[----:B--2---:R-:W-:Y:S05]  /*1cf50*/  @!P1 BRA `(.L_x_5288) ;  /* 0xfffffffc00f09947 */ /* 0x004fea000383ffff */
[----:B------:R-:W-:Y:S05]  /*1cf60*/  BRA `(.L_x_5287) ;  /* 0xffffff1800407947 */ /* 0x000fea000383ffff */
.L_x_5295:
[----:B-1----:R1:W2:Y:S02]  /*1cf70*/  SYNCS.PHASECHK.TRANS64.TRYWAIT P1, [R14+URZ+0x22830], R15 ;  /* 0x0228300f0e0075a7 */ /* 0x0022a4000802017f */
[----:B--2---:R-:W-:Y:S05]  /*1cf80*/  @!P1 NANOSLEEP.SYNCS 0x989680 ;  /* 0x009896800000995d */ /* 0x004fea0003900000 */
[----:B------:R-:W2:Y:S02]  /*1cf90*/  @!P1 SYNCS.PHASECHK.TRANS64 P1, [R14+URZ+0x22830], R15 ;  /* 0x0228300f0e0095a7 */ /* 0x000ea4000802007f */
[----:B--2---:R-:W-:Y:S05]  /*1cfa0*/  @!P1 BRA `(.L_x_5295) ;  /* 0xfffffffc00f09947 */ /* 0x004fea000383ffff */
[----:B------:R-:W-:Y:S05]  /*1cfb0*/  BRA `(.L_x_5294) ;  /* 0xffffff1c00807947 */ /* 0x000fea000383ffff */
.L_x_5301:
[----:B-1----:R1:W2:Y:S02]  /*1cfc0*/  SYNCS.PHASECHK.TRANS64.TRYWAIT P1, [R14+URZ+0x22850], R15 ;  /* 0x0228500f0e0075a7 */ /* 0x0022a4000802017f */
[----:B--2---:R-:W-:Y:S05]  /*1cfd0*/  @!P1 NANOSLEEP.SYNCS 0x989680 ;  /* 0x009896800000995d */ /* 0x004fea0003900000 */
[----:B------:R-:W2:Y:S02]  /*1cfe0*/  @!P1 SYNCS.PHASECHK.TRANS64 P1, [R14+URZ+0x22850], R15 ;  /* 0x0228500f0e0095a7 */ /* 0x000ea4000802007f */
[----:B--2---:R-:W-:Y:S05]  /*1cff0*/  @!P1 BRA `(.L_x_5301) ;  /* 0xfffffffc00f09947 */ /* 0x004fea000383ffff */
[----:B------:R-:W-:Y:S05]  /*1d000*/  BRA `(.L_x_5300) ;  /* 0xffffff3c00687947 */ /* 0x000fea000383ffff */
.L_x_5317:
[----:B------:R-:W-:Y:S01]  /*1d010*/  IMAD.MOV.U32 R13, RZ, RZ, R4 ;  /* 0x000000ffff0d7224 */ /* 0x000fe200078e0004 */
[----:B------:R-:W-:Y:S01]  /*1d020*/  MOV R12, RZ ;  /* 0x000000ff000c7202 */ /* 0x000fe20000000f00 */
[----:B------:R-:W-:Y:S02]  /*1d030*/  IMAD.MOV.U32 R11, RZ, RZ, 0x181f ;  /* 0x0000181fff0b7424 */ /* 0x000fe400078e00ff */
[----:B------:R-:W-:-:S07]  /*1d040*/  IMAD.MOV.U32 R15, RZ, RZ, -0x1 ;  /* 0xffffffffff0f7424 */ /* 0x000fce00078e00ff */
[----:B-1----:R-:W-:Y:S05]  /*1d050*/  WARPSYNC.COLLECTIVE R15, `(.L_x_5503) ;  /* 0x000000000f087348 */ /* 0x002fea0003c00000 */
[----:B------:R0:W2:Y:S02]  /*1d060*/  SHFL.IDX P6, R14, R13, R12, R11 ;  /* 0x0000000c0d0e7389 */ /* 0x0000a400000c000b */
[----:B012---:R-:W-:Y:S01]  /*1d070*/  ENDCOLLECTIVE ;  /* 0x000000000000791b */ /* 0x007fe20003800000 */
.L_x_5503:
[----:B------:R-:W-:Y:S02]  /*1d080*/  IMAD.MOV.U32 R13, RZ, RZ, R3 ;  /* 0x000000ffff0d7224 */ /* 0x000fe400078e0003 */
[----:B------:R-:W-:-:S07]  /*1d090*/  IMAD.MOV.U32 R0, RZ, RZ, R14 ;  /* 0x000000ffff007224 */ /* 0x000fce00078e000e */
[----:B------:R-:W-:Y:S05]  /*1d0a0*/  WARPSYNC.COLLECTIVE R15, `(.L_x_5504) ;  /* 0x000000000f087348 */ /* 0x000fea0003c00000 */
[----:B------:R0:W1:Y:S02]  /*1d0b0*/  SHFL.IDX P6, R14, R13, R12, R11 ;  /* 0x0000000c0d0e7389 */ /* 0x00006400000c000b */
[----:B01----:R-:W-:Y:S01]  /*1d0c0*/  ENDCOLLECTIVE ;  /* 0x000000000000791b */ /* 0x003fe20003800000 */
.L_x_5504:
[----:B------:R-:W-:Y:S05]  /*1d0d0*/  BRA `(.L_x_5505) ;  /* 0xffffff7400047947 */ /* 0x000fea000383ffff */
.L_x_5320:
        /* <DEDUP_REMOVED lines=8> */
.L_x_5507:
[----:B------:R-:W-:Y:S05]  /*1d160*/  BSYNC B1 ;  /* 0x0000000000017941 */ /* 0x000fea0003800000 */
.L_x_5506:
        /* <DEDUP_REMOVED lines=8> */
.L_x_5508:
[----:B------:R-:W-:Y:S05]  /*1d1f0*/  BRA `(.L_x_5509) ;  /* 0xffffff7400507947 */ /* 0x000fea000383ffff */
.L_x_5323:
[----:B------:R-:W-:Y:S01]  /*1d200*/  BSSY B1, `(.L_x_5510) ;  /* 0x0000008000017945 */ /* 0x000fe20003800000 */
[----:B----4-:R-:W-:Y:S01]  /*1d210*/  IMAD.MOV.U32 R13, RZ, RZ, R4 ;  /* 0x000000ffff0d7224 */ /* 0x010fe200078e0004 */
[----:B------:R-:W-:Y:S01]  /*1d220*/  MOV R15, 0xffffffff ;  /* 0xffffffff000f7802 */ /* 0x000fe20000000f00 */
[----:B------:R-:W-:Y:S02]  /*1d230*/  IMAD.MOV.U32 R12, RZ, RZ, 0x2 ;  /* 0x00000002ff0c7424 */ /* 0x000fe400078e00ff */
[----:B------:R-:W-:-:S07]  /*1d240*/  IMAD.MOV.U32 R11, RZ, RZ, 0x181f ;  /* 0x0000181fff0b7424 */ /* 0x000fce00078e00ff */
[----:B0123--:R-:W-:Y:S05]  /*1d250*/  WARPSYNC.COLLECTIVE R15, `(.L_x_5511) ;  /* 0x000000000f087348 */ /* 0x00ffea0003c00000 */
[----:B---3--:R3:W4:Y:S02]  /*1d260*/  SHFL.IDX P6, R14, R13, R12, R11 ;  /* 0x0000000c0d0e7389 */ /* 0x00872400000c000b */
[----:B01234-:R-:W-:Y:S01]  /*1d270*/  ENDCOLLECTIVE ;  /* 0x000000000000791b */ /* 0x01ffe20003800000 */
.L_x_5511:
[----:B------:R-:W-:Y:S05]  /*1d280*/  BSYNC B1 ;  /* 0x0000000000017941 */ /* 0x000fea0003800000 */
.L_x_5510:
        /* <DEDUP_REMOVED lines=8> */
.L_x_5512:
[----:B------:R-:W-:Y:S05]  /*1d310*/  BRA `(.L_x_5513) ;  /* 0xffffff7400987947 */ /* 0x000fea000383ffff */
.L_x_5326:
        /* <DEDUP_REMOVED lines=8> */
.L_x_5515:
[----:B------:R-:W-:Y:S05]  /*1d3a0*/  BSYNC B1 ;  /* 0x0000000000017941 */ /* 0x000fea0003800000 */
.L_x_5514:
        /* <DEDUP_REMOVED lines=8> */
.L_x_5516:
[----:B------:R-:W-:Y:S05]  /*1d430*/  BRA `(.L_x_5517) ;  /* 0xffffff7400e07947 */ /* 0x000fea000383ffff */
.L_x_5343:
[----:B0-----:R-:W0:Y:S01]  /*1d440*/  S2R R8, SR_TID.X ;  /* 0x0000000000087919 */ /* 0x001e220000002100 */
[----:B------:R-:W-:Y:S01]  /*1d450*/  BSSY B1, `(.L_x_5518) ;  /* 0x000000a000017945 */ /* 0x000fe20003800000 */
[----:B------:R-:W-:Y:S01]  /*1d460*/  IMAD.MOV.U32 R12, RZ, RZ, RZ ;  /* 0x000000ffff0c7224 */ /* 0x000fe200078e00ff */
[----:B------:R-:W-:Y:S01]  /*1d470*/  MOV R11, 0x1f ;  /* 0x0000001f000b7802 */ /* 0x000fe20000000f00 */
[----:B------:R-:W-:Y:S01]  /*1d480*/  IMAD.MOV.U32 R15, RZ, RZ, -0x1 ;  /* 0xffffffffff0f7424 */ /* 0x000fe200078e00ff */
[----:B0-----:R-:W-:-:S04]  /*1d490*/  SHF.R.U32.HI R8, RZ, 0x5, R8 ;  /* 0x00000005ff087819 */ /* 0x001fc80000011608 */
[----:B------:R-:W-:-:S05]  /*1d4a0*/  LOP3.LUT R8, R8, 0x3, RZ, 0xc0, !PT ;  /* 0x0000000308087812 */ /* 0x000fca00078ec0ff */
[----:B------:R-:W-:-:S07]  /*1d4b0*/  IMAD.MOV.U32 R13, RZ, RZ, R8 ;  /* 0x000000ffff0d7224 */ /* 0x000fce00078e0008 */
[----:B-1----:R-:W-:Y:S05]  /*1d4c0*/  WARPSYNC.COLLECTIVE R15, `(.L_x_5519) ;  /* 0x000000000f087348 */ /* 0x002fea0003c00000 */
[----:B------:R0:W2:Y:S02]  /*1d4d0*/  SHFL.IDX P6, R14, R13, R12, R11 ;  /* 0x0000000c0d0e7389 */ /* 0x0000a400000c000b */
[----:B012---:R-:W-:Y:S01]  /*1d4e0*/  ENDCOLLECTIVE ;  /* 0x000000000000791b */ /* 0x007fe20003800000 */
.L_x_5519:
[----:B------:R-:W-:Y:S05]  /*1d4f0*/  BSYNC B1 ;  /* 0x0000000000017941 */ /* 0x000fea0003800000 */
.L_x_5518:
[----:B------:R-:W-:Y:S05]  /*1d500*/  BRA `(.L_x_5520) ;  /* 0xffffff8c00707947 */ /* 0x000fea000383ffff */
.L_x_5345:
[----:B------:R-:W-:Y:S01]  /*1d510*/  BSSY B1, `(.L_x_5521) ;  /* 0x0000006000017945 */ /* 0x000fe20003800000 */
[----:B------:R-:W-:-:S07]  /*1d520*/  IMAD.MOV.U32 R15, RZ, RZ, -0x1 ;  /* 0xffffffffff0f7424 */ /* 0x000fce00078e00ff */
[----:B012---:R-:W-:Y:S05]  /*1d530*/  WARPSYNC.COLLECTIVE R15, `(.L_x_5522) ;  /* 0x000000000f0c7348 */ /* 0x007fea0003c00000 */
[----:B------:R-:W-:Y:S02]  /*1d540*/  ELECT P6, UR62, PT ;  /* 0x00000000003e782f */ /* 0x000fe400038c0000 */
[----:B------:R-:W-:Y:S01]  /*1d550*/  MOV R14, UR62 ;  /* 0x0000003e000e7c02 */ /* 0x000fe20008000f00 */
[----:B012---:R-:W-:Y:S10]  /*1d560*/  ENDCOLLECTIVE ;  /* 0x000000000000791b */ /* 0x007ff40003800000 */
.L_x_5522:
[----:B------:R-:W-:Y:S05]  /*1d570*/  BSYNC B1 ;  /* 0x0000000000017941 */ /* 0x000fea0003800000 */
.L_x_5521:
[----:B------:R-:W-:Y:S05]  /*1d580*/  BRA `(.L_x_5344) ;  /* 0xffffff8c00687947 */ /* 0x000fea000383ffff */
.L_x_5347:
[----:B0-----:R0:W2:Y:S02]  /*1d590*/  SYNCS.PHASECHK.TRANS64.TRYWAIT P0, [R22+URZ+0x22820], R3 ;  /* 0x02282003160075a7 */ /* 0x0010a4000800017f */
[----:B--2---:R-:W-:Y:S05]  /*1d5a0*/  @!P0 NANOSLEEP.SYNCS 0x989680 ;  /* 0x009896800000895d */ /* 0x004fea0003900000 */
[----:B------:R-:W2:Y:S02]  /*1d5b0*/  @!P0 SYNCS.PHASECHK.TRANS64 P0, [R22+URZ+0x22820], R3 ;  /* 0x02282003160085a7 */ /* 0x000ea4000800007f */
[----:B--2---:R-:W-:Y:S05]  /*1d5c0*/  @!P0 BRA `(.L_x_5347) ;  /* 0xfffffffc00f08947 */ /* 0x004fea000383ffff */
[----:B------:R-:W-:Y:S05]  /*1d5d0*/  BRA `(.L_x_5523) ;  /* 0xffffff8c00787947 */ /* 0x000fea000383ffff */
.L_x_5351:
[----:B0-----:R0:W2:Y:S02]  /*1d5e0*/  SYNCS.PHASECHK.TRANS64.TRYWAIT P0, [R3+URZ+0x228a0], R8 ;  /* 0x0228a008030075a7 */ /* 0x0010a4000800017f */
[----:B--2---:R-:W-:Y:S05]  /*1d5f0*/  @!P0 NANOSLEEP.SYNCS 0x989680 ;  /* 0x009896800000895d */ /* 0x004fea0003900000 */
[----:B------:R-:W2:Y:S02]  /*1d600*/  @!P0 SYNCS.PHASECHK.TRANS64 P0, [R3+URZ+0x228a0], R8 ;  /* 0x0228a008030085a7 */ /* 0x000ea4000800007f */
[----:B--2---:R-:W-:Y:S05]  /*1d610*/  @!P0 BRA `(.L_x_5351) ;  /* 0xfffffffc00f08947 */ /* 0x004fea000383ffff */
[----:B------:R-:W-:Y:S05]  /*1d620*/  BRA `(.L_x_5524) ;  /* 0xffffff8c00907947 */ /* 0x000fea000383ffff */
.L_x_5356:
[----:B-1----:R1:W2:Y:S02]  /*1d630*/  SYNCS.PHASECHK.TRANS64.TRYWAIT P0, [R3+URZ+0x228c0], R8 ;  /* 0x0228c008030075a7 */ /* 0x0022a4000800017f */
[----:B--2---:R-:W-:Y:S05]  /*1d640*/  @!P0 NANOSLEEP.SYNCS 0x989680 ;  /* 0x009896800000895d */ /* 0x004fea0003900000 */
[----:B------:R-:W2:Y:S02]  /*1d650*/  @!P0 SYNCS.PHASECHK.TRANS64 P0, [R3+URZ+0x228c0], R8 ;  /* 0x0228c008030085a7 */ /* 0x000ea4000800007f */
[----:B--2---:R-:W-:Y:S05]  /*1d660*/  @!P0 BRA `(.L_x_5356) ;  /* 0xfffffffc00f08947 */ /* 0x004fea000383ffff */
[----:B------:R-:W-:Y:S05]  /*1d670*/  BRA `(.L_x_5525) ;  /* 0xffffff90000c7947 */ /* 0x000fea000383ffff */
.L_x_5366:
[----:B0-----:R0:W2:Y:S02]  /*1d680*/  SYNCS.PHASECHK.TRANS64.TRYWAIT P1, [R8+URZ+0x228a0], R2 ;  /* 0x0228a002080075a7 */ /* 0x0010a4000802017f */
[----:B--2---:R-:W-:Y:S05]  /*1d690*/  @!P1 NANOSLEEP.SYNCS 0x989680 ;  /* 0x009896800000995d */ /* 0x004fea0003900000 */
[----:B------:R-:W2:Y:S02]  /*1d6a0*/  @!P1 SYNCS.PHASECHK.TRANS64 P1, [R8+URZ+0x228a0], R2 ;  /* 0x0228a002080095a7 */ /* 0x000ea4000802007f */
[----:B--2---:R-:W-:Y:S05]  /*1d6b0*/  @!P1 BRA `(.L_x_5366) ;  /* 0xfffffffc00f09947 */ /* 0x004fea000383ffff */
[----:B------:R-:W-:Y:S05]  /*1d6c0*/  BRA `(.L_x_5526) ;  /* 0xffffff9400807947 */ /* 0x000fea000383ffff */
.L_x_5371:
[----:B-1----:R1:W2:Y:S02]  /*1d6d0*/  SYNCS.PHASECHK.TRANS64.TRYWAIT P1, [R8+URZ+0x228c0], R2 ;  /* 0x0228c002080075a7 */ /* 0x0022a4000802017f */
[----:B--2---:R-:W-:Y:S05]  /*1d6e0*/  @!P1 NANOSLEEP.SYNCS 0x989680 ;  /* 0x009896800000995d */ /* 0x004fea0003900000 */
[----:B------:R-:W2:Y:S02]  /*1d6f0*/  @!P1 SYNCS.PHASECHK.TRANS64 P1, [R8+URZ+0x228c0], R2 ;  /* 0x0228c002080095a7 */ /* 0x000ea4000802007f */
[----:B--2---:R-:W-:Y:S05]  /*1d700*/  @!P1 BRA `(.L_x_5371) ;  /* 0xfffffffc00f09947 */ /* 0x004fea000383ffff */
[----:B------:R-:W-:Y:S05]  /*1d710*/  BRA `(.L_x_5527) ;  /* 0xffffff9400f87947 */ /* 0x000fea000383ffff */
.L_x_5387:
        /* <DEDUP_REMOVED lines=11> */
.L_x_5529:
[----:B------:R-:W-:Y:S05]  /*1d7d0*/  BSYNC B0 ;  /* 0x0000000000007941 */ /* 0x000fea0003800000 */
.L_x_5528:
[----:B------:R-:W-:Y:S05]  /*1d7e0*/  BRA `(.L_x_5530) ;  /* 0xffffffa400b07947 */ /* 0x000fea000383ffff */
.L_x_5390:
[----:B0-----:R0:W2:Y:S02]  /*1d7f0*/  SYNCS.PHASECHK.TRANS64.TRYWAIT P0, [R31+URZ+0x22840], R0 ;  /* 0x022840001f0075a7 */ /* 0x0010a4000800017f */
[----:B--2---:R-:W-:Y:S05]  /*1d800*/  @!P0 NANOSLEEP.SYNCS 0x989680 ;  /* 0x009896800000895d */ /* 0x004fea0003900000 */
[----:B------:R-:W2:Y:S02]  /*1d810*/  @!P0 SYNCS.PHASECHK.TRANS64 P0, [R31+URZ+0x22840], R0 ;  /* 0x022840001f0085a7 */ /* 0x000ea4000800007f */
[----:B--2---:R-:W-:Y:S05]  /*1d820*/  @!P0 BRA `(.L_x_5390) ;  /* 0xfffffffc00f08947 */ /* 0x004fea000383ffff */
[----:B------:R-:W-:Y:S05]  /*1d830*/  BRA `(.L_x_5531) ;  /* 0xffffffa400c47947 */ /* 0x000fea000383ffff */
.L_x_5391:
        /* <DEDUP_REMOVED lines=8> */
.L_x_5533:
[----:B------:R-:W-:Y:S05]  /*1d8c0*/  BSYNC B0 ;  /* 0x0000000000007941 */ /* 0x000fea0003800000 */
.L_x_5532:
        /* <DEDUP_REMOVED lines=9> */
.L_x_5534:
[----:B------:R-:W-:Y:S02]  /*1d960*/  IMAD.MOV.U32 R13, RZ, RZ, R4 ;  /* 0x000000ffff0d7224 */ /* 0x000fe400078e0004 */
[----:B------:R-:W-:Y:S02]  /*1d970*/  IMAD.MOV.U32 R12, RZ, RZ, 0x1 ;  /* 0x00000001ff0c7424 */ /* 0x000fe400078e00ff */
[----:B------:R-:W-:-:S07]  /*1d980*/  IMAD.MOV.U32 R3, RZ, RZ, R14 ;  /* 0x000000ffff037224 */ /* 0x000fce00078e000e */
[----:B------:R-:W-:Y:S05]  /*1d990*/  WARPSYNC.COLLECTIVE R15, `(.L_x_5535) ;  /* 0x000000000f087348 */ /* 0x000fea0003c00000 */
[----:B------:R0:W1:Y:S02]  /*1d9a0*/  SHFL.IDX P6, R14, R13, R12, R11 ;  /* 0x0000000c0d0e7389 */ /* 0x00006400000c000b */
[----:B01----:R-:W-:Y:S01]  /*1d9b0*/  ENDCOLLECTIVE ;  /* 0x000000000000791b */ /* 0x003fe20003800000 */
.L_x_5535:
[----:B------:R-:W-:-:S04]  /*1d9c0*/  @P0 LEA R3, P1, R8, R3, 0x1 ;  /* 0x0000000308030211 */ /* 0x000fc800078208ff */
[----:B------:R-:W-:-:S04]  /*1d9d0*/  @P0 IADD3.X R2, RZ, R2, RZ, P1, !PT ;  /* 0x00000002ff020210 */ /* 0x000fc80000ffe4ff */
        /* <DEDUP_REMOVED lines=13> */
.L_x_5536:
[----:B------:R-:W-:Y:S02]  /*1dab0*/  @P0 IMAD R6, R5, 0x2, R22 ;  /* 0x0000000205060824 */ /* 0x000fe400078e0216 */
[----:B------:R-:W-:Y:S02]  /*1dac0*/  IMAD.MOV.U32 R13, RZ, RZ, R4 ;  /* 0x000000ffff0d7224 */ /* 0x000fe400078e0004 */
[----:B------:R-:W-:Y:S02]  /*1dad0*/  IMAD.MOV.U32 R12, RZ, RZ, 0x2 ;  /* 0x00000002ff0c7424 */ /* 0x000fe400078e00ff */
[----:B------:R-:W-:-:S07]  /*1dae0*/  IMAD.MOV.U32 R3, RZ, RZ, R14 ;  /* 0x000000ffff037224 */ /* 0x000fce00078e000e */
[----:B------:R-:W-:Y:S05]  /*1daf0*/  WARPSYNC.COLLECTIVE R15, `(.L_x_5537) ;  /* 0x000000000f087348 */ /* 0x000fea0003c00000 */
[----:B------:R0:W1:Y:S02]  /*1db00*/  SHFL.IDX P6, R14, R13, R12, R11 ;  /* 0x0000000c0d0e7389 */ /* 0x00006400000c000b */
[----:B01----:R-:W-:Y:S01]  /*1db10*/  ENDCOLLECTIVE ;  /* 0x000000000000791b */ /* 0x003fe20003800000 */
.L_x_5537:
        /* <DEDUP_REMOVED lines=15> */
.L_x_5538:
[----:B------:R-:W-:Y:S02]  /*1dc10*/  @P0 IMAD R6, R5, 0x2, R22 ;  /* 0x0000000205060824 */ /* 0x000fe400078e0216 */
[----:B------:R-:W-:Y:S01]  /*1dc20*/  IMAD.MOV.U32 R13, RZ, RZ, R4 ;  /* 0x000000ffff0d7224 */ /* 0x000fe200078e0004 */
[----:B------:R-:W-:Y:S01]  /*1dc30*/  MOV R12, 0x3 ;  /* 0x00000003000c7802 */ /* 0x000fe20000000f00 */
[----:B------:R-:W-:-:S07]  /*1dc40*/  IMAD.MOV.U32 R3, RZ, RZ, R14 ;  /* 0x000000ffff037224 */ /* 0x000fce00078e000e */
[----:B------:R-:W-:Y:S05]  /*1dc50*/  WARPSYNC.COLLECTIVE R15, `(.L_x_5539) ;  /* 0x000000000f087348 */ /* 0x000fea0003c00000 */
[----:B------:R0:W1:Y:S02]  /*1dc60*/  SHFL.IDX P6, R14, R13, R12, R11 ;  /* 0x0000000c0d0e7389 */ /* 0x00006400000c000b */
[----:B01----:R-:W-:Y:S01]  /*1dc70*/  ENDCOLLECTIVE ;  /* 0x000000000000791b */ /* 0x003fe20003800000 */
.L_x_5539:
        /* <DEDUP_REMOVED lines=15> */
.L_x_5540:
[----:B------:R-:W-:Y:S02]  /*1dd70*/  @P0 IMAD R6, R5, 0x2, R22 ;  /* 0x0000000205060824 */ /* 0x000fe400078e0216 */
[----:B------:R-:W-:Y:S02]  /*1dd80*/  IMAD.MOV.U32 R13, RZ, RZ, R4 ;  /* 0x000000ffff0d7224 */ /* 0x000fe400078e0004 */
[----:B------:R-:W-:Y:S02]  /*1dd90*/  IMAD.MOV.U32 R12, RZ, RZ, 0x4 ;  /* 0x00000004ff0c7424 */ /* 0x000fe400078e00ff */
[----:B------:R-:W-:-:S07]  /*1dda0*/  IMAD.MOV.U32 R3, RZ, RZ, R14 ;  /* 0x000000ffff037224 */ /* 0x000fce00078e000e */
[----:B------:R-:W-:Y:S05]  /*1ddb0*/  WARPSYNC.COLLECTIVE R15, `(.L_x_5541) ;  /* 0x000000000f087348 */ /* 0x000fea0003c00000 */
[----:B------:R0:W1:Y:S02]  /*1ddc0*/  SHFL.IDX P6, R14, R13, R12, R11 ;  /* 0x0000000c0d0e7389 */ /* 0x00006400000c000b */
[----:B01----:R-:W-:Y:S01]  /*1ddd0*/  ENDCOLLECTIVE ;  /* 0x000000000000791b */ /* 0x003fe20003800000 */
.L_x_5541:
        /* <DEDUP_REMOVED lines=15> */
.L_x_5542:
[----:B------:R-:W-:Y:S02]  /*1ded0*/  @P0 IMAD R6, R5, 0x2, R22 ;  /* 0x0000000205060824 */ /* 0x000fe400078e0216 */
[----:B------:R-:W-:Y:S02]  /*1dee0*/  IMAD.MOV.U32 R13, RZ, RZ, R4 ;  /* 0x000000ffff0d7224 */ /* 0x000fe400078e0004 */
[----:B------:R-:W-:Y:S02]  /*1def0*/  IMAD.MOV.U32 R12, RZ, RZ, 0x5 ;  /* 0x00000005ff0c7424 */ /* 0x000fe400078e00ff */
[----:B------:R-:W-:-:S07]  /*1df00*/  IMAD.MOV.U32 R3, RZ, RZ, R14 ;  /* 0x000000ffff037224 */ /* 0x000fce00078e000e */
[----:B------:R-:W-:Y:S05]  /*1df10*/  WARPSYNC.COLLECTIVE R15, `(.L_x_5543) ;  /* 0x000000000f087348 */ /* 0x000fea0003c00000 */
[----:B------:R0:W1:Y:S02]  /*1df20*/  SHFL.IDX P6, R14, R13, R12, R11 ;  /* 0x0000000c0d0e7389 */ /* 0x00006400000c000b */
[----:B01----:R-:W-:Y:S01]  /*1df30*/  ENDCOLLECTIVE ;  /* 0x000000000000791b */ /* 0x003fe20003800000 */
.L_x_5543:
        /* <DEDUP_REMOVED lines=10> */
.L_x_5544:
[----:B------:R-:W-:Y:S01]  /*1dfe0*/  @!PT LDS RZ, [RZ] ;  /* 0x00000000fffff984 */ /* 0x000fe20000000800 */
[----:B------:R-:W-:Y:S01]  /*1dff0*/  @!PT LDS RZ, [RZ] ;  /* 0x00000000fffff984 */ /* 0x000fe20000000800 */
[----:B------:R-:W-:Y:S01]  /*1e000*/  @!PT LDS RZ, [RZ] ;  /* 0x00000000fffff984 */ /* 0x000fe20000000800 */
[----:B------:R1:W-:Y:S01]  /*1e010*/  @P0 LDGSTS.E.BYPASS.LTC128B.128 [R6+0x1e400], desc[UR40][R2.64], !P2 ;  /* 0x1e40000002060fae */ /* 0x0003e2000d101d68 */
[----:B------:R-:W-:Y:S01]  /*1e020*/  MOV R0, R14 ;  /* 0x0000000e00007202 */ /* 0x000fe20000000f00 */
[----:B------:R-:W-:Y:S06]  /*1e030*/  BRA `(.L_x_5545) ;  /* 0xffffffa400347947 */ /* 0x000fec000383ffff */
.L_x_5396:
[----:B------:R-:W-:Y:S02]  /*1e040*/  IMAD.MOV.U32 R13, RZ, RZ, R4 ;  /* 0x000000ffff0d7224 */ /* 0x000fe400078e0004 */
[----:B------:R-:W-:Y:S02]  /*1e050*/  IMAD.MOV.U32 R12, RZ, RZ, RZ ;  /* 0x000000ffff0c7224 */ /* 0x000fe400078e00ff */
[----:B------:R-:W-:Y:S02]  /*1e060*/  IMAD.MOV.U32 R11, RZ, RZ, 0x181f ;  /* 0x0000181fff0b7424 */ /* 0x000fe400078e00ff */
[----:B------:R-:W-:Y:S02]  /*1e070*/  IMAD.MOV.U32 R15, RZ, RZ, -0x1 ;  /* 0xffffffffff0f7424 */ /* 0x000fe400078e00ff */
[----:B-----5:R-:W-:Y:S02]  /*1e080*/  IMAD R5, R20, R7, RZ ;  /* 0x0000000714057224 */ /* 0x020fe400078e02ff */
[----:B------:R-:W-:-:S07]  /*1e090*/  IMAD R17, R17, 0x80, R10 ;  /* 0x0000008011117824 */ /* 0x000fce00078e020a */
[----:B-1----:R-:W-:Y:S05]  /*1e0a0*/  WARPSYNC.COLLECTIVE R15, `(.L_x_5546) ;  /* 0x000000000f087348 */ /* 0x002fea0003c00000 */
[----:B------:R0:W2:Y:S02]  /*1e0b0*/  SHFL.IDX P6, R14, R13, R12, R11 ;  /* 0x0000000c0d0e7389 */ /* 0x0000a400000c000b */
[----:B012---:R-:W-:Y:S01]  /*1e0c0*/  ENDCOLLECTIVE ;  /* 0x000000000000791b */ /* 0x007fe20003800000 */
.L_x_5546:
[C---:B------:R-:W-:Y:S01]  /*1e0d0*/  VIADD R6, R17.reuse, 0x10 ;  /* 0x0000001011067836 */ /* 0x040fe20000000000 */
[----:B------:R-:W-:Y:S01]  /*1e0e0*/  ISETP.GE.AND P0, PT, R17, R5, PT ;  /* 0x000000051100720c */ /* 0x000fe20003f06270 */
[----:B------:R-:W-:Y:S02]  /*1e0f0*/  IMAD.MOV.U32 R13, RZ, RZ, R0 ;  /* 0x000000ffff0d7224 */ /* 0x000fe400078e0000 */
[----:B------:R-:W-:-:S10]  /*1e100*/  IMAD.MOV.U32 R2, RZ, RZ, R14 ;  /* 0x000000ffff027224 */ /* 0x000fd400078e000e */
[----:B------:R-:W-:Y:S05]  /*1e110*/  WARPSYNC.COLLECTIVE R15, `(.L_x_5547) ;  /* 0x000000000f087348 */ /* 0x000fea0003c00000 */
[----:B------:R0:W1:Y:S02]  /*1e120*/  SHFL.IDX P6, R14, R13, R12, R11 ;  /* 0x0000000c0d0e7389 */ /* 0x00006400000c000b */
[----:B01----:R-:W-:Y:S01]  /*1e130*/  ENDCOLLECTIVE ;  /* 0x000000000000791b */ /* 0x003fe20003800000 */
.L_x_5547:
[----:B------:R-:W-:Y:S02]  /*1e140*/  IMAD.MOV.U32 R13, RZ, RZ, R4 ;  /* 0x000000ffff0d7224 */ /* 0x000fe400078e0004 */
[----:B------:R-:W-:Y:S02]  /*1e150*/  IMAD.MOV.U32 R12, RZ, RZ, 0x1 ;  /* 0x00000001ff0c7424 */ /* 0x000fe400078e00ff */
[----:B------:R-:W-:-:S07]  /*1e160*/  IMAD.MOV.U32 R3, RZ, RZ, R14 ;  /* 0x000000ffff037224 */ /* 0x000fce00078e000e */
[----:B------:R-:W-:Y:S05]  /*1e170*/  WARPSYNC.COLLECTIVE R15, `(.L_x_5548) ;  /* 0x000000000f087348 */ /* 0x000fea0003c00000 */
[----:B------:R0:W1:Y:S02]  /*1e180*/  SHFL.IDX P6, R14, R13, R12, R11 ;  /* 0x0000000c0d0e7389 */ /* 0x00006400000c000b */
[----:B01----:R-:W-:Y:S01]  /*1e190*/  ENDCOLLECTIVE ;  /* 0x000000000000791b */ /* 0x003fe20003800000 */
.L_x_5548:
        /* <DEDUP_REMOVED lines=15> */
.L_x_5549:
[----:B------:R-:W-:Y:S02]  /*1e290*/  IMAD.MOV.U32 R13, RZ, RZ, R4 ;  /* 0x000000ffff0d7224 */ /* 0x000fe400078e0004 */
[----:B------:R-:W-:Y:S02]  /*1e2a0*/  IMAD.MOV.U32 R12, RZ, RZ, 0x2 ;  /* 0x00000002ff0c7424 */ /* 0x000fe400078e00ff */
[----:B------:R-:W-:-:S07]  /*1e2b0*/  IMAD.MOV.U32 R3, RZ, RZ, R14 ;  /* 0x000000ffff037224 */ /* 0x000fce00078e000e */
[----:B------:R-:W-:Y:S05]  /*1e2c0*/  WARPSYNC.COLLECTIVE R15, `(.L_x_5550) ;  /* 0x000000000f087348 */ /* 0x000fea0003c00000 */
[----:B------:R0:W1:Y:S02]  /*1e2d0*/  SHFL.IDX P6, R14, R13, R12, R11 ;  /* 0x0000000c0d0e7389 */ /* 0x00006400000c000b */
[----:B01----:R-:W-:Y:S01]  /*1e2e0*/  ENDCOLLECTIVE ;  /* 0x000000000000791b */ /* 0x003fe20003800000 */
.L_x_5550:
        /* <DEDUP_REMOVED lines=16> */
.L_x_5551:
[----:B------:R-:W-:Y:S02]  /*1e3f0*/  IMAD.MOV.U32 R13, RZ, RZ, R4 ;  /* 0x000000ffff0d7224 */ /* 0x000fe400078e0004 */
[----:B------:R-:W-:Y:S02]  /*1e400*/  IMAD.MOV.U32 R12, RZ, RZ, 0x3 ;  /* 0x00000003ff0c7424 */ /* 0x000fe400078e00ff */
[----:B------:R-:W-:-:S07]  /*1e410*/  IMAD.MOV.U32 R3, RZ, RZ, R14 ;  /* 0x000000ffff037224 */ /* 0x000fce00078e000e */
[----:B------:R-:W-:Y:S05]  /*1e420*/  WARPSYNC.COLLECTIVE R15, `(.L_x_5552) ;  /* 0x000000000f087348 */ /* 0x000fea0003c00000 */
[----:B------:R0:W1:Y:S02]  /*1e430*/  SHFL.IDX P6, R14, R13, R12, R11 ;  /* 0x0000000c0d0e7389 */ /* 0x00006400000c000b */
[----:B01----:R-:W-:Y:S01]  /*1e440*/  ENDCOLLECTIVE ;  /* 0x000000000000791b */ /* 0x003fe20003800000 */
.L_x_5552:
        /* <DEDUP_REMOVED lines=16> */
.L_x_5553:
[----:B------:R-:W-:Y:S02]  /*1e550*/  IMAD.MOV.U32 R13, RZ, RZ, R4 ;  /* 0x000000ffff0d7224 */ /* 0x000fe400078e0004 */
[----:B------:R-:W-:Y:S02]  /*1e560*/  IMAD.MOV.U32 R12, RZ, RZ, 0x4 ;  /* 0x00000004ff0c7424 */ /* 0x000fe400078e00ff */
[----:B------:R-:W-:-:S07]  /*1e570*/  IMAD.MOV.U32 R3, RZ, RZ, R14 ;  /* 0x000000ffff037224 */ /* 0x000fce00078e000e */
[----:B------:R-:W-:Y:S05]  /*1e580*/  WARPSYNC.COLLECTIVE R15, `(.L_x_5554) ;  /* 0x000000000f087348 */ /* 0x000fea0003c00000 */
[----:B------:R0:W1:Y:S02]  /*1e590*/  SHFL.IDX P6, R14, R13, R12, R11 ;  /* 0x0000000c0d0e7389 */ /* 0x00006400000c000b */
[----:B01----:R-:W-:Y:S01]  /*1e5a0*/  ENDCOLLECTIVE ;  /* 0x000000000000791b */ /* 0x003fe20003800000 */
.L_x_5554:
        /* <DEDUP_REMOVED lines=16> */
.L_x_5555:
[----:B------:R-:W-:Y:S02]  /*1e6b0*/  IMAD.MOV.U32 R13, RZ, RZ, R4 ;  /* 0x000000ffff0d7224 */ /* 0x000fe400078e0004 */
[----:B------:R-:W-:Y:S02]  /*1e6c0*/  IMAD.MOV.U32 R12, RZ, RZ, 0x5 ;  /* 0x00000005ff0c7424 */ /* 0x000fe400078e00ff */
[----:B------:R-:W-:-:S07]  /*1e6d0*/  IMAD.MOV.U32 R3, RZ, RZ, R14 ;  /* 0x000000ffff037224 */ /* 0x000fce00078e000e */
[----:B------:R-:W-:Y:S05]  /*1e6e0*/  WARPSYNC.COLLECTIVE R15, `(.L_x_5556) ;  /* 0x000000000f087348 */ /* 0x000fea0003c00000 */
[----:B------:R0:W1:Y:S02]  /*1e6f0*/  SHFL.IDX P6, R14, R13, R12, R11 ;  /* 0x0000000c0d0e7389 */ /* 0x00006400000c000b */
[----:B01----:R-:W-:Y:S01]  /*1e700*/  ENDCOLLECTIVE ;  /* 0x000000000000791b */ /* 0x003fe20003800000 */
.L_x_5556:
        /* <DEDUP_REMOVED lines=16> */
.L_x_5557:
[----:B------:R-:W-:Y:S02]  /*1e810*/  IMAD.MOV.U32 R13, RZ, RZ, R4 ;  /* 0x000000ffff0d7224 */ /* 0x000fe400078e0004 */
[----:B------:R-:W-:Y:S02]  /*1e820*/  IMAD.MOV.U32 R12, RZ, RZ, 0x6 ;  /* 0x00000006ff0c7424 */ /* 0x000fe400078e00ff */
[----:B------:R-:W-:-:S07]  /*1e830*/  IMAD.MOV.U32 R3, RZ, RZ, R14 ;  /* 0x000000ffff037224 */ /* 0x000fce00078e000e */
[----:B------:R-:W-:Y:S05]  /*1e840*/  WARPSYNC.COLLECTIVE R15, `(.L_x_5558) ;  /* 0x000000000f087348 */ /* 0x000fea0003c00000 */
[----:B------:R0:W1:Y:S02]  /*1e850*/  SHFL.IDX P6, R14, R13, R12, R11 ;  /* 0x0000000c0d0e7389 */ /* 0x00006400000c000b */
[----:B01----:R-:W-:Y:S01]  /*1e860*/  ENDCOLLECTIVE ;  /* 0x000000000000791b */ /* 0x003fe20003800000 */
.L_x_5558:
        /* <DEDUP_REMOVED lines=16> */
.L_x_5559:
[----:B------:R-:W-:Y:S02]  /*1e970*/  IMAD.MOV.U32 R13, RZ, RZ, R4 ;  /* 0x000000ffff0d7224 */ /* 0x000fe400078e0004 */
[----:B------:R-:W-:Y:S02]  /*1e980*/  IMAD.MOV.U32 R12, RZ, RZ, 0x7 ;  /* 0x00000007ff0c7424 */ /* 0x000fe400078e00ff */
[----:B------:R-:W-:-:S07]  /*1e990*/  IMAD.MOV.U32 R3, RZ, RZ, R14 ;  /* 0x000000ffff037224 */ /* 0x000fce00078e000e */
[----:B------:R-:W-:Y:S05]  /*1e9a0*/  WARPSYNC.COLLECTIVE R15, `(.L_x_5560) ;  /* 0x000000000f087348 */ /* 0x000fea0003c00000 */
[----:B------:R0:W1:Y:S02]  /*1e9b0*/  SHFL.IDX P6, R14, R13, R12, R11 ;  /* 0x0000000c0d0e7389 */ /* 0x00006400000c000b */
[----:B01----:R-:W-:Y:S01]  /*1e9c0*/  ENDCOLLECTIVE ;  /* 0x000000000000791b */ /* 0x003fe20003800000 */
.L_x_5560:
        /* <DEDUP_REMOVED lines=14> */
.L_x_5561:
[----:B------:R-:W-:Y:S01]  /*1eab0*/  IMAD.MOV.U32 R0, RZ, RZ, R14 ;  /* 0x000000ffff007224 */ /* 0x000fe200078e000e */
[----:B------:R-:W-:Y:S06]  /*1eac0*/  BRA `(.L_x_5562) ;  /* 0xffffffa400bc7947 */ /* 0x000fec000383ffff */
.L_x_5399:
[----:B0-----:R0:W2:Y:S02]  /*1ead0*/  SYNCS.PHASECHK.TRANS64.TRYWAIT P0, [R22+URZ+0x22820], R3 ;  /* 0x02282003160075a7 */ /* 0x0010a4000800017f */
[----:B--2---:R-:W-:Y:S05]  /*1eae0*/  @!P0 NANOSLEEP.SYNCS 0x989680 ;  /* 0x009896800000895d */ /* 0x004fea0003900000 */
[----:B------:R-:W2:Y:S02]  /*1eaf0*/  @!P0 SYNCS.PHASECHK.TRANS64 P0, [R22+URZ+0x22820], R3 ;  /* 0x02282003160085a7 */ /* 0x000ea4000800007f */
[----:B--2---:R-:W-:Y:S05]  /*1eb00*/  @!P0 BRA `(.L_x_5399) ;  /* 0xfffffffc00f08947 */ /* 0x004fea000383ffff */
[----:B------:R-:W-:Y:S05]  /*1eb10*/  BRA `(.L_x_5563) ;  /* 0xffffffa800187947 */ /* 0x000fea000383ffff */
.L_x_5402:
[----:B--2---:R2:W3:Y:S02]  /*1eb20*/  SYNCS.PHASECHK.TRANS64.TRYWAIT P0, [R31+URZ+0x22860], R0 ;  /* 0x022860001f0075a7 */ /* 0x0044e4000800017f */
[----:B---3--:R-:W-:Y:S05]  /*1eb30*/  @!P0 NANOSLEEP.SYNCS 0x989680 ;  /* 0x009896800000895d */ /* 0x008fea0003900000 */
[----:B------:R-:W3:Y:S02]  /*1eb40*/  @!P0 SYNCS.PHASECHK.TRANS64 P0, [R31+URZ+0x22860], R0 ;  /* 0x022860001f0085a7 */ /* 0x000ee4000800007f */
[----:B---3--:R-:W-:Y:S05]  /*1eb50*/  @!P0 BRA `(.L_x_5402) ;  /* 0xfffffffc00f08947 */ /* 0x008fea000383ffff */
[----:B------:R-:W-:Y:S05]  /*1eb60*/  BRA `(.L_x_5564) ;  /* 0xffffffa800287947 */ /* 0x000fea000383ffff */
.L_x_5403:
        /* <DEDUP_REMOVED lines=8> */
.L_x_5566:
[----:B------:R-:W-:Y:S05]  /*1ebf0*/  BSYNC B0 ;  /* 0x0000000000007941 */ /* 0x000fea0003800000 */
.L_x_5565:
        /* <DEDUP_REMOVED lines=13> */
.L_x_5567:
        /* <DEDUP_REMOVED lines=11> */
.L_x_5568:
        /* <DEDUP_REMOVED lines=17> */
.L_x_5569:
[----:B------:R-:W-:Y:S02]  /*1ee90*/  IMAD.MOV.U32 R13, RZ, RZ, R6 ;  /* 0x000000ffff0d7224 */ /* 0x000fe400078e0006 */
[----:B------:R-:W-:Y:S01]  /*1eea0*/  IMAD.MOV.U32 R12, RZ, RZ, 0x2 ;  /* 0x00000002ff0c7424 */ /* 0x000fe200078e00ff */
[----:B------:R-:W-:-:S13]  /*1eeb0*/  IADD3 R2, P4, R14, R0, RZ ;  /* 0x000000000e027210 */ /* 0x000fda0007f9e0ff */
[----:B------:R-:W-:Y:S05]  /*1eec0*/  WARPSYNC.COLLECTIVE R15, `(.L_x_5570) ;  /* 0x000000000f087348 */ /* 0x000fea0003c00000 */
[----:B------:R0:W1:Y:S02]  /*1eed0*/  SHFL.IDX P6, R14, R13, R12, R11 ;  /* 0x0000000c0d0e7389 */ /* 0x00006400000c000b */
[----:B01----:R-:W-:Y:S01]  /*1eee0*/  ENDCOLLECTIVE ;  /* 0x000000000000791b */ /* 0x003fe20003800000 */
.L_x_5570:
        /* <DEDUP_REMOVED lines=17> */
.L_x_5571:
[----:B------:R-:W-:Y:S02]  /*1f000*/  IMAD.MOV.U32 R13, RZ, RZ, R6 ;  /* 0x000000ffff0d7224 */ /* 0x000fe400078e0006 */
[----:B------:R-:W-:Y:S01]  /*1f010*/  IMAD.MOV.U32 R12, RZ, RZ, 0x3 ;  /* 0x00000003ff0c7424 */ /* 0x000fe200078e00ff */
[----:B------:R-:W-:-:S13]  /*1f020*/  IADD3 R2, P4, R14, R0, RZ ;  /* 0x000000000e027210 */ /* 0x000fda0007f9e0ff */
[----:B------:R-:W-:Y:S05]  /*1f030*/  WARPSYNC.COLLECTIVE R15, `(.L_x_5572) ;  /* 0x000000000f087348 */ /* 0x000fea0003c00000 */
[----:B------:R0:W1:Y:S02]  /*1f040*/  SHFL.IDX P6, R14, R13, R12, R11 ;  /* 0x0000000c0d0e7389 */ /* 0x00006400000c000b */
[----:B01----:R-:W-:Y:S01]  /*1f050*/  ENDCOLLECTIVE ;  /* 0x000000000000791b */ /* 0x003fe20003800000 */
.L_x_5572:
        /* <DEDUP_REMOVED lines=17> */
.L_x_5573:
[----:B------:R-:W-:Y:S01]  /*1f170*/  MOV R13, R6 ;  /* 0x00000006000d7202 */ /* 0x000fe20000000f00 */
[----:B------:R-:W-:Y:S01]  /*1f180*/  IMAD.MOV.U32 R12, RZ, RZ, 0x4 ;  /* 0x00000004ff0c7424 */ /* 0x000fe200078e00ff */
[----:B------:R-:W-:-:S13]  /*1f190*/  IADD3 R2, P4, R14, R0, RZ ;  /* 0x000000000e027210 */ /* 0x000fda0007f9e0ff */
[----:B------:R-:W-:Y:S05]  /*1f1a0*/  WARPSYNC.COLLECTIVE R15, `(.L_x_5574) ;  /* 0x000000000f087348 */ /* 0x000fea0003c00000 */
[----:B------:R0:W1:Y:S02]  /*1f1b0*/  SHFL.IDX P6, R14, R13, R12, R11 ;  /* 0x0000000c0d0e7389 */ /* 0x00006400000c000b */
[----:B01----:R-:W-:Y:S01]  /*1f1c0*/  ENDCOLLECTIVE ;  /* 0x000000000000791b */ /* 0x003fe20003800000 */
.L_x_5574:
        /* <DEDUP_REMOVED lines=17> */
.L_x_5575:
[----:B------:R-:W-:Y:S02]  /*1f2e0*/  IMAD.MOV.U32 R13, RZ, RZ, R6 ;  /* 0x000000ffff0d7224 */ /* 0x000fe400078e0006 */
[----:B------:R-:W-:Y:S01]  /*1f2f0*/  IMAD.MOV.U32 R12, RZ, RZ, 0x5 ;  /* 0x00000005ff0c7424 */ /* 0x000fe200078e00ff */
[----:B------:R-:W-:-:S13]  /*1f300*/  IADD3 R2, P4, R14, R0, RZ ;  /* 0x000000000e027210 */ /* 0x000fda0007f9e0ff */
[----:B------:R-:W-:Y:S05]  /*1f310*/  WARPSYNC.COLLECTIVE R15, `(.L_x_5576) ;  /* 0x000000000f087348 */ /* 0x000fea0003c00000 */
[----:B------:R0:W1:Y:S02]  /*1f320*/  SHFL.IDX P6, R14, R13, R12, R11 ;  /* 0x0000000c0d0e7389 */ /* 0x00006400000c000b */
[----:B01----:R-:W-:Y:S01]  /*1f330*/  ENDCOLLECTIVE ;  /* 0x000000000000791b */ /* 0x003fe20003800000 */
.L_x_5576:
        /* <DEDUP_REMOVED lines=12> */
.L_x_5577:
        /* <DEDUP_REMOVED lines=9> */
.L_x_5410:
[----:B0-----:R0:W2:Y:S02]  /*1f490*/  SYNCS.PHASECHK.TRANS64.TRYWAIT P0, [R4+URZ+0x22840], R21 ;  /* 0x02284015040075a7 */ /* 0x0010a4000800017f */
[----:B--2---:R-:W-:Y:S05]  /*1f4a0*/  @!P0 NANOSLEEP.SYNCS 0x989680 ;  /* 0x009896800000895d */ /* 0x004fea0003900000 */
[----:B------:R-:W2:Y:S02]  /*1f4b0*/  @!P0 SYNCS.PHASECHK.TRANS64 P0, [R4+URZ+0x22840], R21 ;  /* 0x02284015040085a7 */ /* 0x000ea4000800007f */
[----:B--2---:R-:W-:Y:S05]  /*1f4c0*/  @!P0 BRA `(.L_x_5410) ;  /* 0xfffffffc00f08947 */ /* 0x004fea000383ffff */
[----:B------:R-:W-:Y:S05]  /*1f4d0*/  BRA `(.L_x_5579) ;  /* 0xffffffa800907947 */ /* 0x000fea000383ffff */
.L_x_5411:
        /* <DEDUP_REMOVED lines=8> */
.L_x_5581:
[----:B------:R-:W-:Y:S05]  /*1f560*/  BSYNC B1 ;  /* 0x0000000000017941 */ /* 0x000fea0003800000 */
.L_x_5580:
        /* <DEDUP_REMOVED lines=9> */
.L_x_5582:
[----:B------:R-:W-:Y:S02]  /*1f600*/  IMAD.MOV.U32 R13, RZ, RZ, R9 ;  /* 0x000000ffff0d7224 */ /* 0x000fe400078e0009 */
[----:B------:R-:W-:Y:S02]  /*1f610*/  IMAD.MOV.U32 R12, RZ, RZ, 0x1 ;  /* 0x00000001ff0c7424 */ /* 0x000fe400078e00ff */
[----:B------:R-:W-:-:S07]  /*1f620*/  IMAD.MOV.U32 R2, RZ, RZ, R14 ;  /* 0x000000ffff027224 */ /* 0x000fce00078e000e */
[----:B------:R-:W-:Y:S05]  /*1f630*/  WARPSYNC.COLLECTIVE R15, `(.L_x_5583) ;  /* 0x000000000f087348 */ /* 0x000fea0003c00000 */
[----:B------:R0:W1:Y:S02]  /*1f640*/  SHFL.IDX P6, R14, R13, R12, R11 ;  /* 0x0000000c0d0e7389 */ /* 0x00006400000c000b */
[----:B01----:R-:W-:Y:S01]  /*1f650*/  ENDCOLLECTIVE ;  /* 0x000000000000791b */ /* 0x003fe20003800000 */
.L_x_5583:
        /* <DEDUP_REMOVED lines=11> */
.L_x_5584:
[----:B------:R-:W-:Y:S02]  /*1f710*/  IMAD.MOV.U32 R13, RZ, RZ, R9 ;  /* 0x000000ffff0d7224 */ /* 0x000fe400078e0009 */
[----:B------:R-:W-:Y:S02]  /*1f720*/  IMAD.MOV.U32 R12, RZ, RZ, 0x2 ;  /* 0x00000002ff0c7424 */ /* 0x000fe400078e00ff */
[----:B------:R-:W-:-:S07]  /*1f730*/  IMAD.MOV.U32 R2, RZ, RZ, R14 ;  /* 0x000000ffff027224 */ /* 0x000fce00078e000e */
[----:B------:R-:W-:Y:S05]  /*1f740*/  WARPSYNC.COLLECTIVE R15, `(.L_x_5585) ;  /* 0x000000000f087348 */ /* 0x000fea0003c00000 */
[----:B------:R0:W1:Y:S02]  /*1f750*/  SHFL.IDX P6, R14, R13, R12, R11 ;  /* 0x0000000c0d0e7389 */ /* 0x00006400000c000b */
[----:B01----:R-:W-:Y:S01]  /*1f760*/  ENDCOLLECTIVE ;  /* 0x000000000000791b */ /* 0x003fe20003800000 */
.L_x_5585:
        /* <DEDUP_REMOVED lines=11> */
.L_x_5586:
[----:B------:R-:W-:Y:S01]  /*1f820*/  IMAD.MOV.U32 R13, RZ, RZ, R9 ;  /* 0x000000ffff0d7224 */ /* 0x000fe200078e0009 */
[----:B------:R-:W-:Y:S01]  /*1f830*/  MOV R12, 0x3 ;  /* 0x00000003000c7802 */ /* 0x000fe20000000f00 */
[----:B------:R-:W-:-:S07]  /*1f840*/  IMAD.MOV.U32 R2, RZ, RZ, R14 ;  /* 0x000000ffff027224 */ /* 0x000fce00078e000e */
[----:B------:R-:W-:Y:S05]  /*1f850*/  WARPSYNC.COLLECTIVE R15, `(.L_x_5587) ;  /* 0x000000000f087348 */ /* 0x000fea0003c00000 */
[----:B------:R0:W1:Y:S02]  /*1f860*/  SHFL.IDX P6, R14, R13, R12, R11 ;  /* 0x0000000c0d0e7389 */ /* 0x00006400000c000b */
[----:B01----:R-:W-:Y:S01]  /*1f870*/  ENDCOLLECTIVE ;  /* 0x000000000000791b */ /* 0x003fe20003800000 */
.L_x_5587:
        /* <DEDUP_REMOVED lines=11> */
.L_x_5588:
[----:B------:R-:W-:Y:S02]  /*1f930*/  IMAD.MOV.U32 R13, RZ, RZ, R9 ;  /* 0x000000ffff0d7224 */ /* 0x000fe400078e0009 */
[----:B------:R-:W-:Y:S02]  /*1f940*/  IMAD.MOV.U32 R12, RZ, RZ, 0x4 ;  /* 0x00000004ff0c7424 */ /* 0x000fe400078e00ff */
[----:B------:R-:W-:-:S07]  /*1f950*/  IMAD.MOV.U32 R2, RZ, RZ, R14 ;  /* 0x000000ffff027224 */ /* 0x000fce00078e000e */
[----:B------:R-:W-:Y:S05]  /*1f960*/  WARPSYNC.COLLECTIVE R15, `(.L_x_5589) ;  /* 0x000000000f087348 */ /* 0x000fea0003c00000 */
[----:B------:R0:W1:Y:S02]  /*1f970*/  SHFL.IDX P6, R14, R13, R12, R11 ;  /* 0x0000000c0d0e7389 */ /* 0x00006400000c000b */
[----:B01----:R-:W-:Y:S01]  /*1f980*/  ENDCOLLECTIVE ;  /* 0x000000000000791b */ /* 0x003fe20003800000 */
.L_x_5589:
        /* <DEDUP_REMOVED lines=11> */
.L_x_5590:
[----:B------:R-:W-:Y:S02]  /*1fa40*/  IMAD.MOV.U32 R13, RZ, RZ, R9 ;  /* 0x000000ffff0d7224 */ /* 0x000fe400078e0009 */
[----:B------:R-:W-:Y:S02]  /*1fa50*/  IMAD.MOV.U32 R12, RZ, RZ, 0x5 ;  /* 0x00000005ff0c7424 */ /* 0x000fe400078e00ff */
[----:B------:R-:W-:-:S07]  /*1fa60*/  IMAD.MOV.U32 R2, RZ, RZ, R14 ;  /* 0x000000ffff027224 */ /* 0x000fce00078e000e */
[----:B------:R-:W-:Y:S05]  /*1fa70*/  WARPSYNC.COLLECTIVE R15, `(.L_x_5591) ;  /* 0x000000000f087348 */ /* 0x000fea0003c00000 */
[----:B------:R0:W1:Y:S02]  /*1fa80*/  SHFL.IDX P6, R14, R13, R12, R11 ;  /* 0x0000000c0d0e7389 */ /* 0x00006400000c000b */
[----:B01----:R-:W-:Y:S01]  /*1fa90*/  ENDCOLLECTIVE ;  /* 0x000000000000791b */ /* 0x003fe20003800000 */
.L_x_5591:
        /* <DEDUP_REMOVED lines=11> */
.L_x_5592:
[----:B------:R-:W-:Y:S01]  /*1fb50*/  IMAD.MOV.U32 R2, RZ, RZ, R14 ;  /* 0x000000ffff027224 */ /* 0x000fe200078e000e */
[----:B------:R-:W-:Y:S06]  /*1fb60*/  BRA `(.L_x_5593) ;  /* 0xffffffa400c47947 */ /* 0x000fec000383ffff */
.L_x_5416:
[----:B----4-:R4:W0:Y:S02]  /*1fb70*/  SYNCS.PHASECHK.TRANS64.TRYWAIT P0, [R4+URZ+0x22860], R21 ;  /* 0x02286015040075a7 */ /* 0x010824000800017f */
[----:B0-----:R-:W-:Y:S05]  /*1fb80*/  @!P0 NANOSLEEP.SYNCS 0x989680 ;  /* 0x009896800000895d */ /* 0x001fea0003900000 */
[----:B------:R-:W0:Y:S02]  /*1fb90*/  @!P0 SYNCS.PHASECHK.TRANS64 P0, [R4+URZ+0x22860], R21 ;  /* 0x02286015040085a7 */ /* 0x000e24000800007f */
[----:B0-----:R-:W-:Y:S05]  /*1fba0*/  @!P0 BRA `(.L_x_5416) ;  /* 0xfffffffc00f08947 */ /* 0x001fea000383ffff */
[----:B------:R-:W-:Y:S05]  /*1fbb0*/  BRA `(.L_x_5594) ;  /* 0xffffffa800147947 */ /* 0x000fea000383ffff */
.L_x_5417:
[----:B------:R-:W-:Y:S01]  /*1fbc0*/  BSSY B1, `(.L_x_5595) ;  /* 0x0000008000017945 */ /* 0x000fe20003800000 */
[----:B------:R-:W-:Y:S01]  /*1fbd0*/  IMAD.MOV.U32 R13, RZ, RZ, R7 ;  /* 0x000000ffff0d7224 */ /* 0x000fe200078e0007 */
[----:B------:R-:W-:Y:S01]  /*1fbe0*/  MOV R12, RZ ;  /* 0x000000ff000c7202 */ /* 0x000fe20000000f00 */
[----:B------:R-:W-:Y:S02]  /*1fbf0*/  IMAD.MOV.U32 R11, RZ, RZ, 0x181f ;  /* 0x0000181fff0b7424 */ /* 0x000fe400078e00ff */
[----:B------:R-:W-:-:S07]  /*1fc00*/  IMAD.MOV.U32 R15, RZ, RZ, -0x1 ;  /* 0xffffffffff0f7424 */ /* 0x000fce00078e00ff */
[----:B01-34-:R-:W-:Y:S05]  /*1fc10*/  WARPSYNC.COLLECTIVE R15, `(.L_x_5596) ;  /* 0x000000000f087348 */ /* 0x01bfea0003c00000 */
[----:B------:R2:W0:Y:S02]  /*1fc20*/  SHFL.IDX P6, R14, R13, R12, R11 ;  /* 0x0000000c0d0e7389 */ /* 0x00042400000c000b */
[----:B01234-:R-:W-:Y:S01]  /*1fc30*/  ENDCOLLECTIVE ;  /* 0x000000000000791b */ /* 0x01ffe20003800000 */
.L_x_5596:
[----:B------:R-:W-:Y:S05]  /*1fc40*/  BSYNC B1 ;  /* 0x0000000000017941 */ /* 0x000fea0003800000 */
.L_x_5595:
        /* <DEDUP_REMOVED lines=9> */
.L_x_5597:
[----:B------:R-:W-:Y:S02]  /*1fce0*/  IMAD.MOV.U32 R13, RZ, RZ, R7 ;  /* 0x000000ffff0d7224 */ /* 0x000fe400078e0007 */
[----:B------:R-:W-:Y:S01]  /*1fcf0*/  IMAD.MOV.U32 R12, RZ, RZ, 0x1 ;  /* 0x00000001ff0c7424 */ /* 0x000fe200078e00ff */
[----:B------:R-:W-:-:S13]  /*1fd00*/  IADD3 R2, P0, R14, R0, RZ ;  /* 0x000000000e027210 */ /* 0x000fda0007f1e0ff */
[----:B------:R-:W-:Y:S05]  /*1fd10*/  WARPSYNC.COLLECTIVE R15, `(.L_x_5598) ;  /* 0x000000000f087348 */ /* 0x000fea0003c00000 */
[----:B------:R0:W1:Y:S02]  /*1fd20*/  SHFL.IDX P6, R14, R13, R12, R11 ;  /* 0x0000000c0d0e7389 */ /* 0x00006400000c000b */
[----:B01----:R-:W-:Y:S01]  /*1fd30*/  ENDCOLLECTIVE ;  /* 0x000000000000791b */ /* 0x003fe20003800000 */
.L_x_5598:
        /* <DEDUP_REMOVED lines=13> */
.L_x_5599:
[----:B------:R-:W-:Y:S02]  /*1fe10*/  IMAD.MOV.U32 R13, RZ, RZ, R7 ;  /* 0x000000ffff0d7224 */ /* 0x000fe400078e0007 */
[----:B------:R-:W-:Y:S01]  /*1fe20*/  IMAD.MOV.U32 R12, RZ, RZ, 0x2 ;  /* 0x00000002ff0c7424 */ /* 0x000fe200078e00ff */
[----:B------:R-:W-:-:S13]  /*1fe30*/  IADD3 R2, P0, R14, R0, RZ ;  /* 0x000000000e027210 */ /* 0x000fda0007f1e0ff */
[----:B------:R-:W-:Y:S05]  /*1fe40*/  WARPSYNC.COLLECTIVE R15, `(.L_x_5600) ;  /* 0x000000000f087348 */ /* 0x000fea0003c00000 */
[----:B------:R0:W1:Y:S02]  /*1fe50*/  SHFL.IDX P6, R14, R13, R12, R11 ;  /* 0x0000000c0d0e7389 */ /* 0x00006400000c000b */
[----:B01----:R-:W-:Y:S01]  /*1fe60*/  ENDCOLLECTIVE ;  /* 0x000000000000791b */ /* 0x003fe20003800000 */
.L_x_5600:
        /* <DEDUP_REMOVED lines=13> */
.L_x_5601:
[----:B------:R-:W-:Y:S02]  /*1ff40*/  IMAD.MOV.U32 R13, RZ, RZ, R7 ;  /* 0x000000ffff0d7224 */ /* 0x000fe400078e0007 */
[----:B------:R-:W-:Y:S01]  /*1ff50*/  IMAD.MOV.U32 R12, RZ, RZ, 0x3 ;  /* 0x00000003ff0c7424 */ /* 0x000fe200078e00ff */
[----:B------:R-:W-:-:S13]  /*1ff60*/  IADD3 R2, P0, R14, R0, RZ ;  /* 0x000000000e027210 */ /* 0x000fda0007f1e0ff */
[----:B------:R-:W-:Y:S05]  /*1ff70*/  WARPSYNC.COLLECTIVE R15, `(.L_x_5602) ;  /* 0x000000000f087348 */ /* 0x000fea0003c00000 */
[----:B------:R0:W1:Y:S02]  /*1ff80*/  SHFL.IDX P6, R14, R13, R12, R11 ;  /* 0x0000000c0d0e7389 */ /* 0x00006400000c000b */
[----:B01----:R-:W-:Y:S01]  /*1ff90*/  ENDCOLLECTIVE ;  /* 0x000000000000791b */ /* 0x003fe20003800000 */
.L_x_5602:
        /* <DEDUP_REMOVED lines=13> */
.L_x_5603:
[----:B------:R-:W-:Y:S02]  /*20070*/  IMAD.MOV.U32 R13, RZ, RZ, R7 ;  /* 0x000000ffff0d7224 */ /* 0x000fe400078e0007 */
[----:B------:R-:W-:Y:S01]  /*20080*/  IMAD.MOV.U32 R12, RZ, RZ, 0x4 ;  /* 0x00000004ff0c7424 */ /* 0x000fe200078e00ff */
[----:B------:R-:W-:-:S13]  /*20090*/  IADD3 R2, P0, R14, R0, RZ ;  /* 0x000000000e027210 */ /* 0x000fda0007f1e0ff */
[----:B------:R-:W-:Y:S05]  /*200a0*/  WARPSYNC.COLLECTIVE R15, `(.L_x_5604) ;  /* 0x000000000f087348 */ /* 0x000fea0003c00000 */
[----:B------:R0:W1:Y:S02]  /*200b0*/  SHFL.IDX P6, R14, R13, R12, R11 ;  /* 0x0000000c0d0e7389 */ /* 0x00006400000c000b */
[----:B01----:R-:W-:Y:S01]  /*200c0*/  ENDCOLLECTIVE ;  /* 0x000000000000791b */ /* 0x003fe20003800000 */
.L_x_5604:
        /* <DEDUP_REMOVED lines=13> */
.L_x_5605:
[----:B------:R-:W-:Y:S02]  /*201a0*/  IMAD.MOV.U32 R13, RZ, RZ, R7 ;  /* 0x000000ffff0d7224 */ /* 0x000fe400078e0007 */
[----:B------:R-:W-:Y:S01]  /*201b0*/  IMAD.MOV.U32 R12, RZ, RZ, 0x5 ;  /* 0x00000005ff0c7424 */ /* 0x000fe200078e00ff */
[----:B------:R-:W-:-:S13]  /*201c0*/  IADD3 R2, P0, R14, R0, RZ ;  /* 0x000000000e027210 */ /* 0x000fda0007f1e0ff */
[----:B------:R-:W-:Y:S05]  /*201d0*/  WARPSYNC.COLLECTIVE R15, `(.L_x_5606) ;  /* 0x000000000f087348 */ /* 0x000fea0003c00000 */
[----:B------:R0:W1:Y:S02]  /*201e0*/  SHFL.IDX P6, R14, R13, R12, R11 ;  /* 0x0000000c0d0e7389 */ /* 0x00006400000c000b */
[----:B01----:R-:W-:Y:S01]  /*201f0*/  ENDCOLLECTIVE ;  /* 0x000000000000791b */ /* 0x003fe20003800000 */
.L_x_5606:
        /* <DEDUP_REMOVED lines=13> */
.L_x_5607:
[----:B------:R-:W-:Y:S05]  /*202d0*/  BRA `(.L_x_5608) ;  /* 0xffffffa400647947 */ /* 0x000fea000383ffff */
.L_x_5425:
[----:B------:R-:W-:Y:S01]  /*202e0*/  BSSY B0, `(.L_x_5609) ;  /* 0x0000008000007945 */ /* 0x000fe20003800000 */
[----:B------:R-:W-:Y:S01]  /*202f0*/  MOV R13, R16 ;  /* 0x00000010000d7202 */ /* 0x000fe20000000f00 */
[----:B------:R-:W-:Y:S02]  /*20300*/  IMAD.MOV.U32 R12, RZ, RZ, RZ ;  /* 0x000000ffff0c7224 */ /* 0x000fe400078e00ff */
[----:B------:R-:W-:Y:S02]  /*20310*/  IMAD.MOV.U32 R11, RZ, RZ, 0x1f ;  /* 0x0000001fff0b7424 */ /* 0x000fe400078e00ff */
[----:B------:R-:W-:-:S07]  /*20320*/  IMAD.MOV.U32 R15, RZ, RZ, -0x1 ;  /* 0xffffffffff0f7424 */ /* 0x000fce00078e00ff */
[----:B01-34-:R-:W-:Y:S05]  /*20330*/  WARPSYNC.COLLECTIVE R15, `(.L_x_5610) ;  /* 0x000000000f087348 */ /* 0x01bfea0003c00000 */
[----:B------:R2:W0:Y:S02]  /*20340*/  SHFL.IDX P6, R14, R13, R12, R11 ;  /* 0x0000000c0d0e7389 */ /* 0x00042400000c000b */
[----:B01234-:R-:W-:Y:S01]  /*20350*/  ENDCOLLECTIVE ;  /* 0x000000000000791b */ /* 0x01ffe20003800000 */
.L_x_5610:
[----:B------:R-:W-:Y:S05]  /*20360*/  BSYNC B0 ;  /* 0x0000000000007941 */ /* 0x000fea0003800000 */
.L_x_5609:
        /* <DEDUP_REMOVED lines=9> */
.L_x_5611:
        /* <DEDUP_REMOVED lines=18> */
.L_x_5612:
[----:B------:R-:W-:Y:S02]  /*20520*/  MOV R12, 0x2 ;  /* 0x00000002000c7802 */ /* 0x000fe40000000f00 */
[----:B------:R-:W-:-:S05]  /*20530*/  SEL R4, R14, RZ, P1 ;  /* 0x000000ff0e047207 */ /* 0x000fca0000800000 */
[----:B------:R-:W-:-:S04]  /*20540*/  IMAD.IADD R4, R17, 0x1, R4 ;  /* 0x0000000111047824 */ /* 0x000fc800078e0204 */
[----:B------:R-:W-:-:S07]  /*20550*/  IMAD.MOV.U32 R13, RZ, RZ, R4 ;  /* 0x000000ffff0d7224 */ /* 0x000fce00078e0004 */
[----:B------:R-:W-:Y:S05]  /*20560*/  WARPSYNC.COLLECTIVE R15, `(.L_x_5613) ;  /* 0x000000000f087348 */ /* 0x000fea0003c00000 */
[----:B------:R0:W1:Y:S02]  /*20570*/  SHFL.UP P6, R14, R13, R12, R11 ;  /* 0x0400000c0d0e7389 */ /* 0x00006400000c000b */
[----:B01----:R-:W-:Y:S01]  /*20580*/  ENDCOLLECTIVE ;  /* 0x000000000000791b */ /* 0x003fe20003800000 */
.L_x_5613:
[----:B------:R-:W-:Y:S01]  /*20590*/  IMAD.MOV.U32 R12, RZ, RZ, 0x4 ;  /* 0x00000004ff0c7424 */ /* 0x000fe200078e00ff */
[----:B------:R-:W-:-:S05]  /*205a0*/  SEL R3, R14, RZ, P2 ;  /* 0x000000ff0e037207 */ /* 0x000fca0001000000 */
[----:B------:R-:W-:-:S04]  /*205b0*/  IMAD.IADD R6, R4, 0x1, R3 ;  /* 0x0000000104067824 */ /* 0x000fc800078e0203 */
[----:B------:R-:W-:-:S07]  /*205c0*/  IMAD.MOV.U32 R13, RZ, RZ, R6 ;  /* 0x000000ffff0d7224 */ /* 0x000fce00078e0006 */
[----:B------:R-:W-:Y:S05]  /*205d0*/  WARPSYNC.COLLECTIVE R15, `(.L_x_5614) ;  /* 0x000000000f087348 */ /* 0x000fea0003c00000 */
[----:B------:R0:W1:Y:S02]  /*205e0*/  SHFL.UP P6, R14, R13, R12, R11 ;  /* 0x0400000c0d0e7389 */ /* 0x00006400000c000b */
[----:B01----:R-:W-:Y:S01]  /*205f0*/  ENDCOLLECTIVE ;  /* 0x000000000000791b */ /* 0x003fe20003800000 */
.L_x_5614:
[----:B------:R-:W-:Y:S01]  /*20600*/  IMAD.MOV.U32 R12, RZ, RZ, 0x8 ;  /* 0x00000008ff0c7424 */ /* 0x000fe200078e00ff */
[----:B------:R-:W-:-:S05]  /*20610*/  SEL R3, R14, RZ, P3 ;  /* 0x000000ff0e037207 */ /* 0x000fca0001800000 */
[----:B------:R-:W-:-:S04]  /*20620*/  IMAD.IADD R2, R6, 0x1, R3 ;  /* 0x0000000106027824 */ /* 0x000fc800078e0203 */
[----:B------:R-:W-:-:S07]  /*20630*/  IMAD.MOV.U32 R13, RZ, RZ, R2 ;  /* 0x000000ffff0d7224 */ /* 0x000fce00078e0002 */
[----:B------:R-:W-:Y:S05]  /*20640*/  WARPSYNC.COLLECTIVE R15, `(.L_x_5615) ;  /* 0x000000000f087348 */ /* 0x000fea0003c00000 */
[----:B------:R0:W1:Y:S02]  /*20650*/  SHFL.UP P6, R14, R13, R12, R11 ;  /* 0x0400000c0d0e7389 */ /* 0x00006400000c000b */
[----:B01----:R-:W-:Y:S01]  /*20660*/  ENDCOLLECTIVE ;  /* 0x000000000000791b */ /* 0x003fe20003800000 */
.L_x_5615:
[----:B------:R-:W-:Y:S01]  /*20670*/  IMAD.MOV.U32 R12, RZ, RZ, 0x10 ;  /* 0x00000010ff0c7424 */ /* 0x000fe200078e00ff */
[----:B------:R-:W-:-:S05]  /*20680*/  SEL R3, R14, RZ, P4 ;  /* 0x000000ff0e037207 */ /* 0x000fca0002000000 */
[----:B------:R-:W-:-:S04]  /*20690*/  IMAD.IADD R3, R2, 0x1, R3 ;  /* 0x0000000102037824 */ /* 0x000fc800078e0203 */
[----:B------:R-:W-:-:S07]  /*206a0*/  IMAD.MOV.U32 R13, RZ, RZ, R3 ;  /* 0x000000ffff0d7224 */ /* 0x000fce00078e0003 */
[----:B------:R-:W-:Y:S05]  /*206b0*/  WARPSYNC.COLLECTIVE R15, `(.L_x_5616) ;  /* 0x000000000f087348 */ /* 0x000fea0003c00000 */
[----:B------:R0:W1:Y:S02]  /*206c0*/  SHFL.UP P6, R14, R13, R12, R11 ;  /* 0x0400000c0d0e7389 */ /* 0x00006400000c000b */
[----:B01----:R-:W-:Y:S01]  /*206d0*/  ENDCOLLECTIVE ;  /* 0x000000000000791b */ /* 0x003fe20003800000 */
.L_x_5616:
        /* <DEDUP_REMOVED lines=8> */
.L_x_5617:
[----:B------:R-:W-:Y:S05]  /*20760*/  BRA `(.L_x_5618) ;  /* 0xffffffa400c47947 */ /* 0x000fea000383ffff */
.L_x_5430:
[----:B------:R-:W-:Y:S01]  /*20770*/  BSSY B0, `(.L_x_5619) ;  /* 0x0000008000007945 */ /* 0x000fe20003800000 */
[----:B-----5:R-:W-:Y:S01]  /*20780*/  IMAD.MOV.U32 R13, RZ, RZ, R17 ;  /* 0x000000ffff0d7224 */ /* 0x020fe200078e0011 */
[----:B------:R-:W-:Y:S01]  /*20790*/  MOV R15, 0xffffffff ;  /* 0xffffffff000f7802 */ /* 0x000fe20000000f00 */
[----:B------:R-:W-:Y:S02]  /*207a0*/  IMAD.MOV.U32 R12, RZ, RZ, 0x1 ;  /* 0x00000001ff0c7424 */ /* 0x000fe400078e00ff */
[----:B------:R-:W-:-:S07]  /*207b0*/  IMAD.MOV.U32 R11, RZ, RZ, RZ ;  /* 0x000000ffff0b7224 */ /* 0x000fce00078e00ff */
[----:B01----:R-:W-:Y:S05]  /*207c0*/  WARPSYNC.COLLECTIVE R15, `(.L_x_5620) ;  /* 0x000000000f087348 */ /* 0x003fea0003c00000 */
[----:B------:R2:W3:Y:S02]  /*207d0*/  SHFL.UP P6, R14, R13, R12, R11 ;  /* 0x0400000c0d0e7389 */ /* 0x0004e400000c000b */
[----:B0123--:R-:W-:Y:S01]  /*207e0*/  ENDCOLLECTIVE ;  /* 0x000000000000791b */ /* 0x00ffe20003800000 */
.L_x_5620:
[----:B------:R-:W-:Y:S05]  /*207f0*/  BSYNC B0 ;  /* 0x0000000000007941 */ /* 0x000fea0003800000 */
.L_x_5619:
        /* <DEDUP_REMOVED lines=8> */
.L_x_5621:
[----:B------:R-:W-:Y:S01]  /*20880*/  IMAD.MOV.U32 R12, RZ, RZ, 0x4 ;  /* 0x00000004ff0c7424 */ /* 0x000fe200078e00ff */
[----:B------:R-:W-:-:S05]  /*20890*/  SEL R2, R14, RZ, P2 ;  /* 0x000000ff0e027207 */ /* 0x000fca0001000000 */
[----:B------:R-:W-:-:S04]  /*208a0*/  IMAD.IADD R2, R13, 0x1, R2 ;  /* 0x000000010d027824 */ /* 0x000fc800078e0202 */
[----:B------:R-:W-:-:S07]  /*208b0*/  IMAD.MOV.U32 R13, RZ, RZ, R2 ;  /* 0x000000ffff0d7224 */ /* 0x000fce00078e0002 */
[----:B------:R-:W-:Y:S05]  /*208c0*/  WARPSYNC.COLLECTIVE R15, `(.L_x_5622) ;  /* 0x000000000f087348 */ /* 0x000fea0003c00000 */
[----:B------:R0:W1:Y:S02]  /*208d0*/  SHFL.UP P6, R14, R13, R12, R11 ;  /* 0x0400000c0d0e7389 */ /* 0x00006400000c000b */
[----:B01----:R-:W-:Y:S01]  /*208e0*/  ENDCOLLECTIVE ;  /* 0x000000000000791b */ /* 0x003fe20003800000 */
.L_x_5622:
[----:B------:R-:W-:Y:S01]  /*208f0*/  IMAD.MOV.U32 R12, RZ, RZ, 0x8 ;  /* 0x00000008ff0c7424 */ /* 0x000fe200078e00ff */
[----:B------:R-:W-:-:S05]  /*20900*/  SEL R3, R14, RZ, P3 ;  /* 0x000000ff0e037207 */ /* 0x000fca0001800000 */
[----:B------:R-:W-:-:S04]  /*20910*/  IMAD.IADD R3, R2, 0x1, R3 ;  /* 0x0000000102037824 */ /* 0x000fc800078e0203 */
[----:B------:R-:W-:-:S07]  /*20920*/  IMAD.MOV.U32 R13, RZ, RZ, R3 ;  /* 0x000000ffff0d7224 */ /* 0x000fce00078e0003 */
[----:B------:R-:W-:Y:S05]  /*20930*/  WARPSYNC.COLLECTIVE R15, `(.L_x_5623) ;  /* 0x000000000f087348 */ /* 0x000fea0003c00000 */
[----:B------:R0:W1:Y:S02]  /*20940*/  SHFL.UP P6, R14, R13, R12, R11 ;  /* 0x0400000c0d0e7389 */ /* 0x00006400000c000b */
[----:B01----:R-:W-:Y:S01]  /*20950*/  ENDCOLLECTIVE ;  /* 0x000000000000791b */ /* 0x003fe20003800000 */
.L_x_5623:
[----:B------:R-:W-:Y:S01]  /*20960*/  IMAD.MOV.U32 R12, RZ, RZ, 0x10 ;  /* 0x00000010ff0c7424 */ /* 0x000fe200078e00ff */
[----:B------:R-:W-:-:S05]  /*20970*/  SEL R4, R14, RZ, P4 ;  /* 0x000000ff0e047207 */ /* 0x000fca0002000000 */
[----:B------:R-:W-:-:S04]  /*20980*/  IMAD.IADD R4, R3, 0x1, R4 ;  /* 0x0000000103047824 */ /* 0x000fc800078e0204 */
[----:B------:R-:W-:-:S07]  /*20990*/  IMAD.MOV.U32 R13, RZ, RZ, R4 ;  /* 0x000000ffff0d7224 */ /* 0x000fce00078e0004 */
[----:B------:R-:W-:Y:S05]  /*209a0*/  WARPSYNC.COLLECTIVE R15, `(.L_x_5624) ;  /* 0x000000000f087348 */ /* 0x000fea0003c00000 */
[----:B------:R0:W1:Y:S02]  /*209b0*/  SHFL.UP P6, R14, R13, R12, R11 ;  /* 0x0400000c0d0e7389 */ /* 0x00006400000c000b */
[----:B01----:R-:W-:Y:S01]  /*209c0*/  ENDCOLLECTIVE ;  /* 0x000000000000791b */ /* 0x003fe20003800000 */
.L_x_5624:
[----:B------:R-:W-:Y:S01]  /*209d0*/  IMAD.MOV.U32 R12, RZ, RZ, 0x1f ;  /* 0x0000001fff0c7424 */ /* 0x000fe200078e00ff */
[----:B------:R-:W-:Y:S02]  /*209e0*/  MOV R11, 0x1f ;  /* 0x0000001f000b7802 */ /* 0x000fe40000000f00 */
[----:B------:R-:W-:-:S05]  /*209f0*/  SEL R3, R14, RZ, P5 ;  /* 0x000000ff0e037207 */ /* 0x000fca0002800000 */
[----:B------:R-:W-:-:S04]  /*20a00*/  IMAD.IADD R2, R4, 0x1, R3 ;  /* 0x0000000104027824 */ /* 0x000fc800078e0203 */
[----:B------:R-:W-:-:S07]  /*20a10*/  IMAD.MOV.U32 R13, RZ, RZ, R2 ;  /* 0x000000ffff0d7224 */ /* 0x000fce00078e0002 */
[----:B------:R-:W-:Y:S05]  /*20a20*/  WARPSYNC.COLLECTIVE R15, `(.L_x_5625) ;  /* 0x000000000f087348 */ /* 0x000fea0003c00000 */
[----:B------:R0:W1:Y:S02]  /*20a30*/  SHFL.IDX P6, R14, R13, R12, R11 ;  /* 0x0000000c0d0e7389 */ /* 0x00006400000c000b */
[----:B01----:R-:W-:Y:S01]  /*20a40*/  ENDCOLLECTIVE ;  /* 0x000000000000791b */ /* 0x003fe20003800000 */
.L_x_5625:
[----:B------:R-:W-:Y:S05]  /*20a50*/  BRA `(.L_x_5626) ;  /* 0xffffffa400a47947 */ /* 0x000fea000383ffff */
.L_x_5432:
[----:B------:R-:W-:Y:S01]  /*20a60*/  BSSY B0, `(.L_x_5627) ;  /* 0x0000006000007945 */ /* 0x000fe20003800000 */
[----:B------:R-:W-:Y:S01]  /*20a70*/  PLOP3.LUT P6, PT, P6, PT, PT, 0x8, 0x0 ;  /* 0x000000000000781c */ /* 0x000fe200037ce170 */
[----:B------:R-:W-:-:S12]  /*20a80*/  IMAD.MOV.U32 R15, RZ, RZ, -0x1 ;  /* 0xffffffffff0f7424 */ /* 0x000fd800078e00ff */
[----:B01----:R-:W-:Y:S05]  /*20a90*/  WARPSYNC.COLLECTIVE R15, `(.L_x_5628) ;  /* 0x000000000f087348 */ /* 0x003fea0003c00000 */
[----:B------:R-:W-:Y:S01]  /*20aa0*/  VOTE.ANY R14, PT, P6 ;  /* 0x00000000000e7806 */ /* 0x000fe200030e0100 */
[----:B01----:R-:W-:Y:S06]  /*20ab0*/  ENDCOLLECTIVE ;  /* 0x000000000000791b */ /* 0x003fec0003800000 */
.L_x_5628:
[----:B------:R-:W-:Y:S05]  /*20ac0*/  BSYNC B0 ;  /* 0x0000000000007941 */ /* 0x000fea0003800000 */
.L_x_5627:
        /* <DEDUP_REMOVED lines=9> */
.L_x_5629:
[----:B------:R-:W-:Y:S01]  /*20b60*/  IMAD.MOV.U32 R17, RZ, RZ, R14 ;  /* 0x000000ffff117224 */ /* 0x000fe200078e000e */
[----:B------:R-:W-:Y:S06]  /*20b70*/  BRA `(.L_x_5630) ;  /* 0xffffffa400947947 */ /* 0x000fec000383ffff */
.L_x_5434:
[----:B------:R-:W-:Y:S01]  /*20b80*/  BSSY B0, `(.L_x_5631) ;  /* 0x0000007000007945 */ /* 0x000fe20003800000 */
[----:B------:R-:W-:Y:S02]  /*20b90*/  IMAD.MOV.U32 R13, RZ, RZ, R2 ;  /* 0x000000ffff0d7224 */ /* 0x000fe400078e0002 */
[----:B------:R-:W-:Y:S02]  /*20ba0*/  IMAD.MOV.U32 R11, RZ, RZ, 0x1f ;  /* 0x0000001fff0b7424 */ /* 0x000fe400078e00ff */
[----:B------:R-:W-:-:S07]  /*20bb0*/  IMAD.MOV.U32 R15, RZ, RZ, -0x1 ;  /* 0xffffffffff0f7424 */ /* 0x000fce00078e00ff */
[----:B0123--:R-:W-:Y:S05]  /*20bc0*/  WARPSYNC.COLLECTIVE R15, `(.L_x_5632) ;  /* 0x000000000f087348 */ /* 0x00ffea0003c00000 */
[----:B------:R4:W0:Y:S02]  /*20bd0*/  SHFL.IDX P6, R14, R13, R12, R11 ;  /* 0x0000000c0d0e7389 */ /* 0x00082400000c000b */
[----:B01234-:R-:W-:Y:S01]  /*20be0*/  ENDCOLLECTIVE ;  /* 0x000000000000791b */ /* 0x01ffe20003800000 */
.L_x_5632:
[----:B------:R-:W-:Y:S05]  /*20bf0*/  BSYNC B0 ;  /* 0x0000000000007941 */ /* 0x000fea0003800000 */
.L_x_5631:
[----:B------:R-:W-:Y:S05]  /*20c00*/  BRA `(.L_x_5433) ;  /* 0xffffffa4008c7947 */ /* 0x000fea000383ffff */
.L_x_5438:
[----:B0-----:R0:W1:Y:S02]  /*20c10*/  SYNCS.PHASECHK.TRANS64.TRYWAIT P0, [R5+URZ+0x22820], R0 ;  /* 0x02282000050075a7 */ /* 0x001064000800017f */
[----:B-1----:R-:W-:Y:S05]  /*20c20*/  @!P0 NANOSLEEP.SYNCS 0x989680 ;  /* 0x009896800000895d */ /* 0x002fea0003900000 */
[----:B------:R-:W1:Y:S02]  /*20c30*/  @!P0 SYNCS.PHASECHK.TRANS64 P0, [R5+URZ+0x22820], R0 ;  /* 0x02282000050085a7 */ /* 0x000e64000800007f */
[----:B-1----:R-:W-:Y:S05]  /*20c40*/  @!P0 BRA `(.L_x_5438) ;  /* 0xfffffffc00f08947 */ /* 0x002fea000383ffff */
[----:B------:R-:W-:Y:S05]  /*20c50*/  BRA `(.L_x_5633) ;  /* 0xffffffac00047947 */ /* 0x000fea000383ffff */
.L_x_5439:
        /* <DEDUP_REMOVED lines=11> */
.L_x_5635:
[----:B------:R-:W-:Y:S05]  /*20d10*/  BSYNC B0 ;  /* 0x0000000000007941 */ /* 0x000fea0003800000 */
.L_x_5634:
[----:B------:R-:W-:Y:S05]  /*20d20*/  BRA `(.L_x_5636) ;  /* 0xffffffa800ec7947 */ /* 0x000fea000383ffff */
.L_x_5440:
[----:B------:R-:W-:Y:S01]  /*20d30*/  BSSY B0, `(.L_x_5637) ;  /* 0x0000006000007945 */ /* 0x000fe20003800000 */
[----:B------:R-:W-:-:S07]  /*20d40*/  IMAD.MOV.U32 R15, RZ, RZ, -0x1 ;  /* 0xffffffffff0f7424 */ /* 0x000fce00078e00ff */
[----:B0-234-:R-:W-:Y:S05]  /*20d50*/  WARPSYNC.COLLECTIVE R15, `(.L_x_5638) ;  /* 0x000000000f0c7348 */ /* 0x01dfea0003c00000 */
[----:B------:R-:W-:Y:S02]  /*20d60*/  ELECT P6, UR62, PT ;  /* 0x00000000003e782f */ /* 0x000fe400038c0000 */
[----:B------:R-:W-:Y:S01]  /*20d70*/  MOV R14, UR62 ;  /* 0x0000003e000e7c02 */ /* 0x000fe20008000f00 */
[----:B0-234-:R-:W-:Y:S10]  /*20d80*/  ENDCOLLECTIVE ;  /* 0x000000000000791b */ /* 0x01dff40003800000 */
.L_x_5638:
[----:B------:R-:W-:Y:S05]  /*20d90*/  BSYNC B0 ;  /* 0x0000000000007941 */ /* 0x000fea0003800000 */
.L_x_5637:
[----:B------:R-:W-:Y:S05]  /*20da0*/  BRA `(.L_x_5639) ;  /* 0xffffffa800e07947 */ /* 0x000fea000383ffff */
.L_x_5442:
[----:B0-----:R0:W1:Y:S02]  /*20db0*/  SYNCS.PHASECHK.TRANS64.TRYWAIT P1, [R3+URZ+0x22840], R2 ;  /* 0x02284002030075a7 */ /* 0x001064000802017f */
[----:B-1----:R-:W-:Y:S05]  /*20dc0*/  @!P1 NANOSLEEP.SYNCS 0x989680 ;  /* 0x009896800000995d */ /* 0x002fea0003900000 */
[----:B------:R-:W1:Y:S02]  /*20dd0*/  @!P1 SYNCS.PHASECHK.TRANS64 P1, [R3+URZ+0x22840], R2 ;  /* 0x02284002030095a7 */ /* 0x000e64000802007f */
[----:B-1----:R-:W-:Y:S05]  /*20de0*/  @!P1 BRA `(.L_x_5442) ;  /* 0xfffffffc00f09947 */ /* 0x002fea000383ffff */
[----:B------:R-:W-:Y:S05]  /*20df0*/  BRA `(.L_x_5640) ;  /* 0xffffffa800fc7947 */ /* 0x000fea000383ffff */
.L_x_5444:
[----:B-1----:R1:W0:Y:S02]  /*20e00*/  SYNCS.PHASECHK.TRANS64.TRYWAIT P1, [R5+URZ+0x22840], R0 ;  /* 0x02284000050075a7 */ /* 0x002224000802017f */
[----:B0-----:R-:W-:Y:S05]  /*20e10*/  @!P1 NANOSLEEP.SYNCS 0x989680 ;  /* 0x009896800000995d */ /* 0x001fea0003900000 */
[----:B------:R-:W0:Y:S02]  /*20e20*/  @!P1 SYNCS.PHASECHK.TRANS64 P1, [R5+URZ+0x22840], R0 ;  /* 0x02284000050095a7 */ /* 0x000e24000802007f */
[----:B0-----:R-:W-:Y:S05]  /*20e30*/  @!P1 BRA `(.L_x_5444) ;  /* 0xfffffffc00f09947 */ /* 0x001fea000383ffff */
[----:B------:R-:W-:Y:S05]  /*20e40*/  BRA `(.L_x_5641) ;  /* 0xffffffac00087947 */ /* 0x000fea000383ffff */
.L_x_5446:
[----:B------:R0:W0:Y:S02]  /*20e50*/  SYNCS.PHASECHK.TRANS64.TRYWAIT P1, [R3+URZ+0x22860], R2 ;  /* 0x02286002030075a7 */ /* 0x000024000802017f */
[----:B0-----:R-:W-:Y:S05]  /*20e60*/  @!P1 NANOSLEEP.SYNCS 0x989680 ;  /* 0x009896800000995d */ /* 0x001fea0003900000 */
[----:B------:R-:W0:Y:S02]  /*20e70*/  @!P1 SYNCS.PHASECHK.TRANS64 P1, [R3+URZ+0x22860], R2 ;  /* 0x02286002030095a7 */ /* 0x000e24000802007f */
[----:B0-----:R-:W-:Y:S05]  /*20e80*/  @!P1 BRA `(.L_x_5446) ;  /* 0xfffffffc00f09947 */ /* 0x001fea000383ffff */
[----:B------:R-:W-:Y:S05]  /*20e90*/  BRA `(.L_x_5642) ;  /* 0xffffffac00047947 */ /* 0x000fea000383ffff */
.L_x_5643:
        /* <DEDUP_REMOVED lines=14> */
.L_x_6466:


//--------------------- .text._ZN7cutlass13device_kernelIN5flash11enable_sm90INS1_16FlashAttnFwdSm90INS1_25CollectiveMainloopFwdSm90ILi2EN4cute5tupleIJNS5_1CILi1EEES8_S8_EEENS6_IJNS7_ILi128EEENS7_ILi96EEENS7_ILi64EEEEEELi256ENS_10bfloat16_tEfNS_4arch4Sm90ELb1ELb0ELb1ELb1ELb1ELb0ELb1ELb1ELb0ELb1ELb0ELb0EEENS1_21CollectiveEpilogueFwdINS6_IJSA_NS7_ILi256EEESB_EEES9_SE_SG_Li256ELb1ELb1ELb0ELb0EEENS1_36VarlenDynamicPersistentTileSchedulerILi128ELi96ELi256ELi128ELb0ELb1ELb1ELb1ELb1ELb1EEEEEEEEEvNT_6ParamsE --------------------------
	.section	.text._ZN7cutlass13device_kernelIN5flash11enable_sm90INS1_16FlashAttnFwdSm90INS1_25CollectiveMainloopFwdSm90ILi2EN4cute5tupleIJNS5_1CILi1EEES8_S8_EEENS6_IJNS7_ILi128EEENS7_ILi96EEENS7_ILi64EEEEEELi256ENS_10bfloat16_tEfNS_4arch4Sm90ELb1ELb0ELb1ELb1ELb1ELb0ELb1ELb1ELb0ELb1ELb0ELb0EEENS1_21CollectiveEpilogueFwdINS6_IJSA_NS7_ILi256EEESB_EEES9_SE_SG_Li256ELb1ELb1ELb0ELb0EEENS1_36VarlenDynamicPersistentTileSchedulerILi128ELi96ELi256ELi128ELb0ELb1ELb1ELb1ELb1ELb1EEEEEEEEEvNT_6ParamsE,"ax",@progbits
	.align	128
.text._ZN7cutlass13device_kernelIN5flash11enable_sm90INS1_16FlashAttnFwdSm90INS1_25CollectiveMainloopFwdSm90ILi2EN4cute5tupleIJNS5_1CILi1EEES8_S8_EEENS6_IJNS7_ILi128EEENS7_ILi96EEENS7_ILi64EEEEEELi256ENS_10bfloat16_tEfNS_4arch4Sm90ELb1ELb0ELb1ELb1ELb1ELb0ELb1ELb1ELb0ELb1ELb0ELb0EEENS1_21CollectiveEpilogueFwdINS6_IJSA_NS7_ILi256EEESB_EEES9_SE_SG_Li256ELb1ELb1ELb0ELb0EEENS1_36VarlenDynamicPersistentTileSchedulerILi128ELi96ELi256ELi128ELb0ELb1ELb1ELb1ELb1ELb1EEEEEEEEEvNT_6ParamsE:
        .type           _ZN7cutlass13device_kernelIN5flash11enable_sm90INS1_16FlashAttnFwdSm90INS1_25CollectiveMainloopFwdSm90ILi2EN4cute5tupleIJNS5_1CILi1EEES8_S8_EEENS6_IJNS7_ILi128EEENS7_ILi96EEENS7_ILi64EEEEEELi256ENS_10bfloat16_tEfNS_4arch4Sm90ELb1ELb0ELb1ELb1ELb1ELb0ELb1ELb1ELb0ELb1ELb0ELb0EEENS1_21CollectiveEpilogueFwdINS6_IJSA_NS7_ILi256EEESB_EEES9_SE_SG_Li256ELb1ELb1ELb0ELb0EEENS1_36VarlenDynamicPersistentTileSchedulerILi128ELi96ELi256ELi128ELb0ELb1ELb1ELb1ELb1ELb1EEEEEEEEEvNT_6ParamsE,@function
        .size           _ZN7cutlass13device_kernelIN5flash11enable_sm90INS1_16FlashAttnFwdSm90INS1_25CollectiveMainloopFwdSm90ILi2EN4cute5tupleIJNS5_1CILi1EEES8_S8_EEENS6_IJNS7_ILi128EEENS7_ILi96EEENS7_ILi64EEEEEELi256ENS_10bfloat16_tEfNS_4arch4Sm90ELb1ELb0ELb1ELb1ELb1ELb0ELb1ELb1ELb0ELb1ELb0ELb0EEENS1_21CollectiveEpilogueFwdINS6_IJSA_NS7_ILi256EEESB_EEES9_SE_SG_Li256ELb1ELb1ELb0ELb0EEENS1_36VarlenDynamicPersistentTileSchedulerILi128ELi96ELi256ELi128ELb0ELb1ELb1ELb1ELb1ELb1EEEEEEEEEvNT_6ParamsE,(.L_x_6467 - _ZN7cutlass13device_kernelIN5flash11enable_sm90INS1_16FlashAttnFwdSm90INS1_25CollectiveMainloopFwdSm90ILi2EN4cute5tupleIJNS5_1CILi1EEES8_S8_EEENS6_IJNS7_ILi128EEENS7_ILi96EEENS7_ILi64EEEEEELi256ENS_10bfloat16_tEfNS_4arch4Sm90ELb1ELb0ELb1ELb1ELb1ELb0ELb1ELb1ELb0ELb1ELb0ELb0EEENS1_21CollectiveEpilogueFwdINS6_IJSA_NS7_ILi256EEESB_EEES9_SE_SG_Li256ELb1ELb1ELb0ELb0EEENS1_36VarlenDynamicPersistentTileSchedulerILi128ELi96ELi256ELi128ELb0ELb1ELb1ELb1ELb1ELb1EEEEEEEEEvNT_6ParamsE)
        .other          _ZN7cutlass13device_kernelIN5flash11enable_sm90INS1_16FlashAttnFwdSm90INS1_25CollectiveMainloopFwdSm90ILi2EN4cute5tupleIJNS5_1CILi1EEES8_S8_EEENS6_IJNS7_ILi128EEENS7_ILi96EEENS7_ILi64EEEEEELi256ENS_10bfloat16_tEfNS_4arch4Sm90ELb1ELb0ELb1ELb1ELb1ELb0ELb1ELb1ELb0ELb1ELb0ELb0EEENS1_21CollectiveEpilogueFwdINS6_IJSA_NS7_ILi256EEESB_EEES9_SE_SG_Li256ELb1ELb1ELb0ELb0EEENS1_36VarlenDynamicPersistentTileSchedulerILi128ELi96ELi256ELi128ELb0ELb1ELb1ELb1ELb1ELb1EEEEEEEEEvNT_6ParamsE,@"STO_CUDA_ENTRY STV_DEFAULT"
_ZN7cutlass13device_kernelIN5flash11enable_sm90INS1_16FlashAttnFwdSm90INS1_25CollectiveMainloopFwdSm90ILi2EN4cute5tupleIJNS5_1CILi1EEES8_S8_EEENS6_IJNS7_ILi128EEENS7_ILi96EEENS7_ILi64EEEEEELi256ENS_10bfloat16_tEfNS_4arch4Sm90ELb1ELb0ELb1ELb1ELb1ELb0ELb1ELb1ELb0ELb1ELb0ELb0EEENS1_21CollectiveEpilogueFwdINS6_IJSA_NS7_ILi256EEESB_EEES9_SE_SG_Li256ELb1ELb1ELb0ELb0EEENS1_36VarlenDynamicPersistentTileSchedulerILi128ELi96ELi256ELi128ELb0ELb1ELb1ELb1ELb1ELb1EEEEEEEEEvNT_6ParamsE:
        /* <DEDUP_REMOVED lines=47> */
.L_x_5644:
        /* <DEDUP_REMOVED lines=22> */
.L_x_5645:
        /* <DEDUP_REMOVED lines=18> */
.L_x_5646:
        /* <DEDUP_REMOVED lines=22> */
.L_x_5647:
        /* <DEDUP_REMOVED lines=23> */
.L_x_5648:
        /* <DEDUP_REMOVED lines=10> */
.L_x_5650:
        /* <DEDUP_REMOVED lines=20> */
[----:B------:R-:W-:Y:S01]  /*0a20*/  IMAD.MOV.U32 R225, RZ, RZ, RZ ;  /* 0x000000ffffe17224 */ /* 0x000fe200078e00ff */
[----:B------:R-:W-:Y:S01]  /*0a30*/  R2UR UR6, R14 ;  /* 0x000000000e0672ca */ /* 0x000fe200000e0000 */
[----:B------:R-:W0:Y:S01]  /*0a40*/  S2R R0, SR_TID.X ;  /* 0x0000000000007919 */ /* 0x000e220000002100 */
[----:B------:R-:W-:Y:S01]  /*0a50*/  UMOV UR39, URZ ;  /* 0x0000003f00277c82 */ /* 0x000fe20008000000 */
[----:B------:R-:W-:Y:S01]  /*0a60*/  UMOV UR38, URZ ;  /* 0x0000003f00267c82 */ /* 0x000fe20008000000 */
[----:B0-----:R-:W-:-:S05]  /*0a70*/  VIADD R12, R0, 0xffffff80 ;  /* 0xffffff80000c7836 */ /* 0x001fca0000000000 */
[----:B------:R-:W-:-:S04]  /*0a80*/  SHF.R.S32.HI R0, RZ, 0x1f, R12 ;  /* 0x0000001fff007819 */ /* 0x000fc8000001140c */
[CC--:B------:R-:W-:Y:S02]  /*0a90*/  LEA.HI R4, R0.reuse, R12.reuse, RZ, 0x5 ;  /* 0x0000000c00047211 */ /* 0x0c0fe400078f28ff */
[CC--:B------:R-:W-:Y:S02]  /*0aa0*/  LEA.HI R3, R0.reuse, R12.reuse, RZ, 0x4 ;  /* 0x0000000c00037211 */ /* 0x0c0fe400078f20ff */
[----:B------:R-:W-:Y:S01]  /*0ab0*/  LEA.HI R11, R0, R12, RZ, 0x2 ;  /* 0x0000000c000b7211 */ /* 0x000fe200078f10ff */
[----:B------:R-:W-:Y:S01]  /*0ac0*/  IMAD.SHL.U32 R5, R4, 0x20, RZ ;  /* 0x0000002004057824 */ /* 0x000fe200078e00ff */
[----:B------:R-:W-:Y:S02]  /*0ad0*/  LOP3.LUT R4, R3, 0x3fffff0, RZ, 0xc0, !PT ;  /* 0x03fffff003047812 */ /* 0x000fe400078ec0ff */
[----:B------:R-:W-:Y:S02]  /*0ae0*/  SHF.R.S32.HI R6, RZ, 0x4, R3 ;  /* 0x00000004ff067819 */ /* 0x000fe40000011403 */
[----:B------:R-:W-:Y:S01]  /*0af0*/  LOP3.LUT R11, R11, 0xfffffffc, RZ, 0xc0, !PT ;  /* 0xfffffffc0b0b7812 */ /* 0x000fe200078ec0ff */
[----:B------:R-:W-:Y:S01]  /*0b00*/  IMAD.IADD R4, R12, 0x1, -R4 ;  /* 0x000000010c047824 */ /* 0x000fe200078e0a04 */
[----:B------:R-:W-:-:S02]  /*0b10*/  LEA.HI R3, R3, R6, RZ, 0x1 ;  /* 0x0000000603037211 */ /* 0x000fc400078f08ff */
[----:B------:R-:W-:Y:S01]  /*0b20*/  LOP3.LUT R5, R5, 0xfffffc00, RZ, 0xc0, !PT ;  /* 0xfffffc0005057812 */ /* 0x000fe200078ec0ff */
[----:B------:R-:W-:Y:S01]  /*0b30*/  IMAD.IADD R11, R12, 0x1, -R11 ;  /* 0x000000010c0b7824 */ /* 0x000fe200078e0a0b */
[----:B------:R-:W-:Y:S02]  /*0b40*/  LOP3.LUT R3, R3, 0x1ffffffe, RZ, 0xc0, !PT ;  /* 0x1ffffffe03037812 */ /* 0x000fe400078ec0ff */
[----:B------:R-:W-:Y:S02]  /*0b50*/  LEA R4, R4, R5, 0x6 ;  /* 0x0000000504047211 */ /* 0x000fe400078e30ff */
        /* <DEDUP_REMOVED lines=14> */
[----:B------:R-:W-:-:S02]  /*0c40*/  IADD3 R220, R12, -R220, RZ ;  /* 0x800000dc0cdc7210 */ /* 0x000fc40007ffe0ff */
[----:B------:R-:W-:Y:S02]  /*0c50*/  SHF.R.S32.HI R7, RZ, 0x1f, R226 ;  /* 0x0000001fff077819 */ /* 0x000fe400000114e2 */
[----:B------:R-:W-:Y:S01]  /*0c60*/  LOP3.LUT R2, R2, 0x3fffffe, RZ, 0xc0, !PT ;  /* 0x03fffffe02027812 */ /* 0x000fe200078ec0ff */
[----:B------:R-:W-:Y:S01]  /*0c70*/  IMAD.SHL.U32 R200, R220, 0x8, RZ ;  /* 0x00000008dcc87824 */ /* 0x000fe200078e00ff */
[CC--:B------:R-:W-:Y:S02]  /*0c80*/  LEA.HI R8, R7.reuse, R226.reuse, RZ, 0x2 ;  /* 0x000000e207087211 */ /* 0x0c0fe400078f10ff */
        /* <DEDUP_REMOVED lines=17> */
[----:B------:R-:W-:-:S03]  /*0da0*/  SHF.R.S32.HI R0, RZ, 0x1f, R219 ;  /* 0x0000001fff007819 */ /* 0x000fc600000114db */
[----:B------:R-:W-:Y:S02]  /*0db0*/  IMAD R228, R2, 0x40, R7 ;  /* 0x0000004002e47824 */ /* 0x000fe400078e0207 */
[----:B------:R-:W-:Y:S02]  /*0dc0*/  IMAD.U32 R2, RZ, RZ, UR4 ;  /* 0x00000004ff027e24 */ /* 0x000fe4000f8e00ff */
[----:B------:R-:W-:Y:S02]  /*0dd0*/  IMAD.MOV.U32 R7, RZ, RZ, R15 ;  /* 0x000000ffff077224 */ /* 0x000fe400078e000f */
[----:B------:R-:W-:Y:S01]  /*0de0*/  IMAD R215, R215, 0x8, R228 ;  /* 0x00000008d7d77824 */ /* 0x000fe200078e02e4 */
[----:B------:R0:W-:Y:S02]  /*0df0*/  STL [R1], R2 ;  /* 0x0000000201007387 */ /* 0x0001e40000100800 */
[----:B0-----:R-:W-:-:S07]  /*0e00*/  SHF.R.S32.HI R2, RZ, 0x1f, R217 ;  /* 0x0000001fff027819 */ /* 0x001fce00000114d9 */
.L_x_5711:
[----:B012-4-:R-:W0:Y:S01]  /*0e10*/  LDC.64 R2, c[0x0][0xd88] ;  /* 0x00036200ff027b82 */ /* 0x017e220000000a00 */
[----:B------:R-:W-:Y:S01]  /*0e20*/  ULDC.64 UR8, c[0x0][0xb20] ;  /* 0x0002c80000087ab9 */ /* 0x000fe20000000a00 */
[----:B------:R-:W-:Y:S01]  /*0e30*/  ULDC.64 UR10, c[0x0][0xb10] ;  /* 0x0002c400000a7ab9 */ /* 0x000fe20000000a00 */
[----:B0-----:R-:W-:-:S06]  /*0e40*/  IMAD.WIDE R2, R7, 0x4, R2 ;  /* 0x0000000407027825 */ /* 0x001fcc00078e0202 */
[----:B------:R-:W2:Y:S01]  /*0e50*/  LDG.E R2, desc[UR36][R2.64] ;  /* 0x0000002402027981 */ /* 0x000ea2000c1e1900 */
[----:B------:R-:W-:Y:S01]  /*0e60*/  UISETP.NE.U32.AND UP0, UPT, UR8, URZ, UPT ;  /* 0x0000003f0800728c */ /* 0x000fe2000bf05070 */
[----:B------:R-:W-:Y:S01]  /*0e70*/  MOV R7, RZ ;  /* 0x000000ff00077202 */ /* 0x000fe20000000f00 */
[----:B------:R-:W-:Y:S02]  /*0e80*/  UISETP.NE.U32.AND UP1, UPT, UR10, URZ, UPT ;  /* 0x0000003f0a00728c */ /* 0x000fe4000bf25070 */
[----:B------:R-:W-:Y:S02]  /*0e90*/  UISETP.NE.AND.EX UP0, UPT, UR9, URZ, UPT, UP0 ;  /* 0x0000003f0900728c */ /* 0x000fe4000bf05300 */
[----:B------:R-:W-:-:S04]  /*0ea0*/  UISETP.NE.AND.EX UP1, UPT, UR11, URZ, UPT, UP1 ;  /* 0x0000003f0b00728c */ /* 0x000fc8000bf25310 */
[----:B------:R-:W-:Y:S02]  /*0eb0*/  PLOP3.LUT P0, PT, PT, PT, UP0, 0x80, 0x0 ;  /* 0x000000000000781c */ /* 0x000fe40003f0f008 */
[----:B------:R-:W-:Y:S02]  /*0ec0*/  PLOP3.LUT P2, PT, PT, PT, UP1, 0x80, 0x0 ;  /* 0x000000000000781c */ /* 0x000fe40003f4f018 */
[----:B--2---:R-:W-:-:S13]  /*0ed0*/  R2UR UR4, R2 ;  /* 0x00000000020472ca */ /* 0x004fda00000e0000 */
[----:B------:R-:W-:Y:S02]  /*0ee0*/  USHF.R.S32.HI UR7, URZ, 0x1f, UR4 ;  /* 0x0000001f3f077899 */ /* 0x000fe40008011404 */
[----:B------:R-:W-:Y:S01]  /*0ef0*/  IMAD.U32 R221, RZ, RZ, UR4 ;  /* 0x00000004ffdd7e24 */ /* 0x000fe2000f8e00ff */
[----:B------:R-:W-:-:S04]  /*0f00*/  @UP0 ULEA UR8, UP2, UR4, UR8, 0x2 ;  /* 0x0000000804080291 */ /* 0x000fc8000f84103f */
[----:B------:R-:W-:Y:S02]  /*0f10*/  @UP0 ULEA.HI.X UR9, UR4, UR9, UR7, 0x2, UP2 ;  /* 0x0000000904090291 */ /* 0x000fe400090f1407 */
[----:B------:R-:W-:Y:S01]  /*0f20*/  IMAD.U32 R223, RZ, RZ, UR7 ;  /* 0x00000007ffdf7e24 */ /* 0x000fe2000f8e00ff */
[----:B------:R-:W-:Y:S01]  /*0f30*/  @UP1 ULEA UR10, UP0, UR4, UR10, 0x2 ;  /* 0x0000000a040a1291 */ /* 0x000fe2000f80103f */
[----:B------:R-:W-:-:S03]  /*0f40*/  IMAD.U32 R2, RZ, RZ, UR8 ;  /* 0x00000008ff027e24 */ /* 0x000fc6000f8e00ff */
[----:B------:R-:W-:Y:S01]  /*0f50*/  @UP1 ULEA.HI.X UR11, UR4, UR11, UR7, 0x2, UP0 ;  /* 0x0000000b040b1291 */ /* 0x000fe200080f1407 */
[----:B------:R-:W-:Y:S01]  /*0f60*/  IMAD.U32 R3, RZ, RZ, UR9 ;  /* 0x00000009ff037e24 */ /* 0x000fe2000f8e00ff */
[----:B------:R-:W-:Y:S01]  /*0f70*/  ULDC.64 UR8, c[0x0][0x418] ;  /* 0x0001060000087ab9 */ /* 0x000fe20000000a00 */
[----:B------:R-:W-:Y:S01]  /*0f80*/  IMAD.U32 R4, RZ, RZ, UR10 ;  /* 0x0000000aff047e24 */ /* 0x000fe2000f8e00ff */
[----:B------:R-:W-:Y:S01]  /*0f90*/  ULDC UR4, c[0x0][0x424] ;  /* 0x0001090000047ab9 */ /* 0x000fe20000000800 */
[----:B------:R-:W-:Y:S01]  /*0fa0*/  ULDC UR7, c[0x0][0x2f0] ;  /* 0x0000bc0000077ab9 */ /* 0x000fe20000000800 */
[----:B------:R-:W-:Y:S01]  /*0fb0*/  IMAD.U32 R5, RZ, RZ, UR11 ;  /* 0x0000000bff057e24 */ /* 0x000fe2000f8e00ff */
[----:B------:R0:W5:Y:S04]  /*0fc0*/  @P0 LDG.E R7, desc[UR36][R2.64] ;  /* 0x0000002402070981 */ /* 0x000168000c1e1900 */
[----:B------:R0:W5:Y:S01]  /*0fd0*/  @P2 LDG.E R201, desc[UR36][R4.64] ;  /* 0x0000002404c92981 */ /* 0x000162000c1e1900 */
[----:B------:R-:W-:Y:S01]  /*0fe0*/  UISETP.NE.U32.AND UP0, UPT, UR8, URZ, UPT ;  /* 0x0000003f0800728c */ /* 0x000fe2000bf05070 */
[----:B------:R-:W-:-:S03]  /*0ff0*/  IMAD.U32 R222, RZ, RZ, UR6 ;  /* 0x00000006ffde7e24 */ /* 0x000fc6000f8e00ff */
[----:B------:R-:W-:-:S03]  /*1000*/  UISETP.NE.AND.EX UP0, UPT, UR9, URZ, UPT, UP0 ;  /* 0x0000003f0900728c */ /* 0x000fc6000bf05300 */
[----:B------:R-:W-:Y:S01]  /*1010*/  ULDC.64 UR8, c[0x0][0xb18] ;  /* 0x0002c60000087ab9 */ /* 0x000fe20000000a00 */
[----:B------:R-:W-:Y:S01]  /*1020*/  USEL UR4, UR4, 0x1, UP0 ;  /* 0x0000000104047887 */ /* 0x000fe20008000000 */
[----:B------:R-:W-:-:S03]  /*1030*/  ISETP.NE.U32.AND P1, PT, RZ, UR8, PT ;  /* 0x00000008ff007c0c */ /* 0x000fc6000bf25070 */
[----:B------:R-:W-:Y:S01]  /*1040*/  UIMAD UR4, UR4, UR7, URZ ;  /* 0x00000007040472a4 */ /* 0x000fe2000f8e023f */
[----:B------:R-:W-:Y:S01]  /*1050*/  ISETP.NE.AND.EX P1, PT, RZ, UR9, PT, P1 ;  /* 0x00000009ff007c0c */ /* 0x000fe2000bf25310 */
[----:B0--3--:R-:W-:-:S12]  /*1060*/  @P2 BRA `(.L_x_5651) ;  /* 0x0000000000342947 */ /* 0x009fd80003800000 */
[----:B------:R-:W-:Y:S01]  /*1070*/  ULDC.64 UR6, c[0x0][0xaf8] ;  /* 0x0002be0000067ab9 */ /* 0x000fe20000000a00 */
[----:B-----5:R-:W0:Y:S01]  /*1080*/  LDC R201, c[0x0][0x288] ;  /* 0x0000a200ffc97b82 */ /* 0x020e220000000800 */
[----:B------:R-:W-:-:S04]  /*1090*/  ISETP.NE.U32.AND P0, PT, RZ, UR6, PT ;  /* 0x00000006ff007c0c */ /* 0x000fc8000bf05070 */
[----:B------:R-:W-:-:S13]  /*10a0*/  ISETP.NE.AND.EX P0, PT, RZ, UR7, PT, P0 ;  /* 0x00000007ff007c0c */ /* 0x000fda000bf05300 */
[----:B------:R-:W-:Y:S05]  /*10b0*/  @!P0 BRA `(.L_x_5651) ;  /* 0x0000000000208947 */ /* 0x000fea0003800000 */
[----:B------:R-:W-:Y:S01]  /*10c0*/  R2UR UR10, R221 ;  /* 0x00000000dd0a72ca */ /* 0x000fe200000e0000 */
[----:B------:R-:W-:-:S12]  /*10d0*/  ULDC.64 UR6, c[0x0][0xaf8] ;  /* 0x0002be0000067ab9 */ /* 0x000fd80000000a00 */
[----:B------:R-:W-:-:S06]  /*10e0*/  UIMAD.WIDE UR6, UR10, 0x4, UR6 ;  /* 0x000000040a0678a5 */ /* 0x000fcc000f8e0206 */
[----:B------:R-:W-:Y:S01]  /*10f0*/  IMAD.U32 R2, RZ, RZ, UR6 ;  /* 0x00000006ff027e24 */ /* 0x000fe2000f8e00ff */
[----:B------:R-:W-:-:S05]  /*1100*/  MOV R3, UR7 ;  /* 0x0000000700037c02 */ /* 0x000fca0008000f00 */
[----:B0-----:R-:W2:Y:S04]  /*1110*/  LDG.E R201, desc[UR36][R2.64] ;  /* 0x0000002402c97981 */ /* 0x001ea8000c1e1900 */
[----:B------:R-:W2:Y:S02]  /*1120*/  LDG.E R0, desc[UR36][R2.64+0x4] ;  /* 0x0000042402007981 */ /* 0x000ea4000c1e1900 */
[----:B--2---:R-:W-:-:S07]  /*1130*/  IMAD.IADD R201, R0, 0x1, -R201 ;  /* 0x0000000100c97824 */ /* 0x004fce00078e0ac9 */
.L_x_5651:
[----:B------:R-:W-:Y:S01]  /*1140*/  IMAD.U32 R214, RZ, RZ, UR4 ;  /* 0x00000004ffd67e24 */ /* 0x000fe2000f8e00ff */
[----:B------:R-:W-:Y:S06]  /*1150*/  @!P1 BRA `(.L_x_5652) ;  /* 0x0000000000209947 */ /* 0x000fec0003800000 */
[----:B------:R-:W-:Y:S02]  /*1160*/  R2UR UR6, R221 ;  /* 0x00000000dd0672ca */ /* 0x000fe400000e0000 */
[----:B------:R-:W-:-:S11]  /*1170*/  R2UR UR7, R223 ;  /* 0x00000000df0772ca */ /* 0x000fd600000e0000 */
[----:B------:R-:W-:-:S04]  /*1180*/  ULEA UR4, UP0, UR6, UR8, 0x2 ;  /* 0x0000000806047291 */ /* 0x000fc8000f80103f */
[----:B------:R-:W-:Y:S02]  /*1190*/  ULEA.HI.X UR6, UR6, UR9, UR7, 0x2, UP0 ;  /* 0x0000000906067291 */ /* 0x000fe400080f1407 */
[----:B------:R-:W-:-:S04]  /*11a0*/  IMAD.U32 R2, RZ, RZ, UR4 ;  /* 0x00000004ff027e24 */ /* 0x000fc8000f8e00ff */
[----:B------:R-:W-:-:S05]  /*11b0*/  IMAD.U32 R3, RZ, RZ, UR6 ;  /* 0x00000006ff037e24 */ /* 0x000fca000f8e00ff */
[----:B------:R1:W5:Y:S01]  /*11c0*/  LDG.E R214, desc[UR36][R2.64] ;  /* 0x0000002402d67981 */ /* 0x000362000c1e1900 */
[----:B------:R-:W-:Y:S05]  /*11d0*/  BRA `(.L_x_5653) ;  /* 0x0000000000307947 */ /* 0x000fea0003800000 */
.L_x_5652:
[----:B------:R-:W-:Y:S02]  /*11e0*/  ULDC.64 UR6, c[0x0][0xb00] ;  /* 0x0002c00000067ab9 */ /* 0x000fe40000000a00 */
[----:B------:R-:W-:-:S04]  /*11f0*/  ISETP.NE.U32.AND P0, PT, RZ, UR6, PT ;  /* 0x00000006ff007c0c */ /* 0x000fc8000bf05070 */
[----:B------:R-:W-:-:S13]  /*1200*/  ISETP.NE.AND.EX P0, PT, RZ, UR7, PT, P0 ;  /* 0x00000007ff007c0c */ /* 0x000fda000bf05300 */
[----:B------:R-:W-:Y:S05]  /*1210*/  @!P0 BRA `(.L_x_5653) ;  /* 0x0000000000208947 */ /* 0x000fea0003800000 */
[----:B------:R-:W-:Y:S01]  /*1220*/  R2UR UR4, R221 ;  /* 0x00000000dd0472ca */ /* 0x000fe200000e0000 */
[----:B------:R-:W-:-:S12]  /*1230*/  ULDC.64 UR6, c[0x0][0xb00] ;  /* 0x0002c00000067ab9 */ /* 0x000fd80000000a00 */
[----:B------:R-:W-:-:S06]  /*1240*/  UIMAD.WIDE UR6, UR4, 0x4, UR6 ;  /* 0x00000004040678a5 */ /* 0x000fcc000f8e0206 */
[----:B------:R-:W-:Y:S02]  /*1250*/  IMAD.U32 R2, RZ, RZ, UR6 ;  /* 0x00000006ff027e24 */ /* 0x000fe4000f8e00ff */
[----:B------:R-:W-:-:S05]  /*1260*/  IMAD.U32 R3, RZ, RZ, UR7 ;  /* 0x00000007ff037e24 */ /* 0x000fca000f8e00ff */
[----:B------:R-:W2:Y:S04]  /*1270*/  LDG.E R214, desc[UR36][R2.64] ;  /* 0x0000002402d67981 */ /* 0x000ea8000c1e1900 */
[----:B------:R-:W2:Y:S02]  /*1280*/  LDG.E R5, desc[UR36][R2.64+0x4] ;  /* 0x0000042402057981 */ /* 0x000ea4000c1e1900 */
[----:B--2---:R-:W-:-:S07]  /*1290*/  IADD3 R214, -R214, R5, RZ ;  /* 0x00000005d6d67210 */ /* 0x004fce0007ffe1ff */
.L_x_5653:
[----:B------:R-:W2:Y:S01]  /*12a0*/  LDC R0, c[0x0][0x448] ;  /* 0x00011200ff007b82 */ /* 0x000ea20000000800 */
[----:B------:R-:W-:Y:S01]  /*12b0*/  USHF.L.U32 UR61, UR5, 0x7, URZ ;  /* 0x00000007053d7899 */ /* 0x000fe2000800063f */
[----:B-----5:R-:W-:Y:S01]  /*12c0*/  IMAD.IADD R214, R214, 0x1, -R7 ;  /* 0x00000001d6d67824 */ /* 0x020fe200078e0a07 */
[----:B------:R-:W-:Y:S01]  /*12d0*/  CS2R R148, SRZ ;  /* 0x0000000000947805 */ /* 0x000fe2000001ff00 */
[----:B------:R-:W-:Y:S01]  /*12e0*/  IMAD.MOV.U32 R150, RZ, RZ, RZ ;  /* 0x000000ffff967224 */ /* 0x000fe200078e00ff */
[----:B------:R-:W-:Y:S01]  /*12f0*/  UIADD3 UR4, UR61, 0x7f, URZ ;  /* 0x0000007f3d047890 */ /* 0x000fe2000fffe03f */
[----:B------:R-:W-:Y:S02]  /*1300*/  CS2R R146, SRZ ;  /* 0x0000000000927805 */ /* 0x000fe4000001ff00 */
[----:B01----:R-:W-:Y:S02]  /*1310*/  IADD3 R3, R214, 0x60, -R201 ;  /* 0x00000060d6037810 */ /* 0x003fe40007ffe8c9 */
        /* <DEDUP_REMOVED lines=16> */
[----:B--2---:R-:W-:Y:S01]  /*1420*/  ISETP.NE.AND P0, PT, R0, 0x1, PT ;  /* 0x000000010000780c */ /* 0x004fe20003f05270 */
[----:B------:R-:W-:Y:S01]  /*1430*/  IMAD.U32 R0, RZ, RZ, UR4 ;  /* 0x00000004ff007e24 */ /* 0x000fe2000f8e00ff */
        /* <DEDUP_REMOVED lines=11> */
[----:B------:R-:W0:Y:S01]  /*14f0*/  @P0 LDC R2, c[0x0][0x44c] ;  /* 0x00011300ff020b82 */ /* 0x000e220000000800 */
[----:B------:R-:W-:Y:S02]  /*1500*/  CS2R R92, SRZ ;  /* 0x00000000005c7805 */ /* 0x000fe4000001ff00 */
[----:B------:R-:W-:Y:S02]  /*1510*/  CS2R R90, SRZ ;  /* 0x00000000005a7805 */ /* 0x000fe4000001ff00 */
[----:B------:R-:W-:-:S02]  /*1520*/  CS2R R88, SRZ ;  /* 0x0000000000587805 */ /* 0x000fc4000001ff00 */
[----:B------:R-:W-:Y:S02]  /*1530*/  CS2R R86, SRZ ;  /* 0x0000000000567805 */ /* 0x000fe4000001ff00 */
[----:B------:R-:W-:Y:S02]  /*1540*/  CS2R R84, SRZ ;  /* 0x0000000000547805 */ /* 0x000fe4000001ff00 */
[----:B------:R-:W-:Y:S02]  /*1550*/  CS2R R82, SRZ ;  /* 0x0000000000527805 */ /* 0x000fe4000001ff00 */
[----:B------:R-:W-:Y:S01]  /*1560*/  CS2R R80, SRZ ;  /* 0x0000000000507805 */ /* 0x000fe2000001ff00 */
[----:B------:R-:W1:Y:S01]  /*1570*/  @P0 LDC R5, c[0x0][0x450] ;  /* 0x00011400ff050b82 */ /* 0x000e620000000800 */
        /* <DEDUP_REMOVED lines=15> */
[----:B0-----:R-:W-:Y:S01]  /*1670*/  @P0 IMAD.HI.U32 R2, R2, UR4, RZ ;  /* 0x0000000402020c27 */ /* 0x001fe2000f8e00ff */
[----:B------:R-:W-:Y:S02]  /*1680*/  CS2R R48, SRZ ;  /* 0x0000000000307805 */ /* 0x000fe4000001ff00 */
[----:B------:R-:W-:Y:S02]  /*1690*/  CS2R R42, SRZ ;  /* 0x00000000002a7805 */ /* 0x000fe4000001ff00 */
[----:B------:R-:W-:Y:S02]  /*16a0*/  CS2R R44, SRZ ;  /* 0x00000000002c7805 */ /* 0x000fe4000001ff00 */
[----:B------:R-:W-:Y:S02]  /*16b0*/  CS2R R160, SRZ ;  /* 0x0000000000a07805 */ /* 0x000fe4000001ff00 */
[----:B------:R-:W-:-:S02]  /*16c0*/  CS2R R40, SRZ ;  /* 0x0000000000287805 */ /* 0x000fc4000001ff00 */
[----:B------:R-:W-:Y:S02]  /*16d0*/  CS2R R34, SRZ ;  /* 0x0000000000227805 */ /* 0x000fe4000001ff00 */
[----:B------:R-:W-:Y:S02]  /*16e0*/  CS2R R36, SRZ ;  /* 0x0000000000247805 */ /* 0x000fe4000001ff00 */
[----:B-1----:R-:W-:Y:S01]  /*16f0*/  @P0 SHF.R.U32.HI R0, RZ, R5, R2 ;  /* 0x00000005ff000219 */ /* 0x002fe20000011602 */
[----:B------:R-:W-:Y:S01]  /*1700*/  VIADD R2, R214, 0x5f ;  /* 0x0000005fd6027836 */ /* 0x000fe20000000000 */
[----:B------:R-:W-:Y:S02]  /*1710*/  PLOP3.LUT P0, PT, PT, PT, PT, 0x80, 0x0 ;  /* 0x000000000000781c */ /* 0x000fe40003f0f070 */
[----:B------:R-:W-:Y:S02]  /*1720*/  CS2R R162, SRZ ;  /* 0x0000000000a27805 */ /* 0x000fe4000001ff00 */
[----:B------:R-:W-:Y:S01]  /*1730*/  CS2R R32, SRZ ;  /* 0x0000000000207805 */ /* 0x000fe2000001ff00 */
[----:B------:R-:W-:Y:S01]  /*1740*/  IMAD.IADD R0, R3, 0x1, R0 ;  /* 0x0000000103007824 */ /* 0x000fe200078e0200 */
[----:B------:R-:W-:Y:S01]  /*1750*/  CS2R R26, SRZ ;  /* 0x00000000001a7805 */ /* 0x000fe2000001ff00 */
[----:B------:R-:W-:Y:S01]  /*1760*/  IMAD.HI R2, R2, 0x2aaaaaab, RZ ;  /* 0x2aaaaaab02027827 */ /* 0x000fe200078e02ff */
[----:B------:R-:W-:-:S02]  /*1770*/  CS2R R28, SRZ ;  /* 0x00000000001c7805 */ /* 0x000fc4000001ff00 */
[----:B------:R-:W-:Y:S01]  /*1780*/  CS2R R24, SRZ ;  /* 0x0000000000187805 */ /* 0x000fe2000001ff00 */
[----:B------:R-:W-:Y:S01]  /*1790*/  IMAD.HI R0, R0, 0x2aaaaaab, RZ ;  /* 0x2aaaaaab00007827 */ /* 0x000fe200078e02ff */
[----:B------:R-:W-:-:S04]  /*17a0*/  SHF.R.U32.HI R3, RZ, 0x1f, R2 ;  /* 0x0000001fff037819 */ /* 0x000fc80000011602 */
[----:B------:R-:W-:Y:S02]  /*17b0*/  SHF.R.U32.HI R5, RZ, 0x1f, R0 ;  /* 0x0000001fff057819 */ /* 0x000fe40000011600 */
[----:B------:R-:W-:Y:S02]  /*17c0*/  LEA.HI.SX32 R3, R2, R3, 0x1c ;  /* 0x0000000302037211 */ /* 0x000fe400078fe2ff */
[----:B------:R-:W-:-:S04]  /*17d0*/  LEA.HI.SX32 R0, R0, R5, 0x1c ;  /* 0x0000000500007211 */ /* 0x000fc800078fe2ff */
[----:B------:R-:W-:Y:S02]  /*17e0*/  VIMNMX R203, R3, R0, PT ;  /* 0x0000000003cb7248 */ /* 0x000fe40003fe0100 */
[----:B------:R-:W-:Y:S01]  /*17f0*/  CS2R R2, SRZ ;  /* 0x0000000000027805 */ /* 0x000fe2000001ff00 */
[----:B------:R-:W-:Y:S01]  /*1800*/  IMAD.MOV.U32 R0, RZ, RZ, RZ ;  /* 0x000000ffff007224 */ /* 0x000fe200078e00ff */
[----:B------:R-:W-:-:S13]  /*1810*/  ISETP.GE.AND P1, PT, R203, 0x1, PT ;  /* 0x00000001cb00780c */ /* 0x000fda0003f26270 */
[----:B------:R-:W-:Y:S05]  /*1820*/  @!P1 BRA `(.L_x_5654) ;  /* 0x0000009000f09947 */ /* 0x000fea0003800000 */
        /* <DEDUP_REMOVED lines=20> */
[----:B------:R-:W-:Y:S01]  /*1970*/  IMAD.U32 R23, RZ, RZ, UR5 ;  /* 0x00000005ff177e24 */ /* 0x000fe2000f8e00ff */
[----:B------:R-:W-:Y:S01]  /*1980*/  MOV R22, UR4 ;  /* 0x0000000400167c02 */ /* 0x000fe20008000f00 */
        /* <DEDUP_REMOVED lines=17> */
.L_x_5655:
        /* <DEDUP_REMOVED lines=9> */
.L_x_5802:
[----:B------:R-:W2:Y:S01]  /*1b30*/  LDL R2, [R1] ;  /* 0x0000000001027983 */ /* 0x000ea20000100800 */
[----:B------:R-:W-:Y:S05]  /*1b40*/  WARPSYNC.ALL ;  /* 0x0000000000007948 */ /* 0x000fea0003800000 */
[----:B------:R1:W-:Y:S01]  /*1b50*/  BAR.SYNC.DEFER_BLOCKING R208, 0x100 ;  /* 0x000400d00000751d */ /* 0x0003e20000010000 */
[----:B--2---:R-:W-:-:S13]  /*1b60*/  R2UR UR4, R2 ;  /* 0x00000000020472ca */ /* 0x004fda00000e0000 */
[----:B------:R-:W-:-:S05]  /*1b70*/  IMAD.U32 R2, RZ, RZ, UR4 ;  /* 0x00000004ff027e24 */ /* 0x000fca000f8e00ff */
[----:B------:R-:W-:-:S13]  /*1b80*/  ISETP.NE.AND P0, PT, R2, 0x3, PT ;  /* 0x000000030200780c */ /* 0x000fda0003f05270 */
[----:B-1----:R-:W-:Y:S05]  /*1b90*/  @!P0 BRA `(.L_x_5657) ;  /* 0x0000000000048947 */ /* 0x002fea0003800000 */
[----:B------:R-:W-:Y:S01]  /*1ba0*/  BPT.TRAP 0x1 ;  /* 0x000000040000795c */ /* 0x000fe20000300000 */
.L_x_5657:
[----:B------:R-:W-:Y:S01]  /*1bb0*/  ULEA UR6, UR38, UR40, 0x3 ;  /* 0x0000002826067291 */ /* 0x000fe2000f8e183f */
[----:B------:R-:W-:-:S04]  /*1bc0*/  MOV R2, UR39 ;  /* 0x0000002700027c02 */ /* 0x000fc80008000f00 */
[----:B------:R-:W-:-:S04]  /*1bd0*/  SHF.L.U32 R2, R2, 0x1f, RZ ;  /* 0x0000001f02027819 */ /* 0x000fc800000006ff */
[----:B------:R1:W2:Y:S01]  /*1be0*/  SYNCS.PHASECHK.TRANS64.TRYWAIT P1, [UR6+0x32430], R2 ;  /* 0x03243002ff0075a7 */ /* 0x0002a20008020146 */
[----:B------:R-:W-:Y:S05]  /*1bf0*/  @!P0 BRA `(.L_x_5658) ;  /* 0x0000000000048947 */ /* 0x000fea0003800000 */
[----:B------:R-:W-:Y:S01]  /*1c00*/  BPT.TRAP 0x1 ;  /* 0x000000040000795c */ /* 0x000fe20000300000 */
.L_x_5658:
[----:B--2---:R-:W-:Y:S05]  /*1c10*/  @P1 BRA `(.L_x_5659) ;  /* 0x0000000000081947 */ /* 0x004fea0003800000 */
[----:B------:R-:W2:Y:S02]  /*1c20*/  SYNCS.PHASECHK.TRANS64.TRYWAIT P1, [UR6+0x32430], R2 ;  /* 0x03243002ff0075a7 */ /* 0x000ea40008020146 */
[----:B--2---:R-:W-:Y:S05]  /*1c30*/  @!P1 BRA `(.L_x_5660) ;  /* 0x0000012000bc9947 */ /* 0x004fea0003800000 */
.L_x_5659:
        /* <DEDUP_REMOVED lines=40> */
[----:B------:R-:W-:Y:S01]  /*1ec0*/  IMAD.U32 R14, RZ, RZ, UR8 ;  /* 0x00000008ff0e7e24 */ /* 0x000fe2000f8e00ff */
[----:B------:R-:W-:Y:S01]  /*1ed0*/  MOV R15, UR9 ;  /* 0x00000009000f7c02 */ /* 0x000fe20008000f00 */
[----:B------:R-:W-:Y:S02]  /*1ee0*/  WARPGROUP.DEPBAR.LE gsb0, 0x0 ;  /* 0x00008000000079c5 */ /* 0x000fe40000010000 */
[----:B------:R-:W-:-:S06]  /*1ef0*/  WARPGROUP.ARRIVE ;  /* 0x00000000000079c5 */ /* 0x000fcc0000000000 */
[----:B------:R-:W-:Y:S03]  /*1f00*/  HGMMA.64x96x16.F32.BF16 R24, gdesc[UR8], R24, gsb0 ;  /* 0x01600000081879f0 */ /* 0x000fe60008001818 */
[----:B------:R-:W-:Y:S02]  /*1f10*/  WARPGROUP.DEPBAR.LE gsb0, 0x0 ;  /* 0x00008000000079c5 */ /* 0x000fe40000010000 */
[----:B------:R-:W2:Y:S02]  /*1f20*/  SYNCS.PHASECHK.TRANS64.TRYWAIT P1, [UR40+0x32410], R0 ;  /* 0x03241000ff0075a7 */ /* 0x000ea40008020168 */
[----:B--2---:R-:W-:Y:S05]  /*1f30*/  @!P1 BRA `(.L_x_5661) ;  /* 0x0000012000149947 */ /* 0x004fea0003800000 */
.L_x_5803:
[----:B------:R-:W-:Y:S05]  /*1f40*/  @!P0 BRA `(.L_x_5662) ;  /* 0x0000000000048947 */ /* 0x000fea0003800000 */
[----:B------:R-:W-:Y:S01]  /*1f50*/  BPT.TRAP 0x1 ;  /* 0x000000040000795c */ /* 0x000fe20000300000 */
.L_x_5662:
[----:B------:R2:W3:Y:S01]  /*1f60*/  SYNCS.PHASECHK.TRANS64.TRYWAIT P1, [UR6+0x32450], R2 ;  /* 0x03245002ff0075a7 */ /* 0x0004e20008020146 */
[----:B------:R-:W-:Y:S05]  /*1f70*/  @!P0 BRA `(.L_x_5663) ;  /* 0x0000000000048947 */ /* 0x000fea0003800000 */
[----:B------:R-:W-:Y:S01]  /*1f80*/  BPT.TRAP 0x1 ;  /* 0x000000040000795c */ /* 0x000fe20000300000 */
.L_x_5663:
[----:B---3--:R-:W-:Y:S05]  /*1f90*/  @P1 BRA `(.L_x_5664) ;  /* 0x0000000000081947 */ /* 0x008fea0003800000 */
[----:B------:R-:W3:Y:S02]  /*1fa0*/  SYNCS.PHASECHK.TRANS64.TRYWAIT P1, [UR6+0x32450], R2 ;  /* 0x03245002ff0075a7 */ /* 0x000ee40008020146 */
[----:B---3--:R-:W-:Y:S05]  /*1fb0*/  @!P1 BRA `(.L_x_5665) ;  /* 0x00000120000c9947 */ /* 0x008fea0003800000 */
.L_x_5664:
        /* <DEDUP_REMOVED lines=28> */
[----:B------:R-:W-:Y:S01]  /*2180*/  IMAD.U32 R10, RZ, RZ, UR12 ;  /* 0x0000000cff0a7e24 */ /* 0x000fe2000f8e00ff */
        /* <DEDUP_REMOVED lines=113> */
.L_x_5666:
[----:B------:R-:W1:Y:S01]  /*28a0*/  LDC R4, c[0x0][0x448] ;  /* 0x00011200ff047b82 */ /* 0x000e620000000800 */
[----:B------:R-:W-:Y:S01]  /*28b0*/  ULDC UR4, c[0x0][0xad0] ;  /* 0x0002b40000047ab9 */ /* 0x000fe20000000800 */
[----:B------:R-:W-:Y:S01]  /*28c0*/  ULDC UR5, c[0x0][0xa80] ;  /* 0x0002a00000057ab9 */ /* 0x000fe20000000800 */
[----:B------:R-:W-:Y:S01]  /*28d0*/  FMUL.FTZ R24, R24, UR4 ;  /* 0x0000000418187c20 */ /* 0x000fe20008410000 */
[----:B------:R-:W-:Y:S01]  /*28e0*/  FMUL.FTZ R25, R25, UR4 ;  /* 0x0000000419197c20 */ /* 0x000fe20008410000 */
[----:B------:R-:W-:Y:S01]  /*28f0*/  FMUL.FTZ R32, R32, UR4 ;  /* 0x0000000420207c20 */ /* 0x000fe20008410000 */
[----:B------:R-:W-:Y:S01]  /*2900*/  FMUL.FTZ R33, R33, UR4 ;  /* 0x0000000421217c20 */ /* 0x000fe20008410000 */
[----:B------:R2:W3:Y:S01]  /*2910*/  MUFU.TANH R72, R24 ;  /* 0x0000001800487308 */ /* 0x0004e20000002400 */
[----:B------:R-:W-:Y:S01]  /*2920*/  FMUL.FTZ R28, R28, UR4 ;  /* 0x000000041c1c7c20 */ /* 0x000fe20008410000 */
[----:B------:R-:W-:Y:S01]  /*2930*/  FMUL.FTZ R36, R36, UR4 ;  /* 0x0000000424247c20 */ /* 0x000fe20008410000 */
[----:B------:R-:W-:Y:S01]  /*2940*/  FMUL.FTZ R41, R41, UR4 ;  /* 0x0000000429297c20 */ /* 0x000fe20008410000 */
[----:B------:R-:W-:Y:S01]  /*2950*/  FMUL.FTZ R44, R44, UR4 ;  /* 0x000000042c2c7c20 */ /* 0x000fe20008410000 */
[----:B------:R-:W-:Y:S01]  /*2960*/  FMUL.FTZ R37, R37, UR4 ;  /* 0x0000000425257c20 */ /* 0x000fe20008410000 */
[----:B------:R-:W-:Y:S01]  /*2970*/  FMUL.FTZ R45, R45, UR4 ;  /* 0x000000042d2d7c20 */ /* 0x000fe20008410000 */
[----:B------:R-:W-:Y:S01]  /*2980*/  FMUL.FTZ R52, R52, UR4 ;  /* 0x0000000434347c20 */ /* 0x000fe20008410000 */
[----:B------:R4:W5:Y:S01]  /*2990*/  MUFU.TANH R73, R25 ;  /* 0x0000001900497308 */ /* 0x0009620000002400 */
        /* <DEDUP_REMOVED lines=8> */
[----:B-1----:R-:W-:Y:S01]  /*2a20*/  ISETP.NE.AND P6, PT, R4, 0x1, PT ;  /* 0x000000010400780c */ /* 0x002fe20003fc5270 */
[----:B------:R-:W-:-:S02]  /*2a30*/  VIADD R4, R215, UR61 ;  /* 0x0000003dd7047c36 */ /* 0x000fc40008000000 */
        /* <DEDUP_REMOVED lines=11> */
[----:B------:R-:W3:Y:S01]  /*2af0*/  @P6 LDC R5, c[0x0][0x44c] ;  /* 0x00011300ff056b82 */ /* 0x000ee20000000800 */
[----:B------:R-:W-:Y:S01]  /*2b00*/  FMUL.FTZ R49, R49, UR4 ;  /* 0x0000000431317c20 */ /* 0x000fe20008410000 */
[----:B------:R-:W-:Y:S01]  /*2b10*/  MUFU.TANH R28, R28 ;  /* 0x0000001c001c7308 */ /* 0x000fe20000002400 */
[----:B------:R-:W-:Y:S01]  /*2b20*/  FMUL.FTZ R39, R39, UR4 ;  /* 0x0000000427277c20 */ /* 0x000fe20008410000 */
[----:B------:R-:W-:Y:S01]  /*2b30*/  FMUL.FTZ R60, R60, UR4 ;  /* 0x000000043c3c7c20 */ /* 0x000fe20008410000 */
[----:B------:R-:W-:Y:S01]  /*2b40*/  FMUL.FTZ R42, R42, UR4 ;  /* 0x000000042a2a7c20 */ /* 0x000fe20008410000 */
[----:B------:R-:W-:Y:S01]  /*2b50*/  FMUL.FTZ R43, R43, UR4 ;  /* 0x000000042b2b7c20 */ /* 0x000fe20008410000 */
[----:B------:R-:W-:Y:S01]  /*2b60*/  FMUL.FTZ R46, R46, UR4 ;  /* 0x000000042e2e7c20 */ /* 0x000fe20008410000 */
[----:B--2---:R-:W2:Y:S01]  /*2b70*/  @P6 LDC R24, c[0x0][0x450] ;  /* 0x00011400ff186b82 */ /* 0x004ea20000000800 */
        /* <DEDUP_REMOVED lines=15> */
[----:B---3--:R-:W-:-:S04]  /*2c70*/  @P6 IMAD.HI.U32 R5, R4, R5, RZ ;  /* 0x0000000504056227 */ /* 0x008fc800078e00ff */
[----:B------:R-:W-:Y:S01]  /*2c80*/  FMUL.FTZ R71, R71, UR4 ;  /* 0x0000000447477c20 */ /* 0x000fe20008410000 */
[----:B------:R-:W3:Y:S01]  /*2c90*/  MUFU.TANH R44, R44 ;  /* 0x0000002c002c7308 */ /* 0x000ee20000002400 */
[----:B------:R-:W-:Y:S02]  /*2ca0*/  UIADD3 UR10, UR6, 0x32440, URZ ;  /* 0x00032440060a7890 */ /* 0x000fe4000fffe03f */
[----:B------:R-:W-:Y:S02]  /*2cb0*/  ULOP3.LUT UR7, UR7, 0x3000000, URZ, 0xfc, !UPT ;  /* 0x0300000007077892 */ /* 0x000fe4000f8efc3f */
[----:B------:R-:W-:Y:S01]  /*2cc0*/  UPRMT UR10, UR48, 0x654, UR10 ;  /* 0x00000654300a7896 */ /* 0x000fe2000800000a */
[----:B--2---:R-:W-:Y:S01]  /*2cd0*/  @P6 SHF.R.U32.HI R4, RZ, R24, R5 ;  /* 0x00000018ff046219 */ /* 0x004fe20000011605 */
[----:B------:R-:W-:Y:S01]  /*2ce0*/  IMAD R5, R203, -0x60, R214 ;  /* 0xffffffa0cb057824 */ /* 0x000fe200078e02d6 */
[----:B------:R-:W-:Y:S01]  /*2cf0*/  MUFU.TANH R37, R37 ;  /* 0x0000002500257308 */ /* 0x000fe20000002400 */
[----:B------:R-:W-:-:S02]  /*2d00*/  UIMAD UR4, UR38, 0xc00, UR7 ;  /* 0x00000c00260478a4 */ /* 0x000fc4000f8e0207 */
[----:B------:R-:W2:Y:S01]  /*2d10*/  SHFL.IDX PT, R21, R4, RZ, 0x1c1f ;  /* 0x001c1fff04157589 */ /* 0x000ea200000e0000 */
[----:B------:R-:W-:Y:S01]  /*2d20*/  VIADD R5, R5, 0x60 ;  /* 0x0000006005057836 */ /* 0x000fe20000000000 */
[----:B------:R-:W-:Y:S01]  /*2d30*/  UMOV UR11, 0x40000040 ;  /* 0x40000040000b7882 */ /* 0x000fe20000000000 */
[----:B------:R-:W-:Y:S01]  /*2d40*/  SYNCS.ARRIVE.TRANS64.RED.A1T0 RZ, [UR10], RZ ;  /* 0x000000ffffff79a7 */ /* 0x000fe2000810040a */
[----:B----4-:R4:W5:Y:S01]  /*2d50*/  SHFL.IDX PT, R25, R4, 0x1, 0x1c1f ;  /* 0x003c1f0004197f89 */ /* 0x01096200000e0000 */
[----:B------:R-:W-:Y:S01]  /*2d60*/  IMAD R24, R216, -0x2, R5 ;  /* 0xfffffffed8187824 */ /* 0x000fe200078e0205 */
[----:B------:R-:W3:Y:S01]  /*2d70*/  MUFU.TANH R45, R45 ;  /* 0x0000002d002d7308 */ /* 0x000ee20000002400 */
[----:B------:R-:W-:-:S03]  /*2d80*/  UMOV UR10, UR4 ;  /* 0x00000004000a7c82 */ /* 0x000fc60008000000 */
[----:B------:R-:W-:-:S04]  /*2d90*/  IADD3 R5, -R201, 0x1, R24 ;  /* 0x00000001c9057810 */ /* 0x000fc80007ffe118 */
[----:B------:R-:W3:Y:S08]  /*2da0*/  MUFU.TANH R52, R52 ;  /* 0x0000003400347308 */ /* 0x000ef00000002400 */
[----:B------:R-:W3:Y:S01]  /*2db0*/  MUFU.TANH R53, R53 ;  /* 0x0000003500357308 */ /* 0x000ee20000002400 */
[----:B--2---:R-:W-:-:S04]  /*2dc0*/  VIADDMNMX R21, R21, R5, R24, PT ;  /* 0x0000000515157246 */ /* 0x004fc80003800118 */
[----:B------:R-:W-:-:S03]  /*2dd0*/  ISETP.GT.AND P5, PT, R21, RZ, PT ;  /* 0x000000ff1500720c */ /* 0x000fc60003fa4270 */
[----:B------:R-:W-:Y:S01]  /*2de0*/  MUFU.TANH R29, R29 ;  /* 0x0000001d001d7308 */ /* 0x000fe20000002400 */
[C---:B------:R-:W-:Y:S02]  /*2df0*/  ISETP.GT.AND P4, PT, R21.reuse, 0x1, PT ;  /* 0x000000011500780c */ /* 0x040fe40003f84270 */
[----:B----4-:R-:W-:Y:S02]  /*2e00*/  FSEL R4, R72, -INF , P5 ;  /* 0xff80000048047808 */ /* 0x010fe40002800000 */
[C---:B------:R-:W-:Y:S02]  /*2e10*/  ISETP.GT.AND P2, PT, R21.reuse, 0x10, PT ;  /* 0x000000101500780c */ /* 0x040fe40003f44270 */
[----:B------:R-:W-:Y:S01]  /*2e20*/  ISETP.GT.AND P5, PT, R21, 0x11, PT ;  /* 0x000000111500780c */ /* 0x000fe20003fa4270 */
[----:B------:R-:W-:Y:S01]  /*2e30*/  MUFU.TANH R48, R48 ;  /* 0x0000003000307308 */ /* 0x000fe20000002400 */
[----:B-----5:R-:W-:Y:S02]  /*2e40*/  VIADDMNMX R25, R25, R5, R24, PT ;  /* 0x0000000519197246 */ /* 0x020fe40003800118 */
[----:B------:R-:W-:-:S02]  /*2e50*/  ISETP.GT.AND P3, PT, R21, 0x8, PT ;  /* 0x000000081500780c */ /* 0x000fc40003f64270 */
[----:B------:R-:W-:Y:S02]  /*2e60*/  FSEL R24, R73, -INF , P4 ;  /* 0xff80000049187808 */ /* 0x000fe40002000000 */
[----:B------:R-:W-:Y:S01]  /*2e70*/  ISETP.GT.AND P4, PT, R21, 0x18, PT ;  /* 0x000000181500780c */ /* 0x000fe20003f84270 */
[----:B------:R-:W2:Y:S01]  /*2e80*/  MUFU.TANH R56, R56 ;  /* 0x0000003800387308 */ /* 0x000ea20000002400 */
[----:B0-----:R-:W-:Y:S02]  /*2e90*/  FSEL R171, R32, -INF , P2 ;  /* 0xff80000020ab7808 */ /* 0x001fe40001000000 */
[----:B-1----:R-:W-:Y:S02]  /*2ea0*/  FSEL R172, R33, -INF , P5 ;  /* 0xff80000021ac7808 */ /* 0x002fe40002800000 */
[C---:B------:R-:W-:Y:S02]  /*2eb0*/  ISETP.GT.AND P2, PT, R21.reuse, 0x21, PT ;  /* 0x000000211500780c */ /* 0x040fe40003f44270 */
[----:B------:R-:W-:Y:S01]  /*2ec0*/  ISETP.GT.AND P5, PT, R21, 0x28, PT ;  /* 0x000000281500780c */ /* 0x000fe20003fa4270 */
[----:B------:R-:W0:Y:S01]  /*2ed0*/  MUFU.TANH R61, R61 ;  /* 0x0000003d003d7308 */ /* 0x000e220000002400 */
[----:B------:R-:W-:-:S02]  /*2ee0*/  FSEL R173, R36, -INF , P4 ;  /* 0xff80000024ad7808 */ /* 0x000fc40002000000 */
[----:B------:R-:W-:Y:S02]  /*2ef0*/  ISETP.GT.AND P4, PT, R21, 0x29, PT ;  /* 0x000000291500780c */ /* 0x000fe40003f84270 */
[----:B------:R-:W-:Y:S02]  /*2f00*/  FSEL R181, R41, -INF , P2 ;  /* 0xff80000029b57808 */ /* 0x000fe40001000000 */
[----:B---3--:R-:W-:Y:S01]  /*2f10*/  FSEL R183, R44, -INF , P5 ;  /* 0xff8000002cb77808 */ /* 0x008fe20002800000 */
[----:B------:R-:W1:Y:S01]  /*2f20*/  MUFU.TANH R64, R64 ;  /* 0x0000004000407308 */ /* 0x000e620000002400 */
[C---:B------:R-:W-:Y:S02]  /*2f30*/  ISETP.GT.AND P2, PT, R21.reuse, 0x38, PT ;  /* 0x000000381500780c */ /* 0x040fe40003f44270 */
[C---:B------:R-:W-:Y:S02]  /*2f40*/  ISETP.GT.AND P5, PT, R21.reuse, 0x39, PT ;  /* 0x000000391500780c */ /* 0x040fe40003fa4270 */
[----:B------:R-:W-:-:S02]  /*2f50*/  ISETP.GT.AND P1, PT, R21, 0x9, PT ;  /* 0x000000091500780c */ /* 0x000fc40003f24270 */
[----:B------:R-:W-:Y:S01]  /*2f60*/  FMNMX.FTZ R5, R4, R24, !PT ;  /* 0x0000001804057209 */ /* 0x000fe20007810000 */
[----:B------:R-:W3:Y:S01]  /*2f70*/  MUFU.TANH R57, R57 ;  /* 0x0000003900397308 */ /* 0x000ee20000002400 */
[----:B------:R-:W-:Y:S02]  /*2f80*/  FSEL R185, R45, -INF , P4 ;  /* 0xff8000002db97808 */ /* 0x000fe40002000000 */
[----:B------:R-:W-:Y:S02]  /*2f90*/  ISETP.GT.AND P4, PT, R21, 0x40, PT ;  /* 0x000000401500780c */ /* 0x000fe40003f84270 */
[----:B------:R-:W-:Y:S02]  /*2fa0*/  FSEL R205, R52, -INF , P2 ;  /* 0xff80000034cd7808 */ /* 0x000fe40001000000 */
[----:B------:R-:W-:Y:S01]  /*2fb0*/  FSEL R207, R53, -INF , P5 ;  /* 0xff80000035cf7808 */ /* 0x000fe20002800000 */
[----:B------:R4:W-:Y:S01]  /*2fc0*/  MUFU.TANH R74, R26 ;  /* 0x0000001a004a7308 */ /* 0x0009e20000002400 */
[----:B------:R-:W-:-:S02]  /*2fd0*/  ISETP.GT.AND P2, PT, R21, 0x49, PT ;  /* 0x000000491500780c */ /* 0x000fc40003f44270 */
[C---:B------:R-:W-:Y:S02]  /*2fe0*/  ISETP.GT.AND P5, PT, R21.reuse, 0x50, PT ;  /* 0x000000501500780c */ /* 0x040fe40003fa4270 */
[----:B--2---:R-:W-:Y:S02]  /*2ff0*/  FSEL R195, R56, -INF , P4 ;  /* 0xff80000038c37808 */ /* 0x004fe40002000000 */
[C---:B------:R-:W-:Y:S01]  /*3000*/  ISETP.GT.AND P4, PT, R21.reuse, 0x51, PT ;  /* 0x000000511500780c */ /* 0x040fe20003f84270 */
[----:B------:R-:W2:Y:S01]  /*3010*/  MUFU.TANH R65, R65 ;  /* 0x0000004100417308 */ /* 0x000ea20000002400 */
[----:B----4-:R-:W-:Y:S02]  /*3020*/  FSEL R26, R28, -INF , P3 ;  /* 0xff8000001c1a7808 */ /* 0x010fe40001800000 */
[----:B------:R-:W-:Y:S02]  /*3030*/  ISETP.GT.AND P3, PT, R21, 0x19, PT ;  /* 0x000000191500780c */ /* 0x000fe40003f64270 */
[----:B------:R-:W-:-:S02]  /*3040*/  FSEL R28, R29, -INF , P1 ;  /* 0xff8000001d1c7808 */ /* 0x000fc40000800000 */
[----:B------:R-:W-:Y:S01]  /*3050*/  FSEL R174, R37, -INF , P3 ;  /* 0xff80000025ae7808 */ /* 0x000fe20001800000 */
[----:B------:R-:W4:Y:S01]  /*3060*/  MUFU.TANH R75, R27 ;  /* 0x0000001b004b7308 */ /* 0x000f220000002400 */
[C---:B------:R-:W-:Y:S02]  /*3070*/  ISETP.GT.AND P3, PT, R21.reuse, 0x30, PT ;  /* 0x000000301500780c */ /* 0x040fe40003f64270 */
[----:B------:R-:W-:Y:S02]  /*3080*/  FMNMX.FTZ R5, R26, R5, !PT ;  /* 0x000000051a057209 */ /* 0x000fe40007810000 */
[----:B------:R-:W-:Y:S02]  /*3090*/  FSEL R202, R48, -INF , P3 ;  /* 0xff80000030ca7808 */ /* 0x000fe40001800000 */
[----:B------:R-:W-:Y:S01]  /*30a0*/  ISETP.GT.AND P3, PT, R21, 0x41, PT ;  /* 0x000000411500780c */ /* 0x000fe20003f64270 */
[----:B------:R-:W5:Y:S01]  /*30b0*/  MUFU.TANH R68, R68 ;  /* 0x0000004400447308 */ /* 0x000f620000002400 */
[----:B0-----:R-:W-:-:S02]  /*30c0*/  FSEL R192, R61, -INF , P2 ;  /* 0xff8000003dc07808 */ /* 0x001fc40001000000 */
[----:B-1----:R-:W-:Y:S02]  /*30d0*/  FSEL R161, R64, -INF , P5 ;  /* 0xff80000040a17808 */ /* 0x002fe40002800000 */
[C---:B------:R-:W-:Y:S02]  /*30e0*/  ISETP.GT.AND P2, PT, R25.reuse, RZ, PT ;  /* 0x000000ff1900720c */ /* 0x040fe40003f44270 */
[----:B------:R-:W-:Y:S01]  /*30f0*/  ISETP.GT.AND P5, PT, R25, 0x1, PT ;  /* 0x000000011900780c */ /* 0x000fe20003fa4270 */
[----:B------:R0:W1:Y:S01]  /*3100*/  MUFU.TANH R76, R30 ;  /* 0x0000001e004c7308 */ /* 0x0000620000002400 */
[----:B---3--:R-:W-:Y:S02]  /*3110*/  FSEL R187, R57, -INF , P3 ;  /* 0xff80000039bb7808 */ /* 0x008fe40001800000 */
[----:B------:R-:W-:Y:S02]  /*3120*/  ISETP.GT.AND P3, PT, R21, 0x58, PT ;  /* 0x000000581500780c */ /* 0x000fe40003f64270 */
[----:B--2---:R-:W-:-:S02]  /*3130*/  FSEL R162, R65, -INF , P4 ;  /* 0xff80000041a27808 */ /* 0x004fc40002000000 */
[----:B------:R-:W-:Y:S01]  /*3140*/  ISETP.GT.AND P4, PT, R25, 0x8, PT ;  /* 0x000000081900780c */ /* 0x000fe20003f84270 */
[----:B------:R1:W2:Y:S01]  /*3150*/  MUFU.TANH R77, R31 ;  /* 0x0000001f004d7308 */ /* 0x0002a20000002400 */
[----:B0-----:R-:W-:Y:S02]  /*3160*/  FMNMX.FTZ R30, R28, R5, !PT ;  /* 0x000000051c1e7209 */ /* 0x001fe40007810000 */
[----:B------:R-:W-:Y:S02]  /*3170*/  FSEL R27, R74, -INF , P2 ;  /* 0xff8000004a1b7808 */ /* 0x000fe40001000000 */
[----:B------:R-:W-:Y:S02]  /*3180*/  FMNMX.FTZ R5, R171, R30, !PT ;  /* 0x0000001eab057209 */ /* 0x000fe40007810000 */
[----:B----4-:R-:W-:Y:S01]  /*3190*/  FSEL R29, R75, -INF , P5 ;  /* 0xff8000004b1d7808 */ /* 0x010fe20002800000 */
[----:B------:R-:W0:Y:S01]  /*31a0*/  MUFU.TANH R40, R40 ;  /* 0x0000002800287308 */ /* 0x000e220000002400 */
[----:B-----5:R-:W-:-:S02]  /*31b0*/  FSEL R163, R68, -INF , P3 ;  /* 0xff80000044a37808 */ /* 0x020fc40001800000 */
[----:B------:R-:W-:Y:S02]  /*31c0*/  FMNMX.FTZ R32, R172, R5, !PT ;  /* 0x00000005ac207209 */ /* 0x000fe40007810000 */
[----:B------:R-:W-:Y:S02]  /*31d0*/  ISETP.GT.AND P3, PT, R25, 0x9, PT ;  /* 0x000000091900780c */ /* 0x000fe40003f64270 */
[----:B-1----:R-:W-:Y:S01]  /*31e0*/  FSEL R31, R76, -INF , P4 ;  /* 0xff8000004c1f7808 */ /* 0x002fe20002000000 */
[----:B------:R-:W1:Y:S01]  /*31f0*/  MUFU.TANH R34, R34 ;  /* 0x0000002200227308 */ /* 0x000e620000002400 */
[----:B------:R-:W-:Y:S02]  /*3200*/  FMNMX.FTZ R30, R27, R29, !PT ;  /* 0x0000001d1b1e7209 */ /* 0x000fe40007810000 */
[----:B------:R-:W-:Y:S02]  /*3210*/  ISETP.GT.AND P1, PT, R21, 0x20, PT ;  /* 0x000000201500780c */ /* 0x000fe40003f24270 */
[----:B------:R-:W-:-:S02]  /*3220*/  FMNMX.FTZ R5, R173, R32, !PT ;  /* 0x00000020ad057209 */ /* 0x000fc40007810000 */
[----:B------:R-:W-:Y:S01]  /*3230*/  ISETP.GT.AND P2, PT, R25, 0x10, PT ;  /* 0x000000101900780c */ /* 0x000fe20003f44270 */
[----:B------:R-:W3:Y:S01]  /*3240*/  MUFU.TANH R35, R35 ;  /* 0x0000002300237308 */ /* 0x000ee20000002400 */
[----:B--2---:R-:W-:Y:S02]  /*3250*/  FSEL R33, R77, -INF , P3 ;  /* 0xff8000004d217808 */ /* 0x004fe40001800000 */
[----:B------:R-:W-:Y:S02]  /*3260*/  FMNMX.FTZ R30, R31, R30, !PT ;  /* 0x0000001e1f1e7209 */ /* 0x000fe40007810000 */
[----:B0-----:R-:W-:Y:S02]  /*3270*/  FSEL R179, R40, -INF , P1 ;  /* 0xff80000028b37808 */ /* 0x001fe40000800000 */
[----:B------:R-:W-:Y:S01]  /*3280*/  FMNMX.FTZ R32, R174, R5, !PT ;  /* 0x00000005ae207209 */ /* 0x000fe20007810000 */
[----:B------:R-:W0:Y:S01]  /*3290*/  MUFU.TANH R38, R38 ;  /* 0x0000002600267308 */ /* 0x000e220000002400 */
[----:B------:R-:W-:-:S02]  /*32a0*/  ISETP.GT.AND P4, PT, R25, 0x11, PT ;  /* 0x000000111900780c */ /* 0x000fc40003f84270 */
[----:B-1----:R-:W-:Y:S02]  /*32b0*/  FSEL R175, R34, -INF , P2 ;  /* 0xff80000022af7808 */ /* 0x002fe40001000000 */
[----:B------:R-:W-:Y:S02]  /*32c0*/  FMNMX.FTZ R30, R33, R30, !PT ;  /* 0x0000001e211e7209 */ /* 0x000fe40007810000 */
[----:B------:R-:W-:Y:S01]  /*32d0*/  FMNMX.FTZ R32, R179, R32, !PT ;  /* 0x00000020b3207209 */ /* 0x000fe20007810000 */
[----:B------:R-:W1:Y:S01]  /*32e0*/  MUFU.TANH R49, R49 ;  /* 0x0000003100317308 */ /* 0x000e620000002400 */
[----:B------:R-:W-:Y:S02]  /*32f0*/  ISETP.GT.AND P1, PT, R21, 0x31, PT ;  /* 0x000000311500780c */ /* 0x000fe40003f24270 */
[----:B------:R-:W-:Y:S02]  /*3300*/  ISETP.GT.AND P3, PT, R25, 0x18, PT ;  /* 0x000000181900780c */ /* 0x000fe40003f64270 */
[----:B---3--:R-:W-:-:S02]  /*3310*/  FSEL R176, R35, -INF , P4 ;  /* 0xff80000023b07808 */ /* 0x008fc40002000000 */
[----:B------:R-:W-:Y:S01]  /*3320*/  FMNMX.FTZ R5, R175, R30, !PT ;  /* 0x0000001eaf057209 */ /* 0x000fe20007810000 */
[----:B------:R-:W2:Y:S01]  /*3330*/  MUFU.TANH R39, R39 ;  /* 0x0000002700277308 */ /* 0x000ea20000002400 */
[----:B------:R-:W-:Y:S02]  /*3340*/  FMNMX.FTZ R32, R181, R32, !PT ;  /* 0x00000020b5207209 */ /* 0x000fe40007810000 */
[----:B------:R-:W-:Y:S02]  /*3350*/  ISETP.GT.AND P2, PT, R25, 0x19, PT ;  /* 0x000000191900780c */ /* 0x000fe40003f44270 */
[----:B0-----:R-:W-:Y:S02]  /*3360*/  FSEL R177, R38, -INF , P3 ;  /* 0xff80000026b17808 */ /* 0x001fe40001800000 */
[----:B------:R-:W-:Y:S01]  /*3370*/  FMNMX.FTZ R30, R176, R5, !PT ;  /* 0x00000005b01e7209 */ /* 0x000fe20007810000 */
[----:B------:R-:W0:Y:S01]  /*3380*/  MUFU.TANH R60, R60 ;  /* 0x0000003c003c7308 */ /* 0x000e220000002400 */
[----:B-1----:R-:W-:-:S02]  /*3390*/  FSEL R204, R49, -INF , P1 ;  /* 0xff80000031cc7808 */ /* 0x002fc40000800000 */
[----:B------:R-:W-:Y:S02]  /*33a0*/  ISETP.GT.AND P1, PT, R21, 0x48, PT ;  /* 0x000000481500780c */ /* 0x000fe40003f24270 */
[----:B------:R-:W-:Y:S02]  /*33b0*/  FMNMX.FTZ R32, R183, R32, !PT ;  /* 0x00000020b7207209 */ /* 0x000fe40007810000 */
[----:B------:R-:W-:Y:S01]  /*33c0*/  ISETP.GT.AND P4, PT, R25, 0x20, PT ;  /* 0x000000201900780c */ /* 0x000fe20003f84270 */
[----:B------:R-:W1:Y:S01]  /*33d0*/  MUFU.TANH R42, R42 ;  /* 0x0000002a002a7308 */ /* 0x000e620000002400 */
[----:B--2---:R-:W-:Y:S02]  /*33e0*/  FSEL R178, R39, -INF , P2 ;  /* 0xff80000027b27808 */ /* 0x004fe40001000000 */
[----:B------:R-:W-:Y:S02]  /*33f0*/  FMNMX.FTZ R5, R177, R30, !PT ;  /* 0x0000001eb1057209 */ /* 0x000fe40007810000 */
[----:B------:R-:W-:-:S02]  /*3400*/  ISETP.GT.AND P3, PT, R25, 0x21, PT ;  /* 0x000000211900780c */ /* 0x000fc40003f64270 */
[----:B------:R-:W-:Y:S01]  /*3410*/  FMNMX.FTZ R5, R178, R5, !PT ;  /* 0x00000005b2057209 */ /* 0x000fe20007810000 */
[----:B------:R-:W2:Y:S01]  /*3420*/  MUFU.TANH R43, R43 ;  /* 0x0000002b002b7308 */ /* 0x000ea20000002400 */
[----:B0-----:R-:W-:Y:S02]  /*3430*/  FSEL R190, R60, -INF , P1 ;  /* 0xff8000003cbe7808 */ /* 0x001fe40000800000 */
[----:B------:R-:W-:Y:S02]  /*3440*/  ISETP.GT.AND P1, PT, R21, 0x59, PT ;  /* 0x000000591500780c */ /* 0x000fe40003f24270 */
[----:B------:R-:W-:Y:S02]  /*3450*/  FMNMX.FTZ R21, R185, R32, !PT ;  /* 0x00000020b9157209 */ /* 0x000fe40007810000 */
[----:B------:R-:W-:Y:S01]  /*3460*/  ISETP.GT.AND P2, PT, R25, 0x28, PT ;  /* 0x000000281900780c */ /* 0x000fe20003f44270 */
[----:B------:R-:W0:Y:S01]  /*3470*/  MUFU.TANH R46, R46 ;  /* 0x0000002e002e7308 */ /* 0x000e220000002400 */
[----:B-1----:R-:W-:-:S02]  /*3480*/  FSEL R180, R42, -INF , P4 ;  /* 0xff8000002ab47808 */ /* 0x002fc40002000000 */
[----:B------:R-:W-:Y:S02]  /*3490*/  FMNMX.FTZ R21, R202, R21, !PT ;  /* 0x00000015ca157209 */ /* 0x000fe40007810000 */
[----:B------:R-:W-:Y:S02]  /*34a0*/  FMNMX.FTZ R5, R180, R5, !PT ;  /* 0x00000005b4057209 */ /* 0x000fe40007810000 */
[----:B------:R-:W-:Y:S01]  /*34b0*/  FMNMX.FTZ R30, R204, R21, !PT ;  /* 0x00000015cc1e7209 */ /* 0x000fe20007810000 */
[----:B------:R-:W1:Y:S01]  /*34c0*/  MUFU.TANH R47, R47 ;  /* 0x0000002f002f7308 */ /* 0x000e620000002400 */
[----:B--2---:R-:W-:Y:S02]  /*34d0*/  FSEL R182, R43, -INF , P3 ;  /* 0xff8000002bb67808 */ /* 0x004fe40001800000 */
[----:B------:R-:W-:Y:S02]  /*34e0*/  ISETP.GT.AND P4, PT, R25, 0x29, PT ;  /* 0x000000291900780c */ /* 0x000fe40003f84270 */
[----:B------:R-:W-:-:S02]  /*34f0*/  FMNMX.FTZ R5, R182, R5, !PT ;  /* 0x00000005b6057209 */ /* 0x000fc40007810000 */
[----:B------:R-:W-:Y:S01]  /*3500*/  FMNMX.FTZ R30, R205, R30, !PT ;  /* 0x0000001ecd1e7209 */ /* 0x000fe20007810000 */
[----:B------:R-:W2:Y:S01]  /*3510*/  MUFU.TANH R50, R50 ;  /* 0x0000003200327308 */ /* 0x000ea20000002400 */
[----:B0-----:R-:W-:Y:S02]  /*3520*/  FSEL R184, R46, -INF , P2 ;  /* 0xff8000002eb87808 */ /* 0x001fe40001000000 */
[----:B------:R-:W-:Y:S02]  /*3530*/  ISETP.GT.AND P3, PT, R25, 0x30, PT ;  /* 0x000000301900780c */ /* 0x000fe40003f64270 */
[----:B------:R-:W-:Y:S02]  /*3540*/  FMNMX.FTZ R5, R184, R5, !PT ;  /* 0x00000005b8057209 */ /* 0x000fe40007810000 */
[----:B------:R-:W-:Y:S01]  /*3550*/  FMNMX.FTZ R30, R207, R30, !PT ;  /* 0x0000001ecf1e7209 */ /* 0x000fe20007810000 */
[----:B------:R-:W0:Y:S01]  /*3560*/  MUFU.TANH R51, R51 ;  /* 0x0000003300337308 */ /* 0x000e220000002400 */
[----:B-1----:R-:W-:-:S02]  /*3570*/  FSEL R186, R47, -INF , P4 ;  /* 0xff8000002fba7808 */ /* 0x002fc40002000000 */
[----:B------:R-:W-:Y:S02]  /*3580*/  ISETP.GT.AND P2, PT, R25, 0x31, PT ;  /* 0x000000311900780c */ /* 0x000fe40003f44270 */
[----:B------:R-:W-:Y:S02]  /*3590*/  FMNMX.FTZ R5, R186, R5, !PT ;  /* 0x00000005ba057209 */ /* 0x000fe40007810000 */
[----:B------:R-:W-:Y:S01]  /*35a0*/  FMNMX.FTZ R32, R195, R30, !PT ;  /* 0x0000001ec3207209 */ /* 0x000fe20007810000 */
[----:B------:R-:W1:Y:S01]  /*35b0*/  MUFU.TANH R54, R54 ;  /* 0x0000003600367308 */ /* 0x000e620000002400 */
[----:B--2---:R-:W-:Y:S02]  /*35c0*/  FSEL R196, R50, -INF , P3 ;  /* 0xff80000032c47808 */ /* 0x004fe40001800000 */
[----:B------:R-:W-:Y:S02]  /*35d0*/  ISETP.GT.AND P4, PT, R25, 0x38, PT ;  /* 0x000000381900780c */ /* 0x000fe40003f84270 */
[----:B------:R-:W-:-:S02]  /*35e0*/  FMNMX.FTZ R30, R196, R5, !PT ;  /* 0x00000005c41e7209 */ /* 0x000fc40007810000 */
[----:B------:R-:W-:Y:S01]  /*35f0*/  ISETP.GT.AND P3, PT, R25, 0x39, PT ;  /* 0x000000391900780c */ /* 0x000fe20003f64270 */
[----:B------:R-:W2:Y:S01]  /*3600*/  MUFU.TANH R55, R55 ;  /* 0x0000003700377308 */ /* 0x000ea20000002400 */
[----:B0-----:R-:W-:Y:S02]  /*3610*/  FSEL R197, R51, -INF , P2 ;  /* 0xff80000033c57808 */ /* 0x001fe40001000000 */
[----:B------:R-:W-:Y:S02]  /*3620*/  FMNMX.FTZ R21, R187, R32, !PT ;  /* 0x00000020bb157209 */ /* 0x000fe40007810000 */
[----:B------:R-:W-:Y:S02]  /*3630*/  FMNMX.FTZ R5, R197, R30, !PT ;  /* 0x0000001ec5057209 */ /* 0x000fe40007810000 */
[----:B------:R-:W-:Y:S01]  /*3640*/  ISETP.GT.AND P2, PT, R25, 0x40, PT ;  /* 0x000000401900780c */ /* 0x000fe20003f44270 */
[----:B------:R-:W0:Y:S01]  /*3650*/  MUFU.TANH R58, R58 ;  /* 0x0000003a003a7308 */ /* 0x000e220000002400 */
[----:B-1----:R-:W-:-:S02]  /*3660*/  FSEL R198, R54, -INF , P4 ;  /* 0xff80000036c67808 */ /* 0x002fc40002000000 */
[----:B------:R-:W-:Y:S02]  /*3670*/  FMNMX.FTZ R21, R190, R21, !PT ;  /* 0x00000015be157209 */ /* 0x000fe40007810000 */
[----:B------:R-:W-:Y:S02]  /*3680*/  FMNMX.FTZ R30, R198, R5, !PT ;  /* 0x00000005c61e7209 */ /* 0x000fe40007810000 */
[----:B------:R-:W-:Y:S01]  /*3690*/  ISETP.GT.AND P4, PT, R25, 0x41, PT ;  /* 0x000000411900780c */ /* 0x000fe20003f84270 */
[----:B------:R-:W1:Y:S01]  /*36a0*/  MUFU.TANH R59, R59 ;  /* 0x0000003b003b7308 */ /* 0x000e620000002400 */
[----:B--2---:R-:W-:Y:S02]  /*36b0*/  FSEL R199, R55, -INF , P3 ;  /* 0xff80000037c77808 */ /* 0x004fe40001800000 */
[----:B------:R-:W-:Y:S02]  /*36c0*/  FMNMX.FTZ R32, R192, R21, !PT ;  /* 0x00000015c0207209 */ /* 0x000fe40007810000 */
        /* <DEDUP_REMOVED lines=13> */
[----:B--2---:R-:W-:-:S04]  /*37a0*/  FSEL R191, R62, -INF , P3 ;  /* 0xff8000003ebf7808 */ /* 0x004fc80001800000 */
[----:B------:R-:W-:-:S03]  /*37b0*/  FMNMX.FTZ R30, R191, R30, !PT ;  /* 0x0000001ebf1e7209 */ /* 0x000fc60007810000 */
[----:B------:R-:W2:Y:S01]  /*37c0*/  MUFU.TANH R66, R66 ;  /* 0x0000004200427308 */ /* 0x000ea20000002400 */
[----:B0-----:R-:W-:Y:S01]  /*37d0*/  FSEL R164, R69, -INF , P1 ;  /* 0xff80000045a47808 */ /* 0x001fe20000800000 */
[----:B------:R0:W-:Y:S01]  /*37e0*/  BAR.SYNC.DEFER_BLOCKING R208, 0x100 ;  /* 0x000400d00000751d */ /* 0x0001e20000010000 */
[----:B------:R-:W-:Y:S02]  /*37f0*/  ISETP.GT.AND P1, PT, R25, 0x50, PT ;  /* 0x000000501900780c */ /* 0x000fe40003f24270 */
[----:B------:R-:W-:-:S03]  /*3800*/  FMNMX.FTZ R21, R164, R5, !PT ;  /* 0x00000005a4157209 */ /* 0x000fc60007810000 */
[----:B------:R-:W3:Y:S01]  /*3810*/  MUFU.TANH R67, R67 ;  /* 0x0000004300437308 */ /* 0x000ee20000002400 */
[----:B-1----:R-:W-:Y:S01]  /*3820*/  FSEL R193, R63, -INF , P2 ;  /* 0xff8000003fc17808 */ /* 0x002fe20001000000 */
[----:B------:R-:W1:Y:S01]  /*3830*/  SHFL.BFLY PT, R32, R21, 0x2, 0x1f ;  /* 0x0c401f0015207f89 */ /* 0x000e6200000e0000 */
[----:B------:R-:W-:Y:S02]  /*3840*/  ISETP.GT.AND P2, PT, R25, 0x51, PT ;  /* 0x000000511900780c */ /* 0x000fe40003f44270 */
[----:B------:R-:W-:-:S03]  /*3850*/  FMNMX.FTZ R30, R193, R30, !PT ;  /* 0x0000001ec11e7209 */ /* 0x000fc60007810000 */
[----:B------:R-:W4:Y:S01]  /*3860*/  MUFU.TANH R70, R70 ;  /* 0x0000004600467308 */ /* 0x000f220000002400 */
[----:B--2---:R-:W-:Y:S02]  /*3870*/  FSEL R165, R66, -INF , P1 ;  /* 0xff80000042a57808 */ /* 0x004fe40000800000 */
[----:B------:R-:W-:Y:S02]  /*3880*/  ISETP.GT.AND P1, PT, R25, 0x58, PT ;  /* 0x000000581900780c */ /* 0x000fe40003f24270 */
[----:B------:R-:W-:-:S03]  /*3890*/  FMNMX.FTZ R5, R165, R30, !PT ;  /* 0x0000001ea5057209 */ /* 0x000fc60007810000 */
[----:B------:R-:W2:Y:S01]  /*38a0*/  MUFU.TANH R71, R71 ;  /* 0x0000004700477308 */ /* 0x000ea20000002400 */
[----:B---3--:R-:W-:Y:S02]  /*38b0*/  FSEL R166, R67, -INF , P2 ;  /* 0xff80000043a67808 */ /* 0x008fe40001000000 */
[----:B------:R-:W-:Y:S02]  /*38c0*/  ISETP.GT.AND P2, PT, R25, 0x59, PT ;  /* 0x000000591900780c */ /* 0x000fe40003f44270 */
[----:B------:R-:W-:Y:S02]  /*38d0*/  FMNMX.FTZ R30, R166, R5, !PT ;  /* 0x00000005a61e7209 */ /* 0x000fe40007810000 */
[----:B----4-:R-:W-:Y:S02]  /*38e0*/  FSEL R167, R70, -INF , P1 ;  /* 0xff80000046a77808 */ /* 0x010fe40000800000 */
[----:B-1----:R-:W-:Y:S02]  /*38f0*/  FMNMX.FTZ R32, R21, R32, !PT ;  /* 0x0000002015207209 */ /* 0x002fe40007810000 */
[----:B------:R-:W-:-:S03]  /*3900*/  FMNMX.FTZ R5, R167, R30, !PT ;  /* 0x0000001ea7057209 */ /* 0x000fc60007810000 */
[----:B------:R-:W1:Y:S01]  /*3910*/  SHFL.BFLY PT, R21, R32, 0x1, 0x1f ;  /* 0x0c201f0020157f89 */ /* 0x000e6200000e0000 */
[----:B--2---:R-:W-:-:S04]  /*3920*/  FSEL R168, R71, -INF , P2 ;  /* 0xff80000047a87808 */ /* 0x004fc80001000000 */
[----:B------:R-:W-:-:S05]  /*3930*/  FMNMX.FTZ R5, R168, R5, !PT ;  /* 0x00000005a8057209 */ /* 0x000fca0007810000 */
[----:B------:R-:W2:Y:S01]  /*3940*/  SHFL.BFLY PT, R30, R5, 0x2, 0x1f ;  /* 0x0c401f00051e7f89 */ /* 0x000ea200000e0000 */
[----:B-1----:R-:W-:-:S04]  /*3950*/  FMNMX.FTZ R206, R32, R21, !PT ;  /* 0x0000001520ce7209 */ /* 0x002fc80007810000 */
[C---:B------:R-:W-:Y:S01]  /*3960*/  FSETP.NEU.FTZ.AND P1, PT, R206.reuse, -INF , PT ;  /* 0xff800000ce00780b */ /* 0x040fe20003f3d000 */
[----:B------:R-:W-:Y:S01]  /*3970*/  FMUL.FTZ R169, R206, UR5 ;  /* 0x00000005cea97c20 */ /* 0x000fe20008410000 */
[----:B--2---:R-:W-:-:S04]  /*3980*/  FMNMX.FTZ R30, R5, R30, !PT ;  /* 0x0000001e051e7209 */ /* 0x004fc80007810000 */
        /* <DEDUP_REMOVED lines=92> */
[----:B------:R-:W0:Y:S08]  /*3f50*/  MUFU.EX2 R202, R202 ;  /* 0x000000ca00ca7308 */ /* 0x000e300000000800 */
        /* <DEDUP_REMOVED lines=52> */
[----:B------:R-:W-:-:S03]  /*42a0*/  F2FP.BF16.F32.PACK_AB R155, R186, R184 ;  /* 0x000000b8ba9b723e */ /* 0x000fc600000010ff */
[----:B------:R-:W-:Y:S01]  /*42b0*/  FADD.FTZ R185, R202, R185 ;  /* 0x000000b9cab97221 */ /* 0x000fe20000010000 */
[----:B------:R-:W-:-:S06]  /*42c0*/  WARPGROUP.ARRIVE ;  /* 0x00000000000079c5 */ /* 0x000fcc0000000000 */
[----:B------:R-:W-:Y:S01]  /*42d0*/  HGMMA.64x256x16.F32.BF16 R24, R152, gdesc[UR8].tnspB, R24, gsb0 ;  /* 0x43e0000898187df0 */ /* 0x000fe20008001818 */
[----:B------:R-:W-:Y:S01]  /*42e0*/  UIADD3 UR10, UR4, 0x180, URZ ;  /* 0x00000180040a7890 */ /* 0x000fe2000fffe03f */
[----:B------:R-:W-:Y:S01]  /*42f0*/  UMOV UR11, 0x40000040 ;  /* 0x40000040000b7882 */ /* 0x000fe20000000000 */
[----:B------:R-:W-:Y:S02]  /*4300*/  WARPGROUP.DEPBAR.LE gsb0, 0x0 ;  /* 0x00008000000079c5 */ /* 0x000fe40000010000 */
[C---:B------:R-:W-:Y:S01]  /*4310*/  F2FP.BF16.F32.PACK_AB R152, R204.reuse, R202 ;  /* 0x000000cacc98723e */ /* 0x040fe200000010ff */
        /* <DEDUP_REMOVED lines=27> */
[----:B------:R-:W-:-:S11]  /*44d0*/  FADD.FTZ R188, R193, R188 ;  /* 0x000000bcc1bc7221 */ /* 0x000fd60000010000 */
        /* <DEDUP_REMOVED lines=21> */
.L_x_5667:
[----:B------:R-:W0:Y:S01]  /*4630*/  @P6 LDC R152, c[0x0][0x44c] ;  /* 0x00011300ff986b82 */ /* 0x000e220000000800 */
[----:B------:R-:W-:Y:S01]  /*4640*/  IMAD.U32 R21, RZ, RZ, UR61 ;  /* 0x0000003dff157e24 */ /* 0x000fe2000f8e00ff */
[----:B------:R-:W-:Y:S01]  /*4650*/  IADD3 R203, R203, -0x2, RZ ;  /* 0xfffffffecbcb7810 */ /* 0x000fe20007ffe0ff */
[----:B------:R-:W-:-:S04]  /*4660*/  UIADD3 UR6, UR6, 0x32460, URZ ;  /* 0x0003246006067890 */ /* 0x000fc8000fffe03f */
[----:B------:R-:W-:Y:S01]  /*4670*/  UPRMT UR6, UR48, 0x654, UR6 ;  /* 0x0000065430067896 */ /* 0x000fe20008000006 */
[----:B------:R-:W1:Y:S08]  /*4680*/  @P6 LDC R153, c[0x0][0x450] ;  /* 0x00011400ff996b82 */ /* 0x000e700000000800 */
[----:B------:R-:W-:Y:S01]  /*4690*/  SYNCS.ARRIVE.TRANS64.RED.A1T0 RZ, [UR6], RZ ;  /* 0x000000ffffff79a7 */ /* 0x000fe20008100406 */
[----:B0-----:R-:W-:-:S05]  /*46a0*/  @P6 IMAD.HI.U32 R152, R152, UR61, RZ ;  /* 0x0000003d98986c27 */ /* 0x001fca000f8e00ff */
[----:B-1----:R-:W-:-:S04]  /*46b0*/  @P6 SHF.R.U32.HI R21, RZ, R153, R152 ;  /* 0x00000099ff156219 */ /* 0x002fc80000011698 */
        /* <DEDUP_REMOVED lines=9> */
.L_x_5679:
        /* <DEDUP_REMOVED lines=8> */
.L_x_5669:
        /* <DEDUP_REMOVED lines=9> */
.L_x_5670:
[----:B-1----:R-:W-:Y:S05]  /*4860*/  @P1 BRA `(.L_x_5671) ;  /* 0x0000000000081947 */ /* 0x002fea0003800000 */
[----:B------:R-:W1:Y:S02]  /*4870*/  SYNCS.PHASECHK.TRANS64.TRYWAIT P1, [UR4+0x32430], R0 ;  /* 0x03243000ff0075a7 */ /* 0x000e640008020144 */
[----:B-1----:R-:W-:Y:S05]  /*4880*/  @!P1 BRA `(.L_x_5672) ;  /* 0x000000f400f09947 */ /* 0x002fea0003800000 */
.L_x_5671:
        /* <DEDUP_REMOVED lines=32> */
.L_x_5673:
[----:B------:R1:W2:Y:S01]  /*4a90*/  SYNCS.PHASECHK.TRANS64.TRYWAIT P1, [UR4+0x32450], R0 ;  /* 0x03245000ff0075a7 */ /* 0x0002a20008020144 */
[----:B------:R-:W-:Y:S05]  /*4aa0*/  @!P0 BRA `(.L_x_5674) ;  /* 0x0000000000048947 */ /* 0x000fea0003800000 */
[----:B------:R-:W-:Y:S01]  /*4ab0*/  BPT.TRAP 0x1 ;  /* 0x000000040000795c */ /* 0x000fe20000300000 */
.L_x_5674:
[----:B--2---:R-:W-:Y:S05]  /*4ac0*/  @P1 BRA `(.L_x_5675) ;  /* 0x0000000000081947 */ /* 0x004fea0003800000 */
[----:B------:R-:W2:Y:S02]  /*4ad0*/  SYNCS.PHASECHK.TRANS64.TRYWAIT P1, [UR4+0x32450], R0 ;  /* 0x03245000ff0075a7 */ /* 0x000ea40008020144 */
[----:B--2---:R-:W-:Y:S05]  /*4ae0*/  @!P1 BRA `(.L_x_5676) ;  /* 0x000000f400709947 */ /* 0x004fea0003800000 */
.L_x_5675:
        /* <DEDUP_REMOVED lines=101> */
.L_x_5677:
[----:B------:R-:W1:Y:S01]  /*5140*/  LDC R204, c[0x0][0x448] ;  /* 0x00011200ffcc7b82 */ /* 0x000e620000000800 */
[----:B------:R-:W-:Y:S01]  /*5150*/  VIADD R206, R215, UR61 ;  /* 0x0000003dd7ce7c36 */ /* 0x000fe20008000000 */
        /* <DEDUP_REMOVED lines=22> */
[----:B-1----:R-:W-:Y:S01]  /*52c0*/  ISETP.NE.AND P1, PT, R204, 0x1, PT ;  /* 0x00000001cc00780c */ /* 0x002fe20003f25270 */
        /* <DEDUP_REMOVED lines=12> */
[----:B------:R-:W5:Y:S01]  /*5390*/  @P1 LDC R204, c[0x0][0x44c] ;  /* 0x00011300ffcc1b82 */ /* 0x000f620000000800 */
[----:B------:R-:W-:Y:S01]  /*53a0*/  FMUL.FTZ R171, R171, UR5 ;  /* 0x00000005abab7c20 */ /* 0x000fe20008410000 */
[----:B------:R-:W-:Y:S01]  /*53b0*/  FMUL.FTZ R174, R174, UR5 ;  /* 0x00000005aeae7c20 */ /* 0x000fe20008410000 */
[----:B------:R-:W-:Y:S01]  /*53c0*/  FMUL.FTZ R175, R175, UR5 ;  /* 0x00000005afaf7c20 */ /* 0x000fe20008410000 */
[----:B------:R-:W-:Y:S01]  /*53d0*/  FMUL.FTZ R178, R178, UR5 ;  /* 0x00000005b2b27c20 */ /* 0x000fe20008410000 */
[----:B------:R-:W0:Y:S01]  /*53e0*/  MUFU.TANH R169, R169 ;  /* 0x000000a900a97308 */ /* 0x000e220000002400 */
[----:B------:R-:W-:Y:S01]  /*53f0*/  FMUL.FTZ R179, R179, UR5 ;  /* 0x00000005b3b37c20 */ /* 0x000fe20008410000 */
[----:B------:R-:W-:Y:S01]  /*5400*/  FMUL.FTZ R182, R182, UR5 ;  /* 0x00000005b6b67c20 */ /* 0x000fe20008410000 */
[----:B------:R-:W2:Y:S01]  /*5410*/  @P1 LDC R205, c[0x0][0x450] ;  /* 0x00011400ffcd1b82 */ /* 0x000ea20000000800 */
        /* <DEDUP_REMOVED lines=15> */
[----:B-----5:R-:W-:Y:S01]  /*5510*/  @P1 IMAD.HI.U32 R204, R206, R204, RZ ;  /* 0x000000cccecc1227 */ /* 0x020fe200078e00ff */
[----:B------:R-:W-:-:S02]  /*5520*/  UPRMT UR10, UR54, 0x654, UR10 ;  /* 0x00000654360a7896 */ /* 0x000fc4000800000a */
[----:B------:R-:W-:Y:S02]  /*5530*/  UIMAD UR6, UR6, 0xc00, UR7 ;  /* 0x00000c00060678a4 */ /* 0x000fe4000f8e0207 */
[----:B------:R-:W5:Y:S01]  /*5540*/  MUFU.TANH R161, R161 ;  /* 0x000000a100a17308 */ /* 0x000f620000002400 */
[----:B------:R-:W-:Y:S01]  /*5550*/  UMOV UR11, 0x40000040 ;  /* 0x40000040000b7882 */ /* 0x000fe20000000000 */
[----:B--2---:R-:W-:-:S03]  /*5560*/  @P1 SHF.R.U32.HI R206, RZ, R205, R204 ;  /* 0x000000cdffce1219 */ /* 0x004fc600000116cc */
[----:B------:R-:W-:Y:S01]  /*5570*/  SYNCS.ARRIVE.TRANS64.RED.A1T0 RZ, [UR10], RZ ;  /* 0x000000ffffff79a7 */ /* 0x000fe2000810040a */
[----:B------:R-:W-:Y:S01]  /*5580*/  UMOV UR10, UR6 ;  /* 0x00000006000a7c82 */ /* 0x000fe20008000000 */
[----:B------:R-:W-:Y:S01]  /*5590*/  SHFL.IDX PT, R204, R206, RZ, 0x1c1f ;  /* 0x001c1fffcecc7589 */ /* 0x000fe200000e0000 */
[----:B------:R-:W2:Y:S03]  /*55a0*/  MUFU.TANH R180, R180 ;  /* 0x000000b400b47308 */ /* 0x000ea60000002400 */
[----:B------:R3:W1:Y:S05]  /*55b0*/  SHFL.IDX PT, R205, R206, 0x1, 0x1c1f ;  /* 0x003c1f00cecd7f89 */ /* 0x00066a00000e0000 */
[----:B------:R-:W2:Y:S01]  /*55c0*/  MUFU.TANH R154, R154 ;  /* 0x0000009a009a7308 */ /* 0x000ea20000002400 */
[----:B---3--:R-:W-:-:S04]  /*55d0*/  IMAD.MOV.U32 R206, RZ, RZ, -0x60 ;  /* 0xffffffa0ffce7424 */ /* 0x008fc800078e00ff */
[----:B------:R-:W-:-:S03]  /*55e0*/  IMAD R206, R203, R206, 0x1 ;  /* 0x00000001cbce7424 */ /* 0x000fc600078e02ce */
[----:B------:R-:W3:Y:S01]  /*55f0*/  MUFU.TANH R164, R164 ;  /* 0x000000a400a47308 */ /* 0x000ee20000002400 */
[----:B------:R-:W-:-:S05]  /*5600*/  IMAD R206, R216, -0x2, R206 ;  /* 0xfffffffed8ce7824 */ /* 0x000fca00078e02ce */
[----:B------:R-:W-:Y:S02]  /*5610*/  IADD3 R206, -R201, R206, R214 ;  /* 0x000000cec9ce7210 */ /* 0x000fe40007ffe1d6 */
[----:B------:R-:W3:Y:S02]  /*5620*/  MUFU.TANH R172, R172 ;  /* 0x000000ac00ac7308 */ /* 0x000ee40000002400 */
[C---:B-1----:R-:W-:Y:S01]  /*5630*/  IADD3 R205, R206.reuse, R205, RZ ;  /* 0x000000cdcecd7210 */ /* 0x042fe20007ffe0ff */
[----:B------:R-:W-:Y:S02]  /*5640*/  IMAD.IADD R199, R206, 0x1, R204 ;  /* 0x00000001cec77824 */ /* 0x000fe400078e02cc */
[----:B------:R-:W-:Y:S01]  /*5650*/  FMUL.FTZ R204, R197, UR5 ;  /* 0x00000005c5cc7c20 */ /* 0x000fe20008410000 */
[----:B------:R-:W-:Y:S02]  /*5660*/  ULDC UR5, c[0x0][0xa80] ;  /* 0x0002a00000057ab9 */ /* 0x000fe40000000800 */
[----:B------:R-:W1:Y:S01]  /*5670*/  MUFU.TANH R155, R155 ;  /* 0x0000009b009b7308 */ /* 0x000e620000002400 */
[----:B------:R-:W-:-:S02]  /*5680*/  ISETP.GT.AND P4, PT, R199, 0x9, PT ;  /* 0x00000009c700780c */ /* 0x000fc40003f84270 */
[----:B------:R-:W-:Y:S02]  /*5690*/  ISETP.GT.AND P5, PT, R199, 0x10, PT ;  /* 0x00000010c700780c */ /* 0x000fe40003fa4270 */
[----:B------:R-:W-:Y:S02]  /*56a0*/  FSEL R157, R157, -INF , P4 ;  /* 0xff8000009d9d7808 */ /* 0x000fe40002000000 */
[C---:B------:R-:W-:Y:S01]  /*56b0*/  ISETP.GT.AND P4, PT, R199.reuse, 0x20, PT ;  /* 0x00000020c700780c */ /* 0x040fe20003f84270 */
[----:B------:R-:W1:Y:S01]  /*56c0*/  MUFU.TANH R173, R173 ;  /* 0x000000ad00ad7308 */ /* 0x000e620000002400 */
[C---:B------:R-:W-:Y:S02]  /*56d0*/  ISETP.GT.AND P1, PT, R199.reuse, RZ, PT ;  /* 0x000000ffc700720c */ /* 0x040fe40003f24270 */
[----:B------:R-:W-:Y:S02]  /*56e0*/  FSEL R160, R160, -INF , P5 ;  /* 0xff800000a0a07808 */ /* 0x000fe40002800000 */
[----:B------:R-:W-:-:S02]  /*56f0*/  ISETP.GT.AND P5, PT, R199, 0x21, PT ;  /* 0x00000021c700780c */ /* 0x000fc40003fa4270 */
[----:B------:R-:W-:Y:S01]  /*5700*/  FSEL R168, R168, -INF , P4 ;  /* 0xff800000a8a87808 */ /* 0x000fe20002000000 */
[----:B------:R-:W1:Y:S01]  /*5710*/  MUFU.TANH R181, R181 ;  /* 0x000000b500b57308 */ /* 0x000e620000002400 */
[C---:B------:R-:W-:Y:S02]  /*5720*/  ISETP.GT.AND P4, PT, R199.reuse, 0x31, PT ;  /* 0x00000031c700780c */ /* 0x040fe40003f84270 */
[C---:B------:R-:W-:Y:S02]  /*5730*/  ISETP.GT.AND P2, PT, R199.reuse, 0x1, PT ;  /* 0x00000001c700780c */ /* 0x040fe40003f44270 */
[----:B----4-:R-:W-:Y:S02]  /*5740*/  FSEL R152, R152, -INF , P1 ;  /* 0xff80000098987808 */ /* 0x010fe40000800000 */
[----:B------:R-:W-:Y:S01]  /*5750*/  ISETP.GT.AND P1, PT, R199, 0x11, PT ;  /* 0x00000011c700780c */ /* 0x000fe20003f24270 */
[----:B------:R-:W4:Y:S01]  /*5760*/  MUFU.TANH R158, R158 ;  /* 0x0000009e009e7308 */ /* 0x000f220000002400 */
[----:B0-----:R-:W-:-:S02]  /*5770*/  FSEL R169, R169, -INF , P5 ;  /* 0xff800000a9a97808 */ /* 0x001fc40002800000 */
[----:B------:R-:W-:Y:S02]  /*5780*/  ISETP.GT.AND P5, PT, R199, 0x38, PT ;  /* 0x00000038c700780c */ /* 0x000fe40003fa4270 */
[----:B------:R-:W-:Y:S02]  /*5790*/  FSEL R177, R177, -INF , P4 ;  /* 0xff800000b1b17808 */ /* 0x000fe40002000000 */
[----:B------:R-:W-:Y:S01]  /*57a0*/  FSEL R153, R153, -INF , P2 ;  /* 0xff80000099997808 */ /* 0x000fe20001000000 */
[----:B------:R-:W0:Y:S01]  /*57b0*/  MUFU.TANH R184, R184 ;  /* 0x000000b800b87308 */ /* 0x000e220000002400 */
[----:B------:R-:W-:Y:S02]  /*57c0*/  ISETP.GT.AND P4, PT, R205, RZ, PT ;  /* 0x000000ffcd00720c */ /* 0x000fe40003f84270 */
[----:B------:R-:W-:Y:S02]  /*57d0*/  ISETP.GT.AND P2, PT, R199, 0x18, PT ;  /* 0x00000018c700780c */ /* 0x000fe40003f44270 */
[----:B-----5:R-:W-:-:S02]  /*57e0*/  FSEL R161, R161, -INF , P1 ;  /* 0xff800000a1a17808 */ /* 0x020fc40000800000 */
[----:B------:R-:W-:Y:S01]  /*57f0*/  ISETP.GT.AND P1, PT, R199, 0x28, PT ;  /* 0x00000028c700780c */ /* 0x000fe20003f24270 */
[----:B------:R-:W5:Y:S01]  /*5800*/  MUFU.TANH R156, R156 ;  /* 0x0000009c009c7308 */ /* 0x000f620000002400 */
[----:B--2---:R-:W-:Y:S02]  /*5810*/  FSEL R180, R180, -INF , P5 ;  /* 0xff800000b4b47808 */ /* 0x004fe40002800000 */
[----:B------:R-:W-:Y:S02]  /*5820*/  ISETP.GT.AND P5, PT, R205, 0x1, PT ;  /* 0x00000001cd00780c */ /* 0x000fe40003fa4270 */
[----:B------:R-:W-:Y:S02]  /*5830*/  FSEL R154, R154, -INF , P4 ;  /* 0xff8000009a9a7808 */ /* 0x000fe40002000000 */
[----:B---3--:R-:W-:Y:S01]  /*5840*/  FSEL R164, R164, -INF , P2 ;  /* 0xff800000a4a47808 */ /* 0x008fe20001000000 */
[----:B------:R-:W2:Y:S01]  /*5850*/  MUFU.TANH R159, R159 ;  /* 0x0000009f009f7308 */ /* 0x000ea20000002400 */
[----:B------:R-:W-:-:S02]  /*5860*/  ISETP.GT.AND P2, PT, R199, 0x29, PT ;  /* 0x00000029c700780c */ /* 0x000fc40003f44270 */
[----:B------:R-:W-:Y:S02]  /*5870*/  FSEL R172, R172, -INF , P1 ;  /* 0xff800000acac7808 */ /* 0x000fe40000800000 */
[----:B------:R-:W-:Y:S02]  /*5880*/  ISETP.GT.AND P1, PT, R199, 0x39, PT ;  /* 0x00000039c700780c */ /* 0x000fe40003f24270 */
[----:B------:R-:W-:Y:S01]  /*5890*/  ISETP.GT.AND P4, PT, R205, 0x8, PT ;  /* 0x00000008cd00780c */ /* 0x000fe20003f84270 */
[----:B------:R-:W3:Y:S01]  /*58a0*/  MUFU.TANH R162, R162 ;  /* 0x000000a200a27308 */ /* 0x000ee20000002400 */
[----:B-1----:R-:W-:Y:S02]  /*58b0*/  FSEL R155, R155, -INF , P5 ;  /* 0xff8000009b9b7808 */ /* 0x002fe40002800000 */
[----:B------:R-:W-:Y:S02]  /*58c0*/  FMNMX.FTZ R206, R154, R202, !PT ;  /* 0x000000ca9ace7209 */ /* 0x000fe40007810000 */
[----:B------:R-:W-:-:S02]  /*58d0*/  FSEL R173, R173, -INF , P2 ;  /* 0xff800000adad7808 */ /* 0x000fc40001000000 */
[----:B------:R-:W-:Y:S01]  /*58e0*/  ISETP.GT.AND P2, PT, R199, 0x40, PT ;  /* 0x00000040c700780c */ /* 0x000fe20003f44270 */
[----:B------:R-:W1:Y:S01]  /*58f0*/  MUFU.TANH R165, R165 ;  /* 0x000000a500a57308 */ /* 0x000e620000002400 */
[----:B------:R-:W-:Y:S02]  /*5900*/  FSEL R181, R181, -INF , P1 ;  /* 0xff800000b5b57808 */ /* 0x000fe40000800000 */
[----:B------:R-:W-:Y:S02]  /*5910*/  ISETP.GT.AND P3, PT, R199, 0x8, PT ;  /* 0x00000008c700780c */ /* 0x000fe40003f64270 */
[----:B------:R-:W-:Y:S02]  /*5920*/  ISETP.GT.AND P1, PT, R205, 0x9, PT ;  /* 0x00000009cd00780c */ /* 0x000fe40003f24270 */
[----:B----4-:R-:W-:Y:S01]  /*5930*/  FSEL R158, R158, -INF , P4 ;  /* 0xff8000009e9e7808 */ /* 0x010fe20002000000 */
[----:B------:R-:W4:Y:S01]  /*5940*/  MUFU.TANH R163, R163 ;  /* 0x000000a300a37308 */ /* 0x000f220000002400 */
[----:B------:R-:W-:-:S02]  /*5950*/  FMNMX.FTZ R206, R155, R206, !PT ;  /* 0x000000ce9bce7209 */ /* 0x000fc40007810000 */
[----:B0-----:R-:W-:Y:S02]  /*5960*/  FSEL R184, R184, -INF , P2 ;  /* 0xff800000b8b87808 */ /* 0x001fe40001000000 */
[----:B-----5:R-:W-:Y:S02]  /*5970*/  FSEL R156, R156, -INF , P3 ;  /* 0xff8000009c9c7808 */ /* 0x020fe40001800000 */
[----:B------:R-:W-:Y:S01]  /*5980*/  ISETP.GT.AND P2, PT, R205, 0x10, PT ;  /* 0x00000010cd00780c */ /* 0x000fe20003f44270 */
[----:B------:R-:W0:Y:S01]  /*5990*/  MUFU.TANH R176, R176 ;  /* 0x000000b000b07308 */ /* 0x000e220000002400 */
[----:B--2---:R-:W-:Y:S02]  /*59a0*/  FSEL R159, R159, -INF , P1 ;  /* 0xff8000009f9f7808 */ /* 0x004fe40000800000 */
[----:B------:R-:W-:Y:S02]  /*59b0*/  FMNMX.FTZ R206, R158, R206, !PT ;  /* 0x000000ce9ece7209 */ /* 0x000fe40007810000 */
[----:B------:R-:W-:-:S02]  /*59c0*/  ISETP.GT.AND P3, PT, R199, 0x19, PT ;  /* 0x00000019c700780c */ /* 0x000fc40003f64270 */
[----:B------:R-:W-:Y:S01]  /*59d0*/  ISETP.GT.AND P5, PT, R205, 0x11, PT ;  /* 0x00000011cd00780c */ /* 0x000fe20003fa4270 */
[----:B------:R-:W2:Y:S01]  /*59e0*/  MUFU.TANH R166, R166 ;  /* 0x000000a600a67308 */ /* 0x000ea20000002400 */
[----:B---3--:R-:W-:Y:S02]  /*59f0*/  FSEL R162, R162, -INF , P2 ;  /* 0xff800000a2a27808 */ /* 0x008fe40001000000 */
[----:B------:R-:W-:Y:S02]  /*5a00*/  FMNMX.FTZ R206, R159, R206, !PT ;  /* 0x000000ce9fce7209 */ /* 0x000fe40007810000 */
[----:B-1----:R-:W-:Y:S02]  /*5a10*/  FSEL R165, R165, -INF , P3 ;  /* 0xff800000a5a57808 */ /* 0x002fe40001800000 */
[----:B------:R-:W-:Y:S01]  /*5a20*/  ISETP.GT.AND P3, PT, R199, 0x30, PT ;  /* 0x00000030c700780c */ /* 0x000fe20003f64270 */
[----:B------:R-:W1:Y:S01]  /*5a30*/  MUFU.TANH R185, R185 ;  /* 0x000000b900b97308 */ /* 0x000e620000002400 */
[----:B------:R-:W-:-:S02]  /*5a40*/  ISETP.GT.AND P4, PT, R205, 0x18, PT ;  /* 0x00000018cd00780c */ /* 0x000fc40003f84270 */
[----:B----4-:R-:W-:Y:S02]  /*5a50*/  FSEL R163, R163, -INF , P5 ;  /* 0xff800000a3a37808 */ /* 0x010fe40002800000 */
[----:B------:R-:W-:Y:S02]  /*5a60*/  FMNMX.FTZ R206, R162, R206, !PT ;  /* 0x000000cea2ce7209 */ /* 0x000fe40007810000 */
[----:B0-----:R-:W-:Y:S01]  /*5a70*/  FSEL R176, R176, -INF , P3 ;  /* 0xff800000b0b07808 */ /* 0x001fe20001800000 */
[----:B------:R-:W0:Y:S01]  /*5a80*/  MUFU.TANH R167, R167 ;  /* 0x000000a700a77308 */ /* 0x000e220000002400 */
[----:B------:R-:W-:Y:S02]  /*5a90*/  ISETP.GT.AND P3, PT, R199, 0x41, PT ;  /* 0x00000041c700780c */ /* 0x000fe40003f64270 */
[----:B------:R-:W-:Y:S02]  /*5aa0*/  ISETP.GT.AND P1, PT, R205, 0x19, PT ;  /* 0x00000019cd00780c */ /* 0x000fe40003f24270 */
[----:B--2---:R-:W-:-:S02]  /*5ab0*/  FSEL R166, R166, -INF , P4 ;  /* 0xff800000a6a67808 */ /* 0x004fc40002000000 */
[----:B------:R-:W-:Y:S01]  /*5ac0*/  FMNMX.FTZ R206, R163, R206, !PT ;  /* 0x000000cea3ce7209 */ /* 0x000fe20007810000 */
[----:B------:R-:W2:Y:S01]  /*5ad0*/  MUFU.TANH R170, R170 ;  /* 0x000000aa00aa7308 */ /* 0x000ea20000002400 */
[----:B-1----:R-:W-:Y:S02]  /*5ae0*/  FSEL R185, R185, -INF , P3 ;  /* 0xff800000b9b97808 */ /* 0x002fe40001800000 */
[C---:B------:R-:W-:Y:S02]  /*5af0*/  ISETP.GT.AND P3, PT, R205.reuse, 0x20, PT ;  /* 0x00000020cd00780c */ /* 0x040fe40003f64270 */
[----:B------:R-:W-:Y:S02]  /*5b00*/  FMNMX.FTZ R206, R166, R206, !PT ;  /* 0x000000cea6ce7209 */ /* 0x000fe40007810000 */
[----:B------:R-:W-:Y:S01]  /*5b10*/  ISETP.GT.AND P2, PT, R205, 0x21, PT ;  /* 0x00000021cd00780c */ /* 0x000fe20003f44270 */
[----:B------:R1:W-:Y:S01]  /*5b20*/  MUFU.TANH R197, R207 ;  /* 0x000000cf00c57308 */ /* 0x0003e20000002400 */
[----:B0-----:R-:W-:-:S02]  /*5b30*/  FSEL R167, R167, -INF , P1 ;  /* 0xff800000a7a77808 */ /* 0x001fc40000800000 */
[----:B------:R-:W-:Y:S02]  /*5b40*/  ISETP.GT.AND P5, PT, R205, 0x28, PT ;  /* 0x00000028cd00780c */ /* 0x000fe40003fa4270 */
[----:B------:R-:W-:Y:S02]  /*5b50*/  FMNMX.FTZ R206, R167, R206, !PT ;  /* 0x000000cea7ce7209 */ /* 0x000fe40007810000 */
[----:B------:R-:W-:Y:S01]  /*5b60*/  ISETP.GT.AND P4, PT, R205, 0x29, PT ;  /* 0x00000029cd00780c */ /* 0x000fe20003f84270 */
[----:B------:R-:W0:Y:S01]  /*5b70*/  MUFU.TANH R171, R171 ;  /* 0x000000ab00ab7308 */ /* 0x000e220000002400 */
[----:B-1----:R-:W-:Y:S02]  /*5b80*/  FMNMX.FTZ R207, R152, R21, !PT ;  /* 0x0000001598cf7209 */ /* 0x002fe40007810000 */
[----:B--2---:R-:W-:Y:S02]  /*5b90*/  FSEL R170, R170, -INF , P3 ;  /* 0xff800000aaaa7808 */ /* 0x004fe40001800000 */
[----:B------:R-:W-:-:S02]  /*5ba0*/  FMNMX.FTZ R207, R153, R207, !PT ;  /* 0x000000cf99cf7209 */ /* 0x000fc40007810000 */
[----:B------:R-:W-:Y:S01]  /*5bb0*/  FMNMX.FTZ R206, R170, R206, !PT ;  /* 0x000000ceaace7209 */ /* 0x000fe20007810000 */
[----:B------:R-:W1:Y:S01]  /*5bc0*/  MUFU.TANH R174, R174 ;  /* 0x000000ae00ae7308 */ /* 0x000e620000002400 */
[----:B------:R-:W-:Y:S02]  /*5bd0*/  FMNMX.FTZ R207, R156, R207, !PT ;  /* 0x000000cf9ccf7209 */ /* 0x000fe40007810000 */
[----:B------:R-:W-:Y:S02]  /*5be0*/  ISETP.GT.AND P1, PT, R205, 0x30, PT ;  /* 0x00000030cd00780c */ /* 0x000fe40003f24270 */
[----:B------:R-:W-:Y:S02]  /*5bf0*/  FMNMX.FTZ R207, R157, R207, !PT ;  /* 0x000000cf9dcf7209 */ /* 0x000fe40007810000 */
[----:B------:R-:W-:Y:S01]  /*5c00*/  ISETP.GT.AND P3, PT, R205, 0x31, PT ;  /* 0x00000031cd00780c */ /* 0x000fe20003f64270 */
[----:B------:R-:W2:Y:S01]  /*5c10*/  MUFU.TANH R175, R175 ;  /* 0x000000af00af7308 */ /* 0x000ea20000002400 */
[----:B------:R-:W-:-:S02]  /*5c20*/  FMNMX.FTZ R207, R160, R207, !PT ;  /* 0x000000cfa0cf7209 */ /* 0x000fc40007810000 */
[----:B0-----:R-:W-:Y:S02]  /*5c30*/  FSEL R171, R171, -INF , P2 ;  /* 0xff800000abab7808 */ /* 0x001fe40001000000 */
[----:B------:R-:W-:Y:S02]  /*5c40*/  FMNMX.FTZ R207, R161, R207, !PT ;  /* 0x000000cfa1cf7209 */ /* 0x000fe40007810000 */
[----:B------:R-:W-:Y:S01]  /*5c50*/  FMNMX.FTZ R206, R171, R206, !PT ;  /* 0x000000ceabce7209 */ /* 0x000fe20007810000 */
[----:B------:R-:W0:Y:S01]  /*5c60*/  MUFU.TANH R178, R178 ;  /* 0x000000b200b27308 */ /* 0x000e220000002400 */
[----:B-1----:R-:W-:Y:S02]  /*5c70*/  FSEL R174, R174, -INF , P5 ;  /* 0xff800000aeae7808 */ /* 0x002fe40002800000 */
[----:B------:R-:W-:Y:S02]  /*5c80*/  FMNMX.FTZ R207, R164, R207, !PT ;  /* 0x000000cfa4cf7209 */ /* 0x000fe40007810000 */
[----:B------:R-:W-:-:S02]  /*5c90*/  FMNMX.FTZ R206, R174, R206, !PT ;  /* 0x000000ceaece7209 */ /* 0x000fc40007810000 */
[----:B------:R-:W-:Y:S01]  /*5ca0*/  FMNMX.FTZ R207, R165, R207, !PT ;  /* 0x000000cfa5cf7209 */ /* 0x000fe20007810000 */
[----:B------:R-:W1:Y:S01]  /*5cb0*/  MUFU.TANH R179, R179 ;  /* 0x000000b300b37308 */ /* 0x000e620000002400 */
[----:B--2---:R-:W-:Y:S02]  /*5cc0*/  FSEL R175, R175, -INF , P4 ;  /* 0xff800000afaf7808 */ /* 0x004fe40002000000 */
[----:B------:R-:W-:Y:S02]  /*5cd0*/  FMNMX.FTZ R207, R168, R207, !PT ;  /* 0x000000cfa8cf7209 */ /* 0x000fe40007810000 */
[----:B------:R-:W-:Y:S02]  /*5ce0*/  FMNMX.FTZ R206, R175, R206, !PT ;  /* 0x000000ceafce7209 */ /* 0x000fe40007810000 */
[----:B------:R-:W-:Y:S01]  /*5cf0*/  ISETP.GT.AND P2, PT, R205, 0x38, PT ;  /* 0x00000038cd00780c */ /* 0x000fe20003f44270 */
[----:B------:R-:W2:Y:S01]  /*5d00*/  MUFU.TANH R182, R182 ;  /* 0x000000b600b67308 */ /* 0x000ea20000002400 */
[----:B0-----:R-:W-:-:S02]  /*5d10*/  FSEL R178, R178, -INF , P1 ;  /* 0xff800000b2b27808 */ /* 0x001fc40000800000 */
[----:B------:R-:W-:Y:S02]  /*5d20*/  FMNMX.FTZ R207, R169, R207, !PT ;  /* 0x000000cfa9cf7209 */ /* 0x000fe40007810000 */
[----:B------:R-:W-:Y:S02]  /*5d30*/  FMNMX.FTZ R206, R178, R206, !PT ;  /* 0x000000ceb2ce7209 */ /* 0x000fe40007810000 */
[----:B------:R-:W-:Y:S01]  /*5d40*/  ISETP.GT.AND P5, PT, R205, 0x39, PT ;  /* 0x00000039cd00780c */ /* 0x000fe20003fa4270 */
[----:B------:R-:W0:Y:S01]  /*5d50*/  MUFU.TANH R183, R183 ;  /* 0x000000b700b77308 */ /* 0x000e220000002400 */
[----:B-1----:R-:W-:Y:S02]  /*5d60*/  FSEL R179, R179, -INF , P3 ;  /* 0xff800000b3b37808 */ /* 0x002fe40001800000 */
[----:B------:R-:W-:Y:S02]  /*5d70*/  FMNMX.FTZ R207, R172, R207, !PT ;  /* 0x000000cfaccf7209 */ /* 0x000fe40007810000 */
[----:B------:R-:W-:-:S02]  /*5d80*/  FMNMX.FTZ R206, R179, R206, !PT ;  /* 0x000000ceb3ce7209 */ /* 0x000fc40007810000 */
[----:B------:R-:W-:Y:S01]  /*5d90*/  ISETP.GT.AND P4, PT, R205, 0x40, PT ;  /* 0x00000040cd00780c */ /* 0x000fe20003f84270 */
        /* <DEDUP_REMOVED lines=22> */
[C---:B------:R-:W-:Y:S02]  /*5f00*/  ISETP.GT.AND P4, PT, R205.reuse, 0x51, PT ;  /* 0x00000051cd00780c */ /* 0x040fe40003f84270 */
[C---:B------:R-:W-:Y:S02]  /*5f10*/  ISETP.GT.AND P1, PT, R205.reuse, 0x58, PT ;  /* 0x00000058cd00780c */ /* 0x040fe40003f24270 */
        /* <DEDUP_REMOVED lines=8> */
[----:B------:R-:W-:Y:S02]  /*5fa0*/  FSEL R197, R197, -INF , P3 ;  /* 0xff800000c5c57808 */ /* 0x000fe40001800000 */
        /* <DEDUP_REMOVED lines=9> */
[----:B--2---:R-:W-:Y:S02]  /*6040*/  FSEL R198, R198, -INF , P1 ;  /* 0xff800000c6c67808 */ /* 0x004fe40000800000 */
[----:B------:R-:W-:Y:S02]  /*6050*/  ISETP.GT.AND P1, PT, R199, 0x50, PT ;  /* 0x00000050c700780c */ /* 0x000fe40003f24270 */
[----:B------:R-:W-:-:S03]  /*6060*/  FMNMX.FTZ R206, R198, R206, !PT ;  /* 0x000000cec6ce7209 */ /* 0x000fc60007810000 */
        /* <DEDUP_REMOVED lines=32> */
[--C-:B------:R-:W-:Y:S01]  /*6270*/  FFMA.FTZ R159, R159, UR5, -R199.reuse ;  /* 0x000000059f9f7c23 */ /* 0x100fe200080108c7 */
[--C-:B------:R-:W-:Y:S01]  /*6280*/  FFMA.FTZ R162, R162, UR5, -R199.reuse ;  /* 0x00000005a2a27c23 */ /* 0x100fe200080108c7 */
[--C-:B------:R-:W-:Y:S01]  /*6290*/  FFMA.FTZ R163, R163, UR5, -R199.reuse ;  /* 0x00000005a3a37c23 */ /* 0x100fe200080108c7 */
[----:B0-----:R-:W-:Y:S01]  /*62a0*/  FMNMX.FTZ R206, R206, R208, !PT ;  /* 0x000000d0cece7209 */ /* 0x001fe20007810000 */
[--C-:B------:R-:W-:Y:S01]  /*62b0*/  FFMA.FTZ R208, R155, UR5, -R199.reuse ;  /* 0x000000059bd07c23 */ /* 0x100fe200080108c7 */
[----:B------:R-:W-:Y:S01]  /*62c0*/  MUFU.EX2 R207, R207 ;  /* 0x000000cf00cf7308 */ /* 0x000fe20000000800 */
[----:B------:R-:W0:Y:S01]  /*62d0*/  S2R R155, SR_TID.X ;  /* 0x00000000009b7919 */ /* 0x000e220000002100 */
[C---:B------:R-:W-:Y:S01]  /*62e0*/  FSETP.NEU.FTZ.AND P1, PT, R206.reuse, -INF , PT ;  /* 0xff800000ce00780b */ /* 0x040fe20003f3d000 */
[----:B------:R-:W-:Y:S01]  /*62f0*/  FMUL.FTZ R154, R206, UR5 ;  /* 0x00000005ce9a7c20 */ /* 0x000fe20008410000 */
[--C-:B------:R-:W-:Y:S01]  /*6300*/  FFMA.FTZ R166, R166, UR5, -R199.reuse ;  /* 0x00000005a6a67c23 */ /* 0x100fe200080108c7 */
[--C-:B------:R-:W-:Y:S01]  /*6310*/  FFMA.FTZ R167, R167, UR5, -R199.reuse ;  /* 0x00000005a7a77c23 */ /* 0x100fe200080108c7 */
[--C-:B------:R-:W-:Y:S01]  /*6320*/  FFMA.FTZ R170, R170, UR5, -R199.reuse ;  /* 0x00000005aaaa7c23 */ /* 0x100fe200080108c7 */
[--C-:B------:R-:W-:Y:S01]  /*6330*/  FFMA.FTZ R171, R171, UR5, -R199.reuse ;  /* 0x00000005abab7c23 */ /* 0x100fe200080108c7 */
[----:B------:R-:W-:Y:S01]  /*6340*/  FSEL R158, R154, RZ, P1 ;  /* 0x000000ff9a9e7208 */ /* 0x000fe20000800000 */
[----:B------:R-:W-:Y:S01]  /*6350*/  MUFU.EX2 R208, R208 ;  /* 0x000000d000d07308 */ /* 0x000fe20000000800 */
[--C-:B------:R-:W-:Y:S01]  /*6360*/  FFMA.FTZ R174, R174, UR5, -R199.reuse ;  /* 0x00000005aeae7c23 */ /* 0x100fe200080108c7 */
[--C-:B------:R-:W-:Y:S01]  /*6370*/  FFMA.FTZ R175, R175, UR5, -R199.reuse ;  /* 0x00000005afaf7c23 */ /* 0x100fe200080108c7 */
[----:B------:R-:W-:Y:S01]  /*6380*/  FFMA.FTZ R178, R178, UR5, -R199 ;  /* 0x00000005b2b27c23 */ /* 0x000fe200080108c7 */
[--C-:B------:R-:W-:Y:S01]  /*6390*/  FFMA.FTZ R210, R152, UR5, -R158.reuse ;  /* 0x0000000598d27c23 */ /* 0x100fe2000801089e */
[----:B------:R-:W-:Y:S01]  /*63a0*/  FSEL R152, R206, RZ, P1 ;  /* 0x000000ffce987208 */ /* 0x000fe20000800000 */
[--C-:B------:R-:W-:Y:S01]  /*63b0*/  FFMA.FTZ R156, R156, UR5, -R158.reuse ;  /* 0x000000059c9c7c23 */ /* 0x100fe2000801089e */
[--C-:B------:R-:W-:Y:S01]  /*63c0*/  FFMA.FTZ R211, R153, UR5, -R158.reuse ;  /* 0x0000000599d37c23 */ /* 0x100fe2000801089e */
[----:B------:R-:W-:Y:S01]  /*63d0*/  MUFU.EX2 R209, R209 ;  /* 0x000000d100d17308 */ /* 0x000fe20000000800 */
[--C-:B------:R-:W-:Y:S01]  /*63e0*/  FFMA.FTZ R160, R160, UR5, -R158.reuse ;  /* 0x00000005a0a07c23 */ /* 0x100fe2000801089e */
[----:B------:R-:W-:Y:S01]  /*63f0*/  FADD.FTZ R152, -R152, R21 ;  /* 0x0000001598987221 */ /* 0x000fe20000010100 */
[--C-:B------:R-:W-:Y:S01]  /*6400*/  FFMA.FTZ R161, R161, UR5, -R158.reuse ;  /* 0x00000005a1a17c23 */ /* 0x100fe2000801089e */
[--C-:B------:R-:W-:Y:S01]  /*6410*/  FFMA.FTZ R164, R164, UR5, -R158.reuse ;  /* 0x00000005a4a47c23 */ /* 0x100fe2000801089e */
[--C-:B------:R-:W-:Y:S01]  /*6420*/  FFMA.FTZ R165, R165, UR5, -R158.reuse ;  /* 0x00000005a5a57c23 */ /* 0x100fe2000801089e */
[----:B------:R-:W-:Y:S01]  /*6430*/  FMUL.FTZ R152, R152, UR5 ;  /* 0x0000000598987c20 */ /* 0x000fe20008410000 */
[--C-:B------:R-:W-:Y:S01]  /*6440*/  FFMA.FTZ R168, R168, UR5, -R158.reuse ;  /* 0x00000005a8a87c23 */ /* 0x100fe2000801089e */
[----:B------:R1:W-:Y:S01]  /*6450*/  MUFU.EX2 R21, R156 ;  /* 0x0000009c00157308 */ /* 0x0003e20000000800 */
[--C-:B------:R-:W-:Y:S01]  /*6460*/  FFMA.FTZ R169, R169, UR5, -R158.reuse ;  /* 0x00000005a9a97c23 */ /* 0x100fe2000801089e */
[--C-:B------:R-:W-:Y:S01]  /*6470*/  FFMA.FTZ R172, R172, UR5, -R158.reuse ;  /* 0x00000005acac7c23 */ /* 0x100fe2000801089e */
[--C-:B------:R-:W-:Y:S01]  /*6480*/  FFMA.FTZ R173, R173, UR5, -R158.reuse ;  /* 0x00000005adad7c23 */ /* 0x100fe2000801089e */
[--C-:B------:R-:W-:Y:S01]  /*6490*/  FFMA.FTZ R179, R179, UR5, -R199.reuse ;  /* 0x00000005b3b37c23 */ /* 0x100fe200080108c7 */
[----:B------:R-:W-:Y:S01]  /*64a0*/  FFMA.FTZ R182, R182, UR5, -R199 ;  /* 0x00000005b6b67c23 */ /* 0x000fe200080108c7 */
[--C-:B------:R-:W-:Y:S01]  /*64b0*/  FFMA.FTZ R176, R176, UR5, -R158.reuse ;  /* 0x00000005b0b07c23 */ /* 0x100fe2000801089e */
[--C-:B------:R-:W-:Y:S01]  /*64c0*/  FFMA.FTZ R177, R177, UR5, -R158.reuse ;  /* 0x00000005b1b17c23 */ /* 0x100fe2000801089e */
[----:B------:R2:W3:Y:S01]  /*64d0*/  MUFU.EX2 R213, R152 ;  /* 0x0000009800d57308 */ /* 0x0004e20000000800 */
[----:B0-----:R-:W-:Y:S01]  /*64e0*/  SHF.R.U32.HI R155, RZ, 0x7, R155 ;  /* 0x00000007ff9b7819 */ /* 0x001fe2000001169b */
[--C-:B-1----:R-:W-:Y:S01]  /*64f0*/  FFMA.FTZ R156, R157, UR5, -R158.reuse ;  /* 0x000000059d9c7c23 */ /* 0x102fe2000801089e */
[--C-:B------:R-:W-:Y:S01]  /*6500*/  FFMA.FTZ R180, R180, UR5, -R158.reuse ;  /* 0x00000005b4b47c23 */ /* 0x100fe2000801089e */
[----:B------:R-:W-:Y:S01]  /*6510*/  FFMA.FTZ R181, R181, UR5, -R158 ;  /* 0x00000005b5b57c23 */ /* 0x000fe2000801089e */
[----:B------:R-:W-:Y:S01]  /*6520*/  FFMA.FTZ R183, R183, UR5, -R199 ;  /* 0x00000005b7b77c23 */ /* 0x000fe200080108c7 */
[----:B------:R-:W-:-:S02]  /*6530*/  VIADD R153, R155, 0x8 ;  /* 0x000000089b997836 */ /* 0x000fc40000000000 */
[--C-:B------:R-:W-:Y:S01]  /*6540*/  FFMA.FTZ R186, R186, UR5, -R199.reuse ;  /* 0x00000005baba7c23 */ /* 0x100fe200080108c7 */
[----:B------:R-:W-:Y:S01]  /*6550*/  MUFU.EX2 R159, R159 ;  /* 0x0000009f009f7308 */ /* 0x000fe20000000800 */
[----:B--2---:R-:W-:Y:S01]  /*6560*/  FSEL R152, R189, RZ, P2 ;  /* 0x000000ffbd987208 */ /* 0x004fe20001000000 */
[--C-:B------:R-:W-:Y:S01]  /*6570*/  FFMA.FTZ R187, R187, UR5, -R199.reuse ;  /* 0x00000005bbbb7c23 */ /* 0x100fe200080108c7 */
[----:B------:R0:W-:Y:S01]  /*6580*/  BAR.SYNC.DEFER_BLOCKING R153, 0x100 ;  /* 0x000400990000751d */ /* 0x0001e20000010000 */
[--C-:B------:R-:W-:Y:S01]  /*6590*/  FFMA.FTZ R190, R190, UR5, -R199.reuse ;  /* 0x00000005bebe7c23 */ /* 0x100fe200080108c7 */
[----:B------:R-:W-:Y:S01]  /*65a0*/  FFMA.FTZ R184, R184, UR5, -R158 ;  /* 0x00000005b8b87c23 */ /* 0x000fe2000801089e */
[----:B------:R-:W-:Y:S01]  /*65b0*/  FADD.FTZ R152, -R152, R202 ;  /* 0x000000ca98987221 */ /* 0x000fe20000010100 */
[--C-:B------:R-:W-:Y:S01]  /*65c0*/  FFMA.FTZ R185, R185, UR5, -R158.reuse ;  /* 0x00000005b9b97c23 */ /* 0x100fe2000801089e */
[--C-:B------:R-:W-:Y:S01]  /*65d0*/  FFMA.FTZ R188, R188, UR5, -R158.reuse ;  /* 0x00000005bcbc7c23 */ /* 0x100fe2000801089e */
[----:B------:R-:W-:Y:S01]  /*65e0*/  MUFU.EX2 R210, R210 ;  /* 0x000000d200d27308 */ /* 0x000fe20000000800 */
[----:B------:R-:W-:Y:S01]  /*65f0*/  FMUL.FTZ R152, R152, UR5 ;  /* 0x0000000598987c20 */ /* 0x000fe20008410000 */
[-C--:B---3--:R-:W-:Y:S01]  /*6600*/  FMUL.FTZ R24, R24, R213.reuse ;  /* 0x000000d518187220 */ /* 0x088fe20000410000 */
        /* <DEDUP_REMOVED lines=130> */
[----:B0-----:R-:W-:Y:S01]  /*6e30*/  F2FP.BF16.F32.PACK_AB R153, R208, R207 ;  /* 0x000000cfd099723e */ /* 0x001fe200000010ff */
[----:B------:R-:W-:Y:S01]  /*6e40*/  MUFU.EX2 R162, R162 ;  /* 0x000000a200a27308 */ /* 0x000fe20000000800 */
[----:B------:R-:W-:Y:S01]  /*6e50*/  F2FP.BF16.F32.PACK_AB R155, R159, R209 ;  /* 0x000000d19f9b723e */ /* 0x000fe200000010ff */
[--C-:B------:R-:W-:Y:S01]  /*6e60*/  FFMA.FTZ R202, R204, UR5, -R158.reuse ;  /* 0x00000005ccca7c23 */ /* 0x100fe2000801089e */
[----:B--2---:R-:W-:Y:S01]  /*6e70*/  F2FP.BF16.F32.PACK_AB R152, R211, R210 ;  /* 0x000000d2d398723e */ /* 0x004fe200000010ff */
[--C-:B------:R-:W-:Y:S01]  /*6e80*/  FFMA.FTZ R191, R191, UR5, -R199.reuse ;  /* 0x00000005bfbf7c23 */ /* 0x100fe200080108c7 */
[----:B---3--:R-:W-:Y:S01]  /*6e90*/  F2FP.BF16.F32.PACK_AB R154, R156, R21 ;  /* 0x000000159c9a723e */ /* 0x008fe200000010ff */
[--C-:B------:R-:W-:Y:S01]  /*6ea0*/  FFMA.FTZ R192, R192, UR5, -R158.reuse ;  /* 0x00000005c0c07c23 */ /* 0x100fe2000801089e */
[--C-:B------:R-:W-:Y:S01]  /*6eb0*/  FFMA.FTZ R193, R193, UR5, -R158.reuse ;  /* 0x00000005c1c17c23 */ /* 0x100fe2000801089e */
[----:B------:R-:W0:Y:S01]  /*6ec0*/  MUFU.EX2 R163, R163 ;  /* 0x000000a300a37308 */ /* 0x000e220000000800 */
[----:B------:R-:W-:Y:S01]  /*6ed0*/  WARPGROUP.ARRIVE ;  /* 0x00000000000079c5 */ /* 0x000fe20000000000 */
[--C-:B------:R-:W-:Y:S01]  /*6ee0*/  FFMA.FTZ R196, R196, UR5, -R158.reuse ;  /* 0x00000005c4c47c23 */ /* 0x100fe2000801089e */
[--C-:B------:R-:W-:Y:S01]  /*6ef0*/  FFMA.FTZ R194, R194, UR5, -R199.reuse ;  /* 0x00000005c2c27c23 */ /* 0x100fe200080108c7 */
[--C-:B------:R-:W-:Y:S01]  /*6f00*/  FFMA.FTZ R195, R195, UR5, -R199.reuse ;  /* 0x00000005c3c37c23 */ /* 0x100fe200080108c7 */
[--C-:B------:R-:W-:Y:S01]  /*6f10*/  FFMA.FTZ R198, R198, UR5, -R199.reuse ;  /* 0x00000005c6c67c23 */ /* 0x100fe200080108c7 */
[----:B------:R-:W-:Y:S01]  /*6f20*/  FFMA.FTZ R197, R197, UR5, -R199 ;  /* 0x00000005c5c57c23 */ /* 0x000fe200080108c7 */
[----:B------:R-:W-:Y:S01]  /*6f30*/  HGMMA.64x256x16.F32.BF16 R24, R152, gdesc[UR8].tnspB, R24, gsb0 ;  /* 0x43e0000898187df0 */ /* 0x000fe20008001818 */
[----:B------:R-:W-:Y:S01]  /*6f40*/  MUFU.EX2 R166, R166 ;  /* 0x000000a600a67308 */ /* 0x000fe20000000800 */
[----:B------:R-:W-:Y:S01]  /*6f50*/  UIADD3 UR10, UR6, 0x80, URZ ;  /* 0x00000080060a7890 */ /* 0x000fe2000fffe03f */
[----:B------:R-:W-:Y:S01]  /*6f60*/  FFMA.FTZ R158, R205, UR5, -R158 ;  /* 0x00000005cd9e7c23 */ /* 0x000fe2000801089e */
[----:B------:R-:W-:Y:S01]  /*6f70*/  UMOV UR11, 0x40000040 ;  /* 0x40000040000b7882 */ /* 0x000fe20000000000 */
[----:B------:R-:W-:Y:S01]  /*6f80*/  FFMA.FTZ R5, R157, R5, R207 ;  /* 0x000000059d057223 */ /* 0x000fe200000100cf */
[----:B------:R-:W-:-:S03]  /*6f90*/  FFMA.FTZ R4, R213, R4, R210 ;  /* 0x00000004d5047223 */ /* 0x000fc600000100d2 */
[----:B------:R-:W1:Y:S01]  /*6fa0*/  MUFU.EX2 R167, R167 ;  /* 0x000000a700a77308 */ /* 0x000e620000000800 */
[----:B------:R-:W-:Y:S01]  /*6fb0*/  FADD.FTZ R204, R208, R5 ;  /* 0x00000005d0cc7221 */ /* 0x000fe20000010000 */
[----:B------:R-:W-:-:S03]  /*6fc0*/  FADD.FTZ R4, R211, R4 ;  /* 0x00000004d3047221 */ /* 0x000fc60000010000 */
[----:B------:R-:W-:Y:S01]  /*6fd0*/  FADD.FTZ R204, R209, R204 ;  /* 0x000000ccd1cc7221 */ /* 0x000fe20000010000 */
[----:B------:R-:W-:Y:S02]  /*6fe0*/  FADD.FTZ R21, R21, R4 ;  /* 0x0000000415157221 */ /* 0x000fe40000010000 */
[----:B------:R-:W-:Y:S01]  /*6ff0*/  MUFU.EX2 R160, R160 ;  /* 0x000000a000a07308 */ /* 0x000fe20000000800 */
[----:B------:R-:W-:Y:S01]  /*7000*/  FADD.FTZ R159, R159, R204 ;  /* 0x000000cc9f9f7221 */ /* 0x000fe20000010000 */
[----:B------:R-:W-:-:S06]  /*7010*/  FADD.FTZ R21, R156, R21 ;  /* 0x000000159c157221 */ /* 0x000fcc0000010000 */
        /* <DEDUP_REMOVED lines=30> */
[----:B------:R-:W-:Y:S01]  /*7200*/  MUFU.EX2 R192, R192 ;  /* 0x000000c000c07308 */ /* 0x000fe20000000800 */
[----:B------:R-:W-:-:S02]  /*7210*/  WARPGROUP.DEPBAR.LE gsb0, 0x0 ;  /* 0x00008000000079c5 */ /* 0x000fc40000010000 */
[----:B0-----:R-:W-:-:S05]  /*7220*/  F2FP.BF16.F32.PACK_AB R153, R163, R162 ;  /* 0x000000a2a399723e */ /* 0x001fca00000010ff */
[----:B------:R-:W0:Y:S01]  /*7230*/  MUFU.EX2 R193, R193 ;  /* 0x000000c100c17308 */ /* 0x000e220000000800 */
[----:B-1----:R-:W-:Y:S01]  /*7240*/  F2FP.BF16.F32.PACK_AB R155, R167, R166 ;  /* 0x000000a6a79b723e */ /* 0x002fe200000010ff */
[----:B------:R-:W-:Y:S01]  /*7250*/  FADD.FTZ R162, R162, R159 ;  /* 0x0000009fa2a27221 */ /* 0x000fe20000010000 */
[----:B--2---:R-:W-:Y:S01]  /*7260*/  F2FP.BF16.F32.PACK_AB R152, R161, R160 ;  /* 0x000000a0a198723e */ /* 0x004fe200000010ff */
        /* <DEDUP_REMOVED lines=14> */
[----:B------:R-:W2:Y:S01]  /*7350*/  MUFU.EX2 R197, R197 ;  /* 0x000000c500c57308 */ /* 0x000ea20000000800 */
        /* <DEDUP_REMOVED lines=52> */
[----:B0-----:R-:W-:Y:S01]  /*76a0*/  F2FP.BF16.F32.PACK_AB R152, R193, R192 ;  /* 0x000000c0c198723e */ /* 0x001fe200000010ff */
[----:B------:R-:W-:Y:S01]  /*76b0*/  FADD.FTZ R192, R192, R185 ;  /* 0x000000b9c0c07221 */ /* 0x000fe20000010000 */
[----:B------:R-:W-:Y:S01]  /*76c0*/  F2FP.BF16.F32.PACK_AB R153, R195, R194 ;  /* 0x000000c2c399723e */ /* 0x000fe200000010ff */
[----:B------:R-:W-:Y:S01]  /*76d0*/  FADD.FTZ R194, R194, R191 ;  /* 0x000000bfc2c27221 */ /* 0x000fe20000010000 */
[----:B-1----:R-:W-:Y:S01]  /*76e0*/  F2FP.BF16.F32.PACK_AB R154, R158, R196 ;  /* 0x000000c49e9a723e */ /* 0x002fe200000010ff */
        /* <DEDUP_REMOVED lines=12> */
.L_x_5678:
[----:B------:R-:W-:Y:S01]  /*77b0*/  UIADD3 UR4, UR4, 0x32460, URZ ;  /* 0x0003246004047890 */ /* 0x000fe2000fffe03f */
[C---:B------:R-:W-:Y:S01]  /*77c0*/  ISETP.GT.AND P1, PT, R203.reuse, R212, PT ;  /* 0x000000d4cb00720c */ /* 0x040fe20003f24270 */
[----:B------:R-:W-:Y:S02]  /*77d0*/  VIADD R203, R203, 0xffffffff ;  /* 0xffffffffcbcb7836 */ /* 0x000fe40000000000 */
[----:B------:R-:W-:Y:S01]  /*77e0*/  UPRMT UR4, UR54, 0x654, UR4 ;  /* 0x0000065436047896 */ /* 0x000fe20008000004 */
[----:B------:R-:W-:Y:S02]  /*77f0*/  IMAD.MOV.U32 R202, RZ, RZ, R189 ;  /* 0x000000ffffca7224 */ /* 0x000fe400078e00bd */
[----:B------:R-:W-:-:S06]  /*7800*/  IMAD.MOV.U32 R21, RZ, RZ, R206 ;  /* 0x000000ffff157224 */ /* 0x000fcc00078e00ce */
[----:B------:R-:W-:Y:S01]  /*7810*/  SYNCS.ARRIVE.TRANS64.RED.A1T0 RZ, [UR4], RZ ;  /* 0x000000ffffff79a7 */ /* 0x000fe20008100404 */
[----:B------:R-:W-:Y:S05]  /*7820*/  @P1 BRA `(.L_x_5679) ;  /* 0xffffffcc00c81947 */ /* 0x000fea000383ffff */
.L_x_5668:
[----:B------:R-:W-:-:S13]  /*7830*/  ISETP.GE.AND P1, PT, R203, RZ, PT ;  /* 0x000000ffcb00720c */ /* 0x000fda0003f26270 */
[----:B------:R-:W-:Y:S05]  /*7840*/  @!P1 BRA `(.L_x_5680) ;  /* 0x00000028005c9947 */ /* 0x000fea0003800000 */
[----:B------:R-:W-:Y:S02]  /*7850*/  IMAD.MOV.U32 R201, RZ, RZ, R189 ;  /* 0x000000ffffc97224 */ /* 0x000fe400078e00bd */
[----:B------:R-:W-:-:S07]  /*7860*/  IMAD.MOV.U32 R21, RZ, RZ, R206 ;  /* 0x000000ffff157224 */ /* 0x000fce00078e00ce */
.L_x_5691:
[----:B------:R-:W-:-:S04]  /*7870*/  UIADD3 UR38, UR38, 0x1, URZ ;  /* 0x0000000126267890 */ /* 0x000fc8000fffe03f */
[----:B------:R-:W-:-:S04]  /*7880*/  UISETP.NE.AND UP0, UPT, UR38, 0x2, UPT ;  /* 0x000000022600788c */ /* 0x000fc8000bf05270 */
[----:B------:R-:W-:Y:S02]  /*7890*/  USEL UR4, URZ, 0x1, UP0 ;  /* 0x000000013f047887 */ /* 0x000fe40008000000 */
[----:B------:R-:W-:Y:S02]  /*78a0*/  USEL UR38, UR38, URZ, UP0 ;  /* 0x0000003f26267287 */ /* 0x000fe40008000000 */
[----:B------:R-:W-:Y:S01]  /*78b0*/  ULOP3.LUT UR39, UR39, UR4, URZ, 0x3c, !UPT ;  /* 0x0000000427277292 */ /* 0x000fe2000f8e3c3f */
[----:B------:R-:W-:Y:S11]  /*78c0*/  @!P0 BRA `(.L_x_5681) ;  /* 0x0000000000048947 */ /* 0x000ff60003800000 */
[----:B------:R-:W-:Y:S01]  /*78d0*/  BPT.TRAP 0x1 ;  /* 0x000000040000795c */ /* 0x000fe20000300000 */
.L_x_5681:
        /* <DEDUP_REMOVED lines=9> */
.L_x_5682:
[----:B-1----:R-:W-:Y:S05]  /*7970*/  @P1 BRA `(.L_x_5683) ;  /* 0x0000000000081947 */ /* 0x002fea0003800000 */
[----:B------:R-:W1:Y:S02]  /*7980*/  SYNCS.PHASECHK.TRANS64.TRYWAIT P1, [UR4+0x32430], R0 ;  /* 0x03243000ff0075a7 */ /* 0x000e640008020144 */
[----:B-1----:R-:W-:Y:S05]  /*7990*/  @!P1 BRA `(.L_x_5684) ;  /* 0x000000c400dc9947 */ /* 0x002fea0003800000 */
.L_x_5683:
        /* <DEDUP_REMOVED lines=32> */
.L_x_5685:
[----:B------:R1:W2:Y:S01]  /*7ba0*/  SYNCS.PHASECHK.TRANS64.TRYWAIT P1, [UR4+0x32450], R0 ;  /* 0x03245000ff0075a7 */ /* 0x0002a20008020144 */
[----:B------:R-:W-:Y:S05]  /*7bb0*/  @!P0 BRA `(.L_x_5686) ;  /* 0x0000000000048947 */ /* 0x000fea0003800000 */
[----:B------:R-:W-:Y:S01]  /*7bc0*/  BPT.TRAP 0x1 ;  /* 0x000000040000795c */ /* 0x000fe20000300000 */
.L_x_5686:
[----:B--2---:R-:W-:Y:S05]  /*7bd0*/  @P1 BRA `(.L_x_5687) ;  /* 0x0000000000081947 */ /* 0x004fea0003800000 */
[----:B------:R-:W2:Y:S02]  /*7be0*/  SYNCS.PHASECHK.TRANS64.TRYWAIT P1, [UR4+0x32450], R0 ;  /* 0x03245000ff0075a7 */ /* 0x000ea40008020144 */
[----:B--2---:R-:W-:Y:S05]  /*7bf0*/  @!P1 BRA `(.L_x_5688) ;  /* 0x000000c4005c9947 */ /* 0x004fea0003800000 */
.L_x_5687:
        /* <DEDUP_REMOVED lines=30> */
[----:B---3--:R-:W-:-:S04]  /*7de0*/  SHF.R.U32.HI R212, RZ, 0x7, R202 ;  /* 0x00000007ffd47819 */ /* 0x008fc800000116ca */
        /* <DEDUP_REMOVED lines=70> */
.L_x_5689:
        /* <DEDUP_REMOVED lines=28> */
[----:B-1----:R-:W-:Y:S01]  /*8410*/  FMNMX.FTZ R186, R152, R21, !PT ;  /* 0x0000001598ba7209 */ /* 0x002fe20007810000 */
[----:B------:R-:W-:Y:S01]  /*8420*/  FMUL.FTZ R161, R164, UR5 ;  /* 0x00000005a4a17c20 */ /* 0x000fe20008410000 */
[----:B------:R-:W-:Y:S01]  /*8430*/  FMUL.FTZ R174, R178, UR5 ;  /* 0x00000005b2ae7c20 */ /* 0x000fe20008410000 */
[----:B------:R-:W-:Y:S01]  /*8440*/  FMUL.FTZ R178, R184, UR5 ;  /* 0x00000005b8b27c20 */ /* 0x000fe20008410000 */
[----:B------:R-:W1:Y:S01]  /*8450*/  MUFU.TANH R157, R157 ;  /* 0x0000009d009d7308 */ /* 0x000e620000002400 */
[----:B------:R-:W-:Y:S01]  /*8460*/  FMUL.FTZ R184, R187, UR5 ;  /* 0x00000005bbb87c20 */ /* 0x000fe20008410000 */
[----:B------:R-:W-:Y:S01]  /*8470*/  FMUL.FTZ R155, R155, UR5 ;  /* 0x000000059b9b7c20 */ /* 0x000fe20008410000 */
[----:B--2---:R-:W-:Y:S01]  /*8480*/  FMNMX.FTZ R187, R153, R186, !PT ;  /* 0x000000ba99bb7209 */ /* 0x004fe20007810000 */
        /* <DEDUP_REMOVED lines=15> */
[----:B------:R-:W-:Y:S01]  /*8580*/  UPRMT UR10, UR6, 0x654, UR10 ;  /* 0x00000654060a7896 */ /* 0x000fe2000800000a */
[----:B------:R-:W-:Y:S01]  /*8590*/  UMOV UR11, 0x40000040 ;  /* 0x40000040000b7882 */ /* 0x000fe20000000000 */
[----:B------:R-:W-:-:S03]  /*85a0*/  UMOV UR15, 0x40000040 ;  /* 0x40000040000f7882 */ /* 0x000fc60000000000 */
[----:B------:R-:W1:Y:S01]  /*85b0*/  MUFU.TANH R154, R154 ;  /* 0x0000009a009a7308 */ /* 0x000e620000002400 */
[----:B--2---:R-:W-:-:S03]  /*85c0*/  FMNMX.FTZ R207, R156, R207, !PT ;  /* 0x000000cf9ccf7209 */ /* 0x004fc60007810000 */
[----:B------:R-:W-:Y:S01]  /*85d0*/  SYNCS.ARRIVE.TRANS64.RED.A1T0 RZ, [UR10], RZ ;  /* 0x000000ffffff79a7 */ /* 0x000fe2000810040a */
[----:B------:R-:W-:-:S03]  /*85e0*/  UIMAD UR10, UR38, 0xc00, UR7 ;  /* 0x00000c00260a78a4 */ /* 0x000fc6000f8e0207 */
[----:B------:R-:W2:Y:S01]  /*85f0*/  MUFU.TANH R161, R161 ;  /* 0x000000a100a17308 */ /* 0x000ea20000002400 */
[----:B---3--:R-:W-:Y:S01]  /*8600*/  FMNMX.FTZ R186, R158, R207, !PT ;  /* 0x000000cf9eba7209 */ /* 0x008fe20007810000 */
[----:B------:R-:W-:Y:S01]  /*8610*/  FMUL.FTZ R207, R191, UR5 ;  /* 0x00000005bfcf7c20 */ /* 0x000fe20008410000 */
[----:B------:R-:W-:-:S05]  /*8620*/  UIADD3 UR14, UR10, 0x80, URZ ;  /* 0x000000800a0e7890 */ /* 0x000fca000fffe03f */
        /* <DEDUP_REMOVED lines=71> */
[----:B------:R-:W-:Y:S01]  /*8aa0*/  FMUL.FTZ R196, R199, UR5 ;  /* 0x00000005c7c47c20 */ /* 0x000fe20008410000 */
[----:B------:R-:W-:-:S05]  /*8ab0*/  ULDC UR5, c[0x0][0xa80] ;  /* 0x0002a00000057ab9 */ /* 0x000fca0000000800 */
[----:B------:R-:W2:Y:S01]  /*8ac0*/  MUFU.TANH R193, R193 ;  /* 0x000000c100c17308 */ /* 0x000ea20000002400 */
[----:B---3--:R-:W-:-:S07]  /*8ad0*/  FMNMX.FTZ R208, R192, R195, !PT ;  /* 0x000000c3c0d07209 */ /* 0x008fce0007810000 */
[----:B------:R-:W3:Y:S01]  /*8ae0*/  MUFU.TANH R184, R184 ;  /* 0x000000b800b87308 */ /* 0x000ee20000002400 */
[----:B-1----:R-:W-:-:S07]  /*8af0*/  FMNMX.FTZ R189, R182, R189, !PT ;  /* 0x000000bdb6bd7209 */ /* 0x002fce0007810000 */
[----:B------:R-:W1:Y:S01]  /*8b00*/  MUFU.TANH R190, R190 ;  /* 0x000000be00be7308 */ /* 0x000e620000002400 */
[----:B--2---:R-:W-:-:S05]  /*8b10*/  FMNMX.FTZ R208, R193, R208, !PT ;  /* 0x000000d0c1d07209 */ /* 0x004fca0007810000 */
[----:B------:R-:W2:Y:S02]  /*8b20*/  SHFL.BFLY PT, R197, R208, 0x2, 0x1f ;  /* 0x0c401f00d0c57f89 */ /* 0x000ea400000e0000 */
[----:B------:R-:W4:Y:S01]  /*8b30*/  MUFU.TANH R207, R207 ;  /* 0x000000cf00cf7308 */ /* 0x000f220000002400 */
[----:B---3--:R-:W-:-:S07]  /*8b40*/  FMNMX.FTZ R189, R184, R189, !PT ;  /* 0x000000bdb8bd7209 */ /* 0x008fce0007810000 */
[----:B------:R-:W3:Y:S01]  /*8b50*/  MUFU.TANH R191, R191 ;  /* 0x000000bf00bf7308 */ /* 0x000ee20000002400 */
[----:B-1----:R-:W-:-:S07]  /*8b60*/  FMNMX.FTZ R198, R190, R189, !PT ;  /* 0x000000bdbec67209 */ /* 0x002fce0007810000 */
[----:B------:R-:W1:Y:S01]  /*8b70*/  MUFU.TANH R194, R194 ;  /* 0x000000c200c27308 */ /* 0x000e620000002400 */
[----:B----4-:R-:W-:-:S07]  /*8b80*/  FMNMX.FTZ R198, R207, R198, !PT ;  /* 0x000000c6cfc67209 */ /* 0x010fce0007810000 */
[----:B------:R2:W4:Y:S01]  /*8b90*/  MUFU.TANH R195, R206 ;  /* 0x000000ce00c37308 */ /* 0x0005220000002400 */
[----:B---3--:R-:W-:-:S07]  /*8ba0*/  FMNMX.FTZ R189, R191, R198, !PT ;  /* 0x000000c6bfbd7209 */ /* 0x008fce0007810000 */
[----:B------:R-:W3:Y:S01]  /*8bb0*/  MUFU.TANH R196, R196 ;  /* 0x000000c400c47308 */ /* 0x000ee20000002400 */
[----:B-1----:R-:W-:Y:S02]  /*8bc0*/  FMNMX.FTZ R198, R194, R189, !PT ;  /* 0x000000bdc2c67209 */ /* 0x002fe40007810000 */
[----:B--2---:R-:W-:-:S05]  /*8bd0*/  FMNMX.FTZ R206, R208, R197, !PT ;  /* 0x000000c5d0ce7209 */ /* 0x004fca0007810000 */
[----:B------:R-:W1:Y:S01]  /*8be0*/  SHFL.BFLY PT, R197, R206, 0x1, 0x1f ;  /* 0x0c201f00cec57f89 */ /* 0x000e6200000e0000 */
[----:B----4-:R-:W-:-:S04]  /*8bf0*/  FMNMX.FTZ R189, R195, R198, !PT ;  /* 0x000000c6c3bd7209 */ /* 0x010fc80007810000 */
[----:B---3--:R-:W-:-:S05]  /*8c00*/  FMNMX.FTZ R189, R196, R189, !PT ;  /* 0x000000bdc4bd7209 */ /* 0x008fca0007810000 */
[----:B------:R-:W2:Y:S01]  /*8c10*/  SHFL.BFLY PT, R198, R189, 0x2, 0x1f ;  /* 0x0c401f00bdc67f89 */ /* 0x000ea200000e0000 */
[----:B-1----:R-:W-:-:S05]  /*8c20*/  FMNMX.FTZ R206, R206, R197, !PT ;  /* 0x000000c5cece7209 */ /* 0x002fca0007810000 */
[----:B------:R-:W-:-:S04]  /*8c30*/  FADD.FTZ R199, -R206, R21 ;  /* 0x00000015cec77221 */ /* 0x000fc80000010100 */
[----:B------:R-:W-:Y:S01]  /*8c40*/  FMUL.FTZ R199, R199, UR5 ;  /* 0x00000005c7c77c20 */ /* 0x000fe20008410000 */
[----:B--2---:R-:W-:Y:S01]  /*8c50*/  FMNMX.FTZ R189, R189, R198, !PT ;  /* 0x000000c6bdbd7209 */ /* 0x004fe20007810000 */
[----:B------:R-:W-:-:S04]  /*8c60*/  FMUL.FTZ R198, R206, UR5 ;  /* 0x00000005cec67c20 */ /* 0x000fc80008410000 */
[----:B------:R-:W1:Y:S01]  /*8c70*/  MUFU.EX2 R199, R199 ;  /* 0x000000c700c77308 */ /* 0x000e620000000800 */
[----:B------:R-:W2:Y:S01]  /*8c80*/  SHFL.BFLY PT, R197, R189, 0x1, 0x1f ;  /* 0x0c201f00bdc57f89 */ /* 0x000ea200000e0000 */
        /* <DEDUP_REMOVED lines=13> */
[-C--:B-1----:R-:W-:Y:S01]  /*8d60*/  FMUL.FTZ R24, R24, R199.reuse ;  /* 0x000000c718187220 */ /* 0x082fe20000410000 */
        /* <DEDUP_REMOVED lines=8> */
[----:B------:R-:W-:Y:S01]  /*8df0*/  MUFU.EX2 R157, R157 ;  /* 0x0000009d009d7308 */ /* 0x000fe20000000800 */
[----:B--2---:R-:W-:Y:S01]  /*8e00*/  FMNMX.FTZ R189, R189, R197, !PT ;  /* 0x000000c5bdbd7209 */ /* 0x004fe20007810000 */
[-C--:B------:R-:W-:Y:S01]  /*8e10*/  FMUL.FTZ R40, R40, R199.reuse ;  /* 0x000000c728287220 */ /* 0x080fe20000410000 */
[-C--:B------:R-:W-:Y:S01]  /*8e20*/  FMUL.FTZ R41, R41, R199.reuse ;  /* 0x000000c729297220 */ /* 0x080fe20000410000 */
[-C--:B------:R-:W-:Y:S01]  /*8e30*/  FMUL.FTZ R44, R44, R199.reuse ;  /* 0x000000c72c2c7220 */ /* 0x080fe20000410000 */
[-C--:B------:R-:W-:Y:S01]  /*8e40*/  FMUL.FTZ R45, R45, R199.reuse ;  /* 0x000000c72d2d7220 */ /* 0x080fe20000410000 */
[C---:B------:R-:W-:Y:S01]  /*8e50*/  FADD.FTZ R152, -R189.reuse, R201 ;  /* 0x000000c9bd987221 */ /* 0x040fe20000010100 */
[----:B------:R-:W-:Y:S01]  /*8e60*/  FMUL.FTZ R209, R189, UR5 ;  /* 0x00000005bdd17c20 */ /* 0x000fe20008410000 */
[----:B------:R1:W-:Y:S01]  /*8e70*/  MUFU.EX2 R197, R202 ;  /* 0x000000ca00c57308 */ /* 0x0003e20000000800 */
[-C--:B------:R-:W-:Y:S01]  /*8e80*/  FMUL.FTZ R48, R48, R199.reuse ;  /* 0x000000c730307220 */ /* 0x080fe20000410000 */
[----:B------:R-:W-:Y:S01]  /*8e90*/  FMUL.FTZ R152, R152, UR5 ;  /* 0x0000000598987c20 */ /* 0x000fe20008410000 */
[--C-:B------:R-:W-:Y:S01]  /*8ea0*/  FFMA.FTZ R211, R154, UR5, -R209.reuse ;  /* 0x000000059ad37c23 */ /* 0x100fe200080108d1 */
[--C-:B------:R-:W-:Y:S01]  /*8eb0*/  FFMA.FTZ R201, R155, UR5, -R209.reuse ;  /* 0x000000059bc97c23 */ /* 0x100fe200080108d1 */
[-C--:B------:R-:W-:Y:S01]  /*8ec0*/  FMUL.FTZ R49, R49, R199.reuse ;  /* 0x000000c731317220 */ /* 0x080fe20000410000 */
[-C--:B------:R-:W-:Y:S01]  /*8ed0*/  FMUL.FTZ R52, R52, R199.reuse ;  /* 0x000000c734347220 */ /* 0x080fe20000410000 */
[-C--:B------:R-:W-:Y:S01]  /*8ee0*/  FMUL.FTZ R53, R53, R199.reuse ;  /* 0x000000c735357220 */ /* 0x080fe20000410000 */
[----:B------:R2:W3:Y:S01]  /*8ef0*/  MUFU.EX2 R210, R152 ;  /* 0x0000009800d27308 */ /* 0x0004e20000000800 */
[--C-:B-1----:R-:W-:Y:S01]  /*8f00*/  FFMA.FTZ R202, R204, UR5, -R209.reuse ;  /* 0x00000005ccca7c23 */ /* 0x102fe200080108d1 */
[----:B------:R-:W-:Y:S01]  /*8f10*/  FFMA.FTZ R204, R205, UR5, -R209 ;  /* 0x00000005cdcc7c23 */ /* 0x000fe200080108d1 */
[-C--:B------:R-:W-:Y:S01]  /*8f20*/  FMUL.FTZ R56, R56, R199.reuse ;  /* 0x000000c738387220 */ /* 0x080fe20000410000 */
[-C--:B------:R-:W-:Y:S01]  /*8f30*/  FMUL.FTZ R57, R57, R199.reuse ;  /* 0x000000c739397220 */ /* 0x080fe20000410000 */
[-C--:B------:R-:W-:Y:S01]  /*8f40*/  FMUL.FTZ R60, R60, R199.reuse ;  /* 0x000000c73c3c7220 */ /* 0x080fe20000410000 */
[-C--:B------:R-:W-:Y:S01]  /*8f50*/  FMUL.FTZ R61, R61, R199.reuse ;  /* 0x000000c73d3d7220 */ /* 0x080fe20000410000 */
[----:B------:R-:W-:Y:S01]  /*8f60*/  FMUL.FTZ R64, R64, R199 ;  /* 0x000000c740407220 */ /* 0x000fe20000410000 */
[----:B------:R-:W-:Y:S01]  /*8f70*/  MUFU.EX2 R211, R211 ;  /* 0x000000d300d37308 */ /* 0x000fe20000000800 */
[----:B--2---:R-:W-:-:S02]  /*8f80*/  VIADD R152, R212, 0x8 ;  /* 0x00000008d4987836 */ /* 0x004fc40000000000 */
        /* <DEDUP_REMOVED lines=115> */
[----:B--2---:R-:W-:Y:S01]  /*96c0*/  F2FP.BF16.F32.PACK_AB R153, R201, R211 ;  /* 0x000000d3c999723e */ /* 0x004fe200000010ff */
        /* <DEDUP_REMOVED lines=42> */
[----:B------:R-:W3:Y:S01]  /*9970*/  MUFU.EX2 R160, R160 ;  /* 0x000000a000a07308 */ /* 0x000ee20000000800 */
[----:B------:R-:W-:Y:S02]  /*9980*/  FADD.FTZ R201, R201, R210 ;  /* 0x000000d2c9c97221 */ /* 0x000fe40000010000 */
[----:B------:R-:W-:Y:S02]  /*9990*/  FADD.FTZ R4, R197, R4 ;  /* 0x00000004c5047221 */ /* 0x000fe40000010000 */
[----:B------:R-:W-:Y:S02]  /*99a0*/  FADD.FTZ R201, R202, R201 ;  /* 0x000000c9cac97221 */ /* 0x000fe40000010000 */
[----:B------:R-:W-:Y:S01]  /*99b0*/  FADD.FTZ R157, R157, R4 ;  /* 0x000000049d9d7221 */ /* 0x000fe20000010000 */
[----:B------:R-:W-:Y:S01]  /*99c0*/  MUFU.EX2 R165, R165 ;  /* 0x000000a500a57308 */ /* 0x000fe20000000800 */
[----:B------:R-:W-:-:S02]  /*99d0*/  FADD.FTZ R204, R204, R201 ;  /* 0x000000c9cccc7221 */ /* 0x000fc40000010000 */
[----:B-1----:R-:W-:-:S05]  /*99e0*/  FADD.FTZ R157, R156, R157 ;  /* 0x0000009d9c9d7221 */ /* 0x002fca0000010000 */
        /* <DEDUP_REMOVED lines=86> */
[----:B------:R-:W-:Y:S01]  /*9f50*/  FADD.FTZ R183, R184, R183 ;  /* 0x000000b7b8b77221 */ /* 0x000fe20000010000 */
[----:B------:R-:W-:Y:S02]  /*9f60*/  WARPGROUP.DEPBAR.LE gsb0, 0x0 ;  /* 0x00008000000079c5 */ /* 0x000fe40000010000 */
[C---:B------:R-:W-:Y:S01]  /*9f70*/  F2FP.BF16.F32.PACK_AB R152, R180.reuse, R178 ;  /* 0x000000b2b498723e */ /* 0x040fe200000010ff */
[----:B------:R-:W-:Y:S01]  /*9f80*/  FADD.FTZ R180, R180, R179 ;  /* 0x000000b3b4b47221 */ /* 0x000fe20000010000 */
[----:B------:R-:W-:Y:S02]  /*9f90*/  F2FP.BF16.F32.PACK_AB R153, R184, R182 ;  /* 0x000000b6b899723e */ /* 0x000fe400000010ff */
[----:B------:R-:W-:Y:S01]  /*9fa0*/  F2FP.BF16.F32.PACK_AB R154, R187, R185 ;  /* 0x000000b9bb9a723e */ /* 0x000fe200000010ff */
[----:B------:R-:W-:Y:S01]  /*9fb0*/  FADD.FTZ R180, R185, R180 ;  /* 0x000000b4b9b47221 */ /* 0x000fe20000010000 */
[----:B------:R-:W-:Y:S01]  /*9fc0*/  F2FP.BF16.F32.PACK_AB R155, R205, R190 ;  /* 0x000000becd9b723e */ /* 0x000fe200000010ff */
[----:B------:R-:W-:-:S02]  /*9fd0*/  FADD.FTZ R190, R190, R183 ;  /* 0x000000b7bebe7221 */ /* 0x000fc40000010000 */
[----:B------:R-:W-:Y:S01]  /*9fe0*/  FADD.FTZ R187, R187, R180 ;  /* 0x000000b4bbbb7221 */ /* 0x000fe20000010000 */
[----:B------:R-:W-:Y:S01]  /*9ff0*/  WARPGROUP.ARRIVE ;  /* 0x00000000000079c5 */ /* 0x000fe20000000000 */
[----:B------:R-:W-:Y:S02]  /*a000*/  FADD.FTZ R190, R205, R190 ;  /* 0x000000becdbe7221 */ /* 0x000fe40000010000 */
[----:B------:R-:W-:-:S08]  /*a010*/  FADD.FTZ R187, R186, R187 ;  /* 0x000000bbbabb7221 */ /* 0x000fd00000010000 */
        /* <DEDUP_REMOVED lines=18> */
.L_x_5690:
[----:B------:R-:W-:Y:S01]  /*a140*/  UIADD3 UR4, UR4, 0x32460, URZ ;  /* 0x0003246004047890 */ /* 0x000fe2000fffe03f */
[C---:B------:R-:W-:Y:S01]  /*a150*/  ISETP.GT.AND P1, PT, R203.reuse, RZ, PT ;  /* 0x000000ffcb00720c */ /* 0x040fe20003f24270 */
[----:B------:R-:W-:Y:S02]  /*a160*/  VIADD R203, R203, 0xffffffff ;  /* 0xffffffffcbcb7836 */ /* 0x000fe40000000000 */
[----:B------:R-:W-:Y:S01]  /*a170*/  UPRMT UR4, UR6, 0x654, UR4 ;  /* 0x0000065406047896 */ /* 0x000fe20008000004 */
[----:B------:R-:W-:Y:S02]  /*a180*/  IMAD.MOV.U32 R201, RZ, RZ, R189 ;  /* 0x000000ffffc97224 */ /* 0x000fe400078e00bd */
[----:B------:R-:W-:-:S06]  /*a190*/  IMAD.MOV.U32 R21, RZ, RZ, R206 ;  /* 0x000000ffff157224 */ /* 0x000fcc00078e00ce */
[----:B------:R-:W-:Y:S01]  /*a1a0*/  SYNCS.ARRIVE.TRANS64.RED.A1T0 RZ, [UR4], RZ ;  /* 0x000000ffffff79a7 */ /* 0x000fe20008100404 */
[----:B------:R-:W-:Y:S05]  /*a1b0*/  @P1 BRA `(.L_x_5691) ;  /* 0xffffffd400ac1947 */ /* 0x000fea000383ffff */
.L_x_5680:
[----:B------:R-:W0:Y:S01]  /*a1c0*/  SHFL.BFLY PT, R3, R4, 0x2, 0x1f ;  /* 0x0c401f0004037f89 */ /* 0x000e2200000e0000 */
[----:B------:R-:W-:Y:S01]  /*a1d0*/  IMAD.MOV.U32 R8, RZ, RZ, RZ ;  /* 0x000000ffff087224 */ /* 0x000fe200078e00ff */
[----:B------:R-:W-:Y:S01]  /*a1e0*/  UIADD3 UR38, UR38, 0x1, URZ ;  /* 0x0000000126267890 */ /* 0x000fe2000fffe03f */
[----:B------:R-:W-:Y:S01]  /*a1f0*/  IMAD.U32 R9, RZ, RZ, UR5 ;  /* 0x00000005ff097e24 */ /* 0x000fe2000f8e00ff */
[----:B------:R-:W1:Y:S01]  /*a200*/  SHFL.BFLY PT, R2, R5, 0x2, 0x1f ;  /* 0x0c401f0005027f89 */ /* 0x000e6200000e0000 */
[----:B------:R2:W-:Y:S06]  /*a210*/  BAR.ARV R0, 0x100 ;  /* 0x000400000000751d */ /* 0x0005ec0000002000 */
[----:B------:R-:W-:-:S02]  /*a220*/  UISETP.NE.AND UP0, UPT, UR38, 0x2, UPT ;  /* 0x000000022600788c */ /* 0x000fc4000bf05270 */
[----:B------:R-:W-:Y:S06]  /*a230*/  BAR.ARV 0x8, 0x180 ;  /* 0x0206000000007b1d */ /* 0x000fec0000002000 */
[----:B--2---:R-:W-:Y:S01]  /*a240*/  IMAD.MOV.U32 R0, RZ, RZ, RZ ;  /* 0x000000ffff007224 */ /* 0x004fe200078e00ff */
[----:B------:R-:W-:Y:S01]  /*a250*/  USEL UR4, URZ, 0x1, UP0 ;  /* 0x000000013f047887 */ /* 0x000fe20008000000 */
[----:B0-----:R-:W-:Y:S01]  /*a260*/  FADD.FTZ R3, R3, R4 ;  /* 0x0000000403037221 */ /* 0x001fe20000010000 */
[----:B------:R-:W-:Y:S01]  /*a270*/  PLOP3.LUT P0, PT, PT, PT, PT, 0x8, 0x0 ;  /* 0x000000000000781c */ /* 0x000fe20003f0e170 */
[----:B------:R-:W-:Y:S01]  /*a280*/  VIADD R225, R225, 0x1 ;  /* 0x00000001e1e17836 */ /* 0x000fe20000000000 */
[----:B------:R-:W-:Y:S01]  /*a290*/  USEL UR38, UR38, URZ, UP0 ;  /* 0x0000003f26267287 */ /* 0x000fe20008000000 */
[----:B-1----:R-:W-:Y:S01]  /*a2a0*/  FADD.FTZ R2, R2, R5 ;  /* 0x0000000502027221 */ /* 0x002fe20000010000 */
[----:B------:R-:W0:Y:S01]  /*a2b0*/  SHFL.BFLY PT, R6, R3, 0x1, 0x1f ;  /* 0x0c201f0003067f89 */ /* 0x000e2200000e0000 */
[----:B------:R-:W-:Y:S01]  /*a2c0*/  MOV R5, UR5 ;  /* 0x0000000500057c02 */ /* 0x000fe20008000f00 */
[----:B------:R-:W-:-:S02]  /*a2d0*/  ULOP3.LUT UR39, UR39, UR4, URZ, 0x3c, !UPT ;  /* 0x0000000427277292 */ /* 0x000fc4000f8e3c3f */
[----:B------:R-:W1:Y:S01]  /*a2e0*/  SHFL.BFLY PT, R7, R2, 0x1, 0x1f ;  /* 0x0c201f0002077f89 */ /* 0x000e6200000e0000 */
[----:B0-----:R-:W-:Y:S01]  /*a2f0*/  FADD.FTZ R6, R3, R6 ;  /* 0x0000000603067221 */ /* 0x001fe20000010000 */
[----:B------:R-:W-:Y:S02]  /*a300*/  IMAD.MOV.U32 R3, RZ, RZ, -0x800000 ;  /* 0xff800000ff037424 */ /* 0x000fe400078e00ff */
[----:B-1----:R-:W-:Y:S02]  /*a310*/  FADD.FTZ R7, R2, R7 ;  /* 0x0000000702077221 */ /* 0x002fe40000010000 */
[----:B------:R-:W-:Y:S01]  /*a320*/  FSETP.NE.FTZ.AND P1, PT, R6, RZ, PT ;  /* 0x000000ff0600720b */ /* 0x000fe20003f35000 */
[----:B------:R-:W-:Y:S02]  /*a330*/  IMAD.MOV.U32 R2, RZ, RZ, -0x800000 ;  /* 0xff800000ff027424 */ /* 0x000fe400078e00ff */
[----:B------:R-:W-:-:S10]  /*a340*/  FSETP.NE.FTZ.AND P2, PT, R7, RZ, PT ;  /* 0x000000ff0700720b */ /* 0x000fd40003f55000 */
[----:B------:R-:W0:Y:S01]  /*a350*/  @P1 MUFU.RCP R8, R6 ;  /* 0x0000000600081308 */ /* 0x000e220000001000 */
[----:B------:R-:W-:Y:S02]  /*a360*/  @P1 FMUL.FTZ R5, R5, 0.69314718246459960938 ;  /* 0x3f31721805051820 */ /* 0x000fe40000410000 */
[----:B------:R-:W-:-:S05]  /*a370*/  @P2 FMUL.FTZ R9, R9, 0.69314718246459960938 ;  /* 0x3f31721809092820 */ /* 0x000fca0000410000 */
[----:B------:R-:W1:Y:S08]  /*a380*/  @P2 MUFU.RCP R0, R7 ;  /* 0x0000000700002308 */ /* 0x000e700000001000 */
[----:B------:R-:W2:Y:S01]  /*a390*/  @P1 MUFU.LG2 R6, R6 ;  /* 0x0000000600061308 */ /* 0x000ea20000000c00 */
[-C--:B0-----:R-:W-:Y:S01]  /*a3a0*/  FMUL.FTZ R24, R24, R8.reuse ;  /* 0x0000000818187220 */ /* 0x081fe20000410000 */
[-C--:B------:R-:W-:Y:S01]  /*a3b0*/  FMUL.FTZ R25, R25, R8.reuse ;  /* 0x0000000819197220 */ /* 0x080fe20000410000 */
[-C--:B------:R-:W-:Y:S01]  /*a3c0*/  FMUL.FTZ R28, R28, R8.reuse ;  /* 0x000000081c1c7220 */ /* 0x080fe20000410000 */
[-C--:B------:R-:W-:Y:S01]  /*a3d0*/  FMUL.FTZ R29, R29, R8.reuse ;  /* 0x000000081d1d7220 */ /* 0x080fe20000410000 */
[-C--:B------:R-:W-:Y:S01]  /*a3e0*/  FMUL.FTZ R32, R32, R8.reuse ;  /* 0x0000000820207220 */ /* 0x080fe20000410000 */
[-C--:B------:R-:W-:Y:S01]  /*a3f0*/  FMUL.FTZ R33, R33, R8.reuse ;  /* 0x0000000821217220 */ /* 0x080fe20000410000 */
[----:B------:R-:W-:Y:S01]  /*a400*/  FMUL.FTZ R36, R36, R8 ;  /* 0x0000000824247220 */ /* 0x000fe20000410000 */
        /* <DEDUP_REMOVED lines=9> */
[----:B--2---:R-:W-:Y:S01]  /*a4a0*/  @P1 FMUL.FTZ R6, R6, 0.69314718246459960938 ;  /* 0x3f31721806061820 */ /* 0x004fe20000410000 */
        /* <DEDUP_REMOVED lines=113> */
[----:B------:R-:W-:Y:S01]  /*abc0*/  FMUL.FTZ R0, R151, R0 ;  /* 0x0000000097007220 */ /* 0x000fe20000410000 */
[----:B------:R-:W-:Y:S01]  /*abd0*/  @P1 FFMA.FTZ R3, R5, R206, R6 ;  /* 0x000000ce05031223 */ /* 0x000fe20000010006 */
[----:B------:R-:W-:-:S07]  /*abe0*/  @P2 FFMA.FTZ R2, R9, R189, R4 ;  /* 0x000000bd09022223 */ /* 0x000fce0000010004 */
.L_x_5654:
[----:B------:R-:W0:Y:S08]  /*abf0*/  S2UR UR4, SR_CgaCtaId ;  /* 0x00000000000479c3 */ /* 0x000e300000008800 */
[----:B------:R-:W-:Y:S06]  /*ac00*/  BAR.SYNC.DEFER_BLOCKING 0x5, 0x180 ;  /* 0x0146000000007b1d */ /* 0x000fec0000010000 */
[----:B------:R-:W-:Y:S01]  /*ac10*/  UMOV UR7, 0x400 ;  /* 0x0000040000077882 */ /* 0x000fe20000000000 */
[----:B------:R-:W-:Y:S01]  /*ac20*/  BSSY B0, `(.L_x_5692) ;  /* 0x00002ea000007945 */ /* 0x000fe20003800000 */
[----:B0-----:R-:W-:-:S09]  /*ac30*/  ULEA UR7, UR4, UR7, 0x18 ;  /* 0x0000000704077291 */ /* 0x001fd2000f8ec03f */
[----:B------:R-:W0:Y:S02]  /*ac40*/  LDS.128 R4, [UR7+0x324d0] ;  /* 0x0324d007ff047984 */ /* 0x000e240008000c00 */
[----:B0-----:R-:W-:Y:S02]  /*ac50*/  R2UR UR5, R5 ;  /* 0x00000000050572ca */ /* 0x001fe400000e0000 */
[----:B------:R-:W-:Y:S01]  /*ac60*/  R2UR UR6, R6 ;  /* 0x00000000060672ca */ /* 0x000fe200000e0000 */
[----:B------:R-:W-:Y:S06]  /*ac70*/  BAR.ARV 0x4, 0x180 ;  /* 0x0106000000007b1d */ /* 0x000fec0000002000 */
[----:B------:R-:W-:Y:S08]  /*ac80*/  @P0 BRA `(.L_x_5693) ;  /* 0x0000002000000947 */ /* 0x000ff00003800000 */
[----:B------:R-:W0:Y:S01]  /*ac90*/  S2UR UR4, SR_SWINHI ;  /* 0x00000000000479c3 */ /* 0x000e220000002f00 */
[----:B------:R-:W-:-:S07]  /*aca0*/  IMAD.MOV.U32 R94, RZ, RZ, 0x2 ;  /* 0x00000002ff5e7424 */ /* 0x000fce00078e00ff */
[----:B------:R-:W-:Y:S01]  /*acb0*/  BAR.SYNC.DEFER_BLOCKING 0x1, 0x100 ;  /* 0x0044000000007b1d */ /* 0x000fe20000010000 */
        /* <DEDUP_REMOVED lines=15> */
[----:B------:R-:W-:-:S02]  /*adb0*/  F2FP.BF16.F32.PACK_AB R43, R159, R43 ;  /* 0x0000002b9f2b723e */ /* 0x000fc400000010ff */
[----:B------:R-:W-:Y:S02]  /*adc0*/  F2FP.BF16.F32.PACK_AB R49, R158, R50 ;  /* 0x000000329e31723e */ /* 0x000fe400000010ff */
[C---:B------:R-:W-:Y:S02]  /*add0*/  IADD3 R151, P1, R94.reuse, 0x20, RZ ;  /* 0x000000205e977810 */ /* 0x040fe40007f3e0ff */
[C---:B------:R-:W-:Y:S02]  /*ade0*/  IADD3 R167, P0, R94.reuse, 0x40, RZ ;  /* 0x000000405ea77810 */ /* 0x040fe40007f1e0ff */
[----:B------:R-:W-:Y:S01]  /*adf0*/  LOP3.LUT R8, R151, 0x380, RZ, 0xc0, !PT ;  /* 0x0000038097087812 */ /* 0x000fe200078ec0ff */
[----:B------:R-:W-:Y:S01]  /*ae00*/  IMAD.X R9, RZ, RZ, R95, P1 ;  /* 0x000000ffff097224 */ /* 0x000fe200008e065f */
[C---:B------:R-:W-:Y:S02]  /*ae10*/  IADD3 R169, P4, R94.reuse, 0x60, RZ ;  /* 0x000000605ea97810 */ /* 0x040fe40007f9e0ff */
[----:B------:R-:W-:-:S02]  /*ae20*/  IADD3 R171, P3, R94, 0x4000, RZ ;  /* 0x000040005eab7810 */ /* 0x000fc40007f7e0ff */
[C---:B------:R-:W-:Y:S01]  /*ae30*/  LOP3.LUT R5, R94.reuse, 0x380, RZ, 0xc0, !PT ;  /* 0x000003805e057812 */ /* 0x040fe200078ec0ff */
[--C-:B------:R-:W-:Y:S01]  /*ae40*/  IMAD.X R13, RZ, RZ, R95.reuse, P4 ;  /* 0x000000ffff0d7224 */ /* 0x100fe200020e065f */
[C---:B------:R-:W-:Y:S01]  /*ae50*/  IADD3 R173, P6, R94.reuse, 0x4020, RZ ;  /* 0x000040205ead7810 */ /* 0x040fe20007fde0ff */
[--C-:B------:R-:W-:Y:S01]  /*ae60*/  IMAD.X R15, RZ, RZ, R95.reuse, P3 ;  /* 0x000000ffff0f7224 */ /* 0x100fe200018e065f */
[C---:B------:R-:W-:Y:S02]  /*ae70*/  IADD3 R175, P5, R94.reuse, 0x4040, RZ ;  /* 0x000040405eaf7810 */ /* 0x040fe40007fbe0ff */
[C---:B------:R-:W-:Y:S01]  /*ae80*/  IADD3 R177, P2, R94.reuse, 0x4060, RZ ;  /* 0x000040605eb17810 */ /* 0x040fe20007f5e0ff */
[--C-:B------:R-:W-:Y:S01]  /*ae90*/  IMAD.X R17, RZ, RZ, R95.reuse, P6 ;  /* 0x000000ffff117224 */ /* 0x100fe200030e065f */
[----:B------:R-:W-:Y:S01]  /*aea0*/  IADD3 R179, P1, R94, 0x8000, RZ ;  /* 0x000080005eb37810 */ /* 0x000fe20007f3e0ff */
[--C-:B------:R-:W-:Y:S01]  /*aeb0*/  IMAD.X R19, RZ, RZ, R95.reuse, P5 ;  /* 0x000000ffff137224 */ /* 0x100fe200028e065f */
[----:B------:R-:W-:Y:S01]  /*aec0*/  IADD3.X R11, RZ, R95, RZ, P0, !PT ;  /* 0x0000005fff0b7210 */ /* 0x000fe200007fe4ff */
[--C-:B------:R-:W-:Y:S01]  /*aed0*/  IMAD.X R21, RZ, RZ, R95.reuse, P2 ;  /* 0x000000ffff157224 */ /* 0x100fe200010e065f */
[----:B------:R-:W-:Y:S01]  /*aee0*/  LOP3.LUT R10, R167, 0x380, RZ, 0xc0, !PT ;  /* 0x00000380a70a7812 */ /* 0x000fe200078ec0ff */
[----:B------:R-:W-:Y:S01]  /*aef0*/  IMAD.X R23, RZ, RZ, R95, P1 ;  /* 0x000000ffff177224 */ /* 0x000fe200008e065f */
[----:B------:R-:W-:-:S02]  /*af00*/  SHF.R.U64 R8, R8, 0x3, RZ ;  /* 0x0000000308087819 */ /* 0x000fc400000012ff */
[----:B------:R-:W-:Y:S02]  /*af10*/  IADD3 R30, P0, R94, 0x8020, RZ ;  /* 0x000080205e1e7810 */ /* 0x000fe40007f1e0ff */
[----:B------:R-:W-:Y:S02]  /*af20*/  LOP3.LUT R12, R169, 0x380, RZ, 0xc0, !PT ;  /* 0x00000380a90c7812 */ /* 0x000fe400078ec0ff */
[----:B------:R-:W-:Y:S02]  /*af30*/  LOP3.LUT R14, R171, 0x380, RZ, 0xc0, !PT ;  /* 0x00000380ab0e7812 */ /* 0x000fe400078ec0ff */
[----:B------:R-:W-:Y:S02]  /*af40*/  SHF.R.U64 R5, R5, 0x3, RZ ;  /* 0x0000000305057819 */ /* 0x000fe400000012ff */
[----:B------:R-:W-:Y:S02]  /*af50*/  SHF.R.U64 R10, R10, 0x3, RZ ;  /* 0x000000030a0a7819 */ /* 0x000fe400000012ff */
[----:B------:R-:W-:-:S02]  /*af60*/  LOP3.LUT R8, R8, R151, RZ, 0x3c, !PT ;  /* 0x0000009708087212 */ /* 0x000fc400078e3cff */
[----:B------:R-:W-:Y:S02]  /*af70*/  LOP3.LUT R16, R173, 0x380, RZ, 0xc0, !PT ;  /* 0x00000380ad107812 */ /* 0x000fe400078ec0ff */
[----:B------:R-:W-:Y:S02]  /*af80*/  IADD3 R38, P4, R94, 0x8040, RZ ;  /* 0x000080405e267810 */ /* 0x000fe40007f9e0ff */
[----:B------:R-:W-:Y:S02]  /*af90*/  SHF.R.U64 R12, R12, 0x3, RZ ;  /* 0x000000030c0c7819 */ /* 0x000fe400000012ff */
[----:B------:R-:W-:Y:S01]  /*afa0*/  LOP3.LUT R18, R175, 0x380, RZ, 0xc0, !PT ;  /* 0x00000380af127812 */ /* 0x000fe200078ec0ff */
[----:B------:R-:W-:Y:S01]  /*afb0*/  IMAD.X R39, RZ, RZ, R95, P4 ;  /* 0x000000ffff277224 */ /* 0x000fe200020e065f */
[----:B------:R-:W-:Y:S02]  /*afc0*/  LOP3.LUT R151, R30, 0x380, RZ, 0xc0, !PT ;  /* 0x000003801e977812 */ /* 0x000fe400078ec0ff */
        /* <DEDUP_REMOVED lines=8> */
[----:B------:R-:W-:Y:S01]  /*b050*/  SHF.R.U64 R14, R14, 0x3, RZ ;  /* 0x000000030e0e7819 */ /* 0x000fe200000012ff */
[----:B------:R-:W-:Y:S01]  /*b060*/  IMAD.X R71, RZ, RZ, R95, P2 ;  /* 0x000000ffff477224 */ /* 0x000fe200010e065f */
[----:B------:R-:W-:-:S02]  /*b070*/  LOP3.LUT R20, R177, 0x380, RZ, 0xc0, !PT ;  /* 0x00000380b1147812 */ /* 0x000fc400078ec0ff */
[----:B------:R-:W-:Y:S01]  /*b080*/  LOP3.LUT R94, R5, R94, RZ, 0x3c, !PT ;  /* 0x0000005e055e7212 */ /* 0x000fe200078e3cff */
[----:B------:R-:W-:Y:S01]  /*b090*/  IMAD.X R5, RZ, RZ, R95, P1 ;  /* 0x000000ffff057224 */ /* 0x000fe200008e065f */
[----:B------:R-:W-:Y:S02]  /*b0a0*/  LOP3.LUT R22, R179, 0x380, RZ, 0xc0, !PT ;  /* 0x00000380b3167812 */ /* 0x000fe400078ec0ff */
[----:B------:R-:W-:Y:S02]  /*b0b0*/  LOP3.LUT R10, R10, R167, RZ, 0x3c, !PT ;  /* 0x000000a70a0a7212 */ /* 0x000fe400078e3cff */
[----:B------:R-:W-:Y:S02]  /*b0c0*/  SHF.R.U64 R16, R16, 0x3, RZ ;  /* 0x0000000310107819 */ /* 0x000fe400000012ff */
[----:B------:R-:W-:Y:S02]  /*b0d0*/  LOP3.LUT R12, R12, R169, RZ, 0x3c, !PT ;  /* 0x000000a90c0c7212 */ /* 0x000fe400078e3cff */
[----:B------:R-:W-:-:S02]  /*b0e0*/  SHF.R.U64 R18, R18, 0x3, RZ ;  /* 0x0000000312127819 */ /* 0x000fc400000012ff */
[----:B------:R-:W-:Y:S02]  /*b0f0*/  LOP3.LUT R167, R38, 0x380, RZ, 0xc0, !PT ;  /* 0x0000038026a77812 */ /* 0x000fe400078ec0ff */
[----:B------:R-:W-:Y:S02]  /*b100*/  SHF.R.U64 R151, R151, 0x3, RZ ;  /* 0x0000000397977819 */ /* 0x000fe400000012ff */
[----:B------:R-:W-:Y:S02]  /*b110*/  LOP3.LUT R14, R14, R171, RZ, 0x3c, !PT ;  /* 0x000000ab0e0e7212 */ /* 0x000fe400078e3cff */
[----:B------:R-:W-:Y:S02]  /*b120*/  SHF.R.U64 R20, R20, 0x3, RZ ;  /* 0x0000000314147819 */ /* 0x000fe400000012ff */
[----:B------:R-:W-:Y:S02]  /*b130*/  LOP3.LUT R169, R46, 0x380, RZ, 0xc0, !PT ;  /* 0x000003802ea97812 */ /* 0x000fe400078ec0ff */
[----:B------:R-:W-:-:S02]  /*b140*/  SHF.R.U64 R22, R22, 0x3, RZ ;  /* 0x0000000316167819 */ /* 0x000fc400000012ff */
[----:B------:R-:W-:Y:S02]  /*b150*/  LOP3.LUT R171, R54, 0x380, RZ, 0xc0, !PT ;  /* 0x0000038036ab7812 */ /* 0x000fe400078ec0ff */
[----:B------:R-:W-:Y:S02]  /*b160*/  MOV R94, R94 ;  /* 0x0000005e005e7202 */ /* 0x000fe40000000f00 */
[----:B------:R-:W-:Y:S02]  /*b170*/  IADD3.X R31, RZ, R95, RZ, P0, !PT ;  /* 0x0000005fff1f7210 */ /* 0x000fe400007fe4ff */
[----:B------:R-:W-:Y:S01]  /*b180*/  LOP3.LUT R16, R16, R173, RZ, 0x3c, !PT ;  /* 0x000000ad10107212 */ /* 0x000fe200078e3cff */
[----:B------:R-:W-:Y:S01]  /*b190*/  STSM.16.M88.4 [R94], R24 ;  /* 0x000000185e007844 */ /* 0x000fe20000000200 */
[----:B------:R-:W-:Y:S02]  /*b1a0*/  LOP3.LUT R62, R4, 0x380, RZ, 0xc0, !PT ;  /* 0x00000380043e7812 */ /* 0x000fe400078ec0ff */
[----:B------:R-:W-:-:S02]  /*b1b0*/  MOV R8, R8 ;  /* 0x0000000800087202 */ /* 0x000fc40000000f00 */
[----:B------:R-:W-:Y:S02]  /*b1c0*/  LOP3.LUT R18, R18, R175, RZ, 0x3c, !PT ;  /* 0x000000af12127212 */ /* 0x000fe400078e3cff */
[----:B------:R-:W-:Y:S01]  /*b1d0*/  SHF.R.U64 R167, R167, 0x3, RZ ;  /* 0x00000003a7a77819 */ /* 0x000fe200000012ff */
[----:B------:R-:W-:Y:S01]  /*b1e0*/  STSM.16.M88.4 [R8], R32 ;  /* 0x0000002008007844 */ /* 0x000fe20000000200 */
[----:B------:R-:W-:Y:S02]  /*b1f0*/  LOP3.LUT R30, R151, R30, RZ, 0x3c, !PT ;  /* 0x0000001e971e7212 */ /* 0x000fe400078e3cff */
[----:B------:R-:W-:Y:S02]  /*b200*/  LOP3.LUT R95, R70, 0x380, RZ, 0xc0, !PT ;  /* 0x00000380465f7812 */ /* 0x000fe400078ec0ff */
[----:B------:R-:W-:Y:S02]  /*b210*/  MOV R10, R10 ;  /* 0x0000000a000a7202 */ /* 0x000fe40000000f00 */
[----:B------:R-:W-:-:S02]  /*b220*/  F2FP.BF16.F32.PACK_AB R56, R57, R56 ;  /* 0x000000383938723e */ /* 0x000fc400000010ff */
[----:B------:R-:W-:Y:S01]  /*b230*/  LOP3.LUT R20, R20, R177, RZ, 0x3c, !PT ;  /* 0x000000b114147212 */ /* 0x000fe200078e3cff */
[----:B------:R-:W-:Y:S01]  /*b240*/  STSM.16.M88.4 [R10], R40 ;  /* 0x000000280a007844 */ /* 0x000fe20000000200 */
[----:B------:R-:W-:Y:S02]  /*b250*/  SHF.R.U64 R169, R169, 0x3, RZ ;  /* 0x00000003a9a97819 */ /* 0x000fe400000012ff */
[----:B------:R-:W-:Y:S02]  /*b260*/  LOP3.LUT R151, R6, 0x380, RZ, 0xc0, !PT ;  /* 0x0000038006977812 */ /* 0x000fe400078ec0ff */
        /* <DEDUP_REMOVED lines=8> */
[----:B------:R-:W-:Y:S02]  /*b2f0*/  MOV R14, R14 ;  /* 0x0000000e000e7202 */ /* 0x000fe40000000f00 */
[----:B------:R-:W-:-:S02]  /*b300*/  F2FP.BF16.F32.PACK_AB R58, R61, R60 ;  /* 0x0000003c3d3a723e */ /* 0x000fc400000010ff */
[----:B------:R-:W-:Y:S02]  /*b310*/  F2FP.BF16.F32.PACK_AB R59, R155, R59 ;  /* 0x0000003b9b3b723e */ /* 0x000fe400000010ff */
[----:B------:R-:W-:Y:S02]  /*b320*/  F2FP.BF16.F32.PACK_AB R65, R154, R66 ;  /* 0x000000429a41723e */ /* 0x000fe400000010ff */
[----:B------:R-:W-:Y:S01]  /*b330*/  F2FP.BF16.F32.PACK_AB R72, R73, R72 ;  /* 0x000000484948723e */ /* 0x000fe200000010ff */
[----:B------:R-:W-:Y:S01]  /*b340*/  STSM.16.M88.4 [R14], R56 ;  /* 0x000000380e007844 */ /* 0x000fe20000000200 */
[----:B------:R-:W-:Y:S02]  /*b350*/  SHF.R.U64 R29, R62, 0x3, RZ ;  /* 0x000000033e1d7819 */ /* 0x000fe400000012ff */
[----:B------:R-:W-:Y:S02]  /*b360*/  MOV R16, R16 ;  /* 0x0000001000107202 */ /* 0x000fe40000000f00 */
[----:B------:R-:W-:-:S02]  /*b370*/  F2FP.BF16.F32.PACK_AB R66, R69, R68 ;  /* 0x000000444542723e */ /* 0x000fc400000010ff */
[----:B------:R-:W-:Y:S02]  /*b380*/  F2FP.BF16.F32.PACK_AB R67, R153, R67 ;  /* 0x000000439943723e */ /* 0x000fe400000010ff */
[----:B------:R-:W-:Y:S02]  /*b390*/  F2FP.BF16.F32.PACK_AB R73, R152, R74 ;  /* 0x0000004a9849723e */ /* 0x000fe400000010ff */
[----:B------:R-:W-:Y:S01]  /*b3a0*/  F2FP.BF16.F32.PACK_AB R80, R81, R80 ;  /* 0x000000505150723e */ /* 0x000fe200000010ff */
[----:B------:R-:W-:Y:S01]  /*b3b0*/  STSM.16.M88.4 [R16], R64 ;  /* 0x0000004010007844 */ /* 0x000fe20000000200 */
[----:B------:R-:W-:Y:S02]  /*b3c0*/  R2UR UR11, R223 ;  /* 0x00000000df0b72ca */ /* 0x000fe400000e0000 */
[----:B------:R-:W-:Y:S02]  /*b3d0*/  R2UR UR10, R221 ;  /* 0x00000000dd0a72ca */ /* 0x000fe400000e0000 */
[----:B------:R-:W-:-:S02]  /*b3e0*/  LOP3.LUT R38, R167, R38, RZ, 0x3c, !PT ;  /* 0x00000026a7267212 */ /* 0x000fc400078e3cff */
[----:B------:R-:W-:Y:S02]  /*b3f0*/  SHF.R.U64 R95, R95, 0x3, RZ ;  /* 0x000000035f5f7819 */ /* 0x000fe400000012ff */
[----:B------:R-:W-:Y:S02]  /*b400*/  MOV R18, R18 ;  /* 0x0000001200127202 */ /* 0x000fe40000000f00 */
[----:B------:R-:W-:Y:S02]  /*b410*/  F2FP.BF16.F32.PACK_AB R74, R77, R76 ;  /* 0x0000004c4d4a723e */ /* 0x000fe400000010ff */
[----:B------:R-:W-:Y:S02]  /*b420*/  F2FP.BF16.F32.PACK_AB R75, R75, R78 ;  /* 0x0000004e4b4b723e */ /* 0x000fe400000010ff */
[----:B------:R-:W-:Y:S01]  /*b430*/  F2FP.BF16.F32.PACK_AB R81, R83, R82 ;  /* 0x000000525351723e */ /* 0x000fe200000010ff */
[----:B------:R-:W-:Y:S01]  /*b440*/  USHF.L.U64.HI UR13, UR10, 0x2, UR11 ;  /* 0x000000020a0d7899 */ /* 0x000fe2000801020b */
[----:B------:R-:W-:Y:S01]  /*b450*/  LOP3.LUT R46, R169, R46, RZ, 0x3c, !PT ;  /* 0x0000002ea92e7212 */ /* 0x000fe200078e3cff */
[----:B------:R0:W-:Y:S01]  /*b460*/  STSM.16.M88.4 [R18], R72 ;  /* 0x0000004812007844 */ /* 0x0001e20000000200 */
[----:B------:R-:W-:Y:S01]  /*b470*/  SHF.R.U64 R151, R151, 0x3, RZ ;  /* 0x0000000397977819 */ /* 0x000fe200000012ff */
[----:B------:R-:W-:Y:S01]  /*b480*/  USHF.L.U32 UR12, UR10, 0x2, URZ ;  /* 0x000000020a0c7899 */ /* 0x000fe2000800063f */
[----:B------:R-:W-:-:S02]  /*b490*/  MOV R20, R20 ;  /* 0x0000001400147202 */ /* 0x000fc40000000f00 */
[----:B------:R-:W-:Y:S01]  /*b4a0*/  F2FP.BF16.F32.PACK_AB R82, R85, R84 ;  /* 0x000000545552723e */ /* 0x000fe200000010ff */
[----:B------:R-:W-:Y:S01]  /*b4b0*/  ULDC.64 UR10, c[0x0][0xd00] ;  /* 0x00034000000a7ab9 */ /* 0x000fe20000000a00 */
[----:B------:R-:W-:Y:S01]  /*b4c0*/  F2FP.BF16.F32.PACK_AB R83, R87, R86 ;  /* 0x000000565753723e */ /* 0x000fe200000010ff */
[----:B------:R-:W-:Y:S01]  /*b4d0*/  UISETP.NE.U32.AND UP0, UPT, UR10, URZ, UPT ;  /* 0x0000003f0a00728c */ /* 0x000fe2000bf05070 */
[----:B------:R-:W-:Y:S01]  /*b4e0*/  F2FP.BF16.F32.PACK_AB R96, R97, R96 ;  /* 0x000000606160723e */ /* 0x000fe200000010ff */
[----:B------:R-:W-:Y:S01]  /*b4f0*/  UIADD3 UR4, UP1, UR12, UR10, URZ ;  /* 0x0000000a0c047290 */ /* 0x000fe2000ff3e03f */
[----:B------:R-:W-:Y:S01]  /*b500*/  LOP3.LUT R54, R171, R54, RZ, 0x3c, !PT ;  /* 0x00000036ab367212 */ /* 0x000fe200078e3cff */
[----:B------:R1:W-:Y:S01]  /*b510*/  STSM.16.M88.4 [R20], R80 ;  /* 0x0000005014007844 */ /* 0x0003e20000000200 */
[----:B------:R-:W-:Y:S01]  /*b520*/  MOV R22, R22 ;  /* 0x0000001600167202 */ /* 0x000fe20000000f00 */
[----:B------:R-:W-:Y:S01]  /*b530*/  UISETP.NE.AND.EX UP0, UPT, UR11, URZ, UPT, UP0 ;  /* 0x0000003f0b00728c */ /* 0x000fe2000bf05300 */
[----:B------:R-:W-:Y:S01]  /*b540*/  F2FP.BF16.F32.PACK_AB R76, R89, R88 ;  /* 0x00000058594c723e */ /* 0x000fe200000010ff */
[----:B------:R-:W-:Y:S01]  /*b550*/  UIADD3.X UR10, UR13, UR11, URZ, UP1, !UPT ;  /* 0x0000000b0d0a7290 */ /* 0x000fe20008ffe43f */
[----:B------:R-:W-:Y:S01]  /*b560*/  F2FP.BF16.F32.PACK_AB R77, R91, R90 ;  /* 0x0000005a5b4d723e */ /* 0x000fe200000010ff */
[----:B0-----:R-:W0:Y:S01]  /*b570*/  LDC R73, c[0x0][0xce8] ;  /* 0x00033a00ff497b82 */ /* 0x001e220000000800 */
        /* <DEDUP_REMOVED lines=42> */
[----:B------:R-:W-:Y:S01]  /*b820*/  MOV R6, R4 ;  /* 0x0000000400067202 */ /* 0x000fe20000000f00 */
[----:B------:R1:W-:Y:S01]  /*b830*/  STSM.16.M88.4 [R70], R136 ;  /* 0x0000008846007844 */ /* 0x0003e20000000200 */
[----:B------:R-:W-:Y:S01]  /*b840*/  F2FP.BF16.F32.PACK_AB R146, R149, R148 ;  /* 0x000000949592723e */ /* 0x000fe200000010ff */
[----:B------:R-:W-:Y:S01]  /*b850*/  IMAD.U32 R5, RZ, RZ, UR10 ;  /* 0x0000000aff057e24 */ /* 0x000fe2000f8e00ff */
[----:B------:R-:W-:Y:S01]  /*b860*/  F2FP.BF16.F32.PACK_AB R147, R0, R150 ;  /* 0x000000960093723e */ /* 0x000fe200000010ff */
[----:B------:R-:W-:Y:S01]  /*b870*/  ULDC.64 UR10, c[0x0][0xd08] ;  /* 0x00034200000a7ab9 */ /* 0x000fe20000000a00 */
[----:B------:R-:W-:-:S02]  /*b880*/  PLOP3.LUT P0, PT, PT, PT, UP0, 0x80, 0x0 ;  /* 0x000000000000781c */ /* 0x000fc40003f0f008 */
[----:B------:R-:W-:Y:S01]  /*b890*/  MOV R4, UR4 ;  /* 0x0000000400047c02 */ /* 0x000fe20008000f00 */
[----:B------:R1:W-:Y:S01]  /*b8a0*/  STSM.16.M88.4 [R6], R144 ;  /* 0x0000009006007844 */ /* 0x0003e20000000200 */
[----:B------:R-:W-:Y:S09]  /*b8b0*/  BAR.SYNC.DEFER_BLOCKING 0x1, 0x100 ;  /* 0x0044000000007b1d */ /* 0x000ff20000010000 */
[----:B------:R-:W2:Y:S01]  /*b8c0*/  @P0 LDG.E R0, desc[UR36][R4.64] ;  /* 0x0000002404000981 */ /* 0x000ea2000c1e1900 */
[----:B------:R-:W-:Y:S01]  /*b8d0*/  UISETP.NE.U32.AND UP1, UPT, UR10, URZ, UPT ;  /* 0x0000003f0a00728c */ /* 0x000fe2000bf25070 */
[----:B0-----:R-:W-:Y:S01]  /*b8e0*/  ISETP.NE.AND P1, PT, R73, 0x1, PT ;  /* 0x000000014900780c */ /* 0x001fe20003f25270 */
[----:B------:R-:W-:Y:S01]  /*b8f0*/  UMOV UR4, URZ ;  /* 0x0000003f00047c82 */ /* 0x000fe20008000000 */
[----:B------:R-:W-:Y:S01]  /*b900*/  VIADD R13, R215, UR61 ;  /* 0x0000003dd70d7c36 */ /* 0x000fe20008000000 */
[----:B------:R-:W-:-:S06]  /*b910*/  UISETP.NE.AND.EX UP1, UPT, UR11, URZ, UPT, UP1 ;  /* 0x0000003f0b00728c */ /* 0x000fcc000bf25310 */
[----:B------:R-:W-:-:S04]  /*b920*/  PLOP3.LUT P2, PT, PT, PT, UP1, 0x80, 0x0 ;  /* 0x000000000000781c */ /* 0x000fc80003f4f018 */
[----:B------:R-:W0:Y:S01]  /*b930*/  @P1 LDC R8, c[0x0][0xcec] ;  /* 0x00033b00ff081b82 */ /* 0x000e220000000800 */
[----:B------:R-:W-:-:S03]  /*b940*/  @UP1 UIADD3 UR10, UP2, UR12, UR10, URZ ;  /* 0x0000000a0c0a1290 */ /* 0x000fc6000ff5e03f */
[----:B------:R-:W-:Y:S01]  /*b950*/  ULDC UR12, c[0x0][0xb88] ;  /* 0x0002e200000c7ab9 */ /* 0x000fe20000000800 */
        /* <DEDUP_REMOVED lines=12> */
.L_x_5694:
[----:B------:R-:W-:Y:S01]  /*ba20*/  R2UR UR20, R222 ;  /* 0x00000000de1472ca */ /* 0x000fe200000e0000 */
[----:B------:R-:W-:Y:S01]  /*ba30*/  ULDC.64 UR16, c[0x0][0xc90] ;  /* 0x0003240000107ab9 */ /* 0x000fe20000000a00 */
[----:B------:R-:W-:Y:S01]  /*ba40*/  R2UR UR19, R223 ;  /* 0x00000000df1372ca */ /* 0x000fe200000e0000 */
[----:B------:R-:W-:Y:S01]  /*ba50*/  @P1 IMAD.HI.U32 R4, R13, R8, RZ ;  /* 0x000000080d041227 */ /* 0x000fe200078e00ff */
[----:B------:R-:W-:Y:S01]  /*ba60*/  R2UR UR18, R221 ;  /* 0x00000000dd1272ca */ /* 0x000fe200000e0000 */
[----:B------:R-:W-:Y:S01]  /*ba70*/  USHF.R.S32.HI UR11, URZ, 0x1f, UR4 ;  /* 0x0000001f3f0b7899 */ /* 0x000fe20008011404 */
[----:B------:R-:W-:Y:S01]  /*ba80*/  MOV R8, R13 ;  /* 0x0000000d00087202 */ /* 0x000fe20000000f00 */
[----:B------:R-:W-:Y:S01]  /*ba90*/  UMOV UR10, UR4 ;  /* 0x00000004000a7c82 */ /* 0x000fe20008000000 */
[----:B------:R-:W-:Y:S01]  /*baa0*/  @P1 SHF.R.U32.HI R8, RZ, R9, R4 ;  /* 0x00000009ff081219 */ /* 0x000fe20000011604 */
[----:B------:R-:W-:Y:S01]  /*bab0*/  IMAD.MOV.U32 R5, RZ, RZ, 0x2 ;  /* 0x00000002ff057424 */ /* 0x000fe200078e00ff */
[----:B------:R-:W-:Y:S01]  /*bac0*/  IADD3 R14, R228, UR61, RZ ;  /* 0x0000003de40e7c10 */ /* 0x000fe2000fffe0ff */
[----:B-1---5:R-:W-:Y:S01]  /*bad0*/  IMAD R77, R0, R73, RZ ;  /* 0x00000049004d7224 */ /* 0x022fe200078e02ff */
[--C-:B------:R-:W-:Y:S01]  /*bae0*/  SHF.R.S32.HI R9, RZ, 0x1f, R8.reuse ;  /* 0x0000001fff097819 */ /* 0x100fe20000011408 */
[----:B------:R-:W-:Y:S01]  /*baf0*/  USHF.R.S32.HI UR15, URZ, 0x1f, UR20 ;  /* 0x0000001f3f0f7899 */ /* 0x000fe20008011414 */
[----:B------:R-:W-:Y:S01]  /*bb00*/  IMAD.MOV R4, RZ, RZ, -R8 ;  /* 0x000000ffff047224 */ /* 0x000fe200078e0a08 */
[----:B------:R-:W-:Y:S01]  /*bb10*/  USEL UR19, UR19, URZ, !UP0 ;  /* 0x0000003f13137287 */ /* 0x000fe2000c000000 */
[----:B------:R-:W0:Y:S01]  /*bb20*/  @P1 LDC R75, c[0x0][0xcf0] ;  /* 0x00033c00ff4b1b82 */ /* 0x000e220000000800 */
[----:B------:R-:W-:Y:S01]  /*bb30*/  UIMAD UR14, UR15, UR16, URZ ;  /* 0x000000100f0e72a4 */ /* 0x000fe2000f8e023f */
[----:B------:R-:W-:Y:S01]  /*bb40*/  IMAD R11, R73, R4, R13 ;  /* 0x00000004490b7224 */ /* 0x000fe200078e020d */
[----:B------:R-:W-:Y:S01]  /*bb50*/  UIMAD.WIDE.U32 UR12, UR20, UR16, UR10 ;  /* 0x00000010140c72a5 */ /* 0x000fe2000f8e000a */
[----:B------:R-:W-:Y:S01]  /*bb60*/  IMAD R4, R224, 0x40, R200 ;  /* 0x00000040e0047824 */ /* 0x000fe200078e02c8 */
[----:B------:R-:W-:-:S02]  /*bb70*/  UIMAD UR14, UR20, UR17, UR14 ;  /* 0x00000011140e72a4 */ /* 0x000fc4000f8e020e */
[----:B------:R-:W-:Y:S01]  /*bb80*/  USEL UR18, UR18, URZ, !UP0 ;  /* 0x0000003f12127287 */ /* 0x000fe2000c000000 */
[----:B------:R-:W-:Y:S01]  /*bb90*/  SHF.R.S32.HI R6, RZ, 0x1f, R11 ;  /* 0x0000001fff067819 */ /* 0x000fe2000001140b */
[----:B------:R-:W-:Y:S01]  /*bba0*/  ULDC.64 UR16, c[0x0][0xc98] ;  /* 0x0003260000107ab9 */ /* 0x000fe20000000a00 */
[----:B------:R-:W-:Y:S01]  /*bbb0*/  UIADD3 UR13, UR13, UR14, URZ ;  /* 0x0000000e0d0d7290 */ /* 0x000fe2000fffe03f */
[----:B------:R-:W-:Y:S01]  /*bbc0*/  IMAD.WIDE R4, R4, R5, UR8 ;  /* 0x0000000804047e25 */ /* 0x000fe2000f8e0205 */
[----:B------:R-:W-:Y:S02]  /*bbd0*/  UIMAD UR10, UR19, UR16, URZ ;  /* 0x00000010130a72a4 */ /* 0x000fe4000f8e023f */
[----:B------:R-:W-:Y:S02]  /*bbe0*/  UIMAD.WIDE.U32 UR12, UR18, UR16, UR12 ;  /* 0x00000010120c72a5 */ /* 0x000fe4000f8e000c */
[----:B------:R-:W-:Y:S01]  /*bbf0*/  UIMAD UR10, UR18, UR17, UR10 ;  /* 0x00000011120a72a4 */ /* 0x000fe2000f8e020a */
[C---:B------:R-:W-:Y:S01]  /*bc00*/  IADD3 R29, P2, R4.reuse, 0x5000, RZ ;  /* 0x00005000041d7810 */ /* 0x040fe20007f5e0ff */
[----:B------:R-:W-:Y:S01]  /*bc10*/  ULDC.64 UR8, c[0x0][0xc88] ;  /* 0x0003220000087ab9 */ /* 0x000fe20000000a00 */
[----:B------:R-:W-:Y:S01]  /*bc20*/  IADD3 R25, P3, R4, 0x4000, RZ ;  /* 0x0000400004197810 */ /* 0x000fe20007f7e0ff */
[----:B------:R-:W-:Y:S01]  /*bc30*/  IMAD R6, R6, UR8, RZ ;  /* 0x0000000806067c24 */ /* 0x000fe2000f8e02ff */
[----:B------:R-:W-:Y:S01]  /*bc40*/  IADD3 R8, P0, R8, UR12, RZ ;  /* 0x0000000c08087c10 */ /* 0x000fe2000ff1e0ff */
[----:B------:R-:W-:Y:S01]  /*bc50*/  IMAD.U32 R10, RZ, RZ, UR10 ;  /* 0x0000000aff0a7e24 */ /* 0x000fe2000f8e00ff */
[----:B------:R-:W-:Y:S01]  /*bc60*/  LOP3.LUT R28, R29, 0x380, RZ, 0xc0, !PT ;  /* 0x000003801d1c7812 */ /* 0x000fe200078ec0ff */
[----:B------:R-:W-:Y:S01]  /*bc70*/  IMAD R15, R11, UR9, R6 ;  /* 0x000000090b0f7c24 */ /* 0x000fe2000f8e0206 */
[----:B------:R-:W-:Y:S01]  /*bc80*/  LOP3.LUT R24, R25, 0x380, RZ, 0xc0, !PT ;  /* 0x0000038019187812 */ /* 0x000fe200078ec0ff */
[----:B------:R-:W-:Y:S01]  /*bc90*/  VIADD R6, R14, 0x8 ;  /* 0x000000080e067836 */ /* 0x000fe20000000000 */
[----:B------:R-:W-:Y:S01]  /*bca0*/  IADD3.X R9, R9, UR13, R10, P0, !PT ;  /* 0x0000000d09097c10 */ /* 0x000fe200087fe40a */
[----:B------:R-:W-:Y:S01]  /*bcb0*/  ULDC.64 UR12, c[0x0][0xba0] ;  /* 0x0002e800000c7ab9 */ /* 0x000fe20000000a00 */
[----:B------:R-:W-:-:S02]  /*bcc0*/  SHF.R.U64 R28, R28, 0x3, RZ ;  /* 0x000000031c1c7819 */ /* 0x000fc400000012ff */
[----:B------:R-:W-:Y:S01]  /*bcd0*/  SHF.R.U64 R24, R24, 0x3, RZ ;  /* 0x0000000318187819 */ /* 0x000fe200000012ff */
[----:B------:R-:W-:Y:S01]  /*bce0*/  IMAD.WIDE.U32 R8, R11, UR8, R8 ;  /* 0x000000080b087c25 */ /* 0x000fe2000f8e0008 */
[----:B------:R-:W-:Y:S01]  /*bcf0*/  ULDC.64 UR8, c[0x0][0xc50] ;  /* 0x0003140000087ab9 */ /* 0x000fe20000000a00 */
[----:B------:R-:W-:Y:S02]  /*bd00*/  LOP3.LUT R28, R28, R29, RZ, 0x3c, !PT ;  /* 0x0000001d1c1c7212 */ /* 0x000fe400078e3cff */
[----:B------:R-:W-:Y:S01]  /*bd10*/  IMAD.IADD R9, R9, 0x1, R15 ;  /* 0x0000000109097824 */ /* 0x000fe200078e020f */
[----:B------:R-:W-:Y:S01]  /*bd20*/  LEA R10, P0, R8, UR8, 0x2 ;  /* 0x00000008080a7c11 */ /* 0x000fe2000f8010ff */
[----:B------:R-:W-:Y:S01]  /*bd30*/  IMAD.X R29, RZ, RZ, R5, P2 ;  /* 0x000000ffff1d7224 */ /* 0x000fe200010e0605 */
[----:B------:R-:W-:Y:S02]  /*bd40*/  IADD3 R49, P2, R4, 0xb000, RZ ;  /* 0x0000b00004317810 */ /* 0x000fe40007f5e0ff */
[----:B------:R-:W-:Y:S01]  /*bd50*/  LEA.HI.X R8, R8, UR9, R9, 0x2, P0 ;  /* 0x0000000908087c11 */ /* 0x000fe200080f1409 */
[----:B------:R-:W-:Y:S01]  /*bd60*/  SHFL.IDX PT, R42, R10, RZ, 0x1c1f ;  /* 0x001c1fff0a2a7589 */ /* 0x000fe200000e0000 */
[----:B------:R-:W-:-:S02]  /*bd70*/  IADD3 R21, P0, R4, 0x3000, RZ ;  /* 0x0000300004157810 */ /* 0x000fc40007f1e0ff */
[----:B------:R-:W-:Y:S01]  /*bd80*/  LOP3.LUT R48, R49, 0x380, RZ, 0xc0, !PT ;  /* 0x0000038031307812 */ /* 0x000fe200078ec0ff */
[----:B------:R-:W1:Y:S01]  /*bd90*/  SHFL.IDX PT, R43, R8, RZ, 0x1c1f ;  /* 0x001c1fff082b7589 */ /* 0x000e6200000e0000 */
[----:B------:R-:W-:Y:S02]  /*bda0*/  LOP3.LUT R20, R21, 0x380, RZ, 0xc0, !PT ;  /* 0x0000038015147812 */ /* 0x000fe400078ec0ff */
[----:B------:R-:W-:Y:S01]  /*bdb0*/  SHF.R.U64 R48, R48, 0x3, RZ ;  /* 0x0000000330307819 */ /* 0x000fe200000012ff */
[----:B------:R-:W-:Y:S01]  /*bdc0*/  SHFL.IDX PT, R46, R10, 0x1, 0x1c1f ;  /* 0x003c1f000a2e7f89 */ /* 0x000fe200000e0000 */
[----:B------:R-:W-:Y:S02]  /*bdd0*/  SHF.R.U64 R20, R20, 0x3, RZ ;  /* 0x0000000314147819 */ /* 0x000fe400000012ff */
[----:B------:R-:W-:Y:S01]  /*bde0*/  LOP3.LUT R48, R48, R49, RZ, 0x3c, !PT ;  /* 0x0000003130307212 */ /* 0x000fe200078e3cff */
[--C-:B------:R-:W-:Y:S01]  /*bdf0*/  IMAD.X R49, RZ, RZ, R5.reuse, P2 ;  /* 0x000000ffff317224 */ /* 0x100fe200010e0605 */
[----:B------:R-:W-:Y:S01]  /*be00*/  LOP3.LUT R20, R20, R21, RZ, 0x3c, !PT ;  /* 0x0000001514147212 */ /* 0x000fe200078e3cff */
[----:B------:R-:W-:Y:S01]  /*be10*/  IMAD.X R21, RZ, RZ, R5, P0 ;  /* 0x000000ffff157224 */ /* 0x000fe200000e0605 */
[C---:B------:R-:W-:Y:S01]  /*be20*/  IADD3 R41, P0, R4.reuse, 0x9000, RZ ;  /* 0x0000900004297810 */ /* 0x040fe20007f1e0ff */
[----:B------:R-:W2:Y:S01]  /*be30*/  SHFL.IDX PT, R47, R8, 0x1, 0x1c1f ;  /* 0x003c1f00082f7f89 */ /* 0x000ea200000e0000 */
[----:B------:R-:W-:-:S02]  /*be40*/  IADD3 R13, P5, R4, 0x1000, RZ ;  /* 0x00001000040d7810 */ /* 0x000fc40007fbe0ff */
[----:B------:R-:W-:Y:S02]  /*be50*/  LOP3.LUT R40, R41, 0x380, RZ, 0xc0, !PT ;  /* 0x0000038029287812 */ /* 0x000fe400078ec0ff */
[----:B------:R-:W-:Y:S02]  /*be60*/  IADD3 R17, P4, R4, 0x2000, RZ ;  /* 0x0000200004117810 */ /* 0x000fe40007f9e0ff */
[----:B------:R-:W-:Y:S02]  /*be70*/  SHF.R.U64 R40, R40, 0x3, RZ ;  /* 0x0000000328287819 */ /* 0x000fe400000012ff */
[----:B------:R-:W-:Y:S01]  /*be80*/  LOP3.LUT R24, R24, R25, RZ, 0x3c, !PT ;  /* 0x0000001918187212 */ /* 0x000fe200078e3cff */
[--C-:B------:R-:W-:Y:S01]  /*be90*/  IMAD.X R25, RZ, RZ, R5.reuse, P3 ;  /* 0x000000ffff197224 */ /* 0x100fe200018e0605 */
[----:B------:R-:W-:Y:S01]  /*bea0*/  LOP3.LUT R40, R40, R41, RZ, 0x3c, !PT ;  /* 0x0000002928287212 */ /* 0x000fe200078e3cff */
[----:B------:R-:W-:Y:S01]  /*beb0*/  IMAD.X R41, RZ, RZ, R5, P0 ;  /* 0x000000ffff297224 */ /* 0x000fe200000e0605 */
[----:B------:R-:W-:-:S02]  /*bec0*/  LOP3.LUT P0, RZ, R226, 0x3, RZ, 0xc0, !PT ;  /* 0x00000003e2ff7812 */ /* 0x000fc4000780c0ff */
[----:B------:R-:W-:Y:S02]  /*bed0*/  IADD3 R45, P3, R4, 0xa000, RZ ;  /* 0x0000a000042d7810 */ /* 0x000fe40007f7e0ff */
[----:B------:R-:W-:Y:S02]  /*bee0*/  ISETP.GE.OR P2, PT, R14, R77, P0 ;  /* 0x0000004d0e00720c */ /* 0x000fe40000746670 */
[----:B------:R-:W-:Y:S02]  /*bef0*/  LOP3.LUT R12, R13, 0x380, RZ, 0xc0, !PT ;  /* 0x000003800d0c7812 */ /* 0x000fe400078ec0ff */
[----:B------:R-:W-:Y:S02]  /*bf00*/  LOP3.LUT R16, R17, 0x380, RZ, 0xc0, !PT ;  /* 0x0000038011107812 */ /* 0x000fe400078ec0ff */
[----:B------:R-:W-:Y:S02]  /*bf10*/  LOP3.LUT R44, R45, 0x380, RZ, 0xc0, !PT ;  /* 0x000003802d2c7812 */ /* 0x000fe400078ec0ff */
[----:B------:R-:W-:-:S02]  /*bf20*/  SHF.R.U64 R12, R12, 0x3, RZ ;  /* 0x000000030c0c7819 */ /* 0x000fc400000012ff */
[----:B------:R-:W-:Y:S02]  /*bf30*/  SHF.R.U64 R16, R16, 0x3, RZ ;  /* 0x0000000310107819 */ /* 0x000fe400000012ff */
[----:B------:R-:W-:Y:S01]  /*bf40*/  SHF.R.U64 R44, R44, 0x3, RZ ;  /* 0x000000032c2c7819 */ /* 0x000fe200000012ff */
[----:B-1----:R1:W-:Y:S01]  /*bf50*/  @!P2 ST.E desc[UR36][R42.64], R3 ;  /* 0x000000032a00a985 */ /* 0x0023e2000c101924 */
[----:B------:R-:W-:Y:S01]  /*bf60*/  LOP3.LUT R12, R12, R13, RZ, 0x3c, !PT ;  /* 0x0000000d0c0c7212 */ /* 0x000fe200078e3cff */
[----:B------:R-:W-:Y:S01]  /*bf70*/  IMAD.X R13, RZ, RZ, R5, P5 ;  /* 0x000000ffff0d7224 */ /* 0x000fe200028e0605 */
[----:B------:R-:W-:Y:S02]  /*bf80*/  LOP3.LUT R16, R16, R17, RZ, 0x3c, !PT ;  /* 0x0000001110107212 */ /* 0x000fe400078e3cff */
[----:B------:R-:W-:Y:S02]  /*bf90*/  IADD3.X R17, RZ, R5, RZ, P4, !PT ;  /* 0x00000005ff117210 */ /* 0x000fe400027fe4ff */
[----:B------:R-:W-:-:S02]  /*bfa0*/  IADD3 R33, P6, R4, 0x6000, RZ ;  /* 0x0000600004217810 */ /* 0x000fc40007fde0ff */
[C---:B------:R-:W-:Y:S02]  /*bfb0*/  IADD3 R37, P5, R4.reuse, 0x7000, RZ ;  /* 0x0000700004257810 */ /* 0x040fe40007fbe0ff */
[----:B------:R-:W-:Y:S01]  /*bfc0*/  IADD3 R61, P4, R4, 0x8000, RZ ;  /* 0x00008000043d7810 */ /* 0x000fe20007f9e0ff */
[----:B-1----:R-:W1:Y:S01]  /*bfd0*/  @P1 LDC R3, c[0x0][0xcec] ;  /* 0x00033b00ff031b82 */ /* 0x002e620000000800 */
[----:B------:R-:W-:Y:S01]  /*bfe0*/  LOP3.LUT R44, R44, R45, RZ, 0x3c, !PT ;  /* 0x0000002d2c2c7212 */ /* 0x000fe200078e3cff */
[--C-:B------:R-:W-:Y:S01]  /*bff0*/  IMAD.X R45, RZ, RZ, R5.reuse, P3 ;  /* 0x000000ffff2d7224 */ /* 0x100fe200018e0605 */
[----:B------:R-:W-:Y:S02]  /*c000*/  IADD3 R9, P3, R4, 0xf000, RZ ;  /* 0x0000f00004097810 */ /* 0x000fe40007f7e0ff */
[----:B------:R-:W-:Y:S02]  /*c010*/  LOP3.LUT R32, R33, 0x380, RZ, 0xc0, !PT ;  /* 0x0000038021207812 */ /* 0x000fe400078ec0ff */
[----:B------:R-:W-:Y:S01]  /*c020*/  LOP3.LUT R36, R37, 0x380, RZ, 0xc0, !PT ;  /* 0x0000038025247812 */ /* 0x000fe200078ec0ff */
[----:B------:R-:W-:Y:S01]  /*c030*/  UIMAD UR10, UR11, UR12, URZ ;  /* 0x0000000c0b0a72a4 */ /* 0x000fe2000f8e023f */
[----:B------:R-:W-:Y:S01]  /*c040*/  LOP3.LUT R60, R61, 0x380, RZ, 0xc0, !PT ;  /* 0x000003803d3c7812 */ /* 0x000fe200078ec0ff */
[----:B------:R-:W-:Y:S01]  /*c050*/  UIMAD.WIDE.U32 UR8, UR4, UR12, URZ ;  /* 0x0000000c040872a5 */ /* 0x000fe2000f8e003f */
[----:B------:R-:W-:Y:S01]  /*c060*/  LOP3.LUT R0, R9, 0x380, RZ, 0xc0, !PT ;  /* 0x0000038009007812 */ /* 0x000fe200078ec0ff */
[----:B------:R-:W-:Y:S01]  /*c070*/  IMAD.X R53, RZ, RZ, R5, P3 ;  /* 0x000000ffff357224 */ /* 0x000fe200018e0605 */
[----:B------:R-:W-:-:S02]  /*c080*/  SHF.R.U64 R32, R32, 0x3, RZ ;  /* 0x0000000320207819 */ /* 0x000fc400000012ff */
[----:B------:R-:W-:Y:S02]  /*c090*/  SHF.R.U64 R36, R36, 0x3, RZ ;  /* 0x0000000324247819 */ /* 0x000fe400000012ff */
[----:B------:R-:W-:Y:S02]  /*c0a0*/  SHF.R.U64 R60, R60, 0x3, RZ ;  /* 0x000000033c3c7819 */ /* 0x000fe400000012ff */
[----:B------:R-:W-:Y:S01]  /*c0b0*/  SHF.R.U64 R0, R0, 0x3, RZ ;  /* 0x0000000300007819 */ /* 0x000fe200000012ff */
[----:B------:R-:W-:Y:S01]  /*c0c0*/  UIMAD UR10, UR4, UR13, UR10 ;  /* 0x0000000d040a72a4 */ /* 0x000fe2000f8e020a */
[----:B------:R-:W-:Y:S01]  /*c0d0*/  LOP3.LUT R32, R32, R33, RZ, 0x3c, !PT ;  /* 0x0000002120207212 */ /* 0x000fe200078e3cff */
[--C-:B------:R-:W-:Y:S01]  /*c0e0*/  IMAD.X R33, RZ, RZ, R5.reuse, P6 ;  /* 0x000000ffff217224 */ /* 0x100fe200030e0605 */
[----:B------:R-:W-:Y:S01]  /*c0f0*/  LOP3.LUT R36, R36, R37, RZ, 0x3c, !PT ;  /* 0x0000002524247212 */ /* 0x000fe200078e3cff */
[--C-:B------:R-:W-:Y:S01]  /*c100*/  IMAD.X R37, RZ, RZ, R5.reuse, P5 ;  /* 0x000000ffff257224 */ /* 0x100fe200028e0605 */
[----:B------:R-:W-:Y:S01]  /*c110*/  LOP3.LUT R60, R60, R61, RZ, 0x3c, !PT ;  /* 0x0000003d3c3c7212 */ /* 0x000fe200078e3cff */
[----:B------:R-:W-:Y:S01]  /*c120*/  IMAD.X R61, RZ, RZ, R5, P4 ;  /* 0x000000ffff3d7224 */ /* 0x000fe200020e0605 */
[----:B------:R-:W-:Y:S01]  /*c130*/  ISETP.GE.OR P0, PT, R6, R77, P0 ;  /* 0x0000004d0600720c */ /* 0x000fe20000706670 */
[----:B------:R-:W-:Y:S01]  /*c140*/  ULDC.64 UR12, c[0x0][0xbe8] ;  /* 0x0002fa00000c7ab9 */ /* 0x000fe20000000a00 */
[----:B------:R-:W-:-:S02]  /*c150*/  IADD3 R69, P6, R4, 0xc000, RZ ;  /* 0x0000c00004457810 */ /* 0x000fc40007fde0ff */
[C---:B------:R-:W-:Y:S02]  /*c160*/  IADD3 R65, P5, R4.reuse, 0xd000, RZ ;  /* 0x0000d00004417810 */ /* 0x040fe40007fbe0ff */
[C---:B------:R-:W-:Y:S02]  /*c170*/  IADD3 R57, P4, R4.reuse, 0xe000, RZ ;  /* 0x0000e00004397810 */ /* 0x040fe40007f9e0ff */
[----:B------:R-:W-:Y:S02]  /*c180*/  LOP3.LUT R11, R4, 0x380, RZ, 0xc0, !PT ;  /* 0x00000380040b7812 */ /* 0x000fe400078ec0ff */
[----:B------:R-:W-:Y:S01]  /*c190*/  LOP3.LUT R52, R0, R9, RZ, 0x3c, !PT ;  /* 0x0000000900347212 */ /* 0x000fe200078e3cff */
[----:B------:R-:W-:Y:S01]  /*c1a0*/  IMAD R0, R220, 0x20, R224 ;  /* 0x00000020dc007824 */ /* 0x000fe200078e02e0 */
[----:B------:R-:W-:Y:S01]  /*c1b0*/  UIADD3 UR9, UR9, UR10, URZ ;  /* 0x0000000a09097290 */ /* 0x000fe2000fffe03f */
[----:B------:R-:W-:Y:S01]  /*c1c0*/  LOP3.LUT R68, R69, 0x380, RZ, 0xc0, !PT ;  /* 0x0000038045447812 */ /* 0x000fe200078ec0ff */
[----:B------:R-:W-:Y:S01]  /*c1d0*/  UIMAD UR4, UR15, UR12, URZ ;  /* 0x0000000c0f0472a4 */ /* 0x000fe2000f8e023f */
[----:B------:R-:W-:Y:S01]  /*c1e0*/  LOP3.LUT R64, R65, 0x380, RZ, 0xc0, !PT ;  /* 0x0000038041407812 */ /* 0x000fe200078ec0ff */
[----:B--2---:R2:W-:Y:S01]  /*c1f0*/  @!P0 ST.E desc[UR36][R46.64], R2 ;  /* 0x000000022e008985 */ /* 0x0045e2000c101924 */
[----:B------:R-:W-:-:S02]  /*c200*/  LOP3.LUT R56, R57, 0x380, RZ, 0xc0, !PT ;  /* 0x0000038039387812 */ /* 0x000fc400078ec0ff */
[----:B------:R-:W-:Y:S01]  /*c210*/  SHF.R.U64 R11, R11, 0x3, RZ ;  /* 0x000000030b0b7819 */ /* 0x000fe200000012ff */
[----:B------:R-:W-:Y:S01]  /*c220*/  VIADD R6, R0, UR61 ;  /* 0x0000003d00067c36 */ /* 0x000fe20008000000 */
[----:B------:R-:W-:Y:S01]  /*c230*/  UIMAD UR4, UR20, UR13, UR4 ;  /* 0x0000000d140472a4 */ /* 0x000fe2000f8e0204 */
[----:B------:R-:W-:Y:S01]  /*c240*/  SHF.R.U64 R68, R68, 0x3, RZ ;  /* 0x0000000344447819 */ /* 0x000fe200000012ff */
[----:B------:R-:W-:Y:S01]  /*c250*/  UIMAD.WIDE.U32 UR8, UR20, UR12, UR8 ;  /* 0x0000000c140872a5 */ /* 0x000fe2000f8e0008 */
[----:B------:R-:W-:Y:S01]  /*c260*/  SHF.R.U64 R64, R64, 0x3, RZ ;  /* 0x0000000340407819 */ /* 0x000fe200000012ff */
[----:B------:R-:W-:Y:S01]  /*c270*/  ULDC.64 UR10, c[0x0][0xbf0] ;  /* 0x0002fc00000a7ab9 */ /* 0x000fe20000000a00 */
[----:B------:R-:W-:Y:S01]  /*c280*/  SHF.R.U64 R56, R56, 0x3, RZ ;  /* 0x0000000338387819 */ /* 0x000fe200000012ff */
[----:B------:R-:W5:Y:S01]  /*c290*/  LD.E.128 R12, desc[UR36][R12.64] ;  /* 0x000000240c0c7980 */ /* 0x000f62000c101d00 */
[----:B------:R-:W-:Y:S01]  /*c2a0*/  LOP3.LUT R4, R11, R4, RZ, 0x3c, !PT ;  /* 0x000000040b047212 */ /* 0x000fe200078e3cff */
[----:B-1----:R-:W-:Y:S01]  /*c2b0*/  @P1 IMAD.HI.U32 R0, R6, R3, RZ ;  /* 0x0000000306001227 */ /* 0x002fe200078e00ff */
[----:B------:R-:W-:Y:S01]  /*c2c0*/  UIADD3 UR9, UR9, UR4, URZ ;  /* 0x0000000409097290 */ /* 0x000fe2000fffe03f */
[----:B------:R-:W-:Y:S01]  /*c2d0*/  LOP3.LUT R68, R68, R69, RZ, 0x3c, !PT ;  /* 0x0000004544447212 */ /* 0x000fe200078e3cff */
[----:B------:R-:W-:Y:S01]  /*c2e0*/  UIMAD UR4, UR19, UR10, URZ ;  /* 0x0000000a130472a4 */ /* 0x000fe2000f8e023f */
[----:B------:R-:W-:Y:S01]  /*c2f0*/  LOP3.LUT R64, R64, R65, RZ, 0x3c, !PT ;  /* 0x0000004140407212 */ /* 0x000fe200078e3cff */
[--C-:B------:R-:W-:Y:S01]  /*c300*/  IMAD.X R69, RZ, RZ, R5.reuse, P6 ;  /* 0x000000ffff457224 */ /* 0x100fe200030e0605 */
[----:B------:R-:W-:Y:S01]  /*c310*/  LOP3.LUT R56, R56, R57, RZ, 0x3c, !PT ;  /* 0x0000003938387212 */ /* 0x000fe200078e3cff */
[----:B------:R-:W-:Y:S01]  /*c320*/  IMAD.X R65, RZ, RZ, R5, P5 ;  /* 0x000000ffff417224 */ /* 0x000fe200028e0605 */
[----:B------:R-:W-:Y:S01]  /*c330*/  IADD3.X R57, RZ, R5, RZ, P4, !PT ;  /* 0x00000005ff397210 */ /* 0x000fe200027fe4ff */
[----:B------:R1:W5:Y:S01]  /*c340*/  LD.E.128 R8, desc[UR36][R4.64] ;  /* 0x0000002404087980 */ /* 0x000362000c101d00 */
[----:B------:R-:W-:-:S02]  /*c350*/  UIMAD UR4, UR18, UR11, UR4 ;  /* 0x0000000b120472a4 */ /* 0x000fc4000f8e0204 */
[----:B------:R-:W-:Y:S01]  /*c360*/  UIMAD.WIDE.U32 UR8, UR18, UR10, UR8 ;  /* 0x0000000a120872a5 */ /* 0x000fe2000f8e0008 */
[----:B------:R-:W5:Y:S02]  /*c370*/  LD.E.128 R16, desc[UR36][R16.64] ;  /* 0x0000002410107980 */ /* 0x000f64000c101d00 */
[----:B------:R-:W-:Y:S02]  /*c380*/  ULDC.64 UR10, c[0x0][0xbe0] ;  /* 0x0002f800000a7ab9 */ /* 0x000fe40000000a00 */
[----:B------:R-:W5:Y:S01]  /*c390*/  LD.E.128 R20, desc[UR36][R20.64] ;  /* 0x0000002414147980 */ /* 0x000f62000c101d00 */
[----:B-1----:R-:W-:Y:S01]  /*c3a0*/  IMAD.MOV.U32 R5, RZ, RZ, R6 ;  /* 0x000000ffff057224 */ /* 0x002fe200078e0006 */
[----:B0-----:R-:W-:Y:S01]  /*c3b0*/  @P1 SHF.R.U32.HI R5, RZ, R75, R0 ;  /* 0x0000004bff051219 */ /* 0x001fe20000011600 */
[----:B------:R-:W-:Y:S01]  /*c3c0*/  UIADD3 UR4, UR9, UR4, URZ ;  /* 0x0000000409047290 */ /* 0x000fe2000fffe03f */
[----:B------:R-:W5:Y:S02]  /*c3d0*/  LD.E.128 R24, desc[UR36][R24.64] ;  /* 0x0000002418187980 */ /* 0x000f64000c101d00 */
[--C-:B------:R-:W-:Y:S01]  /*c3e0*/  SHF.R.S32.HI R0, RZ, 0x1f, R5.reuse ;  /* 0x0000001fff007819 */ /* 0x100fe20000011405 */
[----:B------:R-:W-:Y:S01]  /*c3f0*/  IMAD.MOV R4, RZ, RZ, -R5 ;  /* 0x000000ffff047224 */ /* 0x000fe200078e0a05 */
[----:B------:R-:W-:Y:S01]  /*c400*/  MOV R3, UR9 ;  /* 0x0000000900037c02 */ /* 0x000fe20008000f00 */
[----:B--2---:R-:W-:Y:S01]  /*c410*/  IMAD.U32 R2, RZ, RZ, UR8 ;  /* 0x00000008ff027e24 */ /* 0x004fe2000f8e00ff */
[----:B------:R-:W5:Y:S01]  /*c420*/  LD.E.128 R28, desc[UR36][R28.64] ;  /* 0x000000241c1c7980 */ /* 0x000f62000c101d00 */
[----:B------:R-:W-:Y:S01]  /*c430*/  IMAD R0, R0, UR10, RZ ;  /* 0x0000000a00007c24 */ /* 0x000fe2000f8e02ff */
[----:B------:R-:W-:Y:S01]  /*c440*/  ULDC.64 UR8, c[0x0][0xbd8] ;  /* 0x0002f60000087ab9 */ /* 0x000fe20000000a00 */
[----:B------:R-:W-:Y:S01]  /*c450*/  IMAD R73, R73, R4, R6 ;  /* 0x0000000449497224 */ /* 0x000fe200078e0206 */
[----:B------:R-:W5:Y:S01]  /*c460*/  LD.E.128 R32, desc[UR36][R32.64] ;  /* 0x0000002420207980 */ /* 0x000f62000c101d00 */
[----:B------:R-:W-:-:S02]  /*c470*/  IMAD.U32 R3, RZ, RZ, UR4 ;  /* 0x00000004ff037e24 */ /* 0x000fc4000f8e00ff */
        /* <DEDUP_REMOVED lines=30> */
[-C--:B------:R-:W-:Y:S01]  /*c660*/  ISETP.GE.AND P1, PT, R0, R77.reuse, PT ;  /* 0x0000004d0000720c */ /* 0x080fe20003f26270 */
[----:B------:R-:W-:Y:S01]  /*c670*/  VIADD R0, R78, 0x40 ;  /* 0x000000404e007836 */ /* 0x000fe20000000000 */
[----:B------:R-:W-:Y:S01]  /*c680*/  LEA.HI.X R76, R2, UR9, R3, 0x1, P3 ;  /* 0x00000009024c7c11 */ /* 0x000fe200098f0c03 */
[----:B0-----:R0:W1:Y:S01]  /*c690*/  SHFL.IDX PT, R74, R6, RZ, 0x181f ;  /* 0x00181fff064a7589 */ /* 0x00106200000e0000 */
[----:B------:R-:W-:Y:S02]  /*c6a0*/  BSSY B1, `(.L_x_5695) ;  /* 0x000001a000017945 */ /* 0x000fe40003800000 */
[----:B------:R-:W-:Y:S01]  /*c6b0*/  ISETP.GE.AND P0, PT, R0, R77, PT ;  /* 0x0000004d0000720c */ /* 0x000fe20003f06270 */
[----:B------:R-:W-:Y:S01]  /*c6c0*/  SYNCS.ARRIVE.TRANS64.RED.A1T0 RZ, [UR7], RZ ;  /* 0x000000ffffff79a7 */ /* 0x000fe20008100407 */
[----:B------:R0:W2:Y:S01]  /*c6d0*/  SHFL.IDX PT, R0, R76, RZ, 0x181f ;  /* 0x00181fff4c007589 */ /* 0x0000a200000e0000 */
[----:B------:R-:W-:Y:S02]  /*c6e0*/  SHF.R.S32.HI R79, RZ, 0x1f, R219 ;  /* 0x0000001fff4f7819 */ /* 0x000fe400000114db */
[----:B------:R-:W-:-:S02]  /*c6f0*/  SHF.R.S32.HI R80, RZ, 0x1f, R217 ;  /* 0x0000001fff507819 */ /* 0x000fc400000114d9 */
[----:B------:R-:W-:Y:S02]  /*c700*/  SHF.R.S32.HI R81, RZ, 0x1f, R218 ;  /* 0x0000001fff517819 */ /* 0x000fe400000114da */
[----:B------:R-:W-:Y:S01]  /*c710*/  SHF.R.S32.HI R82, RZ, 0x1f, R200 ;  /* 0x0000001fff527819 */ /* 0x000fe200000114c8 */
[----:B0-----:R-:W-:Y:S06]  /*c720*/  @P2 BRA `(.L_x_5696) ;  /* 0x0000000000442947 */ /* 0x001fec0003800000 */
        /* <DEDUP_REMOVED lines=17> */
.L_x_5696:
[----:B------:R-:W-:Y:S05]  /*c840*/  BSYNC B1 ;  /* 0x0000000000017941 */ /* 0x000fea0003800000 */
.L_x_5695:
[----:B--2---:R2:W3:Y:S01]  /*c850*/  SHFL.IDX PT, R0, R76, 0x1, 0x181f ;  /* 0x00381f004c007f89 */ /* 0x0044e200000e0000 */
[----:B------:R-:W-:Y:S03]  /*c860*/  BSSY B1, `(.L_x_5697) ;  /* 0x0000014000017945 */ /* 0x000fe60003800000 */
[----:B0----5:R2:W0:Y:S01]  /*c870*/  SHFL.IDX PT, R10, R6, 0x1, 0x181f ;  /* 0x00381f00060a7f89 */ /* 0x02142200000e0000 */
        /* <DEDUP_REMOVED lines=8> */
[----:B---3--:R-:W-:Y:S02]  /*c900*/  @!P4 LEA.HI.X R3, R200, R0, R82, 0x1, P6 ;  /* 0x00000000c803c211 */ /* 0x008fe400030f0c52 */
        /* <DEDUP_REMOVED lines=9> */
.L_x_5698:
[----:B------:R-:W-:Y:S05]  /*c9a0*/  BSYNC B1 ;  /* 0x0000000000017941 */ /* 0x000fea0003800000 */
.L_x_5697:
[----:B---3--:R3:W1:Y:S01]  /*c9b0*/  SHFL.IDX PT, R0, R76, 0x2, 0x181f ;  /* 0x00581f004c007f89 */ /* 0x00866200000e0000 */
[----:B------:R-:W-:Y:S03]  /*c9c0*/  BSSY B1, `(.L_x_5699) ;  /* 0x0000014000017945 */ /* 0x000fe60003800000 */
[----:B0---4-:R3:W0:Y:S01]  /*c9d0*/  SHFL.IDX PT, R10, R6, 0x2, 0x181f ;  /* 0x00581f00060a7f89 */ /* 0x01162200000e0000 */
        /* <DEDUP_REMOVED lines=9> */
[----:B-1----:R-:W-:Y:S02]  /*ca70*/  @!P3 LEA.HI.X R3, R200, R0, R82, 0x1, P6 ;  /* 0x00000000c803b211 */ /* 0x002fe400030f0c52 */
        /* <DEDUP_REMOVED lines=8> */
.L_x_5700:
[----:B------:R-:W-:Y:S05]  /*cb00*/  BSYNC B1 ;  /* 0x0000000000017941 */ /* 0x000fea0003800000 */
.L_x_5699:
[----:B-1----:R-:W-:Y:S01]  /*cb10*/  IADD3 R0, R78, 0x60, RZ ;  /* 0x000000604e007810 */ /* 0x002fe20007ffe0ff */
[----:B--23--:R-:W3:Y:S03]  /*cb20*/  SHFL.IDX PT, R76, R76, 0x3, 0x181f ;  /* 0x00781f004c4c7f89 */ /* 0x00cee600000e0000 */
[----:B------:R-:W-:Y:S01]  /*cb30*/  ISETP.GE.AND P0, PT, R0, R77, PT ;  /* 0x0000004d0000720c */ /* 0x000fe20003f06270 */
[----:B------:R-:W1:-:S12]  /*cb40*/  SHFL.IDX PT, R6, R6, 0x3, 0x181f ;  /* 0x00781f0006067f89 */ /* 0x000e5800000e0000 */
[----:B------:R-:W-:Y:S05]  /*cb50*/  @P0 BRA `(.L_x_5701) ;  /* 0x0000000c00d80947 */ /* 0x000fea0003800000 */
[----:B------:R-:W-:Y:S02]  /*cb60*/  ULDC UR4, c[0x0][0xbc8] ;  /* 0x0002f20000047ab9 */ /* 0x000fe40000000800 */
[----:B------:R-:W-:Y:S02]  /*cb70*/  ISETP.GE.AND P3, PT, R200, UR4, PT ;  /* 0x00000004c8007c0c */ /* 0x000fe4000bf66270 */
[----:B------:R-:W-:Y:S02]  /*cb80*/  ISETP.GE.AND P4, PT, R218, UR4, PT ;  /* 0x00000004da007c0c */ /* 0x000fe4000bf86270 */
[----:B------:R-:W-:-:S09]  /*cb90*/  ISETP.GE.AND P5, PT, R217, UR4, PT ;  /* 0x00000004d9007c0c */ /* 0x000fd2000bfa6270 */
[-C--:B-1--4-:R-:W-:Y:S02]  /*cba0*/  @!P3 LEA R2, P0, R200, R6.reuse, 0x1 ;  /* 0x00000006c802b211 */ /* 0x092fe400078008ff */
        /* <DEDUP_REMOVED lines=10> */
[----:B-1----:R-:W-:-:S04]  /*cc50*/  LEA R2, P0, R219, R6, 0x1 ;  /* 0x00000006db027211 */ /* 0x002fc800078008ff */
[----:B------:R-:W-:-:S05]  /*cc60*/  LEA.HI.X R3, R219, R76, R79, 0x1, P0 ;  /* 0x0000004cdb037211 */ /* 0x000fca00000f0c4f */
[----:B------:R1:W-:Y:S01]  /*cc70*/  ST.E.128 desc[UR36][R2.64], R52 ;  /* 0x0000003402007985 */ /* 0x0003e2000c101d24 */
[----:B------:R-:W-:Y:S05]  /*cc80*/  BRA `(.L_x_5701) ;  /* 0x0000000c008c7947 */ /* 0x000fea0003800000 */
.L_x_5693:
[----:B------:R-:W-:Y:S01]  /*cc90*/  R2UR UR4, R221 ;  /* 0x00000000dd0472ca */ /* 0x000fe200000e0000 */
[----:B------:R-:W-:Y:S01]  /*cca0*/  ULDC.64 UR8, c[0x0][0xd00] ;  /* 0x0003400000087ab9 */ /* 0x000fe20000000a00 */
[----:B------:R-:W0:Y:S01]  /*ccb0*/  LDC R13, c[0x0][0xce8] ;  /* 0x00033a00ff0d7b82 */ /* 0x000e220000000800 */
[----:B------:R-:W-:Y:S01]  /*ccc0*/  UISETP.NE.U32.AND UP0, UPT, UR8, URZ, UPT ;  /* 0x0000003f0800728c */ /* 0x000fe2000bf05070 */
[----:B------:R-:W-:-:S03]  /*ccd0*/  R2UR UR7, R222 ;  /* 0x00000000de0772ca */ /* 0x000fc600000e0000 */
        /* <DEDUP_REMOVED lines=31> */
[----:B--2---:R-:W-:-:S07]  /*ced0*/  IADD3 R0, -R5, R0, RZ ;  /* 0x0000000005007210 */ /* 0x004fce0007ffe1ff */
.L_x_5702:
[----:B------:R-:W-:Y:S01]  /*cee0*/  R2UR UR8, R221 ;  /* 0x00000000dd0872ca */ /* 0x000fe200000e0000 */
[----:B------:R-:W-:Y:S01]  /*cef0*/  BSSY B1, `(.L_x_5703) ;  /* 0x000002f000017945 */ /* 0x000fe20003800000 */
[----:B------:R-:W-:-:S11]  /*cf00*/  R2UR UR7, R223 ;  /* 0x00000000df0772ca */ /* 0x000fd600000e0000 */
        /* <DEDUP_REMOVED lines=12> */
[----:B------:R-:W-:Y:S01]  /*cfd0*/  R2UR UR16, R222 ;  /* 0x00000000de1072ca */ /* 0x000fe200000e0000 */
[----:B------:R-:W-:Y:S01]  /*cfe0*/  UIMAD UR7, UR11, UR14, URZ ;  /* 0x0000000e0b0772a4 */ /* 0x000fe2000f8e023f */
[----:B------:R-:W-:Y:S01]  /*cff0*/  IMAD.MOV.U32 R2, RZ, RZ, R4 ;  /* 0x000000ffff027224 */ /* 0x000fe200078e0004 */
[----:B------:R-:W-:Y:S01]  /*d000*/  UMOV UR8, UR4 ;  /* 0x0000000400087c82 */ /* 0x000fe20008000000 */
[----:B------:R-:W-:-:S07]  /*d010*/  UMOV UR9, UR10 ;  /* 0x0000000a00097c82 */ /* 0x000fce0008000000 */
        /* <DEDUP_REMOVED lines=28> */
.L_x_5704:
[----:B------:R-:W-:Y:S05]  /*d1e0*/  BSYNC B1 ;  /* 0x0000000000017941 */ /* 0x000fea0003800000 */
.L_x_5703:
[----:B0-----:R-:W0:Y:S01]  /*d1f0*/  @P0 LDC R3, c[0x0][0xcf0] ;  /* 0x00033c00ff030b82 */ /* 0x001e220000000800 */
[----:B------:R-:W-:Y:S01]  /*d200*/  ULDC.64 UR14, c[0x0][0xba0] ;  /* 0x0002e800000e7ab9 */ /* 0x000fe20000000a00 */
[----:B------:R-:W-:Y:S01]  /*d210*/  R2UR UR16, R222 ;  /* 0x00000000de1072ca */ /* 0x000fe200000e0000 */
[----:B------:R-:W-:Y:S01]  /*d220*/  UIMAD UR7, UR10, UR14, URZ ;  /* 0x0000000e0a0772a4 */ /* 0x000fe2000f8e023f */
[----:B------:R-:W-:Y:S01]  /*d230*/  LEA R2, R220, R224, 0x5 ;  /* 0x000000e0dc027211 */ /* 0x000fe200078e28ff */
[----:B------:R-:W-:Y:S01]  /*d240*/  UIMAD.WIDE.U32 UR8, UR4, UR14, URZ ;  /* 0x0000000e040872a5 */ /* 0x000fe2000f8e003f */
[----:B------:R-:W-:Y:S01]  /*d250*/  BSSY B1, `(.L_x_5705) ;  /* 0x0000044000017945 */ /* 0x000fe20003800000 */
[----:B------:R-:W-:Y:S01]  /*d260*/  UIMAD UR7, UR4, UR15, UR7 ;  /* 0x0000000f040772a4 */ /* 0x000fe2000f8e0207 */
[----:B------:R-:W-:Y:S01]  /*d270*/  SHF.R.S32.HI R16, RZ, 0x1f, R219 ;  /* 0x0000001fff107819 */ /* 0x000fe200000114db */
[----:B------:R-:W-:Y:S01]  /*d280*/  VIADD R6, R2, UR61 ;  /* 0x0000003d02067c36 */ /* 0x000fe20008000000 */
[----:B------:R-:W-:Y:S01]  /*d290*/  ULDC.64 UR14, c[0x0][0xbe8] ;  /* 0x0002fa00000e7ab9 */ /* 0x000fe20000000a00 */
[----:B------:R-:W-:Y:S01]  /*d2a0*/  UIADD3 UR9, UR9, UR7, URZ ;  /* 0x0000000709097290 */ /* 0x000fe2000fffe03f */
[----:B------:R-:W-:Y:S01]  /*d2b0*/  SHF.R.S32.HI R17, RZ, 0x1f, R217 ;  /* 0x0000001fff117819 */ /* 0x000fe200000114d9 */
[----:B------:R-:W-:Y:S01]  /*d2c0*/  UIMAD UR4, UR11, UR14, URZ ;  /* 0x0000000e0b0472a4 */ /* 0x000fe2000f8e023f */
[----:B------:R-:W-:Y:S01]  /*d2d0*/  @P0 IMAD.HI.U32 R2, R6, R11, RZ ;  /* 0x0000000b06020227 */ /* 0x000fe200078e00ff */
[----:B------:R-:W-:Y:S01]  /*d2e0*/  UIMAD.WIDE.U32 UR8, UR16, UR14, UR8 ;  /* 0x0000000e100872a5 */ /* 0x000fe2000f8e0008 */
[----:B------:R-:W-:Y:S01]  /*d2f0*/  SHF.R.S32.HI R18, RZ, 0x1f, R218 ;  /* 0x0000001fff127819 */ /* 0x000fe200000114da */
[----:B------:R-:W-:Y:S01]  /*d300*/  UIMAD UR4, UR16, UR15, UR4 ;  /* 0x0000000f100472a4 */ /* 0x000fe2000f8e0204 */
[----:B------:R-:W-:Y:S01]  /*d310*/  IMAD.MOV.U32 R5, RZ, RZ, R6 ;  /* 0x000000ffff057224 */ /* 0x000fe200078e0006 */
[----:B------:R-:W-:Y:S01]  /*d320*/  ULDC.64 UR10, c[0x0][0xbf0] ;  /* 0x0002fc00000a7ab9 */ /* 0x000fe20000000a00 */
[----:B------:R-:W-:Y:S01]  /*d330*/  SHF.R.S32.HI R19, RZ, 0x1f, R200 ;  /* 0x0000001fff137819 */ /* 0x000fe200000114c8 */
[----:B------:R-:W-:-:S02]  /*d340*/  UIADD3 UR9, UR9, UR4, URZ ;  /* 0x0000000409097290 */ /* 0x000fc4000fffe03f */
[----:B------:R-:W-:Y:S01]  /*d350*/  UIMAD UR4, UR13, UR10, URZ ;  /* 0x0000000a0d0472a4 */ /* 0x000fe2000f8e023f */
[----:B0-----:R-:W-:Y:S01]  /*d360*/  @P0 SHF.R.U32.HI R5, RZ, R3, R2 ;  /* 0x00000003ff050219 */ /* 0x001fe20000011602 */
[----:B------:R-:W-:Y:S02]  /*d370*/  UIMAD.WIDE.U32 UR8, UR12, UR10, UR8 ;  /* 0x0000000a0c0872a5 */ /* 0x000fe4000f8e0008 */
[----:B------:R-:W-:Y:S01]  /*d380*/  UIMAD UR4, UR12, UR11, UR4 ;  /* 0x0000000b0c0472a4 */ /* 0x000fe2000f8e0204 */
[--C-:B------:R-:W-:Y:S01]  /*d390*/  SHF.R.S32.HI R2, RZ, 0x1f, R5.reuse ;  /* 0x0000001fff027819 */ /* 0x100fe20000011405 */
[----:B------:R-:W-:Y:S01]  /*d3a0*/  IMAD.MOV R9, RZ, RZ, -R5 ;  /* 0x000000ffff097224 */ /* 0x000fe200078e0a05 */
[----:B------:R-:W-:Y:S01]  /*d3b0*/  ULDC.64 UR10, c[0x0][0xbe0] ;  /* 0x0002f800000a7ab9 */ /* 0x000fe20000000a00 */
[----:B------:R-:W-:Y:S02]  /*d3c0*/  UIADD3 UR4, UR9, UR4, URZ ;  /* 0x0000000409047290 */ /* 0x000fe4000fffe03f */
[----:B------:R-:W-:-:S02]  /*d3d0*/  IMAD.U32 R3, RZ, RZ, UR9 ;  /* 0x00000009ff037e24 */ /* 0x000fc4000f8e00ff */
[----:B------:R-:W-:Y:S02]  /*d3e0*/  IMAD R4, R2, UR10, RZ ;  /* 0x0000000a02047c24 */ /* 0x000fe4000f8e02ff */
[----:B------:R-:W-:Y:S01]  /*d3f0*/  IMAD.U32 R2, RZ, RZ, UR8 ;  /* 0x00000008ff027e24 */ /* 0x000fe2000f8e00ff */
[----:B------:R-:W-:Y:S01]  /*d400*/  ULDC.64 UR8, c[0x0][0xbd8] ;  /* 0x0002f60000087ab9 */ /* 0x000fe20000000a00 */
[----:B------:R-:W-:Y:S02]  /*d410*/  IMAD.U32 R3, RZ, RZ, UR4 ;  /* 0x00000004ff037e24 */ /* 0x000fe4000f8e00ff */
[----:B------:R-:W-:Y:S02]  /*d420*/  IMAD R9, R13, R9, R6 ;  /* 0x000000090d097224 */ /* 0x000fe400078e0206 */
[C---:B------:R-:W-:Y:S02]  /*d430*/  IMAD R11, R5.reuse, UR11, R4 ;  /* 0x0000000b050b7c24 */ /* 0x040fe4000f8e0204 */
[----:B------:R-:W-:Y:S01]  /*d440*/  IMAD.WIDE.U32 R2, R5, UR10, R2 ;  /* 0x0000000a05027c25 */ /* 0x000fe2000f8e0002 */
[----:B------:R-:W-:-:S03]  /*d450*/  SHF.R.S32.HI R4, RZ, 0x1f, R9 ;  /* 0x0000001fff047819 */ /* 0x000fc60000011409 */
[----:B------:R-:W-:Y:S01]  /*d460*/  VIADD R6, R224, UR61 ;  /* 0x0000003de0067c36 */ /* 0x000fe20008000000 */
[----:B------:R-:W-:Y:S01]  /*d470*/  IADD3 R3, R3, R11, RZ ;  /* 0x0000000b03037210 */ /* 0x000fe20007ffe0ff */
[----:B------:R-:W-:Y:S02]  /*d480*/  IMAD R4, R4, UR8, RZ ;  /* 0x0000000804047c24 */ /* 0x000fe4000f8e02ff */
        /* <DEDUP_REMOVED lines=32> */
.L_x_5706:
[----:B------:R-:W-:Y:S05]  /*d690*/  BSYNC B1 ;  /* 0x0000000000017941 */ /* 0x000fea0003800000 */
.L_x_5705:
        /* <DEDUP_REMOVED lines=21> */
.L_x_5708:
[----:B------:R-:W-:Y:S05]  /*d7f0*/  BSYNC B1 ;  /* 0x0000000000017941 */ /* 0x000fea0003800000 */
.L_x_5707:
        /* <DEDUP_REMOVED lines=21> */
.L_x_5710:
[----:B------:R-:W-:Y:S05]  /*d950*/  BSYNC B1 ;  /* 0x0000000000017941 */ /* 0x000fea0003800000 */
.L_x_5709:
        /* <DEDUP_REMOVED lines=22> */
.L_x_5701:
[----:B------:R-:W-:Y:S05]  /*dac0*/  BSYNC B0 ;  /* 0x0000000000007941 */ /* 0x000fea0003800000 */
.L_x_5692:
[----:B------:R-:W-:Y:S02]  /*dad0*/  ULDC UR4, c[0x0][0xd3c] ;  /* 0x00034f0000047ab9 */ /* 0x000fe40000000800 */
[----:B------:R-:W-:-:S13]  /*dae0*/  ISETP.GE.AND P0, PT, R7, UR4, PT ;  /* 0x0000000407007c0c */ /* 0x000fda000bf06270 */
[----:B------:R-:W-:Y:S05]  /*daf0*/  @!P0 BRA `(.L_x_5711) ;  /* 0xffffff3000c48947 */ /* 0x000fea000383ffff */
[----:B------:R-:W-:Y:S05]  /*db00*/  EXIT ;  /* 0x000000000000794d */ /* 0x000fea0003800000 */
.L_x_5649:
        /* <DEDUP_REMOVED lines=16> */
.L_x_5712:
        /* <DEDUP_REMOVED lines=37> */
[----:B------:R-:W-:Y:S01]  /*de60*/  MOV R4, R3 ;  /* 0x0000000300047202 */ /* 0x000fe20000000f00 */
[----:B------:R-:W-:Y:S01]  /*de70*/  UMOV UR4, URZ ;  /* 0x0000003f00047c82 */ /* 0x000fe20008000000 */
[----:B------:R-:W-:-:S05]  /*de80*/  ULDC UR5, c[0x0][0xd38] ;  /* 0x00034e0000057ab9 */ /* 0x000fca0000000800 */
.L_x_5718:
        /* <DEDUP_REMOVED lines=12> */
.L_x_5717:
[----:B------:R-:W-:Y:S05]  /*df50*/  BSYNC B0 ;  /* 0x0000000000007941 */ /* 0x000fea0003800000 */
.L_x_5716:
        /* <DEDUP_REMOVED lines=17> */
[----:B------:R-:W-:-:S05]  /*e070*/  IMAD.IADD R4, R3, 0x1, R4 ;  /* 0x0000000103047824 */ /* 0x000fca00078e0204 */
[----:B------:R-:W-:-:S13]  /*e080*/  ISETP.GT.AND P6, PT, R4, UR6, PT ;  /* 0x0000000604007c0c */ /* 0x000fda000bfc4270 */
[----:B------:R-:W-:Y:S05]  /*e090*/  @!P6 BRA `(.L_x_5718) ;  /* 0xfffffffc007ce947 */ /* 0x000fea000383ffff */
.L_x_5714:
        /* <DEDUP_REMOVED lines=20> */
.L_x_5719:
[----:B-1----:R-:W-:Y:S02]  /*e1e0*/  IMAD.MOV R2, RZ, RZ, -R3 ;  /* 0x000000ffff027224 */ /* 0x002fe400078e0a03 */
[----:B---3--:R-:W-:-:S03]  /*e1f0*/  IMAD R16, R16, UR5, R11 ;  /* 0x0000000510107c24 */ /* 0x008fc6000f8e020b */
[----:B------:R-:W-:Y:S02]  /*e200*/  MOV R11, R2 ;  /* 0x00000002000b7202 */ /* 0x000fe40000000f00 */
        /* <DEDUP_REMOVED lines=53> */
[----:B------:R-:W-:-:S03]  /*e560*/  IMAD R18, R2, R18, R3 ;  /* 0x0000001202127224 */ /* 0x000fc600078e0203 */
[----:B------:R-:W-:Y:S01]  /*e570*/  IADD3 R17, R0, R17, RZ ;  /* 0x0000001100117210 */ /* 0x000fe20007ffe0ff */
[----:B------:R-:W-:Y:S06]  /*e580*/  BRA `(.L_x_5720) ;  /* 0x0000000000147947 */ /* 0x000fec0003800000 */
.L_x_5715:
[----:B------:R-:W-:Y:S01]  /*e590*/  ULDC UR4, c[0x0][0xd3c] ;  /* 0x00034f0000047ab9 */ /* 0x000fe20000000800 */
[----:B------:R-:W-:Y:S02]  /*e5a0*/  IMAD.MOV.U32 R17, RZ, RZ, RZ ;  /* 0x000000ffff117224 */ /* 0x000fe400078e00ff */
[----:B------:R-:W-:Y:S02]  /*e5b0*/  IMAD.U32 R16, RZ, RZ, UR6 ;  /* 0x00000006ff107e24 */ /* 0x000fe4000f8e00ff */
[----:B------:R-:W-:Y:S02]  /*e5c0*/  IMAD.MOV.U32 R18, RZ, RZ, RZ ;  /* 0x000000ffff127224 */ /* 0x000fe400078e00ff */
[----:B------:R-:W-:-:S07]  /*e5d0*/  IMAD.U32 R19, RZ, RZ, UR4 ;  /* 0x00000004ff137e24 */ /* 0x000fce000f8e00ff */
.L_x_5720:
[----:B------:R-:W-:-:S13]  /*e5e0*/  ISETP.NE.AND P0, PT, R5, RZ, PT ;  /* 0x000000ff0500720c */ /* 0x000fda0003f05270 */
[----:B------:R-:W0:Y:S01]  /*e5f0*/  @!P0 S2R R3, SR_CgaCtaId ;  /* 0x0000000000038919 */ /* 0x000e220000008800 */
[----:B------:R-:W-:-:S04]  /*e600*/  @!P0 MOV R0, 0x400 ;  /* 0x0000040000008802 */ /* 0x000fc80000000f00 */
[----:B0-----:R-:W-:-:S05]  /*e610*/  @!P0 LEA R0, R3, R0, 0x18 ;  /* 0x0000000003008211 */ /* 0x001fca00078ec0ff */
[----:B------:R0:W-:Y:S01]  /*e620*/  @!P0 STS.128 [R0+0x324d0], R16 ;  /* 0x0324d01000008388 */ /* 0x0001e20000000c00 */
[----:B------:R-:W-:Y:S06]  /*e630*/  BAR.ARV 0x5, 0x180 ;  /* 0x0146000000007b1d */ /* 0x000fec0000002000 */
.L_x_5713:
[----:B------:R2:W-:Y:S01]  /*e640*/  STL [R1+0x1c], RZ ;  /* 0x00001cff01007387 */ /* 0x0005e20000100800 */
[----:B------:R-:W-:Y:S01]  /*e650*/  ULDC UR4, c[0x0][0xd3c] ;  /* 0x00034f0000047ab9 */ /* 0x000fe20000000800 */
[----:B------:R-:W-:Y:S01]  /*e660*/  IMAD.MOV.U32 R27, RZ, RZ, 0x1 ;  /* 0x00000001ff1b7424 */ /* 0x000fe200078e00ff */
[----:B-1----:R-:W-:Y:S01]  /*e670*/  ISETP.GE.AND P0, PT, R19, UR4, PT ;  /* 0x0000000413007c0c */ /* 0x002fe2000bf06270 */
[----:B------:R-:W-:-:S12]  /*e680*/  IMAD.MOV.U32 R24, RZ, RZ, RZ ;  /* 0x000000ffff187224 */ /* 0x000fd800078e00ff */
[----:B--2---:R-:W-:Y:S05]  /*e690*/  @P0 BRA `(.L_x_5721) ;  /* 0x00000054001c0947 */ /* 0x004fea0003800000 */
[----:B0-----:R-:W2:Y:S01]  /*e6a0*/  LDL R0, [R1+0x24] ;  /* 0x0000240001007983 */ /* 0x001ea20000100800 */
        /* <DEDUP_REMOVED lines=8> */
[----:B--2---:R-:W-:-:S02]  /*e730*/  R2UR UR4, R0 ;  /* 0x00000000000472ca */ /* 0x004fc400000e0000 */
[----:B------:R-:W-:-:S04]  /*e740*/  SHF.L.U32 R0, R5, 0x3, RZ ;  /* 0x0000000305007819 */ /* 0x000fc800000006ff */
        /* <DEDUP_REMOVED lines=15> */
.L_x_5788:
        /* <DEDUP_REMOVED lines=11> */
[C---:B------:R-:W-:Y:S02]  /*e8f0*/  @P0 LEA R2, P1, R34.reuse, UR4, 0x2 ;  /* 0x0000000422020c11 */ /* 0x040fe4000f8210ff */
[C---:B------:R-:W-:Y:S01]  /*e900*/  SHF.L.U32 R28, R34.reuse, 0x2, RZ ;  /* 0x00000002221c7819 */ /* 0x040fe200000006ff */
[----:B------:R0:W-:Y:S01]  /*e910*/  STL [R1+0x8], R0 ;  /* 0x0000080001007387 */ /* 0x0001e20000100800 */
[----:B------:R-:W-:Y:S01]  /*e920*/  @P0 LEA.HI.X R3, R34, UR5, R0, 0x2, P1 ;  /* 0x0000000522030c11 */ /* 0x000fe200088f1400 */
[----:B------:R-:W-:-:S04]  /*e930*/  ULDC.64 UR4, c[0x0][0xaf8] ;  /* 0x0002be0000047ab9 */ /* 0x000fc80000000a00 */
[----:B-1----:R1:W5:Y:S01]  /*e940*/  @P0 LDG.E R32, desc[UR36][R2.64] ;  /* 0x0000002402200981 */ /* 0x002362000c1e1900 */
[----:B------:R-:W-:Y:S02]  /*e950*/  ISETP.NE.U32.AND P0, PT, RZ, UR4, PT ;  /* 0x00000004ff007c0c */ /* 0x000fe4000bf05070 */
[----:B------:R-:W-:Y:S02]  /*e960*/  SHF.L.U64.HI R31, R34, 0x2, R0 ;  /* 0x00000002221f7819 */ /* 0x000fe40000010200 */
[----:B------:R-:W-:Y:S02]  /*e970*/  ISETP.NE.AND.EX P2, PT, RZ, UR5, PT, P0 ;  /* 0x00000005ff007c0c */ /* 0x000fe4000bf45300 */
[----:B------:R-:W-:Y:S02]  /*e980*/  ISETP.NE.U32.AND P0, PT, RZ, UR6, PT ;  /* 0x00000006ff007c0c */ /* 0x000fe4000bf05070 */
[----:B------:R-:W-:Y:S02]  /*e990*/  LOP3.LUT R23, R23, 0xffffffbf, RZ, 0xc0, !PT ;  /* 0xffffffbf17177812 */ /* 0x000fe400078ec0ff */
[----:B------:R-:W-:-:S02]  /*e9a0*/  ISETP.NE.AND.EX P0, PT, RZ, UR7, PT, P0 ;  /* 0x00000007ff007c0c */ /* 0x000fc4000bf05300 */
[----:B-1----:R-:W-:-:S04]  /*e9b0*/  IADD3 R2, P1, R28, UR4, RZ ;  /* 0x000000041c027c10 */ /* 0x002fc8000ff3e0ff */
[----:B------:R-:W-:Y:S01]  /*e9c0*/  IADD3.X R3, R31, UR5, RZ, P1, !PT ;  /* 0x000000051f037c10 */ /* 0x000fe20008ffe4ff */
[----:B------:R-:W-:Y:S01]  /*e9d0*/  ULDC.64 UR4, c[0x0][0x418] ;  /* 0x0001060000047ab9 */ /* 0x000fe20000000a00 */
[----:B------:R-:W-:-:S03]  /*e9e0*/  @P2 LOP3.LUT R23, R23, 0x40, RZ, 0xfc, !PT ;  /* 0x0000004017172812 */ /* 0x000fc600078efcff */
[----:B------:R1:W5:Y:S02]  /*e9f0*/  @P2 LDG.E R35, desc[UR36][R2.64] ;  /* 0x0000002402232981 */ /* 0x000364000c1e1900 */
        /* <DEDUP_REMOVED lines=20> */
.L_x_5722:
        /* <DEDUP_REMOVED lines=9> */
.L_x_5723:
        /* <DEDUP_REMOVED lines=9> */
.L_x_5724:
[----:B------:R-:W3:Y:S01]  /*ec60*/  LDL R4, [R1+0x4] ;  /* 0x0000040001047983 */ /* 0x000ee20000100800 */
[----:B012---:R-:W0:Y:S01]  /*ec70*/  LDC R0, c[0x0][0x448] ;  /* 0x00011200ff007b82 */ /* 0x007e220000000800 */
[----:B-----5:R-:W-:Y:S01]  /*ec80*/  IMAD.IADD R25, R25, 0x1, -R32 ;  /* 0x0000000119197824 */ /* 0x020fe200078e0a20 */
[----:B------:R-:W-:Y:S01]  /*ec90*/  LOP3.LUT R23, R23, 0xfffeffff, RZ, 0xc0, !PT ;  /* 0xfffeffff17177812 */ /* 0x000fe200078ec0ff */
[----:B------:R-:W-:Y:S01]  /*eca0*/  BSSY B7, `(.L_x_5725) ;  /* 0x0000424000077945 */ /* 0x000fe20003800000 */
[----:B0-----:R-:W-:Y:S02]  /*ecb0*/  ISETP.NE.AND P0, PT, R0, 0x1, PT ;  /* 0x000000010000780c */ /* 0x001fe40003f05270 */
[----:B------:R-:W-:-:S05]  /*ecc0*/  SHF.L.U32 R0, R17, 0x7, RZ ;  /* 0x0000000711007819 */ /* 0x000fca00000006ff */
[----:B------:R-:W-:-:S06]  /*ecd0*/  VIADD R0, R0, 0x7f ;  /* 0x0000007f00007836 */ /* 0x000fcc0000000000 */
        /* <DEDUP_REMOVED lines=35> */
.L_x_5726:
        /* <DEDUP_REMOVED lines=19> */
[----:B0-----:R-:W-:Y:S05]  /*f040*/  CALL.ABS.NOINC R2 ;  /* 0x0000000002007343 */ /* 0x001fea0003c00000 */
.L_x_5729:
[----:B------:R-:W-:Y:S05]  /*f050*/  BSYNC B6 ;  /* 0x0000000000067941 */ /* 0x000fea0003800000 */
.L_x_5728:
        /* <DEDUP_REMOVED lines=20> */
.L_x_5732:
        /* <DEDUP_REMOVED lines=15> */
.L_x_5731:
[----:B------:R-:W-:Y:S05]  /*f290*/  BSYNC B6 ;  /* 0x0000000000067941 */ /* 0x000fea0003800000 */
.L_x_5730:
[----:B------:R-:W2:Y:S01]  /*f2a0*/  LDL R20, [R1+0xc] ;  /* 0x00000c0001147983 */ /* 0x000ea20000100800 */
[----:B------:R-:W-:Y:S01]  /*f2b0*/  ULDC.64 UR4, c[0x0][0xaf0] ;  /* 0x0002bc0000047ab9 */ /* 0x000fe20000000a00 */
[----:B------:R-:W0:Y:S01]  /*f2c0*/  LDC R10, c[0x0][0x430] ;  /* 0x00010c00ff0a7b82 */ /* 0x000e220000000800 */
[----:B------:R-:W-:Y:S01]  /*f2d0*/  ISETP.NE.U32.AND P0, PT, RZ, UR4, PT ;  /* 0x00000004ff007c0c */ /* 0x000fe2000bf05070 */
[----:B------:R-:W1:Y:S03]  /*f2e0*/  S2R R21, SR_TID.X ;  /* 0x0000000000157919 */ /* 0x000e660000002100 */
[----:B------:R-:W-:-:S13]  /*f2f0*/  ISETP.NE.AND.EX P0, PT, RZ, UR5, PT, P0 ;  /* 0x00000005ff007c0c */ /* 0x000fda000bf05300 */
[----:B------:R-:W-:Y:S01]  /*f300*/  @P0 IADD3 R2, P1, R28, UR4, RZ ;  /* 0x000000041c020c10 */ /* 0x000fe2000ff3e0ff */
[----:B------:R-:W-:Y:S01]  /*f310*/  ULDC UR4, c[0x0][0x320] ;  /* 0x0000c80000047ab9 */ /* 0x000fe20000000800 */
[----:B------:R-:W-:Y:S02]  /*f320*/  LOP3.LUT R23, R23, 0xffffffef, RZ, 0xc0, !PT ;  /* 0xffffffef17177812 */ /* 0x000fe400078ec0ff */
[----:B------:R-:W-:-:S05]  /*f330*/  @P0 IADD3.X R3, R31, UR5, RZ, P1, !PT ;  /* 0x000000051f030c10 */ /* 0x000fca0008ffe4ff */
[----:B------:R3:W5:Y:S01]  /*f340*/  @P0 LDG.E R29, desc[UR36][R2.64] ;  /* 0x00000024021d0981 */ /* 0x000762000c1e1900 */
[----:B------:R-:W-:Y:S01]  /*f350*/  UMOV UR5, 0xffffffff ;  /* 0xffffffff00057882 */ /* 0x000fe20000000000 */
        /* <DEDUP_REMOVED lines=15> */
[----:B------:R-:W-:Y:S02]  /*f450*/  @P0 LOP3.LUT R23, R23, 0x4, RZ, 0xfc, !PT ;  /* 0x0000000417170812 */ /* 0x000fe400078efcff */
[----:B--2---:R-:W-:Y:S01]  /*f460*/  IADD3 R0, R20, -0x1, RZ ;  /* 0xffffffff14007810 */ /* 0x004fe20007ffe0ff */
[----:B0--3--:R-:W-:Y:S06]  /*f470*/  BRA.DIV UR5, `(.L_x_5733) ;  /* 0x0000004e05547947 */ /* 0x009fec000b800000 */
.L_x_5806:
[----:B------:R-:W0:Y:S01]  /*f480*/  S2R R2, SR_TID.X ;  /* 0x0000000000027919 */ /* 0x000e220000002100 */
[----:B------:R-:W-:Y:S01]  /*f490*/  ISETP.NE.AND P1, PT, R10, 0x1, PT ;  /* 0x000000010a00780c */ /* 0x000fe20003f25270 */
[----:B------:R-:W-:Y:S01]  /*f4a0*/  IMAD.MOV.U32 R36, RZ, RZ, RZ ;  /* 0x000000ffff247224 */ /* 0x000fe200078e00ff */
[----:B-----5:R-:W-:Y:S01]  /*f4b0*/  SHF.R.S32.HI R33, RZ, 0x1f, R29 ;  /* 0x0000001fff217819 */ /* 0x020fe2000001141d */
[----:B------:R-:W1:Y:S01]  /*f4c0*/  S2R R3, SR_TID.X ;  /* 0x0000000000037919 */ /* 0x000e620000002100 */
[----:B------:R-:W-:-:S09]  /*f4d0*/  LOP3.LUT R23, R23, 0xffff7fff, RZ, 0xc0, !PT ;  /* 0xffff7fff17177812 */ /* 0x000fd200078ec0ff */
        /* <DEDUP_REMOVED lines=23> */
[----:B------:R-:W-:Y:S02]  /*f650*/  @!P0 LEA.HI.X R5, R2, R5, R7, 0x2, P1 ;  /* 0x0000000502058211 */ /* 0x000fe400008f1407 */
[----:B------:R-:W-:Y:S02]  /*f660*/  IADD3 R2, -R8, RZ, RZ ;  /* 0x000000ff08027210 */ /* 0x000fe40007ffe1ff */
[----:B------:R-:W-:Y:S01]  /*f670*/  SEL R3, RZ, 0x1, P2 ;  /* 0x00000001ff037807 */ /* 0x000fe20001000000 */
[----:B------:R0:W5:Y:S01]  /*f680*/  @!P0 LDG.E R36, desc[UR36][R4.64] ;  /* 0x0000002404248981 */ /* 0x000162000c1e1900 */
[----:B------:R-:W-:Y:S01]  /*f690*/  ISETP.GT.U32.AND P1, PT, R9, 0x5f, PT ;  /* 0x0000005f0900780c */ /* 0x000fe20003f24070 */
[----:B------:R-:W-:Y:S01]  /*f6a0*/  IMAD R37, R10, R2, R37 ;  /* 0x000000020a257224 */ /* 0x000fe200078e0225 */
[----:B------:R-:W-:Y:S01]  /*f6b0*/  LOP3.LUT R23, R23, 0xfffffbff, RZ, 0xc0, !PT ;  /* 0xfffffbff17177812 */ /* 0x000fe200078ec0ff */
[----:B------:R-:W-:Y:S01]  /*f6c0*/  IMAD.U32 R2, RZ, RZ, UR38 ;  /* 0x00000026ff027e24 */ /* 0x000fe2000f8e00ff */
[----:B------:R0:W-:Y:S01]  /*f6d0*/  STL [R1+0x20], R3 ;  /* 0x0000200301007387 */ /* 0x0001e20000100800 */
[----:B------:R-:W-:-:S03]  /*f6e0*/  SHF.R.S32.HI R28, RZ, 0x1f, R18 ;  /* 0x0000001fff1c7819 */ /* 0x000fc60000011412 */
[----:B------:R-:W-:-:S13]  /*f6f0*/  ISETP.NE.AND P0, PT, R2, 0x3, PT ;  /* 0x000000030200780c */ /* 0x000fda0003f05270 */
[----:B------:R-:W-:-:S04]  /*f700*/  @P0 LOP3.LUT R23, R23, 0x400, RZ, 0xfc, !PT ;  /* 0x0000040017170812 */ /* 0x000fc800078efcff */
[----:B------:R-:W-:-:S04]  /*f710*/  LOP3.LUT R23, R23, 0xffffffdf, RZ, 0xc0, !PT ;  /* 0xffffffdf17177812 */ /* 0x000fc800078ec0ff */
[----:B------:R-:W-:Y:S01]  /*f720*/  @P1 LOP3.LUT R23, R23, 0x20, RZ, 0xfc, !PT ;  /* 0x0000002017171812 */ /* 0x000fe200078efcff */
[----:B0-----:R-:W-:Y:S06]  /*f730*/  @!P0 BRA `(.L_x_5734) ;  /* 0x0000000000048947 */ /* 0x001fec0003800000 */
[----:B------:R-:W-:Y:S01]  /*f740*/  BPT.TRAP 0x1 ;  /* 0x000000040000795c */ /* 0x000fe20000300000 */
.L_x_5734:
[----:B------:R-:W-:Y:S01]  /*f750*/  IMAD R31, R0, -0x60, R25 ;  /* 0xffffffa0001f7824 */ /* 0x000fe200078e0219 */
[----:B------:R-:W-:Y:S01]  /*f760*/  SHF.L.U32 R0, R27, 0x1f, RZ ;  /* 0x0000001f1b007819 */ /* 0x000fe200000006ff */
[----:B------:R-:W-:Y:S01]  /*f770*/  IMAD R25, R24, 0x8, R22 ;  /* 0x0000000818197824 */ /* 0x000fe200078e0216 */
[----:B------:R-:W-:Y:S03]  /*f780*/  BSSY B0, `(.L_x_5735) ;  /* 0x0000003000007945 */ /* 0x000fe60003800000 */
[----:B------:R-:W0:Y:S02]  /*f790*/  SYNCS.PHASECHK.TRANS64.TRYWAIT P0, [R25+URZ+0x32440], R0 ;  /* 0x03244000190075a7 */ /* 0x000e24000800017f */
[----:B0-----:R-:W-:Y:S05]  /*f7a0*/  @!P0 BRA `(.L_x_5736) ;  /* 0x0000004800bc8947 */ /* 0x001fea0003800000 */
.L_x_5807:
[----:B------:R-:W-:Y:S05]  /*f7b0*/  BSYNC B0 ;  /* 0x0000000000007941 */ /* 0x000fea0003800000 */
.L_x_5735:
        /* <DEDUP_REMOVED lines=30> */
[----:B------:R-:W-:Y:S02]  /*f9a0*/  ISETP.GE.AND P0, PT, R31, 0x1, PT ;  /* 0x000000011f00780c */ /* 0x000fe40003f06270 */
[----:B0-----:R-:W-:Y:S01]  /*f9b0*/  SHF.L.U32 R7, R5, 0x3, RZ ;  /* 0x0000000305077819 */ /* 0x001fe200000006ff */
        /* <DEDUP_REMOVED lines=57> */
.L_x_5821:
        /* <DEDUP_REMOVED lines=10> */
.L_x_5738:
        /* <DEDUP_REMOVED lines=10> */
.L_x_5739:
[----:B------:R1:W5:Y:S01]  /*fe90*/  LDL.LU R0, [R1+0x8] ;  /* 0x0000080001007983 */ /* 0x0003620000300800 */
[----:B------:R-:W-:Y:S01]  /*fea0*/  LOP3.LUT P0, RZ, R23, 0x40, RZ, 0xc0, !PT ;  /* 0x0000004017ff7812 */ /* 0x000fe2000780c0ff */
[----:B------:R1:W-:-:S12]  /*feb0*/  SYNCS.ARRIVE.TRANS64.A1T0 RZ, [R25+URZ+0x32430], RZ ;  /* 0x032430ff19ff79a7 */ /* 0x0003d8000810003f */
[----:B------:R-:W-:Y:S05]  /*fec0*/  WARPSYNC.ALL ;  /* 0x0000000000007948 */ /* 0x000fea0003800000 */
[----:B0-----:R-:W-:Y:S01]  /*fed0*/  SEL R2, R34, RZ, !P0 ;  /* 0x000000ff22027207 */ /* 0x001fe20004000000 */
[----:B------:R-:W-:Y:S04]  /*fee0*/  BSSY B6, `(.L_x_5740) ;  /* 0x000001a000067945 */ /* 0x000fe80003800000 */
[----:B------:R0:W-:Y:S01]  /*fef0*/  STL [R1], R2 ;  /* 0x0000000201007387 */ /* 0x0001e20000100800 */
[----:B------:R-:W-:Y:S01]  /*ff00*/  BAR.SYNC.DEFER_BLOCKING 0x8, 0x180 ;  /* 0x0206000000007b1d */ /* 0x000fe20000010000 */
        /* <DEDUP_REMOVED lines=23> */
.L_x_5741:
[----:B------:R-:W-:Y:S05]  /*10080*/  BSYNC B6 ;  /* 0x0000000000067941 */ /* 0x000fea0003800000 */
.L_x_5740:
[----:B------:R-:W2:Y:S01]  /*10090*/  LDL R4, [R1+0x8] ;  /* 0x0000080001047983 */ /* 0x000ea20000100800 */
[----:B0-----:R-:W0:Y:S01]  /*100a0*/  S2R R2, SR_TID.X ;  /* 0x0000000000027919 */ /* 0x001e220000002100 */
[----:B------:R-:W-:Y:S01]  /*100b0*/  IMAD.MOV.U32 R21, RZ, RZ, R34 ;  /* 0x000000ffff157224 */ /* 0x000fe200078e0022 */
[----:B------:R-:W-:Y:S01]  /*100c0*/  ULDC.64 UR4, c[0x0][0x298] ;  /* 0x0000a60000047ab9 */ /* 0x000fe20000000a00 */
[----:B------:R-:W3:Y:S01]  /*100d0*/  LDC R5, c[0x0][0x448] ;  /* 0x00011200ff057b82 */ /* 0x000ee20000000800 */
[----:B------:R-:W4:Y:S01]  /*100e0*/  LDL R20, [R1] ;  /* 0x0000000001147983 */ /* 0x000f220000100800 */
[----:B------:R-:W5:Y:S01]  /*100f0*/  S2R R34, SR_TID.X ;  /* 0x0000000000227919 */ /* 0x000f620000002100 */
[----:B0-----:R-:W-:-:S04]  /*10100*/  LOP3.LUT R2, R2, 0x7f, RZ, 0xc0, !PT ;  /* 0x0000007f02027812 */ /* 0x001fc800078ec0ff */
[----:B------:R-:W-:Y:S02]  /*10110*/  SHF.R.U32.HI R0, RZ, 0x3, R2 ;  /* 0x00000003ff007819 */ /* 0x000fe40000011602 */
[----:B------:R-:W0:Y:S02]  /*10120*/  LDC R2, c[0x0][0x448] ;  /* 0x00011200ff027b82 */ /* 0x000e240000000800 */
[----:B0-----:R-:W-:Y:S01]  /*10130*/  ISETP.NE.AND P6, PT, R2, 0x1, PT ;  /* 0x000000010200780c */ /* 0x001fe20003fc5270 */
[----:B-----5:R-:W-:-:S12]  /*10140*/  IMAD.SHL.U32 R34, R34, 0x10, RZ ;  /* 0x0000001022227824 */ /* 0x020fd800078e00ff */
[----:B------:R-:W0:Y:S08]  /*10150*/  @P6 LDC R3, c[0x0][0x44c] ;  /* 0x00011300ff036b82 */ /* 0x000e300000000800 */
[----:B------:R-:W5:Y:S01]  /*10160*/  @P6 LDC R2, c[0x0][0x450] ;  /* 0x00011400ff026b82 */ /* 0x000f620000000800 */
[----:B------:R-:W-:-:S05]  /*10170*/  LOP3.LUT R34, R0, 0x70, R34, 0xf8, !PT ;  /* 0x0000007000227812 */ /* 0x000fca00078ef822 */
[----:B------:R-:W-:-:S04]  /*10180*/  IMAD R34, R17, 0x80, R34 ;  /* 0x0000008011227824 */ /* 0x000fc800078e0222 */
[----:B------:R-:W-:Y:S02]  /*10190*/  IMAD.MOV.U32 R0, RZ, RZ, R34 ;  /* 0x000000ffff007224 */ /* 0x000fe400078e0022 */
[----:B0-----:R-:W-:-:S05]  /*101a0*/  @P6 IMAD.HI.U32 R3, R34, R3, RZ ;  /* 0x0000000322036227 */ /* 0x001fca00078e00ff */
[----:B-----5:R-:W-:Y:S01]  /*101b0*/  @P6 SHF.R.U32.HI R0, RZ, R2, R3 ;  /* 0x00000002ff006219 */ /* 0x020fe20000011603 */
[----:B------:R-:W-:Y:S01]  /*101c0*/  IMAD.WIDE.U32 R2, R35, UR4, RZ ;  /* 0x0000000423027c25 */ /* 0x000fe2000f8e00ff */
[----:B------:R-:W0:Y:S03]  /*101d0*/  S2R R6, SR_TID.X ;  /* 0x0000000000067919 */ /* 0x000e260000002100 */
[----:B--2---:R-:W-:-:S04]  /*101e0*/  IMAD R4, R4, UR4, RZ ;  /* 0x0000000404047c24 */ /* 0x004fc8000f8e02ff */
[----:B------:R-:W-:Y:S01]  /*101f0*/  IMAD R4, R35, UR5, R4 ;  /* 0x0000000523047c24 */ /* 0x000fe2000f8e0204 */
[----:B------:R-:W-:-:S03]  /*10200*/  ULDC.64 UR4, c[0x0][0x2d8] ;  /* 0x0000b60000047ab9 */ /* 0x000fc60000000a00 */
[----:B------:R-:W-:Y:S02]  /*10210*/  IMAD.IADD R3, R3, 0x1, R4 ;  /* 0x0000000103037824 */ /* 0x000fe400078e0204 */
[----:B------:R-:W-:Y:S02]  /*10220*/  IMAD R4, R28, UR4, RZ ;  /* 0x000000041c047c24 */ /* 0x000fe4000f8e02ff */
[----:B------:R-:W-:-:S04]  /*10230*/  IMAD.WIDE.U32 R2, R18, UR4, R2 ;  /* 0x0000000412027c25 */ /* 0x000fc8000f8e0002 */
[----:B------:R-:W-:Y:S01]  /*10240*/  IMAD R4, R18, UR5, R4 ;  /* 0x0000000512047c24 */ /* 0x000fe2000f8e0204 */
[----:B------:R-:W-:-:S04]  /*10250*/  ULDC.64 UR4, c[0x0][0x2e0] ;  /* 0x0000b80000047ab9 */ /* 0x000fc80000000a00 */
[----:B------:R-:W-:Y:S01]  /*10260*/  IADD3 R3, R3, R4, RZ ;  /* 0x0000000403037210 */ /* 0x000fe20007ffe0ff */
[----:B------:R-:W-:-:S04]  /*10270*/  IMAD R4, R21, UR4, RZ ;  /* 0x0000000415047c24 */ /* 0x000fc8000f8e02ff */
[C---:B----4-:R-:W-:Y:S02]  /*10280*/  IMAD R4, R20.reuse, UR5, R4 ;  /* 0x0000000514047c24 */ /* 0x050fe4000f8e0204 */
        /* <DEDUP_REMOVED lines=9> */
[----:B---3--:R-:W-:Y:S02]  /*10320*/  IMAD R0, R5, R0, R34 ;  /* 0x0000000005007224 */ /* 0x008fe400078e0222 */
[----:B------:R-:W-:-:S03]  /*10330*/  IMAD.IADD R3, R3, 0x1, R4 ;  /* 0x0000000103037824 */ /* 0x000fc600078e0204 */
[----:B------:R-:W-:Y:S01]  /*10340*/  SHF.R.S32.HI R4, RZ, 0x1f, R0 ;  /* 0x0000001fff047819 */ /* 0x000fe20000011400 */
[----:B------:R-:W-:-:S04]  /*10350*/  IMAD.WIDE.U32 R2, R0, UR4, R2 ;  /* 0x0000000400027c25 */ /* 0x000fc8000f8e0002 */
[----:B------:R-:W-:-:S04]  /*10360*/  IMAD R4, R4, UR4, RZ ;  /* 0x0000000404047c24 */ /* 0x000fc8000f8e02ff */
[----:B------:R-:W-:Y:S01]  /*10370*/  IMAD R4, R0, UR5, R4 ;  /* 0x0000000500047c24 */ /* 0x000fe2000f8e0204 */
[----:B------:R-:W-:Y:S01]  /*10380*/  ULDC.64 UR4, c[0x0][0x280] ;  /* 0x0000a00000047ab9 */ /* 0x000fe20000000a00 */
[----:B0-----:R-:W-:Y:S01]  /*10390*/  IMAD.SHL.U32 R20, R6, 0x8, RZ ;  /* 0x0000000806147824 */ /* 0x001fe200078e00ff */
[----:B------:R-:W-:Y:S01]  /*103a0*/  LEA R0, P0, R2, UR4, 0x1 ;  /* 0x0000000402007c11 */ /* 0x000fe2000f8008ff */
[----:B------:R-:W-:Y:S01]  /*103b0*/  IMAD.IADD R4, R3, 0x1, R4 ;  /* 0x0000000103047824 */ /* 0x000fe200078e0204 */
[----:B------:R-:W-:Y:S02]  /*103c0*/  ULDC UR4, c[0x0][0x2b8] ;  /* 0x0000ae0000047ab9 */ /* 0x000fe40000000800 */
[----:B------:R-:W-:Y:S02]  /*103d0*/  LOP3.LUT R20, R20, 0x38, RZ, 0xc0, !PT ;  /* 0x0000003814147812 */ /* 0x000fe400078ec0ff */
[----:B------:R-:W-:Y:S01]  /*103e0*/  LEA.HI.X R4, R2, UR5, R4, 0x1, P0 ;  /* 0x0000000502047c11 */ /* 0x000fe200080f0c04 */
[----:B------:R-:W-:Y:S01]  /*103f0*/  UMOV UR5, 0xffffffff ;  /* 0xffffffff00057882 */ /* 0x000fe20000000000 */
[----:B------:R-:W-:-:S02]  /*10400*/  LOP3.LUT R21, R6, 0x7f, RZ, 0xc0, !PT ;  /* 0x0000007f06157812 */ /* 0x000fc400078ec0ff */
[----:B------:R-:W-:Y:S02]  /*10410*/  ISETP.GE.AND P0, PT, R20, UR4, PT ;  /* 0x0000000414007c0c */ /* 0x000fe4000bf06270 */
[----:B------:R-:W-:Y:S01]  /*10420*/  SHF.R.U32.HI R21, RZ, 0x3, R21 ;  /* 0x00000003ff157819 */ /* 0x000fe20000011615 */
[----:B------:R-:W-:Y:S10]  /*10430*/  BRA.DIV UR5, `(.L_x_5742) ;  /* 0x0000004605ac7947 */ /* 0x000ff4000b800000 */
[----:B------:R-:W2:Y:S01]  /*10440*/  LDL.LU R2, [R1+0x4] ;  /* 0x0000040001027983 */ /* 0x000ea20000300800 */
[----:B------:R-:W-:Y:S02]  /*10450*/  LEA R17, R17, R21, 0x7 ;  /* 0x0000001511117211 */ /* 0x000fe400078e38ff */
[----:B------:R-:W-:Y:S01]  /*10460*/  LOP3.LUT R23, R23, 0xffffdfff, RZ, 0xc0, !PT ;  /* 0xffffdfff17177812 */ /* 0x000fe200078ec0ff */
[----:B------:R-:W0:Y:S02]  /*10470*/  SHFL.IDX PT, R9, R0, RZ, 0x181f ;  /* 0x00181fff00097589 */ /* 0x000e2400000e0000 */
[----:B------:R-:W-:Y:S02]  /*10480*/  VIADD R7, R17, 0x10 ;  /* 0x0000001011077836 */ /* 0x000fe40000000000 */
[----:B------:R-:W3:Y:S04]  /*10490*/  SHFL.IDX PT, R3, R4, RZ, 0x181f ;  /* 0x00181fff04037589 */ /* 0x000ee800000e0000 */
[----:B------:R-:W4:Y:S04]  /*104a0*/  SHFL.IDX PT, R6, R0, 0x1, 0x181f ;  /* 0x00381f0000067f89 */ /* 0x000f2800000e0000 */
[----:B------:R-:W-:Y:S04]  /*104b0*/  SHFL.IDX PT, R10, R0, 0x2, 0x181f ;  /* 0x00581f00000a7f89 */ /* 0x000fe800000e0000 */
[----:B------:R-:W-:Y:S01]  /*104c0*/  SHFL.IDX PT, R11, R0, 0x3, 0x181f ;  /* 0x00781f00000b7f89 */ /* 0x000fe200000e0000 */
[----:B--2---:R-:W-:-:S03]  /*104d0*/  IMAD R5, R2, R5, RZ ;  /* 0x0000000502057224 */ /* 0x004fc600078e02ff */
[----:B------:R-:W2:Y:S02]  /*104e0*/  SHFL.IDX PT, R2, R4, 0x1, 0x181f ;  /* 0x00381f0004027f89 */ /* 0x000ea400000e0000 */
[-C--:B------:R-:W-:Y:S02]  /*104f0*/  ISETP.GE.AND P6, PT, R17, R5.reuse, PT ;  /* 0x000000051100720c */ /* 0x080fe40003fc6270 */
[----:B------:R-:W-:Y:S01]  /*10500*/  ISETP.GE.AND P5, PT, R7, R5, PT ;  /* 0x000000050700720c */ /* 0x000fe20003fa6270 */
[----:B------:R-:W-:-:S05]  /*10510*/  VIADD R7, R17, 0x20 ;  /* 0x0000002011077836 */ /* 0x000fca0000000000 */
[----:B------:R-:W-:-:S05]  /*10520*/  ISETP.GE.AND P3, PT, R7, R5, PT ;  /* 0x000000050700720c */ /* 0x000fca0003f66270 */
[----:B0-----:R-:W-:Y:S02]  /*10530*/  @!P6 LEA R9, P1, R20, R9, 0x1 ;  /* 0x000000091409e211 */ /* 0x001fe400078208ff */
[----:B------:R-:W-:-:S03]  /*10540*/  @P6 LOP3.LUT R23, R23, 0x2000, RZ, 0xfc, !PT ;  /* 0x0000200017176812 */ /* 0x000fc600078efcff */
[----:B---3--:R-:W-:Y:S01]  /*10550*/  @!P6 IMAD.X R3, RZ, RZ, R3, P1 ;  /* 0x000000ffff03e224 */ /* 0x008fe200008e0603 */
[----:B----4-:R-:W-:Y:S02]  /*10560*/  @!P5 LEA R6, P1, R20, R6, 0x1 ;  /* 0x000000061406d211 */ /* 0x010fe400078208ff */
[----:B------:R-:W-:-:S03]  /*10570*/  LOP3.LUT R23, R23, 0xffffefff, RZ, 0xc0, !PT ;  /* 0xffffefff17177812 */ /* 0x000fc600078ec0ff */
        /* <DEDUP_REMOVED lines=8> */
[----:B------:R-:W-:-:S04]  /*10600*/  IADD3 R2, R17, 0x30, RZ ;  /* 0x0000003011027810 */ /* 0x000fc80007ffe0ff */
        /* <DEDUP_REMOVED lines=12> */
[----:B--2---:R-:W-:-:S05]  /*106d0*/  @!P4 LEA R14, P1, R20, R11, 0x1 ;  /* 0x0000000b140ec211 */ /* 0x004fca00078208ff */
[----:B0-----:R-:W-:Y:S02]  /*106e0*/  @!P4 IMAD.X R11, RZ, RZ, R2, P1 ;  /* 0x000000ffff0bc224 */ /* 0x001fe400008e0602 */
[----:B------:R-:W-:-:S05]  /*106f0*/  @!P6 IMAD.MOV.U32 R2, RZ, RZ, R9 ;  /* 0x000000ffff02e224 */ /* 0x000fca00078e0009 */
[----:B------:R0:W-:Y:S02]  /*10700*/  @!P6 LDGSTS.E.BYPASS.LTC128B.128 [R26+0x18400], desc[UR36][R2.64], !P0 ;  /* 0x18400000021aefae */ /* 0x0001e4000c101d64 */
[----:B0-----:R-:W-:Y:S01]  /*10710*/  @!P5 IMAD.MOV.U32 R2, RZ, RZ, R6 ;  /* 0x000000ffff02d224 */ /* 0x001fe200078e0006 */
[----:B------:R-:W-:Y:S01]  /*10720*/  @!P5 MOV R3, R8 ;  /* 0x000000080003d202 */ /* 0x000fe20000000f00 */
[----:B------:R-:W-:Y:S04]  /*10730*/  SHFL.IDX PT, R6, R0, 0x6, 0x181f ;  /* 0x00d81f0000067f89 */ /* 0x000fe800000e0000 */
[----:B------:R0:W-:Y:S04]  /*10740*/  @!P5 LDGSTS.E.BYPASS.LTC128B.128 [R26+0x18c00], desc[UR36][R2.64], !P0 ;  /* 0x18c00000021adfae */ /* 0x0001e8000c101d64 */
[----:B------:R-:W2:Y:S04]  /*10750*/  SHFL.IDX PT, R8, R0, 0x5, 0x181f ;  /* 0x00b81f0000087f89 */ /* 0x000ea800000e0000 */
[----:B------:R-:W-:Y:S01]  /*10760*/  SHFL.IDX PT, R0, R0, 0x7, 0x181f ;  /* 0x00f81f0000007f89 */ /* 0x000fe200000e0000 */
[----:B0-----:R-:W-:-:S02]  /*10770*/  @!P3 IMAD.MOV.U32 R2, RZ, RZ, R10 ;  /* 0x000000ffff02b224 */ /* 0x001fc400078e000a */
[----:B------:R-:W-:Y:S02]  /*10780*/  @!P3 IMAD.MOV.U32 R3, RZ, RZ, R7 ;  /* 0x000000ffff03b224 */ /* 0x000fe400078e0007 */
[----:B------:R-:W0:Y:S04]  /*10790*/  SHFL.IDX PT, R7, R4, 0x5, 0x181f ;  /* 0x00b81f0004077f89 */ /* 0x000e2800000e0000 */
[----:B------:R3:W-:Y:S02]  /*107a0*/  @!P3 LDGSTS.E.BYPASS.LTC128B.128 [R26+0x19400], desc[UR36][R2.64], !P0 ;  /* 0x19400000021abfae */ /* 0x0007e4000c101d64 */
[----:B---3--:R-:W-:Y:S01]  /*107b0*/  VIADD R2, R17, 0x50 ;  /* 0x0000005011027836 */ /* 0x008fe20000000000 */
[----:B------:R-:W-:-:S04]  /*107c0*/  @!P2 MOV R3, R12 ;  /* 0x0000000c0003a202 */ /* 0x000fc80000000f00 */
[----:B------:R-:W-:Y:S01]  /*107d0*/  ISETP.GE.AND P3, PT, R2, R5, PT ;  /* 0x000000050200720c */ /* 0x000fe20003f66270 */
[----:B------:R-:W-:-:S05]  /*107e0*/  @!P2 IMAD.MOV.U32 R2, RZ, RZ, R13 ;  /* 0x000000ffff02a224 */ /* 0x000fca00078e000d */
[----:B------:R3:W-:Y:S07]  /*107f0*/  @!P2 LDGSTS.E.BYPASS.LTC128B.128 [R26+0x19c00], desc[UR36][R2.64], !P0 ;  /* 0x19c00000021aafae */ /* 0x0007ee000c101d64 */
[----:B--2---:R-:W-:Y:S02]  /*10800*/  @!P3 LEA R8, P1, R20, R8, 0x1 ;  /* 0x000000081408b211 */ /* 0x004fe400078208ff */
[----:B------:R-:W-:Y:S01]  /*10810*/  @P3 LOP3.LUT R23, R23, 0x80, RZ, 0xfc, !PT ;  /* 0x0000008017173812 */ /* 0x000fe200078efcff */
[----:B---3--:R-:W2:Y:S01]  /*10820*/  SHFL.IDX PT, R2, R4, 0x6, 0x181f ;  /* 0x00d81f0004027f89 */ /* 0x008ea200000e0000 */
[----:B------:R-:W-:-:S02]  /*10830*/  VIADD R3, R17, 0x60 ;  /* 0x0000006011037836 */ /* 0x000fc40000000000 */
[----:B------:R-:W-:Y:S01]  /*10840*/  LOP3.LUT R23, R23, 0xffffffbf, RZ, 0xc0, !PT ;  /* 0xffffffbf17177812 */ /* 0x000fe200078ec0ff */
[----:B0-----:R-:W-:Y:S01]  /*10850*/  @!P3 IMAD.X R7, RZ, RZ, R7, P1 ;  /* 0x000000ffff07b224 */ /* 0x001fe200008e0607 */
[----:B------:R-:W0:Y:S01]  /*10860*/  SHFL.IDX PT, R4, R4, 0x7, 0x181f ;  /* 0x00f81f0004047f89 */ /* 0x000e2200000e0000 */
[----:B------:R-:W-:Y:S01]  /*10870*/  ISETP.GE.AND P2, PT, R3, R5, PT ;  /* 0x000000050300720c */ /* 0x000fe20003f46270 */
[----:B------:R-:W-:-:S12]  /*10880*/  @!P4 IMAD.MOV.U32 R3, RZ, RZ, R11 ;  /* 0x000000ffff03c224 */ /* 0x000fd800078e000b */
[----:B------:R-:W-:Y:S02]  /*10890*/  @!P2 LEA R6, P1, R20, R6, 0x1 ;  /* 0x000000061406a211 */ /* 0x000fe400078208ff */
[----:B------:R-:W-:-:S03]  /*108a0*/  @P2 LOP3.LUT R23, R23, 0x40, RZ, 0xfc, !PT ;  /* 0x0000004017172812 */ /* 0x000fc600078efcff */
[----:B--2---:R-:W-:Y:S02]  /*108b0*/  @!P2 IMAD.X R9, RZ, RZ, R2, P1 ;  /* 0x000000ffff09a224 */ /* 0x004fe400008e0602 */
[----:B------:R-:W-:-:S05]  /*108c0*/  @!P4 IMAD.MOV.U32 R2, RZ, RZ, R14 ;  /* 0x000000ffff02c224 */ /* 0x000fca00078e000e */
[----:B------:R2:W-:Y:S02]  /*108d0*/  @!P4 LDGSTS.E.BYPASS.LTC128B.128 [R26+0x1a400], desc[UR36][R2.64], !P0 ;  /* 0x1a400000021acfae */ /* 0x0005e4000c101d64 */
[----:B--2---:R-:W-:Y:S01]  /*108e0*/  @!P3 IMAD.MOV.U32 R2, RZ, RZ, R8 ;  /* 0x000000ffff02b224 */ /* 0x004fe200078e0008 */
[----:B------:R-:W-:-:S05]  /*108f0*/  @!P3 MOV R3, R7 ;  /* 0x000000070003b202 */ /* 0x000fca0000000f00 */
[----:B------:R2:W-:Y:S02]  /*10900*/  @!P3 LDGSTS.E.BYPASS.LTC128B.128 [R26+0x1ac00], desc[UR36][R2.64], !P0 ;  /* 0x1ac00000021abfae */ /* 0x0005e4000c101d64 */
[----:B--2---:R-:W-:Y:S02]  /*10910*/  @!P2 IMAD.MOV.U32 R2, RZ, RZ, R6 ;  /* 0x000000ffff02a224 */ /* 0x004fe400078e0006 */
[----:B------:R-:W-:-:S05]  /*10920*/  @!P2 IMAD.MOV.U32 R3, RZ, RZ, R9 ;  /* 0x000000ffff03a224 */ /* 0x000fca00078e0009 */
[----:B0-----:R2:W-:Y:S02]  /*10930*/  @!P2 LDGSTS.E.BYPASS.LTC128B.128 [R26+0x1b400], desc[UR36][R2.64], !P0 ;  /* 0x1b400000021aafae */ /* 0x0015e4000c101d64 */
.L_x_5838:
[----:B------:R-:W-:Y:S01]  /*10940*/  VIADD R17, R17, 0x70 ;  /* 0x0000007011117836 */ /* 0x000fe20000000000 */
[----:B------:R-:W-:-:S04]  /*10950*/  LOP3.LUT R23, R23, 0xffffbfff, RZ, 0xc0, !PT ;  /* 0xffffbfff17177812 */ /* 0x000fc800078ec0ff */
[----:B------:R-:W-:-:S13]  /*10960*/  ISETP.GE.AND P2, PT, R17, R5, PT ;  /* 0x000000051100720c */ /* 0x000fda0003f46270 */
[----:B--2---:R-:W-:Y:S02]  /*10970*/  @!P2 LEA R2, P1, R20, R0, 0x1 ;  /* 0x000000001402a211 */ /* 0x004fe400078208ff */
        /* <DEDUP_REMOVED lines=8> */
.L_x_5743:
        /* <DEDUP_REMOVED lines=28> */
.L_x_5745:
[----:B------:R-:W-:Y:S05]  /*10bc0*/  BSYNC B6 ;  /* 0x0000000000067941 */ /* 0x000fea0003800000 */
.L_x_5744:
[----:B------:R-:W2:Y:S01]  /*10bd0*/  LDL.LU R21, [R1+0x8] ;  /* 0x0000080001157983 */ /* 0x000ea20000300800 */
[----:B0-----:R-:W0:Y:S01]  /*10be0*/  LDC R2, c[0x0][0x448] ;  /* 0x00011200ff027b82 */ /* 0x001e220000000800 */
[----:B------:R-:W-:Y:S02]  /*10bf0*/  ULDC.64 UR4, c[0x0][0x398] ;  /* 0x0000e60000047ab9 */ /* 0x000fe40000000a00 */
[----:B------:R-:W3:Y:S04]  /*10c00*/  LDL.LU R20, [R1+0x10] ;  /* 0x0000100001147983 */ /* 0x000ee80000300800 */
[----:B------:R-:W4:Y:S01]  /*10c10*/  LDL.LU R17, [R1] ;  /* 0x0000000001117983 */ /* 0x000f220000300800 */
        /* <DEDUP_REMOVED lines=23> */
[----:B------:R-:W-:-:S05]  /*10d90*/  IMAD R4, R17, UR5, R4 ;  /* 0x0000000511047c24 */ /* 0x000fca000f8e0204 */
[----:B------:R-:W-:Y:S01]  /*10da0*/  IADD3 R3, R3, R4, RZ ;  /* 0x0000000403037210 */ /* 0x000fe20007ffe0ff */
        /* <DEDUP_REMOVED lines=31> */
[----:B------:R-:W2:Y:S10]  /*10fa0*/  SHFL.IDX PT, R2, R4, RZ, 0x181f ;  /* 0x00181fff04027589 */ /* 0x000eb400000e0000 */
[----:B0-----:R-:W-:-:S02]  /*10fb0*/  @!P6 LEA R5, P0, R8, R14, 0x1 ;  /* 0x0000000e0805e211 */ /* 0x001fc400078008ff */
[----:B------:R-:W0:Y:S02]  /*10fc0*/  SHFL.IDX PT, R14, R0, 0x1, 0x181f ;  /* 0x00381f00000e7f89 */ /* 0x000e2400000e0000 */
[----:B--2---:R-:W-:Y:S01]  /*10fd0*/  @!P6 IADD3.X R3, RZ, R2, RZ, P0, !PT ;  /* 0x00000002ff03e210 */ /* 0x004fe200007fe4ff */
[----:B------:R-:W-:Y:S02]  /*10fe0*/  @!P6 IMAD.MOV.U32 R2, RZ, RZ, R5 ;  /* 0x000000ffff02e224 */ /* 0x000fe400078e0005 */
[----:B------:R-:W2:Y:S04]  /*10ff0*/  SHFL.IDX PT, R5, R4, 0x1, 0x181f ;  /* 0x00381f0004057f89 */ /* 0x000ea800000e0000 */
[----:B------:R-:W-:Y:S04]  /*11000*/  @!P6 LDGSTS.E.BYPASS.LTC128B.128 [R26+0x22400], desc[UR36][R2.64], !P4 ;  /* 0x22400000021aefae */ /* 0x000fe8000e101d64 */
[----:B------:R-:W-:Y:S04]  /*11010*/  @!P6 LDGSTS.E.BYPASS.LTC128B.128 [R26+0x26400], desc[UR36][R2.64+0x80], !P3 ;  /* 0x26400080021aefae */ /* 0x000fe8000d901d64 */
[----:B------:R-:W-:Y:S04]  /*11020*/  @!P6 LDGSTS.E.BYPASS.LTC128B.128 [R26+0x2a400], desc[UR36][R2.64+0x100], !P2 ;  /* 0x2a400100021aefae */ /* 0x000fe8000d101d64 */
[----:B------:R3:W-:Y:S01]  /*11030*/  @!P6 LDGSTS.E.BYPASS.LTC128B.128 [R26+0x2e400], desc[UR36][R2.64+0x180], !P1 ;  /* 0x2e400180021aefae */ /* 0x0007e2000c901d64 */
[----:B------:R-:W-:-:S02]  /*11040*/  LOP3.LUT P6, RZ, R23, 0x80, RZ, 0xc0, !PT ;  /* 0x0000008017ff7812 */ /* 0x000fc400078cc0ff */
[----:B0-----:R-:W-:Y:S02]  /*11050*/  @!P5 LEA R6, P0, R8, R14, 0x1 ;  /* 0x0000000e0806d211 */ /* 0x001fe400078008ff */
[----:B------:R-:W-:Y:S01]  /*11060*/  LOP3.LUT R23, R23, 0xfff7ffff, RZ, 0xc0, !PT ;  /* 0xfff7ffff17177812 */ /* 0x000fe200078ec0ff */
[----:B------:R-:W0:Y:S02]  /*11070*/  SHFL.IDX PT, R14, R0, 0x2, 0x181f ;  /* 0x00581f00000e7f89 */ /* 0x000e2400000e0000 */
[----:B--2---:R-:W-:Y:S02]  /*11080*/  @!P5 IMAD.X R7, RZ, RZ, R5, P0 ;  /* 0x000000ffff07d224 */ /* 0x004fe400000e0605 */
[----:B------:R-:W2:Y:S01]  /*11090*/  SHFL.IDX PT, R5, R4, 0x2, 0x181f ;  /* 0x00581f0004057f89 */ /* 0x000ea200000e0000 */
[----:B---3--:R-:W-:Y:S02]  /*110a0*/  @!P5 IMAD.MOV.U32 R2, RZ, RZ, R6 ;  /* 0x000000ffff02d224 */ /* 0x008fe400078e0006 */
[----:B------:R-:W-:Y:S01]  /*110b0*/  @!P5 IMAD.MOV.U32 R3, RZ, RZ, R7 ;  /* 0x000000ffff03d224 */ /* 0x000fe200078e0007 */
[----:B------:R-:W-:-:S04]  /*110c0*/  @P6 LOP3.LUT R23, R23, 0x80000, RZ, 0xfc, !PT ;  /* 0x0008000017176812 */ /* 0x000fc800078efcff */
[----:B------:R-:W-:Y:S01]  /*110d0*/  @!P5 LDGSTS.E.BYPASS.LTC128B.128 [R26+0x22c00], desc[UR36][R2.64], !P4 ;  /* 0x22c00000021adfae */ /* 0x000fe2000e101d64 */
[----:B------:R-:W-:-:S03]  /*110e0*/  LOP3.LUT P6, RZ, R23, 0x200, RZ, 0xc0, !PT ;  /* 0x0000020017ff7812 */ /* 0x000fc600078cc0ff */
[----:B------:R-:W-:Y:S04]  /*110f0*/  @!P5 LDGSTS.E.BYPASS.LTC128B.128 [R26+0x26c00], desc[UR36][R2.64+0x80], !P3 ;  /* 0x26c00080021adfae */ /* 0x000fe8000d901d64 */
[----:B------:R-:W-:Y:S04]  /*11100*/  @!P5 LDGSTS.E.BYPASS.LTC128B.128 [R26+0x2ac00], desc[UR36][R2.64+0x100], !P2 ;  /* 0x2ac00100021adfae */ /* 0x000fe8000d101d64 */
[----:B------:R3:W-:Y:S01]  /*11110*/  @!P5 LDGSTS.E.BYPASS.LTC128B.128 [R26+0x2ec00], desc[UR36][R2.64+0x180], !P1 ;  /* 0x2ec00180021adfae */ /* 0x0007e2000c901d64 */
[C---:B------:R-:W-:Y:S02]  /*11120*/  LOP3.LUT P5, RZ, R23.reuse, 0x40, RZ, 0xc0, !PT ;  /* 0x0000004017ff7812 */ /* 0x040fe400078ac0ff */
[----:B------:R-:W-:-:S11]  /*11130*/  LOP3.LUT R23, R23, 0xfffbffff, RZ, 0xc0, !PT ;  /* 0xfffbffff17177812 */ /* 0x000fd600078ec0ff */
[----:B------:R-:W-:-:S04]  /*11140*/  @P5 LOP3.LUT R23, R23, 0x40000, RZ, 0xfc, !PT ;  /* 0x0004000017175812 */ /* 0x000fc800078efcff */
[C---:B------:R-:W-:Y:S02]  /*11150*/  LOP3.LUT P5, RZ, R23.reuse, 0x100, RZ, 0xc0, !PT ;  /* 0x0000010017ff7812 */ /* 0x040fe400078ac0ff */
[----:B------:R-:W-:-:S11]  /*11160*/  LOP3.LUT R23, R23, 0xffefffff, RZ, 0xc0, !PT ;  /* 0xffefffff17177812 */ /* 0x000fd600078ec0ff */
[----:B------:R-:W-:-:S04]  /*11170*/  @P5 LOP3.LUT R23, R23, 0x100000, RZ, 0xfc, !PT ;  /* 0x0010000017175812 */ /* 0x000fc800078efcff */
[----:B------:R-:W-:-:S13]  /*11180*/  LOP3.LUT P5, RZ, R23, 0x800, RZ, 0xc0, !PT ;  /* 0x0000080017ff7812 */ /* 0x000fda00078ac0ff */
[----:B0-----:R-:W-:Y:S02]  /*11190*/  @!P5 LEA R6, P0, R8, R14, 0x1 ;  /* 0x0000000e0806d211 */ /* 0x001fe400078008ff */
[----:B------:R-:W0:Y:S02]  /*111a0*/  SHFL.IDX PT, R14, R0, 0x3, 0x181f ;  /* 0x00781f00000e7f89 */ /* 0x000e2400000e0000 */
[----:B---3--:R-:W-:Y:S01]  /*111b0*/  @!P5 MOV R2, R6 ;  /* 0x000000060002d202 */ /* 0x008fe20000000f00 */
[----:B--2---:R-:W-:Y:S02]  /*111c0*/  @!P5 IMAD.X R7, RZ, RZ, R5, P0 ;  /* 0x000000ffff07d224 */ /* 0x004fe400000e0605 */
[----:B------:R-:W2:Y:S02]  /*111d0*/  SHFL.IDX PT, R5, R4, 0x3, 0x181f ;  /* 0x00781f0004057f89 */ /* 0x000ea400000e0000 */
[----:B------:R-:W-:-:S05]  /*111e0*/  @!P5 IMAD.MOV.U32 R3, RZ, RZ, R7 ;  /* 0x000000ffff03d224 */ /* 0x000fca00078e0007 */
[----:B------:R-:W-:Y:S04]  /*111f0*/  @!P5 LDGSTS.E.BYPASS.LTC128B.128 [R26+0x23400], desc[UR36][R2.64], !P4 ;  /* 0x23400000021adfae */ /* 0x000fe8000e101d64 */
[----:B------:R-:W-:Y:S04]  /*11200*/  @!P5 LDGSTS.E.BYPASS.LTC128B.128 [R26+0x27400], desc[UR36][R2.64+0x80], !P3 ;  /* 0x27400080021adfae */ /* 0x000fe8000d901d64 */
[----:B------:R-:W-:Y:S01]  /*11210*/  @!P5 LDGSTS.E.BYPASS.LTC128B.128 [R26+0x2b400], desc[UR36][R2.64+0x100], !P2 ;  /* 0x2b400100021adfae */ /* 0x000fe2000d101d64 */
[----:B0-----:R-:W-:-:S03]  /*11220*/  @!P6 LEA R6, P0, R8, R14, 0x1 ;  /* 0x0000000e0806e211 */ /* 0x001fc600078008ff */
[----:B------:R0:W-:Y:S01]  /*11230*/  @!P5 LDGSTS.E.BYPASS.LTC128B.128 [R26+0x2f400], desc[UR36][R2.64+0x180], !P1 ;  /* 0x2f400180021adfae */ /* 0x0001e2000c901d64 */
[----:B------:R-:W-:-:S03]  /*11240*/  LOP3.LUT P5, RZ, R23, 0x100000, RZ, 0xc0, !PT ;  /* 0x0010000017ff7812 */ /* 0x000fc600078ac0ff */
[----:B------:R-:W3:Y:S01]  /*11250*/  SHFL.IDX PT, R14, R0, 0x4, 0x181f ;  /* 0x00981f00000e7f89 */ /* 0x000ee200000e0000 */
[----:B--2---:R-:W-:-:S03]  /*11260*/  @!P6 IMAD.X R7, RZ, RZ, R5, P0 ;  /* 0x000000ffff07e224 */ /* 0x004fc600000e0605 */
[----:B------:R-:W2:Y:S01]  /*11270*/  SHFL.IDX PT, R5, R4, 0x4, 0x181f ;  /* 0x00981f0004057f89 */ /* 0x000ea200000e0000 */
[----:B0-----:R-:W-:Y:S02]  /*11280*/  @!P6 IMAD.MOV.U32 R2, RZ, RZ, R6 ;  /* 0x000000ffff02e224 */ /* 0x001fe400078e0006 */
[----:B------:R-:W-:-:S05]  /*11290*/  @!P6 IMAD.MOV.U32 R3, RZ, RZ, R7 ;  /* 0x000000ffff03e224 */ /* 0x000fca00078e0007 */
[----:B------:R-:W-:Y:S04]  /*112a0*/  @!P6 LDGSTS.E.BYPASS.LTC128B.128 [R26+0x23c00], desc[UR36][R2.64], !P4 ;  /* 0x23c00000021aefae */ /* 0x000fe8000e101d64 */
[----:B------:R-:W-:Y:S04]  /*112b0*/  @!P6 LDGSTS.E.BYPASS.LTC128B.128 [R26+0x27c00], desc[UR36][R2.64+0x80], !P3 ;  /* 0x27c00080021aefae */ /* 0x000fe8000d901d64 */
[----:B------:R-:W-:Y:S01]  /*112c0*/  @!P6 LDGSTS.E.BYPASS.LTC128B.128 [R26+0x2bc00], desc[UR36][R2.64+0x100], !P2 ;  /* 0x2bc00100021aefae */ /* 0x000fe2000d101d64 */
[----:B---3--:R-:W-:-:S03]  /*112d0*/  @!P5 LEA R6, P0, R8, R14, 0x1 ;  /* 0x0000000e0806d211 */ /* 0x008fc600078008ff */
[----:B------:R-:W0:Y:S02]  /*112e0*/  SHFL.IDX PT, R14, R0, 0x5, 0x181f ;  /* 0x00b81f00000e7f89 */ /* 0x000e2400000e0000 */
[----:B--2---:R-:W-:Y:S02]  /*112f0*/  @!P5 IMAD.X R7, RZ, RZ, R5, P0 ;  /* 0x000000ffff07d224 */ /* 0x004fe400000e0605 */
[----:B------:R-:W2:Y:S04]  /*11300*/  SHFL.IDX PT, R5, R4, 0x5, 0x181f ;  /* 0x00b81f0004057f89 */ /* 0x000ea800000e0000 */
[----:B------:R3:W-:Y:S01]  /*11310*/  @!P6 LDGSTS.E.BYPASS.LTC128B.128 [R26+0x2fc00], desc[UR36][R2.64+0x180], !P1 ;  /* 0x2fc00180021aefae */ /* 0x0007e2000c901d64 */
[----:B------:R-:W-:Y:S02]  /*11320*/  LOP3.LUT P6, RZ, R23, 0x80000, RZ, 0xc0, !PT ;  /* 0x0008000017ff7812 */ /* 0x000fe400078cc0ff */
[----:B---3--:R-:W-:Y:S01]  /*11330*/  @!P5 MOV R2, R6 ;  /* 0x000000060002d202 */ /* 0x008fe20000000f00 */
[----:B------:R-:W-:-:S10]  /*11340*/  @!P5 IMAD.MOV.U32 R3, RZ, RZ, R7 ;  /* 0x000000ffff03d224 */ /* 0x000fd400078e0007 */
[----:B0-----:R-:W-:Y:S02]  /*11350*/  @!P6 LEA R6, P0, R8, R14, 0x1 ;  /* 0x0000000e0806e211 */ /* 0x001fe400078008ff */
[----:B------:R-:W0:Y:S03]  /*11360*/  SHFL.IDX PT, R14, R0, 0x6, 0x181f ;  /* 0x00d81f00000e7f89 */ /* 0x000e2600000e0000 */
[----:B--2---:R-:W-:Y:S01]  /*11370*/  @!P6 IMAD.X R7, RZ, RZ, R5, P0 ;  /* 0x000000ffff07e224 */ /* 0x004fe200000e0605 */
[----:B------:R-:W-:Y:S04]  /*11380*/  @!P5 LDGSTS.E.BYPASS.LTC128B.128 [R26+0x24400], desc[UR36][R2.64], !P4 ;  /* 0x24400000021adfae */ /* 0x000fe8000e101d64 */
[----:B------:R-:W2:Y:S04]  /*11390*/  SHFL.IDX PT, R5, R4, 0x6, 0x181f ;  /* 0x00d81f0004057f89 */ /* 0x000ea800000e0000 */
[----:B------:R-:W-:Y:S04]  /*113a0*/  @!P5 LDGSTS.E.BYPASS.LTC128B.128 [R26+0x28400], desc[UR36][R2.64+0x80], !P3 ;  /* 0x28400080021adfae */ /* 0x000fe8000d901d64 */
[----:B------:R-:W-:Y:S04]  /*113b0*/  @!P5 LDGSTS.E.BYPASS.LTC128B.128 [R26+0x2c400], desc[UR36][R2.64+0x100], !P2 ;  /* 0x2c400100021adfae */ /* 0x000fe8000d101d64 */
[----:B------:R3:W-:Y:S01]  /*113c0*/  @!P5 LDGSTS.E.BYPASS.LTC128B.128 [R26+0x30400], desc[UR36][R2.64+0x180], !P1 ;  /* 0x30400180021adfae */ /* 0x0007e2000c901d64 */
[----:B------:R-:W-:Y:S01]  /*113d0*/  LOP3.LUT P5, RZ, R23, 0x40000, RZ, 0xc0, !PT ;  /* 0x0004000017ff7812 */ /* 0x000fe200078ac0ff */
[----:B---3--:R-:W-:-:S02]  /*113e0*/  @!P6 IMAD.MOV.U32 R2, RZ, RZ, R6 ;  /* 0x000000ffff02e224 */ /* 0x008fc400078e0006 */
[----:B------:R-:W-:-:S10]  /*113f0*/  @!P6 IMAD.MOV.U32 R3, RZ, RZ, R7 ;  /* 0x000000ffff03e224 */ /* 0x000fd400078e0007 */
[----:B0-----:R-:W-:Y:S02]  /*11400*/  @!P5 LEA R6, P0, R8, R14, 0x1 ;  /* 0x0000000e0806d211 */ /* 0x001fe400078008ff */
[----:B------:R0:W3:Y:S03]  /*11410*/  SHFL.IDX PT, R14, R0, 0x7, 0x181f ;  /* 0x00f81f00000e7f89 */ /* 0x0000e600000e0000 */
[----:B--2---:R-:W-:Y:S01]  /*11420*/  @!P5 IMAD.X R7, RZ, RZ, R5, P0 ;  /* 0x000000ffff07d224 */ /* 0x004fe200000e0605 */
[----:B------:R-:W-:Y:S04]  /*11430*/  @!P6 LDGSTS.E.BYPASS.LTC128B.128 [R26+0x24c00], desc[UR36][R2.64], !P4 ;  /* 0x24c00000021aefae */ /* 0x000fe8000e101d64 */
[----:B------:R-:W-:Y:S04]  /*11440*/  @!P6 LDGSTS.E.BYPASS.LTC128B.128 [R26+0x28c00], desc[UR36][R2.64+0x80], !P3 ;  /* 0x28c00080021aefae */ /* 0x000fe8000d901d64 */
[----:B------:R-:W-:Y:S04]  /*11450*/  @!P6 LDGSTS.E.BYPASS.LTC128B.128 [R26+0x2cc00], desc[UR36][R2.64+0x100], !P2 ;  /* 0x2cc00100021aefae */ /* 0x000fe8000d101d64 */
[----:B------:R2:W-:Y:S04]  /*11460*/  @!P6 LDGSTS.E.BYPASS.LTC128B.128 [R26+0x30c00], desc[UR36][R2.64+0x180], !P1 ;  /* 0x30c00180021aefae */ /* 0x0005e8000c901d64 */
[----:B------:R0:W4:Y:S01]  /*11470*/  SHFL.IDX PT, R5, R4, 0x7, 0x181f ;  /* 0x00f81f0004057f89 */ /* 0x00012200000e0000 */
[----:B--2---:R-:W-:Y:S01]  /*11480*/  @!P5 MOV R2, R6 ;  /* 0x000000060002d202 */ /* 0x004fe20000000f00 */
[----:B------:R-:W-:-:S05]  /*11490*/  @!P5 IMAD.MOV.U32 R3, RZ, RZ, R7 ;  /* 0x000000ffff03d224 */ /* 0x000fca00078e0007 */
[----:B------:R0:W-:Y:S04]  /*114a0*/  @!P5 LDGSTS.E.BYPASS.LTC128B.128 [R26+0x25400], desc[UR36][R2.64], !P4 ;  /* 0x25400000021adfae */ /* 0x0001e8000e101d64 */
[----:B------:R0:W-:Y:S04]  /*114b0*/  @!P5 LDGSTS.E.BYPASS.LTC128B.128 [R26+0x29400], desc[UR36][R2.64+0x80], !P3 ;  /* 0x29400080021adfae */ /* 0x0001e8000d901d64 */
[----:B------:R0:W-:Y:S04]  /*114c0*/  @!P5 LDGSTS.E.BYPASS.LTC128B.128 [R26+0x2d400], desc[UR36][R2.64+0x100], !P2 ;  /* 0x2d400100021adfae */ /* 0x0001e8000d101d64 */
[----:B---34-:R0:W-:Y:S02]  /*114d0*/  @!P5 LDGSTS.E.BYPASS.LTC128B.128 [R26+0x31400], desc[UR36][R2.64+0x180], !P1 ;  /* 0x31400180021adfae */ /* 0x0181e4000c901d64 */
.L_x_5856:
[----:B------:R-:W-:Y:S01]  /*114e0*/  LOP3.LUT P0, RZ, R23, 0x4000, RZ, 0xc0, !PT ;  /* 0x0000400017ff7812 */ /* 0x000fe2000780c0ff */
[----:B------:R-:W-:-:S12]  /*114f0*/  BSSY B0, `(.L_x_5747) ;  /* 0x000000b000007945 */ /* 0x000fd80003800000 */
[----:B------:R-:W-:Y:S05]  /*11500*/  @P0 BRA `(.L_x_5748) ;  /* 0x0000000000240947 */ /* 0x000fea0003800000 */
[----:B0-----:R-:W-:-:S05]  /*11510*/  LEA R2, P0, R8, R14, 0x1 ;  /* 0x0000000e08027211 */ /* 0x001fca00078008ff */
[----:B------:R-:W-:-:S05]  /*11520*/  IMAD.X R3, RZ, RZ, R5, P0 ;  /* 0x000000ffff037224 */ /* 0x000fca00000e0605 */
[----:B------:R-:W-:Y:S01]  /*11530*/  @!PT LDS RZ, [RZ] ;  /* 0x00000000fffff984 */ /* 0x000fe20000000800 */
[----:B------:R-:W-:Y:S01]  /*11540*/  @!PT LDS RZ, [RZ] ;  /* 0x00000000fffff984 */ /* 0x000fe20000000800 */
[----:B------:R-:W-:Y:S01]  /*11550*/  @!PT LDS RZ, [RZ] ;  /* 0x00000000fffff984 */ /* 0x000fe20000000800 */
[----:B------:R2:W-:Y:S04]  /*11560*/  LDGSTS.E.BYPASS.LTC128B.128 [R26+0x25c00], desc[UR36][R2.64], !P4 ;  /* 0x25c00000021a7fae */ /* 0x0005e8000e101d64 */
[----:B------:R2:W-:Y:S04]  /*11570*/  LDGSTS.E.BYPASS.LTC128B.128 [R26+0x29c00], desc[UR36][R2.64+0x80], !P3 ;  /* 0x29c00080021a7fae */ /* 0x0005e8000d901d64 */
[----:B------:R2:W-:Y:S04]  /*11580*/  LDGSTS.E.BYPASS.LTC128B.128 [R26+0x2dc00], desc[UR36][R2.64+0x100], !P2 ;  /* 0x2dc00100021a7fae */ /* 0x0005e8000d101d64 */
[----:B------:R2:W-:Y:S02]  /*11590*/  LDGSTS.E.BYPASS.LTC128B.128 [R26+0x31c00], desc[UR36][R2.64+0x180], !P1 ;  /* 0x31c00180021a7fae */ /* 0x0005e4000c901d64 */
.L_x_5748:
[----:B------:R-:W-:Y:S05]  /*115a0*/  BSYNC B0 ;  /* 0x0000000000007941 */ /* 0x000fea0003800000 */
.L_x_5747:
[----:B------:R-:W-:Y:S01]  /*115b0*/  NOP ;  /* 0x0000000000007918 */ /* 0x000fe20000000000 */
[----:B------:R-:W-:-:S13]  /*115c0*/  PLOP3.LUT P0, PT, PT, PT, PT, 0x80, 0x0 ;  /* 0x000000000000781c */ /* 0x000fda0003f0f070 */
.L_x_5749:
        /* <DEDUP_REMOVED lines=18> */
.L_x_5857:
[----:B------:R-:W-:Y:S05]  /*116f0*/  BSYNC B0 ;  /* 0x0000000000007941 */ /* 0x000fea0003800000 */
.L_x_5750:
[----:B------:R-:W-:-:S13]  /*11700*/  LOP3.LUT P0, RZ, R23, 0x400, RZ, 0xc0, !PT ;  /* 0x0000040017ff7812 */ /* 0x000fda000780c0ff */
[----:B------:R-:W-:Y:S05]  /*11710*/  @!P0 BRA `(.L_x_5752) ;  /* 0x0000000000048947 */ /* 0x000fea0003800000 */
[----:B------:R-:W-:Y:S01]  /*11720*/  BPT.TRAP 0x1 ;  /* 0x000000040000795c */ /* 0x000fe20000300000 */
.L_x_5752:
[----:B------:R-:W-:Y:S01]  /*11730*/  SHF.L.U32 R0, R27, 0x1f, RZ ;  /* 0x0000001f1b007819 */ /* 0x000fe200000006ff */
[----:B------:R-:W-:Y:S03]  /*11740*/  BSSY B0, `(.L_x_5753) ;  /* 0x0000003000007945 */ /* 0x000fe60003800000 */
[----:B------:R-:W2:Y:S02]  /*11750*/  SYNCS.PHASECHK.TRANS64.TRYWAIT P0, [R25+URZ+0x32460], R0 ;  /* 0x03246000190075a7 */ /* 0x000ea4000800017f */
[----:B--2---:R-:W-:Y:S05]  /*11760*/  @!P0 BRA `(.L_x_5754) ;  /* 0x0000004800688947 */ /* 0x004fea0003800000 */
.L_x_5858:
[----:B------:R-:W-:Y:S05]  /*11770*/  BSYNC B0 ;  /* 0x0000000000007941 */ /* 0x000fea0003800000 */
.L_x_5753:
        /* <DEDUP_REMOVED lines=11> */
[----:B------:R-:W-:Y:S01]  /*11830*/  IMAD R5, R37, UR5, R0 ;  /* 0x0000000525057c24 */ /* 0x000fe2000f8e0200 */
[----:B------:R-:W-:Y:S01]  /*11840*/  ULDC.64 UR4, c[0x0][0x338] ;  /* 0x0000ce0000047ab9 */ /* 0x000fe20000000a00 */
[----:B------:R-:W-:Y:S02]  /*11850*/  SEL R0, RZ, 0x2, P3 ;  /* 0x00000002ff007807 */ /* 0x000fe40001800000 */
[----:B------:R-:W-:Y:S02]  /*11860*/  IMAD.IADD R3, R3, 0x1, R5 ;  /* 0x0000000103037824 */ /* 0x000fe400078e0205 */
[----:B---3--:R-:W-:Y:S02]  /*11870*/  IMAD R5, R6, UR4, RZ ;  /* 0x0000000406057c24 */ /* 0x008fe4000f8e02ff */
[----:B------:R-:W-:-:S04]  /*11880*/  IMAD.WIDE.U32 R2, R36, UR4, R2 ;  /* 0x0000000424027c25 */ /* 0x000fc8000f8e0002 */
[----:B------:R-:W-:Y:S01]  /*11890*/  IMAD R5, R36, UR5, R5 ;  /* 0x0000000524057c24 */ /* 0x000fe2000f8e0205 */
[----:B------:R-:W-:-:S04]  /*118a0*/  ULDC.64 UR4, c[0x0][0x330] ;  /* 0x0000cc0000047ab9 */ /* 0x000fc80000000a00 */
[----:B------:R-:W-:Y:S01]  /*118b0*/  IADD3 R3, R3, R5, RZ ;  /* 0x0000000503037210 */ /* 0x000fe20007ffe0ff */
[----:B------:R-:W-:-:S04]  /*118c0*/  IMAD R5, R28, UR4, RZ ;  /* 0x000000041c057c24 */ /* 0x000fc8000f8e02ff */
[C---:B------:R-:W-:Y:S02]  /*118d0*/  IMAD R5, R18.reuse, UR5, R5 ;  /* 0x0000000512057c24 */ /* 0x040fe4000f8e0205 */
[----:B------:R-:W-:Y:S01]  /*118e0*/  IMAD.WIDE.U32 R2, R18, UR4, R2 ;  /* 0x0000000412027c25 */ /* 0x000fe2000f8e0002 */
[----:B------:R-:W-:-:S03]  /*118f0*/  ULDC.64 UR4, c[0x0][0x318] ;  /* 0x0000c60000047ab9 */ /* 0x000fc60000000a00 */
[----:B------:R-:W-:Y:S01]  /*11900*/  IMAD.IADD R3, R3, 0x1, R5 ;  /* 0x0000000103037824 */ /* 0x000fe200078e0205 */
        /* <DEDUP_REMOVED lines=9> */
[----:B------:R-:W-:Y:S02]  /*119a0*/  LEA R4, R4, R22, 0x1 ;  /* 0x0000001604047211 */ /* 0x000fe400078e08ff */
        /* <DEDUP_REMOVED lines=68> */
.L_x_5872:
        /* <DEDUP_REMOVED lines=15> */
.L_x_5756:
        /* <DEDUP_REMOVED lines=10> */
.L_x_5757:
[----:B0-----:R-:W2:Y:S01]  /*11f80*/  LDL R2, [R1+0xc] ;  /* 0x00000c0001027983 */ /* 0x001ea20000100800 */
[----:B------:R0:W-:Y:S01]  /*11f90*/  SYNCS.ARRIVE.TRANS64.A1T0 RZ, [R25+URZ+0x32450], RZ ;  /* 0x032450ff19ff79a7 */ /* 0x0001e2000810003f */
[----:B------:R-:W-:Y:S01]  /*11fa0*/  BSSY B0, `(.L_x_5758) ;  /* 0x00000dc000007945 */ /* 0x000fe20003800000 */
[----:B--2---:R-:W-:-:S13]  /*11fb0*/  ISETP.GE.AND P0, PT, R2, 0x2, PT ;  /* 0x000000020200780c */ /* 0x004fda0003f06270 */
[----:B0-----:R-:W-:Y:S05]  /*11fc0*/  @!P0 BRA `(.L_x_5759) ;  /* 0x0000000c00648947 */ /* 0x001fea0003800000 */
[----:B------:R-:W-:-:S07]  /*11fd0*/  IADD3 R21, R2, -0x2, RZ ;  /* 0xfffffffe02157810 */ /* 0x000fce0007ffe0ff */
.L_x_5772:
[----:B0-----:R-:W0:Y:S01]  /*11fe0*/  S2R R2, SR_TID.X ;  /* 0x0000000000027919 */ /* 0x001e220000002100 */
[----:B------:R-:W-:Y:S01]  /*11ff0*/  IMAD R8, R21, 0x60, R32 ;  /* 0x0000006015087824 */ /* 0x000fe200078e0220 */
[----:B------:R-:W-:Y:S02]  /*12000*/  IADD3 R24, R24, 0x1, RZ ;  /* 0x0000000118187810 */ /* 0x000fe40007ffe0ff */
[----:B------:R-:W-:Y:S02]  /*12010*/  LOP3.LUT P1, RZ, R23, 0x400, RZ, 0xc0, !PT ;  /* 0x0000040017ff7812 */ /* 0x000fe4000782c0ff */
        /* <DEDUP_REMOVED lines=38> */
.L_x_5760:
[----:B------:R-:W-:Y:S01]  /*12280*/  IMAD R10, R24, 0x8, R22 ;  /* 0x00000008180a7824 */ /* 0x000fe200078e0216 */
[----:B------:R-:W-:Y:S01]  /*12290*/  SHF.L.U32 R20, R27, 0x1f, RZ ;  /* 0x0000001f1b147819 */ /* 0x000fe200000006ff */
[----:B------:R-:W-:Y:S01]  /*122a0*/  BSSY B1, `(.L_x_5761) ;  /* 0x0000004000017945 */ /* 0x000fe20003800000 */
[----:B------:R-:W-:Y:S02]  /*122b0*/  SHF.R.S32.HI R9, RZ, 0x1f, R5 ;  /* 0x0000001fff097819 */ /* 0x000fe40000011405 */
[----:B------:R-:W0:Y:S02]  /*122c0*/  SYNCS.PHASECHK.TRANS64.TRYWAIT P0, [R10+URZ+0x32440], R20 ;  /* 0x032440140a0075a7 */ /* 0x000e24000800017f */
[----:B0-----:R-:W-:Y:S05]  /*122d0*/  @!P0 BRA `(.L_x_5762) ;  /* 0x0000004400e08947 */ /* 0x001fea0003800000 */
.L_x_5873:
[----:B------:R-:W-:Y:S05]  /*122e0*/  BSYNC B1 ;  /* 0x0000000000017941 */ /* 0x000fea0003800000 */
.L_x_5761:
        /* <DEDUP_REMOVED lines=51> */
.L_x_5887:
        /* <DEDUP_REMOVED lines=8> */
.L_x_5764:
        /* <DEDUP_REMOVED lines=10> */
.L_x_5765:
[----:B------:R3:W-:Y:S01]  /*12740*/  SYNCS.ARRIVE.TRANS64.A1T0 RZ, [R10+URZ+0x32430], RZ ;  /* 0x032430ff0aff79a7 */ /* 0x0007e2000810003f */
[----:B------:R-:W-:Y:S05]  /*12750*/  @!P3 BRA `(.L_x_5766) ;  /* 0x000000000004b947 */ /* 0x000fea0003800000 */
[----:B------:R-:W-:Y:S01]  /*12760*/  BPT.TRAP 0x1 ;  /* 0x000000040000795c */ /* 0x000fe20000300000 */
.L_x_5766:
[----:B------:R-:W4:Y:S01]  /*12770*/  SYNCS.PHASECHK.TRANS64.TRYWAIT P0, [R10+URZ+0x32460], R20 ;  /* 0x032460140a0075a7 */ /* 0x000f22000800017f */
[----:B------:R-:W-:Y:S04]  /*12780*/  BSSY B1, `(.L_x_5767) ;  /* 0x0000002000017945 */ /* 0x000fe80003800000 */
[----:B----4-:R-:W-:Y:S05]  /*12790*/  @!P0 BRA `(.L_x_5768) ;  /* 0x0000004800648947 */ /* 0x010fea0003800000 */
.L_x_5888:
[----:B------:R-:W-:Y:S05]  /*127a0*/  BSYNC B1 ;  /* 0x0000000000017941 */ /* 0x000fea0003800000 */
.L_x_5767:
[----:B------:R-:W-:Y:S01]  /*127b0*/  ULDC.64 UR4, c[0x0][0x328] ;  /* 0x0000ca0000047ab9 */ /* 0x000fe20000000a00 */
[----:B------:R-:W-:Y:S01]  /*127c0*/  LOP3.LUT P5, RZ, R23, 0x1, RZ, 0xc0, !PT ;  /* 0x0000000117ff7812 */ /* 0x000fe200078ac0ff */
[----:B--2---:R-:W-:Y:S01]  /*127d0*/  IMAD R2, R9, UR4, RZ ;  /* 0x0000000409027c24 */ /* 0x004fe2000f8e02ff */
[C---:B------:R-:W-:Y:S01]  /*127e0*/  LOP3.LUT P4, RZ, R23.reuse, 0x10, RZ, 0xc0, !PT ;  /* 0x0000001017ff7812 */ /* 0x040fe2000788c0ff */
[----:B0---4-:R-:W-:Y:S01]  /*127f0*/  IMAD R20, R24, 0x6000, R30 ;  /* 0x0000600018147824 */ /* 0x011fe200078e021e */
        /* <DEDUP_REMOVED lines=15> */
[----:B-1----:R-:W-:Y:S02]  /*128f0*/  IADD3 R25, R5, R3, RZ ;  /* 0x0000000305197210 */ /* 0x002fe40007ffe0ff */
        /* <DEDUP_REMOVED lines=38> */
[----:B------:R1:W-:Y:S01]  /*12b60*/  LDGSTS.E.BYPASS.LTC128B.128 [R20+0x4c00], desc[UR36][R4.64+0x80], !P4 ;  /* 0x04c0008004147fae */ /* 0x0003e2000e101d64 */
[----:B------:R-:W-:-:S03]  /*12b70*/  IADD3.X R3, RZ, R3, RZ, P0, !PT ;  /* 0x00000003ff037210 */ /* 0x000fc600007fe4ff */
[----:B------:R1:W-:Y:S04]  /*12b80*/  LDGSTS.E.BYPASS.LTC128B.128 [R20+0x7c00], desc[UR36][R4.64+0x100], !P3 ;  /* 0x07c0010004147fae */ /* 0x0003e8000d901d64 */
[----:B------:R1:W-:Y:S04]  /*12b90*/  LDGSTS.E.BYPASS.LTC128B.128 [R20+0xac00], desc[UR36][R4.64+0x180], !P1 ;  /* 0x0ac0018004147fae */ /* 0x0003e8000c901d64 */
[----:B------:R1:W-:Y:S04]  /*12ba0*/  LDGSTS.E.BYPASS.LTC128B.128 [R20+0x2400], desc[UR36][R2.64], !P5 ;  /* 0x0240000002147fae */ /* 0x0003e8000e901d64 */
[----:B------:R1:W-:Y:S04]  /*12bb0*/  LDGSTS.E.BYPASS.LTC128B.128 [R20+0x5400], desc[UR36][R2.64+0x80], !P4 ;  /* 0x0540008002147fae */ /* 0x0003e8000e101d64 */
[----:B------:R1:W-:Y:S04]  /*12bc0*/  LDGSTS.E.BYPASS.LTC128B.128 [R20+0x8400], desc[UR36][R2.64+0x100], !P3 ;  /* 0x0840010002147fae */ /* 0x0003e8000d901d64 */
[----:B------:R1:W-:Y:S04]  /*12bd0*/  LDGSTS.E.BYPASS.LTC128B.128 [R20+0xb400], desc[UR36][R2.64+0x180], !P1 ;  /* 0x0b40018002147fae */ /* 0x0003e8000c901d64 */
[----:B------:R1:W0:Y:S02]  /*12be0*/  SHFL.IDX PT, R14, R17, 0x5, 0x181f ;  /* 0x00b81f00110e7f89 */ /* 0x00022400000e0000 */
.L_x_5902:
        /* <DEDUP_REMOVED lines=11> */
.L_x_5770:
        /* <DEDUP_REMOVED lines=10> */
.L_x_5771:
[----:B------:R2:W-:Y:S01]  /*12d40*/  SYNCS.ARRIVE.TRANS64.A1T0 RZ, [R10+URZ+0x32450], RZ ;  /* 0x032450ff0aff79a7 */ /* 0x0005e2000810003f */
[----:B------:R-:W-:Y:S05]  /*12d50*/  @P2 BRA `(.L_x_5772) ;  /* 0xfffffff000a02947 */ /* 0x000fea000383ffff */
.L_x_5759:
[----:B------:R-:W-:Y:S05]  /*12d60*/  BSYNC B0 ;  /* 0x0000000000007941 */ /* 0x000fea0003800000 */
.L_x_5758:
        /* <DEDUP_REMOVED lines=10> */
[----:B------:R-:W4:Y:S01]  /*12e10*/  LDC.64 R2, c[0x0][0xd60] ;  /* 0x00035800ff027b82 */ /* 0x000f220000000a00 */
[----:B------:R-:W0:Y:S02]  /*12e20*/  FLO.U32 R4, UR4 ;  /* 0x0000000400047d00 */ /* 0x000e2400080e0000 */
[----:B0-----:R-:W-:-:S06]  /*12e30*/  ISETP.EQ.U32.AND P1, PT, R4, R5, PT ;  /* 0x000000050400720c */ /* 0x001fcc0003f22070 */
[----:B------:R-:W4:Y:S07]  /*12e40*/  POPC R5, UR4 ;  /* 0x0000000400057d09 */ /* 0x000f2e0008000000 */
[----:B----4-:R-:W4:Y:S01]  /*12e50*/  @P1 ATOMG.E.ADD.STRONG.GPU PT, R3, desc[UR36][R2.64], R5 ;  /* 0x00000005020319a8 */ /* 0x010f2200081ee1e4 */
[----:B------:R-:W0:Y:S02]  /*12e60*/  S2R R6, SR_LTMASK ;  /* 0x0000000000067919 */ /* 0x000e240000003900 */
[----:B0-----:R-:W-:-:S04]  /*12e70*/  LOP3.LUT R6, R6, UR4, RZ, 0xc0, !PT ;  /* 0x0000000406067c12 */ /* 0x001fc8000f8ec0ff */
[----:B------:R-:W0:Y:S01]  /*12e80*/  POPC R7, R6 ;  /* 0x0000000600077309 */ /* 0x000e220000000000 */
[----:B----4-:R-:W0:Y:S02]  /*12e90*/  SHFL.IDX PT, R4, R3, R4, 0x1f ;  /* 0x00001f0403047589 */ /* 0x010e2400000e0000 */
[----:B0-----:R-:W-:-:S07]  /*12ea0*/  IADD3 R16, R4, UR39, R7 ;  /* 0x0000002704107c10 */ /* 0x001fce000fffe007 */
.L_x_5774:
[----:B------:R-:W-:Y:S05]  /*12eb0*/  BSYNC B0 ;  /* 0x0000000000007941 */ /* 0x000fea0003800000 */
.L_x_5773:
[----:B------:R-:W-:Y:S02]  /*12ec0*/  SEL R24, R24, RZ, P0 ;  /* 0x000000ff18187207 */ /* 0x000fe40000000000 */
[----:B------:R-:W-:-:S07]  /*12ed0*/  LOP3.LUT R27, R27, R0, RZ, 0x3c, !PT ;  /* 0x000000001b1b7212 */ /* 0x000fce00078e3cff */
.L_x_5727:
[----:B------:R-:W-:Y:S05]  /*12ee0*/  BSYNC B7 ;  /* 0x0000000000077941 */ /* 0x000fea0003800000 */
.L_x_5725:
[----:B------:R-:W-:-:S13]  /*12ef0*/  LOP3.LUT P0, RZ, R23, 0x20000, RZ, 0xc0, !PT ;  /* 0x0002000017ff7812 */ /* 0x000fda000780c0ff */
[----:B------:R-:W-:Y:S05]  /*12f00*/  @!P0 BRA `(.L_x_5775) ;  /* 0x0000000000248947 */ /* 0x000fea0003800000 */
[----:B------:R-:W-:Y:S05]  /*12f10*/  WARPSYNC.ALL ;  /* 0x0000000000007948 */ /* 0x000fea0003800000 */
[----:B------:R-:W0:Y:S08]  /*12f20*/  S2UR UR5, SR_CgaCtaId ;  /* 0x00000000000579c3 */ /* 0x000e300000008800 */
[----:B------:R-:W-:Y:S06]  /*12f30*/  BAR.SYNC.DEFER_BLOCKING 0x5, 0x180 ;  /* 0x0146000000007b1d */ /* 0x000fec0000010000 */
[----:B------:R-:W-:-:S02]  /*12f40*/  UMOV UR4, 0x400 ;  /* 0x0000040000047882 */ /* 0x000fc40000000000 */
[----:B0-----:R-:W-:-:S06]  /*12f50*/  ULEA UR4, UR5, UR4, 0x18 ;  /* 0x0000000405047291 */ /* 0x001fcc000f8ec03f */
[----:B------:R-:W-:-:S05]  /*12f60*/  IMAD.U32 R22, RZ, RZ, UR4 ;  /* 0x00000004ff167e24 */ /* 0x000fca000f8e00ff */
[----:B------:R0:W4:Y:S01]  /*12f70*/  LDS.128 R16, [R22+0x324d0] ;  /* 0x0324d00016107984 */ /* 0x0001220000000c00 */
[----:B------:R-:W-:Y:S06]  /*12f80*/  BAR.ARV 0x4, 0x180 ;  /* 0x0106000000007b1d */ /* 0x000fec0000002000 */
[----:B------:R-:W-:Y:S05]  /*12f90*/  BRA `(.L_x_5776) ;  /* 0x0000000800cc7947 */ /* 0x000fea0003800000 */
.L_x_5775:
[----:B------:R-:W0:Y:S01]  /*12fa0*/  S2R R0, SR_TID.X ;  /* 0x0000000000007919 */ /* 0x000e220000002100 */
        /* <DEDUP_REMOVED lines=9> */
[----:B------:R-:W4:Y:S01]  /*13040*/  @!P1 LDG.E R2, desc[UR36][R2.64] ;  /* 0x0000002402029981 */ /* 0x000f22000c1e1900 */
[----:B------:R-:W-:Y:S01]  /*13050*/  IMAD.MOV.U32 R5, RZ, RZ, RZ ;  /* 0x000000ffff057224 */ /* 0x000fe200078e00ff */
[C---:B------:R-:W-:Y:S02]  /*13060*/  ISETP.GE.U32.AND P2, PT, R8.reuse, 0x2, PT ;  /* 0x000000020800780c */ /* 0x040fe40003f46070 */
[C---:B------:R-:W-:Y:S01]  /*13070*/  ISETP.GE.U32.AND P3, PT, R8.reuse, 0x4, PT ;  /* 0x000000040800780c */ /* 0x040fe20003f66070 */
[----:B------:R-:W-:Y:S01]  /*13080*/  SHFL.IDX PT, R0, R16, RZ, 0x1f ;  /* 0x00001fff10007589 */ /* 0x000fe200000e0000 */
[C---:B------:R-:W-:Y:S02]  /*13090*/  ISETP.GE.U32.AND P4, PT, R8.reuse, 0x8, PT ;  /* 0x000000080800780c */ /* 0x040fe40003f86070 */
[----:B------:R-:W-:Y:S01]  /*130a0*/  ISETP.GE.U32.AND P5, PT, R8, 0x10, PT ;  /* 0x000000100800780c */ /* 0x000fe20003fa6070 */
[----:B------:R-:W-:Y:S01]  /*130b0*/  SHFL.IDX PT, R4, R16, 0x1, 0x1f ;  /* 0x00201f0010047f89 */ /* 0x000fe200000e0000 */
[----:B----4-:R-:W-:-:S02]  /*130c0*/  @!P1 MOV R5, R2 ;  /* 0x0000000200059202 */ /* 0x010fc40000000f00 */
[----:B------:R-:W-:-:S03]  /*130d0*/  ISETP.NE.AND P1, PT, R8, RZ, PT ;  /* 0x000000ff0800720c */ /* 0x000fc60003f25270 */
        /* <DEDUP_REMOVED lines=15> */
[----:B------:R0:W4:Y:S02]  /*131d0*/  SHFL.IDX PT, R14, R6, 0x1f, 0x1f ;  /* 0x03e01f00060e7f89 */ /* 0x00012400000e0000 */
.L_x_5912:
[----:B------:R-:W-:Y:S02]  /*131e0*/  ULDC UR4, c[0x0][0xd38] ;  /* 0x00034e0000047ab9 */ /* 0x000fe40000000800 */
[----:B------:R-:W-:-:S05]  /*131f0*/  MOV R7, UR4 ;  /* 0x0000000400077c02 */ /* 0x000fca0008000f00 */
[----:B----4-:R-:W-:-:S04]  /*13200*/  IMAD R14, R14, R7, RZ ;  /* 0x000000070e0e7224 */ /* 0x010fc800078e02ff */
[----:B------:R-:W-:-:S05]  /*13210*/  IMAD.IADD R9, R4, 0x1, R14 ;  /* 0x0000000104097824 */ /* 0x000fca00078e020e */
[----:B------:R-:W-:-:S13]  /*13220*/  ISETP.GT.AND P6, PT, R9, R0, PT ;  /* 0x000000000900720c */ /* 0x000fda0003fc4270 */
[----:B------:R-:W-:Y:S05]  /*13230*/  @P6 BRA `(.L_x_5778) ;  /* 0x00000000009c6947 */ /* 0x000fea0003800000 */
.L_x_5783:
[----:B------:R-:W4:Y:S01]  /*13240*/  LDC R2, c[0x0][0xd3c] ;  /* 0x00034f00ff027b82 */ /* 0x000f220000000800 */
[----:B------:R-:W-:-:S05]  /*13250*/  VIADD R19, R19, 0x1f ;  /* 0x0000001f13137836 */ /* 0x000fca0000000000 */
[----:B----4-:R-:W-:-:S13]  /*13260*/  ISETP.GE.AND P6, PT, R19, R2, PT ;  /* 0x000000021300720c */ /* 0x010fda0003fc6270 */
[----:B------:R-:W-:Y:S05]  /*13270*/  @P6 BRA `(.L_x_5779) ;  /* 0x0000000400d06947 */ /* 0x000fea0003800000 */
        /* <DEDUP_REMOVED lines=10> */
.L_x_5781:
[----:B------:R-:W-:Y:S05]  /*13320*/  BSYNC B0 ;  /* 0x0000000000007941 */ /* 0x000fea0003800000 */
.L_x_5780:
[----:B------:R-:W-:-:S03]  /*13330*/  UMOV UR4, 0xffffffff ;  /* 0xffffffff00047882 */ /* 0x000fc60000000000 */
[----:B------:R-:W-:Y:S05]  /*13340*/  BRA.DIV UR4, `(.L_x_5782) ;  /* 0x0000004a047c7947 */ /* 0x000fea000b800000 */
[----:B-----5:R-:W0:Y:S02]  /*13350*/  SHFL.UP PT, R14, R5, 0x1, RZ ;  /* 0x04200000050e7989 */ /* 0x020e2400000e00ff */
[----:B0-----:R-:W-:-:S05]  /*13360*/  SEL R14, R14, RZ, P1 ;  /* 0x000000ff0e0e7207 */ /* 0x001fca0000800000 */
[----:B------:R-:W-:-:S05]  /*13370*/  IMAD.IADD R13, R5, 0x1, R14 ;  /* 0x00000001050d7824 */ /* 0x000fca00078e020e */
[----:B------:R-:W4:Y:S02]  /*13380*/  SHFL.UP PT, R14, R13, 0x2, RZ ;  /* 0x044000000d0e7989 */ /* 0x000f2400000e00ff */
[----:B----4-:R-:W-:-:S04]  /*13390*/  SEL R2, R14, RZ, P2 ;  /* 0x000000ff0e027207 */ /* 0x010fc80001000000 */
        /* <DEDUP_REMOVED lines=11> */
.L_x_5920:
[----:B------:R-:W-:Y:S02]  /*13450*/  ULDC UR4, c[0x0][0xd38] ;  /* 0x00034e0000047ab9 */ /* 0x000fe40000000800 */
[----:B------:R-:W-:-:S04]  /*13460*/  IMAD.U32 R7, RZ, RZ, UR4 ;  /* 0x00000004ff077e24 */ /* 0x000fc8000f8e00ff */
[----:B----4-:R-:W-:-:S04]  /*13470*/  IMAD R14, R14, R7, RZ ;  /* 0x000000070e0e7224 */ /* 0x010fc800078e02ff */
[----:B------:R-:W-:-:S05]  /*13480*/  IMAD.IADD R9, R14, 0x1, R9 ;  /* 0x000000010e097824 */ /* 0x000fca00078e0209 */
[----:B------:R-:W-:-:S13]  /*13490*/  ISETP.GT.AND P6, PT, R9, R0, PT ;  /* 0x000000000900720c */ /* 0x000fda0003fc4270 */
[----:B------:R-:W-:Y:S05]  /*134a0*/  @!P6 BRA `(.L_x_5783) ;  /* 0xfffffffc0064e947 */ /* 0x000fea000383ffff */
.L_x_5778:
[----:B------:R-:W-:Y:S01]  /*134b0*/  IADD3 R16, -R14, R9, RZ ;  /* 0x000000090e107210 */ /* 0x000fe20007ffe1ff */
[----:B------:R-:W-:-:S04]  /*134c0*/  UMOV UR4, 0xffffffff ;  /* 0xffffffff00047882 */ /* 0x000fc80000000000 */
[----:B------:R-:W-:-:S05]  /*134d0*/  IMAD R3, R6, R7, R16 ;  /* 0x0000000706037224 */ /* 0x000fca00078e0210 */
[----:B------:R-:W-:Y:S01]  /*134e0*/  ISETP.GT.AND P6, PT, R3, R0, PT ;  /* 0x000000000300720c */ /* 0x000fe20003fc4270 */
[----:B------:R-:W-:-:S12]  /*134f0*/  BRA.DIV UR4, `(.L_x_5784) ;  /* 0x0000004a04cc7947 */ /* 0x000fd8000b800000 */
[----:B------:R-:W-:-:S04]  /*13500*/  VOTE.ANY R2, PT, !P6 ;  /* 0x0000000000027806 */ /* 0x000fc800070e0100 */
[----:B------:R-:W4:Y:S02]  /*13510*/  POPC R4, R2 ;  /* 0x0000000200047309 */ /* 0x000f240000000000 */
[----:B----4-:R4:W0:Y:S02]  /*13520*/  SHFL.IDX PT, R5, R5, R4, 0x1f ;  /* 0x00001f0405057589 */ /* 0x01082400000e0000 */
.L_x_5924:
[----:B------:R-:W-:Y:S01]  /*13530*/  ISETP.NE.AND P0, PT, R2, RZ, PT ;  /* 0x000000ff0200720c */ /* 0x000fe20003f05270 */
[----:B------:R-:W-:-:S12]  /*13540*/  IMAD.MOV.U32 R14, RZ, RZ, RZ ;  /* 0x000000ffff0e7224 */ /* 0x000fd800078e00ff */
[----:B------:R-:W-:Y:S05]  /*13550*/  @!P0 BRA `(.L_x_5785) ;  /* 0x0000000000108947 */ /* 0x000fea0003800000 */
[----:B------:R-:W-:Y:S01]  /*13560*/  UMOV UR4, 0xffffffff ;  /* 0xffffffff00047882 */ /* 0x000fe20000000000 */
[----:B------:R-:W-:Y:S02]  /*13570*/  VIADD R12, R4, 0xffffffff ;  /* 0xffffffff040c7836 */ /* 0x000fe40000000000 */
[----:B------:R-:W-:Y:S05]  /*13580*/  BRA.DIV UR4, `(.L_x_5786) ;  /* 0x0000004a04f07947 */ /* 0x000fea000b800000 */
[----:B------:R0:W0:Y:S02]  /*13590*/  SHFL.IDX PT, R14, R6, R12, 0x1f ;  /* 0x00001f0c060e7589 */ /* 0x00002400000e0000 */
.L_x_5785:
[----:B------:R-:W5:Y:S01]  /*135a0*/  LDC.64 R2, c[0x0][0xd90] ;  /* 0x00036400ff027b82 */ /* 0x000f620000000a00 */
[----:B------:R-:W-:-:S04]  /*135b0*/  IMAD.IADD R19, R4, 0x1, R19 ;  /* 0x0000000104137824 */ /* 0x000fc800078e0213 */
[----:B-----5:R-:W-:-:S05]  /*135c0*/  IMAD.WIDE R2, R19, 0x4, R2 ;  /* 0x0000000413027825 */ /* 0x020fca00078e0202 */
[----:B0-----:R0:W4:Y:S01]  /*135d0*/  LDG.E R6, desc[UR36][R2.64] ;  /* 0x0000002402067981 */ /* 0x001122000c1e1900 */
[----:B------:R-:W-:Y:S01]  /*135e0*/  IMAD R16, R14, R7, R16 ;  /* 0x000000070e107224 */ /* 0x000fe200078e0210 */
[----:B0-----:R-:W-:Y:S01]  /*135f0*/  MOV R2, RZ ;  /* 0x000000ff00027202 */ /* 0x001fe20000000f00 */
[----:B----4-:R-:W-:-:S05]  /*13600*/  IMAD R4, R5, R6, RZ ;  /* 0x0000000605047224 */ /* 0x010fca00078e02ff */
[----:B------:R-:W-:-:S04]  /*13610*/  IABS R8, R4 ;  /* 0x0000000400087213 */ /* 0x000fc80000000000 */
[----:B--23--:R-:W0:Y:S08]  /*13620*/  I2F.RP R10, R8 ;  /* 0x00000008000a7306 */ /* 0x00ce300000209400 */
        /* <DEDUP_REMOVED lines=29> */
[----:B------:R-:W0:Y:S02]  /*13800*/  I2F.RP R8, R7 ;  /* 0x0000000700087306 */ /* 0x000e240000209400 */
[----:B------:R-:W-:-:S06]  /*13810*/  IADD3 R4, RZ, -R4, RZ ;  /* 0x80000004ff047210 */ /* 0x000fcc0007ffe0ff */
        /* <DEDUP_REMOVED lines=20> */
[----:B------:R-:W-:Y:S02]  /*13960*/  @!P1 LOP3.LUT R2, RZ, R6, RZ, 0x33, !PT ;  /* 0x00000006ff029212 */ /* 0x000fe400078e33ff */
[----:B------:R-:W-:-:S05]  /*13970*/  IADD3 R6, -R6, RZ, RZ ;  /* 0x000000ff06067210 */ /* 0x000fca0007ffe1ff */
[----:B------:R-:W-:Y:S01]  /*13980*/  IMAD R18, R2, R6, R9 ;  /* 0x0000000602127224 */ /* 0x000fe200078e0209 */
[----:B------:R-:W-:-:S05]  /*13990*/  LOP3.LUT R2, RZ, R2, RZ, 0x33, !PT ;  /* 0x00000002ff027212 */ /* 0x000fca00078e33ff */
[----:B------:R-:W-:Y:S01]  /*139a0*/  IMAD.IADD R17, R5, 0x1, R2 ;  /* 0x0000000105117824 */ /* 0x000fe200078e0202 */
[----:B------:R-:W-:Y:S06]  /*139b0*/  BRA `(.L_x_5787) ;  /* 0x00000000001c7947 */ /* 0x000fec0003800000 */
.L_x_5779:
[----:B------:R-:W-:Y:S01]  /*139c0*/  UMOV UR4, URZ ;  /* 0x0000003f00047c82 */ /* 0x000fe20008000000 */
[----:B------:R-:W-:Y:S01]  /*139d0*/  UMOV UR5, URZ ;  /* 0x0000003f00057c82 */ /* 0x000fe20008000000 */
[----:B------:R-:W-:Y:S01]  /*139e0*/  ULDC UR6, c[0x0][0xd3c] ;  /* 0x00034f0000067ab9 */ /* 0x000fe20000000800 */
[----:B------:R-:W-:Y:S02]  /*139f0*/  IMAD.MOV.U32 R16, RZ, RZ, R0 ;  /* 0x000000ffff107224 */ /* 0x000fe400078e0000 */
[----:B------:R-:W-:Y:S02]  /*13a00*/  IMAD.U32 R17, RZ, RZ, UR4 ;  /* 0x00000004ff117e24 */ /* 0x000fe4000f8e00ff */
[----:B------:R-:W-:Y:S02]  /*13a10*/  IMAD.U32 R18, RZ, RZ, UR5 ;  /* 0x00000005ff127e24 */ /* 0x000fe4000f8e00ff */
[----:B------:R-:W-:-:S07]  /*13a20*/  IMAD.U32 R19, RZ, RZ, UR6 ;  /* 0x00000006ff137e24 */ /* 0x000fce000f8e00ff */
.L_x_5787:
[----:B------:R-:W4:Y:S01]  /*13a30*/  S2R R0, SR_TID.X ;  /* 0x0000000000007919 */ /* 0x000f220000002100 */
        /* <DEDUP_REMOVED lines=9> */
.L_x_5776:
[----:B------:R-:W-:Y:S02]  /*13ad0*/  ULDC UR4, c[0x0][0xd3c] ;  /* 0x00034f0000047ab9 */ /* 0x000fe40000000800 */
[----:B----4-:R-:W-:-:S13]  /*13ae0*/  ISETP.GE.AND P0, PT, R19, UR4, PT ;  /* 0x0000000413007c0c */ /* 0x010fda000bf06270 */
[----:B------:R-:W-:Y:S05]  /*13af0*/  @!P0 BRA `(.L_x_5788) ;  /* 0xffffffac00508947 */ /* 0x000fea000383ffff */
[----:B------:R-:W-:Y:S05]  /*13b00*/  BSYNC B8 ;  /* 0x0000000000087941 */ /* 0x000fea0003800000 */
.L_x_5721:
[----:B0-----:R-:W4:Y:S01]  /*13b10*/  LDL.LU R0, [R1+0x1c] ;  /* 0x00001c0001007983 */ /* 0x001f220000300800 */
[----:B------:R-:W-:Y:S01]  /*13b20*/  BSSY B0, `(.L_x_5789) ;  /* 0x000000b000007945 */ /* 0x000fe20003800000 */
[----:B------:R-:W0:Y:S01]  /*13b30*/  S2R R5, SR_CgaCtaId ;  /* 0x0000000000057919 */ /* 0x000e220000008800 */
[----:B----4-:R-:W-:-:S04]  /*13b40*/  IADD3 R0, R0, 0x1, RZ ;  /* 0x0000000100007810 */ /* 0x010fc80007ffe0ff */
        /* <DEDUP_REMOVED lines=8> */
.L_x_5927:
[----:B------:R-:W-:Y:S05]  /*13bd0*/  BSYNC B0 ;  /* 0x0000000000007941 */ /* 0x000fea0003800000 */
.L_x_5789:
[----:B------:R-:W-:-:S03]  /*13be0*/  UMOV UR4, 0xffffffff ;  /* 0xffffffff00047882 */ /* 0x000fc60000000000 */
[----:B------:R-:W-:Y:S05]  /*13bf0*/  BRA.DIV UR4, `(.L_x_5791) ;  /* 0x00000046048c7947 */ /* 0x000fea000b800000 */
[----:B0-----:R-:W0:Y:S02]  /*13c00*/  S2R R0, SR_TID.X ;  /* 0x0000000000007919 */ /* 0x001e240000002100 */
[----:B0-----:R-:W-:-:S04]  /*13c10*/  SHF.R.U32.HI R0, RZ, 0x5, R0 ;  /* 0x00000005ff007819 */ /* 0x001fc80000011600 */
[----:B------:R-:W-:-:S05]  /*13c20*/  LOP3.LUT R0, R0, 0x3, RZ, 0xc0, !PT ;  /* 0x0000000300007812 */ /* 0x000fca00078ec0ff */
[----:B------:R0:W4:Y:S02]  /*13c30*/  SHFL.IDX PT, R14, R0, RZ, 0x1f ;  /* 0x00001fff000e7589 */ /* 0x00012400000e0000 */
.L_x_5930:
[----:B----4-:R-:W-:Y:S01]  /*13c40*/  ISETP.NE.AND P0, PT, R14, RZ, PT ;  /* 0x000000ff0e00720c */ /* 0x010fe20003f05270 */
[----:B------:R-:W-:-:S12]  /*13c50*/  BSSY B0, `(.L_x_5792) ;  /* 0x0000026000007945 */ /* 0x000fd80003800000 */
[----:B------:R-:W-:Y:S05]  /*13c60*/  @P0 BRA `(.L_x_5793) ;  /* 0x0000000000900947 */ /* 0x000fea0003800000 */
[----:B------:R-:W-:-:S03]  /*13c70*/  UMOV UR4, 0xffffffff ;  /* 0xffffffff00047882 */ /* 0x000fc60000000000 */
[----:B------:R-:W-:Y:S05]  /*13c80*/  BRA.DIV UR4, `(.L_x_5794) ;  /* 0x00000046049c7947 */ /* 0x000fea000b800000 */
[----:B------:R-:W-:-:S13]  /*13c90*/  ELECT P6, URZ, PT ;  /* 0x00000000003f782f */ /* 0x000fda00038c0000 */
.L_x_5933:
        /* <DEDUP_REMOVED lines=8> */
.L_x_5795:
[C---:B------:R-:W-:Y:S01]  /*13d20*/  IMAD R3, R24.reuse, 0x8, R5 ;  /* 0x0000000818037824 */ /* 0x040fe200078e0205 */
[----:B------:R-:W-:Y:S01]  /*13d30*/  SHF.L.U32 R2, R27, 0x1f, RZ ;  /* 0x0000001f1b027819 */ /* 0x000fe200000006ff */
[----:B------:R-:W-:-:S03]  /*13d40*/  VIADD R24, R24, 0x1 ;  /* 0x0000000118187836 */ /* 0x000fc60000000000 */
[----:B------:R-:W0:Y:S02]  /*13d50*/  SYNCS.PHASECHK.TRANS64.TRYWAIT P1, [R3+URZ+0x32440], R2 ;  /* 0x03244002030075a7 */ /* 0x000e24000802017f */
[----:B------:R-:W-:-:S04]  /*13d60*/  ISETP.NE.AND P2, PT, R24, 0x2, PT ;  /* 0x000000021800780c */ /* 0x000fc80003f45270 */
[----:B------:R-:W-:Y:S01]  /*13d70*/  SEL R0, RZ, 0x1, P2 ;  /* 0x00000001ff007807 */ /* 0x000fe20001000000 */
[----:B0-----:R-:W-:Y:S08]  /*13d80*/  @!P1 BRA `(.L_x_5796) ;  /* 0x00000044007c9947 */ /* 0x001ff00003800000 */
.L_x_5934:
[----:B------:R-:W-:Y:S02]  /*13d90*/  SEL R24, R24, RZ, P2 ;  /* 0x000000ff18187207 */ /* 0x000fe40001000000 */
[----:B------:R-:W-:Y:S01]  /*13da0*/  LOP3.LUT R0, R27, R0, RZ, 0x3c, !PT ;  /* 0x000000001b007212 */ /* 0x000fe200078e3cff */
[----:B------:R-:W-:Y:S06]  /*13db0*/  @!P0 BRA `(.L_x_5797) ;  /* 0x0000000000048947 */ /* 0x000fec0003800000 */
[----:B------:R-:W-:Y:S01]  /*13dc0*/  BPT.TRAP 0x1 ;  /* 0x000000040000795c */ /* 0x000fe20000300000 */
.L_x_5797:
[----:B------:R-:W-:Y:S01]  /*13dd0*/  IMAD R5, R24, 0x8, R5 ;  /* 0x0000000818057824 */ /* 0x000fe200078e0205 */
[----:B------:R-:W-:-:S04]  /*13de0*/  SHF.L.U32 R0, R0, 0x1f, RZ ;  /* 0x0000001f00007819 */ /* 0x000fc800000006ff */
[----:B------:R-:W4:Y:S02]  /*13df0*/  SYNCS.PHASECHK.TRANS64.TRYWAIT P1, [R5+URZ+0x32440], R0 ;  /* 0x03244000050075a7 */ /* 0x000f24000802017f */
[----:B----4-:R-:W-:Y:S05]  /*13e00*/  @!P1 BRA `(.L_x_5798) ;  /* 0x0000004400709947 */ /* 0x010fea0003800000 */
.L_x_5935:
[----:B------:R-:W-:Y:S05]  /*13e10*/  @!P0 BRA `(.L_x_5799) ;  /* 0x0000000000048947 */ /* 0x000fea0003800000 */
[----:B------:R-:W-:Y:S01]  /*13e20*/  BPT.TRAP 0x1 ;  /* 0x000000040000795c */ /* 0x000fe20000300000 */
.L_x_5799:
[----:B------:R-:W5:Y:S02]  /*13e30*/  SYNCS.PHASECHK.TRANS64.TRYWAIT P1, [R3+URZ+0x32460], R2 ;  /* 0x03246002030075a7 */ /* 0x000f64000802017f */
[----:B-----5:R-:W-:Y:S05]  /*13e40*/  @!P1 BRA `(.L_x_5800) ;  /* 0x0000004400749947 */ /* 0x020fea0003800000 */
.L_x_5936:
[----:B------:R-:W-:Y:S05]  /*13e50*/  @!P0 BRA `(.L_x_5801) ;  /* 0x0000000000048947 */ /* 0x000fea0003800000 */
[----:B------:R-:W-:Y:S01]  /*13e60*/  BPT.TRAP 0x1 ;  /* 0x000000040000795c */ /* 0x000fe20000300000 */
.L_x_5801:
[----:B------:R0:W0:Y:S02]  /*13e70*/  SYNCS.PHASECHK.TRANS64.TRYWAIT P0, [R5+URZ+0x32460], R0 ;  /* 0x03246000050075a7 */ /* 0x000024000800017f */
[----:B0-----:R-:W-:Y:S05]  /*13e80*/  @!P0 NANOSLEEP.SYNCS 0x989680 ;  /* 0x009896800000895d */ /* 0x001fea0003900000 */
[----:B------:R-:W0:Y:S02]  /*13e90*/  @!P0 SYNCS.PHASECHK.TRANS64 P0, [R5+URZ+0x32460], R0 ;  /* 0x03246000050085a7 */ /* 0x000e24000800007f */
[----:B0-----:R-:W-:Y:S05]  /*13ea0*/  @!P0 BRA `(.L_x_5801) ;  /* 0xfffffffc00f08947 */ /* 0x001fea000383ffff */
.L_x_5793:
[----:B------:R-:W-:Y:S05]  /*13eb0*/  BSYNC B0 ;  /* 0x0000000000007941 */ /* 0x000fea0003800000 */
.L_x_5792:
[----:B------:R-:W-:Y:S05]  /*13ec0*/  EXIT ;  /* 0x000000000000794d */ /* 0x000fea0003800000 */
.L_x_5656:
[----:B0-----:R-:W-:-:S04]  /*13ed0*/  MOV R3, UR40 ;  /* 0x0000002800037c02 */ /* 0x001fc80008000f00 */
[----:B------:R0:W1:Y:S03]  /*13ee0*/  SYNCS.PHASECHK.TRANS64.TRYWAIT P0, [R3+URZ+0x32400], R0 ;  /* 0x03240000030075a7 */ /* 0x000066000800017f */
[----:B-1----:R-:W-:Y:S05]  /*13ef0*/  @!P0 NANOSLEEP.SYNCS 0x989680 ;  /* 0x009896800000895d */ /* 0x002fea0003900000 */
[----:B------:R-:W1:Y:S02]  /*13f00*/  @!P0 SYNCS.PHASECHK.TRANS64 P0, [R3+URZ+0x32400], R0 ;  /* 0x03240000030085a7 */ /* 0x000e64000800007f */
[----:B-1----:R-:W-:Y:S05]  /*13f10*/  @!P0 BRA `(.L_x_5656) ;  /* 0xfffffffc00ec8947 */ /* 0x002fea000383ffff */
[----:B------:R-:W-:Y:S05]  /*13f20*/  BRA `(.L_x_5802) ;  /* 0xfffffedc00007947 */ /* 0x000fea000383ffff */
.L_x_5660:
[----:B0-----:R-:W-:-:S04]  /*13f30*/  IMAD.U32 R3, RZ, RZ, UR6 ;  /* 0x00000006ff037e24 */ /* 0x001fc8000f8e00ff */
[----:B------:R0:W2:Y:S03]  /*13f40*/  SYNCS.PHASECHK.TRANS64.TRYWAIT P1, [R3+URZ+0x32430], R2 ;  /* 0x03243002030075a7 */ /* 0x0000a6000802017f */
[----:B--2---:R-:W-:Y:S05]  /*13f50*/  @!P1 NANOSLEEP.SYNCS 0x989680 ;  /* 0x009896800000995d */ /* 0x004fea0003900000 */
[----:B------:R-:W2:Y:S02]  /*13f60*/  @!P1 SYNCS.PHASECHK.TRANS64 P1, [R3+URZ+0x32430], R2 ;  /* 0x03243002030095a7 */ /* 0x000ea4000802007f */
[----:B--2---:R-:W-:Y:S05]  /*13f70*/  @!P1 BRA `(.L_x_5660) ;  /* 0xfffffffc00ec9947 */ /* 0x004fea000383ffff */
[----:B------:R-:W-:Y:S05]  /*13f80*/  BRA `(.L_x_5659) ;  /* 0xfffffedc002c7947 */ /* 0x000fea000383ffff */
.L_x_5661:
[----:B0-----:R-:W-:-:S04]  /*13f90*/  IMAD.U32 R3, RZ, RZ, UR40 ;  /* 0x00000028ff037e24 */ /* 0x001fc8000f8e00ff */
[----:B------:R0:W2:Y:S03]  /*13fa0*/  SYNCS.PHASECHK.TRANS64.TRYWAIT P1, [R3+URZ+0x32410], R0 ;  /* 0x03241000030075a7 */ /* 0x0000a6000802017f */
[----:B--2---:R-:W-:Y:S05]  /*13fb0*/  @!P1 NANOSLEEP.SYNCS 0x989680 ;  /* 0x009896800000995d */ /* 0x004fea0003900000 */
[----:B------:R-:W2:Y:S02]  /*13fc0*/  @!P1 SYNCS.PHASECHK.TRANS64 P1, [R3+URZ+0x32410], R0 ;  /* 0x03241000030095a7 */ /* 0x000ea4000802007f */
[----:B--2---:R-:W-:Y:S05]  /*13fd0*/  @!P1 BRA `(.L_x_5661) ;  /* 0xfffffffc00ec9947 */ /* 0x004fea000383ffff */
[----:B------:R-:W-:Y:S05]  /*13fe0*/  BRA `(.L_x_5803) ;  /* 0xfffffedc00d47947 */ /* 0x000fea000383ffff */
.L_x_5665:
[----:B0-----:R-:W-:-:S04]  /*13ff0*/  IMAD.U32 R3, RZ, RZ, UR6 ;  /* 0x00000006ff037e24 */ /* 0x001fc8000f8e00ff */
[----:B------:R0:W3:Y:S03]  /*14000*/  SYNCS.PHASECHK.TRANS64.TRYWAIT P1, [R3+URZ+0x32450], R2 ;  /* 0x03245002030075a7 */ /* 0x0000e6000802017f */
[----:B---3--:R-:W-:Y:S05]  /*14010*/  @!P1 NANOSLEEP.SYNCS 0x989680 ;  /* 0x009896800000995d */ /* 0x008fea0003900000 */
[----:B------:R-:W3:Y:S02]  /*14020*/  @!P1 SYNCS.PHASECHK.TRANS64 P1, [R3+URZ+0x32450], R2 ;  /* 0x03245002030095a7 */ /* 0x000ee4000802007f */
[----:B---3--:R-:W-:Y:S05]  /*14030*/  @!P1 BRA `(.L_x_5665) ;  /* 0xfffffffc00ec9947 */ /* 0x008fea000383ffff */
[----:B------:R-:W-:Y:S05]  /*14040*/  BRA `(.L_x_5664) ;  /* 0xfffffedc00dc7947 */ /* 0x000fea000383ffff */
.L_x_5672:
[----:B-1----:R-:W-:-:S04]  /*14050*/  IMAD.U32 R153, RZ, RZ, UR4 ;  /* 0x00000004ff997e24 */ /* 0x002fc8000f8e00ff */
[----:B------:R1:W2:Y:S03]  /*14060*/  SYNCS.PHASECHK.TRANS64.TRYWAIT P1, [R153+URZ+0x32430], R0 ;  /* 0x03243000990075a7 */ /* 0x0002a6000802017f */
[----:B--2---:R-:W-:Y:S05]  /*14070*/  @!P1 NANOSLEEP.SYNCS 0x989680 ;  /* 0x009896800000995d */ /* 0x004fea0003900000 */
[----:B------:R-:W2:Y:S02]  /*14080*/  @!P1 SYNCS.PHASECHK.TRANS64 P1, [R153+URZ+0x32430], R0 ;  /* 0x03243000990095a7 */ /* 0x000ea4000802007f */
[----:B--2---:R-:W-:Y:S05]  /*14090*/  @!P1 BRA `(.L_x_5672) ;  /* 0xfffffffc00ec9947 */ /* 0x004fea000383ffff */
[----:B------:R-:W-:Y:S05]  /*140a0*/  BRA `(.L_x_5671) ;  /* 0xffffff0400f87947 */ /* 0x000fea000383ffff */
.L_x_5676:
[----:B--2---:R-:W-:-:S04]  /*140b0*/  IMAD.U32 R204, RZ, RZ, UR4 ;  /* 0x00000004ffcc7e24 */ /* 0x004fc8000f8e00ff */
[----:B------:R2:W3:Y:S03]  /*140c0*/  SYNCS.PHASECHK.TRANS64.TRYWAIT P1, [R204+URZ+0x32450], R0 ;  /* 0x03245000cc0075a7 */ /* 0x0004e6000802017f */
[----:B---3--:R-:W-:Y:S05]  /*140d0*/  @!P1 NANOSLEEP.SYNCS 0x989680 ;  /* 0x009896800000995d */ /* 0x008fea0003900000 */
[----:B------:R-:W3:Y:S02]  /*140e0*/  @!P1 SYNCS.PHASECHK.TRANS64 P1, [R204+URZ+0x32450], R0 ;  /* 0x03245000cc0095a7 */ /* 0x000ee4000802007f */
[----:B---3--:R-:W-:Y:S05]  /*140f0*/  @!P1 BRA `(.L_x_5676) ;  /* 0xfffffffc00ec9947 */ /* 0x008fea000383ffff */
[----:B------:R-:W-:Y:S05]  /*14100*/  BRA `(.L_x_5675) ;  /* 0xffffff0800787947 */ /* 0x000fea000383ffff */
.L_x_5684:
[----:B-1----:R-:W-:-:S04]  /*14110*/  MOV R153, UR4 ;  /* 0x0000000400997c02 */ /* 0x002fc80008000f00 */
[----:B------:R1:W2:Y:S03]  /*14120*/  SYNCS.PHASECHK.TRANS64.TRYWAIT P1, [R153+URZ+0x32430], R0 ;  /* 0x03243000990075a7 */ /* 0x0002a6000802017f */
[----:B--2---:R-:W-:Y:S05]  /*14130*/  @!P1 NANOSLEEP.SYNCS 0x989680 ;  /* 0x009896800000995d */ /* 0x004fea0003900000 */
[----:B------:R-:W2:Y:S02]  /*14140*/  @!P1 SYNCS.PHASECHK.TRANS64 P1, [R153+URZ+0x32430], R0 ;  /* 0x03243000990095a7 */ /* 0x000ea4000802007f */
[----:B--2---:R-:W-:Y:S05]  /*14150*/  @!P1 BRA `(.L_x_5684) ;  /* 0xfffffffc00ec9947 */ /* 0x004fea000383ffff */
[----:B------:R-:W-:Y:S05]  /*14160*/  BRA `(.L_x_5683) ;  /* 0xffffff38000c7947 */ /* 0x000fea000383ffff */
.L_x_5688:
[----:B--2---:R-:W-:-:S04]  /*14170*/  IMAD.U32 R205, RZ, RZ, UR4 ;  /* 0x00000004ffcd7e24 */ /* 0x004fc8000f8e00ff */
[----:B------:R2:W3:Y:S03]  /*14180*/  SYNCS.PHASECHK.TRANS64.TRYWAIT P1, [R205+URZ+0x32450], R0 ;  /* 0x03245000cd0075a7 */ /* 0x0004e6000802017f */
[----:B---3--:R-:W-:Y:S05]  /*14190*/  @!P1 NANOSLEEP.SYNCS 0x989680 ;  /* 0x009896800000995d */ /* 0x008fea0003900000 */
[----:B------:R-:W3:Y:S02]  /*141a0*/  @!P1 SYNCS.PHASECHK.TRANS64 P1, [R205+URZ+0x32450], R0 ;  /* 0x03245000cd0095a7 */ /* 0x000ee4000802007f */
[----:B---3--:R-:W-:Y:S05]  /*141b0*/  @!P1 BRA `(.L_x_5688) ;  /* 0xfffffffc00ec9947 */ /* 0x008fea000383ffff */
[----:B------:R-:W-:Y:S05]  /*141c0*/  BRA `(.L_x_5687) ;  /* 0xffffff38008c7947 */ /* 0x000fea000383ffff */
.L_x_5733:
        /* <DEDUP_REMOVED lines=11> */
.L_x_5805:
[----:B------:R-:W-:Y:S05]  /*14280*/  BSYNC B0 ;  /* 0x0000000000007941 */ /* 0x000fea0003800000 */
.L_x_5804:
[----:B------:R-:W-:Y:S05]  /*14290*/  BRA `(.L_x_5806) ;  /* 0xffffffb000787947 */ /* 0x000fea000383ffff */
.L_x_5736:
[----:B0-----:R0:W1:Y:S02]  /*142a0*/  SYNCS.PHASECHK.TRANS64.TRYWAIT P0, [R25+URZ+0x32440], R0 ;  /* 0x03244000190075a7 */ /* 0x001064000800017f */
[----:B-1----:R-:W-:Y:S05]  /*142b0*/  @!P0 NANOSLEEP.SYNCS 0x989680 ;  /* 0x009896800000895d */ /* 0x002fea0003900000 */
[----:B------:R-:W1:Y:S02]  /*142c0*/  @!P0 SYNCS.PHASECHK.TRANS64 P0, [R25+URZ+0x32440], R0 ;  /* 0x03244000190085a7 */ /* 0x000e64000800007f */
[----:B-1----:R-:W-:Y:S05]  /*142d0*/  @!P0 BRA `(.L_x_5736) ;  /* 0xfffffffc00f08947 */ /* 0x002fea000383ffff */
[----:B------:R-:W-:Y:S05]  /*142e0*/  BRA `(.L_x_5807) ;  /* 0xffffffb400307947 */ /* 0x000fea000383ffff */
.L_x_5737:
        /* <DEDUP_REMOVED lines=8> */
.L_x_5809:
[----:B------:R-:W-:Y:S05]  /*14370*/  BSYNC B0 ;  /* 0x0000000000007941 */ /* 0x000fea0003800000 */
.L_x_5808:
        /* <DEDUP_REMOVED lines=9> */
.L_x_5810:
[----:B------:R-:W-:Y:S01]  /*14410*/  MOV R13, R4 ;  /* 0x00000004000d7202 */ /* 0x000fe20000000f00 */
[----:B------:R-:W-:Y:S02]  /*14420*/  IMAD.MOV.U32 R12, RZ, RZ, 0x1 ;  /* 0x00000001ff0c7424 */ /* 0x000fe400078e00ff */
[----:B------:R-:W-:-:S07]  /*14430*/  IMAD.MOV.U32 R3, RZ, RZ, R14 ;  /* 0x000000ffff037224 */ /* 0x000fce00078e000e */
[----:B------:R-:W-:Y:S05]  /*14440*/  WARPSYNC.COLLECTIVE R15, `(.L_x_5811) ;  /* 0x000000000f087348 */ /* 0x000fea0003c00000 */
[----:B------:R0:W1:Y:S02]  /*14450*/  SHFL.IDX P6, R14, R13, R12, R11 ;  /* 0x0000000c0d0e7389 */ /* 0x00006400000c000b */
[----:B01----:R-:W-:Y:S01]  /*14460*/  ENDCOLLECTIVE ;  /* 0x000000000000791b */ /* 0x003fe20003800000 */
.L_x_5811:
        /* <DEDUP_REMOVED lines=15> */
.L_x_5812:
[----:B------:R-:W-:Y:S01]  /*14560*/  @P0 LEA R6, R5, R22, 0x1 ;  /* 0x0000001605060211 */ /* 0x000fe200078e08ff */
[----:B------:R-:W-:Y:S02]  /*14570*/  IMAD.MOV.U32 R13, RZ, RZ, R4 ;  /* 0x000000ffff0d7224 */ /* 0x000fe400078e0004 */
[----:B------:R-:W-:Y:S02]  /*14580*/  IMAD.MOV.U32 R12, RZ, RZ, 0x2 ;  /* 0x00000002ff0c7424 */ /* 0x000fe400078e00ff */
[----:B------:R-:W-:-:S07]  /*14590*/  IMAD.MOV.U32 R3, RZ, RZ, R14 ;  /* 0x000000ffff037224 */ /* 0x000fce00078e000e */
[----:B------:R-:W-:Y:S05]  /*145a0*/  WARPSYNC.COLLECTIVE R15, `(.L_x_5813) ;  /* 0x000000000f087348 */ /* 0x000fea0003c00000 */
[----:B------:R0:W1:Y:S02]  /*145b0*/  SHFL.IDX P6, R14, R13, R12, R11 ;  /* 0x0000000c0d0e7389 */ /* 0x00006400000c000b */
[----:B01----:R-:W-:Y:S01]  /*145c0*/  ENDCOLLECTIVE ;  /* 0x000000000000791b */ /* 0x003fe20003800000 */
.L_x_5813:
        /* <DEDUP_REMOVED lines=15> */
.L_x_5814:
[----:B------:R-:W-:Y:S02]  /*146c0*/  @P0 IMAD R6, R5, 0x2, R22 ;  /* 0x0000000205060824 */ /* 0x000fe400078e0216 */
[----:B------:R-:W-:Y:S02]  /*146d0*/  IMAD.MOV.U32 R13, RZ, RZ, R4 ;  /* 0x000000ffff0d7224 */ /* 0x000fe400078e0004 */
[----:B------:R-:W-:Y:S02]  /*146e0*/  IMAD.MOV.U32 R12, RZ, RZ, 0x3 ;  /* 0x00000003ff0c7424 */ /* 0x000fe400078e00ff */
[----:B------:R-:W-:-:S07]  /*146f0*/  IMAD.MOV.U32 R3, RZ, RZ, R14 ;  /* 0x000000ffff037224 */ /* 0x000fce00078e000e */
[----:B------:R-:W-:Y:S05]  /*14700*/  WARPSYNC.COLLECTIVE R15, `(.L_x_5815) ;  /* 0x000000000f087348 */ /* 0x000fea0003c00000 */
[----:B------:R0:W1:Y:S02]  /*14710*/  SHFL.IDX P6, R14, R13, R12, R11 ;  /* 0x0000000c0d0e7389 */ /* 0x00006400000c000b */
[----:B01----:R-:W-:Y:S01]  /*14720*/  ENDCOLLECTIVE ;  /* 0x000000000000791b */ /* 0x003fe20003800000 */
.L_x_5815:
        /* <DEDUP_REMOVED lines=15> */
.L_x_5816:
[----:B------:R-:W-:Y:S02]  /*14820*/  @P0 IMAD R6, R5, 0x2, R22 ;  /* 0x0000000205060824 */ /* 0x000fe400078e0216 */
[----:B------:R-:W-:Y:S02]  /*14830*/  IMAD.MOV.U32 R13, RZ, RZ, R4 ;  /* 0x000000ffff0d7224 */ /* 0x000fe400078e0004 */
[----:B------:R-:W-:Y:S01]  /*14840*/  IMAD.MOV.U32 R12, RZ, RZ, 0x4 ;  /* 0x00000004ff0c7424 */ /* 0x000fe200078e00ff */
[----:B------:R-:W-:-:S07]  /*14850*/  MOV R3, R14 ;  /* 0x0000000e00037202 */ /* 0x000fce0000000f00 */
[----:B------:R-:W-:Y:S05]  /*14860*/  WARPSYNC.COLLECTIVE R15, `(.L_x_5817) ;  /* 0x000000000f087348 */ /* 0x000fea0003c00000 */
[----:B------:R0:W1:Y:S02]  /*14870*/  SHFL.IDX P6, R14, R13, R12, R11 ;  /* 0x0000000c0d0e7389 */ /* 0x00006400000c000b */
[----:B01----:R-:W-:Y:S01]  /*14880*/  ENDCOLLECTIVE ;  /* 0x000000000000791b */ /* 0x003fe20003800000 */
.L_x_5817:
        /* <DEDUP_REMOVED lines=15> */
.L_x_5818:
[----:B------:R-:W-:Y:S02]  /*14980*/  @P0 IMAD R6, R5, 0x2, R22 ;  /* 0x0000000205060824 */ /* 0x000fe400078e0216 */
[----:B------:R-:W-:Y:S02]  /*14990*/  IMAD.MOV.U32 R13, RZ, RZ, R4 ;  /* 0x000000ffff0d7224 */ /* 0x000fe400078e0004 */
[----:B------:R-:W-:Y:S02]  /*149a0*/  IMAD.MOV.U32 R12, RZ, RZ, 0x5 ;  /* 0x00000005ff0c7424 */ /* 0x000fe400078e00ff */
[----:B------:R-:W-:-:S07]  /*149b0*/  IMAD.MOV.U32 R3, RZ, RZ, R14 ;  /* 0x000000ffff037224 */ /* 0x000fce00078e000e */
[----:B------:R-:W-:Y:S05]  /*149c0*/  WARPSYNC.COLLECTIVE R15, `(.L_x_5819) ;  /* 0x000000000f087348 */ /* 0x000fea0003c00000 */
[----:B------:R0:W1:Y:S02]  /*149d0*/  SHFL.IDX P6, R14, R13, R12, R11 ;  /* 0x0000000c0d0e7389 */ /* 0x00006400000c000b */
[----:B01----:R-:W-:Y:S01]  /*149e0*/  ENDCOLLECTIVE ;  /* 0x000000000000791b */ /* 0x003fe20003800000 */
.L_x_5819:
        /* <DEDUP_REMOVED lines=10> */
.L_x_5820:
[----:B------:R-:W-:Y:S01]  /*14a90*/  @!PT LDS RZ, [RZ] ;  /* 0x00000000fffff984 */ /* 0x000fe20000000800 */
[----:B------:R-:W-:Y:S01]  /*14aa0*/  @!PT LDS RZ, [RZ] ;  /* 0x00000000fffff984 */ /* 0x000fe20000000800 */
[----:B------:R-:W-:Y:S01]  /*14ab0*/  @!PT LDS RZ, [RZ] ;  /* 0x00000000fffff984 */ /* 0x000fe20000000800 */
[----:B------:R0:W-:Y:S01]  /*14ac0*/  @P0 LDGSTS.E.BYPASS.LTC128B.128 [R6+0x1e400], desc[UR36][R2.64], !P2 ;  /* 0x1e40000002060fae */ /* 0x0001e2000d101d64 */
[----:B------:R-:W-:Y:S01]  /*14ad0*/  IMAD.MOV.U32 R0, RZ, RZ, R14 ;  /* 0x000000ffff007224 */ /* 0x000fe200078e000e */
[----:B------:R-:W-:Y:S06]  /*14ae0*/  BRA `(.L_x_5821) ;  /* 0xffffffb000987947 */ /* 0x000fec000383ffff */
.L_x_5742:
[----:B------:R0:W5:Y:S01]  /*14af0*/  LDL.LU R6, [R1+0x4] ;  /* 0x0000040001067983 */ /* 0x0001620000300800 */
[----:B------:R-:W-:Y:S01]  /*14b00*/  IMAD.MOV.U32 R13, RZ, RZ, R4 ;  /* 0x000000ffff0d7224 */ /* 0x000fe200078e0004 */
[----:B------:R-:W-:Y:S01]  /*14b10*/  MOV R15, 0xffffffff ;  /* 0xffffffff000f7802 */ /* 0x000fe20000000f00 */
[----:B------:R-:W-:Y:S01]  /*14b20*/  IMAD.MOV.U32 R12, RZ, RZ, RZ ;  /* 0x000000ffff0c7224 */ /* 0x000fe200078e00ff */
[----:B------:R-:W-:Y:S01]  /*14b30*/  LOP3.LUT R23, R23, 0xffffdfff, RZ, 0xc0, !PT ;  /* 0xffffdfff17177812 */ /* 0x000fe200078ec0ff */
[----:B------:R-:W-:Y:S02]  /*14b40*/  IMAD.MOV.U32 R11, RZ, RZ, 0x181f ;  /* 0x0000181fff0b7424 */ /* 0x000fe400078e00ff */
[----:B------:R-:W-:-:S07]  /*14b50*/  IMAD R17, R17, 0x80, R21 ;  /* 0x0000008011117824 */ /* 0x000fce00078e0215 */
[----:B01---5:R-:W-:Y:S05]  /*14b60*/  WARPSYNC.COLLECTIVE R15, `(.L_x_5822) ;  /* 0x000000000f087348 */ /* 0x023fea0003c00000 */
[----:B------:R2:W3:Y:S02]  /*14b70*/  SHFL.IDX P6, R14, R13, R12, R11 ;  /* 0x0000000c0d0e7389 */ /* 0x0004e400000c000b */
[----:B0123-5:R-:W-:Y:S01]  /*14b80*/  ENDCOLLECTIVE ;  /* 0x000000000000791b */ /* 0x02ffe20003800000 */
.L_x_5822:
[----:B------:R-:W-:Y:S02]  /*14b90*/  IMAD.MOV.U32 R13, RZ, RZ, R0 ;  /* 0x000000ffff0d7224 */ /* 0x000fe400078e0000 */
[----:B------:R-:W-:-:S07]  /*14ba0*/  IMAD.MOV.U32 R3, RZ, RZ, R14 ;  /* 0x000000ffff037224 */ /* 0x000fce00078e000e */
[----:B------:R-:W-:Y:S05]  /*14bb0*/  WARPSYNC.COLLECTIVE R15, `(.L_x_5823) ;  /* 0x000000000f087348 */ /* 0x000fea0003c00000 */
[----:B------:R0:W1:Y:S02]  /*14bc0*/  SHFL.IDX P6, R14, R13, R12, R11 ;  /* 0x0000000c0d0e7389 */ /* 0x00006400000c000b */
[----:B01----:R-:W-:Y:S01]  /*14bd0*/  ENDCOLLECTIVE ;  /* 0x000000000000791b */ /* 0x003fe20003800000 */
.L_x_5823:
[----:B------:R-:W-:Y:S02]  /*14be0*/  IMAD.MOV.U32 R13, RZ, RZ, R4 ;  /* 0x000000ffff0d7224 */ /* 0x000fe400078e0004 */
[----:B------:R-:W-:Y:S02]  /*14bf0*/  IMAD.MOV.U32 R12, RZ, RZ, 0x1 ;  /* 0x00000001ff0c7424 */ /* 0x000fe400078e00ff */
[----:B------:R-:W-:-:S07]  /*14c00*/  IMAD.MOV.U32 R9, RZ, RZ, R14 ;  /* 0x000000ffff097224 */ /* 0x000fce00078e000e */
[----:B------:R-:W-:Y:S05]  /*14c10*/  WARPSYNC.COLLECTIVE R15, `(.L_x_5824) ;  /* 0x000000000f087348 */ /* 0x000fea0003c00000 */
[----:B------:R0:W1:Y:S02]  /*14c20*/  SHFL.IDX P6, R14, R13, R12, R11 ;  /* 0x0000000c0d0e7389 */ /* 0x00006400000c000b */
[----:B01----:R-:W-:Y:S01]  /*14c30*/  ENDCOLLECTIVE ;  /* 0x000000000000791b */ /* 0x003fe20003800000 */
.L_x_5824:
[----:B------:R-:W-:Y:S02]  /*14c40*/  IMAD.MOV.U32 R13, RZ, RZ, R0 ;  /* 0x000000ffff0d7224 */ /* 0x000fe400078e0000 */
[----:B------:R-:W-:-:S05]  /*14c50*/  IMAD R5, R6, R5, RZ ;  /* 0x0000000506057224 */ /* 0x000fca00078e02ff */
[----:B------:R-:W-:-:S13]  /*14c60*/  ISETP.GE.AND P2, PT, R17, R5, PT ;  /* 0x000000051100720c */ /* 0x000fda0003f46270 */
[----:B------:R-:W-:Y:S02]  /*14c70*/  @!P2 LEA R9, P1, R20, R9, 0x1 ;  /* 0x000000091409a211 */ /* 0x000fe400078208ff */
[----:B------:R-:W-:Y:S02]  /*14c80*/  @P2 LOP3.LUT R23, R23, 0x2000, RZ, 0xfc, !PT ;  /* 0x0000200017172812 */ /* 0x000fe400078efcff */
[----:B------:R-:W-:Y:S01]  /*14c90*/  @!P2 MOV R2, R9 ;  /* 0x000000090002a202 */ /* 0x000fe20000000f00 */
[----:B------:R-:W-:Y:S01]  /*14ca0*/  @!P2 IMAD.X R3, RZ, RZ, R3, P1 ;  /* 0x000000ffff03a224 */ /* 0x000fe200008e0603 */
[----:B------:R-:W-:-:S04]  /*14cb0*/  LOP3.LUT R23, R23, 0xffffefff, RZ, 0xc0, !PT ;  /* 0xffffefff17177812 */ /* 0x000fc800078ec0ff */
        /* <DEDUP_REMOVED lines=10> */
.L_x_5825:
[----:B------:R-:W-:Y:S01]  /*14d60*/  @P2 LOP3.LUT R23, R23, 0x1000, RZ, 0xfc, !PT ;  /* 0x0000100017172812 */ /* 0x000fe200078efcff */
[----:B------:R-:W-:Y:S01]  /*14d70*/  IMAD.MOV.U32 R13, RZ, RZ, R4 ;  /* 0x000000ffff0d7224 */ /* 0x000fe200078e0004 */
[----:B------:R-:W-:Y:S02]  /*14d80*/  MOV R12, 0x2 ;  /* 0x00000002000c7802 */ /* 0x000fe40000000f00 */
[----:B------:R-:W-:Y:S02]  /*14d90*/  LOP3.LUT R23, R23, 0xfffff7ff, RZ, 0xc0, !PT ;  /* 0xfffff7ff17177812 */ /* 0x000fe400078ec0ff */
[----:B------:R-:W-:-:S07]  /*14da0*/  MOV R6, R14 ;  /* 0x0000000e00067202 */ /* 0x000fce0000000f00 */
[----:B------:R-:W-:Y:S05]  /*14db0*/  WARPSYNC.COLLECTIVE R15, `(.L_x_5826) ;  /* 0x000000000f087348 */ /* 0x000fea0003c00000 */
[----:B------:R0:W1:Y:S02]  /*14dc0*/  SHFL.IDX P6, R14, R13, R12, R11 ;  /* 0x0000000c0d0e7389 */ /* 0x00006400000c000b */
[----:B01----:R-:W-:Y:S01]  /*14dd0*/  ENDCOLLECTIVE ;  /* 0x000000000000791b */ /* 0x003fe20003800000 */
.L_x_5826:
        /* <DEDUP_REMOVED lines=15> */
.L_x_5827:
[----:B------:R-:W-:Y:S01]  /*14ed0*/  @P2 LOP3.LUT R23, R23, 0x800, RZ, 0xfc, !PT ;  /* 0x0000080017172812 */ /* 0x000fe200078efcff */
[----:B------:R-:W-:-:S03]  /*14ee0*/  IMAD.MOV.U32 R13, RZ, RZ, R4 ;  /* 0x000000ffff0d7224 */ /* 0x000fc600078e0004 */
[----:B------:R-:W-:Y:S01]  /*14ef0*/  LOP3.LUT R23, R23, 0xfffffdff, RZ, 0xc0, !PT ;  /* 0xfffffdff17177812 */ /* 0x000fe200078ec0ff */
[----:B------:R-:W-:Y:S02]  /*14f00*/  IMAD.MOV.U32 R12, RZ, RZ, 0x3 ;  /* 0x00000003ff0c7424 */ /* 0x000fe400078e00ff */
[----:B------:R-:W-:-:S07]  /*14f10*/  IMAD.MOV.U32 R10, RZ, RZ, R14 ;  /* 0x000000ffff0a7224 */ /* 0x000fce00078e000e */
[----:B------:R-:W-:Y:S05]  /*14f20*/  WARPSYNC.COLLECTIVE R15, `(.L_x_5828) ;  /* 0x000000000f087348 */ /* 0x000fea0003c00000 */
[----:B------:R0:W1:Y:S02]  /*14f30*/  SHFL.IDX P6, R14, R13, R12, R11 ;  /* 0x0000000c0d0e7389 */ /* 0x00006400000c000b */
[----:B01----:R-:W-:Y:S01]  /*14f40*/  ENDCOLLECTIVE ;  /* 0x000000000000791b */ /* 0x003fe20003800000 */
.L_x_5828:
        /* <DEDUP_REMOVED lines=15> */
.L_x_5829:
[----:B------:R-:W-:-:S04]  /*15040*/  @P2 LOP3.LUT R23, R23, 0x200, RZ, 0xfc, !PT ;  /* 0x0000020017172812 */ /* 0x000fc800078efcff */
[----:B------:R-:W-:Y:S02]  /*15050*/  LOP3.LUT R23, R23, 0xfffffeff, RZ, 0xc0, !PT ;  /* 0xfffffeff17177812 */ /* 0x000fe400078ec0ff */
[----:B------:R-:W-:-:S04]  /*15060*/  MOV R11, R14 ;  /* 0x0000000e000b7202 */ /* 0x000fc80000000f00 */
[----:B------:R-:W-:Y:S01]  /*15070*/  @!P2 LEA R13, P1, R20, R11, 0x1 ;  /* 0x0000000b140da211 */ /* 0x000fe200078208ff */
[----:B------:R-:W-:-:S04]  /*15080*/  IMAD.MOV.U32 R11, RZ, RZ, 0x181f ;  /* 0x0000181fff0b7424 */ /* 0x000fc800078e00ff */
[----:B------:R-:W-:Y:S02]  /*15090*/  @!P2 IMAD.X R12, RZ, RZ, R2, P1 ;  /* 0x000000ffff0ca224 */ /* 0x000fe400008e0602 */
[----:B------:R-:W-:Y:S02]  /*150a0*/  @!P2 IMAD.MOV.U32 R2, RZ, RZ, R13 ;  /* 0x000000ffff02a224 */ /* 0x000fe400078e000d */
[----:B------:R-:W-:Y:S01]  /*150b0*/  @!P2 IMAD.MOV.U32 R3, RZ, RZ, R12 ;  /* 0x000000ffff03a224 */ /* 0x000fe200078e000c */
[----:B------:R-:W-:Y:S01]  /*150c0*/  MOV R12, 0x4 ;  /* 0x00000004000c7802 */ /* 0x000fe20000000f00 */
[----:B------:R-:W-:-:S03]  /*150d0*/  IMAD.MOV.U32 R13, RZ, RZ, R4 ;  /* 0x000000ffff0d7224 */ /* 0x000fc600078e0004 */
[----:B------:R-:W-:Y:S01]  /*150e0*/  @!PT LDS RZ, [RZ] ;  /* 0x00000000fffff984 */ /* 0x000fe20000000800 */
[----:B------:R-:W-:Y:S01]  /*150f0*/  @!PT LDS RZ, [RZ] ;  /* 0x00000000fffff984 */ /* 0x000fe20000000800 */
[----:B------:R-:W-:Y:S01]  /*15100*/  @!PT LDS RZ, [RZ] ;  /* 0x00000000fffff984 */ /* 0x000fe20000000800 */
[----:B------:R0:W-:Y:S04]  /*15110*/  @!P2 LDGSTS.E.BYPASS.LTC128B.128 [R26+0x19c00], desc[UR36][R2.64], !P0 ;  /* 0x19c00000021aafae */ /* 0x0001e8000c101d64 */
[----:B0-----:R-:W-:Y:S05]  /*15120*/  WARPSYNC.COLLECTIVE R15, `(.L_x_5830) ;  /* 0x000000000f087348 */ /* 0x001fea0003c00000 */
[----:B------:R1:W2:Y:S02]  /*15130*/  SHFL.IDX P6, R14, R13, R12, R11 ;  /* 0x0000000c0d0e7389 */ /* 0x0002a400000c000b */
[----:B012---:R-:W-:Y:S01]  /*15140*/  ENDCOLLECTIVE ;  /* 0x000000000000791b */ /* 0x007fe20003800000 */
.L_x_5830:
[----:B------:R-:W-:-:S05]  /*15150*/  VIADD R2, R17, 0x40 ;  /* 0x0000004011027836 */ /* 0x000fca0000000000 */
[----:B------:R-:W-:Y:S01]  /*15160*/  ISETP.GE.AND P2, PT, R2, R5, PT ;  /* 0x000000050200720c */ /* 0x000fe20003f46270 */
[----:B------:R-:W-:Y:S02]  /*15170*/  IMAD.MOV.U32 R13, RZ, RZ, R0 ;  /* 0x000000ffff0d7224 */ /* 0x000fe400078e0000 */
[----:B------:R-:W-:-:S10]  /*15180*/  IMAD.MOV.U32 R2, RZ, RZ, R14 ;  /* 0x000000ffff027224 */ /* 0x000fd400078e000e */
[----:B------:R-:W-:Y:S05]  /*15190*/  WARPSYNC.COLLECTIVE R15, `(.L_x_5831) ;  /* 0x000000000f087348 */ /* 0x000fea0003c00000 */
[----:B------:R0:W1:Y:S02]  /*151a0*/  SHFL.IDX P6, R14, R13, R12, R11 ;  /* 0x0000000c0d0e7389 */ /* 0x00006400000c000b */
[----:B01----:R-:W-:Y:S01]  /*151b0*/  ENDCOLLECTIVE ;  /* 0x000000000000791b */ /* 0x003fe20003800000 */
.L_x_5831:
[----:B------:R-:W-:-:S04]  /*151c0*/  @P2 LOP3.LUT R23, R23, 0x100, RZ, 0xfc, !PT ;  /* 0x0000010017172812 */ /* 0x000fc800078efcff */
[----:B------:R-:W-:Y:S01]  /*151d0*/  LOP3.LUT R23, R23, 0xffffff7f, RZ, 0xc0, !PT ;  /* 0xffffff7f17177812 */ /* 0x000fe200078ec0ff */
[----:B------:R-:W-:Y:S02]  /*151e0*/  IMAD.MOV.U32 R13, RZ, RZ, R4 ;  /* 0x000000ffff0d7224 */ /* 0x000fe400078e0004 */
[----:B------:R-:W-:Y:S02]  /*151f0*/  IMAD.MOV.U32 R12, RZ, RZ, 0x5 ;  /* 0x00000005ff0c7424 */ /* 0x000fe400078e00ff */
[----:B------:R-:W-:-:S05]  /*15200*/  IMAD.MOV.U32 R11, RZ, RZ, R14 ;  /* 0x000000ffff0b7224 */ /* 0x000fca00078e000e */
[----:B------:R-:W-:-:S05]  /*15210*/  @!P2 LEA R14, P1, R20, R11, 0x1 ;  /* 0x0000000b140ea211 */ /* 0x000fca00078208ff */
[----:B------:R-:W-:Y:S01]  /*15220*/  @!P2 IMAD.X R11, RZ, RZ, R2, P1 ;  /* 0x000000ffff0ba224 */ /* 0x000fe200008e0602 */
[----:B------:R-:W-:-:S03]  /*15230*/  @!P2 MOV R2, R14 ;  /* 0x0000000e0002a202 */ /* 0x000fc60000000f00 */
[----:B------:R-:W-:Y:S02]  /*15240*/  @!P2 IMAD.MOV.U32 R3, RZ, RZ, R11 ;  /* 0x000000ffff03a224 */ /* 0x000fe400078e000b */
[----:B------:R-:W-:-:S03]  /*15250*/  IMAD.MOV.U32 R11, RZ, RZ, 0x181f ;  /* 0x0000181fff0b7424 */ /* 0x000fc600078e00ff */
[----:B------:R-:W-:Y:S01]  /*15260*/  @!PT LDS RZ, [RZ] ;  /* 0x00000000fffff984 */ /* 0x000fe20000000800 */
[----:B------:R-:W-:Y:S01]  /*15270*/  @!PT LDS RZ, [RZ] ;  /* 0x00000000fffff984 */ /* 0x000fe20000000800 */
[----:B------:R-:W-:Y:S01]  /*15280*/  @!PT LDS RZ, [RZ] ;  /* 0x00000000fffff984 */ /* 0x000fe20000000800 */
[----:B------:R0:W-:Y:S04]  /*15290*/  @!P2 LDGSTS.E.BYPASS.LTC128B.128 [R26+0x1a400], desc[UR36][R2.64], !P0 ;  /* 0x1a400000021aafae */ /* 0x0001e8000c101d64 */
[----:B0-----:R-:W-:Y:S05]  /*152a0*/  WARPSYNC.COLLECTIVE R15, `(.L_x_5832) ;  /* 0x000000000f087348 */ /* 0x001fea0003c00000 */
[----:B------:R1:W2:Y:S02]  /*152b0*/  SHFL.IDX P6, R14, R13, R12, R11 ;  /* 0x0000000c0d0e7389 */ /* 0x0002a400000c000b */
[----:B012---:R-:W-:Y:S01]  /*152c0*/  ENDCOLLECTIVE ;  /* 0x000000000000791b */ /* 0x007fe20003800000 */
.L_x_5832:
[----:B------:R-:W-:-:S05]  /*152d0*/  VIADD R2, R17, 0x50 ;  /* 0x0000005011027836 */ /* 0x000fca0000000000 */
[----:B------:R-:W-:Y:S01]  /*152e0*/  ISETP.GE.AND P2, PT, R2, R5, PT ;  /* 0x000000050200720c */ /* 0x000fe20003f46270 */
[----:B------:R-:W-:Y:S01]  /*152f0*/  IMAD.MOV.U32 R13, RZ, RZ, R0 ;  /* 0x000000ffff0d7224 */ /* 0x000fe200078e0000 */
[----:B------:R-:W-:-:S11]  /*15300*/  MOV R7, R14 ;  /* 0x0000000e00077202 */ /* 0x000fd60000000f00 */
[----:B------:R-:W-:Y:S05]  /*15310*/  WARPSYNC.COLLECTIVE R15, `(.L_x_5833) ;  /* 0x000000000f087348 */ /* 0x000fea0003c00000 */
[----:B------:R0:W1:Y:S02]  /*15320*/  SHFL.IDX P6, R14, R13, R12, R11 ;  /* 0x0000000c0d0e7389 */ /* 0x00006400000c000b */
[----:B01----:R-:W-:Y:S01]  /*15330*/  ENDCOLLECTIVE ;  /* 0x000000000000791b */ /* 0x003fe20003800000 */
.L_x_5833:
[----:B------:R-:W-:-:S04]  /*15340*/  @P2 LOP3.LUT R23, R23, 0x80, RZ, 0xfc, !PT ;  /* 0x0000008017172812 */ /* 0x000fc800078efcff */
[----:B------:R-:W-:Y:S02]  /*15350*/  LOP3.LUT R23, R23, 0xffffffbf, RZ, 0xc0, !PT ;  /* 0xffffffbf17177812 */ /* 0x000fe400078ec0ff */
[----:B------:R-:W-:Y:S01]  /*15360*/  MOV R13, R4 ;  /* 0x00000004000d7202 */ /* 0x000fe20000000f00 */
[----:B------:R-:W-:Y:S02]  /*15370*/  IMAD.MOV.U32 R12, RZ, RZ, 0x6 ;  /* 0x00000006ff0c7424 */ /* 0x000fe400078e00ff */
[----:B------:R-:W-:-:S07]  /*15380*/  IMAD.MOV.U32 R8, RZ, RZ, R14 ;  /* 0x000000ffff087224 */ /* 0x000fce00078e000e */
[----:B------:R-:W-:Y:S05]  /*15390*/  WARPSYNC.COLLECTIVE R15, `(.L_x_5834) ;  /* 0x000000000f087348 */ /* 0x000fea0003c00000 */
[----:B------:R0:W1:Y:S02]  /*153a0*/  SHFL.IDX P6, R14, R13, R12, R11 ;  /* 0x0000000c0d0e7389 */ /* 0x00006400000c000b */
[----:B01----:R-:W-:Y:S01]  /*153b0*/  ENDCOLLECTIVE ;  /* 0x000000000000791b */ /* 0x003fe20003800000 */
.L_x_5834:
        /* <DEDUP_REMOVED lines=10> */
[----:B------:R-:W-:Y:S01]  /*15460*/  ISETP.GE.AND P2, PT, R8, R5, PT ;  /* 0x000000050800720c */ /* 0x000fe20003f46270 */
[----:B0-----:R-:W-:-:S12]  /*15470*/  IMAD.MOV.U32 R2, RZ, RZ, R14 ;  /* 0x000000ffff027224 */ /* 0x001fd800078e000e */
[----:B------:R-:W-:Y:S05]  /*15480*/  WARPSYNC.COLLECTIVE R15, `(.L_x_5835) ;  /* 0x000000000f087348 */ /* 0x000fea0003c00000 */
[----:B------:R0:W1:Y:S02]  /*15490*/  SHFL.IDX P6, R14, R13, R12, R11 ;  /* 0x0000000c0d0e7389 */ /* 0x00006400000c000b */
[----:B01----:R-:W-:Y:S01]  /*154a0*/  ENDCOLLECTIVE ;  /* 0x000000000000791b */ /* 0x003fe20003800000 */
.L_x_5835:
[----:B------:R-:W-:Y:S01]  /*154b0*/  @P2 LOP3.LUT R23, R23, 0x40, RZ, 0xfc, !PT ;  /* 0x0000004017172812 */ /* 0x000fe200078efcff */
[----:B------:R-:W-:Y:S02]  /*154c0*/  IMAD.MOV.U32 R13, RZ, RZ, R4 ;  /* 0x000000ffff0d7224 */ /* 0x000fe400078e0004 */
[----:B------:R-:W-:Y:S02]  /*154d0*/  IMAD.MOV.U32 R12, RZ, RZ, 0x7 ;  /* 0x00000007ff0c7424 */ /* 0x000fe400078e00ff */
[----:B------:R-:W-:-:S07]  /*154e0*/  IMAD.MOV.U32 R6, RZ, RZ, R14 ;  /* 0x000000ffff067224 */ /* 0x000fce00078e000e */
[----:B------:R-:W-:Y:S05]  /*154f0*/  WARPSYNC.COLLECTIVE R15, `(.L_x_5836) ;  /* 0x000000000f087348 */ /* 0x000fea0003c00000 */
[----:B------:R0:W1:Y:S02]  /*15500*/  SHFL.IDX P6, R14, R13, R12, R11 ;  /* 0x0000000c0d0e7389 */ /* 0x00006400000c000b */
[----:B01----:R-:W-:Y:S01]  /*15510*/  ENDCOLLECTIVE ;  /* 0x000000000000791b */ /* 0x003fe20003800000 */
.L_x_5836:
        /* <DEDUP_REMOVED lines=13> */
.L_x_5837:
[----:B------:R-:W-:Y:S01]  /*155f0*/  IMAD.MOV.U32 R0, RZ, RZ, R14 ;  /* 0x000000ffff007224 */ /* 0x000fe200078e000e */
[----:B------:R-:W-:Y:S06]  /*15600*/  BRA `(.L_x_5838) ;  /* 0xffffffb000cc7947 */ /* 0x000fec000383ffff */
.L_x_5746:
        /* <DEDUP_REMOVED lines=8> */
.L_x_5840:
[----:B------:R-:W-:Y:S05]  /*15690*/  BSYNC B0 ;  /* 0x0000000000007941 */ /* 0x000fea0003800000 */
.L_x_5839:
        /* <DEDUP_REMOVED lines=9> */
.L_x_5841:
[----:B------:R-:W-:Y:S02]  /*15730*/  IMAD.MOV.U32 R13, RZ, RZ, R4 ;  /* 0x000000ffff0d7224 */ /* 0x000fe400078e0004 */
[----:B------:R-:W-:Y:S01]  /*15740*/  IMAD.MOV.U32 R12, RZ, RZ, 0x1 ;  /* 0x00000001ff0c7424 */ /* 0x000fe200078e00ff */
[----:B------:R-:W-:-:S13]  /*15750*/  @!P5 LEA R5, P0, R8, R14, 0x1 ;  /* 0x0000000e0805d211 */ /* 0x000fda00078008ff */
[----:B------:R-:W-:Y:S05]  /*15760*/  WARPSYNC.COLLECTIVE R15, `(.L_x_5842) ;  /* 0x000000000f087348 */ /* 0x000fea0003c00000 */
[----:B------:R0:W1:Y:S02]  /*15770*/  SHFL.IDX P6, R14, R13, R12, R11 ;  /* 0x0000000c0d0e7389 */ /* 0x00006400000c000b */
[----:B01----:R-:W-:Y:S01]  /*15780*/  ENDCOLLECTIVE ;  /* 0x000000000000791b */ /* 0x003fe20003800000 */
.L_x_5842:
[----:B------:R-:W-:Y:S01]  /*15790*/  @!P5 IMAD.X R3, RZ, RZ, R2, P0 ;  /* 0x000000ffff03d224 */ /* 0x000fe200000e0602 */
[----:B------:R-:W-:-:S05]  /*157a0*/  @!P5 MOV R2, R5 ;  /* 0x000000050002d202 */ /* 0x000fca0000000f00 */
        /* <DEDUP_REMOVED lines=13> */
.L_x_5843:
[----:B------:R-:W-:Y:S02]  /*15880*/  IMAD.MOV.U32 R13, RZ, RZ, R4 ;  /* 0x000000ffff0d7224 */ /* 0x000fe400078e0004 */
[----:B------:R-:W-:Y:S01]  /*15890*/  IMAD.MOV.U32 R12, RZ, RZ, 0x2 ;  /* 0x00000002ff0c7424 */ /* 0x000fe200078e00ff */
[----:B------:R-:W-:-:S13]  /*158a0*/  LOP3.LUT P6, RZ, R23, 0x1000, RZ, 0xc0, !PT ;  /* 0x0000100017ff7812 */ /* 0x000fda00078cc0ff */
[----:B------:R-:W-:-:S04]  /*158b0*/  @!P6 LEA R6, P0, R8, R14, 0x1 ;  /* 0x0000000e0806e211 */ /* 0x000fc800078008ff */
[----:B------:R-:W-:Y:S01]  /*158c0*/  @!P6 MOV R2, R6 ;  /* 0x000000060002e202 */ /* 0x000fe20000000f00 */
[----:B------:R-:W-:-:S04]  /*158d0*/  @!P6 IMAD.X R7, RZ, RZ, R5, P0 ;  /* 0x000000ffff07e224 */ /* 0x000fc800000e0605 */
        /* <DEDUP_REMOVED lines=11> */
.L_x_5844:
[----:B------:R-:W-:Y:S02]  /*15990*/  IMAD.MOV.U32 R13, RZ, RZ, R0 ;  /* 0x000000ffff0d7224 */ /* 0x000fe400078e0000 */
[----:B------:R-:W-:-:S07]  /*159a0*/  IMAD.MOV.U32 R5, RZ, RZ, R14 ;  /* 0x000000ffff057224 */ /* 0x000fce00078e000e */
[----:B------:R-:W-:Y:S05]  /*159b0*/  WARPSYNC.COLLECTIVE R15, `(.L_x_5845) ;  /* 0x000000000f087348 */ /* 0x000fea0003c00000 */
[----:B------:R0:W1:Y:S02]  /*159c0*/  SHFL.IDX P6, R14, R13, R12, R11 ;  /* 0x0000000c0d0e7389 */ /* 0x00006400000c000b */
[----:B01----:R-:W-:Y:S01]  /*159d0*/  ENDCOLLECTIVE ;  /* 0x000000000000791b */ /* 0x003fe20003800000 */
.L_x_5845:
[----:B------:R-:W-:Y:S02]  /*159e0*/  IMAD.MOV.U32 R13, RZ, RZ, R4 ;  /* 0x000000ffff0d7224 */ /* 0x000fe400078e0004 */
[----:B------:R-:W-:Y:S01]  /*159f0*/  IMAD.MOV.U32 R12, RZ, RZ, 0x3 ;  /* 0x00000003ff0c7424 */ /* 0x000fe200078e00ff */
[----:B------:R-:W-:-:S13]  /*15a00*/  @!P5 LEA R6, P0, R8, R14, 0x1 ;  /* 0x0000000e0806d211 */ /* 0x000fda00078008ff */
[----:B------:R-:W-:Y:S05]  /*15a10*/  WARPSYNC.COLLECTIVE R15, `(.L_x_5846) ;  /* 0x000000000f087348 */ /* 0x000fea0003c00000 */
[----:B------:R0:W1:Y:S02]  /*15a20*/  SHFL.IDX P6, R14, R13, R12, R11 ;  /* 0x0000000c0d0e7389 */ /* 0x00006400000c000b */
[----:B01----:R-:W-:Y:S01]  /*15a30*/  ENDCOLLECTIVE ;  /* 0x000000000000791b */ /* 0x003fe20003800000 */
.L_x_5846:
[----:B------:R-:W-:Y:S01]  /*15a40*/  @!P5 IADD3.X R7, RZ, R5, RZ, P0, !PT ;  /* 0x00000005ff07d210 */ /* 0x000fe200007fe4ff */
[----:B------:R-:W-:-:S04]  /*15a50*/  @!P5 IMAD.MOV.U32 R2, RZ, RZ, R6 ;  /* 0x000000ffff02d224 */ /* 0x000fc800078e0006 */
[----:B------:R-:W-:-:S05]  /*15a60*/  @!P5 IMAD.MOV.U32 R3, RZ, RZ, R7 ;  /* 0x000000ffff03d224 */ /* 0x000fca00078e0007 */
[----:B------:R-:W-:Y:S01]  /*15a70*/  @!PT LDS RZ, [RZ] ;  /* 0x00000000fffff984 */ /* 0x000fe20000000800 */
[----:B------:R-:W-:Y:S01]  /*15a80*/  @!PT LDS RZ, [RZ] ;  /* 0x00000000fffff984 */ /* 0x000fe20000000800 */
[----:B------:R-:W-:Y:S01]  /*15a90*/  @!PT LDS RZ, [RZ] ;  /* 0x00000000fffff984 */ /* 0x000fe20000000800 */
[----:B------:R0:W-:Y:S01]  /*15aa0*/  @!P5 LDGSTS.E.BYPASS.LTC128B.128 [R26+0x23400], desc[UR36][R2.64], !P4 ;  /* 0x23400000021adfae */ /* 0x0001e2000e101d64 */
[----:B------:R-:W-:-:S03]  /*15ab0*/  MOV R13, R0 ;  /* 0x00000000000d7202 */ /* 0x000fc60000000f00 */
        /* <DEDUP_REMOVED lines=8> */
.L_x_5847:
        /* <DEDUP_REMOVED lines=17> */
.L_x_5848:
[----:B------:R-:W-:Y:S01]  /*15c50*/  IMAD.MOV.U32 R13, RZ, RZ, R0 ;  /* 0x000000ffff0d7224 */ /* 0x000fe200078e0000 */
[----:B------:R-:W-:-:S07]  /*15c60*/  MOV R5, R14 ;  /* 0x0000000e00057202 */ /* 0x000fce0000000f00 */
[----:B------:R-:W-:Y:S05]  /*15c70*/  WARPSYNC.COLLECTIVE R15, `(.L_x_5849) ;  /* 0x000000000f087348 */ /* 0x000fea0003c00000 */
[----:B------:R0:W1:Y:S02]  /*15c80*/  SHFL.IDX P6, R14, R13, R12, R11 ;  /* 0x0000000c0d0e7389 */ /* 0x00006400000c000b */
[----:B01----:R-:W-:Y:S01]  /*15c90*/  ENDCOLLECTIVE ;  /* 0x000000000000791b */ /* 0x003fe20003800000 */
.L_x_5849:
[----:B------:R-:W-:Y:S01]  /*15ca0*/  IMAD.MOV.U32 R13, RZ, RZ, R4 ;  /* 0x000000ffff0d7224 */ /* 0x000fe200078e0004 */
[----:B------:R-:W-:Y:S02]  /*15cb0*/  MOV R12, 0x5 ;  /* 0x00000005000c7802 */ /* 0x000fe40000000f00 */
[----:B------:R-:W-:-:S13]  /*15cc0*/  @!P5 LEA R6, P0, R8, R14, 0x1 ;  /* 0x0000000e0806d211 */ /* 0x000fda00078008ff */
[----:B------:R-:W-:Y:S05]  /*15cd0*/  WARPSYNC.COLLECTIVE R15, `(.L_x_5850) ;  /* 0x000000000f087348 */ /* 0x000fea0003c00000 */
[----:B------:R0:W1:Y:S02]  /*15ce0*/  SHFL.IDX P6, R14, R13, R12, R11 ;  /* 0x0000000c0d0e7389 */ /* 0x00006400000c000b */
[----:B01----:R-:W-:Y:S01]  /*15cf0*/  ENDCOLLECTIVE ;  /* 0x000000000000791b */ /* 0x003fe20003800000 */
.L_x_5850:
[----:B------:R-:W-:Y:S02]  /*15d00*/  @!P5 IMAD.X R7, RZ, RZ, R5, P0 ;  /* 0x000000ffff07d224 */ /* 0x000fe400000e0605 */
[----:B------:R-:W-:Y:S02]  /*15d10*/  @!P5 IMAD.MOV.U32 R2, RZ, RZ, R6 ;  /* 0x000000ffff02d224 */ /* 0x000fe400078e0006 */
[----:B------:R-:W-:-:S05]  /*15d20*/  @!P5 IMAD.MOV.U32 R3, RZ, RZ, R7 ;  /* 0x000000ffff03d224 */ /* 0x000fca00078e0007 */
        /* <DEDUP_REMOVED lines=13> */
.L_x_5851:
        /* <DEDUP_REMOVED lines=17> */
.L_x_5852:
[----:B------:R-:W-:Y:S02]  /*15f10*/  IMAD.MOV.U32 R13, RZ, RZ, R0 ;  /* 0x000000ffff0d7224 */ /* 0x000fe400078e0000 */
[----:B------:R-:W-:-:S07]  /*15f20*/  IMAD.MOV.U32 R5, RZ, RZ, R14 ;  /* 0x000000ffff057224 */ /* 0x000fce00078e000e */
[----:B------:R-:W-:Y:S05]  /*15f30*/  WARPSYNC.COLLECTIVE R15, `(.L_x_5853) ;  /* 0x000000000f087348 */ /* 0x000fea0003c00000 */
[----:B------:R0:W1:Y:S02]  /*15f40*/  SHFL.IDX P6, R14, R13, R12, R11 ;  /* 0x0000000c0d0e7389 */ /* 0x00006400000c000b */
[----:B01----:R-:W-:Y:S01]  /*15f50*/  ENDCOLLECTIVE ;  /* 0x000000000000791b */ /* 0x003fe20003800000 */
.L_x_5853:
[----:B------:R-:W-:Y:S02]  /*15f60*/  IMAD.MOV.U32 R13, RZ, RZ, R4 ;  /* 0x000000ffff0d7224 */ /* 0x000fe400078e0004 */
[----:B------:R-:W-:Y:S01]  /*15f70*/  IMAD.MOV.U32 R12, RZ, RZ, 0x7 ;  /* 0x00000007ff0c7424 */ /* 0x000fe200078e00ff */
[----:B------:R-:W-:-:S13]  /*15f80*/  @!P5 LEA R6, P0, R8, R14, 0x1 ;  /* 0x0000000e0806d211 */ /* 0x000fda00078008ff */
[----:B------:R-:W-:Y:S05]  /*15f90*/  WARPSYNC.COLLECTIVE R15, `(.L_x_5854) ;  /* 0x000000000f087348 */ /* 0x000fea0003c00000 */
[----:B------:R0:W1:Y:S02]  /*15fa0*/  SHFL.IDX P6, R14, R13, R12, R11 ;  /* 0x0000000c0d0e7389 */ /* 0x00006400000c000b */
[----:B01----:R-:W-:Y:S01]  /*15fb0*/  ENDCOLLECTIVE ;  /* 0x000000000000791b */ /* 0x003fe20003800000 */
.L_x_5854:
[----:B------:R-:W-:Y:S02]  /*15fc0*/  @!P5 IMAD.X R7, RZ, RZ, R5, P0 ;  /* 0x000000ffff07d224 */ /* 0x000fe400000e0605 */
[----:B------:R-:W-:-:S03]  /*15fd0*/  @!P5 IMAD.MOV.U32 R2, RZ, RZ, R6 ;  /* 0x000000ffff02d224 */ /* 0x000fc600078e0006 */
[----:B------:R-:W-:-:S05]  /*15fe0*/  @!P5 MOV R3, R7 ;  /* 0x000000070003d202 */ /* 0x000fca0000000f00 */
        /* <DEDUP_REMOVED lines=12> */
.L_x_5855:
[----:B------:R-:W-:Y:S05]  /*160b0*/  BRA `(.L_x_5856) ;  /* 0xffffffb400087947 */ /* 0x000fea000383ffff */
.L_x_5751:
[----:B0-----:R0:W2:Y:S02]  /*160c0*/  SYNCS.PHASECHK.TRANS64.TRYWAIT P0, [R22+URZ+0x32420], R3 ;  /* 0x03242003160075a7 */ /* 0x0010a4000800017f */
[----:B--2---:R-:W-:Y:S05]  /*160d0*/  @!P0 NANOSLEEP.SYNCS 0x989680 ;  /* 0x009896800000895d */ /* 0x004fea0003900000 */
[----:B------:R-:W2:Y:S02]  /*160e0*/  @!P0 SYNCS.PHASECHK.TRANS64 P0, [R22+URZ+0x32420], R3 ;  /* 0x03242003160085a7 */ /* 0x000ea4000800007f */
[----:B--2---:R-:W-:Y:S05]  /*160f0*/  @!P0 BRA `(.L_x_5751) ;  /* 0xfffffffc00f08947 */ /* 0x004fea000383ffff */
[----:B------:R-:W-:Y:S05]  /*16100*/  BRA `(.L_x_5857) ;  /* 0xffffffb400787947 */ /* 0x000fea000383ffff */
.L_x_5754:
[----:B--2---:R2:W3:Y:S02]  /*16110*/  SYNCS.PHASECHK.TRANS64.TRYWAIT P0, [R25+URZ+0x32460], R0 ;  /* 0x03246000190075a7 */ /* 0x0044e4000800017f */
[----:B---3--:R-:W-:Y:S05]  /*16120*/  @!P0 NANOSLEEP.SYNCS 0x989680 ;  /* 0x009896800000895d */ /* 0x008fea0003900000 */
[----:B------:R-:W3:Y:S02]  /*16130*/  @!P0 SYNCS.PHASECHK.TRANS64 P0, [R25+URZ+0x32460], R0 ;  /* 0x03246000190085a7 */ /* 0x000ee4000800007f */
[----:B---3--:R-:W-:Y:S05]  /*16140*/  @!P0 BRA `(.L_x_5754) ;  /* 0xfffffffc00f08947 */ /* 0x008fea000383ffff */
[----:B------:R-:W-:Y:S05]  /*16150*/  BRA `(.L_x_5858) ;  /* 0xffffffb400847947 */ /* 0x000fea000383ffff */
.L_x_5755:
        /* <DEDUP_REMOVED lines=8> */
.L_x_5860:
[----:B------:R-:W-:Y:S05]  /*161e0*/  BSYNC B0 ;  /* 0x0000000000007941 */ /* 0x000fea0003800000 */
.L_x_5859:
[----:B------:R-:W0:Y:S01]  /*161f0*/  S2R R8, SR_TID.X ;  /* 0x0000000000087919 */ /* 0x000e220000002100 */
[----:B------:R-:W-:Y:S01]  /*16200*/  IMAD.MOV.U32 R13, RZ, RZ, R5 ;  /* 0x000000ffff0d7224 */ /* 0x000fe200078e0005 */
[----:B------:R-:W-:Y:S01]  /*16210*/  MOV R11, 0x181f ;  /* 0x0000181f000b7802 */ /* 0x000fe20000000f00 */
[----:B------:R-:W-:Y:S01]  /*16220*/  IMAD.MOV.U32 R12, RZ, RZ, RZ ;  /* 0x000000ffff0c7224 */ /* 0x000fe200078e00ff */
        /* <DEDUP_REMOVED lines=8> */
.L_x_5861:
[----:B------:R-:W-:Y:S02]  /*162b0*/  ISETP.LT.OR P3, PT, R31, 0x1, !P1 ;  /* 0x000000011f00780c */ /* 0x000fe40004f61670 */
        /* <DEDUP_REMOVED lines=9> */
.L_x_5862:
        /* <DEDUP_REMOVED lines=17> */
.L_x_5863:
[----:B------:R-:W-:Y:S01]  /*16460*/  IMAD.MOV.U32 R13, RZ, RZ, R6 ;  /* 0x000000ffff0d7224 */ /* 0x000fe200078e0006 */
[----:B------:R-:W-:Y:S02]  /*16470*/  MOV R12, 0x2 ;  /* 0x00000002000c7802 */ /* 0x000fe40000000f00 */
[----:B------:R-:W-:-:S13]  /*16480*/  IADD3 R2, P3, R14, R0, RZ ;  /* 0x000000000e027210 */ /* 0x000fda0007f7e0ff */
[----:B------:R-:W-:Y:S05]  /*16490*/  WARPSYNC.COLLECTIVE R15, `(.L_x_5864) ;  /* 0x000000000f087348 */ /* 0x000fea0003c00000 */
[----:B------:R0:W1:Y:S02]  /*164a0*/  SHFL.IDX P6, R14, R13, R12, R11 ;  /* 0x0000000c0d0e7389 */ /* 0x00006400000c000b */
[----:B01----:R-:W-:Y:S01]  /*164b0*/  ENDCOLLECTIVE ;  /* 0x000000000000791b */ /* 0x003fe20003800000 */
.L_x_5864:
        /* <DEDUP_REMOVED lines=17> */
.L_x_5865:
[----:B------:R-:W-:Y:S02]  /*165d0*/  IMAD.MOV.U32 R13, RZ, RZ, R6 ;  /* 0x000000ffff0d7224 */ /* 0x000fe400078e0006 */
[----:B------:R-:W-:Y:S01]  /*165e0*/  IMAD.MOV.U32 R12, RZ, RZ, 0x3 ;  /* 0x00000003ff0c7424 */ /* 0x000fe200078e00ff */
[----:B------:R-:W-:-:S13]  /*165f0*/  IADD3 R2, P3, R14, R0, RZ ;  /* 0x000000000e027210 */ /* 0x000fda0007f7e0ff */
[----:B------:R-:W-:Y:S05]  /*16600*/  WARPSYNC.COLLECTIVE R15, `(.L_x_5866) ;  /* 0x000000000f087348 */ /* 0x000fea0003c00000 */
[----:B------:R0:W1:Y:S02]  /*16610*/  SHFL.IDX P6, R14, R13, R12, R11 ;  /* 0x0000000c0d0e7389 */ /* 0x00006400000c000b */
[----:B01----:R-:W-:Y:S01]  /*16620*/  ENDCOLLECTIVE ;  /* 0x000000000000791b */ /* 0x003fe20003800000 */
.L_x_5866:
        /* <DEDUP_REMOVED lines=17> */
.L_x_5867:
[----:B------:R-:W-:Y:S02]  /*16740*/  IMAD.MOV.U32 R13, RZ, RZ, R6 ;  /* 0x000000ffff0d7224 */ /* 0x000fe400078e0006 */
[----:B------:R-:W-:Y:S01]  /*16750*/  IMAD.MOV.U32 R12, RZ, RZ, 0x4 ;  /* 0x00000004ff0c7424 */ /* 0x000fe200078e00ff */
[----:B------:R-:W-:-:S13]  /*16760*/  IADD3 R2, P3, R14, R0, RZ ;  /* 0x000000000e027210 */ /* 0x000fda0007f7e0ff */
[----:B------:R-:W-:Y:S05]  /*16770*/  WARPSYNC.COLLECTIVE R15, `(.L_x_5868) ;  /* 0x000000000f087348 */ /* 0x000fea0003c00000 */
[----:B------:R0:W1:Y:S02]  /*16780*/  SHFL.IDX P6, R14, R13, R12, R11 ;  /* 0x0000000c0d0e7389 */ /* 0x00006400000c000b */
[----:B01----:R-:W-:Y:S01]  /*16790*/  ENDCOLLECTIVE ;  /* 0x000000000000791b */ /* 0x003fe20003800000 */
.L_x_5868:
        /* <DEDUP_REMOVED lines=17> */
.L_x_5869:
[----:B------:R-:W-:Y:S02]  /*168b0*/  IMAD.MOV.U32 R13, RZ, RZ, R6 ;  /* 0x000000ffff0d7224 */ /* 0x000fe400078e0006 */
[----:B------:R-:W-:Y:S01]  /*168c0*/  IMAD.MOV.U32 R12, RZ, RZ, 0x5 ;  /* 0x00000005ff0c7424 */ /* 0x000fe200078e00ff */
[----:B------:R-:W-:-:S13]  /*168d0*/  IADD3 R2, P3, R14, R0, RZ ;  /* 0x000000000e027210 */ /* 0x000fda0007f7e0ff */
[----:B------:R-:W-:Y:S05]  /*168e0*/  WARPSYNC.COLLECTIVE R15, `(.L_x_5870) ;  /* 0x000000000f087348 */ /* 0x000fea0003c00000 */
[----:B------:R0:W1:Y:S02]  /*168f0*/  SHFL.IDX P6, R14, R13, R12, R11 ;  /* 0x0000000c0d0e7389 */ /* 0x00006400000c000b */
[----:B01----:R-:W-:Y:S01]  /*16900*/  ENDCOLLECTIVE ;  /* 0x000000000000791b */ /* 0x003fe20003800000 */
.L_x_5870:
        /* <DEDUP_REMOVED lines=12> */
.L_x_5871:
        /* <DEDUP_REMOVED lines=9> */
.L_x_5762:
[----:B0-----:R0:W2:Y:S02]  /*16a60*/  SYNCS.PHASECHK.TRANS64.TRYWAIT P0, [R10+URZ+0x32440], R20 ;  /* 0x032440140a0075a7 */ /* 0x0010a4000800017f */
[----:B--2---:R-:W-:Y:S05]  /*16a70*/  @!P0 NANOSLEEP.SYNCS 0x989680 ;  /* 0x009896800000895d */ /* 0x004fea0003900000 */
[----:B------:R-:W2:Y:S02]  /*16a80*/  @!P0 SYNCS.PHASECHK.TRANS64 P0, [R10+URZ+0x32440], R20 ;  /* 0x032440140a0085a7 */ /* 0x000ea4000800007f */
[----:B--2---:R-:W-:Y:S05]  /*16a90*/  @!P0 BRA `(.L_x_5762) ;  /* 0xfffffffc00f08947 */ /* 0x004fea000383ffff */
[----:B------:R-:W-:Y:S05]  /*16aa0*/  BRA `(.L_x_5873) ;  /* 0xffffffb8000c7947 */ /* 0x000fea000383ffff */
.L_x_5763:
[----:B------:R-:W-:Y:S01]  /*16ab0*/  BSSY B1, `(.L_x_5874) ;  /* 0x0000008000017945 */ /* 0x000fe20003800000 */
[----:B------:R-:W-:Y:S01]  /*16ac0*/  MOV R13, R8 ;  /* 0x00000008000d7202 */ /* 0x000fe20000000f00 */
[----:B------:R-:W-:Y:S02]  /*16ad0*/  IMAD.MOV.U32 R12, RZ, RZ, RZ ;  /* 0x000000ffff0c7224 */ /* 0x000fe400078e00ff */
[----:B------:R-:W-:Y:S02]  /*16ae0*/  IMAD.MOV.U32 R11, RZ, RZ, 0x181f ;  /* 0x0000181fff0b7424 */ /* 0x000fe400078e00ff */
[----:B------:R-:W-:-:S07]  /*16af0*/  IMAD.MOV.U32 R15, RZ, RZ, -0x1 ;  /* 0xffffffffff0f7424 */ /* 0x000fce00078e00ff */
[----:B01----:R-:W-:Y:S05]  /*16b00*/  WARPSYNC.COLLECTIVE R15, `(.L_x_5875) ;  /* 0x000000000f087348 */ /* 0x003fea0003c00000 */
[----:B------:R2:W3:Y:S02]  /*16b10*/  SHFL.IDX P6, R14, R13, R12, R11 ;  /* 0x0000000c0d0e7389 */ /* 0x0004e400000c000b */
[----:B0123--:R-:W-:Y:S01]  /*16b20*/  ENDCOLLECTIVE ;  /* 0x000000000000791b */ /* 0x00ffe20003800000 */
.L_x_5875:
[----:B------:R-:W-:Y:S05]  /*16b30*/  BSYNC B1 ;  /* 0x0000000000017941 */ /* 0x000fea0003800000 */
.L_x_5874:
[----:B------:R-:W-:Y:S01]  /*16b40*/  IMAD.MOV.U32 R13, RZ, RZ, R6 ;  /* 0x000000ffff0d7224 */ /* 0x000fe200078e0006 */
[----:B------:R-:W-:Y:S01]  /*16b50*/  MOV R12, RZ ;  /* 0x000000ff000c7202 */ /* 0x000fe20000000f00 */
[----:B------:R-:W-:Y:S02]  /*16b60*/  IMAD.MOV.U32 R11, RZ, RZ, 0x181f ;  /* 0x0000181fff0b7424 */ /* 0x000fe400078e00ff */
[----:B------:R-:W-:Y:S02]  /*16b70*/  IMAD.MOV.U32 R15, RZ, RZ, -0x1 ;  /* 0xffffffffff0f7424 */ /* 0x000fe400078e00ff */
[----:B------:R-:W-:Y:S02]  /*16b80*/  IMAD.MOV.U32 R3, RZ, RZ, R14 ;  /* 0x000000ffff037224 */ /* 0x000fe400078e000e */
[----:B------:R-:W-:-:S07]  /*16b90*/  IMAD R7, R7, 0x2, R22 ;  /* 0x0000000207077824 */ /* 0x000fce00078e0216 */
[----:B------:R-:W-:Y:S05]  /*16ba0*/  WARPSYNC.COLLECTIVE R15, `(.L_x_5876) ;  /* 0x000000000f087348 */ /* 0x000fea0003c00000 */
[----:B------:R0:W1:Y:S02]  /*16bb0*/  SHFL.IDX P6, R14, R13, R12, R11 ;  /* 0x0000000c0d0e7389 */ /* 0x00006400000c000b */
[----:B01----:R-:W-:Y:S01]  /*16bc0*/  ENDCOLLECTIVE ;  /* 0x000000000000791b */ /* 0x003fe20003800000 */
.L_x_5876:
[----:B------:R-:W-:Y:S01]  /*16bd0*/  MOV R13, R8 ;  /* 0x00000008000d7202 */ /* 0x000fe20000000f00 */
[----:B------:R-:W-:Y:S02]  /*16be0*/  IMAD.MOV.U32 R12, RZ, RZ, 0x1 ;  /* 0x00000001ff0c7424 */ /* 0x000fe400078e00ff */
[----:B------:R-:W-:-:S07]  /*16bf0*/  IMAD.MOV.U32 R2, RZ, RZ, R14 ;  /* 0x000000ffff027224 */ /* 0x000fce00078e000e */
[----:B------:R-:W-:Y:S05]  /*16c00*/  WARPSYNC.COLLECTIVE R15, `(.L_x_5877) ;  /* 0x000000000f087348 */ /* 0x000fea0003c00000 */
[----:B------:R0:W1:Y:S02]  /*16c10*/  SHFL.IDX P6, R14, R13, R12, R11 ;  /* 0x0000000c0d0e7389 */ /* 0x00006400000c000b */
[----:B01----:R-:W-:Y:S01]  /*16c20*/  ENDCOLLECTIVE ;  /* 0x000000000000791b */ /* 0x003fe20003800000 */
.L_x_5877:
        /* <DEDUP_REMOVED lines=11> */
.L_x_5878:
[----:B------:R-:W-:Y:S01]  /*16ce0*/  MOV R13, R8 ;  /* 0x00000008000d7202 */ /* 0x000fe20000000f00 */
[----:B------:R-:W-:Y:S02]  /*16cf0*/  IMAD.MOV.U32 R12, RZ, RZ, 0x2 ;  /* 0x00000002ff0c7424 */ /* 0x000fe400078e00ff */
[----:B------:R-:W-:-:S07]  /*16d00*/  IMAD.MOV.U32 R2, RZ, RZ, R14 ;  /* 0x000000ffff027224 */ /* 0x000fce00078e000e */
[----:B------:R-:W-:Y:S05]  /*16d10*/  WARPSYNC.COLLECTIVE R15, `(.L_x_5879) ;  /* 0x000000000f087348 */ /* 0x000fea0003c00000 */
[----:B------:R0:W1:Y:S02]  /*16d20*/  SHFL.IDX P6, R14, R13, R12, R11 ;  /* 0x0000000c0d0e7389 */ /* 0x00006400000c000b */
[----:B01----:R-:W-:Y:S01]  /*16d30*/  ENDCOLLECTIVE ;  /* 0x000000000000791b */ /* 0x003fe20003800000 */
.L_x_5879:
        /* <DEDUP_REMOVED lines=11> */
.L_x_5880:
[----:B------:R-:W-:Y:S01]  /*16df0*/  MOV R13, R8 ;  /* 0x00000008000d7202 */ /* 0x000fe20000000f00 */
[----:B------:R-:W-:Y:S02]  /*16e00*/  IMAD.MOV.U32 R12, RZ, RZ, 0x3 ;  /* 0x00000003ff0c7424 */ /* 0x000fe400078e00ff */
[----:B------:R-:W-:-:S07]  /*16e10*/  IMAD.MOV.U32 R2, RZ, RZ, R14 ;  /* 0x000000ffff027224 */ /* 0x000fce00078e000e */
[----:B------:R-:W-:Y:S05]  /*16e20*/  WARPSYNC.COLLECTIVE R15, `(.L_x_5881) ;  /* 0x000000000f087348 */ /* 0x000fea0003c00000 */
[----:B------:R0:W1:Y:S02]  /*16e30*/  SHFL.IDX P6, R14, R13, R12, R11 ;  /* 0x0000000c0d0e7389 */ /* 0x00006400000c000b */
[----:B01----:R-:W-:Y:S01]  /*16e40*/  ENDCOLLECTIVE ;  /* 0x000000000000791b */ /* 0x003fe20003800000 */
.L_x_5881:
        /* <DEDUP_REMOVED lines=11> */
.L_x_5882:
[----:B------:R-:W-:Y:S01]  /*16f00*/  MOV R13, R8 ;  /* 0x00000008000d7202 */ /* 0x000fe20000000f00 */
[----:B------:R-:W-:Y:S02]  /*16f10*/  IMAD.MOV.U32 R12, RZ, RZ, 0x4 ;  /* 0x00000004ff0c7424 */ /* 0x000fe400078e00ff */
[----:B------:R-:W-:-:S07]  /*16f20*/  IMAD.MOV.U32 R2, RZ, RZ, R14 ;  /* 0x000000ffff027224 */ /* 0x000fce00078e000e */
[----:B------:R-:W-:Y:S05]  /*16f30*/  WARPSYNC.COLLECTIVE R15, `(.L_x_5883) ;  /* 0x000000000f087348 */ /* 0x000fea0003c00000 */
[----:B------:R0:W1:Y:S02]  /*16f40*/  SHFL.IDX P6, R14, R13, R12, R11 ;  /* 0x0000000c0d0e7389 */ /* 0x00006400000c000b */
[----:B01----:R-:W-:Y:S01]  /*16f50*/  ENDCOLLECTIVE ;  /* 0x000000000000791b */ /* 0x003fe20003800000 */
.L_x_5883:
        /* <DEDUP_REMOVED lines=11> */
.L_x_5884:
[----:B------:R-:W-:Y:S01]  /*17010*/  MOV R13, R8 ;  /* 0x00000008000d7202 */ /* 0x000fe20000000f00 */
[----:B------:R-:W-:Y:S02]  /*17020*/  IMAD.MOV.U32 R12, RZ, RZ, 0x5 ;  /* 0x00000005ff0c7424 */ /* 0x000fe400078e00ff */
[----:B------:R-:W-:-:S07]  /*17030*/  IMAD.MOV.U32 R2, RZ, RZ, R14 ;  /* 0x000000ffff027224 */ /* 0x000fce00078e000e */
[----:B------:R-:W-:Y:S05]  /*17040*/  WARPSYNC.COLLECTIVE R15, `(.L_x_5885) ;  /* 0x000000000f087348 */ /* 0x000fea0003c00000 */
[----:B------:R0:W1:Y:S02]  /*17050*/  SHFL.IDX P6, R14, R13, R12, R11 ;  /* 0x0000000c0d0e7389 */ /* 0x00006400000c000b */
[----:B01----:R-:W-:Y:S01]  /*17060*/  ENDCOLLECTIVE ;  /* 0x000000000000791b */ /* 0x003fe20003800000 */
.L_x_5885:
        /* <DEDUP_REMOVED lines=11> */
.L_x_5886:
[----:B------:R-:W-:Y:S05]  /*17120*/  BRA `(.L_x_5887) ;  /* 0xffffffb4003c7947 */ /* 0x000fea000383ffff */
.L_x_5768:
[----:B----4-:R4:W0:Y:S02]  /*17130*/  SYNCS.PHASECHK.TRANS64.TRYWAIT P0, [R10+URZ+0x32460], R20 ;  /* 0x032460140a0075a7 */ /* 0x010824000800017f */
[----:B0-----:R-:W-:Y:S05]  /*17140*/  @!P0 NANOSLEEP.SYNCS 0x989680 ;  /* 0x009896800000895d */ /* 0x001fea0003900000 */
[----:B------:R-:W0:Y:S02]  /*17150*/  @!P0 SYNCS.PHASECHK.TRANS64 P0, [R10+URZ+0x32460], R20 ;  /* 0x032460140a0085a7 */ /* 0x000e24000800007f */
[----:B0-----:R-:W-:Y:S05]  /*17160*/  @!P0 BRA `(.L_x_5768) ;  /* 0xfffffffc00f08947 */ /* 0x001fea000383ffff */
[----:B------:R-:W-:Y:S05]  /*17170*/  BRA `(.L_x_5888) ;  /* 0xffffffb400887947 */ /* 0x000fea000383ffff */
.L_x_5769:
[----:B------:R-:W-:Y:S01]  /*17180*/  BSSY B1, `(.L_x_5889) ;  /* 0x0000008000017945 */ /* 0x000fe20003800000 */
[----:B------:R-:W-:Y:S01]  /*17190*/  IMAD.MOV.U32 R13, RZ, RZ, R25 ;  /* 0x000000ffff0d7224 */ /* 0x000fe200078e0019 */
[----:B------:R-:W-:Y:S01]  /*171a0*/  MOV R11, 0x181f ;  /* 0x0000181f000b7802 */ /* 0x000fe20000000f00 */
[----:B------:R-:W-:Y:S02]  /*171b0*/  IMAD.MOV.U32 R12, RZ, RZ, RZ ;  /* 0x000000ffff0c7224 */ /* 0x000fe400078e00ff */
[----:B------:R-:W-:-:S07]  /*171c0*/  IMAD.MOV.U32 R15, RZ, RZ, -0x1 ;  /* 0xffffffffff0f7424 */ /* 0x000fce00078e00ff */
[----:B---3--:R-:W-:Y:S05]  /*171d0*/  WARPSYNC.COLLECTIVE R15, `(.L_x_5890) ;  /* 0x000000000f087348 */ /* 0x008fea0003c00000 */
[----:B------:R0:W1:Y:S02]  /*171e0*/  SHFL.IDX P6, R14, R13, R12, R11 ;  /* 0x0000000c0d0e7389 */ /* 0x00006400000c000b */
[----:B01-3--:R-:W-:Y:S01]  /*171f0*/  ENDCOLLECTIVE ;  /* 0x000000000000791b */ /* 0x00bfe20003800000 */
.L_x_5890:
[----:B------:R-:W-:Y:S05]  /*17200*/  BSYNC B1 ;  /* 0x0000000000017941 */ /* 0x000fea0003800000 */
.L_x_5889:
        /* <DEDUP_REMOVED lines=9> */
.L_x_5891:
[----:B------:R-:W-:Y:S02]  /*172a0*/  IMAD.MOV.U32 R13, RZ, RZ, R25 ;  /* 0x000000ffff0d7224 */ /* 0x000fe400078e0019 */
[----:B------:R-:W-:Y:S01]  /*172b0*/  IMAD.MOV.U32 R12, RZ, RZ, 0x1 ;  /* 0x00000001ff0c7424 */ /* 0x000fe200078e00ff */
[----:B------:R-:W-:-:S13]  /*172c0*/  IADD3 R2, P0, R14, R0, RZ ;  /* 0x000000000e027210 */ /* 0x000fda0007f1e0ff */
[----:B------:R-:W-:Y:S05]  /*172d0*/  WARPSYNC.COLLECTIVE R15, `(.L_x_5892) ;  /* 0x000000000f087348 */ /* 0x000fea0003c00000 */
[----:B------:R0:W1:Y:S02]  /*172e0*/  SHFL.IDX P6, R14, R13, R12, R11 ;  /* 0x0000000c0d0e7389 */ /* 0x00006400000c000b */
[----:B01----:R-:W-:Y:S01]  /*172f0*/  ENDCOLLECTIVE ;  /* 0x000000000000791b */ /* 0x003fe20003800000 */
.L_x_5892:
        /* <DEDUP_REMOVED lines=13> */
.L_x_5893:
[----:B------:R-:W-:Y:S02]  /*173d0*/  IMAD.MOV.U32 R13, RZ, RZ, R25 ;  /* 0x000000ffff0d7224 */ /* 0x000fe400078e0019 */
[----:B------:R-:W-:Y:S01]  /*173e0*/  IMAD.MOV.U32 R12, RZ, RZ, 0x2 ;  /* 0x00000002ff0c7424 */ /* 0x000fe200078e00ff */
[----:B------:R-:W-:-:S13]  /*173f0*/  IADD3 R2, P0, R14, R0, RZ ;  /* 0x000000000e027210 */ /* 0x000fda0007f1e0ff */
[----:B------:R-:W-:Y:S05]  /*17400*/  WARPSYNC.COLLECTIVE R15, `(.L_x_5894) ;  /* 0x000000000f087348 */ /* 0x000fea0003c00000 */
[----:B------:R0:W1:Y:S02]  /*17410*/  SHFL.IDX P6, R14, R13, R12, R11 ;  /* 0x0000000c0d0e7389 */ /* 0x00006400000c000b */
[----:B01----:R-:W-:Y:S01]  /*17420*/  ENDCOLLECTIVE ;  /* 0x000000000000791b */ /* 0x003fe20003800000 */
.L_x_5894:
        /* <DEDUP_REMOVED lines=13> */
.L_x_5895:
[----:B------:R-:W-:Y:S02]  /*17500*/  IMAD.MOV.U32 R13, RZ, RZ, R25 ;  /* 0x000000ffff0d7224 */ /* 0x000fe400078e0019 */
[----:B------:R-:W-:Y:S01]  /*17510*/  IMAD.MOV.U32 R12, RZ, RZ, 0x3 ;  /* 0x00000003ff0c7424 */ /* 0x000fe200078e00ff */
[----:B------:R-:W-:-:S07]  /*17520*/  MOV R8, R14 ;  /* 0x0000000e00087202 */ /* 0x000fce0000000f00 */
[----:B------:R-:W-:Y:S05]  /*17530*/  WARPSYNC.COLLECTIVE R15, `(.L_x_5896) ;  /* 0x000000000f087348 */ /* 0x000fea0003c00000 */
[----:B------:R0:W1:Y:S02]  /*17540*/  SHFL.IDX P6, R14, R13, R12, R11 ;  /* 0x0000000c0d0e7389 */ /* 0x00006400000c000b */
[----:B01----:R-:W-:Y:S01]  /*17550*/  ENDCOLLECTIVE ;  /* 0x000000000000791b */ /* 0x003fe20003800000 */
.L_x_5896:
        /* <DEDUP_REMOVED lines=14> */
.L_x_5897:
[----:B------:R-:W-:Y:S02]  /*17640*/  IMAD.MOV.U32 R13, RZ, RZ, R25 ;  /* 0x000000ffff0d7224 */ /* 0x000fe400078e0019 */
[----:B------:R-:W-:Y:S01]  /*17650*/  IMAD.MOV.U32 R12, RZ, RZ, 0x4 ;  /* 0x00000004ff0c7424 */ /* 0x000fe200078e00ff */
[----:B------:R-:W-:-:S13]  /*17660*/  IADD3 R2, P0, R14, R0, RZ ;  /* 0x000000000e027210 */ /* 0x000fda0007f1e0ff */
[----:B------:R-:W-:Y:S05]  /*17670*/  WARPSYNC.COLLECTIVE R15, `(.L_x_5898) ;  /* 0x000000000f087348 */ /* 0x000fea0003c00000 */
[----:B------:R0:W1:Y:S02]  /*17680*/  SHFL.IDX P6, R14, R13, R12, R11 ;  /* 0x0000000c0d0e7389 */ /* 0x00006400000c000b */
[----:B01----:R-:W-:Y:S01]  /*17690*/  ENDCOLLECTIVE ;  /* 0x000000000000791b */ /* 0x003fe20003800000 */
.L_x_5898:
        /* <DEDUP_REMOVED lines=13> */
.L_x_5899:
[----:B------:R-:W-:Y:S01]  /*17770*/  MOV R13, R25 ;  /* 0x00000019000d7202 */ /* 0x000fe20000000f00 */
[----:B------:R-:W-:Y:S01]  /*17780*/  IMAD.MOV.U32 R12, RZ, RZ, 0x5 ;  /* 0x00000005ff0c7424 */ /* 0x000fe200078e00ff */
[----:B------:R-:W-:-:S13]  /*17790*/  IADD3 R2, P0, R14, R0, RZ ;  /* 0x000000000e027210 */ /* 0x000fda0007f1e0ff */
[----:B------:R-:W-:Y:S05]  /*177a0*/  WARPSYNC.COLLECTIVE R15, `(.L_x_5900) ;  /* 0x000000000f087348 */ /* 0x000fea0003c00000 */
[----:B------:R0:W1:Y:S02]  /*177b0*/  SHFL.IDX P6, R14, R13, R12, R11 ;  /* 0x0000000c0d0e7389 */ /* 0x00006400000c000b */
[----:B01----:R-:W-:Y:S01]  /*177c0*/  ENDCOLLECTIVE ;  /* 0x000000000000791b */ /* 0x003fe20003800000 */
.L_x_5900:
        /* <DEDUP_REMOVED lines=13> */
.L_x_5901:
[----:B------:R-:W-:Y:S05]  /*178a0*/  BRA `(.L_x_5902) ;  /* 0xffffffb000d07947 */ /* 0x000fea000383ffff */
.L_x_5777:
[----:B------:R-:W-:Y:S01]  /*178b0*/  BSSY B0, `(.L_x_5903) ;  /* 0x0000008000007945 */ /* 0x000fe20003800000 */
[----:B------:R-:W-:Y:S01]  /*178c0*/  IMAD.MOV.U32 R13, RZ, RZ, R16 ;  /* 0x000000ffff0d7224 */ /* 0x000fe200078e0010 */
[----:B------:R-:W-:Y:S01]  /*178d0*/  MOV R11, 0x1f ;  /* 0x0000001f000b7802 */ /* 0x000fe20000000f00 */
[----:B------:R-:W-:Y:S02]  /*178e0*/  IMAD.MOV.U32 R12, RZ, RZ, RZ ;  /* 0x000000ffff0c7224 */ /* 0x000fe400078e00ff */
[----:B------:R-:W-:-:S07]  /*178f0*/  IMAD.MOV.U32 R15, RZ, RZ, -0x1 ;  /* 0xffffffffff0f7424 */ /* 0x000fce00078e00ff */
[----:B-123--:R-:W-:Y:S05]  /*17900*/  WARPSYNC.COLLECTIVE R15, `(.L_x_5904) ;  /* 0x000000000f087348 */ /* 0x00efea0003c00000 */
[----:B------:R0:W4:Y:S02]  /*17910*/  SHFL.IDX P6, R14, R13, R12, R11 ;  /* 0x0000000c0d0e7389 */ /* 0x00012400000c000b */
[----:B01234-:R-:W-:Y:S01]  /*17920*/  ENDCOLLECTIVE ;  /* 0x000000000000791b */ /* 0x01ffe20003800000 */
.L_x_5904:
[----:B------:R-:W-:Y:S05]  /*17930*/  BSYNC B0 ;  /* 0x0000000000007941 */ /* 0x000fea0003800000 */
.L_x_5903:
        /* <DEDUP_REMOVED lines=9> */
.L_x_5905:
        /* <DEDUP_REMOVED lines=18> */
.L_x_5906:
[----:B------:R-:W-:Y:S01]  /*17af0*/  IMAD.MOV.U32 R12, RZ, RZ, 0x2 ;  /* 0x00000002ff0c7424 */ /* 0x000fe200078e00ff */
[----:B------:R-:W-:-:S05]  /*17b00*/  SEL R6, R14, RZ, P1 ;  /* 0x000000ff0e067207 */ /* 0x000fca0000800000 */
[----:B------:R-:W-:-:S04]  /*17b10*/  IMAD.IADD R6, R5, 0x1, R6 ;  /* 0x0000000105067824 */ /* 0x000fc800078e0206 */
[----:B------:R-:W-:-:S07]  /*17b20*/  IMAD.MOV.U32 R13, RZ, RZ, R6 ;  /* 0x000000ffff0d7224 */ /* 0x000fce00078e0006 */
[----:B------:R-:W-:Y:S05]  /*17b30*/  WARPSYNC.COLLECTIVE R15, `(.L_x_5907) ;  /* 0x000000000f087348 */ /* 0x000fea0003c00000 */
[----:B------:R0:W1:Y:S02]  /*17b40*/  SHFL.UP P6, R14, R13, R12, R11 ;  /* 0x0400000c0d0e7389 */ /* 0x00006400000c000b */
[----:B01----:R-:W-:Y:S01]  /*17b50*/  ENDCOLLECTIVE ;  /* 0x000000000000791b */ /* 0x003fe20003800000 */
.L_x_5907:
[----:B------:R-:W-:Y:S02]  /*17b60*/  MOV R12, 0x4 ;  /* 0x00000004000c7802 */ /* 0x000fe40000000f00 */
[----:B------:R-:W-:-:S05]  /*17b70*/  SEL R7, R14, RZ, P2 ;  /* 0x000000ff0e077207 */ /* 0x000fca0001000000 */
[----:B------:R-:W-:-:S04]  /*17b80*/  IMAD.IADD R7, R6, 0x1, R7 ;  /* 0x0000000106077824 */ /* 0x000fc800078e0207 */
[----:B------:R-:W-:-:S07]  /*17b90*/  IMAD.MOV.U32 R13, RZ, RZ, R7 ;  /* 0x000000ffff0d7224 */ /* 0x000fce00078e0007 */
[----:B------:R-:W-:Y:S05]  /*17ba0*/  WARPSYNC.COLLECTIVE R15, `(.L_x_5908) ;  /* 0x000000000f087348 */ /* 0x000fea0003c00000 */
[----:B------:R0:W1:Y:S02]  /*17bb0*/  SHFL.UP P6, R14, R13, R12, R11 ;  /* 0x0400000c0d0e7389 */ /* 0x00006400000c000b */
[----:B01----:R-:W-:Y:S01]  /*17bc0*/  ENDCOLLECTIVE ;  /* 0x000000000000791b */ /* 0x003fe20003800000 */
.L_x_5908:
[----:B------:R-:W-:Y:S01]  /*17bd0*/  IMAD.MOV.U32 R12, RZ, RZ, 0x8 ;  /* 0x00000008ff0c7424 */ /* 0x000fe200078e00ff */
[----:B------:R-:W-:-:S05]  /*17be0*/  SEL R2, R14, RZ, P3 ;  /* 0x000000ff0e027207 */ /* 0x000fca0001800000 */
[----:B------:R-:W-:-:S04]  /*17bf0*/  IMAD.IADD R2, R7, 0x1, R2 ;  /* 0x0000000107027824 */ /* 0x000fc800078e0202 */
[----:B------:R-:W-:-:S07]  /*17c00*/  IMAD.MOV.U32 R13, RZ, RZ, R2 ;  /* 0x000000ffff0d7224 */ /* 0x000fce00078e0002 */
[----:B------:R-:W-:Y:S05]  /*17c10*/  WARPSYNC.COLLECTIVE R15, `(.L_x_5909) ;  /* 0x000000000f087348 */ /* 0x000fea0003c00000 */
[----:B------:R0:W1:Y:S02]  /*17c20*/  SHFL.UP P6, R14, R13, R12, R11 ;  /* 0x0400000c0d0e7389 */ /* 0x00006400000c000b */
[----:B01----:R-:W-:Y:S01]  /*17c30*/  ENDCOLLECTIVE ;  /* 0x000000000000791b */ /* 0x003fe20003800000 */
.L_x_5909:
[----:B------:R-:W-:Y:S02]  /*17c40*/  MOV R12, 0x10 ;  /* 0x00000010000c7802 */ /* 0x000fe40000000f00 */
[----:B------:R-:W-:-:S05]  /*17c50*/  SEL R3, R14, RZ, P4 ;  /* 0x000000ff0e037207 */ /* 0x000fca0002000000 */
[----:B------:R-:W-:-:S04]  /*17c60*/  IMAD.IADD R3, R2, 0x1, R3 ;  /* 0x0000000102037824 */ /* 0x000fc800078e0203 */
[----:B------:R-:W-:-:S07]  /*17c70*/  IMAD.MOV.U32 R13, RZ, RZ, R3 ;  /* 0x000000ffff0d7224 */ /* 0x000fce00078e0003 */
[----:B------:R-:W-:Y:S05]  /*17c80*/  WARPSYNC.COLLECTIVE R15, `(.L_x_5910) ;  /* 0x000000000f087348 */ /* 0x000fea0003c00000 */
[----:B------:R0:W1:Y:S02]  /*17c90*/  SHFL.UP P6, R14, R13, R12, R11 ;  /* 0x0400000c0d0e7389 */ /* 0x00006400000c000b */
[----:B01----:R-:W-:Y:S01]  /*17ca0*/  ENDCOLLECTIVE ;  /* 0x000000000000791b */ /* 0x003fe20003800000 */
.L_x_5910:
        /* <DEDUP_REMOVED lines=8> */
.L_x_5911:
[----:B------:R-:W-:Y:S05]  /*17d30*/  BRA `(.L_x_5912) ;  /* 0xffffffb400287947 */ /* 0x000fea000383ffff */
.L_x_5782:
[----:B------:R-:W-:Y:S01]  /*17d40*/  BSSY B0, `(.L_x_5913) ;  /* 0x0000008000007945 */ /* 0x000fe20003800000 */
[----:B-----5:R-:W-:Y:S01]  /*17d50*/  IMAD.MOV.U32 R13, RZ, RZ, R5 ;  /* 0x000000ffff0d7224 */ /* 0x020fe200078e0005 */
[----:B------:R-:W-:Y:S01]  /*17d60*/  MOV R12, 0x1 ;  /* 0x00000001000c7802 */ /* 0x000fe20000000f00 */
[----:B------:R-:W-:Y:S02]  /*17d70*/  IMAD.MOV.U32 R11, RZ, RZ, RZ ;  /* 0x000000ffff0b7224 */ /* 0x000fe400078e00ff */
[----:B------:R-:W-:-:S07]  /*17d80*/  IMAD.MOV.U32 R15, RZ, RZ, -0x1 ;  /* 0xffffffffff0f7424 */ /* 0x000fce00078e00ff */
[----:B01234-:R-:W-:Y:S05]  /*17d90*/  WARPSYNC.COLLECTIVE R15, `(.L_x_5914) ;  /* 0x000000000f087348 */ /* 0x01ffea0003c00000 */
[----:B------:R0:W0:Y:S02]  /*17da0*/  SHFL.UP P6, R14, R13, R12, R11 ;  /* 0x0400000c0d0e7389 */ /* 0x00002400000c000b */
[----:B01234-:R-:W-:Y:S01]  /*17db0*/  ENDCOLLECTIVE ;  /* 0x000000000000791b */ /* 0x01ffe20003800000 */
.L_x_5914:
[----:B------:R-:W-:Y:S05]  /*17dc0*/  BSYNC B0 ;  /* 0x0000000000007941 */ /* 0x000fea0003800000 */
.L_x_5913:
        /* <DEDUP_REMOVED lines=8> */
.L_x_5915:
[----:B------:R-:W-:Y:S01]  /*17e50*/  IMAD.MOV.U32 R12, RZ, RZ, 0x4 ;  /* 0x00000004ff0c7424 */ /* 0x000fe200078e00ff */
[----:B------:R-:W-:-:S05]  /*17e60*/  SEL R2, R14, RZ, P2 ;  /* 0x000000ff0e027207 */ /* 0x000fca0001000000 */
[----:B------:R-:W-:-:S04]  /*17e70*/  IMAD.IADD R2, R13, 0x1, R2 ;  /* 0x000000010d027824 */ /* 0x000fc800078e0202 */
[----:B------:R-:W-:-:S07]  /*17e80*/  IMAD.MOV.U32 R13, RZ, RZ, R2 ;  /* 0x000000ffff0d7224 */ /* 0x000fce00078e0002 */
[----:B------:R-:W-:Y:S05]  /*17e90*/  WARPSYNC.COLLECTIVE R15, `(.L_x_5916) ;  /* 0x000000000f087348 */ /* 0x000fea0003c00000 */
[----:B------:R0:W1:Y:S02]  /*17ea0*/  SHFL.UP P6, R14, R13, R12, R11 ;  /* 0x0400000c0d0e7389 */ /* 0x00006400000c000b */
[----:B01----:R-:W-:Y:S01]  /*17eb0*/  ENDCOLLECTIVE ;  /* 0x000000000000791b */ /* 0x003fe20003800000 */
.L_x_5916:
[----:B------:R-:W-:Y:S02]  /*17ec0*/  MOV R12, 0x8 ;  /* 0x00000008000c7802 */ /* 0x000fe40000000f00 */
[----:B------:R-:W-:-:S05]  /*17ed0*/  SEL R3, R14, RZ, P3 ;  /* 0x000000ff0e037207 */ /* 0x000fca0001800000 */
[----:B------:R-:W-:-:S04]  /*17ee0*/  IMAD.IADD R3, R2, 0x1, R3 ;  /* 0x0000000102037824 */ /* 0x000fc800078e0203 */
[----:B------:R-:W-:-:S07]  /*17ef0*/  IMAD.MOV.U32 R13, RZ, RZ, R3 ;  /* 0x000000ffff0d7224 */ /* 0x000fce00078e0003 */
[----:B------:R-:W-:Y:S05]  /*17f00*/  WARPSYNC.COLLECTIVE R15, `(.L_x_5917) ;  /* 0x000000000f087348 */ /* 0x000fea0003c00000 */
[----:B------:R0:W1:Y:S02]  /*17f10*/  SHFL.UP P6, R14, R13, R12, R11 ;  /* 0x0400000c0d0e7389 */ /* 0x00006400000c000b */
[----:B01----:R-:W-:Y:S01]  /*17f20*/  ENDCOLLECTIVE ;  /* 0x000000000000791b */ /* 0x003fe20003800000 */
.L_x_5917:
[----:B------:R-:W-:Y:S01]  /*17f30*/  IMAD.MOV.U32 R12, RZ, RZ, 0x10 ;  /* 0x00000010ff0c7424 */ /* 0x000fe200078e00ff */
[----:B------:R-:W-:-:S05]  /*17f40*/  SEL R4, R14, RZ, P4 ;  /* 0x000000ff0e047207 */ /* 0x000fca0002000000 */
[----:B------:R-:W-:-:S04]  /*17f50*/  IMAD.IADD R4, R3, 0x1, R4 ;  /* 0x0000000103047824 */ /* 0x000fc800078e0204 */
[----:B------:R-:W-:-:S07]  /*17f60*/  IMAD.MOV.U32 R13, RZ, RZ, R4 ;  /* 0x000000ffff0d7224 */ /* 0x000fce00078e0004 */
[----:B------:R-:W-:Y:S05]  /*17f70*/  WARPSYNC.COLLECTIVE R15, `(.L_x_5918) ;  /* 0x000000000f087348 */ /* 0x000fea0003c00000 */
[----:B------:R0:W1:Y:S02]  /*17f80*/  SHFL.UP P6, R14, R13, R12, R11 ;  /* 0x0400000c0d0e7389 */ /* 0x00006400000c000b */
[----:B01----:R-:W-:Y:S01]  /*17f90*/  ENDCOLLECTIVE ;  /* 0x000000000000791b */ /* 0x003fe20003800000 */
.L_x_5918:
        /* <DEDUP_REMOVED lines=8> */
.L_x_5919:
[----:B------:R-:W-:Y:S05]  /*18020*/  BRA `(.L_x_5920) ;  /* 0xffffffb400087947 */ /* 0x000fea000383ffff */
.L_x_5784:
[----:B------:R-:W-:Y:S01]  /*18030*/  BSSY B0, `(.L_x_5921) ;  /* 0x0000006000007945 */ /* 0x000fe20003800000 */
[----:B------:R-:W-:Y:S01]  /*18040*/  PLOP3.LUT P6, PT, P6, PT, PT, 0x8, 0x0 ;  /* 0x000000000000781c */ /* 0x000fe200037ce170 */
[----:B------:R-:W-:-:S12]  /*18050*/  IMAD.MOV.U32 R15, RZ, RZ, -0x1 ;  /* 0xffffffffff0f7424 */ /* 0x000fd800078e00ff */
[----:B0123--:R-:W-:Y:S05]  /*18060*/  WARPSYNC.COLLECTIVE R15, `(.L_x_5922) ;  /* 0x000000000f087348 */ /* 0x00ffea0003c00000 */
[----:B------:R-:W-:Y:S01]  /*18070*/  VOTE.ANY R14, PT, P6 ;  /* 0x00000000000e7806 */ /* 0x000fe200030e0100 */
[----:B0123--:R-:W-:Y:S06]  /*18080*/  ENDCOLLECTIVE ;  /* 0x000000000000791b */ /* 0x00ffec0003800000 */
.L_x_5922:
[----:B------:R-:W-:Y:S05]  /*18090*/  BSYNC B0 ;  /* 0x0000000000007941 */ /* 0x000fea0003800000 */
.L_x_5921:
        /* <DEDUP_REMOVED lines=9> */
.L_x_5923:
[----:B------:R-:W-:Y:S01]  /*18130*/  IMAD.MOV.U32 R5, RZ, RZ, R14 ;  /* 0x000000ffff057224 */ /* 0x000fe200078e000e */
[----:B------:R-:W-:Y:S06]  /*18140*/  BRA `(.L_x_5924) ;  /* 0xffffffb000f87947 */ /* 0x000fec000383ffff */
.L_x_5786:
[----:B------:R-:W-:Y:S01]  /*18150*/  BSSY B0, `(.L_x_5925) ;  /* 0x0000007000007945 */ /* 0x000fe20003800000 */
[----:B------:R-:W-:Y:S02]  /*18160*/  IMAD.MOV.U32 R13, RZ, RZ, R6 ;  /* 0x000000ffff0d7224 */ /* 0x000fe400078e0006 */
[----:B------:R-:W-:Y:S02]  /*18170*/  IMAD.MOV.U32 R11, RZ, RZ, 0x1f ;  /* 0x0000001fff0b7424 */ /* 0x000fe400078e00ff */
[----:B------:R-:W-:-:S07]  /*18180*/  IMAD.MOV.U32 R15, RZ, RZ, -0x1 ;  /* 0xffffffffff0f7424 */ /* 0x000fce00078e00ff */
[----:B01234-:R-:W-:Y:S05]  /*18190*/  WARPSYNC.COLLECTIVE R15, `(.L_x_5926) ;  /* 0x000000000f087348 */ /* 0x01ffea0003c00000 */
[----:B------:R0:W0:Y:S02]  /*181a0*/  SHFL.IDX P6, R14, R13, R12, R11 ;  /* 0x0000000c0d0e7389 */ /* 0x00002400000c000b */
[----:B01234-:R-:W-:Y:S01]  /*181b0*/  ENDCOLLECTIVE ;  /* 0x000000000000791b */ /* 0x01ffe20003800000 */
.L_x_5926:
[----:B------:R-:W-:Y:S05]  /*181c0*/  BSYNC B0 ;  /* 0x0000000000007941 */ /* 0x000fea0003800000 */
.L_x_5925:
[----:B------:R-:W-:Y:S05]  /*181d0*/  BRA `(.L_x_5785) ;  /* 0xffffffb000f07947 */ /* 0x000fea000383ffff */
.L_x_5790:
[----:B0-----:R0:W4:Y:S02]  /*181e0*/  SYNCS.PHASECHK.TRANS64.TRYWAIT P0, [R5+URZ+0x32420], R0 ;  /* 0x03242000050075a7 */ /* 0x001124000800017f */
[----:B----4-:R-:W-:Y:S05]  /*181f0*/  @!P0 NANOSLEEP.SYNCS 0x989680 ;  /* 0x009896800000895d */ /* 0x010fea0003900000 */
[----:B------:R-:W4:Y:S02]  /*18200*/  @!P0 SYNCS.PHASECHK.TRANS64 P0, [R5+URZ+0x32420], R0 ;  /* 0x03242000050085a7 */ /* 0x000f24000800007f */
[----:B----4-:R-:W-:Y:S05]  /*18210*/  @!P0 BRA `(.L_x_5790) ;  /* 0xfffffffc00f08947 */ /* 0x010fea000383ffff */
[----:B------:R-:W-:Y:S05]  /*18220*/  BRA `(.L_x_5927) ;  /* 0xffffffb800687947 */ /* 0x000fea000383ffff */
.L_x_5791:
[----:B------:R-:W4:Y:S01]  /*18230*/  S2R R2, SR_TID.X ;  /* 0x0000000000027919 */ /* 0x000f220000002100 */
[----:B------:R-:W-:Y:S01]  /*18240*/  BSSY B0, `(.L_x_5928) ;  /* 0x000000a000007945 */ /* 0x000fe20003800000 */
[----:B------:R-:W-:Y:S02]  /*18250*/  IMAD.MOV.U32 R12, RZ, RZ, RZ ;  /* 0x000000ffff0c7224 */ /* 0x000fe400078e00ff */
[----:B------:R-:W-:Y:S02]  /*18260*/  IMAD.MOV.U32 R11, RZ, RZ, 0x1f ;  /* 0x0000001fff0b7424 */ /* 0x000fe400078e00ff */
[----:B------:R-:W-:Y:S01]  /*18270*/  IMAD.MOV.U32 R15, RZ, RZ, -0x1 ;  /* 0xffffffffff0f7424 */ /* 0x000fe200078e00ff */
[----:B----4-:R-:W-:-:S04]  /*18280*/  SHF.R.U32.HI R2, RZ, 0x5, R2 ;  /* 0x00000005ff027819 */ /* 0x010fc80000011602 */
[----:B------:R-:W-:-:S04]  /*18290*/  LOP3.LUT R2, R2, 0x3, RZ, 0xc0, !PT ;  /* 0x0000000302027812 */ /* 0x000fc800078ec0ff */
[----:B------:R-:W-:-:S07]  /*182a0*/  MOV R13, R2 ;  /* 0x00000002000d7202 */ /* 0x000fce0000000f00 */
[----:B0123--:R-:W-:Y:S05]  /*182b0*/  WARPSYNC.COLLECTIVE R15, `(.L_x_5929) ;  /* 0x000000000f087348 */ /* 0x00ffea0003c00000 */
[----:B------:R4:W0:Y:S02]  /*182c0*/  SHFL.IDX P6, R14, R13, R12, R11 ;  /* 0x0000000c0d0e7389 */ /* 0x00082400000c000b */
[----:B01234-:R-:W-:Y:S01]  /*182d0*/  ENDCOLLECTIVE ;  /* 0x000000000000791b */ /* 0x01ffe20003800000 */
.L_x_5929:
[----:B------:R-:W-:Y:S05]  /*182e0*/  BSYNC B0 ;  /* 0x0000000000007941 */ /* 0x000fea0003800000 */
.L_x_5928:
[----:B------:R-:W-:Y:S05]  /*182f0*/  BRA `(.L_x_5930) ;  /* 0xffffffb800507947 */ /* 0x000fea000383ffff */
.L_x_5794:
[----:B------:R-:W-:Y:S01]  /*18300*/  BSSY B1, `(.L_x_5931) ;  /* 0x0000006000017945 */ /* 0x000fe20003800000 */
[----:B------:R-:W-:-:S07]  /*18310*/  IMAD.MOV.U32 R15, RZ, RZ, -0x1 ;  /* 0xffffffffff0f7424 */ /* 0x000fce00078e00ff */
[----:B0123--:R-:W-:Y:S05]  /*18320*/  WARPSYNC.COLLECTIVE R15, `(.L_x_5932) ;  /* 0x000000000f0c7348 */ /* 0x00ffea0003c00000 */
[----:B------:R-:W-:Y:S02]  /*18330*/  ELECT P6, UR62, PT ;  /* 0x00000000003e782f */ /* 0x000fe400038c0000 */
[----:B------:R-:W-:Y:S01]  /*18340*/  MOV R14, UR62 ;  /* 0x0000003e000e7c02 */ /* 0x000fe20008000f00 */
[----:B0123--:R-:W-:Y:S10]  /*18350*/  ENDCOLLECTIVE ;  /* 0x000000000000791b */ /* 0x00fff40003800000 */
.L_x_5932:
[----:B------:R-:W-:Y:S05]  /*18360*/  BSYNC B1 ;  /* 0x0000000000017941 */ /* 0x000fea0003800000 */
.L_x_5931:
[----:B------:R-:W-:Y:S05]  /*18370*/  BRA `(.L_x_5933) ;  /* 0xffffffb800487947 */ /* 0x000fea000383ffff */
.L_x_5796:
[----:B0-----:R0:W4:Y:S02]  /*18380*/  SYNCS.PHASECHK.TRANS64.TRYWAIT P1, [R3+URZ+0x32440], R2 ;  /* 0x03244002030075a7 */ /* 0x001124000802017f */
[----:B----4-:R-:W-:Y:S05]  /*18390*/  @!P1 NANOSLEEP.SYNCS 0x989680 ;  /* 0x009896800000995d */ /* 0x010fea0003900000 */
[----:B------:R-:W4:Y:S02]  /*183a0*/  @!P1 SYNCS.PHASECHK.TRANS64 P1, [R3+URZ+0x32440], R2 ;  /* 0x03244002030095a7 */ /* 0x000f24000802007f */
[----:B----4-:R-:W-:Y:S05]  /*183b0*/  @!P1 BRA `(.L_x_5796) ;  /* 0xfffffffc00f09947 */ /* 0x010fea000383ffff */
[----:B------:R-:W-:Y:S05]  /*183c0*/  BRA `(.L_x_5934) ;  /* 0xffffffb800707947 */ /* 0x000fea000383ffff */
.L_x_5798:
[----:B----4-:R4:W0:Y:S02]  /*183d0*/  SYNCS.PHASECHK.TRANS64.TRYWAIT P1, [R5+URZ+0x32440], R0 ;  /* 0x03244000050075a7 */ /* 0x010824000802017f */
[----:B0-----:R-:W-:Y:S05]  /*183e0*/  @!P1 NANOSLEEP.SYNCS 0x989680 ;  /* 0x009896800000995d */ /* 0x001fea0003900000 */
[----:B------:R-:W0:Y:S02]  /*183f0*/  @!P1 SYNCS.PHASECHK.TRANS64 P1, [R5+URZ+0x32440], R0 ;  /* 0x03244000050095a7 */ /* 0x000e24000802007f */
[----:B0-----:R-:W-:Y:S05]  /*18400*/  @!P1 BRA `(.L_x_5798) ;  /* 0xfffffffc00f09947 */ /* 0x001fea000383ffff */
[----:B------:R-:W-:Y:S05]  /*18410*/  BRA `(.L_x_5935) ;  /* 0xffffffb8007c7947 */ /* 0x000fea000383ffff */
.L_x_5800:
[----:B------:R0:W0:Y:S02]  /*18420*/  SYNCS.PHASECHK.TRANS64.TRYWAIT P1, [R3+URZ+0x32460], R2 ;  /* 0x03246002030075a7 */ /* 0x000024000802017f */
[----:B0-----:R-:W-:Y:S05]  /*18430*/  @!P1 NANOSLEEP.SYNCS 0x989680 ;  /* 0x009896800000995d */ /* 0x001fea0003900000 */
[----:B------:R-:W0:Y:S02]  /*18440*/  @!P1 SYNCS.PHASECHK.TRANS64 P1, [R3+URZ+0x32460], R2 ;  /* 0x03246002030095a7 */ /* 0x000e24000802007f */
[----:B0-----:R-:W-:Y:S05]  /*18450*/  @!P1 BRA `(.L_x_5800) ;  /* 0xfffffffc00f09947 */ /* 0x001fea000383ffff */
[----:B------:R-:W-:Y:S05]  /*18460*/  BRA `(.L_x_5936) ;  /* 0xffffffb800787947 */ /* 0x000fea000383ffff */
.L_x_5937:
        /* <DEDUP_REMOVED lines=9> */
.L_x_6467:


//--------------------- .text._ZN7cutlass13device_kernelIN5flash11enable_sm90INS1_16FlashAttnFwdSm90INS1_25CollectiveMainloopFwdSm90ILi2EN4cute5tupleIJNS5_1CILi1EEES8_S8_EEENS6_IJNS7_ILi128EEENS7_ILi96EEENS7_ILi64EEEEEELi256ENS_10bfloat16_tEfNS_4arch4Sm90ELb1ELb0ELb1ELb1ELb1ELb1ELb1ELb1ELb0ELb1ELb0ELb0EEENS1_21CollectiveEpilogueFwdINS6_IJSA_NS7_ILi256EEESB_EEES9_SE_SG_Li256ELb1ELb1ELb0ELb0EEENS1_36VarlenDynamicPersistentTileSchedulerILi128ELi96ELi256ELi128ELb0ELb1ELb1ELb1ELb1ELb1EEEEEEEEEvNT_6ParamsE --------------------------
	.section	.text._ZN7cutlass13device_kernelIN5flash11enable_sm90INS1_16FlashAttnFwdSm90INS1_25CollectiveMainloopFwdSm90ILi2EN4cute5tupleIJNS5_1CILi1EEES8_S8_EEENS6_IJNS7_ILi128EEENS7_ILi96EEENS7_ILi64EEEEEELi256ENS_10bfloat16_tEfNS_4arch4Sm90ELb1ELb0ELb1ELb1ELb1ELb1ELb1ELb1ELb0ELb1ELb0ELb0EEENS1_21CollectiveEpilogueFwdINS6_IJSA_NS7_ILi256EEESB_EEES9_SE_SG_Li256ELb1ELb1ELb0ELb0EEENS1_36VarlenDynamicPersistentTileSchedulerILi128ELi96ELi256ELi128ELb0ELb1ELb1ELb1ELb1ELb1EEEEEEEEEvNT_6ParamsE,"ax",@progbits
	.align	128
.text._ZN7cutlass13device_kernelIN5flash11enable_sm90INS1_16FlashAttnFwdSm90INS1_25CollectiveMainloopFwdSm90ILi2EN4cute5tupleIJNS5_1CILi1EEES8_S8_EEENS6_IJNS7_ILi128EEENS7_ILi96EEENS7_ILi64EEEEEELi256ENS_10bfloat16_tEfNS_4arch4Sm90ELb1ELb0ELb1ELb1ELb1ELb1ELb1ELb1ELb0ELb1ELb0ELb0EEENS1_21CollectiveEpilogueFwdINS6_IJSA_NS7_ILi256EEESB_EEES9_SE_SG_Li256ELb1ELb1ELb0ELb0EEENS1_36VarlenDynamicPersistentTileSchedulerILi128ELi96ELi256ELi128ELb0ELb1ELb1ELb1ELb1ELb1EEEEEEEEEvNT_6ParamsE:
        .type           _ZN7cutlass13device_kernelIN5flash11enable_sm90INS1_16FlashAttnFwdSm90INS1_25CollectiveMainloopFwdSm90ILi2EN4cute5tupleIJNS5_1CILi1EEES8_S8_EEENS6_IJNS7_ILi128EEENS7_ILi96EEENS7_ILi64EEEEEELi256ENS_10bfloat16_tEfNS_4arch4Sm90ELb1ELb0ELb1ELb1ELb1ELb1ELb1ELb1ELb0ELb1ELb0ELb0EEENS1_21CollectiveEpilogueFwdINS6_IJSA_NS7_ILi256EEESB_EEES9_SE_SG_Li256ELb1ELb1ELb0ELb0EEENS1_36VarlenDynamicPersistentTileSchedulerILi128ELi96ELi256ELi128ELb0ELb1ELb1ELb1ELb1ELb1EEEEEEEEEvNT_6ParamsE,@function
        .size           _ZN7cutlass13device_kernelIN5flash11enable_sm90INS1_16FlashAttnFwdSm90INS1_25CollectiveMainloopFwdSm90ILi2EN4cute5tupleIJNS5_1CILi1EEES8_S8_EEENS6_IJNS7_ILi128EEENS7_ILi96EEENS7_ILi64EEEEEELi256ENS_10bfloat16_tEfNS_4arch4Sm90ELb1ELb0ELb1ELb1ELb1ELb1ELb1ELb1ELb0ELb1ELb0ELb0EEENS1_21CollectiveEpilogueFwdINS6_IJSA_NS7_ILi256EEESB_EEES9_SE_SG_Li256ELb1ELb1ELb0ELb0EEENS1_36VarlenDynamicPersistentTileSchedulerILi128ELi96ELi256ELi128ELb0ELb1ELb1ELb1ELb1ELb1EEEEEEEEEvNT_6ParamsE,(.L_x_6468 - _ZN7cutlass13device_kernelIN5flash11enable_sm90INS1_16FlashAttnFwdSm90INS1_25CollectiveMainloopFwdSm90ILi2EN4cute5tupleIJNS5_1CILi1EEES8_S8_EEENS6_IJNS7_ILi128EEENS7_ILi96EEENS7_ILi64EEEEEELi256ENS_10bfloat16_tEfNS_4arch4Sm90ELb1ELb0ELb1ELb1ELb1ELb1ELb1ELb1ELb0ELb1ELb0ELb0EEENS1_21CollectiveEpilogueFwdINS6_IJSA_NS7_ILi256EEESB_EEES9_SE_SG_Li256ELb1ELb1ELb0ELb0EEENS1_36VarlenDynamicPersistentTileSchedulerILi128ELi96ELi256ELi128ELb0ELb1ELb1ELb1ELb1ELb1EEEEEEEEEvNT_6ParamsE)
        .other          _ZN7cutlass13device_kernelIN5flash11enable_sm90INS1_16FlashAttnFwdSm90INS1_25CollectiveMainloopFwdSm90ILi2EN4cute5tupleIJNS5_1CILi1EEES8_S8_EEENS6_IJNS7_ILi128EEENS7_ILi96EEENS7_ILi64EEEEEELi256ENS_10bfloat16_tEfNS_4arch4Sm90ELb1ELb0ELb1ELb1ELb1ELb1ELb1ELb1ELb0ELb1ELb0ELb0EEENS1_21CollectiveEpilogueFwdINS6_IJSA_NS7_ILi256EEESB_EEES9_SE_SG_Li256ELb1ELb1ELb0ELb0EEENS1_36VarlenDynamicPersistentTileSchedulerILi128ELi96ELi256ELi128ELb0ELb1ELb1ELb1ELb1ELb1EEEEEEEEEvNT_6ParamsE,@"STO_CUDA_ENTRY STV_DEFAULT"
_ZN7cutlass13device_kernelIN5flash11enable_sm90INS1_16FlashAttnFwdSm90INS1_25CollectiveMainloopFwdSm90ILi2EN4cute5tupleIJNS5_1CILi1EEES8_S8_EEENS6_IJNS7_ILi128EEENS7_ILi96EEENS7_ILi64EEEEEELi256ENS_10bfloat16_tEfNS_4arch4Sm90ELb1ELb0ELb1ELb1ELb1ELb1ELb1ELb1ELb0ELb1ELb0ELb0EEENS1_21CollectiveEpilogueFwdINS6_IJSA_NS7_ILi256EEESB_EEES9_SE_SG_Li256ELb1ELb1ELb0ELb0EEENS1_36VarlenDynamicPersistentTileSchedulerILi128ELi96ELi256ELi128ELb0ELb1ELb1ELb1ELb1ELb1EEEEEEEEEvNT_6ParamsE:
        /* <DEDUP_REMOVED lines=18> */
.L_x_5939:
[----:B------:R-:W-:Y:S05]  /*0120*/  BSYNC B0 ;  /* 0x0000000000007941 */ /* 0x000fea0003800000 */
.L_x_5938:
        /* <DEDUP_REMOVED lines=43> */
.L_x_5940:
        /* <DEDUP_REMOVED lines=22> */
.L_x_5941:
        /* <DEDUP_REMOVED lines=18> */
.L_x_5942:
        /* <DEDUP_REMOVED lines=22> */
.L_x_5943:
        /* <DEDUP_REMOVED lines=22> */
.L_x_5944:
[----:B------:R-:W-:Y:S01]  /*0920*/  PLOP3.LUT P0, PT, PT, PT, UP0, 0x80, 0x0 ;  /* 0x000000000000781c */ /* 0x000fe20003f0f008 */
[----:B------:R-:W-:Y:S01]  /*0930*/  UMOV UR36, 0x1 ;  /* 0x0000000100247882 */ /* 0x000fe20000000000 */
[----:B------:R-:W-:Y:S01]  /*0940*/  NOP ;  /* 0x0000000000007918 */ /* 0x000fe20000000000 */
[----:B------:R-:W-:Y:S01]  /*0950*/  USEL UR36, UR36, 0x2, !UP0 ;  /* 0x0000000224247887 */ /* 0x000fe2000c000000 */
[----:B------:R-:W-:Y:S01]  /*0960*/  BSSY B9, `(.L_x_5945) ;  /* 0x0001e00000097945 */ /* 0x000fe20003800000 */
[----:B------:R-:W-:Y:S01]  /*0970*/  ULDC.64 UR40, c[0x0][0x208] ;  /* 0x0000820000287ab9 */ /* 0x000fe20000000a00 */
[----:B0123--:R-:W-:Y:S07]  /*0980*/  BAR.SYNC.DEFER_BLOCKING 0x0 ;  /* 0x0000000000007b1d */ /* 0x00ffee0000010000 */
[----:B------:R-:W-:Y:S05]  /*0990*/  @!P0 BRA `(.L_x_5946) ;  /* 0x0000016400c48947 */ /* 0x000fea0003800000 */
.L_x_5947:
[----:B------:R-:W-:-:S08]  /*09a0*/  NOP ;  /* 0x0000000000007918 */ /* 0x000fd00000000000 */
[----:B------:R-:W0:Y:S02]  /*09b0*/  USETMAXREG.TRY_ALLOC.CTAPOOL UP0, 0xe8 ;  /* 0x000000e8000079c8 */ /* 0x000e240008000600 */
[----:B0-----:R-:W-:-:S13]  /*09c0*/  PLOP3.LUT P0, PT, PT, PT, UP0, 0x80, 0x0 ;  /* 0x000000000000781c */ /* 0x001fda0003f0f008 */
[----:B------:R-:W-:Y:S05]  /*09d0*/  @!P0 BRA `(.L_x_5947) ;  /* 0xfffffffc00f08947 */ /* 0x000fea000383ffff */
[----:B------:R-:W2:Y:S01]  /*09e0*/  LDL.LU R2, [R1] ;  /* 0x0000000001027983 */ /* 0x000ea20000300800 */
[----:B------:R-:W-:Y:S01]  /*09f0*/  SHF.R.U32.HI R3, RZ, 0x7, R0 ;  /* 0x00000007ff037819 */ /* 0x000fe20000011600 */
[----:B------:R-:W0:Y:S01]  /*0a00*/  S2UR UR37, SR_CgaCtaId ;  /* 0x00000000002579c3 */ /* 0x000e220000008800 */
[----:B------:R-:W-:-:S07]  /*0a10*/  UMOV UR4, 0x400 ;  /* 0x0000040000047882 */ /* 0x000fce0000000000 */
[----:B------:R-:W-:Y:S06]  /*0a20*/  BAR.ARV 0x8, 0x180 ;  /* 0x0206000000007b1d */ /* 0x000fec0000002000 */
[----:B------:R-:W-:-:S13]  /*0a30*/  ISETP.NE.AND P0, PT, R3, 0x1, PT ;  /* 0x000000010300780c */ /* 0x000fda0003f05270 */
[----:B------:R-:W-:Y:S06]  /*0a40*/  @!P0 BAR.ARV 0x9, 0x100 ;  /* 0x0244000000008b1d */ /* 0x000fec0000002000 */
[----:B0-----:R-:W-:Y:S02]  /*0a50*/  ULEA UR4, UR37, UR4, 0x18 ;  /* 0x0000000425047291 */ /* 0x001fe4000f8ec03f */
[----:B------:R-:W-:Y:S04]  /*0a60*/  BAR.SYNC.DEFER_BLOCKING 0x5, 0x180 ;  /* 0x0146000000007b1d */ /* 0x000fe80000010000 */
[----:B------:R-:W-:-:S02]  /*0a70*/  IMAD.U32 R22, RZ, RZ, UR4 ;  /* 0x00000004ff167e24 */ /* 0x000fc4000f8e00ff */
[----:B------:R-:W-:-:S03]  /*0a80*/  ULDC UR4, c[0x0][0xd3c] ;  /* 0x00034f0000047ab9 */ /* 0x000fc60000000800 */
[----:B------:R-:W0:Y:S01]  /*0a90*/  LDS.128 R100, [R22+0x324d0] ;  /* 0x0324d00016647984 */ /* 0x000e220000000c00 */
[----:B------:R-:W-:Y:S06]  /*0aa0*/  BAR.ARV 0x4, 0x180 ;  /* 0x0106000000007b1d */ /* 0x000fec0000002000 */
[----:B--2---:R-:W-:-:S04]  /*0ab0*/  LOP3.LUT R2, R2, 0xfffffffb, RZ, 0xc0, !PT ;  /* 0xfffffffb02027812 */ /* 0x004fc800078ec0ff */
[----:B------:R-:W-:Y:S02]  /*0ac0*/  @P0 LOP3.LUT R2, R2, 0x4, RZ, 0xfc, !PT ;  /* 0x0000000402020812 */ /* 0x000fe400078efcff */
[----:B0-----:R-:W-:-:S03]  /*0ad0*/  ISETP.GE.AND P0, PT, R103, UR4, PT ;  /* 0x0000000467007c0c */ /* 0x001fc6000bf06270 */
[----:B------:R0:W-:Y:S10]  /*0ae0*/  STL [R1], R2 ;  /* 0x0000000201007387 */ /* 0x0001f40000100800 */
[----:B0-----:R-:W-:Y:S05]  /*0af0*/  @P0 BRA `(.L_x_5948) ;  /* 0x000001dc00980947 */ /* 0x001fea0003800000 */
[----:B------:R-:W-:Y:S01]  /*0b00*/  VIADD R14, R0, 0xffffff80 ;  /* 0xffffff80000e7836 */ /* 0x000fe20000000000 */
[----:B------:R-:W-:Y:S01]  /*0b10*/  CS2R R18, SRZ ;  /* 0x0000000000127805 */ /* 0x000fe2000001ff00 */
[----:B------:R-:W-:Y:S01]  /*0b20*/  IMAD.MOV.U32 R206, RZ, RZ, RZ ;  /* 0x000000ffffce7224 */ /* 0x000fe200078e00ff */
[----:B------:R-:W-:Y:S01]  /*0b30*/  MOV R202, RZ ;  /* 0x000000ff00ca7202 */ /* 0x000fe20000000f00 */
[----:B------:R-:W-:Y:S01]  /*0b40*/  ULOP3.LUT UR47, UR36, 0x1, URZ, 0xfc, !UPT ;  /* 0x00000001242f7892 */ /* 0x000fe2000f8efc3f */
[----:B------:R-:W-:-:S04]  /*0b50*/  SHF.R.S32.HI R0, RZ, 0x1f, R14 ;  /* 0x0000001fff007819 */ /* 0x000fc8000001140e */
[----:B------:R-:W-:-:S04]  /*0b60*/  LEA.HI R2, R0, R14, RZ, 0x7 ;  /* 0x0000000e00027211 */ /* 0x000fc800078f38ff */
[----:B------:R-:W-:-:S05]  /*0b70*/  LOP3.LUT R3, R2, 0xffffff80, RZ, 0xc0, !PT ;  /* 0xffffff8002037812 */ /* 0x000fca00078ec0ff */
[----:B------:R-:W-:Y:S01]  /*0b80*/  IMAD.IADD R7, R14, 0x1, -R3 ;  /* 0x000000010e077824 */ /* 0x000fe200078e0a03 */
[----:B------:R-:W-:-:S04]  /*0b90*/  SHF.R.S32.HI R3, RZ, 0x7, R2 ;  /* 0x00000007ff037819 */ /* 0x000fc80000011402 */
[----:B------:R-:W-:-:S04]  /*0ba0*/  SHF.R.S32.HI R6, RZ, 0x1f, R7 ;  /* 0x0000001fff067819 */ /* 0x000fc80000011407 */
[CC--:B------:R-:W-:Y:S02]  /*0bb0*/  LEA.HI R9, R6.reuse, R7.reuse, RZ, 0x2 ;  /* 0x0000000706097211 */ /* 0x0c0fe400078f10ff */
[----:B------:R-:W-:Y:S02]  /*0bc0*/  LEA.HI R10, R6, R7, RZ, 0x5 ;  /* 0x00000007060a7211 */ /* 0x000fe400078f28ff */
[--C-:B------:R-:W-:Y:S02]  /*0bd0*/  SHF.R.S32.HI R5, RZ, 0x2, R9.reuse ;  /* 0x00000002ff057819 */ /* 0x100fe40000011409 */
[----:B------:R-:W-:Y:S02]  /*0be0*/  SHF.R.S32.HI R4, RZ, 0x1f, R9 ;  /* 0x0000001fff047819 */ /* 0x000fe40000011409 */
[----:B------:R-:W-:Y:S02]  /*0bf0*/  LEA.HI R6, R0, R14, RZ, 0x2 ;  /* 0x0000000e00067211 */ /* 0x000fe400078f10ff */
[----:B------:R-:W-:-:S02]  /*0c00*/  LEA.HI R4, R4, R5, RZ, 0x3 ;  /* 0x0000000504047211 */ /* 0x000fc400078f18ff */
[----:B------:R-:W-:Y:S02]  /*0c10*/  SHF.R.S32.HI R10, RZ, 0x5, R10 ;  /* 0x00000005ff0a7819 */ /* 0x000fe4000001140a */
[----:B------:R-:W-:Y:S02]  /*0c20*/  LOP3.LUT R8, R4, 0xfffffff8, RZ, 0xc0, !PT ;  /* 0xfffffff804087812 */ /* 0x000fe400078ec0ff */
[----:B------:R-:W-:Y:S02]  /*0c30*/  LEA.HI R4, R2, R3, RZ, 0x1 ;  /* 0x0000000302047211 */ /* 0x000fe400078f08ff */
[----:B------:R-:W-:Y:S01]  /*0c40*/  LEA.HI R2, R0, R14, RZ, 0x4 ;  /* 0x0000000e00027211 */ /* 0x000fe200078f20ff */
[----:B------:R-:W-:Y:S01]  /*0c50*/  IMAD.IADD R11, R5, 0x1, -R8 ;  /* 0x00000001050b7824 */ /* 0x000fe200078e0a08 */
[----:B------:R-:W-:Y:S02]  /*0c60*/  LOP3.LUT R8, R4, 0x3fffffe, RZ, 0xc0, !PT ;  /* 0x03fffffe04087812 */ /* 0x000fe400078ec0ff */
[----:B------:R-:W-:Y:S01]  /*0c70*/  SHF.R.S32.HI R5, RZ, 0x4, R2 ;  /* 0x00000004ff057819 */ /* 0x000fe20000011402 */
[----:B------:R-:W-:Y:S01]  /*0c80*/  IMAD R11, R10, 0x10, R11 ;  /* 0x000000100a0b7824 */ /* 0x000fe200078e020b */
[----:B------:R-:W-:Y:S01]  /*0c90*/  LOP3.LUT R4, R6, 0xfffffffc, RZ, 0xc0, !PT ;  /* 0xfffffffc06047812 */ /* 0x000fe200078ec0ff */
[----:B------:R-:W-:Y:S01]  /*0ca0*/  IMAD.IADD R8, R3, 0x1, -R8 ;  /* 0x0000000103087824 */ /* 0x000fe200078e0a08 */
[----:B------:R-:W-:-:S02]  /*0cb0*/  LEA.HI R3, R2, R5, RZ, 0x1 ;  /* 0x0000000502037211 */ /* 0x000fc400078f08ff */
        /* <DEDUP_REMOVED lines=10> */
[----:B------:R-:W-:Y:S01]  /*0d60*/  LOP3.LUT R0, R9, 0x7ffffffc, RZ, 0xc0, !PT ;  /* 0x7ffffffc09007812 */ /* 0x000fe200078ec0ff */
[----:B------:R-:W-:Y:S01]  /*0d70*/  IMAD R5, R13, 0x10, R2 ;  /* 0x000000100d057824 */ /* 0x000fe200078e0202 */
[----:B------:R-:W-:Y:S01]  /*0d80*/  SHF.R.S32.HI R23, RZ, 0x2, R6 ;  /* 0x00000002ff177819 */ /* 0x000fe20000011406 */
[----:B------:R-:W-:Y:S01]  /*0d90*/  VIADD R225, R16, 0x80 ;  /* 0x0000008010e17836 */ /* 0x000fe20000000000 */
[----:B------:R-:W-:Y:S01]  /*0da0*/  LOP3.LUT R3, R3, 0x1ffffffe, RZ, 0xc0, !PT ;  /* 0x1ffffffe03037812 */ /* 0x000fe200078ec0ff */
[----:B------:R-:W-:Y:S01]  /*0db0*/  IMAD R4, R5, 0x8, R4 ;  /* 0x0000000805047824 */ /* 0x000fe200078e0204 */
[----:B------:R-:W-:Y:S01]  /*0dc0*/  SHF.R.S32.HI R6, RZ, 0x1f, R6 ;  /* 0x0000001fff067819 */ /* 0x000fe20000011406 */
[----:B------:R-:W-:Y:S01]  /*0dd0*/  IMAD.IADD R2, R7, 0x1, -R0 ;  /* 0x0000000107027824 */ /* 0x000fe200078e0a00 */
[----:B------:R-:W-:Y:S01]  /*0de0*/  SHF.R.S32.HI R7, RZ, 0x1f, R225 ;  /* 0x0000001fff077819 */ /* 0x000fe200000114e1 */
[----:B------:R-:W-:Y:S01]  /*0df0*/  VIADD R5, R23, 0x40 ;  /* 0x0000004017057836 */ /* 0x000fe20000000000 */
[----:B------:R-:W-:Y:S01]  /*0e00*/  LEA.HI R6, R6, R23, RZ, 0x3 ;  /* 0x0000001706067211 */ /* 0x000fe200078f18ff */
[----:B------:R-:W-:Y:S01]  /*0e10*/  IMAD.IADD R3, R12, 0x1, -R3 ;  /* 0x000000010c037824 */ /* 0x000fe200078e0a03 */
[----:B------:R0:W-:Y:S01]  /*0e20*/  STL [R1+0xbc], R2 ;  /* 0x0000bc0201007387 */ /* 0x0001e20000100800 */
[----:B------:R-:W-:Y:S01]  /*0e30*/  VIADD R224, R16, 0xa0 ;  /* 0x000000a010e07836 */ /* 0x000fe20000000000 */
[----:B------:R-:W-:Y:S01]  /*0e40*/  LOP3.LUT R6, R6, 0xfffffff8, RZ, 0xc0, !PT ;  /* 0xfffffff806067812 */ /* 0x000fe200078ec0ff */
[----:B------:R-:W-:Y:S01]  /*0e50*/  IMAD R0, R3, 0x8, R8 ;  /* 0x0000000803007824 */ /* 0x000fe200078e0208 */
[----:B------:R-:W-:Y:S01]  /*0e60*/  SHF.R.S32.HI R17, RZ, 0x1f, R16 ;  /* 0x0000001fff117819 */ /* 0x000fe20000011410 */
[----:B------:R-:W-:-:S02]  /*0e70*/  VIADD R227, R16, 0xc0 ;  /* 0x000000c010e37836 */ /* 0x000fc40000000000 */
[----:B------:R-:W-:Y:S01]  /*0e80*/  IMAD.IADD R6, R23, 0x1, -R6 ;  /* 0x0000000117067824 */ /* 0x000fe200078e0a06 */
[----:B------:R1:W-:Y:S01]  /*0e90*/  STL [R1+0xb8], R0 ;  /* 0x0000b80001007387 */ /* 0x0003e20000100800 */
[----:B------:R-:W-:Y:S01]  /*0ea0*/  VIADD R226, R16, 0xe0 ;  /* 0x000000e010e27836 */ /* 0x000fe20000000000 */
[----:B0-----:R-:W-:Y:S01]  /*0eb0*/  SHF.R.S32.HI R2, RZ, 0x1f, R5 ;  /* 0x0000001fff027819 */ /* 0x001fe20000011405 */
[----:B------:R-:W-:Y:S01]  /*0ec0*/  IMAD.SHL.U32 R4, R4, 0x8, RZ ;  /* 0x0000000804047824 */ /* 0x000fe200078e00ff */
[----:B------:R-:W-:Y:S01]  /*0ed0*/  STL [R1+0xc8], RZ ;  /* 0x0000c8ff01007387 */ /* 0x000fe20000100800 */
[----:B------:R-:W-:Y:S01]  /*0ee0*/  IMAD.SHL.U32 R200, R12, 0x4, RZ ;  /* 0x000000040cc87824 */ /* 0x000fe200078e00ff */
[----:B------:R-:W-:Y:S01]  /*0ef0*/  LEA.HI R3, R2, R5, RZ, 0x3 ;  /* 0x0000000502037211 */ /* 0x000fe200078f18ff */
[C---:B------:R-:W-:Y:S01]  /*0f00*/  VIADD R2, R16.reuse, 0x20 ;  /* 0x0000002010027836 */ /* 0x040fe20000000000 */
[----:B------:R0:W-:Y:S01]  /*0f10*/  STL [R1+0xcc], R6 ;  /* 0x0000cc0601007387 */ /* 0x0001e20000100800 */
[----:B------:R-:W-:-:S02]  /*0f20*/  VIADD R205, R16, 0x40 ;  /* 0x0000004010cd7836 */ /* 0x000fc40000000000 */
[----:B-1----:R-:W-:Y:S01]  /*0f30*/  IMAD.SHL.U32 R0, R5, 0x40, RZ ;  /* 0x0000004005007824 */ /* 0x002fe200078e00ff */
[----:B------:R-:W-:Y:S01]  /*0f40*/  SHF.R.S32.HI R203, RZ, 0x1f, R2 ;  /* 0x0000001fffcb7819 */ /* 0x000fe20000011402 */
[----:B------:R-:W-:Y:S02]  /*0f50*/  IMAD.SHL.U32 R3, R3, 0x40, RZ ;  /* 0x0000004003037824 */ /* 0x000fe400078e00ff */
[----:B------:R-:W-:Y:S01]  /*0f60*/  VIADD R204, R16, 0x60 ;  /* 0x0000006010cc7836 */ /* 0x000fe20000000000 */
[----:B------:R-:W-:Y:S01]  /*0f70*/  LOP3.LUT R0, R0, 0x1c0, RZ, 0xc0, !PT ;  /* 0x000001c000007812 */ /* 0x000fe200078ec0ff */
[----:B------:R-:W-:Y:S01]  /*0f80*/  VIADD R207, R200, 0x10 ;  /* 0x00000010c8cf7836 */ /* 0x000fe20000000000 */
[----:B------:R-:W-:Y:S02]  /*0f90*/  LOP3.LUT R3, R3, 0xfffffe00, RZ, 0xc0, !PT ;  /* 0xfffffe0003037812 */ /* 0x000fe400078ec0ff */
[----:B------:R-:W-:Y:S02]  /*0fa0*/  SHF.R.U32.HI R5, RZ, 0x3, R0 ;  /* 0x00000003ff057819 */ /* 0x000fe40000011600 */
[----:B------:R-:W-:Y:S01]  /*0fb0*/  LOP3.LUT R0, R0, 0x38, R16, 0xf8, !PT ;  /* 0x0000003800007812 */ /* 0x000fe200078ef810 */
[----:B------:R1:W-:Y:S01]  /*0fc0*/  STL [R1+0xb4], R3 ;  /* 0x0000b40301007387 */ /* 0x0003e20000100800 */
[----:B0-----:R-:W-:-:S03]  /*0fd0*/  SHF.R.S32.HI R6, RZ, 0x1f, R224 ;  /* 0x0000001fff067819 */ /* 0x001fc600000114e0 */
[----:B------:R-:W-:Y:S04]  /*0fe0*/  STL [R1+0xa8], R7 ;  /* 0x0000a80701007387 */ /* 0x000fe80000100800 */
[----:B------:R-:W-:Y:S01]  /*0ff0*/  STL [R1+0xa4], R6 ;  /* 0x0000a40601007387 */ /* 0x000fe20000100800 */
[----:B-1----:R-:W-:Y:S02]  /*1000*/  LOP3.LUT R3, R3, R0, R5, 0xf6, !PT ;  /* 0x0000000003037212 */ /* 0x002fe400078ef605 */
[----:B------:R-:W-:Y:S02]  /*1010*/  SHF.R.S32.HI R0, RZ, 0x1f, R227 ;  /* 0x0000001fff007819 */ /* 0x000fe400000114e3 */
[----:B------:R-:W-:-:S03]  /*1020*/  SHF.R.S32.HI R5, RZ, 0x1f, R226 ;  /* 0x0000001fff057819 */ /* 0x000fc600000114e2 */
[----:B------:R0:W-:Y:S04]  /*1030*/  STL [R1+0xa0], R0 ;  /* 0x0000a00001007387 */ /* 0x0001e80000100800 */
[----:B------:R1:W-:Y:S01]  /*1040*/  STL [R1+0x9c], R5 ;  /* 0x00009c0501007387 */ /* 0x0003e20000100800 */
[----:B0-----:R-:W-:-:S05]  /*1050*/  IMAD R0, R3, 0x2, R22 ;  /* 0x0000000203007824 */ /* 0x001fca00078e0216 */
[----:B------:R1:W-:Y:S04]  /*1060*/  STL [R1+0xd0], R0 ;  /* 0x0000d00001007387 */ /* 0x0003e80000100800 */
[----:B------:R1:W-:Y:S02]  /*1070*/  STL [R1+0xd4], R4 ;  /* 0x0000d40401007387 */ /* 0x0003e40000100800 */
.L_x_6106:
[----:B01----:R-:W0:Y:S02]  /*1080*/  LDC.64 R4, c[0x0][0xd88] ;  /* 0x00036200ff047b82 */ /* 0x003e240000000a00 */
[----:B0-----:R-:W-:-:S05]  /*1090*/  IMAD.WIDE R4, R103, 0x4, R4 ;  /* 0x0000000467047825 */ /* 0x001fca00078e0204 */
[----:B------:R-:W2:Y:S01]  /*10a0*/  LDG.E R11, desc[UR40][R4.64] ;  /* 0x00000028040b7981 */ /* 0x000ea2000c1e1900 */
[----:B------:R-:W-:Y:S05]  /*10b0*/  YIELD ;  /* 0x0000000000007946 */ /* 0x000fea0003800000 */
[----:B------:R-:W-:Y:S01]  /*10c0*/  ULDC.64 UR4, c[0x0][0xb20] ;  /* 0x0002c80000047ab9 */ /* 0x000fe20000000a00 */
[----:B------:R-:W-:Y:S01]  /*10d0*/  ULDC.64 UR8, c[0x0][0xb10] ;  /* 0x0002c40000087ab9 */ /* 0x000fe20000000a00 */
[----:B------:R-:W-:Y:S01]  /*10e0*/  ISETP.NE.U32.AND P1, PT, RZ, UR4, PT ;  /* 0x00000004ff007c0c */ /* 0x000fe2000bf25070 */
[----:B------:R-:W-:Y:S01]  /*10f0*/  ULDC.64 UR6, c[0x0][0xb00] ;  /* 0x0002c00000067ab9 */ /* 0x000fe20000000a00 */
[----:B------:R-:W-:Y:S01]  /*1100*/  MOV R3, RZ ;  /* 0x000000ff00037202 */ /* 0x000fe20000000f00 */
[----:B------:R-:W-:Y:S01]  /*1110*/  IMAD.MOV.U32 R33, RZ, RZ, RZ ;  /* 0x000000ffff217224 */ /* 0x000fe200078e00ff */
[----:B------:R-:W-:-:S02]  /*1120*/  ISETP.NE.AND.EX P1, PT, RZ, UR5, PT, P1 ;  /* 0x00000005ff007c0c */ /* 0x000fc4000bf25310 */
[----:B------:R-:W-:-:S04]  /*1130*/  ISETP.NE.U32.AND P0, PT, RZ, UR6, PT ;  /* 0x00000006ff007c0c */ /* 0x000fc8000bf05070 */
[----:B------:R-:W-:Y:S02]  /*1140*/  ISETP.NE.AND.EX P0, PT, RZ, UR7, PT, P0 ;  /* 0x00000007ff007c0c */ /* 0x000fe4000bf05300 */
[----:B--2---:R-:W-:Y:S01]  /*1150*/  SHF.R.S32.HI R0, RZ, 0x1f, R11 ;  /* 0x0000001fff007819 */ /* 0x004fe2000001140b */
[----:B------:R-:W-:-:S04]  /*1160*/  IMAD.SHL.U32 R34, R11, 0x4, RZ ;  /* 0x000000040b227824 */ /* 0x000fc800078e00ff */
[C---:B------:R-:W-:Y:S01]  /*1170*/  @P1 LEA R6, P2, R11.reuse, UR4, 0x2 ;  /* 0x000000040b061c11 */ /* 0x040fe2000f8410ff */
[----:B------:R0:W-:Y:S01]  /*1180*/  STL [R1+0xc0], R11 ;  /* 0x0000c00b01007387 */ /* 0x0001e20000100800 */
[C-C-:B------:R-:W-:Y:S02]  /*1190*/  SHF.L.U64.HI R35, R11.reuse, 0x2, R0.reuse ;  /* 0x000000020b237819 */ /* 0x140fe40000010200 */
[----:B------:R-:W-:Y:S02]  /*11a0*/  @P1 LEA.HI.X R7, R11, UR5, R0, 0x2, P2 ;  /* 0x000000050b071c11 */ /* 0x000fe400090f1400 */
[----:B------:R-:W-:Y:S01]  /*11b0*/  ISETP.NE.U32.AND P2, PT, RZ, UR8, PT ;  /* 0x00000008ff007c0c */ /* 0x000fe2000bf45070 */
[----:B------:R-:W-:Y:S01]  /*11c0*/  ULDC UR4, c[0x0][0x288] ;  /* 0x0000a20000047ab9 */ /* 0x000fe20000000800 */
[----:B------:R-:W-:Y:S01]  /*11d0*/  IADD3 R8, P3, R34, UR6, RZ ;  /* 0x0000000622087c10 */ /* 0x000fe2000ff7e0ff */
[----:B------:R0:W5:Y:S01]  /*11e0*/  @P1 LDG.E R3, desc[UR40][R6.64] ;  /* 0x0000002806031981 */ /* 0x000162000c1e1900 */
[----:B------:R-:W-:Y:S01]  /*11f0*/  ISETP.NE.AND.EX P2, PT, RZ, UR9, PT, P2 ;  /* 0x00000009ff007c0c */ /* 0x000fe2000bf45320 */
[----:B------:R-:W-:Y:S01]  /*1200*/  IMAD.U32 R10, RZ, RZ, UR4 ;  /* 0x00000004ff0a7e24 */ /* 0x000fe2000f8e00ff */
[----:B------:R-:W-:Y:S01]  /*1210*/  IADD3.X R9, R35, UR7, RZ, P3, !PT ;  /* 0x0000000723097c10 */ /* 0x000fe20009ffe4ff */
[----:B------:R-:W-:-:S04]  /*1220*/  ULDC.64 UR4, c[0x0][0x418] ;  /* 0x0001060000047ab9 */ /* 0x000fc80000000a00 */
[----:B------:R0:W5:Y:S06]  /*1230*/  @P0 LDG.E R33, desc[UR40][R8.64] ;  /* 0x0000002808210981 */ /* 0x00016c000c1e1900 */
[----:B------:R-:W-:-:S04]  /*1240*/  @P2 IADD3 R4, P1, R34, UR8, RZ ;  /* 0x0000000822042c10 */ /* 0x000fc8000ff3e0ff */
[----:B------:R-:W-:-:S05]  /*1250*/  @P2 IADD3.X R5, R35, UR9, RZ, P1, !PT ;  /* 0x0000000923052c10 */ /* 0x000fca0008ffe4ff */
[----:B------:R-:W2:Y:S01]  /*1260*/  @P2 LDG.E R10, desc[UR40][R4.64] ;  /* 0x00000028040a2981 */ /* 0x000ea2000c1e1900 */
[----:B------:R-:W-:-:S03]  /*1270*/  UISETP.NE.U32.AND UP0, UPT, UR4, URZ, UPT ;  /* 0x0000003f0400728c */ /* 0x000fc6000bf05070 */
[----:B------:R-:W-:Y:S01]  /*1280*/  ULDC UR4, c[0x0][0x424] ;  /* 0x0001090000047ab9 */ /* 0x000fe20000000800 */
[----:B------:R-:W-:-:S03]  /*1290*/  UISETP.NE.AND.EX UP0, UPT, UR5, URZ, UPT, UP0 ;  /* 0x0000003f0500728c */ /* 0x000fc6000bf05300 */
[----:B------:R-:W-:Y:S01]  /*12a0*/  ULDC UR5, c[0x0][0x2f0] ;  /* 0x0000bc0000057ab9 */ /* 0x000fe20000000800 */
[----:B------:R-:W-:-:S04]  /*12b0*/  USEL UR4, UR4, 0x1, UP0 ;  /* 0x0000000104047887 */ /* 0x000fc80008000000 */
[----:B------:R-:W-:-:S03]  /*12c0*/  UIMAD UR4, UR4, UR5, URZ ;  /* 0x00000005040472a4 */ /* 0x000fc6000f8e023f */
[----:B------:R-:W-:Y:S02]  /*12d0*/  ULDC UR5, c[0x0][0x348] ;  /* 0x0000d20000057ab9 */ /* 0x000fe40000000800 */
[----:B----4-:R-:W-:Y:S02]  /*12e0*/  IMAD.U32 R25, RZ, RZ, UR5 ;  /* 0x00000005ff197e24 */ /* 0x010fe4000f8e00ff */
[----:B------:R-:W-:Y:S02]  /*12f0*/  IMAD.U32 R32, RZ, RZ, UR4 ;  /* 0x00000004ff207e24 */ /* 0x000fe4000f8e00ff */
[----:B------:R-:W-:Y:S01]  /*1300*/  IMAD.MOV.U32 R24, RZ, RZ, R11 ;  /* 0x000000ffff187224 */ /* 0x000fe200078e000b */
[----:B--2---:R0:W-:Y:S01]  /*1310*/  STL [R1+0x90], R10 ;  /* 0x0000900a01007387 */ /* 0x0041e20000100800 */
[----:B---3--:R-:W-:Y:S05]  /*1320*/  @P2 BRA `(.L_x_5949) ;  /* 0x0000000000282947 */ /* 0x008fea0003800000 */
[----:B------:R-:W-:Y:S02]  /*1330*/  ULDC.64 UR4, c[0x0][0xaf8] ;  /* 0x0002be0000047ab9 */ /* 0x000fe40000000a00 */
[----:B------:R-:W-:-:S04]  /*1340*/  ISETP.NE.U32.AND P1, PT, RZ, UR4, PT ;  /* 0x00000004ff007c0c */ /* 0x000fc8000bf25070 */
[----:B------:R-:W-:-:S13]  /*1350*/  ISETP.NE.AND.EX P1, PT, RZ, UR5, PT, P1 ;  /* 0x00000005ff007c0c */ /* 0x000fda000bf25310 */
[----:B------:R-:W-:Y:S05]  /*1360*/  @!P1 BRA `(.L_x_5949) ;  /* 0x0000000000189947 */ /* 0x000fea0003800000 */
[----:B------:R-:W1:Y:S02]  /*1370*/  LDC.64 R4, c[0x0][0xaf8] ;  /* 0x0002be00ff047b82 */ /* 0x000e640000000a00 */
[----:B-1----:R-:W-:-:S05]  /*1380*/  IMAD.WIDE R4, R24, 0x4, R4 ;  /* 0x0000000418047825 */ /* 0x002fca00078e0204 */
[----:B------:R-:W2:Y:S04]  /*1390*/  LDG.E R0, desc[UR40][R4.64] ;  /* 0x0000002804007981 */ /* 0x000ea8000c1e1900 */
[----:B0-----:R-:W2:Y:S02]  /*13a0*/  LDG.E R7, desc[UR40][R4.64+0x4] ;  /* 0x0000042804077981 */ /* 0x001ea4000c1e1900 */
[----:B--2---:R-:W-:-:S05]  /*13b0*/  IMAD.IADD R10, R7, 0x1, -R0 ;  /* 0x00000001070a7824 */ /* 0x004fca00078e0a00 */
[----:B------:R1:W-:Y:S02]  /*13c0*/  STL [R1+0x90], R10 ;  /* 0x0000900a01007387 */ /* 0x0003e40000100800 */
.L_x_5949:
[----:B------:R-:W-:Y:S01]  /*13d0*/  ULDC.64 UR4, c[0x0][0xb18] ;  /* 0x0002c60000047ab9 */ /* 0x000fe20000000a00 */
[----:B------:R2:W-:Y:S01]  /*13e0*/  STL [R1+0xc4], R102 ;  /* 0x0000c46601007387 */ /* 0x0005e20000100800 */
[----:B------:R-:W-:-:S04]  /*13f0*/  ISETP.NE.U32.AND P1, PT, RZ, UR4, PT ;  /* 0x00000004ff007c0c */ /* 0x000fc8000bf25070 */
[----:B------:R-:W-:-:S13]  /*1400*/  ISETP.NE.AND.EX P1, PT, RZ, UR5, PT, P1 ;  /* 0x00000005ff007c0c */ /* 0x000fda000bf25310 */
[----:B--2---:R-:W-:Y:S05]  /*1410*/  @!P1 BRA `(.L_x_5950) ;  /* 0x0000000000109947 */ /* 0x004fea0003800000 */
[----:B------:R-:W-:-:S04]  /*1420*/  IADD3 R4, P0, R34, UR4, RZ ;  /* 0x0000000422047c10 */ /* 0x000fc8000ff1e0ff */
[----:B------:R-:W-:-:S05]  /*1430*/  IADD3.X R5, R35, UR5, RZ, P0, !PT ;  /* 0x0000000523057c10 */ /* 0x000fca00087fe4ff */
[----:B------:R2:W5:Y:S01]  /*1440*/  LDG.E R32, desc[UR40][R4.64] ;  /* 0x0000002804207981 */ /* 0x000562000c1e1900 */
[----:B------:R-:W-:Y:S05]  /*1450*/  BRA `(.L_x_5951) ;  /* 0x0000000000107947 */ /* 0x000fea0003800000 */
.L_x_5950:
[----:B------:R-:W-:Y:S05]  /*1460*/  @!P0 BRA `(.L_x_5951) ;  /* 0x00000000000c8947 */ /* 0x000fea0003800000 */
[----:B------:R-:W2:Y:S04]  /*1470*/  LDG.E R5, desc[UR40][R8.64] ;  /* 0x0000002808057981 */ /* 0x000ea8000c1e1900 */
[----:B------:R-:W2:Y:S02]  /*1480*/  LDG.E R32, desc[UR40][R8.64+0x4] ;  /* 0x0000042808207981 */ /* 0x000ea4000c1e1900 */
[----:B--2---:R-:W-:-:S07]  /*1490*/  IMAD.IADD R32, R32, 0x1, -R5 ;  /* 0x0000000120207824 */ /* 0x004fce00078e0a05 */
.L_x_5951:
[----:B------:R-:W-:Y:S01]  /*14a0*/  ULDC.64 UR4, c[0x0][0xb08] ;  /* 0x0002c20000047ab9 */ /* 0x000fe20000000a00 */
[----:B0-----:R-:W0:Y:S01]  /*14b0*/  LDC R8, c[0x0][0x448] ;  /* 0x00011200ff087b82 */ /* 0x001e220000000800 */
[----:B------:R-:W-:-:S04]  /*14c0*/  ISETP.NE.U32.AND P0, PT, RZ, UR4, PT ;  /* 0x00000004ff007c0c */ /* 0x000fc8000bf05070 */
[----:B------:R-:W-:Y:S01]  /*14d0*/  ISETP.NE.AND.EX P0, PT, RZ, UR5, PT, P0 ;  /* 0x00000005ff007c0c */ /* 0x000fe2000bf05300 */
[----:B------:R-:W-:-:S12]  /*14e0*/  ULDC.64 UR4, c[0x0][0xb28] ;  /* 0x0002ca0000047ab9 */ /* 0x000fd80000000a00 */
[----:B--2---:R-:W2:Y:S02]  /*14f0*/  @P0 LDC.64 R4, c[0x0][0xb08] ;  /* 0x0002c200ff040b82 */ /* 0x004ea40000000a00 */
[----:B--2---:R-:W-:-:S05]  /*1500*/  @P0 IMAD.WIDE R4, R24, 0x4, R4 ;  /* 0x0000000418040825 */ /* 0x004fca00078e0204 */
        /* <DEDUP_REMOVED lines=8> */
[----:B0-----:R-:W-:Y:S01]  /*1590*/  ISETP.NE.AND P1, PT, R8, 0x1, PT ;  /* 0x000000010800780c */ /* 0x001fe20003f25270 */
[----:B------:R-:W-:Y:S02]  /*15a0*/  IMAD.SHL.U32 R12, R101, 0x80, RZ ;  /* 0x00000080650c7824 */ /* 0x000fe400078e00ff */
[----:B------:R-:W-:Y:S02]  /*15b0*/  IMAD.IADD R8, R32, 0x1, -R3 ;  /* 0x0000000120087824 */ /* 0x000fe400078e0a03 */
[----:B---3--:R-:W-:Y:S01]  /*15c0*/  VIADD R4, R12, 0x7f ;  /* 0x0000007f0c047836 */ /* 0x008fe20000000000 */
[----:B------:R0:W-:Y:S07]  /*15d0*/  STL [R1+0x98], R12 ;  /* 0x0000980c01007387 */ /* 0x0001ee0000100800 */
[----:B------:R-:W3:Y:S08]  /*15e0*/  @P1 LDC R11, c[0x0][0x44c] ;  /* 0x00011300ff0b1b82 */ /* 0x000ef00000000800 */
[----:B------:R-:W1:Y:S01]  /*15f0*/  @P1 LDC R5, c[0x0][0x450] ;  /* 0x00011400ff051b82 */ /* 0x000e620000000800 */
[----:B--2---:R-:W-:-:S02]  /*1600*/  @P0 IMAD.IADD R25, R9, 0x1, -R0 ;  /* 0x0000000109190824 */ /* 0x004fc400078e0a00 */
[----:B---3--:R-:W-:-:S04]  /*1610*/  @P1 IMAD.HI.U32 R0, R4, R11, RZ ;  /* 0x0000000b04001227 */ /* 0x008fc800078e00ff */
[----:B----4-:R-:W-:Y:S01]  /*1620*/  IMAD.IADD R6, R8, 0x1, R25 ;  /* 0x0000000108067824 */ /* 0x010fe200078e0219 */
[----:B-1----:R-:W-:-:S03]  /*1630*/  @P1 SHF.R.U32.HI R4, RZ, R5, R0 ;  /* 0x00000005ff041219 */ /* 0x002fc60000011600 */
[C---:B------:R-:W-:Y:S01]  /*1640*/  VIADD R0, R6.reuse, 0x5f ;  /* 0x0000005f06007836 */ /* 0x040fe20000000000 */
[----:B------:R-:W-:Y:S01]  /*1650*/  IADD3 R31, R6, 0x60, -R10 ;  /* 0x00000060061f7810 */ /* 0x000fe20007ffe80a */
[----:B------:R0:W-:Y:S02]  /*1660*/  STL [R1+0xac], R6 ;  /* 0x0000ac0601007387 */ /* 0x0001e40000100800 */
[----:B------:R-:W-:-:S04]  /*1670*/  IMAD.HI R0, R0, 0x2aaaaaab, RZ ;  /* 0x2aaaaaab00007827 */ /* 0x000fc800078e02ff */
[----:B------:R-:W-:Y:S01]  /*1680*/  IMAD.IADD R4, R31, 0x1, R4 ;  /* 0x000000011f047824 */ /* 0x000fe200078e0204 */
[----:B------:R-:W-:-:S03]  /*1690*/  SHF.R.U32.HI R177, RZ, 0x1f, R0 ;  /* 0x0000001fffb17819 */ /* 0x000fc60000011600 */
[----:B------:R-:W-:Y:S01]  /*16a0*/  IMAD.HI R4, R4, 0x2aaaaaab, RZ ;  /* 0x2aaaaaab04047827 */ /* 0x000fe200078e02ff */
[----:B------:R-:W-:-:S04]  /*16b0*/  LEA.HI.SX32 R177, R0, R177, 0x1c ;  /* 0x000000b100b17211 */ /* 0x000fc800078fe2ff */
[----:B------:R-:W-:-:S04]  /*16c0*/  SHF.R.U32.HI R3, RZ, 0x1f, R4 ;  /* 0x0000001fff037819 */ /* 0x000fc80000011604 */
[----:B------:R-:W-:Y:S01]  /*16d0*/  LEA.HI.SX32 R4, R4, R3, 0x1c ;  /* 0x0000000304047211 */ /* 0x000fe200078fe2ff */
[----:B------:R-:W-:-:S03]  /*16e0*/  IMAD.MOV R3, RZ, RZ, -R8 ;  /* 0x000000ffff037224 */ /* 0x000fc600078e0a08 */
[----:B------:R-:W-:-:S05]  /*16f0*/  VIMNMX R4, R177, R4, PT ;  /* 0x00000004b1047248 */ /* 0x000fca0003fe0100 */
[----:B------:R-:W-:Y:S01]  /*1700*/  IMAD R0, R4, 0x60, -R8 ;  /* 0x0000006004007824 */ /* 0x000fe200078e0a08 */
[----:B------:R-:W-:-:S04]  /*1710*/  VIMNMX R4, RZ, R3, !PT ;  /* 0x00000003ff047248 */ /* 0x000fc80007fe0100 */
[----:B------:R-:W-:-:S04]  /*1720*/  VIMNMX R3, R0, R25, PT ;  /* 0x0000001900037248 */ /* 0x000fc80003fe0100 */
[----:B------:R-:W-:Y:S01]  /*1730*/  ISETP.GT.AND P0, PT, R3, R4, PT ;  /* 0x000000040300720c */ /* 0x000fe20003f04270 */
[----:B------:R-:W-:-:S05]  /*1740*/  IMAD.WIDE.U32 R4, R4, -0x55555555, RZ ;  /* 0xaaaaaaab04047825 */ /* 0x000fca00078e00ff */
[----:B------:R-:W-:-:S04]  /*1750*/  SHF.R.U32.HI R30, RZ, 0x6, R5 ;  /* 0x00000006ff1e7819 */ /* 0x000fc80000011605 */
[----:B------:R-:W-:-:S03]  /*1760*/  MOV R29, R30 ;  /* 0x0000001e001d7202 */ /* 0x000fc60000000f00 */
        /* <DEDUP_REMOVED lines=27> */
.L_x_5954:
[----:B------:R-:W-:Y:S05]  /*1920*/  BSYNC B6 ;  /* 0x0000000000067941 */ /* 0x000fea0003800000 */
.L_x_5953:
        /* <DEDUP_REMOVED lines=20> */
.L_x_5956:
[----:B------:R-:W-:Y:S05]  /*1a70*/  BSYNC B6 ;  /* 0x0000000000067941 */ /* 0x000fea0003800000 */
.L_x_5955:
[----:B------:R-:W2:Y:S01]  /*1a80*/  LDL R36, [R1+0xcc] ;  /* 0x0000cc0001247983 */ /* 0x000ea20000100800 */
[----:B------:R-:W-:Y:S01]  /*1a90*/  ULDC.64 UR4, c[0x0][0xaf0] ;  /* 0x0002bc0000047ab9 */ /* 0x000fe20000000a00 */
[----:B------:R-:W0:Y:S01]  /*1aa0*/  LDC.64 R54, c[0x0][0x408] ;  /* 0x00010200ff367b82 */ /* 0x000e220000000a00 */
[----:B------:R-:W-:-:S04]  /*1ab0*/  ISETP.NE.U32.AND P0, PT, RZ, UR4, PT ;  /* 0x00000004ff007c0c */ /* 0x000fc8000bf05070 */
[----:B------:R-:W-:-:S03]  /*1ac0*/  ISETP.NE.AND.EX P0, PT, RZ, UR5, PT, P0 ;  /* 0x00000005ff007c0c */ /* 0x000fc6000bf05300 */
[----:B------:R-:W1:Y:S10]  /*1ad0*/  LDC.64 R48, c[0x0][0x3f8] ;  /* 0x0000fe00ff307b82 */ /* 0x000e740000000a00 */
[----:B------:R-:W-:Y:S01]  /*1ae0*/  @P0 IADD3 R4, P1, R34, UR4, RZ ;  /* 0x0000000422040c10 */ /* 0x000fe2000ff3e0ff */
[----:B------:R-:W-:-:S03]  /*1af0*/  ULDC UR4, c[0x0][0x320] ;  /* 0x0000c80000047ab9 */ /* 0x000fc60000000800 */
[----:B------:R-:W-:Y:S02]  /*1b00*/  @P0 IADD3.X R5, R35, UR5, RZ, P1, !PT ;  /* 0x0000000523050c10 */ /* 0x000fe40008ffe4ff */
[----:B------:R-:W-:Y:S02]  /*1b10*/  ISETP.GE.AND P1, PT, R2, UR4, PT ;  /* 0x0000000402007c0c */ /* 0x000fe4000bf26270 */
[----:B------:R-:W-:Y:S01]  /*1b20*/  SHF.R.S32.HI R9, RZ, 0x1f, R23 ;  /* 0x0000001fff097819 */ /* 0x000fe20000011417 */
[----:B------:R3:W4:Y:S01]  /*1b30*/  @P0 LDG.E R24, desc[UR40][R4.64] ;  /* 0x0000002804180981 */ /* 0x000722000c1e1900 */
[----:B------:R-:W-:Y:S01]  /*1b40*/  SEL R3, RZ, 0xffffffff, P1 ;  /* 0xffffffffff037807 */ /* 0x000fe20000800000 */
[----:B------:R-:W0:Y:S01]  /*1b50*/  LDC R35, c[0x0][0x3f4] ;  /* 0x0000fd00ff237b82 */ /* 0x000e220000000800 */
[----:B------:R-:W-:Y:S02]  /*1b60*/  ISETP.GE.AND P0, PT, R16, UR4, PT ;  /* 0x0000000410007c0c */ /* 0x000fe4000bf06270 */
[----:B------:R-:W-:Y:S01]  /*1b70*/  SHF.R.S32.HI R201, RZ, 0x1f, R200 ;  /* 0x0000001fffc97819 */ /* 0x000fe200000114c8 */
[----:B------:R-:W-:Y:S01]  /*1b80*/  IMAD.SHL.U32 R3, R3, 0x2, RZ ;  /* 0x0000000203037824 */ /* 0x000fe200078e00ff */
[----:B------:R-:W-:Y:S01]  /*1b90*/  SEL R0, RZ, 0x1, P0 ;  /* 0x00000001ff007807 */ /* 0x000fe20000000000 */
[----:B------:R-:W0:Y:S01]  /*1ba0*/  S2R R38, SR_TID.X ;  /* 0x0000000000267919 */ /* 0x000e220000002100 */
[----:B------:R-:W-:Y:S01]  /*1bb0*/  ISETP.GE.AND P0, PT, R205, UR4, PT ;  /* 0x00000004cd007c0c */ /* 0x000fe2000bf06270 */
[----:B-1----:R-:W-:Y:S01]  /*1bc0*/  IMAD.WIDE.U32 R10, R23, R48, R16 ;  /* 0x00000030170a7225 */ /* 0x002fe200078e0010 */
[----:B------:R-:W-:-:S02]  /*1bd0*/  ISETP.GE.AND P1, PT, R204, UR4, PT ;  /* 0x00000004cc007c0c */ /* 0x000fc4000bf26270 */
[----:B------:R-:W-:Y:S01]  /*1be0*/  LOP3.LUT R0, R3, 0x2, R0, 0xe2, !PT ;  /* 0x0000000203007812 */ /* 0x000fe200078ee200 */
[----:B------:R-:W1:Y:S01]  /*1bf0*/  S2R R37, SR_TID.X ;  /* 0x0000000000257919 */ /* 0x000e620000002100 */
[----:B------:R-:W-:Y:S01]  /*1c00*/  SEL R3, RZ, 0x4, P0 ;  /* 0x00000004ff037807 */ /* 0x000fe20000000000 */
[----:B------:R-:W-:Y:S01]  /*1c10*/  IMAD.MOV.U32 R63, RZ, RZ, 0x20 ;  /* 0x00000020ff3f7424 */ /* 0x000fe200078e00ff */
[----:B---3--:R-:W-:Y:S01]  /*1c20*/  SEL R4, RZ, 0x8, P1 ;  /* 0x00000008ff047807 */ /* 0x008fe20000800000 */
[----:B------:R-:W-:Y:S01]  /*1c30*/  IMAD R65, R49, 0x60, RZ ;  /* 0x0000006031417824 */ /* 0x000fe200078e02ff */
[----:B------:R-:W-:Y:S01]  /*1c40*/  ISETP.GE.AND P0, PT, R225, UR4, PT ;  /* 0x00000004e1007c0c */ /* 0x000fe2000bf06270 */
[----:B0-----:R-:W-:Y:S01]  /*1c50*/  IMAD.SHL.U32 R57, R54, 0x40, RZ ;  /* 0x0000004036397824 */ /* 0x001fe200078e00ff */
[----:B------:R-:W-:Y:S02]  /*1c60*/  ISETP.GE.AND P1, PT, R224, UR4, PT ;  /* 0x00000004e0007c0c */ /* 0x000fe4000bf26270 */
[----:B------:R-:W-:-:S02]  /*1c70*/  LOP3.LUT R0, R4, R0, R3, 0xfe, !PT ;  /* 0x0000000004007212 */ /* 0x000fc400078efe03 */
[----:B------:R-:W-:Y:S02]  /*1c80*/  SEL R3, RZ, 0x10, P0 ;  /* 0x00000010ff037807 */ /* 0x000fe40000000000 */
[----:B------:R-:W-:Y:S02]  /*1c90*/  SEL R4, RZ, 0x20, P1 ;  /* 0x00000020ff047807 */ /* 0x000fe40000800000 */
[----:B------:R-:W-:Y:S02]  /*1ca0*/  ISETP.GE.AND P0, PT, R227, UR4, PT ;  /* 0x00000004e3007c0c */ /* 0x000fe4000bf06270 */
[----:B------:R-:W-:Y:S02]  /*1cb0*/  ISETP.GE.AND P1, PT, R226, UR4, PT ;  /* 0x00000004e2007c0c */ /* 0x000fe4000bf26270 */
[----:B------:R-:W-:Y:S01]  /*1cc0*/  LOP3.LUT R3, R4, R0, R3, 0xfe, !PT ;  /* 0x0000000004037212 */ /* 0x000fe200078efe03 */
[-C--:B------:R-:W-:Y:S01]  /*1cd0*/  IMAD R0, R9, R48.reuse, RZ ;  /* 0x0000003009007224 */ /* 0x080fe200078e02ff */
[----:B------:R-:W-:Y:S01]  /*1ce0*/  SEL R6, RZ, 0x40, P0 ;  /* 0x00000040ff067807 */ /* 0x000fe20000000000 */
[----:B------:R-:W-:Y:S01]  /*1cf0*/  IMAD.WIDE.U32 R4, R23, R48, R200 ;  /* 0x0000003017047225 */ /* 0x000fe200078e00c8 */
[----:B------:R-:W-:-:S02]  /*1d00*/  SEL R7, RZ, 0x7fff80, P1 ;  /* 0x007fff80ff077807 */ /* 0x000fc40000800000 */
[----:B------:R-:W-:Y:S01]  /*1d10*/  ISETP.GE.AND P0, PT, R16, R35, PT ;  /* 0x000000231000720c */ /* 0x000fe20003f06270 */
[----:B------:R-:W-:Y:S01]  /*1d20*/  VIADD R38, R38, 0xffffff80 ;  /* 0xffffff8026267836 */ /* 0x000fe20000000000 */
[----:B------:R-:W-:Y:S01]  /*1d30*/  LOP3.LUT R3, R7, R3, R6, 0xfe, !PT ;  /* 0x0000000307037212 */ /* 0x000fe200078efe06 */
[-C--:B------:R-:W-:Y:S01]  /*1d40*/  IMAD R6, R9, R54.reuse, RZ ;  /* 0x0000003609067224 */ /* 0x080fe200078e02ff */
[----:B------:R-:W-:Y:S01]  /*1d50*/  SEL R13, R35, RZ, P0 ;  /* 0x000000ff230d7207 */ /* 0x000fe20000000000 */
[----:B------:R-:W-:Y:S01]  /*1d60*/  IMAD.WIDE.U32 R8, R23, R54, R200 ;  /* 0x0000003617087225 */ /* 0x000fe200078e00c8 */
[----:B------:R-:W-:-:S03]  /*1d70*/  SHF.L.U64.HI R56, R54, 0x6, R55 ;  /* 0x0000000636387819 */ /* 0x000fc60000010237 */
[C---:B------:R-:W-:Y:S01]  /*1d80*/  IMAD R53, R23.reuse, R55, R6 ;  /* 0x0000003717357224 */ /* 0x040fe200078e0206 */
[----:B-1----:R-:W-:Y:S01]  /*1d90*/  SHF.R.U32.HI R37, RZ, 0x7, R37 ;  /* 0x00000007ff257819 */ /* 0x002fe20000011625 */
[----:B------:R-:W-:Y:S02]  /*1da0*/  IMAD R15, R23, R49, R0 ;  /* 0x00000031170f7224 */ /* 0x000fe400078e0200 */
[----:B------:R-:W-:Y:S01]  /*1db0*/  IMAD.IADD R9, R9, 0x1, R53 ;  /* 0x0000000109097824 */ /* 0x000fe200078e0235 */
[----:B------:R-:W-:Y:S01]  /*1dc0*/  ISETP.NE.AND P6, PT, R37, 0x1, PT ;  /* 0x000000012500780c */ /* 0x000fe20003fc5270 */
[----:B------:R-:W-:Y:S02]  /*1dd0*/  IMAD.IADD R11, R15, 0x1, R11 ;  /* 0x000000010f0b7824 */ /* 0x000fe400078e020b */
[----:B-----5:R-:W-:Y:S02]  /*1de0*/  IMAD.WIDE.U32 R50, R26, R54, R8 ;  /* 0x000000361a327225 */ /* 0x020fe400078e0008 */
[----:B------:R-:W3:Y:S01]  /*1df0*/  LDL R8, [R1+0xb4] ;  /* 0x0000b40001087983 */ /* 0x000ee20000100800 */
[----:B------:R-:W-:Y:S01]  /*1e00*/  IADD3 R61, R37, 0x8, RZ ;  /* 0x00000008253d7810 */ /* 0x000fe20007ffe0ff */
[----:B------:R-:W-:-:S02]  /*1e10*/  IMAD.IADD R13, R16, 0x1, R13 ;  /* 0x00000001100d7824 */ /* 0x000fc400078e020d */
[----:B------:R-:W-:-:S03]  /*1e20*/  IMAD.WIDE.U32 R20, R26, R48, R10 ;  /* 0x000000301a147225 */ /* 0x000fc600078e000a */
[----:B------:R-:W-:Y:S01]  /*1e30*/  SHF.R.S32.HI R12, RZ, 0x1f, R13 ;  /* 0x0000001fff0c7819 */ /* 0x000fe2000001140d */
[C---:B------:R-:W-:Y:S01]  /*1e40*/  VIADD R37, R23.reuse, 0x40 ;  /* 0x0000004017257836 */ /* 0x040fe20000000000 */
[----:B------:R-:W-:Y:S05]  /*1e50*/  @!P6 WARPSYNC.ALL ;  /* 0x000000000000e948 */ /* 0x000fea0003800000 */
[----:B------:R-:W-:Y:S01]  /*1e60*/  VIADD R10, R23, 0x40 ;  /* 0x00000040170a7836 */ /* 0x000fe20000000000 */
[----:B------:R-:W-:Y:S01]  /*1e70*/  LEA.HI R13, R12, R13, RZ, 0x3 ;  /* 0x0000000d0c0d7211 */ /* 0x000fe200078f18ff */
[----:B------:R-:W-:Y:S01]  /*1e80*/  IMAD.SHL.U32 R37, R37, 0x40, RZ ;  /* 0x0000004025257824 */ /* 0x000fe200078e00ff */
[----:B------:R-:W-:Y:S01]  /*1e90*/  PRMT R85, R3, 0x8880, RZ ;  /* 0x0000888003557816 */ /* 0x000fe200000000ff */
[----:B------:R-:W-:Y:S01]  /*1ea0*/  IMAD.SHL.U32 R10, R10, 0x40, RZ ;  /* 0x000000400a0a7824 */ /* 0x000fe200078e00ff */
[----:B------:R-:W-:Y:S01]  /*1eb0*/  ULDC UR4, c[0x0][0x2f4] ;  /* 0x0000bd0000047ab9 */ /* 0x000fe20000000800 */
[----:B------:R-:W-:Y:S01]  /*1ec0*/  IMAD.IADD R7, R5, 0x1, R15 ;  /* 0x0000000105077824 */ /* 0x000fe200078e020f */
[----:B------:R-:W-:Y:S01]  /*1ed0*/  SHF.R.S32.HI R15, RZ, 0x1f, R26 ;  /* 0x0000001fff0f7819 */ /* 0x000fe2000001141a */
[----:B------:R-:W-:-:S02]  /*1ee0*/  IMAD.MOV.U32 R6, RZ, RZ, R4 ;  /* 0x000000ffff067224 */ /* 0x000fc400078e0004 */
[----:B------:R-:W-:Y:S01]  /*1ef0*/  IMAD.WIDE.U32 R4, R23, R54, R16 ;  /* 0x0000003617047225 */ /* 0x000fe200078e0010 */
[----:B------:R-:W-:Y:S02]  /*1f00*/  LOP3.LUT R37, R37, 0x1c0, RZ, 0xc0, !PT ;  /* 0x000001c025257812 */ /* 0x000fe400078ec0ff */
[----:B------:R-:W-:Y:S01]  /*1f10*/  LOP3.LUT R10, R10, 0x1c0, RZ, 0xc0, !PT ;  /* 0x000001c00a0a7812 */ /* 0x000fe200078ec0ff */
[----:B------:R-:W-:Y:S01]  /*1f20*/  IMAD.IADD R53, R53, 0x1, R5 ;  /* 0x0000000135357824 */ /* 0x000fe200078e0205 */
[----:B------:R-:W-:Y:S01]  /*1f30*/  SHF.R.S32.HI R73, RZ, 0x3, R13 ;  /* 0x00000003ff497819 */ /* 0x000fe2000001140d */
[----:B------:R-:W-:Y:S01]  /*1f40*/  IMAD R5, R15, R48, RZ ;  /* 0x000000300f057224 */ /* 0x000fe200078e02ff */
[----:B------:R-:W-:Y:S01]  /*1f50*/  LOP3.LUT R74, R13, 0xfffffff8, RZ, 0xc0, !PT ;  /* 0xfffffff80d4a7812 */ /* 0x000fe200078ec0ff */
[----:B------:R-:W-:Y:S01]  /*1f60*/  IMAD.MOV.U32 R52, RZ, RZ, R4 ;  /* 0x000000ffff347224 */ /* 0x000fe200078e0004 */
[----:B------:R-:W-:Y:S01]  /*1f70*/  SHF.R.U32.HI R10, RZ, 0x3, R10 ;  /* 0x00000003ff0a7819 */ /* 0x000fe2000001160a */
[----:B------:R-:W-:Y:S01]  /*1f80*/  IMAD R15, R15, R54, RZ ;  /* 0x000000360f0f7224 */ /* 0x000fe200078e02ff */
[----:B------:R-:W-:Y:S01]  /*1f90*/  SHF.L.U64.HI R4, R48, 0x6, R49 ;  /* 0x0000000630047819 */ /* 0x000fe20000010231 */
[----:B------:R-:W-:Y:S01]  /*1fa0*/  IMAD.IADD R0, R33, 0x1, R32 ;  /* 0x0000000121007824 */ /* 0x000fe200078e0220 */
[----:B------:R-:W-:Y:S01]  /*1fb0*/  PRMT R85, R85, 0x7710, RZ ;  /* 0x0000771055557816 */ /* 0x000fe200000000ff */
[----:B------:R-:W-:Y:S01]  /*1fc0*/  IMAD R33, R26, R49, R5 ;  /* 0x000000311a217224 */ /* 0x000fe200078e0205 */
[----:B------:R-:W-:Y:S01]  /*1fd0*/  ISETP.GE.AND P2, PT, R2, UR4, PT ;  /* 0x0000000402007c0c */ /* 0x000fe2000bf46270 */
[----:B------:R-:W-:-:S02]  /*1fe0*/  IMAD.SHL.U32 R5, R48, 0x40, RZ ;  /* 0x0000004030057824 */ /* 0x000fc400078e00ff */
[----:B------:R-:W-:-:S04]  /*1ff0*/  IMAD.WIDE.U32 R6, R26, R48, R6 ;  /* 0x000000301a067225 */ /* 0x000fc800078e0006 */
[----:B------:R-:W-:Y:S02]  /*2000*/  IMAD R11, R55, 0x60, RZ ;  /* 0x00000060370b7824 */ /* 0x000fe400078e02ff */
[C---:B------:R-:W-:Y:S02]  /*2010*/  IMAD R15, R26.reuse, R55, R15 ;  /* 0x000000371a0f7224 */ /* 0x040fe400078e020f */
[----:B------:R-:W-:Y:S01]  /*2020*/  IMAD.WIDE.U32 R52, R26, R54, R52 ;  /* 0x000000361a347225 */ /* 0x000fe200078e0034 */
[----:B------:R-:W-:-:S03]  /*2030*/  LOP3.LUT R79, R85, 0x1, RZ, 0xc0, !PT ;  /* 0x00000001554f7812 */ /* 0x000fc600078ec0ff */
[----:B------:R-:W-:Y:S01]  /*2040*/  IMAD.WIDE.U32 R48, R48, 0x60, RZ ;  /* 0x0000006030307825 */ /* 0x000fe200078e00ff */
[----:B------:R-:W-:-:S03]  /*2050*/  LOP3.LUT R80, R85, 0x2, RZ, 0xc0, !PT ;  /* 0x0000000255507812 */ /* 0x000fc600078ec0ff */
[----:B------:R-:W-:Y:S01]  /*2060*/  IMAD.WIDE.U32 R54, R54, 0x60, RZ ;  /* 0x0000006036367825 */ /* 0x000fe200078e00ff */
[C---:B------:R-:W-:Y:S02]  /*2070*/  LOP3.LUT R81, R85.reuse, 0x4, RZ, 0xc0, !PT ;  /* 0x0000000455517812 */ /* 0x040fe400078ec0ff */
[----:B------:R-:W-:Y:S01]  /*2080*/  LOP3.LUT R82, R85, 0x8, RZ, 0xc0, !PT ;  /* 0x0000000855527812 */ /* 0x000fe200078ec0ff */
[----:B------:R-:W-:Y:S01]  /*2090*/  IMAD.SHL.U32 R64, R35, 0x2, RZ ;  /* 0x0000000223407824 */ /* 0x000fe200078e00ff */
[----:B------:R-:W-:Y:S01]  /*20a0*/  LOP3.LUT R83, R85, 0x10, RZ, 0xc0, !PT ;  /* 0x0000001055537812 */ /* 0x000fe200078ec0ff */
[----:B------:R-:W-:Y:S01]  /*20b0*/  IMAD.IADD R65, R49, 0x1, R65 ;  /* 0x0000000131417824 */ /* 0x000fe200078e0241 */
[----:B------:R-:W-:Y:S01]  /*20c0*/  LOP3.LUT R84, R85, 0x20, RZ, 0xc0, !PT ;  /* 0x0000002055547812 */ /* 0x000fe200078ec0ff */
[----:B------:R-:W-:Y:S01]  /*20d0*/  IMAD.IADD R66, R55, 0x1, R11 ;  /* 0x0000000137427824 */ /* 0x000fe200078e020b */
[----:B------:R-:W-:Y:S01]  /*20e0*/  SHF.R.S32.HI R59, RZ, 0x1f, R102 ;  /* 0x0000001fff3b7819 */ /* 0x000fe20000011466 */
[----:B------:R-:W-:Y:S01]  /*20f0*/  IMAD.IADD R69, R7, 0x1, R33 ;  /* 0x0000000107457824 */ /* 0x000fe200078e0221 */
[----:B------:R-:W-:Y:S01]  /*2100*/  P2R R87, PR, RZ, 0x4 ;  /* 0x00000004ff577803 */ /* 0x000fe20000000000 */
[----:B------:R-:W-:Y:S01]  /*2110*/  IMAD.IADD R70, R33, 0x1, R21 ;  /* 0x0000000121467824 */ /* 0x000fe200078e0215 */
[----:B------:R-:W-:Y:S01]  /*2120*/  SHF.R.S32.HI R76, RZ, 0x1f, R74 ;  /* 0x0000001fff4c7819 */ /* 0x000fe2000001144a */
[----:B------:R-:W-:Y:S01]  /*2130*/  IMAD.IADD R71, R51, 0x1, R15 ;  /* 0x0000000133477824 */ /* 0x000fe200078e020f */
[----:B------:R-:W-:Y:S01]  /*2140*/  LOP3.LUT R85, R85, 0x40, RZ, 0xc0, !PT ;  /* 0x0000004055557812 */ /* 0x000fe200078ec0ff */
[----:B------:R-:W-:-:S02]  /*2150*/  IMAD.IADD R72, R15, 0x1, R53 ;  /* 0x000000010f487824 */ /* 0x000fc400078e0235 */
[C---:B--2---:R-:W-:Y:S01]  /*2160*/  IMAD.SHL.U32 R58, R36.reuse, 0x40, RZ ;  /* 0x00000040243a7824 */ /* 0x044fe200078e00ff */
[----:B------:R-:W-:Y:S01]  /*2170*/  @!P6 BAR.SYNC.DEFER_BLOCKING 0x9, 0x100 ;  /* 0x024400000000eb1d */ /* 0x000fe20000010000 */
[----:B------:R-:W-:Y:S02]  /*2180*/  LOP3.LUT P1, RZ, R36, 0x4, RZ, 0xc0, !PT ;  /* 0x0000000424ff7812 */ /* 0x000fe4000782c0ff */
[----:B------:R-:W-:Y:S02]  /*2190*/  SHF.R.S32.HI R36, RZ, 0x1f, R38 ;  /* 0x0000001fff247819 */ /* 0x000fe40000011426 */
[----:B------:R-:W-:Y:S02]  /*21a0*/  LOP3.LUT R58, R58, 0x1c0, RZ, 0xc0, !PT ;  /* 0x000001c03a3a7812 */ /* 0x000fe400078ec0ff */
[----:B------:R-:W-:-:S04]  /*21b0*/  LEA.HI R36, R36, R38, RZ, 0x2 ;  /* 0x0000002624247211 */ /* 0x000fc800078f10ff */
[----:B------:R-:W-:-:S05]  /*21c0*/  LOP3.LUT R36, R36, 0xfffffffc, RZ, 0xc0, !PT ;  /* 0xfffffffc24247812 */ /* 0x000fca00078ec0ff */
[----:B------:R-:W-:Y:S02]  /*21d0*/  IMAD.IADD R36, R38, 0x1, -R36 ;  /* 0x0000000126247824 */ /* 0x000fe400078e0a24 */
[----:B------:R-:W0:Y:S02]  /*21e0*/  S2R R38, SR_TID.X ;  /* 0x0000000000267919 */ /* 0x000e240000002100 */
[----:B------:R-:W-:Y:S01]  /*21f0*/  IMAD R62, R36, 0x40, R23 ;  /* 0x00000040243e7824 */ /* 0x000fe200078e0217 */
        /* <DEDUP_REMOVED lines=16> */
[----:B----4-:R-:W-:Y:S01]  /*2300*/  SHF.R.S32.HI R75, RZ, 0x1f, R24 ;  /* 0x0000001fff4b7819 */ /* 0x010fe20000011418 */
[----:B---3--:R-:W-:-:S10]  /*2310*/  IMAD.IADD R78, R8, 0x1, R13 ;  /* 0x00000001084e7824 */ /* 0x008fd400078e020d */
.L_x_6010:
[----:B0-----:R-:W0:Y:S01]  /*2320*/  LDC R91, c[0x0][0x430] ;  /* 0x00010c00ff5b7b82 */ /* 0x001e220000000800 */
[----:B------:R-:W-:Y:S01]  /*2330*/  IADD3 R29, R29, -0x1, RZ ;  /* 0xffffffff1d1d7810 */ /* 0x000fe20007ffe0ff */
[----:B------:R-:W-:-:S04]  /*2340*/  IMAD.MOV.U32 R96, RZ, RZ, RZ ;  /* 0x000000ffff607224 */ /* 0x000fc800078e00ff */
[----:B------:R-:W-:Y:S02]  /*2350*/  IMAD R12, R29, 0x60, R62 ;  /* 0x000000601d0c7824 */ /* 0x000fe400078e023e */
[----:B-1----:R-:W1:Y:S02]  /*2360*/  LDC R95, c[0x0][0x3f4] ;  /* 0x0000fd00ff5f7b82 */ /* 0x002e640000000800 */
[----:B------:R-:W-:Y:S01]  /*2370*/  IMAD.IADD R15, R0, 0x1, R12 ;  /* 0x00000001000f7824 */ /* 0x000fe200078e020c */
[----:B------:R-:W-:-:S03]  /*2380*/  ISETP.GE.AND P2, PT, R12, R25, PT ;  /* 0x000000190c00720c */ /* 0x000fc60003f46270 */
[----:B------:R-:W-:Y:S01]  /*2390*/  IMAD.MOV.U32 R13, RZ, RZ, R15 ;  /* 0x000000ffff0d7224 */ /* 0x000fe200078e000f */
[----:B------:R-:W-:Y:S02]  /*23a0*/  ISETP.GT.OR P2, PT, R62, 0x5f, P2 ;  /* 0x0000005f3e00780c */ /* 0x000fe40001744670 */
[----:B0-----:R-:W-:-:S11]  /*23b0*/  ISETP.NE.AND P3, PT, R91, 0x1, PT ;  /* 0x000000015b00780c */ /* 0x001fd60003f65270 */
[----:B------:R-:W0:Y:S08]  /*23c0*/  @!P2 LDC.64 R10, c[0x0][0x428] ;  /* 0x00010a00ff0aab82 */ /* 0x000e300000000a00 */
[----:B------:R-:W2:Y:S08]  /*23d0*/  @!P2 LDC.64 R32, c[0x0][0x418] ;  /* 0x00010600ff20ab82 */ /* 0x000eb00000000a00 */
[----:B------:R-:W3:Y:S08]  /*23e0*/  @P3 LDC R8, c[0x0][0x434] ;  /* 0x00010d00ff083b82 */ /* 0x000ef00000000800 */
[----:B----4-:R-:W4:Y:S01]  /*23f0*/  @P3 LDC R9, c[0x0][0x438] ;  /* 0x00010e00ff093b82 */ /* 0x010f220000000800 */
        /* <DEDUP_REMOVED lines=85> */
.L_x_5961:
[----:B------:R-:W-:Y:S05]  /*2950*/  BSYNC B1 ;  /* 0x0000000000017941 */ /* 0x000fea0003800000 */
.L_x_5960:
[----:B0-----:R-:W-:Y:S01]  /*2960*/  VIADD R12, R23, 0x40 ;  /* 0x00000040170c7836 */ /* 0x001fe20000000000 */
[----:B------:R-:W-:Y:S01]  /*2970*/  BSSY B1, `(.L_x_5962) ;  /* 0x000001c000017945 */ /* 0x000fe20003800000 */
[----:B------:R-:W-:Y:S02]  /*2980*/  CS2R R40, SRZ ;  /* 0x0000000000287805 */ /* 0x000fe4000001ff00 */
[----:B------:R-:W-:Y:S01]  /*2990*/  CS2R R34, SRZ ;  /* 0x0000000000227805 */ /* 0x000fe2000001ff00 */
[----:B-----5:R-:W-:Y:S01]  /*29a0*/  IMAD.MOV.U32 R13, RZ, RZ, R44 ;  /* 0x000000ffff0d7224 */ /* 0x020fe200078e002c */
[----:B------:R-:W-:Y:S02]  /*29b0*/  ISETP.GE.AND P4, PT, R12, R100, PT ;  /* 0x000000640c00720c */ /* 0x000fe40003f86270 */
[----:B------:R-:W-:Y:S02]  /*29c0*/  CS2R R38, SRZ ;  /* 0x0000000000267805 */ /* 0x000fe4000001ff00 */
[----:B------:R-:W-:-:S09]  /*29d0*/  MOV R14, R45 ;  /* 0x0000002d000e7202 */ /* 0x000fd20000000f00 */
        /* <DEDUP_REMOVED lines=21> */
.L_x_5963:
[----:B------:R-:W-:Y:S05]  /*2b30*/  BSYNC B1 ;  /* 0x0000000000017941 */ /* 0x000fea0003800000 */
.L_x_5962:
[----:B0-----:R-:W-:Y:S01]  /*2b40*/  IMAD.MOV.U32 R8, RZ, RZ, R92 ;  /* 0x000000ffff087224 */ /* 0x001fe200078e005c */
        /* <DEDUP_REMOVED lines=33> */
.L_x_5964:
[----:B------:R-:W-:Y:S01]  /*2d60*/  IMAD R86, R19, 0x8, R22 ;  /* 0x0000000813567824 */ /* 0x000fe200078e0216 */
[----:B------:R-:W-:Y:S01]  /*2d70*/  SHF.L.U32 R99, R206, 0x1f, RZ ;  /* 0x0000001fce637819 */ /* 0x000fe200000006ff */
[----:B------:R-:W-:Y:S03]  /*2d80*/  BSSY B1, `(.L_x_5965) ;  /* 0x0000003000017945 */ /* 0x000fe60003800000 */
[----:B------:R-:W0:Y:S02]  /*2d90*/  SYNCS.PHASECHK.TRANS64.TRYWAIT P5, [R86+URZ+0x32490], R99 ;  /* 0x03249063560075a7 */ /* 0x000e2400080a017f */
[----:B0-----:R-:W-:Y:S05]  /*2da0*/  @!P5 BRA `(.L_x_5966) ;  /* 0x000001b800f4d947 */ /* 0x001fea0003800000 */
.L_x_6233:
[----:B------:R-:W-:Y:S05]  /*2db0*/  BSYNC B1 ;  /* 0x0000000000017941 */ /* 0x000fea0003800000 */
.L_x_5965:
[----:B------:R-:W-:-:S03]  /*2dc0*/  UMOV UR4, 0xffffffff ;  /* 0xffffffff00047882 */ /* 0x000fc60000000000 */
[----:B------:R-:W-:Y:S05]  /*2dd0*/  BRA.DIV UR4, `(.L_x_5967) ;  /* 0x000001ba04fc7947 */ /* 0x000fea000b800000 */
[----:B------:R1:W2:Y:S04]  /*2de0*/  SHFL.IDX PT, R33, R90, RZ, 0x1c1f ;  /* 0x001c1fff5a217589 */ /* 0x0002a800000e0000 */
[----:B------:R1:W3:Y:S02]  /*2df0*/  SHFL.IDX PT, R14, R89, RZ, 0x1c1f ;  /* 0x001c1fff590e7589 */ /* 0x0002e400000e0000 */
.L_x_6237:
        /* <DEDUP_REMOVED lines=13> */
[----:B------:R-:W-:Y:S01]  /*2ed0*/  SHF.R.U32.HI R111, RZ, 0x10, R47 ;  /* 0x00000010ff6f7819 */ /* 0x000fe2000001162f */
[----:B------:R-:W-:Y:S01]  /*2ee0*/  IMAD.U32 R47, R11, 0x10000, RZ ;  /* 0x000100000b2f7824 */ /* 0x000fe200078e00ff */
        /* <DEDUP_REMOVED lines=11> */
[----:B------:R-:W-:-:S02]  /*2fa0*/  LOP3.LUT R46, R10, 0xffff0000, RZ, 0xc0, !PT ;  /* 0xffff00000a2e7812 */ /* 0x000fc400078ec0ff */
[----:B------:R-:W-:Y:S01]  /*2fb0*/  LOP3.LUT R106, R93, 0xffff0000, RZ, 0xc0, !PT ;  /* 0xffff00005d6a7812 */ /* 0x000fe200078ec0ff */
[----:B------:R-:W-:Y:S01]  /*2fc0*/  FMUL.FTZ R113, R11, R110 ;  /* 0x0000006e0b717220 */ /* 0x000fe20000410000 */
[----:B------:R-:W-:Y:S01]  /*2fd0*/  SHF.L.U32 R10, R9, 0x10, RZ ;  /* 0x00000010090a7819 */ /* 0x000fe200000006ff */
[C---:B------:R-:W-:Y:S01]  /*2fe0*/  IMAD.U32 R9, R8.reuse, 0x10000, RZ ;  /* 0x0001000008097824 */ /* 0x040fe200078e00ff */
        /* <DEDUP_REMOVED lines=25> */
.L_x_5973:
[----:B------:R-:W-:Y:S05]  /*3180*/  BSYNC B3 ;  /* 0x0000000000037941 */ /* 0x000fea0003800000 */
.L_x_5972:
[----:B0-----:R4:W-:Y:S02]  /*3190*/  ST.E.128 desc[UR40][R12.64], R8 ;  /* 0x000000080c007985 */ /* 0x0019e4000c101d28 */
.L_x_5971:
[----:B------:R-:W-:Y:S05]  /*31a0*/  BSYNC B2 ;  /* 0x0000000000027941 */ /* 0x000fea0003800000 */
.L_x_5970:
        /* <DEDUP_REMOVED lines=26> */
[----:B------:R-:W-:-:S02]  /*3350*/  IMAD.U32 R10, R9, 0x10000, RZ ;  /* 0x00010000090a7824 */ /* 0x000fc400078e00ff */
[C---:B------:R-:W-:Y:S01]  /*3360*/  FMUL.FTZ R107, R11.reuse, R92 ;  /* 0x0000005c0b6b7220 */ /* 0x040fe20000410000 */
[C---:B------:R-:W-:Y:S02]  /*3370*/  IMAD.U32 R9, R8.reuse, 0x10000, RZ ;  /* 0x0001000008097824 */ /* 0x040fe400078e00ff */
[----:B------:R-:W-:Y:S01]  /*3380*/  FMUL.FTZ R11, R11, R44 ;  /* 0x0000002c0b0b7220 */ /* 0x000fe20000410000 */
[----:B------:R-:W-:Y:S01]  /*3390*/  LOP3.LUT R8, R8, 0xffff0000, RZ, 0xc0, !PT ;  /* 0xffff000008087812 */ /* 0x000fe200078ec0ff */
[----:B------:R-:W-:Y:S01]  /*33a0*/  FMUL.FTZ R109, R13, R106 ;  /* 0x0000006a0d6d7220 */ /* 0x000fe20000410000 */
[----:B------:R-:W-:Y:S01]  /*33b0*/  LOP3.LUT R93, R93, 0xffff0000, RZ, 0xc0, !PT ;  /* 0xffff00005d5d7812 */ /* 0x000fe200078ec0ff */
[----:B------:R-:W-:Y:S01]  /*33c0*/  FMUL.FTZ R13, R13, R46 ;  /* 0x0000002e0d0d7220 */ /* 0x000fe20000410000 */
[----:B------:R-:W-:Y:S01]  /*33d0*/  LOP3.LUT R45, R45, 0xffff0000, RZ, 0xc0, !PT ;  /* 0xffff00002d2d7812 */ /* 0x000fe200078ec0ff */
[----:B------:R-:W-:Y:S02]  /*33e0*/  IMAD.U32 R43, R43, 0x10000, RZ ;  /* 0x000100002b2b7824 */ /* 0x000fe400078e00ff */
[C---:B------:R-:W-:Y:S01]  /*33f0*/  FFMA.FTZ R107, R10.reuse, R44, -R107 ;  /* 0x0000002c0a6b7223 */ /* 0x040fe2000001086b */
[----:B------:R-:W-:Y:S01]  /*3400*/  FFMA.FTZ R92, R10, R92, R11 ;  /* 0x0000005c0a5c7223 */ /* 0x000fe2000001000b */
[----:B------:R-:W-:Y:S01]  /*3410*/  FFMA.FTZ R109, R12, R46, -R109 ;  /* 0x0000002e0c6d7223 */ /* 0x000fe2000001086d */
[----:B------:R-:W-:Y:S01]  /*3420*/  FMUL.FTZ R10, R8, R47 ;  /* 0x0000002f080a7220 */ /* 0x000fe20000410000 */
        /* <DEDUP_REMOVED lines=14> */
.L_x_5975:
[----:B------:R-:W-:Y:S05]  /*3510*/  BSYNC B2 ;  /* 0x0000000000027941 */ /* 0x000fea0003800000 */
.L_x_5974:
[----:B0-----:R0:W-:Y:S02]  /*3520*/  ST.E.128 desc[UR40][R14.64], R8 ;  /* 0x000000080e007985 */ /* 0x0011e4000c101d28 */
.L_x_5969:
[----:B------:R-:W-:Y:S05]  /*3530*/  BSYNC B1 ;  /* 0x0000000000017941 */ /* 0x000fea0003800000 */
.L_x_5968:
[----:B------:R-:W-:-:S03]  /*3540*/  UMOV UR4, 0xffffffff ;  /* 0xffffffff00047882 */ /* 0x000fc60000000000 */
[----:B------:R-:W-:Y:S05]  /*3550*/  BRA.DIV UR4, `(.L_x_5976) ;  /* 0x000001b604647947 */ /* 0x000fea000b800000 */
[----:B--2---:R2:W1:Y:S04]  /*3560*/  SHFL.IDX PT, R33, R90, 0x1, 0x1c1f ;  /* 0x003c1f005a217f89 */ /* 0x00446800000e0000 */
[----:B0--3--:R2:W0:Y:S02]  /*3570*/  SHFL.IDX PT, R14, R89, 0x1, 0x1c1f ;  /* 0x003c1f00590e7f89 */ /* 0x00942400000e0000 */
.L_x_6241:
[----:B------:R-:W-:Y:S05]  /*3580*/  @P4 BRA `(.L_x_5977) ;  /* 0x00000020002c4947 */ /* 0x000fea0003800000 */
[----:B------:R-:W-:Y:S04]  /*3590*/  BSSY B1, `(.L_x_5978) ;  /* 0x0000038000017945 */ /* 0x000fe80003800000 */
[----:B------:R-:W-:Y:S05]  /*35a0*/  @P1 BRA `(.L_x_5979) ;  /* 0x0000000000d81947 */ /* 0x000fea0003800000 */
[----:B----4-:R3:W4:Y:S01]  /*35b0*/  LDS.128 R8, [R101+0x2000] ;  /* 0x0020000065087984 */ /* 0x0107220000000c00 */
[C---:B0-----:R-:W-:Y:S01]  /*35c0*/  LEA R12, P2, R16.reuse, R14, 0x1 ;  /* 0x0000000e100c7211 */ /* 0x041fe200078408ff */
[----:B------:R-:W-:Y:S03]  /*35d0*/  BSSY B2, `(.L_x_5980) ;  /* 0x0000032000027945 */ /* 0x000fe60003800000 */
[----:B-1----:R-:W-:Y:S02]  /*35e0*/  LEA.HI.X R13, R16, R33, R17, 0x1, P2 ;  /* 0x00000021100d7211 */ /* 0x002fe400010f0c11 */
[----:B------:R-:W-:-:S13]  /*35f0*/  ISETP.GE.AND P2, PT, R200, R95, PT ;  /* 0x0000005fc800720c */ /* 0x000fda0003f46270 */
[----:B---3--:R-:W-:Y:S05]  /*3600*/  @P2 BRA `(.L_x_5981) ;  /* 0x0000000000b82947 */ /* 0x008fea0003800000 */
[----:B------:R-:W-:Y:S02]  /*3610*/  SHF.R.U64 R45, R38, 0x10, R39 ;  /* 0x00000010262d7819 */ /* 0x000fe40000001227 */
[----:B------:R-:W-:Y:S02]  /*3620*/  SHF.R.U64 R42, R40, 0x10, R41 ;  /* 0x00000010282a7819 */ /* 0x000fe40000001229 */
[----:B------:R-:W-:Y:S01]  /*3630*/  SHF.R.U32.HI R47, RZ, 0x10, R39 ;  /* 0x00000010ff2f7819 */ /* 0x000fe20000011627 */
[----:B----4-:R-:W-:Y:S01]  /*3640*/  IMAD.U32 R39, R11, 0x10000, RZ ;  /* 0x000100000b277824 */ /* 0x010fe200078e00ff */
[----:B------:R-:W-:Y:S02]  /*3650*/  SHF.R.U32.HI R43, RZ, 0x10, R41 ;  /* 0x00000010ff2b7819 */ /* 0x000fe40000011629 */
[----:B------:R-:W-:Y:S02]  /*3660*/  PRMT R45, R119, 0x5410, R45 ;  /* 0x00005410772d7816 */ /* 0x000fe4000000002d */
[----:B------:R-:W-:-:S02]  /*3670*/  PRMT R41, R104, 0x5432, R42 ;  /* 0x0000543268297816 */ /* 0x000fc4000000002a */
[----:B------:R-:W-:Y:S02]  /*3680*/  PRMT R47, R120, 0x5410, R47 ;  /* 0x00005410782f7816 */ /* 0x000fe4000000002f */
[----:B------:R-:W-:Y:S02]  /*3690*/  PRMT R43, R118, 0x5410, R43 ;  /* 0x00005410762b7816 */ /* 0x000fe4000000002b */
[----:B------:R-:W-:Y:S01]  /*36a0*/  LOP3.LUT R40, R11, 0xffff0000, RZ, 0xc0, !PT ;  /* 0xffff00000b287812 */ /* 0x000fe200078ec0ff */
[----:B--2---:R-:W-:Y:S01]  /*36b0*/  IMAD.U32 R89, R47, 0x10000, RZ ;  /* 0x000100002f597824 */ /* 0x004fe200078e00ff */
        /* <DEDUP_REMOVED lines=8> */
[----:B------:R-:W-:Y:S02]  /*3740*/  IMAD.U32 R10, R9, 0x10000, RZ ;  /* 0x00010000090a7824 */ /* 0x000fe400078e00ff */
[-C--:B------:R-:W-:Y:S01]  /*3750*/  FMUL.FTZ R90, R38, R89.reuse ;  /* 0x00000059265a7220 */ /* 0x080fe20000410000 */
[C---:B------:R-:W-:Y:S02]  /*3760*/  IMAD.U32 R9, R8.reuse, 0x10000, RZ ;  /* 0x0001000008097824 */ /* 0x040fe400078e00ff */
[----:B------:R-:W-:Y:S01]  /*3770*/  FMUL.FTZ R11, R11, R42 ;  /* 0x0000002a0b0b7220 */ /* 0x000fe20000410000 */
[----:B------:R-:W-:Y:S01]  /*3780*/  LOP3.LUT R8, R8, 0xffff0000, RZ, 0xc0, !PT ;  /* 0xffff000008087812 */ /* 0x000fe200078ec0ff */
        /* <DEDUP_REMOVED lines=22> */
.L_x_5981:
[----:B------:R-:W-:Y:S05]  /*38f0*/  BSYNC B2 ;  /* 0x0000000000027941 */ /* 0x000fea0003800000 */
.L_x_5980:
[----:B----4-:R3:W-:Y:S02]  /*3900*/  ST.E.128 desc[UR40][R12.64], R8 ;  /* 0x000000080c007985 */ /* 0x0107e4000c101d28 */
.L_x_5979:
[----:B------:R-:W-:Y:S05]  /*3910*/  BSYNC B1 ;  /* 0x0000000000017941 */ /* 0x000fea0003800000 */
.L_x_5978:
[----:B------:R-:W-:-:S13]  /*3920*/  ISETP.NE.AND P2, PT, R87, RZ, PT ;  /* 0x000000ff5700720c */ /* 0x000fda0003f45270 */
[----:B------:R-:W-:Y:S05]  /*3930*/  @P2 BRA `(.L_x_5977) ;  /* 0x0000001c00402947 */ /* 0x000fea0003800000 */
[----:B---34-:R3:W4:Y:S01]  /*3940*/  LDS.128 R8, [R94+0x2000] ;  /* 0x002000005e087984 */ /* 0x0187220000000c00 */
[C---:B0-----:R-:W-:Y:S01]  /*3950*/  LEA R14, P2, R2.reuse, R14, 0x1 ;  /* 0x0000000e020e7211 */ /* 0x041fe200078408ff */
[----:B------:R-:W-:Y:S03]  /*3960*/  BSSY B1, `(.L_x_5982) ;  /* 0x0000032000017945 */ /* 0x000fe60003800000 */
[----:B-1----:R-:W-:Y:S02]  /*3970*/  LEA.HI.X R15, R2, R33, R203, 0x1, P2 ;  /* 0x00000021020f7211 */ /* 0x002fe400010f0ccb */
[----:B------:R-:W-:-:S13]  /*3980*/  ISETP.GE.AND P2, PT, R207, R95, PT ;  /* 0x0000005fcf00720c */ /* 0x000fda0003f46270 */
[----:B---3--:R-:W-:Y:S05]  /*3990*/  @P2 BRA `(.L_x_5983) ;  /* 0x0000000000b82947 */ /* 0x008fea0003800000 */
        /* <DEDUP_REMOVED lines=43> */
[----:B------:R-:W-:Y:S02]  /*3c50*/  F2FP.BF16.F32.PACK_AB R8, R11, R10 ;  /* 0x0000000a0b08723e */ /* 0x000fe400000010ff */
[----:B------:R-:W-:Y:S01]  /*3c60*/  MOV R10, R13 ;  /* 0x0000000d000a7202 */ /* 0x000fe20000000f00 */
[----:B------:R-:W-:-:S07]  /*3c70*/  IMAD.MOV.U32 R11, RZ, RZ, R12 ;  /* 0x000000ffff0b7224 */ /* 0x000fce00078e000c */
.L_x_5983:
[----:B------:R-:W-:Y:S05]  /*3c80*/  BSYNC B1 ;  /* 0x0000000000017941 */ /* 0x000fea0003800000 */
.L_x_5982:
[----:B----4-:R0:W-:Y:S01]  /*3c90*/  ST.E.128 desc[UR40][R14.64], R8 ;  /* 0x000000080e007985 */ /* 0x0101e2000c101d28 */
[----:B------:R-:W-:Y:S05]  /*3ca0*/  BRA `(.L_x_5977) ;  /* 0x0000001800647947 */ /* 0x000fea0003800000 */
.L_x_5959:
[----:B------:R-:W-:Y:S01]  /*3cb0*/  VIADD R12, R23, 0x40 ;  /* 0x00000040170c7836 */ /* 0x000fe20000000000 */
[----:B------:R-:W-:-:S04]  /*3cc0*/  CS2R R34, SRZ ;  /* 0x0000000000227805 */ /* 0x000fc8000001ff00 */
        /* <DEDUP_REMOVED lines=10> */
[----:B------:R-:W-:Y:S01]  /*3d70*/  @!P3 IMAD.X R9, R33, 0x1, R70, P4 ;  /* 0x000000012109b824 */ /* 0x000fe200020e0646 */
[----:B------:R-:W-:Y:S01]  /*3d80*/  CS2R R32, SRZ ;  /* 0x0000000000207805 */ /* 0x000fe2000001ff00 */
[----:B------:R-:W1:Y:S01]  /*3d90*/  @!P3 LDC.64 R12, c[0x0][0x400] ;  /* 0x00010000ff0cbb82 */ /* 0x000e620000000a00 */
[----:B0-----:R-:W-:-:S04]  /*3da0*/  @!P3 LEA R14, P4, R10, R14, 0x1 ;  /* 0x0000000e0a0eb211 */ /* 0x001fc800078808ff */
[----:B------:R-:W-:Y:S02]  /*3db0*/  @!P3 LEA.HI.X R15, R10, R15, R9, 0x1, P4 ;  /* 0x0000000f0a0fb211 */ /* 0x000fe400020f0c09 */
[----:B------:R-:W-:Y:S01]  /*3dc0*/  @!P3 IADD3 R8, P4, R52, R8, RZ ;  /* 0x000000083408b210 */ /* 0x000fe20007f9e0ff */
[----:B------:R-:W0:Y:S01]  /*3dd0*/  @!P2 LDC.64 R10, c[0x0][0x3e8] ;  /* 0x0000fa00ff0aab82 */ /* 0x000e220000000a00 */
[----:B------:R-:W-:Y:S02]  /*3de0*/  CS2R R38, SRZ ;  /* 0x0000000000267805 */ /* 0x000fe4000001ff00 */
[----:B------:R-:W-:Y:S01]  /*3df0*/  CS2R R36, SRZ ;  /* 0x0000000000247805 */ /* 0x000fe2000001ff00 */
[----:B------:R-:W2:Y:S01]  /*3e00*/  @!P3 LDG.E.128 R32, desc[UR40][R14.64] ;  /* 0x000000280e20b981 */ /* 0x000ea2000c1e1d00 */
[----:B------:R-:W-:Y:S01]  /*3e10*/  @!P3 IMAD.X R9, R99, 0x1, R72, P4 ;  /* 0x000000016309b824 */ /* 0x000fe200020e0648 */
[----:B-1----:R-:W-:-:S04]  /*3e20*/  @!P3 LEA R12, P4, R8, R12, 0x1 ;  /* 0x0000000c080cb211 */ /* 0x002fc800078808ff */
[----:B------:R-:W-:Y:S02]  /*3e30*/  @!P3 LEA.HI.X R13, R8, R13, R9, 0x1, P4 ;  /* 0x0000000d080db211 */ /* 0x000fe400020f0c09 */
[----:B------:R-:W1:Y:S03]  /*3e40*/  @!P2 LDC.64 R8, c[0x0][0x400] ;  /* 0x00010000ff08ab82 */ /* 0x000e660000000a00 */
[----:B------:R2:W3:Y:S01]  /*3e50*/  @!P3 LDG.E.128 R36, desc[UR40][R12.64] ;  /* 0x000000280c24b981 */ /* 0x0004e2000c1e1d00 */
[----:B------:R-:W-:Y:S02]  /*3e60*/  CS2R R42, SRZ ;  /* 0x00000000002a7805 */ /* 0x000fe4000001ff00 */
[----:B0-----:R-:W-:-:S04]  /*3e70*/  @!P2 LEA R10, P3, R40, R10, 0x1 ;  /* 0x0000000a280aa211 */ /* 0x001fc800078608ff */
[----:B------:R-:W-:Y:S02]  /*3e80*/  @!P2 LEA.HI.X R11, R40, R11, R41, 0x1, P3 ;  /* 0x0000000b280ba211 */ /* 0x000fe400018f0c29 */
[----:B------:R-:W-:Y:S02]  /*3e90*/  CS2R R40, SRZ ;  /* 0x0000000000287805 */ /* 0x000fe4000001ff00 */
[----:B------:R-:W-:Y:S02]  /*3ea0*/  CS2R R46, SRZ ;  /* 0x00000000002e7805 */ /* 0x000fe4000001ff00 */
[C---:B-1----:R-:W-:Y:S02]  /*3eb0*/  @!P2 LEA R8, P3, R44.reuse, R8, 0x1 ;  /* 0x000000082c08a211 */ /* 0x042fe400078608ff */
[----:B------:R3:W4:Y:S02]  /*3ec0*/  @!P2 LDG.E.128 R40, desc[UR40][R10.64] ;  /* 0x000000280a28a981 */ /* 0x000724000c1e1d00 */
[----:B------:R-:W-:-:S02]  /*3ed0*/  @!P2 LEA.HI.X R9, R44, R9, R45, 0x1, P3 ;  /* 0x000000092c09a211 */ /* 0x000fc400018f0c2d */
[----:B------:R-:W-:-:S06]  /*3ee0*/  CS2R R44, SRZ ;  /* 0x00000000002c7805 */ /* 0x000fcc000001ff00 */
[----:B------:R0:W5:Y:S01]  /*3ef0*/  @!P2 LDG.E.128 R44, desc[UR40][R8.64] ;  /* 0x00000028082ca981 */ /* 0x000162000c1e1d00 */
[----:B------:R-:W-:-:S06]  /*3f00*/  UISETP.NE.AND UP0, UPT, UR47, 0x3, UPT ;  /* 0x000000032f00788c */ /* 0x000fcc000bf05270 */
[----:B------:R-:W-:Y:S02]  /*3f10*/  PLOP3.LUT P3, PT, PT, PT, UP0, 0x80, 0x0 ;  /* 0x000000000000781c */ /* 0x000fe40003f6f008 */
[----:B------:R-:W-:Y:S01]  /*3f20*/  ISETP.GE.AND P2, PT, R16, R95, PT ;  /* 0x0000005f1000720c */ /* 0x000fe20003f46270 */
[----:B--2---:R-:W-:Y:S02]  /*3f30*/  IMAD.MOV.U32 R12, RZ, RZ, R34 ;  /* 0x000000ffff0c7224 */ /* 0x004fe400078e0022 */
[----:B------:R-:W-:Y:S02]  /*3f40*/  IMAD.MOV.U32 R15, RZ, RZ, R33 ;  /* 0x000000ffff0f7224 */ /* 0x000fe400078e0021 */
[----:B---3--:R-:W-:Y:S02]  /*3f50*/  IMAD.MOV.U32 R10, RZ, RZ, R38 ;  /* 0x000000ffff0a7224 */ /* 0x008fe400078e0026 */
[----:B0-----:R-:W-:Y:S02]  /*3f60*/  IMAD.MOV.U32 R8, RZ, RZ, R39 ;  /* 0x000000ffff087224 */ /* 0x001fe400078e0027 */
[----:B------:R-:W-:-:S02]  /*3f70*/  IMAD.MOV.U32 R11, RZ, RZ, R37 ;  /* 0x000000ffff0b7224 */ /* 0x000fc400078e0025 */
[----:B------:R-:W-:Y:S01]  /*3f80*/  IMAD.MOV.U32 R9, RZ, RZ, R36 ;  /* 0x000000ffff097224 */ /* 0x000fe200078e0024 */
[----:B------:R-:W-:Y:S02]  /*3f90*/  PRMT R107, R107, 0x5410, R10 ;  /* 0x000054106b6b7816 */ /* 0x000fe4000000000a */
[----:B------:R-:W-:Y:S02]  /*3fa0*/  PRMT R124, R8, 0x7610, R124 ;  /* 0x00007610087c7816 */ /* 0x000fe4000000007c */
[----:B------:R-:W-:Y:S02]  /*3fb0*/  PRMT R121, R11, 0x7610, R121 ;  /* 0x000076100b797816 */ /* 0x000fe40000000079 */
[----:B------:R-:W-:Y:S02]  /*3fc0*/  PRMT R108, R108, 0x5410, R9 ;  /* 0x000054106c6c7816 */ /* 0x000fe40000000009 */
[----:B------:R-:W-:Y:S01]  /*3fd0*/  PRMT R104, R104, 0x5410, R12 ;  /* 0x0000541068687816 */ /* 0x000fe2000000000c */
[----:B------:R-:W-:-:S02]  /*3fe0*/  IMAD.MOV.U32 R13, RZ, RZ, R35 ;  /* 0x000000ffff0d7224 */ /* 0x000fc400078e0023 */
[----:B----4-:R-:W-:Y:S02]  /*3ff0*/  IMAD.MOV.U32 R8, RZ, RZ, R42 ;  /* 0x000000ffff087224 */ /* 0x010fe400078e002a */
[----:B------:R-:W-:Y:S02]  /*4000*/  IMAD.MOV.U32 R10, RZ, RZ, R40 ;  /* 0x000000ffff0a7224 */ /* 0x000fe400078e0028 */
[----:B------:R-:W-:Y:S02]  /*4010*/  IMAD.MOV.U32 R11, RZ, RZ, R41 ;  /* 0x000000ffff0b7224 */ /* 0x000fe400078e0029 */
        /* <DEDUP_REMOVED lines=9> */
[----:B------:R-:W-:-:S02]  /*40b0*/  PRMT R106, R106, 0x5410, R15 ;  /* 0x000054106a6a7816 */ /* 0x000fc4000000000f */
[----:B------:R-:W-:Y:S02]  /*40c0*/  MOV R9, R47 ;  /* 0x0000002f00097202 */ /* 0x000fe40000000f00 */
[----:B------:R-:W-:Y:S02]  /*40d0*/  PRMT R115, R13, 0x7610, R115 ;  /* 0x000076100d737816 */ /* 0x000fe40000000073 */
[----:B------:R-:W-:Y:S02]  /*40e0*/  PRMT R120, R14, 0x7610, R120 ;  /* 0x000076100e787816 */ /* 0x000fe40000000078 */
[----:B------:R-:W-:Y:S02]  /*40f0*/  PRMT R106, R8, 0x7610, R106 ;  /* 0x00007610086a7816 */ /* 0x000fe4000000006a */
[----:B------:R-:W-:Y:S02]  /*4100*/  PRMT R107, R9, 0x7610, R107 ;  /* 0x00007610096b7816 */ /* 0x000fe4000000006b */
[----:B------:R-:W-:-:S02]  /*4110*/  PRMT R112, R10, 0x7610, R112 ;  /* 0x000076100a707816 */ /* 0x000fc40000000070 */
[----:B------:R-:W-:Y:S01]  /*4120*/  PRMT R108, R11, 0x7610, R108 ;  /* 0x000076100b6c7816 */ /* 0x000fe2000000006c */
[----:B------:R-:W-:Y:S06]  /*4130*/  @!P3 BRA `(.L_x_5984) ;  /* 0x000000000004b947 */ /* 0x000fec0003800000 */
[----:B------:R-:W-:Y:S01]  /*4140*/  BPT.TRAP 0x1 ;  /* 0x000000040000795c */ /* 0x000fe20000300000 */
.L_x_5984:
[----:B------:R-:W-:Y:S01]  /*4150*/  IMAD R86, R19, 0x8, R22 ;  /* 0x0000000813567824 */ /* 0x000fe200078e0216 */
[----:B------:R-:W-:Y:S01]  /*4160*/  SHF.L.U32 R99, R206, 0x1f, RZ ;  /* 0x0000001fce637819 */ /* 0x000fe200000006ff */
[----:B------:R-:W0:Y:S01]  /*4170*/  LDC R101, c[0x0][0x2f4] ;  /* 0x0000bd00ff657b82 */ /* 0x000e220000000800 */
[----:B------:R-:W-:Y:S02]  /*4180*/  BSSY B1, `(.L_x_5985) ;  /* 0x0000003000017945 */ /* 0x000fe40003800000 */
[----:B------:R-:W1:Y:S02]  /*4190*/  SYNCS.PHASECHK.TRANS64.TRYWAIT P4, [R86+URZ+0x32490], R99 ;  /* 0x03249063560075a7 */ /* 0x000e64000808017f */
[----:B-1----:R-:W-:Y:S05]  /*41a0*/  @!P4 BRA `(.L_x_5986) ;  /* 0x000001a80098c947 */ /* 0x002fea0003800000 */
.L_x_6242:
[----:B------:R-:W-:Y:S05]  /*41b0*/  BSYNC B1 ;  /* 0x0000000000017941 */ /* 0x000fea0003800000 */
.L_x_5985:
[----:B------:R-:W-:Y:S01]  /*41c0*/  UMOV UR4, 0xffffffff ;  /* 0xffffffff00047882 */ /* 0x000fe20000000000 */
[----:B0-----:R-:W-:Y:S02]  /*41d0*/  IMAD.IADD R103, R101, 0x1, -R64 ;  /* 0x0000000165677824 */ /* 0x001fe400078e0a40 */
[----:B------:R-:W-:Y:S05]  /*41e0*/  BRA.DIV UR4, `(.L_x_5987) ;  /* 0x000001aa049c7947 */ /* 0x000fea000b800000 */
[----:B------:R0:W2:Y:S04]  /*41f0*/  SHFL.IDX PT, R9, R90, RZ, 0x1c1f ;  /* 0x001c1fff5a097589 */ /* 0x0000a800000e0000 */
[----:B------:R0:W3:Y:S02]  /*4200*/  SHFL.IDX PT, R14, R89, RZ, 0x1c1f ;  /* 0x001c1fff590e7589 */ /* 0x0000e400000e0000 */
.L_x_6246:
[----:B------:R-:W-:Y:S01]  /*4210*/  ISETP.GE.OR P4, PT, R23, R100, P1 ;  /* 0x000000641700720c */ /* 0x000fe20000f86670 */
[----:B------:R-:W-:-:S12]  /*4220*/  BSSY B1, `(.L_x_5988) ;  /* 0x000007a000017945 */ /* 0x000fd80003800000 */
[----:B------:R-:W-:Y:S05]  /*4230*/  @P4 BRA `(.L_x_5989) ;  /* 0x0000000400e04947 */ /* 0x000fea0003800000 */
[----:B------:R-:W4:Y:S01]  /*4240*/  S2R R12, SR_TID.X ;  /* 0x00000000000c7919 */ /* 0x000f220000002100 */
[----:B------:R-:W-:Y:S01]  /*4250*/  SEL R8, R64, R103, !P0 ;  /* 0x0000006740087207 */ /* 0x000fe20004000000 */
[----:B---3--:R-:W-:Y:S01]  /*4260*/  IMAD.MOV.U32 R94, RZ, RZ, R14 ;  /* 0x000000ffff5e7224 */ /* 0x008fe200078e000e */
[C---:B------:R-:W-:Y:S01]  /*4270*/  LEA R92, P4, R74.reuse, R14, 0x1 ;  /* 0x0000000e4a5c7211 */ /* 0x040fe200078808ff */
[----:B--2---:R-:W-:Y:S01]  /*4280*/  IMAD.MOV.U32 R95, RZ, RZ, R9 ;  /* 0x000000ffff5f7224 */ /* 0x004fe200078e0009 */
[----:B------:R-:W-:Y:S01]  /*4290*/  SHF.R.S32.HI R11, RZ, 0x1f, R8 ;  /* 0x0000001fff0b7819 */ /* 0x000fe20000011408 */
[----:B------:R-:W-:Y:S01]  /*42a0*/  BSSY B2, `(.L_x_5990) ;  /* 0x000006d000027945 */ /* 0x000fe20003800000 */
[----:B------:R-:W-:Y:S02]  /*42b0*/  LEA.HI.X R93, R74, R9, R76, 0x1, P4 ;  /* 0x000000094a5d7211 */ /* 0x000fe400020f0c4c */
        /* <DEDUP_REMOVED lines=19> */
[----:B------:R-:W-:Y:S02]  /*43f0*/  SHF.R.U32.HI R117, RZ, 0x10, R35 ;  /* 0x00000010ff757819 */ /* 0x000fe40000011623 */
[----:B------:R-:W-:Y:S02]  /*4400*/  PRMT R114, R106, 0x5432, R114 ;  /* 0x000054326a727816 */ /* 0x000fe40000000072 */
[----:B------:R-:W-:Y:S02]  /*4410*/  PRMT R119, R121, 0x5410, R119 ;  /* 0x0000541079777816 */ /* 0x000fe40000000077 */
[----:B------:R-:W-:Y:S01]  /*4420*/  SHF.R.U64 R113, R32, 0x10, R33 ;  /* 0x0000001020717819 */ /* 0x000fe20000001221 */
[----:B--2---:R-:W-:Y:S01]  /*4430*/  IMAD.U32 R32, R9, 0x10000, RZ ;  /* 0x0001000009207824 */ /* 0x004fe200078e00ff */
[----:B------:R-:W-:Y:S01]  /*4440*/  SHF.R.U64 R118, R36, 0x10, R37 ;  /* 0x0000001024767819 */ /* 0x000fe20000001225 */
[----:B---3--:R-:W-:Y:S01]  /*4450*/  IMAD.U32 R36, R13, 0x10000, RZ ;  /* 0x000100000d247824 */ /* 0x008fe200078e00ff */
[----:B------:R-:W-:Y:S01]  /*4460*/  PRMT R117, R115, 0x5410, R117 ;  /* 0x0000541073757816 */ /* 0x000fe20000000075 */
[----:B------:R-:W-:Y:S01]  /*4470*/  IMAD.U32 R121, R119, 0x10000, RZ ;  /* 0x0001000077797824 */ /* 0x000fe200078e00ff */
[----:B------:R-:W-:Y:S01]  /*4480*/  SHF.R.U32.HI R123, RZ, 0x10, R39 ;  /* 0x00000010ff7b7819 */ /* 0x000fe20000011627 */
[----:B------:R-:W-:Y:S01]  /*4490*/  IMAD.U32 R115, R114, 0x10000, RZ ;  /* 0x0001000072737824 */ /* 0x000fe200078e00ff */
[----:B------:R-:W-:Y:S01]  /*44a0*/  PRMT R113, R120, 0x5410, R113 ;  /* 0x0000541078717816 */ /* 0x000fe20000000071 */
[C---:B------:R-:W-:Y:S01]  /*44b0*/  FMUL.FTZ R125, R36.reuse, R121 ;  /* 0x00000079247d7220 */ /* 0x040fe20000410000 */
[----:B------:R-:W-:Y:S01]  /*44c0*/  LOP3.LUT R37, R13, 0xffff0000, RZ, 0xc0, !PT ;  /* 0xffff00000d257812 */ /* 0x000fe200078ec0ff */
[-C--:B------:R-:W-:Y:S01]  /*44d0*/  FMUL.FTZ R127, R36, R115.reuse ;  /* 0x00000073247f7220 */ /* 0x080fe20000410000 */
[----:B------:R-:W-:Y:S01]  /*44e0*/  PRMT R123, R124, 0x5410, R123 ;  /* 0x000054107c7b7816 */ /* 0x000fe2000000007b */
[C---:B------:R-:W-:Y:S01]  /*44f0*/  FFMA.FTZ R125, R32.reuse, R115, -R125 ;  /* 0x00000073207d7223 */ /* 0x040fe2000001087d */
[----:B------:R-:W-:Y:S01]  /*4500*/  LOP3.LUT R120, R119, 0xffff0000, RZ, 0xc0, !PT ;  /* 0xffff000077787812 */ /* 0x000fe200078ec0ff */
[----:B------:R-:W-:Y:S01]  /*4510*/  FFMA.FTZ R127, R32, R121, R127 ;  /* 0x00000079207f7223 */ /* 0x000fe2000001007f */
[----:B------:R-:W-:Y:S01]  /*4520*/  LOP3.LUT R114, R114, 0xffff0000, RZ, 0xc0, !PT ;  /* 0xffff000072727812 */ /* 0x000fe200078ec0ff */
[----:B------:R-:W-:Y:S01]  /*4530*/  IMAD.U32 R119, R123, 0x10000, RZ ;  /* 0x000100007b777824 */ /* 0x000fe200078e00ff */
[----:B------:R-:W-:Y:S01]  /*4540*/  SHF.R.U64 R122, R38, 0x10, R39 ;  /* 0x00000010267a7819 */ /* 0x000fe20000001227 */
[----:B------:R-:W-:Y:S01]  /*4550*/  FMUL.FTZ R36, R37, R120 ;  /* 0x0000007825247220 */ /* 0x000fe20000410000 */
[----:B------:R-:W-:Y:S01]  /*4560*/  LOP3.LUT R33, R9, 0xffff0000, RZ, 0xc0, !PT ;  /* 0xffff000009217812 */ /* 0x000fe200078ec0ff */
[-C--:B------:R-:W-:Y:S01]  /*4570*/  FMUL.FTZ R32, R37, R114.reuse ;  /* 0x0000007225207220 */ /* 0x080fe20000410000 */
[----:B------:R-:W-:Y:S01]  /*4580*/  SHF.L.U32 R38, R15, 0x10, RZ ;  /* 0x000000100f267819 */ /* 0x000fe200000006ff */
[----:B------:R-:W-:Y:S01]  /*4590*/  IMAD.U32 R115, R117, 0x10000, RZ ;  /* 0x0001000075737824 */ /* 0x000fe200078e00ff */
[----:B------:R-:W-:Y:S01]  /*45a0*/  SHF.R.U64 R116, R34, 0x10, R35 ;  /* 0x0000001022747819 */ /* 0x000fe20000001223 */
[C---:B------:R-:W-:Y:S01]  /*45b0*/  IMAD.U32 R34, R12.reuse, 0x10000, RZ ;  /* 0x000100000c227824 */ /* 0x040fe200078e00ff */
[----:B------:R-:W-:Y:S01]  /*45c0*/  LOP3.LUT R35, R12, 0xffff0000, RZ, 0xc0, !PT ;  /* 0xffff00000c237812 */ /* 0x000fe200078ec0ff */
[C---:B------:R-:W-:Y:S01]  /*45d0*/  FFMA.FTZ R114, R33.reuse, R114, -R36 ;  /* 0x0000007221727223 */ /* 0x040fe20000010824 */
[----:B------:R-:W-:Y:S01]  /*45e0*/  PRMT R118, R108, 0x5432, R118 ;  /* 0x000054326c767816 */ /* 0x000fe20000000076 */
[C---:B------:R-:W-:Y:S01]  /*45f0*/  FMUL.FTZ R37, R38.reuse, R119 ;  /* 0x0000007726257220 */ /* 0x040fe20000410000 */
[----:B------:R-:W-:Y:S01]  /*4600*/  FFMA.FTZ R120, R33, R120, R32 ;  /* 0x0000007821787223 */ /* 0x000fe20000010020 */
[----:B------:R-:W-:Y:S01]  /*4610*/  IMAD.U32 R12, R11, 0x10000, RZ ;  /* 0x000100000b0c7824 */ /* 0x000fe200078e00ff */
[----:B------:R-:W-:Y:S01]  /*4620*/  LOP3.LUT R39, R15, 0xffff0000, RZ, 0xc0, !PT ;  /* 0xffff00000f277812 */ /* 0x000fe200078ec0ff */
[----:B------:R-:W-:Y:S01]  /*4630*/  FMUL.FTZ R38, R38, R115 ;  /* 0x0000007326267220 */ /* 0x000fe20000410000 */
[----:B------:R-:W-:Y:S01]  /*4640*/  LOP3.LUT R36, R123, 0xffff0000, RZ, 0xc0, !PT ;  /* 0xffff00007b247812 */ /* 0x000fe200078ec0ff */
[----:B------:R-:W-:Y:S01]  /*4650*/  IMAD.U32 R33, R118, 0x10000, RZ ;  /* 0x0001000076217824 */ /* 0x000fe200078e00ff */
[----:B------:R-:W-:Y:S01]  /*4660*/  LOP3.LUT R32, R117, 0xffff0000, RZ, 0xc0, !PT ;  /* 0xffff000075207812 */ /* 0x000fe200078ec0ff */
[----:B------:R-:W-:Y:S01]  /*4670*/  FFMA.FTZ R119, R12, R119, R38 ;  /* 0x000000770c777223 */ /* 0x000fe20000010026 */
[----:B------:R-:W-:Y:S01]  /*4680*/  LOP3.LUT R13, R11, 0xffff0000, RZ, 0xc0, !PT ;  /* 0xffff00000b0d7812 */ /* 0x000fe200078ec0ff */
[C---:B------:R-:W-:Y:S01]  /*4690*/  FMUL.FTZ R38, R39.reuse, R36 ;  /* 0x0000002427267220 */ /* 0x040fe20000410000 */
[----:B------:R-:W-:Y:S01]  /*46a0*/  LOP3.LUT R118, R118, 0xffff0000, RZ, 0xc0, !PT ;  /* 0xffff000076767812 */ /* 0x000fe200078ec0ff */
[-C--:B------:R-:W-:Y:S01]  /*46b0*/  FMUL.FTZ R126, R39, R32.reuse ;  /* 0x00000020277e7220 */ /* 0x080fe20000410000 */
[----:B------:R-:W-:Y:S01]  /*46c0*/  FFMA.FTZ R37, R12, R115, -R37 ;  /* 0x000000730c257223 */ /* 0x000fe20000010825 */
[C---:B------:R-:W-:Y:S01]  /*46d0*/  IMAD.U32 R12, R113.reuse, 0x10000, RZ ;  /* 0x00010000710c7824 */ /* 0x040fe200078e00ff */
[----:B------:R-:W-:Y:S01]  /*46e0*/  LOP3.LUT R113, R113, 0xffff0000, RZ, 0xc0, !PT ;  /* 0xffff000071717812 */ /* 0x000fe200078ec0ff */
[C---:B------:R-:W-:Y:S01]  /*46f0*/  IMAD.U32 R9, R8.reuse, 0x10000, RZ ;  /* 0x0001000008097824 */ /* 0x040fe200078e00ff */
[----:B------:R-:W-:Y:S01]  /*4700*/  LOP3.LUT R8, R8, 0xffff0000, RZ, 0xc0, !PT ;  /* 0xffff000008087812 */ /* 0x000fe200078ec0ff */
[C---:B------:R-:W-:Y:S01]  /*4710*/  FFMA.FTZ R124, R13.reuse, R32, -R38 ;  /* 0x000000200d7c7223 */ /* 0x040fe20000010826 */
[----:B------:R-:W-:Y:S01]  /*4720*/  FFMA.FTZ R126, R13, R36, R126 ;  /* 0x000000240d7e7223 */ /* 0x000fe2000001007e */
[----:B------:R-:W-:Y:S01]  /*4730*/  FMUL.FTZ R13, R35, R118 ;  /* 0x00000076230d7220 */ /* 0x000fe20000410000 */
[----:B------:R-:W-:Y:S01]  /*4740*/  PRMT R122, R107, 0x5432, R122 ;  /* 0x000054326b7a7816 */ /* 0x000fe2000000007a */
[C---:B------:R-:W-:Y:S01]  /*4750*/  FMUL.FTZ R32, R34.reuse, R33 ;  /* 0x0000002122207220 */ /* 0x040fe20000410000 */
[----:B------:R-:W-:Y:S01]  /*4760*/  FMUL.FTZ R38, R34, R12 ;  /* 0x0000000c22267220 */ /* 0x000fe20000410000 */
[----:B------:R-:W-:Y:S01]  /*4770*/  PRMT R116, R104, 0x5432, R116 ;  /* 0x0000543268747816 */ /* 0x000fe20000000074 */
[----:B------:R-:W-:Y:S01]  /*4780*/  FMUL.FTZ R35, R35, R113 ;  /* 0x0000007123237220 */ /* 0x000fe20000410000 */
[----:B------:R-:W-:-:S02]  /*4790*/  IMAD.U32 R15, R14, 0x10000, RZ ;  /* 0x000100000e0f7824 */ /* 0x000fc400078e00ff */
[----:B------:R-:W-:Y:S01]  /*47a0*/  FFMA.FTZ R113, R8, R113, -R13 ;  /* 0x0000007108717223 */ /* 0x000fe2000001080d */
[----:B------:R-:W-:Y:S01]  /*47b0*/  LOP3.LUT R14, R14, 0xffff0000, RZ, 0xc0, !PT ;  /* 0xffff00000e0e7812 */ /* 0x000fe200078ec0ff */
[C---:B------:R-:W-:Y:S01]  /*47c0*/  FFMA.FTZ R34, R9.reuse, R12, -R32 ;  /* 0x0000000c09227223 */ /* 0x040fe20000010820 */
[----:B------:R-:W-:Y:S01]  /*47d0*/  FFMA.FTZ R38, R9, R33, R38 ;  /* 0x0000002109267223 */ /* 0x000fe20000010026 */
[C---:B------:R-:W-:Y:S01]  /*47e0*/  LOP3.LUT R13, R122.reuse, 0xffff0000, RZ, 0xc0, !PT ;  /* 0xffff00007a0d7812 */ /* 0x040fe200078ec0ff */
[----:B------:R-:W-:Y:S01]  /*47f0*/  IMAD.U32 R32, R122, 0x10000, RZ ;  /* 0x000100007a207824 */ /* 0x000fe200078e00ff */
[C---:B------:R-:W-:Y:S01]  /*4800*/  LOP3.LUT R9, R116.reuse, 0xffff0000, RZ, 0xc0, !PT ;  /* 0xffff000074097812 */ /* 0x040fe200078ec0ff */
[----:B------:R-:W-:Y:S02]  /*4810*/  IMAD.U32 R12, R116, 0x10000, RZ ;  /* 0x00010000740c7824 */ /* 0x000fe400078e00ff */
[----:B------:R-:W-:Y:S01]  /*4820*/  FFMA.FTZ R35, R8, R118, R35 ;  /* 0x0000007608237223 */ /* 0x000fe20000010023 */
[C---:B------:R-:W-:Y:S01]  /*4830*/  IMAD.U32 R11, R10.reuse, 0x10000, RZ ;  /* 0x000100000a0b7824 */ /* 0x040fe200078e00ff */
        /* <DEDUP_REMOVED lines=18> */
[----:B------:R-:W-:-:S07]  /*4960*/  F2FP.BF16.F32.PACK_AB R12, R35, R38 ;  /* 0x00000026230c723e */ /* 0x000fce00000010ff */
.L_x_5991:
[----:B------:R-:W-:Y:S05]  /*4970*/  BSYNC B2 ;  /* 0x0000000000027941 */ /* 0x000fea0003800000 */
.L_x_5990:
[----:B------:R-:W-:Y:S01]  /*4980*/  ISETP.GE.AND P4, PT, R105, R101, PT ;  /* 0x000000656900720c */ /* 0x000fe20003f86270 */
[----:B--2---:R4:W-:-:S12]  /*4990*/  ST.E.128 desc[UR40][R92.64], R8 ;  /* 0x000000085c007985 */ /* 0x0049d8000c101d28 */
[----:B------:R-:W-:-:S05]  /*49a0*/  @!P4 IMAD.WIDE R94, R105, 0x2, R94 ;  /* 0x00000002695ec825 */ /* 0x000fca00078e025e */
[----:B---3--:R4:W-:Y:S02]  /*49b0*/  @!P4 ST.E.128 desc[UR40][R94.64], R12 ;  /* 0x0000000c5e00c985 */ /* 0x0089e4000c101d28 */
.L_x_5989:
[----:B------:R-:W-:Y:S05]  /*49c0*/  BSYNC B1 ;  /* 0x0000000000017941 */ /* 0x000fea0003800000 */
.L_x_5988:
[----:B------:R-:W-:-:S03]  /*49d0*/  UMOV UR4, 0xffffffff ;  /* 0xffffffff00047882 */ /* 0x000fc60000000000 */
[----:B------:R-:W-:Y:S05]  /*49e0*/  BRA.DIV UR4, `(.L_x_5992) ;  /* 0x000001a204e47947 */ /* 0x000fea000b800000 */
[----:B------:R0:W0:Y:S04]  /*49f0*/  SHFL.IDX PT, R33, R90, 0x1, 0x1c1f ;  /* 0x003c1f005a217f89 */ /* 0x00002800000e0000 */
[----:B------:R0:W0:Y:S02]  /*4a00*/  SHFL.IDX PT, R32, R89, 0x1, 0x1c1f ;  /* 0x003c1f0059207f89 */ /* 0x00002400000e0000 */
.L_x_6250:
[----:B----4-:R-:W-:-:S05]  /*4a10*/  VIADD R8, R23, 0x40 ;  /* 0x0000004017087836 */ /* 0x010fca0000000000 */
[----:B------:R-:W-:-:S13]  /*4a20*/  ISETP.GE.OR P4, PT, R8, R100, P1 ;  /* 0x000000640800720c */ /* 0x000fda0000f86670 */
[----:B------:R-:W-:Y:S05]  /*4a30*/  @P4 BRA `(.L_x_5977) ;  /* 0x0000000c00004947 */ /* 0x000fea0003800000 */
[----:B--2---:R-:W2:Y:S01]  /*4a40*/  LDL R9, [R1+0xb4] ;  /* 0x0000b40001097983 */ /* 0x004ea20000100800 */
[----:B------:R-:W-:Y:S01]  /*4a50*/  SEL R103, R64, R103, !P0 ;  /* 0x0000006740677207 */ /* 0x000fe20004000000 */
[C---:B------:R-:W-:Y:S01]  /*4a60*/  VIADD R10, R23.reuse, 0x40 ;  /* 0x00000040170a7836 */ /* 0x040fe20000000000 */
        /* <DEDUP_REMOVED lines=15> */
[----:B--2---:R-:W-:Y:S01]  /*4b60*/  IADD3 R8, R9, R8, RZ ;  /* 0x0000000809087210 */ /* 0x004fe20007ffe0ff */
[----:B------:R-:W-:-:S04]  /*4b70*/  IMAD R9, R19, 0x1800, R78 ;  /* 0x0000180013097824 */ /* 0x000fc800078e024e */
[----:B------:R-:W-:Y:S02]  /*4b80*/  IMAD R11, R19, 0x1800, R8 ;  /* 0x00001800130b7824 */ /* 0x000fe400078e0208 */
[--C-:B------:R-:W-:Y:S02]  /*4b90*/  IMAD R9, R9, 0x2, R22.reuse ;  /* 0x0000000209097824 */ /* 0x100fe400078e0216 */
[----:B------:R-:W-:-:S04]  /*4ba0*/  IMAD R12, R11, 0x2, R22 ;  /* 0x000000020b0c7824 */ /* 0x000fc800078e0216 */
[----:B------:R-:W0:Y:S04]  /*4bb0*/  LDS.128 R8, [R9+0x1c400] ;  /* 0x01c4000009087984 */ /* 0x000e280000000c00 */
[----:B---3--:R-:W2:Y:S01]  /*4bc0*/  LDS.128 R12, [R12+0x1c400] ;  /* 0x01c400000c0c7984 */ /* 0x008ea20000000c00 */
[----:B------:R-:W-:Y:S05]  /*4bd0*/  @P2 BRA `(.L_x_5994) ;  /* 0x0000000400682947 */ /* 0x000fea0003800000 */
[----:B------:R-:W-:Y:S01]  /*4be0*/  SHF.R.U32.HI R90, RZ, 0x10, R41 ;  /* 0x00000010ff5a7819 */ /* 0x000fe20000011629 */
[----:B0-----:R-:W-:Y:S01]  /*4bf0*/  IMAD.U32 R37, R9, 0x10000, RZ ;  /* 0x0001000009257824 */ /* 0x001fe200078e00ff */
[----:B------:R-:W-:Y:S01]  /*4c00*/  SHF.R.U32.HI R89, RZ, 0x10, R45 ;  /* 0x00000010ff597819 */ /* 0x000fe2000001162d */
[----:B--2---:R-:W-:Y:S01]  /*4c10*/  IMAD.U32 R39, R12, 0x10000, RZ ;  /* 0x000100000c277824 */ /* 0x004fe200078e00ff */
[----:B------:R-:W-:Y:S02]  /*4c20*/  PRMT R111, R111, 0x5410, R90 ;  /* 0x000054106f6f7816 */ /* 0x000fe4000000005a */
[----:B------:R-:W-:Y:S02]  /*4c30*/  PRMT R108, R108, 0x5410, R89 ;  /* 0x000054106c6c7816 */ /* 0x000fe40000000059 */
[----:B------:R-:W-:Y:S02]  /*4c40*/  SHF.R.U64 R93, R44, 0x10, R45 ;  /* 0x000000102c5d7819 */ /* 0x000fe4000000122d */
[----:B------:R-:W-:Y:S01]  /*4c50*/  SHF.R.U64 R92, R40, 0x10, R41 ;  /* 0x00000010285c7819 */ /* 0x000fe20000001229 */
[----:B------:R-:W-:Y:S01]  /*4c60*/  IMAD.U32 R41, R13, 0x10000, RZ ;  /* 0x000100000d297824 */ /* 0x000fe200078e00ff */
[--C-:B------:R-:W-:Y:S01]  /*4c70*/  SHF.R.U64 R45, R46, 0x10, R47.reuse ;  /* 0x000000102e2d7819 */ /* 0x100fe2000000122f */
[----:B------:R-:W-:Y:S01]  /*4c80*/  IMAD.U32 R90, R108, 0x10000, RZ ;  /* 0x000100006c5a7824 */ /* 0x000fe200078e00ff */
[----:B------:R-:W-:Y:S01]  /*4c90*/  SHF.R.U32.HI R94, RZ, 0x10, R47 ;  /* 0x00000010ff5e7819 */ /* 0x000fe2000001162f */
[----:B------:R-:W-:Y:S01]  /*4ca0*/  IMAD.U32 R46, R111, 0x10000, RZ ;  /* 0x000100006f2e7824 */ /* 0x000fe200078e00ff */
[----:B------:R-:W-:-:S02]  /*4cb0*/  SHF.R.U32.HI R95, RZ, 0x10, R43 ;  /* 0x00000010ff5f7819 */ /* 0x000fc4000001162b */
[----:B------:R-:W-:Y:S01]  /*4cc0*/  PRMT R109, R109, 0x5410, R92 ;  /* 0x000054106d6d7816 */ /* 0x000fe2000000005c */
[----:B------:R-:W-:Y:S01]  /*4cd0*/  FMUL.FTZ R92, R41, R90 ;  /* 0x0000005a295c7220 */ /* 0x000fe20000410000 */
[----:B------:R-:W-:Y:S01]  /*4ce0*/  PRMT R107, R107, 0x5410, R94 ;  /* 0x000054106b6b7816 */ /* 0x000fe2000000005e */
[-C--:B------:R-:W-:Y:S01]  /*4cf0*/  FMUL.FTZ R94, R41, R46.reuse ;  /* 0x0000002e295e7220 */ /* 0x080fe20000410000 */
[----:B------:R-:W-:Y:S01]  /*4d00*/  PRMT R104, R104, 0x5410, R95 ;  /* 0x0000541068687816 */ /* 0x000fe2000000005f */
[C---:B------:R-:W-:Y:S01]  /*4d10*/  FFMA.FTZ R92, R37.reuse, R46, -R92 ;  /* 0x0000002e255c7223 */ /* 0x040fe2000001085c */
[----:B------:R-:W-:Y:S01]  /*4d20*/  SHF.R.U64 R103, R42, 0x10, R43 ;  /* 0x000000102a677819 */ /* 0x000fe2000000122b */
[----:B------:R-:W-:Y:S01]  /*4d30*/  FFMA.FTZ R94, R37, R90, R94 ;  /* 0x0000005a255e7223 */ /* 0x000fe2000001005e */
[----:B------:R-:W-:Y:S01]  /*4d40*/  PRMT R106, R106, 0x5410, R45 ;  /* 0x000054106a6a7816 */ /* 0x000fe2000000002d */
[----:B------:R-:W-:Y:S01]  /*4d50*/  IMAD.U32 R43, R15, 0x10000, RZ ;  /* 0x000100000f2b7824 */ /* 0x000fe200078e00ff */
[----:B------:R-:W-:Y:S01]  /*4d60*/  LOP3.LUT R42, R13, 0xffff0000, RZ, 0xc0, !PT ;  /* 0xffff00000d2a7812 */ /* 0x000fe200078ec0ff */
[----:B------:R-:W-:Y:S01]  /*4d70*/  IMAD.U32 R37, R104, 0x10000, RZ ;  /* 0x0001000068257824 */ /* 0x000fe200078e00ff */
[----:B------:R-:W-:Y:S01]  /*4d80*/  LOP3.LUT R45, R108, 0xffff0000, RZ, 0xc0, !PT ;  /* 0xffff00006c2d7812 */ /* 0x000fe200078ec0ff */
[----:B------:R-:W-:Y:S01]  /*4d90*/  IMAD.U32 R41, R107, 0x10000, RZ ;  /* 0x000100006b297824 */ /* 0x000fe200078e00ff */
[----:B------:R-:W-:-:S02]  /*4da0*/  LOP3.LUT R111, R111, 0xffff0000, RZ, 0xc0, !PT ;  /* 0xffff00006f6f7812 */ /* 0x000fc400078ec0ff */
[----:B------:R-:W-:Y:S01]  /*4db0*/  LOP3.LUT R40, R12, 0xffff0000, RZ, 0xc0, !PT ;  /* 0xffff00000c287812 */ /* 0x000fe200078ec0ff */
[C---:B------:R-:W-:Y:S01]  /*4dc0*/  FMUL.FTZ R47, R42.reuse, R45 ;  /* 0x0000002d2a2f7220 */ /* 0x040fe20000410000 */
[----:B------:R-:W-:Y:S02]  /*4dd0*/  IMAD.U32 R12, R11, 0x10000, RZ ;  /* 0x000100000b0c7824 */ /* 0x000fe400078e00ff */
[----:B------:R-:W-:Y:S01]  /*4de0*/  FMUL.FTZ R89, R42, R111 ;  /* 0x0000006f2a597220 */ /* 0x000fe20000410000 */
[----:B------:R-:W-:Y:S01]  /*4df0*/  LOP3.LUT R44, R15, 0xffff0000, RZ, 0xc0, !PT ;  /* 0xffff00000f2c7812 */ /* 0x000fe200078ec0ff */
[C---:B------:R-:W-:Y:S01]  /*4e00*/  FMUL.FTZ R42, R43.reuse, R37 ;  /* 0x000000252b2a7220 */ /* 0x040fe20000410000 */
[----:B------:R-:W-:Y:S01]  /*4e10*/  PRMT R112, R112, 0x5410, R93 ;  /* 0x0000541070707816 */ /* 0x000fe2000000005d */
[-C--:B------:R-:W-:Y:S01]  /*4e20*/  FMUL.FTZ R93, R43, R41.reuse ;  /* 0x000000292b5d7220 */ /* 0x080fe20000410000 */
[----:B------:R-:W-:Y:S01]  /*4e30*/  LOP3.LUT R107, R107, 0xffff0000, RZ, 0xc0, !PT ;  /* 0xffff00006b6b7812 */ /* 0x000fe200078ec0ff */
[C---:B------:R-:W-:Y:S01]  /*4e40*/  FFMA.FTZ R43, R12.reuse, R41, R42 ;  /* 0x000000290c2b7223 */ /* 0x040fe2000001002a */
[----:B------:R-:W-:Y:S01]  /*4e50*/  LOP3.LUT R38, R9, 0xffff0000, RZ, 0xc0, !PT ;  /* 0xffff000009267812 */ /* 0x000fe200078ec0ff */
[----:B------:R-:W-:Y:S01]  /*4e60*/  FFMA.FTZ R93, R12, R37, -R93 ;  /* 0x000000250c5d7223 */ /* 0x000fe2000001085d */
[----:B------:R-:W-:Y:S01]  /*4e70*/  LOP3.LUT R104, R104, 0xffff0000, RZ, 0xc0, !PT ;  /* 0xffff000068687812 */ /* 0x000fe200078ec0ff */
[----:B------:R-:W-:Y:S01]  /*4e80*/  FMUL.FTZ R42, R44, R107 ;  /* 0x0000006b2c2a7220 */ /* 0x000fe20000410000 */
[----:B------:R-:W-:Y:S01]  /*4e90*/  LOP3.LUT R13, R11, 0xffff0000, RZ, 0xc0, !PT ;  /* 0xffff00000b0d7812 */ /* 0x000fe200078ec0ff */
[C---:B------:R-:W-:Y:S01]  /*4ea0*/  FFMA.FTZ R47, R38.reuse, R111, -R47 ;  /* 0x0000006f262f7223 */ /* 0x040fe2000001082f */
[----:B------:R-:W-:Y:S01]  /*4eb0*/  FFMA.FTZ R89, R38, R45, R89 ;  /* 0x0000002d26597223 */ /* 0x000fe20000010059 */
[----:B------:R-:W-:Y:S01]  /*4ec0*/  FMUL.FTZ R44, R44, R104 ;  /* 0x000000682c2c7220 */ /* 0x000fe20000410000 */
[C---:B------:R-:W-:Y:S01]  /*4ed0*/  LOP3.LUT R37, R112.reuse, 0xffff0000, RZ, 0xc0, !PT ;  /* 0xffff000070257812 */ /* 0x040fe200078ec0ff */
[----:B------:R-:W-:-:S02]  /*4ee0*/  IMAD.U32 R38, R112, 0x10000, RZ ;  /* 0x0001000070267824 */ /* 0x000fc400078e00ff */
[----:B------:R-:W-:Y:S01]  /*4ef0*/  FFMA.FTZ R104, R13, R104, -R42 ;  /* 0x000000680d687223 */ /* 0x000fe2000001082a */
[C---:B------:R-:W-:Y:S01]  /*4f00*/  IMAD.U32 R12, R109.reuse, 0x10000, RZ ;  /* 0x000100006d0c7824 */ /* 0x040fe200078e00ff */
[----:B------:R-:W-:Y:S01]  /*4f10*/  LOP3.LUT R109, R109, 0xffff0000, RZ, 0xc0, !PT ;  /* 0xffff00006d6d7812 */ /* 0x000fe200078ec0ff */
[C---:B------:R-:W-:Y:S01]  /*4f20*/  IMAD.U32 R9, R8.reuse, 0x10000, RZ ;  /* 0x0001000008097824 */ /* 0x040fe200078e00ff */
[----:B------:R-:W-:Y:S01]  /*4f30*/  LOP3.LUT R8, R8, 0xffff0000, RZ, 0xc0, !PT ;  /* 0xffff000008087812 */ /* 0x000fe200078ec0ff */
[----:B------:R-:W-:Y:S01]  /*4f40*/  FFMA.FTZ R44, R13, R107, R44 ;  /* 0x0000006b0d2c7223 */ /* 0x000fe2000001002c */
[C---:B------:R-:W-:Y:S01]  /*4f50*/  FMUL.FTZ R42, R39.reuse, R38 ;  /* 0x00000026272a7220 */ /* 0x040fe20000410000 */
[----:B------:R-:W-:Y:S01]  /*4f60*/  FMUL.FTZ R13, R40, R37 ;  /* 0x00000025280d7220 */ /* 0x000fe20000410000 */
        /* <DEDUP_REMOVED lines=10> */
[----:B------:R-:W-:Y:S01]  /*5010*/  SHF.L.U32 R12, R110, 0x10, RZ ;  /* 0x000000106e0c7819 */ /* 0x000fe200000006ff */
[----:B------:R-:W-:Y:S01]  /*5020*/  IMAD.U32 R11, R10, 0x10000, RZ ;  /* 0x000100000a0b7824 */ /* 0x000fe200078e00ff */
[----:B------:R-:W-:Y:S01]  /*5030*/  LOP3.LUT R9, R110, 0xffff0000, RZ, 0xc0, !PT ;  /* 0xffff00006e097812 */ /* 0x000fe200078ec0ff */
        /* <DEDUP_REMOVED lines=20> */
.L_x_5994:
[----:B------:R-:W-:Y:S05]  /*5180*/  BSYNC B1 ;  /* 0x0000000000017941 */ /* 0x000fea0003800000 */
.L_x_5993:
[----:B0-----:R0:W-:Y:S01]  /*5190*/  ST.E.128 desc[UR40][R34.64], R8 ;  /* 0x0000000822007985 */ /* 0x0011e2000c101d28 */
[----:B------:R-:W-:-:S13]  /*51a0*/  ISETP.GE.AND P2, PT, R36, R101, PT ;  /* 0x000000652400720c */ /* 0x000fda0003f46270 */
[----:B------:R-:W-:Y:S05]  /*51b0*/  @P2 BRA `(.L_x_5977) ;  /* 0x0000000400202947 */ /* 0x000fea0003800000 */
[----:B------:R-:W-:-:S05]  /*51c0*/  IMAD.WIDE R36, R36, 0x2, R32 ;  /* 0x0000000224247825 */ /* 0x000fca00078e0220 */
[----:B--2---:R2:W-:Y:S01]  /*51d0*/  ST.E.128 desc[UR40][R36.64], R12 ;  /* 0x0000000c24007985 */ /* 0x0045e2000c101d28 */
[----:B------:R-:W-:Y:S05]  /*51e0*/  BRA `(.L_x_5977) ;  /* 0x0000000400147947 */ /* 0x000fea0003800000 */
.L_x_5958:
[----:B------:R-:W-:-:S06]  /*51f0*/  UISETP.NE.AND UP0, UPT, UR47, 0x3, UPT ;  /* 0x000000032f00788c */ /* 0x000fcc000bf05270 */
[----:B------:R-:W-:-:S13]  /*5200*/  PLOP3.LUT P3, PT, PT, PT, UP0, 0x80, 0x0 ;  /* 0x000000000000781c */ /* 0x000fda0003f6f008 */
[----:B------:R-:W-:Y:S05]  /*5210*/  @!P3 BRA `(.L_x_5995) ;  /* 0x000000000004b947 */ /* 0x000fea0003800000 */
[----:B------:R-:W-:Y:S01]  /*5220*/  BPT.TRAP 0x1 ;  /* 0x000000040000795c */ /* 0x000fe20000300000 */
.L_x_5995:
[----:B------:R-:W-:Y:S01]  /*5230*/  IMAD R86, R19, 0x8, R22 ;  /* 0x0000000813567824 */ /* 0x000fe200078e0216 */
[----:B------:R-:W-:Y:S01]  /*5240*/  SHF.L.U32 R99, R206, 0x1f, RZ ;  /* 0x0000001fce637819 */ /* 0x000fe200000006ff */
[----:B------:R-:W-:Y:S01]  /*5250*/  BSSY B1, `(.L_x_5996) ;  /* 0x0000004000017945 */ /* 0x000fe20003800000 */
[----:B------:R-:W-:Y:S02]  /*5260*/  SHF.R.S32.HI R97, RZ, 0x1f, R91 ;  /* 0x0000001fff617819 */ /* 0x000fe4000001145b */
[----:B------:R-:W0:Y:S02]  /*5270*/  SYNCS.PHASECHK.TRANS64.TRYWAIT P2, [R86+URZ+0x32490], R99 ;  /* 0x03249063560075a7 */ /* 0x000e24000804017f */
[----:B0-----:R-:W-:Y:S05]  /*5280*/  @!P2 BRA `(.L_x_5997) ;  /* 0x0000019c0008a947 */ /* 0x001fea0003800000 */
.L_x_6251:
[----:B------:R-:W-:Y:S05]  /*5290*/  BSYNC B1 ;  /* 0x0000000000017941 */ /* 0x000fea0003800000 */
.L_x_5996:
        /* <DEDUP_REMOVED lines=27> */
.L_x_6255:
        /* <DEDUP_REMOVED lines=13> */
.L_x_6000:
[----:B------:R-:W-:Y:S05]  /*5520*/  BSYNC B1 ;  /* 0x0000000000017941 */ /* 0x000fea0003800000 */
.L_x_5999:
[----:B------:R-:W-:-:S03]  /*5530*/  UMOV UR4, 0xffffffff ;  /* 0xffffffff00047882 */ /* 0x000fc60000000000 */
[----:B------:R-:W-:Y:S05]  /*5540*/  BRA.DIV UR4, `(.L_x_6001) ;  /* 0x0000019a04b47947 */ /* 0x000fea000b800000 */
[----:B--2-4-:R2:W4:Y:S04]  /*5550*/  SHFL.IDX PT, R9, R33, 0x1, 0x1c1f ;  /* 0x003c1f0021097f89 */ /* 0x01452800000e0000 */
[----:B---3--:R2:W3:Y:S02]  /*5560*/  SHFL.IDX PT, R14, R32, 0x1, 0x1c1f ;  /* 0x003c1f00200e7f89 */ /* 0x0084e400000e0000 */
.L_x_6259:
        /* <DEDUP_REMOVED lines=13> */
.L_x_5977:
[----:B------:R-:W-:Y:S05]  /*5640*/  BSYNC B0 ;  /* 0x0000000000007941 */ /* 0x000fea0003800000 */
.L_x_5957:
        /* <DEDUP_REMOVED lines=17> */
.L_x_6003:
[----:B------:R-:W-:Y:S05]  /*5760*/  BSYNC B0 ;  /* 0x0000000000007941 */ /* 0x000fea0003800000 */
.L_x_6002:
[----:B------:R-:W3:Y:S01]  /*5770*/  SYNCS.PHASECHK.TRANS64.TRYWAIT P3, [R86+URZ+0x324b0], R99 ;  /* 0x0324b063560075a7 */ /* 0x000ee2000806017f */
[----:B------:R-:W-:Y:S04]  /*5780*/  BSSY B0, `(.L_x_6004) ;  /* 0x0000002000007945 */ /* 0x000fe80003800000 */
[----:B---3--:R-:W-:Y:S05]  /*5790*/  @!P3 BRA `(.L_x_6005) ;  /* 0x000001980068b947 */ /* 0x008fea0003800000 */
.L_x_6260:
[----:B------:R-:W-:Y:S05]  /*57a0*/  BSYNC B0 ;  /* 0x0000000000007941 */ /* 0x000fea0003800000 */
.L_x_6004:
[----:B-12---:R1:W5:Y:S01]  /*57b0*/  LDL R90, [R1+0xa8] ;  /* 0x0000a800015a7983 */ /* 0x0063620000100800 */
[----:B------:R-:W-:-:S03]  /*57c0*/  ULDC.64 UR4, c[0x0][0x328] ;  /* 0x0000ca0000047ab9 */ /* 0x000fc60000000a00 */
[----:B------:R1:W5:Y:S04]  /*57d0*/  LDL R89, [R1+0xa4] ;  /* 0x0000a40001597983 */ /* 0x0003680000100800 */
[----:B------:R1:W5:Y:S04]  /*57e0*/  LDL R47, [R1+0xa0] ;  /* 0x0000a000012f7983 */ /* 0x0003680000100800 */
[----:B------:R1:W5:Y:S01]  /*57f0*/  LDL R45, [R1+0x9c] ;  /* 0x00009c00012d7983 */ /* 0x0003620000100800 */
[----:B------:R-:W-:Y:S01]  /*5800*/  IMAD R10, R97, UR4, RZ ;  /* 0x00000004610a7c24 */ /* 0x000fe2000f8e02ff */
[----:B------:R-:W-:Y:S01]  /*5810*/  BSSY B0, `(.L_x_6006) ;  /* 0x0000045000007945 */ /* 0x000fe20003800000 */
[----:B0-----:R-:W-:Y:S01]  /*5820*/  IMAD.WIDE.U32 R8, R91, UR4, RZ ;  /* 0x000000045b087c25 */ /* 0x001fe2000f8e00ff */
[----:B------:R-:W-:-:S02]  /*5830*/  SHF.R.S32.HI R44, RZ, 0x1f, R204 ;  /* 0x0000001fff2c7819 */ /* 0x000fc400000114cc */
[----:B------:R-:W-:Y:S01]  /*5840*/  SHF.R.S32.HI R46, RZ, 0x1f, R205 ;  /* 0x0000001fff2e7819 */ /* 0x000fe200000114cd */
[----:B------:R-:W-:Y:S01]  /*5850*/  IMAD R91, R91, UR5, R10 ;  /* 0x000000055b5b7c24 */ /* 0x000fe2000f8e020a */
[----:B------:R-:W-:Y:S01]  /*5860*/  ULDC.64 UR4, c[0x0][0x338] ;  /* 0x0000ce0000047ab9 */ /* 0x000fe20000000a00 */
[----:B------:R-:W-:Y:S02]  /*5870*/  IMAD.IADD R100, R100, 0x1, -R23 ;  /* 0x0000000164647824 */ /* 0x000fe400078e0a17 */
        /* <DEDUP_REMOVED lines=19> */
[----:B------:R1:W2:Y:S08]  /*59b0*/  SHFL.IDX PT, R41, R39, RZ, 0x1c1f ;  /* 0x001c1fff27297589 */ /* 0x0002b000000e0000 */
[----:B-1----:R-:W-:Y:S05]  /*59c0*/  @!P3 BRA `(.L_x_6007) ;  /* 0x0000000000a4b947 */ /* 0x002fea0003800000 */
[----:B------:R-:W-:Y:S02]  /*59d0*/  ISETP.NE.AND P5, PT, R79, RZ, PT ;  /* 0x000000ff4f00720c */ /* 0x000fe40003fa5270 */
[----:B------:R-:W-:-:S11]  /*59e0*/  ISETP.NE.AND P4, PT, R80, RZ, PT ;  /* 0x000000ff5000720c */ /* 0x000fd60003f85270 */
[----:B------:R-:W1:Y:S01]  /*59f0*/  @P5 LDS.128 R8, [R40] ;  /* 0x0000000028085984 */ /* 0x000e620000000c00 */
[----:B0-----:R-:W-:-:S04]  /*5a00*/  @P5 LEA R12, P3, R16, R43, 0x1 ;  /* 0x0000002b100c5211 */ /* 0x001fc800078608ff */
[----:B--2---:R-:W-:Y:S02]  /*5a10*/  @P5 LEA.HI.X R13, R16, R41, R17, 0x1, P3 ;  /* 0x00000029100d5211 */ /* 0x004fe400018f0c11 */
[----:B------:R-:W-:-:S04]  /*5a20*/  @P4 LEA R36, P3, R2, R43, 0x1 ;  /* 0x0000002b02244211 */ /* 0x000fc800078608ff */
[----:B------:R-:W-:Y:S02]  /*5a30*/  @P4 LEA.HI.X R37, R2, R41, R203, 0x1, P3 ;  /* 0x0000002902254211 */ /* 0x000fe400018f0ccb */
[----:B------:R-:W-:-:S13]  /*5a40*/  ISETP.NE.AND P3, PT, R81, RZ, PT ;  /* 0x000000ff5100720c */ /* 0x000fda0003f65270 */
[----:B------:R-:W-:-:S04]  /*5a50*/  @P3 LEA R14, P6, R205, R43, 0x1 ;  /* 0x0000002bcd0e3211 */ /* 0x000fc800078c08ff */
[----:B------:R-:W-:Y:S01]  /*5a60*/  @P3 LEA.HI.X R15, R205, R41, R46, 0x1, P6 ;  /* 0x00000029cd0f3211 */ /* 0x000fe200030f0c2e */
[----:B-1----:R-:W-:Y:S01]  /*5a70*/  @P5 ST.E.128 desc[UR40][R12.64], R8 ;  /* 0x000000080c005985 */ /* 0x002fe2000c101d28 */
        /* <DEDUP_REMOVED lines=8> */
[----:B-----5:R-:W-:Y:S01]  /*5b00*/  @P4 LEA.HI.X R35, R225, R41, R90, 0x1, P6 ;  /* 0x00000029e1234211 */ /* 0x020fe200030f0c5a */
[----:B0-----:R0:W-:Y:S01]  /*5b10*/  @P3 ST.E.128 desc[UR40][R14.64], R8 ;  /* 0x000000080e003985 */ /* 0x0011e2000c101d28 */
[----:B------:R-:W-:-:S03]  /*5b20*/  ISETP.NE.AND P3, PT, R84, RZ, PT ;  /* 0x000000ff5400720c */ /* 0x000fc60003f65270 */
[----:B------:R-:W1:Y:S10]  /*5b30*/  @P5 LDS.128 R8, [R42+0x3000] ;  /* 0x003000002a085984 */ /* 0x000e740000000c00 */
[----:B------:R-:W-:-:S04]  /*5b40*/  @P3 LEA R12, P6, R224, R43, 0x1 ;  /* 0x0000002be00c3211 */ /* 0x000fc800078c08ff */
[----:B------:R-:W-:Y:S02]  /*5b50*/  @P3 LEA.HI.X R13, R224, R41, R89, 0x1, P6 ;  /* 0x00000029e00d3211 */ /* 0x000fe400030f0c59 */
[----:B0-----:R-:W-:Y:S01]  /*5b60*/  PRMT R14, R3, 0x8880, RZ ;  /* 0x00008880030e7816 */ /* 0x001fe200000000ff */
[----:B-1----:R-:W-:Y:S01]  /*5b70*/  @P5 ST.E.128 desc[UR40][R32.64], R8 ;  /* 0x0000000820005985 */ /* 0x002fe2000c101d28 */
        /* <DEDUP_REMOVED lines=14> */
.L_x_6007:
[----:B------:R-:W-:Y:S05]  /*5c60*/  BSYNC B0 ;  /* 0x0000000000007941 */ /* 0x000fea0003800000 */
.L_x_6006:
[----:B------:R-:W-:Y:S01]  /*5c70*/  ISETP.GE.AND P3, PT, R100, 0x41, PT ;  /* 0x000000416400780c */ /* 0x000fe20003f66270 */
[----:B------:R-:W4:Y:S01]  /*5c80*/  SHFL.IDX PT, R39, R39, 0x1, 0x1c1f ;  /* 0x003c1f0027277f89 */ /* 0x000f2200000e0000 */
[----:B------:R-:W-:Y:S03]  /*5c90*/  BSSY B0, `(.L_x_6008) ;  /* 0x000002c000007945 */ /* 0x000fe60003800000 */
[----:B--2---:R2:W0:Y:S08]  /*5ca0*/  SHFL.IDX PT, R41, R38, 0x1, 0x1c1f ;  /* 0x003c1f0026297f89 */ /* 0x00443000000e0000 */
[----:B--2---:R-:W-:Y:S05]  /*5cb0*/  @!P3 BRA `(.L_x_6009) ;  /* 0x0000000000a4b947 */ /* 0x004fea0003800000 */
[----:B------:R-:W-:-:S13]  /*5cc0*/  ISETP.NE.AND P4, PT, R81, RZ, PT ;  /* 0x000000ff5100720c */ /* 0x000fda0003f85270 */
[----:B0-----:R-:W-:-:S04]  /*5cd0*/  @P4 LEA R32, P3, R205, R41, 0x1 ;  /* 0x00000029cd204211 */ /* 0x001fc800078608ff */
[----:B----4-:R-:W-:Y:S02]  /*5ce0*/  @P4 LEA.HI.X R33, R205, R39, R46, 0x1, P3 ;  /* 0x00000027cd214211 */ /* 0x010fe400018f0c2e */
[----:B------:R-:W-:-:S13]  /*5cf0*/  ISETP.NE.AND P3, PT, R82, RZ, PT ;  /* 0x000000ff5200720c */ /* 0x000fda0003f65270 */
[----:B------:R-:W-:-:S04]  /*5d00*/  @P3 LEA R34, P5, R204, R41, 0x1 ;  /* 0x00000029cc223211 */ /* 0x000fc800078a08ff */
[----:B------:R-:W-:Y:S02]  /*5d10*/  @P3 LEA.HI.X R35, R204, R39, R44, 0x1, P5 ;  /* 0x00000027cc233211 */ /* 0x000fe400028f0c2c */
[----:B------:R-:W-:-:S13]  /*5d20*/  ISETP.NE.AND P5, PT, R79, RZ, PT ;  /* 0x000000ff4f00720c */ /* 0x000fda0003fa5270 */
[----:B-1----:R-:W0:Y:S01]  /*5d30*/  @P5 LDS.128 R8, [R40+0x2000] ;  /* 0x0020000028085984 */ /* 0x002e220000000c00 */
[----:B------:R-:W-:-:S04]  /*5d40*/  @P5 LEA R12, P6, R16, R41, 0x1 ;  /* 0x00000029100c5211 */ /* 0x000fc800078c08ff */
[----:B------:R-:W-:-:S05]  /*5d50*/  @P5 LEA.HI.X R13, R16, R39, R17, 0x1, P6 ;  /* 0x00000027100d5211 */ /* 0x000fca00030f0c11 */
[----:B0-----:R-:W-:Y:S01]  /*5d60*/  @P5 ST.E.128 desc[UR40][R12.64], R8 ;  /* 0x000000080c005985 */ /* 0x001fe2000c101d28 */
[----:B------:R-:W-:-:S13]  /*5d70*/  ISETP.NE.AND P5, PT, R80, RZ, PT ;  /* 0x000000ff5000720c */ /* 0x000fda0003fa5270 */
[----:B------:R-:W0:Y:S01]  /*5d80*/  @P5 LDS.128 R8, [R42+0x2000] ;  /* 0x002000002a085984 */ /* 0x000e220000000c00 */
[----:B------:R-:W-:-:S04]  /*5d90*/  @P5 LEA R14, P6, R2, R41, 0x1 ;  /* 0x00000029020e5211 */ /* 0x000fc800078c08ff */
[----:B------:R-:W-:-:S05]  /*5da0*/  @P5 LEA.HI.X R15, R2, R39, R203, 0x1, P6 ;  /* 0x00000027020f5211 */ /* 0x000fca00030f0ccb */
        /* <DEDUP_REMOVED lines=26> */
.L_x_6009:
[----:B------:R-:W-:Y:S05]  /*5f50*/  BSYNC B0 ;  /* 0x0000000000007941 */ /* 0x000fea0003800000 */
.L_x_6008:
        /* <DEDUP_REMOVED lines=13> */
[----:B--2---:R-:W-:Y:S02]  /*6030*/  SEL R9, RZ, 0x1, P2 ;  /* 0x00000001ff097807 */ /* 0x004fe40001000000 */
[----:B------:R-:W-:Y:S02]  /*6040*/  SEL R19, R19, RZ, P2 ;  /* 0x000000ff13137207 */ /* 0x000fe40001000000 */
[----:B------:R-:W-:Y:S01]  /*6050*/  LOP3.LUT R206, R206, R9, RZ, 0x3c, !PT ;  /* 0x00000009cece7212 */ /* 0x000fe200078e3cff */
[----:B------:R-:W-:Y:S06]  /*6060*/  @P3 BRA `(.L_x_6010) ;  /* 0xffffffc000ac3947 */ /* 0x000fec000383ffff */
[----:B------:R-:W2:Y:S01]  /*6070*/  S2R R8, SR_TID.X ;  /* 0x0000000000087919 */ /* 0x000ea20000002100 */
[----:B------:R-:W-:Y:S02]  /*6080*/  PLOP3.LUT P0, PT, PT, PT, PT, 0x8, 0x0 ;  /* 0x000000000000781c */ /* 0x000fe40003f0e170 */
[----:B--2---:R-:W-:-:S04]  /*6090*/  SHF.R.U32.HI R8, RZ, 0x7, R8 ;  /* 0x00000007ff087819 */ /* 0x004fc80000011608 */
[----:B------:R-:W-:-:S13]  /*60a0*/  ISETP.NE.AND P3, PT, R8, 0x1, PT ;  /* 0x000000010800780c */ /* 0x000fda0003f65270 */
[----:B------:R-:W-:Y:S06]  /*60b0*/  @!P3 BAR.ARV 0x9, 0x100 ;  /* 0x024400000000bb1d */ /* 0x000fec0000002000 */
.L_x_5952:
[----:B------:R-:W2:Y:S01]  /*60c0*/  LDL R5, [R1+0x98] ;  /* 0x0000980001057983 */ /* 0x000ea20000100800 */
[----:B------:R-:W3:Y:S01]  /*60d0*/  LDC R0, c[0x0][0x448] ;  /* 0x00011200ff007b82 */ /* 0x000ee20000000800 */
[----:B------:R-:W-:Y:S01]  /*60e0*/  CS2R R20, SRZ ;  /* 0x0000000000147805 */ /* 0x000fe2000001ff00 */
[----:B------:R-:W-:Y:S01]  /*60f0*/  IMAD.MOV.U32 R150, RZ, RZ, RZ ;  /* 0x000000ffff967224 */ /* 0x000fe200078e00ff */
        /* <DEDUP_REMOVED lines=15> */
[----:B-----5:R-:W-:-:S02]  /*61f0*/  CS2R R88, SRZ ;  /* 0x0000000000587805 */ /* 0x020fc4000001ff00 */
[----:B-1----:R-:W-:Y:S02]  /*6200*/  CS2R R86, SRZ ;  /* 0x0000000000567805 */ /* 0x002fe4000001ff00 */
[----:B------:R-:W-:Y:S02]  /*6210*/  CS2R R156, SRZ ;  /* 0x00000000009c7805 */ /* 0x000fe4000001ff00 */
[----:B------:R-:W-:Y:S02]  /*6220*/  CS2R R84, SRZ ;  /* 0x0000000000547805 */ /* 0x000fe4000001ff00 */
[----:B------:R-:W-:Y:S02]  /*6230*/  CS2R R80, SRZ ;  /* 0x0000000000507805 */ /* 0x000fe4000001ff00 */
[----:B------:R-:W-:Y:S02]  /*6240*/  CS2R R178, SRZ ;  /* 0x0000000000b27805 */ /* 0x000fe4000001ff00 */
[----:B---3--:R-:W-:-:S02]  /*6250*/  ISETP.NE.AND P1, PT, R0, 0x1, PT ;  /* 0x000000010000780c */ /* 0x008fc40003f25270 */
        /* <DEDUP_REMOVED lines=12> */
[----:B------:R-:W1:Y:S01]  /*6320*/  @P1 LDC R3, c[0x0][0x44c] ;  /* 0x00011300ff031b82 */ /* 0x000e620000000800 */
[----:B0-----:R-:W-:-:S02]  /*6330*/  CS2R R42, SRZ ;  /* 0x00000000002a7805 */ /* 0x001fc4000001ff00 */
[----:B------:R-:W-:Y:S02]  /*6340*/  CS2R R40, SRZ ;  /* 0x0000000000287805 */ /* 0x000fe4000001ff00 */
[----:B------:R-:W-:Y:S02]  /*6350*/  CS2R R170, SRZ ;  /* 0x0000000000aa7805 */ /* 0x000fe4000001ff00 */
[----:B------:R-:W-:Y:S02]  /*6360*/  CS2R R36, SRZ ;  /* 0x0000000000247805 */ /* 0x000fe4000001ff00 */
[----:B------:R-:W-:Y:S02]  /*6370*/  CS2R R32, SRZ ;  /* 0x0000000000207805 */ /* 0x000fe4000001ff00 */
[----:B------:R-:W-:Y:S02]  /*6380*/  CS2R R90, SRZ ;  /* 0x00000000005a7805 */ /* 0x000fe4000001ff00 */
[----:B------:R-:W-:Y:S01]  /*6390*/  CS2R R168, SRZ ;  /* 0x0000000000a87805 */ /* 0x000fe2000001ff00 */
[----:B------:R-:W0:Y:S01]  /*63a0*/  @P1 LDC R4, c[0x0][0x450] ;  /* 0x00011400ff041b82 */ /* 0x000e220000000800 */
        /* <DEDUP_REMOVED lines=9> */
[----:B------:R-:W-:Y:S02]  /*6440*/  CS2R R58, SRZ ;  /* 0x00000000003a7805 */ /* 0x000fe4000001ff00 */
[----:B------:R-:W-:Y:S02]  /*6450*/  CS2R R160, SRZ ;  /* 0x0000000000a07805 */ /* 0x000fe4000001ff00 */
[----:B------:R-:W-:Y:S02]  /*6460*/  CS2R R54, SRZ ;  /* 0x0000000000367805 */ /* 0x000fe4000001ff00 */
[----:B------:R-:W-:Y:S01]  /*6470*/  CS2R R12, SRZ ;  /* 0x00000000000c7805 */ /* 0x000fe2000001ff00 */
[----:B------:R-:W-:Y:S01]  /*6480*/  IMAD.MOV.U32 R47, RZ, RZ, RZ ;  /* 0x000000ffff2f7224 */ /* 0x000fe200078e00ff */
[----:B------:R-:W-:-:S02]  /*6490*/  CS2R R10, SRZ ;  /* 0x00000000000a7805 */ /* 0x000fc4000001ff00 */
[----:B------:R-:W-:Y:S02]  /*64a0*/  CS2R R44, SRZ ;  /* 0x00000000002c7805 */ /* 0x000fe4000001ff00 */
[----:B------:R-:W-:Y:S01]  /*64b0*/  CS2R R8, SRZ ;  /* 0x0000000000087805 */ /* 0x000fe2000001ff00 */
[----:B------:R-:W-:Y:S01]  /*64c0*/  IMAD.MOV.U32 R24, RZ, RZ, RZ ;  /* 0x000000ffff187224 */ /* 0x000fe200078e00ff */
[----:B----4-:R-:W-:Y:S02]  /*64d0*/  CS2R R38, SRZ ;  /* 0x0000000000267805 */ /* 0x010fe4000001ff00 */
[----:B------:R-:W-:Y:S02]  /*64e0*/  CS2R R34, SRZ ;  /* 0x0000000000227805 */ /* 0x000fe4000001ff00 */
[----:B------:R-:W-:Y:S02]  /*64f0*/  CS2R R6, SRZ ;  /* 0x0000000000067805 */ /* 0x000fe4000001ff00 */
[----:B------:R-:W-:-:S02]  /*6500*/  CS2R R28, SRZ ;  /* 0x00000000001c7805 */ /* 0x000fc4000001ff00 */
[----:B--2---:R-:W-:Y:S01]  /*6510*/  IADD3 R0, R5, 0x7f, RZ ;  /* 0x0000007f05007810 */ /* 0x004fe20007ffe0ff */
[----:B------:R-:W-:-:S04]  /*6520*/  IMAD.MOV.U32 R5, RZ, RZ, RZ ;  /* 0x000000ffff057224 */ /* 0x000fc800078e00ff */
[----:B-1----:R-:W-:-:S05]  /*6530*/  @P1 IMAD.HI.U32 R3, R0, R3, RZ ;  /* 0x0000000300031227 */ /* 0x002fca00078e00ff */
[----:B0-----:R-:W-:Y:S02]  /*6540*/  @P1 SHF.R.U32.HI R0, RZ, R4, R3 ;  /* 0x00000004ff001219 */ /* 0x001fe40000011603 */
[----:B------:R-:W-:-:S03]  /*6550*/  PLOP3.LUT P1, PT, PT, PT, PT, 0x80, 0x0 ;  /* 0x000000000000781c */ /* 0x000fc60003f2f070 */
[----:B------:R-:W-:Y:S02]  /*6560*/  IMAD.IADD R0, R31, 0x1, R0 ;  /* 0x000000011f007824 */ /* 0x000fe400078e0200 */
[----:B------:R-:W-:Y:S02]  /*6570*/  IMAD.MOV.U32 R31, RZ, RZ, RZ ;  /* 0x000000ffff1f7224 */ /* 0x000fe400078e00ff */
[----:B------:R-:W-:-:S05]  /*6580*/  IMAD.HI R0, R0, 0x2aaaaaab, RZ ;  /* 0x2aaaaaab00007827 */ /* 0x000fca00078e02ff */
[----:B------:R-:W-:-:S04]  /*6590*/  SHF.R.U32.HI R3, RZ, 0x1f, R0 ;  /* 0x0000001fff037819 */ /* 0x000fc80000011600 */
[----:B------:R-:W-:Y:S01]  /*65a0*/  LEA.HI.SX32 R0, R0, R3, 0x1c ;  /* 0x0000000300007211 */ /* 0x000fe200078fe2ff */
[----:B------:R-:W-:-:S03]  /*65b0*/  IMAD.MOV.U32 R3, RZ, RZ, RZ ;  /* 0x000000ffff037224 */ /* 0x000fc600078e00ff */
[----:B------:R-:W-:Y:S01]  /*65c0*/  VIMNMX R177, R177, R0, PT ;  /* 0x00000000b1b17248 */ /* 0x000fe20003fe0100 */
[----:B------:R-:W-:-:S03]  /*65d0*/  IMAD.MOV.U32 R0, RZ, RZ, RZ ;  /* 0x000000ffff007224 */ /* 0x000fc600078e00ff */
[----:B------:R-:W-:Y:S01]  /*65e0*/  ISETP.GE.AND P2, PT, R177, 0x1, PT ;  /* 0x00000001b100780c */ /* 0x000fe20003f46270 */
[----:B------:R-:W-:-:S12]  /*65f0*/  @P0 BRA `(.L_x_6011) ;  /* 0x00000000000c0947 */ /* 0x000fd80003800000 */
[----:B------:R-:W0:Y:S01]  /*6600*/  FENCE.VIEW.ASYNC.G ;  /* 0x00000000000073c6 */ /* 0x000e220000000100 */
[----:B------:R-:W-:Y:S05]  /*6610*/  WARPSYNC.ALL ;  /* 0x0000000000007948 */ /* 0x000fea0003800000 */
[----:B0-----:R-:W-:Y:S06]  /*6620*/  BAR.ARV 0xc, 0x180 ;  /* 0x0306000000007b1d */ /* 0x001fec0000002000 */
.L_x_6011:
[----:B------:R-:W-:Y:S02]  /*6630*/  IMAD.MOV.U32 R25, RZ, RZ, RZ ;  /* 0x000000ffff197224 */ /* 0x000fe400078e00ff */
[----:B------:R-:W-:Y:S01]  /*6640*/  IMAD.MOV.U32 R4, RZ, RZ, RZ ;  /* 0x000000ffff047224 */ /* 0x000fe200078e00ff */
[----:B------:R-:W-:Y:S06]  /*6650*/  @!P2 BRA `(.L_x_6012) ;  /* 0x000000d80074a947 */ /* 0x000fec0003800000 */
        /* <DEDUP_REMOVED lines=8> */
.L_x_6263:
[----:B-1----:R-:W-:Y:S01]  /*66e0*/  LEA.HI R0, R14, R14, RZ, 0x1 ;  /* 0x0000000e0e007211 */ /* 0x002fe200078f08ff */
[----:B------:R-:W-:Y:S01]  /*66f0*/  VIADD R24, R22, 0x18400 ;  /* 0x0001840016187836 */ /* 0x000fe20000000000 */
[----:B------:R-:W-:Y:S01]  /*6700*/  BSSY B6, `(.L_x_6014) ;  /* 0x000001d000067945 */ /* 0x000fe20003800000 */
[----:B------:R-:W-:Y:S01]  /*6710*/  IMAD.MOV.U32 R213, RZ, RZ, 0x40000040 ;  /* 0x40000040ffd57424 */ /* 0x000fe200078e00ff */
[----:B------:R-:W-:Y:S02]  /*6720*/  LOP3.LUT R3, R0, 0x7fffe, RZ, 0xc0, !PT ;  /* 0x0007fffe00037812 */ /* 0x000fe400078ec0ff */
[----:B------:R-:W-:-:S03]  /*6730*/  LOP3.LUT P0, RZ, R24, 0x1bf, RZ, 0xc0, !PT ;  /* 0x000001bf18ff7812 */ /* 0x000fc6000780c0ff */
[----:B------:R-:W-:-:S04]  /*6740*/  IMAD.IADD R3, R14, 0x1, -R3 ;  /* 0x000000010e037824 */ /* 0x000fc800078e0a03 */
[----:B------:R-:W-:-:S05]  /*6750*/  IMAD R3, R3, 0x2000, R24 ;  /* 0x0000200003037824 */ /* 0x000fca00078e0218 */
[----:B------:R-:W-:Y:S01]  /*6760*/  SHF.R.U32.HI R0, RZ, 0x4, R3 ;  /* 0x00000004ff007819 */ /* 0x000fe20000011603 */
[----:B------:R-:W-:-:S03]  /*6770*/  VIADD R3, R3, 0xa000 ;  /* 0x0000a00003037836 */ /* 0x000fc60000000000 */
[----:B------:R-:W-:Y:S02]  /*6780*/  LOP3.LUT R0, R0, 0x3fff, RZ, 0xc0, !PT ;  /* 0x00003fff00007812 */ /* 0x000fe400078ec0ff */
[----:B------:R-:W-:Y:S02]  /*6790*/  SHF.R.U32.HI R3, RZ, 0x4, R3 ;  /* 0x00000004ff037819 */ /* 0x000fe40000011603 */
[----:B------:R-:W-:Y:S02]  /*67a0*/  LOP3.LUT R212, R0, 0x10000, RZ, 0xfc, !PT ;  /* 0x0001000000d47812 */ /* 0x000fe400078efcff */
[----:B------:R-:W-:Y:S01]  /*67b0*/  LOP3.LUT R72, R3, 0x3fff, RZ, 0xc0, !PT ;  /* 0x00003fff03487812 */ /* 0x000fe200078ec0ff */
[----:B------:R-:W-:Y:S06]  /*67c0*/  @!P0 BRA `(.L_x_6015) ;  /* 0x0000000000408947 */ /* 0x000fec0003800000 */
[----:B------:R-:W-:Y:S01]  /*67d0*/  MOV R0, 0x0 ;  /* 0x0000000000007802 */ /* 0x000fe20000000f00 */
[----:B------:R-:W-:Y:S01]  /*67e0*/  ULDC.64 UR4, c[0x4][0x98] ;  /* 0x0100260000047ab9 */ /* 0x000fe20000000a00 */
[----:B------:R-:W-:Y:S01]  /*67f0*/  ULDC.64 UR6, c[0x4][0xa0] ;  /* 0x0100280000067ab9 */ /* 0x000fe20000000a00 */
[----:B------:R-:W-:Y:S01]  /*6800*/  MOV R4, UR4 ;  /* 0x0000000400047c02 */ /* 0x000fe20008000f00 */
        /* <DEDUP_REMOVED lines=12> */
.L_x_6015:
[----:B------:R-:W-:Y:S05]  /*68d0*/  BSYNC B6 ;  /* 0x0000000000067941 */ /* 0x000fea0003800000 */
.L_x_6014:
        /* <DEDUP_REMOVED lines=13> */
.L_x_6019:
[----:B--2---:R2:W3:Y:S02]  /*69b0*/  SYNCS.PHASECHK.TRANS64.TRYWAIT P0, [R22+URZ+0x32400], R3 ;  /* 0x03240003160075a7 */ /* 0x0044e4000800017f */
[----:B---3--:R-:W-:Y:S05]  /*69c0*/  @!P0 NANOSLEEP.SYNCS 0x989680 ;  /* 0x009896800000895d */ /* 0x008fea0003900000 */
[----:B------:R-:W3:Y:S02]  /*69d0*/  @!P0 SYNCS.PHASECHK.TRANS64 P0, [R22+URZ+0x32400], R3 ;  /* 0x03240003160085a7 */ /* 0x000ee4000800007f */
[----:B---3--:R-:W-:Y:S05]  /*69e0*/  @!P0 BRA `(.L_x_6019) ;  /* 0xfffffffc00f08947 */ /* 0x008fea000383ffff */
.L_x_6018:
[----:B------:R-:W-:Y:S05]  /*69f0*/  BSYNC B0 ;  /* 0x0000000000007941 */ /* 0x000fea0003800000 */
.L_x_6017:
[----:B------:R-:W-:Y:S05]  /*6a00*/  BRA `(.L_x_6020) ;  /* 0x0000003000107947 */ /* 0x000fea0003800000 */
.L_x_6016:
        /* <DEDUP_REMOVED lines=27> */
[----:B01----:R-:W-:-:S07]  /*6bc0*/  IMAD.MOV.U32 R13, RZ, RZ, RZ ;  /* 0x000000ffff0d7224 */ /* 0x003fce00078e00ff */
[----:B------:R-:W-:-:S07]  /*6bd0*/  LEPC R20, `(.L_x_6022) ;  /* 0x000000001014794e */ /* 0x000fce0000000000 */
[----:B--2---:R-:W-:Y:S05]  /*6be0*/  CALL.ABS.NOINC R14 ;  /* 0x000000000e007343 */ /* 0x004fea0003c00000 */
.L_x_6022:
[----:B------:R-:W-:Y:S05]  /*6bf0*/  BSYNC B6 ;  /* 0x0000000000067941 */ /* 0x000fea0003800000 */
.L_x_6021:
[----:B------:R-:W2:Y:S01]  /*6c00*/  LDL R42, [R1+0x98] ;  /* 0x00009800012a7983 */ /* 0x000ea20000100800 */
[----:B------:R-:W-:Y:S01]  /*6c10*/  ULDC.U8 UR4, c[0x0][0x410] ;  /* 0x0001040000047ab9 */ /* 0x000fe20000000000 */
[----:B------:R-:W-:Y:S01]  /*6c20*/  BSSY B0, `(.L_x_6023) ;  /* 0x00002da000007945 */ /* 0x000fe20003800000 */
[----:B------:R-:W-:Y:S01]  /*6c30*/  ISETP.NE.AND P0, PT, RZ, UR4, PT ;  /* 0x00000004ff007c0c */ /* 0x000fe2000bf05270 */
[----:B--2---:R-:W-:-:S12]  /*6c40*/  IMAD.IADD R35, R23, 0x1, R42 ;  /* 0x0000000117237824 */ /* 0x004fd800078e022a */
        /* <DEDUP_REMOVED lines=42> */
.L_x_6269:
[----:B------:R-:W5:Y:S01]  /*6ef0*/  LDL R9, [R1+0x90] ;  /* 0x0000900001097983 */ /* 0x000f620000100800 */
[----:B------:R-:W-:Y:S01]  /*6f00*/  BSSY B1, `(.L_x_6026) ;  /* 0x000001e000017945 */ /* 0x000fe20003800000 */
[----:B------:R-:W-:Y:S02]  /*6f10*/  CS2R R20, SRZ ;  /* 0x0000000000147805 */ /* 0x000fe4000001ff00 */
[----:B------:R-:W-:Y:S02]  /*6f20*/  CS2R R30, SRZ ;  /* 0x00000000001e7805 */ /* 0x000fe4000001ff00 */
[----:B------:R-:W-:Y:S02]  /*6f30*/  CS2R R24, SRZ ;  /* 0x0000000000187805 */ /* 0x000fe4000001ff00 */
[----:B------:R-:W-:Y:S01]  /*6f40*/  CS2R R32, SRZ ;  /* 0x0000000000207805 */ /* 0x000fe2000001ff00 */
[----:B-----5:R-:W-:-:S05]  /*6f50*/  IMAD R36, R9, R36, RZ ;  /* 0x0000002409247224 */ /* 0x020fca00078e02ff */
[----:B------:R-:W-:-:S13]  /*6f60*/  ISETP.GE.AND P0, PT, R35, R36, PT ;  /* 0x000000242300720c */ /* 0x000fda0003f06270 */
        /* <DEDUP_REMOVED lines=16> */
[----:B------:R0:W5:Y:S02]  /*7070*/  @!P2 LD.E.64 R30, desc[UR40][R10.64] ;  /* 0x000000280a1ea980 */ /* 0x000164000c101b00 */
[----:B------:R-:W-:Y:S01]  /*7080*/  @!P3 IADD3.X R29, R5, R24, RZ, P1, !PT ;  /* 0x00000018051db210 */ /* 0x000fe20000ffe4ff */
[----:B------:R-:W-:Y:S01]  /*7090*/  @!P3 IMAD.X R27, R3, 0x1, R24, P0 ;  /* 0x00000001031bb824 */ /* 0x000fe200000e0618 */
[----:B------:R-:W-:Y:S01]  /*70a0*/  CS2R R24, SRZ ;  /* 0x0000000000187805 */ /* 0x000fe2000001ff00 */
[----:B------:R0:W5:Y:S04]  /*70b0*/  @!P2 LD.E.64 R32, desc[UR40][R12.64] ;  /* 0x000000280c20a980 */ /* 0x000168000c101b00 */
[----:B------:R0:W5:Y:S04]  /*70c0*/  @!P3 LD.E.64 R20, desc[UR40][R26.64] ;  /* 0x000000281a14b980 */ /* 0x000168000c101b00 */
[----:B------:R0:W5:Y:S02]  /*70d0*/  @!P3 LD.E.64 R24, desc[UR40][R28.64] ;  /* 0x000000281c18b980 */ /* 0x000164000c101b00 */
.L_x_6027:
[----:B------:R-:W-:Y:S05]  /*70e0*/  BSYNC B1 ;  /* 0x0000000000017941 */ /* 0x000fea0003800000 */
.L_x_6026:
        /* <DEDUP_REMOVED lines=23> */
.L_x_6275:
        /* <DEDUP_REMOVED lines=27> */
[----:B------:R-:W-:Y:S02]  /*7410*/  @!P3 IADD3 R4, P1, R14, R9, RZ ;  /* 0x000000090e04b210 */ /* 0x000fe40007f3e0ff */
[----:B------:R-:W-:Y:S01]  /*7420*/  CS2R R8, SRZ ;  /* 0x0000000000087805 */ /* 0x000fe2000001ff00 */
[----:B------:R-:W-:Y:S01]  /*7430*/  @!P2 IMAD.WIDE R14, R200, 0x2, R14 ;  /* 0x00000002c80ea825 */ /* 0x000fe200078e020e */
[----:B------:R0:W5:Y:S03]  /*7440*/  @!P2 LD.E.64 R12, desc[UR40][R6.64] ;  /* 0x00000028060ca980 */ /* 0x000166000c101b00 */
[--C-:B------:R-:W-:Y:S01]  /*7450*/  @!P3 IMAD.X R35, R3, 0x1, R10.reuse, P0 ;  /* 0x000000010323b824 */ /* 0x100fe200000e060a */
[----:B------:R0:W5:Y:S01]  /*7460*/  @!P2 LD.E.64 R28, desc[UR40][R14.64] ;  /* 0x000000280e1ca980 */ /* 0x000162000c101b00 */
[----:B------:R-:W-:-:S03]  /*7470*/  @!P3 IMAD.X R5, R5, 0x1, R10, P1 ;  /* 0x000000010505b824 */ /* 0x000fc600008e060a */
[----:B------:R0:W5:Y:S04]  /*7480*/  @!P3 LD.E.64 R8, desc[UR40][R34.64] ;  /* 0x000000282208b980 */ /* 0x000168000c101b00 */
[----:B------:R0:W5:Y:S02]  /*7490*/  @!P3 LD.E.64 R26, desc[UR40][R4.64] ;  /* 0x00000028041ab980 */ /* 0x000164000c101b00 */
.L_x_6030:
[----:B------:R-:W-:Y:S05]  /*74a0*/  BSYNC B1 ;  /* 0x0000000000017941 */ /* 0x000fea0003800000 */
.L_x_6029:
[----:B------:R-:W1:Y:S01]  /*74b0*/  S2R R10, SR_TID.X ;  /* 0x00000000000a7919 */ /* 0x000e620000002100 */
[----:B------:R-:W2:Y:S01]  /*74c0*/  SYNCS.PHASECHK.TRANS64.TRYWAIT P0, [R22+URZ+0x32400], R37 ;  /* 0x03240025160075a7 */ /* 0x000ea2000800017f */
[----:B------:R-:W-:Y:S01]  /*74d0*/  LOP3.LUT R3, R38, 0x1c0, RZ, 0xc0, !PT ;  /* 0x000001c026037812 */ /* 0x000fe200078ec0ff */
[----:B0---45:R-:W-:Y:S01]  /*74e0*/  IMAD.MOV.U32 R5, RZ, RZ, R29 ;  /* 0x000000ffff057224 */ /* 0x031fe200078e001d */
[----:B------:R-:W-:Y:S01]  /*74f0*/  MOV R4, R26 ;  /* 0x0000001a00047202 */ /* 0x000fe20000000f00 */
[----:B------:R-:W-:Y:S01]  /*7500*/  IMAD.MOV.U32 R6, RZ, RZ, R12 ;  /* 0x000000ffff067224 */ /* 0x000fe200078e000c */
[----:B---3--:R-:W-:Y:S01]  /*7510*/  LOP3.LUT R0, R3, 0x18, R16, 0xf8, !PT ;  /* 0x0000001803007812 */ /* 0x008fe200078ef810 */
[----:B------:R-:W-:Y:S01]  /*7520*/  BSSY B1, `(.L_x_6031) ;  /* 0x000001b000017945 */ /* 0x000fe20003800000 */
[----:B------:R-:W-:Y:S02]  /*7530*/  SHF.R.U32.HI R3, RZ, 0x3, R3 ;  /* 0x00000003ff037819 */ /* 0x000fe40000011603 */
[----:B------:R-:W-:Y:S01]  /*7540*/  PRMT R43, R4, 0x7610, R43 ;  /* 0x00007610042b7816 */ /* 0x000fe2000000002b */
[----:B------:R-:W-:Y:S01]  /*7550*/  IMAD.MOV.U32 R4, RZ, RZ, R28 ;  /* 0x000000ffff047224 */ /* 0x000fe200078e001c */
[----:B------:R-:W-:Y:S01]  /*7560*/  LOP3.LUT R0, R0, R3, RZ, 0x3c, !PT ;  /* 0x0000000300007212 */ /* 0x000fe200078e3cff */
[----:B------:R-:W-:Y:S01]  /*7570*/  IMAD.MOV.U32 R3, RZ, RZ, R27 ;  /* 0x000000ffff037224 */ /* 0x000fe200078e001b */
[----:B------:R-:W-:-:S02]  /*7580*/  VIADDMNMX R42, R36, -R42, 0x80, PT ;  /* 0x00000080242a7446 */ /* 0x000fc4000380092a */
[----:B------:R-:W-:Y:S01]  /*7590*/  PRMT R47, R47, 0x5410, R4 ;  /* 0x000054102f2f7816 */ /* 0x000fe20000000004 */
[----:B------:R-:W-:Y:S01]  /*75a0*/  IMAD.MOV.U32 R4, RZ, RZ, R8 ;  /* 0x000000ffff047224 */ /* 0x000fe200078e0008 */
[----:B------:R-:W-:Y:S02]  /*75b0*/  PRMT R46, R46, 0x5410, R3 ;  /* 0x000054102e2e7816 */ /* 0x000fe40000000003 */
[----:B------:R-:W-:Y:S01]  /*75c0*/  PRMT R44, R5, 0x7610, R44 ;  /* 0x00007610052c7816 */ /* 0x000fe2000000002c */
[----:B------:R-:W-:Y:S01]  /*75d0*/  IMAD.MOV.U32 R5, RZ, RZ, R9 ;  /* 0x000000ffff057224 */ /* 0x000fe200078e0009 */
[----:B------:R-:W-:Y:S02]  /*75e0*/  PRMT R49, R49, 0x5410, R4 ;  /* 0x0000541031317816 */ /* 0x000fe40000000004 */
[----:B------:R-:W-:Y:S02]  /*75f0*/  PRMT R45, R6, 0x7610, R45 ;  /* 0x00007610062d7816 */ /* 0x000fe4000000002d */
[----:B------:R-:W-:-:S02]  /*7600*/  LOP3.LUT P2, RZ, R50, 0x4, RZ, 0xc0, !PT ;  /* 0x0000000432ff7812 */ /* 0x000fc4000784c0ff */
[----:B------:R-:W-:Y:S01]  /*7610*/  ISETP.GE.AND P1, PT, R23, R42, PT ;  /* 0x0000002a1700720c */ /* 0x000fe20003f26270 */
[----:B-1----:R-:W-:-:S05]  /*7620*/  VIADD R10, R10, 0xffffff80 ;  /* 0xffffff800a0a7836 */ /* 0x002fca0000000000 */
[----:B------:R-:W-:-:S04]  /*7630*/  SHF.R.S32.HI R7, RZ, 0x1f, R10 ;  /* 0x0000001fff077819 */ /* 0x000fc8000001140a */
[----:B------:R-:W-:-:S04]  /*7640*/  LEA.HI R7, R7, R10, RZ, 0x5 ;  /* 0x0000000a07077211 */ /* 0x000fc800078f28ff */
[----:B------:R-:W-:-:S05]  /*7650*/  SHF.R.S32.HI R7, RZ, 0x5, R7 ;  /* 0x00000005ff077819 */ /* 0x000fca0000011407 */
[----:B------:R-:W-:Y:S02]  /*7660*/  IMAD R3, R7, 0x200, R0 ;  /* 0x0000020007037824 */ /* 0x000fe400078e0200 */
[----:B------:R-:W-:Y:S02]  /*7670*/  IMAD.MOV.U32 R0, RZ, RZ, R13 ;  /* 0x000000ffff007224 */ /* 0x000fe400078e000d */
[----:B------:R-:W-:-:S03]  /*7680*/  IMAD R3, R3, 0x2, R22 ;  /* 0x0000000203037824 */ /* 0x000fc600078e0216 */
[----:B------:R-:W-:Y:S01]  /*7690*/  PRMT R48, R48, 0x5410, R0 ;  /* 0x0000541030307816 */ /* 0x000fe20000000000 */
[C---:B------:R-:W-:Y:S02]  /*76a0*/  VIADD R4, R3.reuse, 0x18400 ;  /* 0x0001840003047836 */ /* 0x040fe40000000000 */
[----:B------:R-:W-:Y:S01]  /*76b0*/  VIADD R0, R3, 0x18440 ;  /* 0x0001844003007836 */ /* 0x000fe20000000000 */
[----:B--2---:R-:W-:Y:S06]  /*76c0*/  @!P0 BRA `(.L_x_6032) ;  /* 0x0000017c00b48947 */ /* 0x004fec0003800000 */
.L_x_6276:
[----:B------:R-:W-:Y:S05]  /*76d0*/  BSYNC B1 ;  /* 0x0000000000017941 */ /* 0x000fea0003800000 */
.L_x_6031:
        /* <DEDUP_REMOVED lines=17> */
[C---:B0-----:R-:W-:Y:S01]  /*77f0*/  IMAD.U32 R37, R35.reuse, 0x10000, RZ ;  /* 0x0001000023257824 */ /* 0x041fe200078e00ff */
[C---:B------:R-:W-:Y:S02]  /*7800*/  SHF.L.U32 R33, R32.reuse, 0x10, RZ ;  /* 0x0000001020217819 */ /* 0x040fe400000006ff */
[----:B------:R-:W-:Y:S02]  /*7810*/  LOP3.LUT R36, R35, 0xffff0000, RZ, 0xc0, !PT ;  /* 0xffff000023247812 */ /* 0x000fe400078ec0ff */
[----:B------:R-:W-:Y:S02]  /*7820*/  PRMT R34, R45, 0x5432, R34 ;  /* 0x000054322d227816 */ /* 0x000fe40000000022 */
[----:B------:R-:W-:Y:S02]  /*7830*/  LOP3.LUT R32, R32, 0xffff0000, RZ, 0xc0, !PT ;  /* 0xffff000020207812 */ /* 0x000fe400078ec0ff */
[C---:B-1----:R-:W-:Y:S01]  /*7840*/  LOP3.LUT R14, R6.reuse, 0xffff0000, RZ, 0xc0, !PT ;  /* 0xffff0000060e7812 */ /* 0x042fe200078ec0ff */
[----:B------:R-:W-:Y:S01]  /*7850*/  IMAD.U32 R10, R6, 0x10000, RZ ;  /* 0x00010000060a7824 */ /* 0x000fe200078e00ff */
[C---:B------:R-:W-:Y:S01]  /*7860*/  LOP3.LUT R30, R7.reuse, 0xffff0000, RZ, 0xc0, !PT ;  /* 0xffff0000071e7812 */ /* 0x040fe200078ec0ff */
[----:B------:R-:W-:-:S02]  /*7870*/  IMAD.U32 R15, R7, 0x10000, RZ ;  /* 0x00010000070f7824 */ /* 0x000fc400078e00ff */
[C---:B------:R-:W-:Y:S01]  /*7880*/  FMUL.FTZ R35, R14.reuse, R37 ;  /* 0x000000250e237220 */ /* 0x040fe20000410000 */
[-C--:B------:R-:W-:Y:S01]  /*7890*/  FMUL.FTZ R14, R14, R33.reuse ;  /* 0x000000210e0e7220 */ /* 0x080fe20000410000 */
        /* <DEDUP_REMOVED lines=27> */
.L_x_6036:
[----:B------:R-:W-:Y:S05]  /*7a50*/  BSYNC B2 ;  /* 0x0000000000027941 */ /* 0x000fea0003800000 */
.L_x_6035:
        /* <DEDUP_REMOVED lines=11> */
[----:B------:R-:W-:Y:S01]  /*7b10*/  IMAD.U32 R25, R24, 0x10000, RZ ;  /* 0x0001000018197824 */ /* 0x000fe200078e00ff */
        /* <DEDUP_REMOVED lines=35> */
.L_x_6034:
[----:B------:R-:W-:Y:S05]  /*7d50*/  BSYNC B1 ;  /* 0x0000000000017941 */ /* 0x000fea0003800000 */
.L_x_6033:
        /* <DEDUP_REMOVED lines=13> */
[----:B------:R-:W-:Y:S02]  /*7e30*/  SHF.R.U64 R15, R12, 0x10, R13 ;  /* 0x000000100c0f7819 */ /* 0x000fe4000000120d */
[----:B------:R-:W-:Y:S01]  /*7e40*/  SHF.R.U64 R24, R28, 0x10, R29 ;  /* 0x000000101c187819 */ /* 0x000fe2000000121d */
[C---:B------:R-:W-:Y:S01]  /*7e50*/  IMAD.U32 R29, R25.reuse, 0x10000, RZ ;  /* 0x00010000191d7824 */ /* 0x040fe200078e00ff */
[----:B------:R-:W-:Y:S01]  /*7e60*/  LOP3.LUT R28, R25, 0xffff0000, RZ, 0xc0, !PT ;  /* 0xffff0000191c7812 */ /* 0x000fe200078ec0ff */
[----:B------:R-:W-:Y:S01]  /*7e70*/  IMAD.U32 R21, R20, 0x10000, RZ ;  /* 0x0001000014157824 */ /* 0x000fe200078e00ff */
[----:B------:R-:W-:-:S02]  /*7e80*/  PRMT R24, R47, 0x5432, R24 ;  /* 0x000054322f187816 */ /* 0x000fc40000000018 */
        /* <DEDUP_REMOVED lines=9> */
[----:B------:R-:W-:-:S02]  /*7f20*/  IMAD.U32 R6, R4, 0x10000, RZ ;  /* 0x0001000004067824 */ /* 0x000fc400078e00ff */
[----:B------:R-:W-:Y:S01]  /*7f30*/  FMUL.FTZ R32, R14, R28 ;  /* 0x0000001c0e207220 */ /* 0x000fe20000410000 */
[C---:B------:R-:W-:Y:S01]  /*7f40*/  FFMA.FTZ R30, R10.reuse, R21, -R25 ;  /* 0x000000150a1e7223 */ /* 0x040fe20000010819 */
        /* <DEDUP_REMOVED lines=23> */
.L_x_6039:
[----:B------:R-:W-:Y:S05]  /*80c0*/  BSYNC B1 ;  /* 0x0000000000017941 */ /* 0x000fea0003800000 */
.L_x_6038:
[----:B------:R-:W-:Y:S05]  /*80d0*/  @P1 BRA `(.L_x_6037) ;  /* 0x0000001800381947 */ /* 0x000fea0003800000 */
[----:B-1----:R-:W1:Y:S01]  /*80e0*/  LDS.128 R4, [R0+0x2000] ;  /* 0x0020000000047984 */ /* 0x002e620000000c00 */
[----:B------:R-:W-:Y:S02]  /*80f0*/  SHF.R.U32.HI R13, RZ, 0x10, R9 ;  /* 0x00000010ff0d7819 */ /* 0x000fe40000011609 */
[----:B------:R-:W-:Y:S02]  /*8100*/  SHF.R.U32.HI R20, RZ, 0x10, R27 ;  /* 0x00000010ff147819 */ /* 0x000fe4000001161b */
[C---:B------:R-:W-:Y:S02]  /*8110*/  PRMT R13, R46.reuse, 0x5410, R13 ;  /* 0x000054102e0d7816 */ /* 0x040fe4000000000d */
[----:B------:R-:W-:Y:S02]  /*8120*/  PRMT R20, R46, 0x5432, R20 ;  /* 0x000054322e147816 */ /* 0x000fe40000000014 */
[----:B------:R-:W-:Y:S01]  /*8130*/  SHF.R.U64 R12, R8, 0x10, R9 ;  /* 0x00000010080c7819 */ /* 0x000fe20000001209 */
[----:B------:R-:W-:Y:S01]  /*8140*/  IMAD.U32 R14, R13, 0x10000, RZ ;  /* 0x000100000d0e7824 */ /* 0x000fe200078e00ff */
[----:B------:R-:W-:Y:S01]  /*8150*/  SHF.R.U64 R15, R26, 0x10, R27 ;  /* 0x000000101a0f7819 */ /* 0x000fe2000000121b */
[C---:B------:R-:W-:Y:S01]  /*8160*/  IMAD.U32 R21, R20.reuse, 0x10000, RZ ;  /* 0x0001000014157824 */ /* 0x040fe200078e00ff */
[----:B------:R-:W-:-:S02]  /*8170*/  LOP3.LUT R20, R20, 0xffff0000, RZ, 0xc0, !PT ;  /* 0xffff000014147812 */ /* 0x000fc400078ec0ff */
[----:B------:R-:W-:Y:S02]  /*8180*/  LOP3.LUT R13, R13, 0xffff0000, RZ, 0xc0, !PT ;  /* 0xffff00000d0d7812 */ /* 0x000fe400078ec0ff */
[----:B------:R-:W-:Y:S02]  /*8190*/  PRMT R12, R49, 0x5432, R12 ;  /* 0x00005432310c7816 */ /* 0x000fe4000000000c */
        /* <DEDUP_REMOVED lines=9> */
[C---:B------:R-:W-:Y:S01]  /*8230*/  FFMA.FTZ R24, R8.reuse, R21, R24 ;  /* 0x0000001508187223 */ /* 0x040fe20000010018 */
[----:B------:R-:W-:Y:S01]  /*8240*/  FFMA.FTZ R25, R8, R14, -R25 ;  /* 0x0000000e08197223 */ /* 0x000fe20000010819 */
[-C--:B------:R-:W-:Y:S01]  /*8250*/  FMUL.FTZ R21, R7, R13.reuse ;  /* 0x0000000d07157220 */ /* 0x080fe20000410000 */
[----:B------:R-:W-:Y:S01]  /*8260*/  LOP3.LUT R4, R4, 0xffff0000, RZ, 0xc0, !PT ;  /* 0xffff000004047812 */ /* 0x000fe200078ec0ff */
[C---:B------:R-:W-:Y:S01]  /*8270*/  IMAD.U32 R6, R5.reuse, 0x10000, RZ ;  /* 0x0001000005067824 */ /* 0x040fe200078e00ff */
        /* <DEDUP_REMOVED lines=21> */
.L_x_6024:
        /* <DEDUP_REMOVED lines=30> */
[----:B------:R-:W-:-:S02]  /*85b0*/  IADD3 R3, R21, R7, RZ ;  /* 0x0000000715037210 */ /* 0x000fc40007ffe0ff */
[----:B------:R-:W-:Y:S01]  /*85c0*/  IMAD.IADD R29, R5, 0x1, R29 ;  /* 0x00000001051d7824 */ /* 0x000fe200078e021d */
[----:B------:R-:W-:Y:S02]  /*85d0*/  LEA R28, P1, R4, UR6, 0x1 ;  /* 0x00000006041c7c11 */ /* 0x000fe4000f8208ff */
[----:B------:R-:W-:Y:S02]  /*85e0*/  LEA.HI.X R20, R20, UR5, R3, 0x1, P0 ;  /* 0x0000000514147c11 */ /* 0x000fe400080f0c03 */
[----:B------:R-:W-:Y:S01]  /*85f0*/  LEA.HI.X R29, R4, UR7, R29, 0x1, P1 ;  /* 0x00000007041d7c11 */ /* 0x000fe200088f0c1d */
[----:B------:R-:W-:Y:S08]  /*8600*/  BRA.DIV UR4, `(.L_x_6040) ;  /* 0x0000016e04f87947 */ /* 0x000ff0000b800000 */
[----:B------:R-:W2:Y:S01]  /*8610*/  LDL R11, [R1+0x90] ;  /* 0x00009000010b7983 */ /* 0x000ea20000100800 */
[----:B------:R-:W1:Y:S03]  /*8620*/  LDC R37, c[0x0][0x3f4] ;  /* 0x0000fd00ff257b82 */ /* 0x000e660000000800 */
[----:B------:R-:W3:Y:S04]  /*8630*/  SHFL.IDX PT, R3, R10, RZ, 0x1c1f ;  /* 0x001c1fff0a037589 */ /* 0x000ee800000e0000 */
[----:B------:R-:W4:Y:S04]  /*8640*/  SHFL.IDX PT, R0, R20, RZ, 0x1c1f ;  /* 0x001c1fff14007589 */ /* 0x000f2800000e0000 */
[----:B------:R-:W5:Y:S04]  /*8650*/  SHFL.IDX PT, R14, R28, RZ, 0x1c1f ;  /* 0x001c1fff1c0e7589 */ /* 0x000f6800000e0000 */
[----:B------:R-:W0:Y:S01]  /*8660*/  SHFL.IDX PT, R8, R29, RZ, 0x1c1f ;  /* 0x001c1fff1d087589 */ /* 0x000e2200000e0000 */
[----:B-1----:R-:W-:Y:S01]  /*8670*/  ISETP.GE.AND P0, PT, R16, R37, PT ;  /* 0x000000251000720c */ /* 0x002fe20003f06270 */
[----:B--2---:R-:W-:-:S05]  /*8680*/  IMAD R30, R11, R30, RZ ;  /* 0x0000001e0b1e7224 */ /* 0x004fca00078e02ff */
[----:B------:R-:W-:-:S13]  /*8690*/  ISETP.GE.OR P1, PT, R35, R30, P0 ;  /* 0x0000001e2300720c */ /* 0x000fda0000726670 */
[C---:B------:R-:W-:Y:S01]  /*86a0*/  @!P1 IMAD.SHL.U32 R9, R16.reuse, 0x2, RZ ;  /* 0x0000000210099824 */ /* 0x040fe200078e00ff */
[----:B------:R-:W-:-:S04]  /*86b0*/  @!P1 SHF.L.U64.HI R21, R16, 0x1, R17 ;  /* 0x0000000110159819 */ /* 0x000fc80000010211 */
[----:B---3--:R-:W-:-:S05]  /*86c0*/  @!P1 IADD3 R4, P2, R3, R9, RZ ;  /* 0x0000000903049210 */ /* 0x008fca0007f5e0ff */
[----:B----4-:R-:W-:Y:S01]  /*86d0*/  @!P1 IMAD.X R5, R0, 0x1, R21, P2 ;  /* 0x0000000100059824 */ /* 0x010fe200010e0615 */
[----:B-----5:R-:W-:-:S05]  /*86e0*/  @!P1 IADD3 R14, P2, R14, R9, RZ ;  /* 0x000000090e0e9210 */ /* 0x020fca0007f5e0ff */
[----:B0-----:R-:W-:Y:S01]  /*86f0*/  @!P1 IMAD.X R3, R8, 0x1, R21, P2 ;  /* 0x0000000108039824 */ /* 0x001fe200010e0615 */
[----:B------:R-:W2:Y:S03]  /*8700*/  @!P1 LD.E.128 R4, desc[UR40][R4.64] ;  /* 0x0000002804049980 */ /* 0x000ea6000c101d00 */
[----:B------:R-:W-:-:S05]  /*8710*/  @!P1 IMAD.MOV.U32 R15, RZ, RZ, R3 ;  /* 0x000000ffff0f9224 */ /* 0x000fca00078e0003 */
[----:B------:R0:W3:Y:S01]  /*8720*/  @!P1 LD.E.128 R24, desc[UR40][R14.64] ;  /* 0x000000280e189980 */ /* 0x0000e2000c101d00 */
[----:B------:R-:W-:Y:S02]  /*8730*/  CS2R R40, SRZ ;  /* 0x0000000000287805 */ /* 0x000fe4000001ff00 */
[----:B------:R-:W-:Y:S01]  /*8740*/  CS2R R38, SRZ ;  /* 0x0000000000267805 */ /* 0x000fe2000001ff00 */
[----:B------:R-:W1:Y:S04]  /*8750*/  SHFL.IDX PT, R8, R29, 0x1, 0x1c1f ;  /* 0x003c1f001d087f89 */ /* 0x000e6800000e0000 */
[----:B0-----:R-:W0:Y:S01]  /*8760*/  SHFL.IDX PT, R14, R28, 0x1, 0x1c1f ;  /* 0x003c1f001c0e7f89 */ /* 0x001e2200000e0000 */
[----:B--2---:R-:W-:Y:S02]  /*8770*/  @!P1 IMAD.MOV.U32 R40, RZ, RZ, R4 ;  /* 0x000000ffff289224 */ /* 0x004fe400078e0004 */
[----:B------:R-:W-:Y:S01]  /*8780*/  @!P1 IMAD.MOV.U32 R41, RZ, RZ, R5 ;  /* 0x000000ffff299224 */ /* 0x000fe200078e0005 */
[----:B------:R-:W-:Y:S01]  /*8790*/  CS2R R4, SRZ ;  /* 0x0000000000047805 */ /* 0x000fe2000001ff00 */
[----:B------:R-:W-:-:S02]  /*87a0*/  @!P1 IMAD.MOV.U32 R39, RZ, RZ, R7 ;  /* 0x000000ffff279224 */ /* 0x000fc400078e0007 */
[----:B------:R-:W-:Y:S02]  /*87b0*/  IMAD.MOV.U32 R0, RZ, RZ, R40 ;  /* 0x000000ffff007224 */ /* 0x000fe400078e0028 */
[----:B------:R-:W-:Y:S02]  /*87c0*/  IMAD.MOV.U32 R3, RZ, RZ, R41 ;  /* 0x000000ffff037224 */ /* 0x000fe400078e0029 */
[----:B------:R-:W-:Y:S01]  /*87d0*/  @!P1 IMAD.MOV.U32 R38, RZ, RZ, R6 ;  /* 0x000000ffff269224 */ /* 0x000fe200078e0006 */
[----:B------:R-:W-:Y:S01]  /*87e0*/  CS2R R6, SRZ ;  /* 0x0000000000067805 */ /* 0x000fe2000001ff00 */
[----:B------:R-:W-:Y:S01]  /*87f0*/  IMAD.MOV.U32 R11, RZ, RZ, R39 ;  /* 0x000000ffff0b7224 */ /* 0x000fe200078e0027 */
[----:B------:R-:W-:Y:S01]  /*8800*/  PRMT R45, R0, 0x5410, R3 ;  /* 0x00005410002d7816 */ /* 0x000fe20000000003 */
[----:B---3--:R-:W-:Y:S01]  /*8810*/  @!P1 IMAD.MOV.U32 R6, RZ, RZ, R24 ;  /* 0x000000ffff069224 */ /* 0x008fe200078e0018 */
[----:B------:R2:W3:Y:S01]  /*8820*/  SHFL.IDX PT, R3, R10, 0x1, 0x1c1f ;  /* 0x003c1f000a037f89 */ /* 0x0004e200000e0000 */
[----:B------:R-:W-:Y:S01]  /*8830*/  @!P1 IMAD.MOV.U32 R7, RZ, RZ, R25 ;  /* 0x000000ffff079224 */ /* 0x000fe200078e0019 */
[----:B------:R-:W-:Y:S01]  /*8840*/  CS2R R24, SRZ ;  /* 0x0000000000187805 */ /* 0x000fe2000001ff00 */
[----:B------:R-:W-:Y:S01]  /*8850*/  @!P1 IMAD.MOV.U32 R4, RZ, RZ, R26 ;  /* 0x000000ffff049224 */ /* 0x000fe200078e001a */
[----:B------:R4:W0:Y:S01]  /*8860*/  SHFL.IDX PT, R0, R20, 0x1, 0x1c1f ;  /* 0x003c1f0014007f89 */ /* 0x00082200000e0000 */
[----:B------:R-:W-:-:S02]  /*8870*/  @!P1 IMAD.MOV.U32 R5, RZ, RZ, R27 ;  /* 0x000000ffff059224 */ /* 0x000fc400078e001b */
[----:B------:R-:W-:Y:S01]  /*8880*/  IMAD.MOV.U32 R9, RZ, RZ, R38 ;  /* 0x000000ffff097224 */ /* 0x000fe200078e0026 */
[----:B--2---:R-:W-:Y:S01]  /*8890*/  PRMT R10, R11, 0x7610, R10 ;  /* 0x000076100b0a7816 */ /* 0x004fe2000000000a */
[----:B------:R-:W-:Y:S01]  /*88a0*/  IMAD.MOV.U32 R12, RZ, RZ, R7 ;  /* 0x000000ffff0c7224 */ /* 0x000fe200078e0007 */
[----:B------:R-:W-:Y:S01]  /*88b0*/  MOV R11, R6 ;  /* 0x00000006000b7202 */ /* 0x000fe20000000f00 */
[----:B------:R-:W-:Y:S02]  /*88c0*/  IMAD.MOV.U32 R13, RZ, RZ, R4 ;  /* 0x000000ffff0d7224 */ /* 0x000fe400078e0004 */
[----:B------:R-:W-:Y:S01]  /*88d0*/  IMAD.MOV.U32 R15, RZ, RZ, R5 ;  /* 0x000000ffff0f7224 */ /* 0x000fe200078e0005 */
[----:B------:R-:W-:Y:S02]  /*88e0*/  PRMT R9, R9, 0x5410, R11 ;  /* 0x0000541009097816 */ /* 0x000fe4000000000b */
[----:B------:R-:W-:Y:S02]  /*88f0*/  PRMT R10, R10, 0x5410, R12 ;  /* 0x000054100a0a7816 */ /* 0x000fe4000000000c */
[----:B-1--4-:R-:W-:-:S07]  /*8900*/  PRMT R20, R13, 0x5410, R15 ;  /* 0x000054100d147816 */ /* 0x012fce000000000f */
.L_x_6286:
[----:B------:R-:W2:Y:S01]  /*8910*/  LDL R12, [R1+0xc8] ;  /* 0x0000c800010c7983 */ /* 0x000ea20000100800 */
[----:B------:R-:W-:Y:S01]  /*8920*/  VIADD R35, R35, 0x40 ;  /* 0x0000004023237836 */ /* 0x000fe20000000000 */
[----:B------:R-:W-:Y:S01]  /*8930*/  BSSY B1, `(.L_x_6041) ;  /* 0x0000016000017945 */ /* 0x000fe20003800000 */
[----:B------:R-:W-:Y:S02]  /*8940*/  CS2R R26, SRZ ;  /* 0x00000000001a7805 */ /* 0x000fe4000001ff00 */
[----:B------:R-:W-:Y:S02]  /*8950*/  CS2R R32, SRZ ;  /* 0x0000000000207805 */ /* 0x000fe4000001ff00 */
[----:B------:R-:W-:Y:S02]  /*8960*/  ISETP.GE.AND P1, PT, R35, R30, PT ;  /* 0x0000001e2300720c */ /* 0x000fe40003f26270 */
[----:B------:R-:W-:Y:S02]  /*8970*/  CS2R R34, SRZ ;  /* 0x0000000000227805 */ /* 0x000fe4000001ff00 */
        /* <DEDUP_REMOVED lines=12> */
[----:B0-----:R-:W-:-:S03]  /*8a40*/  IADD3 R14, P2, R14, R12, RZ ;  /* 0x0000000c0e0e7210 */ /* 0x001fc60007f5e0ff */
[--C-:B------:R-:W-:Y:S02]  /*8a50*/  IMAD.X R33, R0, 0x1, R15.reuse, P1 ;  /* 0x0000000100217824 */ /* 0x100fe400008e060f */
[----:B------:R-:W-:-:S04]  /*8a60*/  IMAD.X R15, R8, 0x1, R15, P2 ;  /* 0x00000001080f7824 */ /* 0x000fc800010e060f */
[----:B------:R-:W5:Y:S04]  /*8a70*/  LD.E.128 R32, desc[UR40][R32.64] ;  /* 0x0000002820207980 */ /* 0x000f68000c101d00 */
[----:B------:R1:W5:Y:S02]  /*8a80*/  LD.E.128 R24, desc[UR40][R14.64] ;  /* 0x000000280e187980 */ /* 0x000364000c101d00 */
.L_x_6042:
[----:B------:R-:W-:Y:S05]  /*8a90*/  BSYNC B1 ;  /* 0x0000000000017941 */ /* 0x000fea0003800000 */
.L_x_6041:
[----:B0-----:R-:W2:Y:S01]  /*8aa0*/  LDL R0, [R1+0x98] ;  /* 0x0000980001007983 */ /* 0x001ea20000100800 */
[----:B------:R-:W0:Y:S01]  /*8ab0*/  SYNCS.PHASECHK.TRANS64.TRYWAIT P1, [R22+URZ+0x32400], R13 ;  /* 0x0324000d160075a7 */ /* 0x000e22000802017f */
[----:B------:R-:W-:Y:S01]  /*8ac0*/  VIADD R8, R23, 0x40 ;  /* 0x0000004017087836 */ /* 0x000fe20000000000 */
[----:B------:R-:W-:Y:S01]  /*8ad0*/  BSSY B1, `(.L_x_6043) ;  /* 0x0000011000017945 */ /* 0x000fe20003800000 */
[----:B---3-5:R-:W-:Y:S02]  /*8ae0*/  IMAD.MOV.U32 R3, RZ, RZ, R25 ;  /* 0x000000ffff037224 */ /* 0x028fe400078e0019 */
[----:B------:R-:W-:Y:S02]  /*8af0*/  IMAD.MOV.U32 R12, RZ, RZ, R33 ;  /* 0x000000ffff0c7224 */ /* 0x000fe400078e0021 */
[----:B------:R-:W-:Y:S02]  /*8b00*/  IMAD.MOV.U32 R53, RZ, RZ, R34 ;  /* 0x000000ffff357224 */ /* 0x000fe400078e0022 */
[----:B------:R-:W-:Y:S01]  /*8b10*/  IMAD.MOV.U32 R54, RZ, RZ, R35 ;  /* 0x000000ffff367224 */ /* 0x000fe200078e0023 */
[----:B------:R-:W-:-:S02]  /*8b20*/  PRMT R52, R52, 0x5410, R12 ;  /* 0x0000541034347816 */ /* 0x000fc4000000000c */
[----:B--2---:R-:W-:Y:S01]  /*8b30*/  VIADDMNMX R30, R30, -R0, 0x80, PT ;  /* 0x000000801e1e7446 */ /* 0x004fe20003800900 */
[----:B------:R-:W-:-:S03]  /*8b40*/  IMAD.MOV.U32 R0, RZ, RZ, R24 ;  /* 0x000000ffff007224 */ /* 0x000fc600078e0018 */
[-C--:B------:R-:W-:Y:S02]  /*8b50*/  ISETP.GE.OR P2, PT, R23, R30.reuse, P0 ;  /* 0x0000001e1700720c */ /* 0x080fe40000746670 */
[----:B------:R-:W-:Y:S01]  /*8b60*/  ISETP.GE.OR P0, PT, R8, R30, P0 ;  /* 0x0000001e0800720c */ /* 0x000fe20000706670 */
[----:B------:R-:W-:Y:S01]  /*8b70*/  IMAD.MOV.U32 R8, RZ, RZ, R32 ;  /* 0x000000ffff087224 */ /* 0x000fe200078e0020 */
[----:B------:R-:W-:Y:S01]  /*8b80*/  PRMT R49, R0, 0x5410, R3 ;  /* 0x0000541000317816 */ /* 0x000fe20000000003 */
[----:B------:R-:W-:Y:S02]  /*8b90*/  IMAD.MOV.U32 R0, RZ, RZ, R26 ;  /* 0x000000ffff007224 */ /* 0x000fe400078e001a */
[----:B------:R-:W-:Y:S01]  /*8ba0*/  IMAD.MOV.U32 R3, RZ, RZ, R27 ;  /* 0x000000ffff037224 */ /* 0x000fe200078e001b */
[----:B------:R-:W-:-:S04]  /*8bb0*/  PRMT R51, R51, 0x5410, R8 ;  /* 0x0000541033337816 */ /* 0x000fc80000000008 */
[----:B------:R-:W-:Y:S01]  /*8bc0*/  PRMT R50, R0, 0x5410, R3 ;  /* 0x0000541000327816 */ /* 0x000fe20000000003 */
[----:B0-----:R-:W-:Y:S06]  /*8bd0*/  @!P1 BRA `(.L_x_6044) ;  /* 0x0000016c00ec9947 */ /* 0x001fec0003800000 */
.L_x_6287:
[----:B------:R-:W-:Y:S05]  /*8be0*/  BSYNC B1 ;  /* 0x0000000000017941 */ /* 0x000fea0003800000 */
.L_x_6043:
[----:B------:R-:W-:Y:S04]  /*8bf0*/  BSSY B1, `(.L_x_6045) ;  /* 0x0000070000017945 */ /* 0x000fe80003800000 */
[----:B------:R-:W-:Y:S05]  /*8c00*/  @P2 BRA `(.L_x_6046) ;  /* 0x0000000400b82947 */ /* 0x000fea0003800000 */
[----:B------:R-:W2:Y:S01]  /*8c10*/  LDL R0, [R1+0xcc] ;  /* 0x0000cc0001007983 */ /* 0x000ea20000100800 */
[----:B------:R-:W-:Y:S02]  /*8c20*/  SHF.R.U64 R21, R40, 0x10, R41 ;  /* 0x0000001028157819 */ /* 0x000fe40000001229 */
[----:B------:R-:W-:Y:S01]  /*8c30*/  SHF.R.U64 R40, R6, 0x10, R7 ;  /* 0x0000001006287819 */ /* 0x000fe20000001207 */
[----:B------:R-:W3:Y:S01]  /*8c40*/  S2R R3, SR_TID.X ;  /* 0x0000000000037919 */ /* 0x000ee20000002100 */
[--C-:B------:R-:W-:Y:S02]  /*8c50*/  SHF.R.U64 R38, R38, 0x10, R39.reuse ;  /* 0x0000001026267819 */ /* 0x100fe40000001227 */
[----:B------:R-:W-:Y:S02]  /*8c60*/  SHF.R.U32.HI R39, RZ, 0x10, R39 ;  /* 0x00000010ff277819 */ /* 0x000fe40000011627 */
[----:B------:R-:W-:Y:S02]  /*8c70*/  SHF.R.U32.HI R42, RZ, 0x10, R7 ;  /* 0x00000010ff2a7819 */ /* 0x000fe40000011607 */
[----:B------:R-:W-:-:S02]  /*8c80*/  PRMT R21, R45, 0x5410, R21 ;  /* 0x000054102d157816 */ /* 0x000fc40000000015 */
[C---:B------:R-:W-:Y:S02]  /*8c90*/  PRMT R40, R9.reuse, 0x5432, R40 ;  /* 0x0000543209287816 */ /* 0x040fe40000000028 */
[----:B------:R-:W-:Y:S02]  /*8ca0*/  PRMT R38, R9, 0x5410, R38 ;  /* 0x0000541009267816 */ /* 0x000fe40000000026 */
[--C-:B------:R-:W-:Y:S02]  /*8cb0*/  SHF.R.U64 R43, R4, 0x10, R5.reuse ;  /* 0x00000010042b7819 */ /* 0x100fe40000001205 */
[----:B------:R-:W-:Y:S02]  /*8cc0*/  SHF.R.U32.HI R44, RZ, 0x10, R5 ;  /* 0x00000010ff2c7819 */ /* 0x000fe40000011605 */
[C---:B------:R-:W-:Y:S02]  /*8cd0*/  PRMT R39, R10.reuse, 0x5410, R39 ;  /* 0x000054100a277816 */ /* 0x040fe40000000027 */
[----:B------:R-:W-:-:S02]  /*8ce0*/  PRMT R42, R10, 0x5432, R42 ;  /* 0x000054320a2a7816 */ /* 0x000fc4000000002a */
[----:B------:R-:W-:Y:S01]  /*8cf0*/  SHF.R.U32.HI R36, RZ, 0x10, R41 ;  /* 0x00000010ff247819 */ /* 0x000fe20000011629 */
[----:B------:R-:W-:Y:S01]  /*8d00*/  IMAD.U32 R41, R40, 0x10000, RZ ;  /* 0x0001000028297824 */ /* 0x000fe200078e00ff */
[C---:B------:R-:W-:Y:S02]  /*8d10*/  PRMT R43, R20.reuse, 0x5410, R43 ;  /* 0x00005410142b7816 */ /* 0x040fe4000000002b */
[----:B------:R-:W-:Y:S02]  /*8d20*/  PRMT R44, R20, 0x5432, R44 ;  /* 0x00005432142c7816 */ /* 0x000fe4000000002c */
[----:B------:R-:W-:Y:S02]  /*8d30*/  PRMT R36, R45, 0x5432, R36 ;  /* 0x000054322d247816 */ /* 0x000fe40000000024 */
[----:B------:R-:W-:Y:S01]  /*8d40*/  LOP3.LUT R40, R40, 0xffff0000, RZ, 0xc0, !PT ;  /* 0xffff000028287812 */ /* 0x000fe200078ec0ff */
[----:B---3--:R-:W-:-:S05]  /*8d50*/  VIADD R3, R3, 0xffffff80 ;  /* 0xffffff8003037836 */ /* 0x008fca0000000000 */
[----:B------:R-:W-:-:S04]  /*8d60*/  SHF.R.S32.HI R12, RZ, 0x1f, R3 ;  /* 0x0000001fff0c7819 */ /* 0x000fc80000011403 */
[----:B------:R-:W-:Y:S01]  /*8d70*/  LEA.HI R12, R12, R3, RZ, 0x5 ;  /* 0x000000030c0c7211 */ /* 0x000fe200078f28ff */
[----:B------:R-:W-:-:S03]  /*8d80*/  IMAD.IADD R3, R16, 0x1, R37 ;  /* 0x0000000110037824 */ /* 0x000fc600078e0225 */
[----:B------:R-:W-:Y:S02]  /*8d90*/  SHF.R.S32.HI R12, RZ, 0x5, R12 ;  /* 0x00000005ff0c7819 */ /* 0x000fe4000001140c */
[----:B--2---:R-:W-:-:S04]  /*8da0*/  SHF.L.U32 R0, R0, 0x6, RZ ;  /* 0x0000000600007819 */ /* 0x004fc800000006ff */
[----:B------:R-:W-:-:S04]  /*8db0*/  LOP3.LUT R8, R0, 0x1c0, RZ, 0xc0, !PT ;  /* 0x000001c000087812 */ /* 0x000fc800078ec0ff */
[C---:B------:R-:W-:Y:S02]  /*8dc0*/  LOP3.LUT R0, R8.reuse, 0x38, R16, 0xf8, !PT ;  /* 0x0000003808007812 */ /* 0x040fe400078ef810 */
[----:B0-----:R-:W-:Y:S02]  /*8dd0*/  SHF.R.U32.HI R13, RZ, 0x3, R8 ;  /* 0x00000003ff0d7819 */ /* 0x001fe40000011608 */
[----:B------:R-:W-:Y:S02]  /*8de0*/  LOP3.LUT R8, R8, 0x38, R3, 0xf8, !PT ;  /* 0x0000003808087812 */ /* 0x000fe400078ef803 */
[-C--:B------:R-:W-:Y:S02]  /*8df0*/  LOP3.LUT R0, R0, R13.reuse, RZ, 0x3c, !PT ;  /* 0x0000000d00007212 */ /* 0x080fe400078e3cff */
[----:B------:R-:W-:-:S03]  /*8e00*/  LOP3.LUT R8, R8, R13, RZ, 0x3c, !PT ;  /* 0x0000000d08087212 */ /* 0x000fc600078e3cff */
[----:B------:R-:W-:-:S04]  /*8e10*/  IMAD R3, R12, 0x200, R0 ;  /* 0x000002000c037824 */ /* 0x000fc800078e0200 */
[----:B------:R-:W-:Y:S02]  /*8e20*/  IMAD R47, R3, 0x2, R22 ;  /* 0x00000002032f7824 */ /* 0x000fe400078e0216 */
[----:B------:R-:W-:-:S03]  /*8e30*/  IMAD R3, R12, 0x200, R8 ;  /* 0x000002000c037824 */ /* 0x000fc600078e0208 */
[----:B-1----:R-:W0:Y:S01]  /*8e40*/  LDS.128 R12, [R47+0x18400] ;  /* 0x018400002f0c7984 */ /* 0x002e220000000c00 */
[----:B------:R-:W-:-:S05]  /*8e50*/  IMAD R48, R3, 0x2, R22 ;  /* 0x0000000203307824 */ /* 0x000fca00078e0216 */
[----:B------:R-:W1:Y:S01]  /*8e60*/  LDS.128 R28, [R48+0x18400] ;  /* 0x01840000301c7984 */ /* 0x000e620000000c00 */
        /* <DEDUP_REMOVED lines=10> */
[----:B------:R-:W-:Y:S01]  /*8f10*/  IMAD.U32 R29, R21, 0x10000, RZ ;  /* 0x00010000151d7824 */ /* 0x000fe200078e00ff */
[C---:B------:R-:W-:Y:S01]  /*8f20*/  LOP3.LUT R14, R15.reuse, 0xffff0000, RZ, 0xc0, !PT ;  /* 0xffff00000f0e7812 */ /* 0x040fe200078ec0ff */
[----:B------:R-:W-:Y:S01]  /*8f30*/  IMAD.U32 R7, R15, 0x10000, RZ ;  /* 0x000100000f077824 */ /* 0x000fe200078e00ff */
[C---:B------:R-:W-:Y:S01]  /*8f40*/  LOP3.LUT R15, R30.reuse, 0xffff0000, RZ, 0xc0, !PT ;  /* 0xffff00001e0f7812 */ /* 0x040fe200078ec0ff */
[----:B------:R-:W-:Y:S01]  /*8f50*/  IMAD.U32 R13, R30, 0x10000, RZ ;  /* 0x000100001e0d7824 */ /* 0x000fe200078e00ff */
[C---:B------:R-:W-:Y:S01]  /*8f60*/  LOP3.LUT R30, R31.reuse, 0xffff0000, RZ, 0xc0, !PT ;  /* 0xffff00001f1e7812 */ /* 0x040fe200078ec0ff */
[----:B------:R-:W-:-:S02]  /*8f70*/  IMAD.U32 R20, R31, 0x10000, RZ ;  /* 0x000100001f147824 */ /* 0x000fc400078e00ff */
[C---:B------:R-:W-:Y:S01]  /*8f80*/  FMUL.FTZ R45, R8.reuse, R41 ;  /* 0x00000029082d7220 */ /* 0x040fe20000410000 */
[-C--:B------:R-:W-:Y:S01]  /*8f90*/  FMUL.FTZ R31, R8, R29.reuse ;  /* 0x0000001d081f7220 */ /* 0x080fe20000410000 */
[----:B------:R-:W-:Y:S01]  /*8fa0*/  LOP3.LUT R8, R21, 0xffff0000, RZ, 0xc0, !PT ;  /* 0xffff000015087812 */ /* 0x000fe200078ec0ff */
[C---:B------:R-:W-:Y:S01]  /*8fb0*/  FMUL.FTZ R46, R9.reuse, R40 ;  /* 0x00000028092e7220 */ /* 0x040fe20000410000 */
[----:B------:R-:W-:Y:S01]  /*8fc0*/  FFMA.FTZ R45, R0, R29, -R45 ;  /* 0x0000001d002d7223 */ /* 0x000fe2000001082d */
[----:B------:R-:W-:Y:S02]  /*8fd0*/  IMAD.U32 R29, R42, 0x10000, RZ ;  /* 0x000100002a1d7824 */ /* 0x000fe400078e00ff */
[----:B------:R-:W-:Y:S01]  /*8fe0*/  FFMA.FTZ R31, R0, R41, R31 ;  /* 0x00000029001f7223 */ /* 0x000fe2000001001f */
[----:B------:R-:W-:Y:S01]  /*8ff0*/  SHF.L.U32 R21, R36, 0x10, RZ ;  /* 0x0000001024157819 */ /* 0x000fe200000006ff */
[-C--:B------:R-:W-:Y:S01]  /*9000*/  FMUL.FTZ R0, R9, R8.reuse ;  /* 0x0000000809007220 */ /* 0x080fe20000410000 */
[----:B------:R-:W-:Y:S01]  /*9010*/  FMUL.FTZ R41, R10, R29 ;  /* 0x0000001d0a297220 */ /* 0x000fe20000410000 */
[----:B------:R-:W-:Y:S01]  /*9020*/  LOP3.LUT R9, R42, 0xffff0000, RZ, 0xc0, !PT ;  /* 0xffff00002a097812 */ /* 0x000fe200078ec0ff */
[C---:B------:R-:W-:Y:S01]  /*9030*/  FFMA.FTZ R46, R3.reuse, R8, -R46 ;  /* 0x00000008032e7223 */ /* 0x040fe2000001082e */
        /* <DEDUP_REMOVED lines=12> */
[----:B------:R-:W-:Y:S01]  /*9100*/  FMUL.FTZ R36, R13, R4 ;  /* 0x000000040d247220 */ /* 0x000fe20000410000 */
[----:B------:R-:W-:Y:S01]  /*9110*/  FFMA.FTZ R13, R12, R9, R29 ;  /* 0x000000090c0d7223 */ /* 0x000fe2000001001d */
[----:B------:R-:W-:Y:S02]  /*9120*/  IMAD.U32 R3, R39, 0x10000, RZ ;  /* 0x0001000027037824 */ /* 0x000fe400078e00ff */
[C---:B------:R-:W-:Y:S01]  /*9130*/  FMUL.FTZ R12, R20.reuse, R8 ;  /* 0x00000008140c7220 */ /* 0x040fe20000410000 */
[----:B------:R-:W-:Y:S01]  /*9140*/  LOP3.LUT R43, R43, 0xffff0000, RZ, 0xc0, !PT ;  /* 0xffff00002b2b7812 */ /* 0x000fe200078ec0ff */
[----:B------:R-:W-:Y:S01]  /*9150*/  FFMA.FTZ R36, R5, R0, -R36 ;  /* 0x0000000005247223 */ /* 0x000fe20000010824 */
[-C--:B------:R-:W-:Y:S01]  /*9160*/  FMUL.FTZ R20, R20, R3.reuse ;  /* 0x0000000314147220 */ /* 0x080fe20000410000 */
[----:B------:R-:W-:Y:S01]  /*9170*/  FFMA.FTZ R9, R7, R3, -R12 ;  /* 0x0000000307097223 */ /* 0x000fe2000001080c */
[----:B------:R-:W-:Y:S01]  /*9180*/  LOP3.LUT R38, R38, 0xffff0000, RZ, 0xc0, !PT ;  /* 0xffff000026267812 */ /* 0x000fe200078ec0ff */
[----:B------:R-:W-:Y:S01]  /*9190*/  FFMA.FTZ R21, R5, R4, R21 ;  /* 0x0000000405157223 */ /* 0x000fe20000010015 */
[----:B------:R-:W-:Y:S01]  /*91a0*/  LOP3.LUT R3, R44, 0xffff0000, RZ, 0xc0, !PT ;  /* 0xffff00002c037812 */ /* 0x000fe200078ec0ff */
[----:B------:R-:W-:Y:S01]  /*91b0*/  FMUL.FTZ R5, R15, R43 ;  /* 0x0000002b0f057220 */ /* 0x000fe20000410000 */
[----:B------:R-:W-:Y:S01]  /*91c0*/  LOP3.LUT R39, R39, 0xffff0000, RZ, 0xc0, !PT ;  /* 0xffff000027277812 */ /* 0x000fe200078ec0ff */
[----:B------:R-:W-:Y:S01]  /*91d0*/  FMUL.FTZ R0, R15, R38 ;  /* 0x000000260f007220 */ /* 0x000fe20000410000 */
[----:B------:R-:W-:Y:S01]  /*91e0*/  FFMA.FTZ R20, R7, R8, R20 ;  /* 0x0000000807147223 */ /* 0x000fe20000010014 */
[----:B------:R-:W-:Y:S01]  /*91f0*/  FMUL.FTZ R15, R30, R3 ;  /* 0x000000031e0f7220 */ /* 0x000fe20000410000 */
[----:B------:R-:W-:Y:S01]  /*9200*/  FFMA.FTZ R7, R6, R38, -R5 ;  /* 0x0000002606077223 */ /* 0x000fe20000010805 */
[----:B------:R-:W-:Y:S01]  /*9210*/  FMUL.FTZ R30, R30, R39 ;  /* 0x000000271e1e7220 */ /* 0x000fe20000410000 */
[----:B------:R-:W-:Y:S01]  /*9220*/  FFMA.FTZ R0, R6, R43, R0 ;  /* 0x0000002b06007223 */ /* 0x000fe20000010000 */
[----:B------:R-:W-:Y:S01]  /*9230*/  FFMA.FTZ R8, R14, R39, -R15 ;  /* 0x000000270e087223 */ /* 0x000fe2000001080f */
[----:B------:R-:W-:Y:S01]  /*9240*/  F2FP.BF16.F32.PACK_AB R4, R46, R45 ;  /* 0x0000002d2e04723e */ /* 0x000fe200000010ff */
        /* <DEDUP_REMOVED lines=10> */
.L_x_6046:
[----:B------:R-:W-:Y:S05]  /*92f0*/  BSYNC B1 ;  /* 0x0000000000017941 */ /* 0x000fea0003800000 */
.L_x_6045:
        /* <DEDUP_REMOVED lines=16> */
[----:B------:R-:W-:Y:S02]  /*9400*/  SHF.R.U32.HI R30, RZ, 0x10, R35 ;  /* 0x00000010ff1e7819 */ /* 0x000fe40000011623 */
[----:B------:R-:W-:Y:S02]  /*9410*/  SHF.R.U64 R35, R26, 0x10, R27 ;  /* 0x000000101a237819 */ /* 0x000fe4000000121b */
[----:B------:R-:W-:-:S02]  /*9420*/  PRMT R31, R49, 0x5410, R31 ;  /* 0x00005410311f7816 */ /* 0x000fc4000000001f */
[----:B------:R-:W-:Y:S02]  /*9430*/  SHF.R.U32.HI R28, RZ, 0x10, R33 ;  /* 0x00000010ff1c7819 */ /* 0x000fe40000011621 */
[----:B------:R-:W-:Y:S02]  /*9440*/  SHF.R.U32.HI R36, RZ, 0x10, R27 ;  /* 0x00000010ff247819 */ /* 0x000fe4000001161b */
[----:B------:R-:W-:Y:S02]  /*9450*/  PRMT R28, R52, 0x5432, R28 ;  /* 0x00005432341c7816 */ /* 0x000fe4000000001c */
[C---:B------:R-:W-:Y:S02]  /*9460*/  PRMT R30, R8.reuse, 0x5432, R30 ;  /* 0x00005432081e7816 */ /* 0x040fe4000000001e */
[----:B------:R-:W-:Y:S02]  /*9470*/  PRMT R29, R8, 0x5410, R29 ;  /* 0x00005410081d7816 */ /* 0x000fe4000000001d */
[----:B------:R-:W-:-:S02]  /*9480*/  PRMT R36, R50, 0x5432, R36 ;  /* 0x0000543232247816 */ /* 0x000fc40000000024 */
[----:B------:R-:W-:Y:S01]  /*9490*/  PRMT R35, R50, 0x5410, R35 ;  /* 0x0000541032237816 */ /* 0x000fe20000000023 */
[----:B---3--:R-:W-:-:S04]  /*94a0*/  IMAD.IADD R3, R3, 0x1, R0 ;  /* 0x0000000103037824 */ /* 0x008fc800078e0200 */
[----:B------:R-:W-:Y:S01]  /*94b0*/  IMAD R3, R3, 0x2, R22 ;  /* 0x0000000203037824 */ /* 0x000fe200078e0216 */
[----:B--2---:R-:W-:Y:S04]  /*94c0*/  LDS.128 R4, [R38+0x18400] ;  /* 0x0184000026047984 */ /* 0x004fe80000000c00 */
[----:B01----:R-:W0:Y:S01]  /*94d0*/  LDS.128 R12, [R3+0x18400] ;  /* 0x01840000030c7984 */ /* 0x003e220000000c00 */
[----:B------:R-:W-:Y:S02]  /*94e0*/  SHF.R.U64 R0, R32, 0x10, R33 ;  /* 0x0000001020007819 */ /* 0x000fe40000001221 */
[----:B------:R-:W-:Y:S02]  /*94f0*/  SHF.R.U32.HI R32, RZ, 0x10, R25 ;  /* 0x00000010ff207819 */ /* 0x000fe40000011619 */
[----:B------:R-:W-:-:S02]  /*9500*/  PRMT R26, R51, 0x5432, R0 ;  /* 0x00005432331a7816 */ /* 0x000fc40000000000 */
[----:B------:R-:W-:Y:S02]  /*9510*/  PRMT R32, R49, 0x5432, R32 ;  /* 0x0000543231207816 */ /* 0x000fe40000000020 */
[C---:B------:R-:W-:Y:S01]  /*9520*/  SHF.L.U32 R33, R31.reuse, 0x10, RZ ;  /* 0x000000101f217819 */ /* 0x040fe200000006ff */
[----:B------:R-:W-:Y:S02]  /*9530*/  IMAD.U32 R27, R26, 0x10000, RZ ;  /* 0x000100001a1b7824 */ /* 0x000fe400078e00ff */
[C---:B------:R-:W-:Y:S01]  /*9540*/  IMAD.U32 R34, R32.reuse, 0x10000, RZ ;  /* 0x0001000020227824 */ /* 0x040fe200078e00ff */
[----:B------:R-:W-:Y:S02]  /*9550*/  LOP3.LUT R31, R31, 0xffff0000, RZ, 0xc0, !PT ;  /* 0xffff00001f1f7812 */ /* 0x000fe400078ec0ff */
[----:B------:R-:W-:Y:S01]  /*9560*/  LOP3.LUT R32, R32, 0xffff0000, RZ, 0xc0, !PT ;  /* 0xffff000020207812 */ /* 0x000fe200078ec0ff */
[----:B0-----:R-:W-:Y:S02]  /*9570*/  IMAD.U32 R20, R12, 0x10000, RZ ;  /* 0x000100000c147824 */ /* 0x001fe400078e00ff */
[----:B------:R-:W-:-:S02]  /*9580*/  IMAD.U32 R21, R13, 0x10000, RZ ;  /* 0x000100000d157824 */ /* 0x000fc400078e00ff */
[C---:B------:R-:W-:Y:S01]  /*9590*/  FMUL.FTZ R37, R20.reuse, R33 ;  /* 0x0000002114257220 */ /* 0x040fe20000410000 */
[-C--:B------:R-:W-:Y:S01]  /*95a0*/  FMUL.FTZ R39, R20, R27.reuse ;  /* 0x0000001b14277220 */ /* 0x080fe20000410000 */
[----:B------:R-:W-:Y:S02]  /*95b0*/  IMAD.U32 R0, R4, 0x10000, RZ ;  /* 0x0001000004007824 */ /* 0x000fe400078e00ff */
[----:B------:R-:W-:Y:S02]  /*95c0*/  IMAD.U32 R20, R28, 0x10000, RZ ;  /* 0x000100001c147824 */ /* 0x000fe400078e00ff */
[----:B------:R-:W-:Y:S01]  /*95d0*/  FMUL.FTZ R41, R21, R34 ;  /* 0x0000002215297220 */ /* 0x000fe20000410000 */
[----:B------:R-:W-:Y:S02]  /*95e0*/  IMAD.U32 R8, R5, 0x10000, RZ ;  /* 0x0001000005087824 */ /* 0x000fe400078e00ff */
[C---:B------:R-:W-:Y:S01]  /*95f0*/  FFMA.FTZ R37, R0.reuse, R27, -R37 ;  /* 0x0000001b00257223 */ /* 0x040fe20000010825 */
[----:B------:R-:W-:Y:S01]  /*9600*/  FFMA.FTZ R39, R0, R33, R39 ;  /* 0x0000002100277223 */ /* 0x000fe20000010027 */
[----:B------:R-:W-:Y:S01]  /*9610*/  FMUL.FTZ R21, R21, R20 ;  /* 0x0000001415157220 */ /* 0x000fe20000410000 */
[----:B------:R-:W-:-:S02]  /*9620*/  IMAD.U32 R25, R15, 0x10000, RZ ;  /* 0x000100000f197824 */ /* 0x000fc400078e00ff */
[----:B------:R-:W-:Y:S02]  /*9630*/  IMAD.U32 R0, R30, 0x10000, RZ ;  /* 0x000100001e007824 */ /* 0x000fe400078e00ff */
[C---:B------:R-:W-:Y:S01]  /*9640*/  FFMA.FTZ R41, R8.reuse, R20, -R41 ;  /* 0x0000001408297223 */ /* 0x040fe20000010829 */
[----:B------:R-:W-:Y:S01]  /*9650*/  FFMA.FTZ R34, R8, R34, R21 ;  /* 0x0000002208227223 */ /* 0x000fe20000010015 */
[----:B------:R-:W-:Y:S01]  /*9660*/  IMAD.U32 R10, R7, 0x10000, RZ ;  /* 0x00010000070a7824 */ /* 0x000fe200078e00ff */
[----:B------:R-:W-:Y:S01]  /*9670*/  LOP3.LUT R12, R12, 0xffff0000, RZ, 0xc0, !PT ;  /* 0xffff00000c0c7812 */ /* 0x000fe200078ec0ff */
[----:B------:R-:W-:Y:S02]  /*9680*/  IMAD.U32 R27, R36, 0x10000, RZ ;  /* 0x00010000241b7824 */ /* 0x000fe400078e00ff */
[C---:B------:R-:W-:Y:S01]  /*9690*/  FMUL.FTZ R20, R25.reuse, R0 ;  /* 0x0000000019147220 */ /* 0x040fe20000410000 */
[----:B------:R-:W-:Y:S02]  /*96a0*/  LOP3.LUT R21, R26, 0xffff0000, RZ, 0xc0, !PT ;  /* 0xffff00001a157812 */ /* 0x000fe400078ec0ff */
[----:B------:R-:W-:Y:S01]  /*96b0*/  LOP3.LUT R4, R4, 0xffff0000, RZ, 0xc0, !PT ;  /* 0xffff000004047812 */ /* 0x000fe200078ec0ff */
[-C--:B------:R-:W-:Y:S01]  /*96c0*/  FMUL.FTZ R33, R25, R27.reuse ;  /* 0x0000001b19217220 */ /* 0x080fe20000410000 */
[----:B------:R-:W-:Y:S01]  /*96d0*/  LOP3.LUT R13, R13, 0xffff0000, RZ, 0xc0, !PT ;  /* 0xffff00000d0d7812 */ /* 0x000fe200078ec0ff */
[----:B------:R-:W-:Y:S01]  /*96e0*/  FFMA.FTZ R26, R10, R27, R20 ;  /* 0x0000001b0a1a7223 */ /* 0x000fe20000010014 */
[----:B------:R-:W-:Y:S01]  /*96f0*/  FMUL.FTZ R25, R12, R31 ;  /* 0x0000001f0c197220 */ /* 0x000fe20000410000 */
[----:B------:R-:W-:Y:S01]  /*9700*/  LOP3.LUT R28, R28, 0xffff0000, RZ, 0xc0, !PT ;  /* 0xffff00001c1c7812 */ /* 0x000fe200078ec0ff */
[----:B------:R-:W-:Y:S01]  /*9710*/  FMUL.FTZ R27, R12, R21 ;  /* 0x000000150c1b7220 */ /* 0x000fe20000410000 */
[----:B------:R-:W-:-:S02]  /*9720*/  IMAD.U32 R24, R14, 0x10000, RZ ;  /* 0x000100000e187824 */ /* 0x000fc400078e00ff */
[----:B------:R-:W-:Y:S02]  /*9730*/  IMAD.U32 R8, R35, 0x10000, RZ ;  /* 0x0001000023087824 */ /* 0x000fe400078e00ff */
[----:B------:R-:W-:Y:S01]  /*9740*/  FFMA.FTZ R33, R10, R0, -R33 ;  /* 0x000000000a217223 */ /* 0x000fe20000010821 */
[----:B------:R-:W-:Y:S01]  /*9750*/  LOP3.LUT R5, R5, 0xffff0000, RZ, 0xc0, !PT ;  /* 0xffff000005057812 */ /* 0x000fe200078ec0ff */
[C---:B------:R-:W-:Y:S01]  /*9760*/  FFMA.FTZ R10, R4.reuse, R21, -R25 ;  /* 0x00000015040a7223 */ /* 0x040fe20000010819 */
[----:B------:R-:W-:Y:S02]  /*9770*/  IMAD.U32 R0, R29, 0x10000, RZ ;  /* 0x000100001d007824 */ /* 0x000fe400078e00ff */
[C---:B------:R-:W-:Y:S01]  /*9780*/  FMUL.FTZ R20, R13.reuse, R32 ;  /* 0x000000200d147220 */ /* 0x040fe20000410000 */
[----:B------:R-:W-:Y:S01]  /*9790*/  FFMA.FTZ R12, R4, R31, R27 ;  /* 0x0000001f040c7223 */ /* 0x000fe2000001001b */
[----:B------:R-:W-:Y:S01]  /*97a0*/  IMAD.U32 R9, R6, 0x10000, RZ ;  /* 0x0001000006097824 */ /* 0x000fe200078e00ff */
[----:B------:R-:W-:Y:S01]  /*97b0*/  LOP3.LUT R14, R14, 0xffff0000, RZ, 0xc0, !PT ;  /* 0xffff00000e0e7812 */ /* 0x000fe200078ec0ff */
[----:B------:R-:W-:Y:S01]  /*97c0*/  FMUL.FTZ R13, R13, R28 ;  /* 0x0000001c0d0d7220 */ /* 0x000fe20000410000 */
[----:B------:R-:W-:Y:S01]  /*97d0*/  LOP3.LUT R15, R15, 0xffff0000, RZ, 0xc0, !PT ;  /* 0xffff00000f0f7812 */ /* 0x000fe200078ec0ff */
[----:B------:R-:W-:Y:S01]  /*97e0*/  FMUL.FTZ R4, R24, R8 ;  /* 0x0000000818047220 */ /* 0x000fe20000410000 */
[----:B------:R-:W-:-:S02]  /*97f0*/  LOP3.LUT R35, R35, 0xffff0000, RZ, 0xc0, !PT ;  /* 0xffff000023237812 */ /* 0x000fc400078ec0ff */
[----:B------:R-:W-:Y:S02]  /*9800*/  LOP3.LUT R36, R36, 0xffff0000, RZ, 0xc0, !PT ;  /* 0xffff000024247812 */ /* 0x000fe400078ec0ff */
[----:B------:R-:W-:Y:S02]  /*9810*/  LOP3.LUT R29, R29, 0xffff0000, RZ, 0xc0, !PT ;  /* 0xffff00001d1d7812 */ /* 0x000fe400078ec0ff */
[----:B------:R-:W-:Y:S01]  /*9820*/  LOP3.LUT R30, R30, 0xffff0000, RZ, 0xc0, !PT ;  /* 0xffff00001e1e7812 */ /* 0x000fe200078ec0ff */
[----:B------:R-:W-:Y:S01]  /*9830*/  FMUL.FTZ R24, R24, R0 ;  /* 0x0000000018187220 */ /* 0x000fe20000410000 */
[----:B------:R-:W-:Y:S01]  /*9840*/  LOP3.LUT R6, R6, 0xffff0000, RZ, 0xc0, !PT ;  /* 0xffff000006067812 */ /* 0x000fe200078ec0ff */
[----:B------:R-:W-:Y:S01]  /*9850*/  FFMA.FTZ R20, R5, R28, -R20 ;  /* 0x0000001c05147223 */ /* 0x000fe20000010814 */
[----:B------:R-:W-:Y:S01]  /*9860*/  LOP3.LUT R7, R7, 0xffff0000, RZ, 0xc0, !PT ;  /* 0xffff000007077812 */ /* 0x000fe200078ec0ff */
[----:B------:R-:W-:Y:S01]  /*9870*/  FFMA.FTZ R13, R5, R32, R13 ;  /* 0x00000020050d7223 */ /* 0x000fe2000001000d */
        /* <DEDUP_REMOVED lines=20> */
.L_x_6037:
[----:B------:R-:W-:Y:S05]  /*99c0*/  BSYNC B0 ;  /* 0x0000000000007941 */ /* 0x000fea0003800000 */
.L_x_6023:
        /* <DEDUP_REMOVED lines=8> */
.L_x_6020:
[----:B--2---:R-:W2:Y:S01]  /*9a50*/  S2R R0, SR_TID.X ;  /* 0x0000000000007919 */ /* 0x004ea20000002100 */
[----:B-1-3--:R-:W-:Y:S01]  /*9a60*/  IMAD.U32 R3, RZ, RZ, UR47 ;  /* 0x0000002fff037e24 */ /* 0x00afe2000f8e00ff */
[----:B------:R-:W-:Y:S05]  /*9a70*/  WARPSYNC.ALL ;  /* 0x0000000000007948 */ /* 0x000fea0003800000 */
[----:B------:R-:W-:Y:S02]  /*9a80*/  ISETP.NE.AND P0, PT, R3, 0x3, PT ;  /* 0x000000030300780c */ /* 0x000fe40003f05270 */
[----:B--2---:R-:W-:-:S05]  /*9a90*/  SHF.R.U32.HI R0, RZ, 0x7, R0 ;  /* 0x00000007ff007819 */ /* 0x004fca0000011600 */
[----:B------:R-:W-:-:S05]  /*9aa0*/  VIADD R0, R0, 0x8 ;  /* 0x0000000800007836 */ /* 0x000fca0000000000 */
[----:B------:R1:W-:Y:S06]  /*9ab0*/  BAR.SYNC.DEFER_BLOCKING R0, 0x100 ;  /* 0x000400000000751d */ /* 0x0003ec0000010000 */
[----:B------:R-:W-:Y:S05]  /*9ac0*/  @!P0 BRA `(.L_x_6047) ;  /* 0x0000000000048947 */ /* 0x000fea0003800000 */
[----:B------:R-:W-:Y:S01]  /*9ad0*/  BPT.TRAP 0x1 ;  /* 0x000000040000795c */ /* 0x000fe20000300000 */
.L_x_6047:
[----:B0-----:R-:W-:Y:S01]  /*9ae0*/  IMAD R13, R18, 0x8, R22 ;  /* 0x00000008120d7824 */ /* 0x001fe200078e0216 */
[----:B------:R-:W-:-:S04]  /*9af0*/  SHF.L.U32 R6, R202, 0x1f, RZ ;  /* 0x0000001fca067819 */ /* 0x000fc800000006ff */
[----:B------:R0:W2:Y:S01]  /*9b00*/  SYNCS.PHASECHK.TRANS64.TRYWAIT P1, [R13+URZ+0x32430], R6 ;  /* 0x032430060d0075a7 */ /* 0x0000a2000802017f */
[----:B------:R-:W-:Y:S05]  /*9b10*/  @!P0 BRA `(.L_x_6048) ;  /* 0x0000000000048947 */ /* 0x000fea0003800000 */
[----:B------:R-:W-:Y:S01]  /*9b20*/  BPT.TRAP 0x1 ;  /* 0x000000040000795c */ /* 0x000fe20000300000 */
.L_x_6048:
[----:B------:R-:W-:-:S05]  /*9b30*/  VIADD R3, R22, 0x1c400 ;  /* 0x0001c40016037836 */ /* 0x000fca0000000000 */
[----:B------:R-:W-:-:S04]  /*9b40*/  SHF.R.U32.HI R3, RZ, 0x4, R3 ;  /* 0x00000004ff037819 */ /* 0x000fc80000011603 */
[----:B------:R-:W-:-:S04]  /*9b50*/  LOP3.LUT R3, R3, 0x3fff, RZ, 0xc0, !PT ;  /* 0x00003fff03037812 */ /* 0x000fc800078ec0ff */
[----:B------:R-:W-:-:S05]  /*9b60*/  LOP3.LUT R3, R3, 0x10000, RZ, 0xfc, !PT ;  /* 0x0001000003037812 */ /* 0x000fca00078efcff */
[----:B------:R3:W-:Y:S01]  /*9b70*/  STL [R1+0x94], R3 ;  /* 0x0000940301007387 */ /* 0x0007e20000100800 */
[----:B--2---:R-:W-:Y:S05]  /*9b80*/  @P1 BRA `(.L_x_6049) ;  /* 0x0000000000081947 */ /* 0x004fea0003800000 */
[----:B------:R-:W2:Y:S02]  /*9b90*/  SYNCS.PHASECHK.TRANS64.TRYWAIT P1, [R13+URZ+0x32430], R6 ;  /* 0x032430060d0075a7 */ /* 0x000ea4000802017f */
[----:B--2---:R-:W-:Y:S05]  /*9ba0*/  @!P1 BRA `(.L_x_6050) ;  /* 0x00000160000c9947 */ /* 0x004fea0003800000 */
.L_x_6049:
[----:B---3--:R-:W3:Y:S01]  /*9bb0*/  LDL R3, [R1+0x94] ;  /* 0x0000940001037983 */ /* 0x008ee20000100800 */
[----:B------:R-:W-:Y:S01]  /*9bc0*/  IMAD.MOV.U32 R5, RZ, RZ, 0x40000040 ;  /* 0x40000040ff057424 */ /* 0x000fe200078e00ff */
[----:B------:R-:W-:Y:S05]  /*9bd0*/  WARPSYNC.ALL ;  /* 0x0000000000007948 */ /* 0x000fea0003800000 */
[C---:B------:R-:W-:Y:S01]  /*9be0*/  R2UR UR4, R212.reuse ;  /* 0x00000000d40472ca */ /* 0x040fe200000e0000 */
[----:B------:R-:W-:Y:S01]  /*9bf0*/  WARPGROUP.ARRIVE ;  /* 0x00000000000079c5 */ /* 0x000fe20000000000 */
[----:B------:R-:W-:Y:S01]  /*9c00*/  R2UR UR5, R213 ;  /* 0x00000000d50572ca */ /* 0x000fe200000e0000 */
[C---:B------:R-:W-:Y:S01]  /*9c10*/  VIADD R74, R212.reuse, 0x2 ;  /* 0x00000002d44a7836 */ /* 0x040fe20000000000 */
[----:B------:R-:W-:Y:S01]  /*9c20*/  R2UR UR7, R5 ;  /* 0x00000000050772ca */ /* 0x000fe200000e0000 */
[----:B------:R-:W-:Y:S01]  /*9c30*/  IMAD.MOV.U32 R75, RZ, RZ, 0x40000040 ;  /* 0x40000040ff4b7424 */ /* 0x000fe200078e00ff */
[----:B------:R-:W-:Y:S01]  /*9c40*/  MOV R9, 0x40000040 ;  /* 0x4000004000097802 */ /* 0x000fe20000000f00 */
[C---:B------:R-:W-:Y:S01]  /*9c50*/  VIADD R20, R212.reuse, 0x4 ;  /* 0x00000004d4147836 */ /* 0x040fe20000000000 */
[----:B------:R-:W-:Y:S01]  /*9c60*/  SHF.L.U32 R11, R11, 0x1f, RZ ;  /* 0x0000001f0b0b7819 */ /* 0x000fe200000006ff */
[----:B------:R-:W-:Y:S01]  /*9c70*/  IMAD.MOV.U32 R21, RZ, RZ, 0x40000040 ;  /* 0x40000040ff157424 */ /* 0x000fe200078e00ff */
[----:B------:R4:W-:Y:S01]  /*9c80*/  STL.64 [R1+0x88], R74 ;  /* 0x0000884a01007387 */ /* 0x0009e20000100a00 */
[----:B------:R-:W-:Y:S01]  /*9c90*/  VIADD R14, R212, 0x6 ;  /* 0x00000006d40e7836 */ /* 0x000fe20000000000 */
[----:B------:R-:W-:Y:S01]  /*9ca0*/  BSSY B0, `(.L_x_6051) ;  /* 0x0000024000007945 */ /* 0x000fe20003800000 */
[----:B------:R-:W-:Y:S01]  /*9cb0*/  IMAD.MOV.U32 R15, RZ, RZ, 0x40000040 ;  /* 0x40000040ff0f7424 */ /* 0x000fe200078e00ff */
[----:B------:R4:W-:Y:S01]  /*9cc0*/  STL.64 [R1+0x80], R20 ;  /* 0x0000801401007387 */ /* 0x0009e20000100a00 */
[----:B------:R-:W-:-:S03]  /*9cd0*/  IMAD.MOV.U32 R5, RZ, RZ, 0x40000040 ;  /* 0x40000040ff057424 */ /* 0x000fc600078e00ff */
[----:B------:R4:W-:Y:S01]  /*9ce0*/  STL.64 [R1+0x78], R14 ;  /* 0x0000780e01007387 */ /* 0x0009e20000100a00 */
[----:B---3--:R-:W-:-:S04]  /*9cf0*/  IMAD R4, R18, 0x300, R3 ;  /* 0x0000030012047824 */ /* 0x008fc800078e0203 */
        /* <DEDUP_REMOVED lines=28> */
[----:B------:R-:W3:Y:S02]  /*9ec0*/  SYNCS.PHASECHK.TRANS64.TRYWAIT P1, [R22+URZ+0x32410], R11 ;  /* 0x0324100b160075a7 */ /* 0x000ee4000802017f */
[----:B---34-:R-:W-:Y:S05]  /*9ed0*/  @!P1 BRA `(.L_x_6052) ;  /* 0x0000015c00549947 */ /* 0x018fea0003800000 */
.L_x_6288:
[----:B------:R-:W-:Y:S05]  /*9ee0*/  BSYNC B0 ;  /* 0x0000000000007941 */ /* 0x000fea0003800000 */
.L_x_6051:
[----:B------:R-:W-:Y:S05]  /*9ef0*/  @!P0 BRA `(.L_x_6053) ;  /* 0x0000000000048947 */ /* 0x000fea0003800000 */
[----:B------:R-:W-:Y:S01]  /*9f00*/  BPT.TRAP 0x1 ;  /* 0x000000040000795c */ /* 0x000fe20000300000 */
.L_x_6053:
[----:B------:R4:W0:Y:S01]  /*9f10*/  SYNCS.PHASECHK.TRANS64.TRYWAIT P1, [R13+URZ+0x32450], R6 ;  /* 0x032450060d0075a7 */ /* 0x000822000802017f */
[----:B------:R-:W-:Y:S05]  /*9f20*/  @!P0 BRA `(.L_x_6054) ;  /* 0x0000000000048947 */ /* 0x000fea0003800000 */
[----:B------:R-:W-:Y:S01]  /*9f30*/  BPT.TRAP 0x1 ;  /* 0x000000040000795c */ /* 0x000fe20000300000 */
.L_x_6054:
[----:B0-----:R-:W-:Y:S05]  /*9f40*/  @P1 BRA `(.L_x_6055) ;  /* 0x0000000000081947 */ /* 0x001fea0003800000 */
[----:B------:R-:W0:Y:S02]  /*9f50*/  SYNCS.PHASECHK.TRANS64.TRYWAIT P1, [R13+URZ+0x32450], R6 ;  /* 0x032450060d0075a7 */ /* 0x000e24000802017f */
[----:B0-----:R-:W-:Y:S05]  /*9f60*/  @!P1 BRA `(.L_x_6056) ;  /* 0x0000015c00449947 */ /* 0x001fea0003800000 */
.L_x_6055:
[----:B------:R-:W-:Y:S05]  /*9f70*/  WARPSYNC.ALL ;  /* 0x0000000000007948 */ /* 0x000fea0003800000 */
[----:B------:R-:W-:Y:S01]  /*9f80*/  R2UR UR39, R22 ;  /* 0x00000000162772ca */ /* 0x000fe200000e0000 */
[----:B------:R-:W-:Y:S01]  /*9f90*/  IMAD.MOV.U32 R15, RZ, RZ, 0xc00 ;  /* 0x00000c00ff0f7424 */ /* 0x000fe200078e00ff */
[----:B------:R-:W-:Y:S01]  /*9fa0*/  LOP3.LUT R4, R72, 0x10000, RZ, 0xfc, !PT ;  /* 0x0001000048047812 */ /* 0x000fe200078efcff */
[----:B------:R-:W-:Y:S01]  /*9fb0*/  IMAD.MOV.U32 R5, RZ, RZ, 0x40000040 ;  /* 0x40000040ff057424 */ /* 0x000fe200078e00ff */
[----:B------:R-:W-:Y:S01]  /*9fc0*/  WARPGROUP.ARRIVE ;  /* 0x00000000000079c5 */ /* 0x000fe20000000000 */
[----:B------:R-:W-:Y:S01]  /*9fd0*/  IMAD.MOV.U32 R83, RZ, RZ, 0x40000040 ;  /* 0x40000040ff537424 */ /* 0x000fe200078e00ff */
[C---:B------:R-:W-:Y:S01]  /*9fe0*/  R2UR UR4, R4.reuse ;  /* 0x00000000040472ca */ /* 0x040fe200000e0000 */
[C---:B------:R-:W-:Y:S01]  /*9ff0*/  VIADD R82, R4.reuse, 0x2 ;  /* 0x0000000204527836 */ /* 0x040fe20000000000 */
[----:B------:R-:W-:Y:S01]  /*a000*/  R2UR UR5, R5 ;  /* 0x00000000050572ca */ /* 0x000fe200000e0000 */
[----:B------:R-:W-:Y:S01]  /*a010*/  IMAD.MOV.U32 R7, RZ, RZ, 0x40000040 ;  /* 0x40000040ff077424 */ /* 0x000fe200078e00ff */
[----:B------:R-:W-:Y:S01]  /*a020*/  MOV R81, 0x40000040 ;  /* 0x4000004000517802 */ /* 0x000fe20000000f00 */
[C---:B------:R-:W-:Y:S01]  /*a030*/  VIADD R80, R4.reuse, 0x4 ;  /* 0x0000000404507836 */ /* 0x040fe20000000000 */
[C---:B------:R-:W-:Y:S01]  /*a040*/  IADD3 R20, R4.reuse, 0x406, RZ ;  /* 0x0000040604147810 */ /* 0x040fe20007ffe0ff */
[----:B------:R-:W-:Y:S01]  /*a050*/  UIADD3 UR39, UR39, 0x400, URZ ;  /* 0x0000040027277890 */ /* 0x000fe2000fffe03f */
[C---:B------:R-:W-:Y:S01]  /*a060*/  VIADD R78, R4.reuse, 0x6 ;  /* 0x00000006044e7836 */ /* 0x040fe20000000000 */
[----:B------:R-:W-:Y:S01]  /*a070*/  MOV R217, 0x40000040 ;  /* 0x4000004000d97802 */ /* 0x000fe20000000f00 */
[----:B------:R-:W-:Y:S01]  /*a080*/  IMAD.MOV.U32 R79, RZ, RZ, 0x40000040 ;  /* 0x40000040ff4f7424 */ /* 0x000fe200078e00ff */
[----:B------:R-:W-:Y:S01]  /*a090*/  USHF.R.U32.HI UR39, URZ, 0x4, UR39 ;  /* 0x000000043f277899 */ /* 0x000fe20008011627 */
[C---:B------:R-:W-:Y:S01]  /*a0a0*/  VIADD R76, R4.reuse, 0x400 ;  /* 0x00000400044c7836 */ /* 0x040fe20000000000 */
[----:B------:R-:W0:Y:S01]  /*a0b0*/  S2R R3, SR_TID.X ;  /* 0x0000000000037919 */ /* 0x000e220000002100 */
[----:B------:R-:W-:Y:S01]  /*a0c0*/  IMAD.MOV.U32 R77, RZ, RZ, 0x40000040 ;  /* 0x40000040ff4d7424 */ /* 0x000fe200078e00ff */
[----:B------:R-:W-:Y:S01]  /*a0d0*/  ULOP3.LUT UR39, UR39, 0x3fff, URZ, 0xc0, !UPT ;  /* 0x00003fff27277892 */ /* 0x000fe2000f8ec03f */
[C---:B------:R-:W-:Y:S01]  /*a0e0*/  VIADD R74, R4.reuse, 0x402 ;  /* 0x00000402044a7836 */ /* 0x040fe20000000000 */
[----:B------:R0:W-:Y:S01]  /*a0f0*/  STL.64 [R1+0x70], R82 ;  /* 0x0000705201007387 */ /* 0x0001e20000100a00 */
[----:B------:R-:W-:Y:S01]  /*a100*/  IMAD.MOV.U32 R75, RZ, RZ, 0x40000040 ;  /* 0x40000040ff4b7424 */ /* 0x000fe200078e00ff */
[----:B------:R-:W-:Y:S01]  /*a110*/  ULOP3.LUT UR38, UR39, 0x10000, URZ, 0xfc, !UPT ;  /* 0x0001000027267892 */ /* 0x000fe2000f8efc3f */
[----:B------:R-:W-:Y:S01]  /*a120*/  VIADD R72, R4, 0x404 ;  /* 0x0000040404487836 */ /* 0x000fe20000000000 */
[----:B------:R0:W-:Y:S01]  /*a130*/  STL.64 [R1+0x68], R80 ;  /* 0x0000685001007387 */ /* 0x0001e20000100a00 */
[----:B------:R-:W-:-:S02]  /*a140*/  IMAD.MOV.U32 R73, RZ, RZ, 0x40000040 ;  /* 0x40000040ff497424 */ /* 0x000fc400078e00ff */
[----:B------:R-:W-:Y:S01]  /*a150*/  IMAD.MOV.U32 R21, RZ, RZ, 0x40000040 ;  /* 0x40000040ff157424 */ /* 0x000fe200078e00ff */
[----:B------:R0:W-:Y:S01]  /*a160*/  STL.64 [R1+0x60], R78 ;  /* 0x0000604e01007387 */ /* 0x0001e20000100a00 */
[----:B------:R-:W-:Y:S02]  /*a170*/  IMAD R14, R18, R15, UR38 ;  /* 0x00000026120e7e24 */ /* 0x000fe4000f8e020f */
[----:B------:R-:W-:Y:S01]  /*a180*/  IMAD.MOV.U32 R15, RZ, RZ, 0x40000040 ;  /* 0x40000040ff0f7424 */ /* 0x000fe200078e00ff */
[----:B------:R0:W-:Y:S01]  /*a190*/  STL.64 [R1+0x58], R76 ;  /* 0x0000584c01007387 */ /* 0x0001e20000100a00 */
[C---:B--2-4-:R-:W-:Y:S01]  /*a1a0*/  VIADD R6, R14.reuse, 0x2 ;  /* 0x000000020e067836 */ /* 0x054fe20000000000 */
[----:B------:R-:W-:Y:S01]  /*a1b0*/  R2UR UR6, R14 ;  /* 0x000000000e0672ca */ /* 0x000fe200000e0000 */
[C---:B------:R-:W-:Y:S01]  /*a1c0*/  VIADD R222, R4.reuse, 0x800 ;  /* 0x0000080004de7836 */ /* 0x040fe20000000000 */
[----:B------:R-:W-:Y:S01]  /*a1d0*/  R2UR UR7, R15 ;  /* 0x000000000f0772ca */ /* 0x000fe200000e0000 */
[----:B------:R-:W-:Y:S01]  /*a1e0*/  IMAD.MOV.U32 R223, RZ, RZ, 0x40000040 ;  /* 0x40000040ffdf7424 */ /* 0x000fe200078e00ff */
[----:B------:R-:W-:Y:S01]  /*a1f0*/  MOV R15, 0x40000040 ;  /* 0x40000040000f7802 */ /* 0x000fe20000000f00 */
[----:B------:R-:W-:Y:S01]  /*a200*/  VIADD R220, R4, 0x802 ;  /* 0x0000080204dc7836 */ /* 0x000fe20000000000 */
[----:B------:R2:W-:Y:S01]  /*a210*/  STL.64 [R1+0x50], R74 ;  /* 0x0000504a01007387 */ /* 0x0005e20000100a00 */
[----:B------:R-:W-:-:S02]  /*a220*/  IMAD.MOV.U32 R221, RZ, RZ, 0x40000040 ;  /* 0x40000040ffdd7424 */ /* 0x000fc400078e00ff */
[C---:B------:R-:W-:Y:S01]  /*a230*/  VIADD R218, R4.reuse, 0x804 ;  /* 0x0000080404da7836 */ /* 0x040fe20000000000 */
[----:B------:R2:W-:Y:S01]  /*a240*/  STL.64 [R1+0x10], R72 ;  /* 0x0000104801007387 */ /* 0x0005e20000100a00 */
[----:B------:R-:W-:Y:S02]  /*a250*/  IMAD.MOV.U32 R219, RZ, RZ, 0x40000040 ;  /* 0x40000040ffdb7424 */ /* 0x000fe400078e00ff */
[----:B------:R-:W-:Y:S01]  /*a260*/  VIADD R216, R4, 0x806 ;  /* 0x0000080604d87836 */ /* 0x000fe20000000000 */
[----:B------:R2:W-:Y:S01]  /*a270*/  STL.64 [R1+0x8], R20 ;  /* 0x0000081401007387 */ /* 0x0005e20000100a00 */
[----:B------:R-:W-:Y:S01]  /*a280*/  HGMMA.64x96x16.F32.BF16 R24, gdesc[UR4], R24, gsb0 ;  /* 0x01600000041879f0 */ /* 0x000fe20008001818 */
[----:B------:R-:W-:Y:S01]  /*a290*/  R2UR UR4, R82 ;  /* 0x00000000520472ca */ /* 0x000fe200000e0000 */
[----:B------:R-:W-:Y:S01]  /*a2a0*/  VIADD R214, R4, 0xc00 ;  /* 0x00000c0004d67836 */ /* 0x000fe20000000000 */
[----:B------:R-:W-:Y:S01]  /*a2b0*/  R2UR UR5, R83 ;  /* 0x00000000530572ca */ /* 0x000fe200000e0000 */
[----:B------:R-:W-:Y:S01]  /*a2c0*/  IMAD.MOV.U32 R215, RZ, RZ, 0x40000040 ;  /* 0x40000040ffd77424 */ /* 0x000fe200078e00ff */
[----:B------:R-:W-:Y:S01]  /*a2d0*/  R2UR UR6, R6 ;  /* 0x00000000060672ca */ /* 0x000fe200000e0000 */
[----:B------:R-:W-:Y:S01]  /*a2e0*/  VIADD R6, R14, 0x4 ;  /* 0x000000040e067836 */ /* 0x000fe20000000000 */
[----:B------:R-:W-:Y:S01]  /*a2f0*/  R2UR UR7, R7 ;  /* 0x00000000070772ca */ /* 0x000fe200000e0000 */
[----:B------:R-:W-:Y:S01]  /*a300*/  IMAD.MOV.U32 R7, RZ, RZ, 0x40000040 ;  /* 0x40000040ff077424 */ /* 0x000fe200078e00ff */
[----:B0-----:R-:W-:Y:S01]  /*a310*/  SHF.R.U32.HI R3, RZ, 0x7, R3 ;  /* 0x00000007ff037819 */ /* 0x001fe20000011603 */
[----:B------:R-:W-:-:S02]  /*a320*/  VIADD R10, R4, 0xc02 ;  /* 0x00000c02040a7836 */ /* 0x000fc40000000000 */
[----:B---3--:R-:W-:Y:S01]  /*a330*/  IMAD.MOV.U32 R11, RZ, RZ, 0x40000040 ;  /* 0x40000040ff0b7424 */ /* 0x008fe200078e00ff */
[----:B------:R-:W-:Y:S01]  /*a340*/  IADD3 R12, -R3, 0xb, RZ ;  /* 0x0000000b030c7810 */ /* 0x000fe20007ffe1ff */
[----:B------:R-:W-:Y:S02]  /*a350*/  VIADD R8, R4, 0xc04 ;  /* 0x00000c0404087836 */ /* 0x000fe40000000000 */
[----:B------:R-:W-:Y:S01]  /*a360*/  IMAD.MOV.U32 R9, RZ, RZ, 0x40000040 ;  /* 0x40000040ff097424 */ /* 0x000fe200078e00ff */
[----:B------:R-:W-:Y:S02]  /*a370*/  WARPGROUP.DEPBAR.LE gsb0, 0x0 ;  /* 0x00008000000079c5 */ /* 0x000fe40000010000 */
        /* <DEDUP_REMOVED lines=131> */
.L_x_6057:
[----:B------:R-:W3:Y:S01]  /*abb0*/  LDL.LU R76, [R1] ;  /* 0x00000000014c7983 */ /* 0x000ee20000300800 */
[----:B--2---:R-:W0:Y:S01]  /*abc0*/  LDC R75, c[0x0][0x448] ;  /* 0x00011200ff4b7b82 */ /* 0x004e220000000800 */
[----:B------:R-:W-:Y:S01]  /*abd0*/  ULDC UR4, c[0x0][0xad0] ;  /* 0x0002b40000047ab9 */ /* 0x000fe20000000800 */
[----:B------:R-:W-:Y:S01]  /*abe0*/  ULDC UR46, c[0x0][0xa80] ;  /* 0x0002a000002e7ab9 */ /* 0x000fe20000000800 */
[----:B------:R-:W2:Y:S04]  /*abf0*/  LDL R15, [R1+0xb8] ;  /* 0x0000b800010f7983 */ /* 0x000ea80000100800 */
[----:B------:R-:W2:Y:S04]  /*ac00*/  LDL R180, [R1+0x98] ;  /* 0x0000980001b47983 */ /* 0x000ea80000100800 */
[----:B------:R-:W4:Y:S01]  /*ac10*/  LDL R178, [R1+0xac] ;  /* 0x0000ac0001b27983 */ /* 0x000f220000100800 */
[----:B------:R-:W-:Y:S01]  /*ac20*/  FMUL.FTZ R32, R32, UR4 ;  /* 0x0000000420207c20 */ /* 0x000fe20008410000 */
[----:B------:R-:W-:Y:S01]  /*ac30*/  FMUL.FTZ R24, R24, UR4 ;  /* 0x0000000418187c20 */ /* 0x000fe20008410000 */
[----:B------:R-:W-:Y:S01]  /*ac40*/  FMUL.FTZ R29, R29, UR4 ;  /* 0x000000041d1d7c20 */ /* 0x000fe20008410000 */
[----:B------:R-:W5:Y:S01]  /*ac50*/  LDL R179, [R1+0x90] ;  /* 0x0000900001b37983 */ /* 0x000f620000100800 */
[----:B------:R-:W-:Y:S01]  /*ac60*/  MUFU.TANH R78, R32 ;  /* 0x00000020004e7308 */ /* 0x000fe20000002400 */
[----:B------:R-:W-:Y:S01]  /*ac70*/  FMUL.FTZ R25, R25, UR4 ;  /* 0x0000000419197c20 */ /* 0x000fe20008410000 */
[----:B------:R-:W-:Y:S01]  /*ac80*/  FMUL.FTZ R28, R28, UR4 ;  /* 0x000000041c1c7c20 */ /* 0x000fe20008410000 */
[----:B------:R-:W-:Y:S01]  /*ac90*/  FMUL.FTZ R33, R33, UR4 ;  /* 0x0000000421217c20 */ /* 0x000fe20008410000 */
[----:B------:R-:W-:Y:S01]  /*aca0*/  FMUL.FTZ R36, R36, UR4 ;  /* 0x0000000424247c20 */ /* 0x000fe20008410000 */
[----:B------:R-:W-:Y:S01]  /*acb0*/  FMUL.FTZ R37, R37, UR4 ;  /* 0x0000000425257c20 */ /* 0x000fe20008410000 */
[----:B0-----:R-:W-:-:S02]  /*acc0*/  ISETP.NE.AND P5, PT, R75, 0x1, PT ;  /* 0x000000014b00780c */ /* 0x001fc40003fa5270 */
[----:B------:R0:W1:Y:S01]  /*acd0*/  MUFU.TANH R74, R24 ;  /* 0x00000018004a7308 */ /* 0x0000620000002400 */
[----:B------:R-:W5:Y:S01]  /*ace0*/  LDL R75, [R1+0xbc] ;  /* 0x0000bc00014b7983 */ /* 0x000f620000100800 */
[----:B------:R-:W-:Y:S01]  /*acf0*/  FMUL.FTZ R40, R40, UR4 ;  /* 0x0000000428287c20 */ /* 0x000fe20008410000 */
[----:B------:R-:W-:Y:S01]  /*ad00*/  FMUL.FTZ R52, R52, UR4 ;  /* 0x0000000434347c20 */ /* 0x000fe20008410000 */
[----:B------:R-:W-:Y:S01]  /*ad10*/  FMUL.FTZ R20, R31, UR4 ;  /* 0x000000041f147c20 */ /* 0x000fe20008410000 */
[----:B------:R-:W-:Y:S01]  /*ad20*/  FMUL.FTZ R41, R41, UR4 ;  /* 0x0000000429297c20 */ /* 0x000fe20008410000 */
[----:B------:R-:W-:Y:S01]  /*ad30*/  FMUL.FTZ R49, R49, UR4 ;  /* 0x0000000431317c20 */ /* 0x000fe20008410000 */
[----:B------:R-:W-:Y:S01]  /*ad40*/  FMUL.FTZ R21, R30, UR4 ;  /* 0x000000041e157c20 */ /* 0x000fe20008410000 */
[----:B------:R-:W-:Y:S01]  /*ad50*/  MUFU.TANH R77, R29 ;  /* 0x0000001d004d7308 */ /* 0x000fe20000002400 */
[----:B0-----:R-:W-:Y:S01]  /*ad60*/  FMUL.FTZ R24, R34, UR4 ;  /* 0x0000000422187c20 */ /* 0x001fe20008410000 */
[----:B------:R-:W-:Y:S01]  /*ad70*/  FMUL.FTZ R48, R48, UR4 ;  /* 0x0000000430307c20 */ /* 0x000fe20008410000 */
[----:B------:R-:W-:Y:S01]  /*ad80*/  FMUL.FTZ R3, R26, UR4 ;  /* 0x000000041a037c20 */ /* 0x000fe20008410000 */
[----:B------:R-:W0:Y:S01]  /*ad90*/  @P5 LDC R32, c[0x0][0x44c] ;  /* 0x00011300ff205b82 */ /* 0x000e220000000800 */
[----:B------:R-:W-:Y:S01]  /*ada0*/  FMUL.FTZ R45, R45, UR4 ;  /* 0x000000042d2d7c20 */ /* 0x000fe20008410000 */
[----:B------:R-:W-:-:S02]  /*adb0*/  FMUL.FTZ R14, R27, UR4 ;  /* 0x000000041b0e7c20 */ /* 0x000fc40008410000 */
[----:B------:R1:W5:Y:S04]  /*adc0*/  MUFU.TANH R73, R25 ;  /* 0x0000001900497308 */ /* 0x0003680000002400 */
[----:B------:R-:W0:Y:S04]  /*add0*/  @P5 LDC R34, c[0x0][0x450] ;  /* 0x00011400ff225b82 */ /* 0x000e280000000800 */
[----:B------:R1:W5:Y:S02]  /*ade0*/  MUFU.TANH R72, R28 ;  /* 0x0000001c00487308 */ /* 0x0003640000002400 */
[----:B-1----:R-:W-:-:S06]  /*adf0*/  FMUL.FTZ R25, R35, UR4 ;  /* 0x0000000423197c20 */ /* 0x002fcc0008410000 */
[----:B------:R-:W1:Y:S01]  /*ae00*/  MUFU.TANH R33, R33 ;  /* 0x0000002100217308 */ /* 0x000e620000002400 */
[----:B------:R-:W-:Y:S01]  /*ae10*/  FMUL.FTZ R28, R44, UR4 ;  /* 0x000000042c1c7c20 */ /* 0x000fe20008410000 */
[----:B------:R-:W-:-:S06]  /*ae20*/  FMUL.FTZ R44, R46, UR4 ;  /* 0x000000042e2c7c20 */ /* 0x000fcc0008410000 */
[----:B------:R-:W1:Y:S01]  /*ae30*/  MUFU.TANH R36, R36 ;  /* 0x0000002400247308 */ /* 0x000e620000002400 */
[----:B------:R-:W-:-:S07]  /*ae40*/  FMUL.FTZ R31, R43, UR4 ;  /* 0x000000042b1f7c20 */ /* 0x000fce0008410000 */
[----:B------:R1:W-:Y:S01]  /*ae50*/  MUFU.TANH R35, R28 ;  /* 0x0000001c00237308 */ /* 0x0003e20000002400 */
[----:B------:R-:W-:-:S07]  /*ae60*/  FMUL.FTZ R30, R42, UR4 ;  /* 0x000000042a1e7c20 */ /* 0x000fce0008410000 */
[----:B------:R-:W5:Y:S01]  /*ae70*/  MUFU.TANH R37, R37 ;  /* 0x0000002500257308 */ /* 0x000f620000002400 */
[----:B-1----:R-:W-:-:S07]  /*ae80*/  FMUL.FTZ R28, R53, UR4 ;  /* 0x00000004351c7c20 */ /* 0x002fce0008410000 */
[----:B------:R-:W1:Y:S01]  /*ae90*/  MUFU.TANH R40, R40 ;  /* 0x0000002800287308 */ /* 0x000e620000002400 */
[----:B------:R-:W-:-:S07]  /*aea0*/  FMUL.FTZ R26, R39, UR4 ;  /* 0x00000004271a7c20 */ /* 0x000fce0008410000 */
[----:B------:R1:W-:Y:S08]  /*aeb0*/  MUFU.TANH R43, R52 ;  /* 0x00000034002b7308 */ /* 0x0003f00000002400 */
[----:B------:R-:W1:Y:S08]  /*aec0*/  MUFU.TANH R41, R41 ;  /* 0x0000002900297308 */ /* 0x000e700000002400 */
[----:B------:R1:W-:Y:S08]  /*aed0*/  MUFU.TANH R42, R49 ;  /* 0x00000031002a7308 */ /* 0x0003f00000002400 */
[----:B------:R1:W-:Y:S01]  /*aee0*/  MUFU.TANH R79, R28 ;  /* 0x0000001c004f7308 */ /* 0x0003e20000002400 */
[----:B------:R-:W-:-:S07]  /*aef0*/  FMUL.FTZ R27, R38, UR4 ;  /* 0x00000004261b7c20 */ /* 0x000fce0008410000 */
[----:B------:R1:W-:Y:S08]  /*af00*/  MUFU.TANH R39, R48 ;  /* 0x0000003000277308 */ /* 0x0003f00000002400 */
[----:B------:R-:W1:Y:S01]  /*af10*/  MUFU.TANH R45, R45 ;  /* 0x0000002d002d7308 */ /* 0x000e620000002400 */
[----:B------:R-:W-:Y:S01]  /*af20*/  FMUL.FTZ R56, R56, UR4 ;  /* 0x0000000438387c20 */ /* 0x000fe20008410000 */
[----:B------:R-:W-:Y:S01]  /*af30*/  FMUL.FTZ R57, R57, UR4 ;  /* 0x0000000439397c20 */ /* 0x000fe20008410000 */
[----:B------:R-:W-:-:S05]  /*af40*/  FMUL.FTZ R60, R60, UR4 ;  /* 0x000000043c3c7c20 */ /* 0x000fca0008410000 */
[----:B------:R-:W1:Y:S01]  /*af50*/  MUFU.TANH R56, R56 ;  /* 0x0000003800387308 */ /* 0x000e620000002400 */
[----:B------:R-:W-:Y:S01]  /*af60*/  FMUL.FTZ R61, R61, UR4 ;  /* 0x000000043d3d7c20 */ /* 0x000fe20008410000 */
[----:B------:R-:W-:-:S06]  /*af70*/  FMUL.FTZ R64, R64, UR4 ;  /* 0x0000000440407c20 */ /* 0x000fcc0008410000 */
[----:B------:R-:W1:Y:S01]  /*af80*/  MUFU.TANH R57, R57 ;  /* 0x0000003900397308 */ /* 0x000e620000002400 */
[----:B------:R-:W-:-:S07]  /*af90*/  FMUL.FTZ R65, R65, UR4 ;  /* 0x0000000441417c20 */ /* 0x000fce0008410000 */
[----:B------:R-:W1:Y:S01]  /*afa0*/  MUFU.TANH R60, R60 ;  /* 0x0000003c003c7308 */ /* 0x000e620000002400 */
[----:B------:R-:W-:-:S07]  /*afb0*/  FMUL.FTZ R68, R68, UR4 ;  /* 0x0000000444447c20 */ /* 0x000fce0008410000 */
[----:B------:R-:W1:Y:S01]  /*afc0*/  MUFU.TANH R61, R61 ;  /* 0x0000003d003d7308 */ /* 0x000e620000002400 */
[----:B------:R-:W-:-:S07]  /*afd0*/  FMUL.FTZ R69, R69, UR4 ;  /* 0x0000000445457c20 */ /* 0x000fce0008410000 */
[----:B------:R-:W1:Y:S08]  /*afe0*/  MUFU.TANH R64, R64 ;  /* 0x0000004000407308 */ /* 0x000e700000002400 */
[----:B------:R-:W1:Y:S08]  /*aff0*/  MUFU.TANH R65, R65 ;  /* 0x0000004100417308 */ /* 0x000e700000002400 */
[----:B------:R-:W1:Y:S01]  /*b000*/  MUFU.TANH R68, R68 ;  /* 0x0000004400447308 */ /* 0x000e620000002400 */
[----:B--2---:R-:W-:Y:S01]  /*b010*/  IMAD.IADD R15, R15, 0x1, R180 ;  /* 0x000000010f0f7824 */ /* 0x004fe200078e02b4 */
[----:B---3--:R-:W-:Y:S01]  /*b020*/  LOP3.LUT R76, R76, 0xfffffffe, RZ, 0xc0, !PT ;  /* 0xfffffffe4c4c7812 */ /* 0x008fe200078ec0ff */
[----:B------:R-:W-:-:S05]  /*b030*/  FMUL.FTZ R50, R50, UR4 ;  /* 0x0000000432327c20 */ /* 0x000fca0008410000 */
[----:B------:R-:W-:Y:S01]  /*b040*/  MUFU.TANH R3, R3 ;  /* 0x0000000300037308 */ /* 0x000fe20000002400 */
[----:B0-----:R-:W-:-:S05]  /*b050*/  @P5 IMAD.HI.U32 R29, R15, R32, RZ ;  /* 0x000000200f1d5227 */ /* 0x001fca00078e00ff */
[----:B------:R-:W-:Y:S02]  /*b060*/  @P5 SHF.R.U32.HI R15, RZ, R34, R29 ;  /* 0x00000022ff0f5219 */ /* 0x000fe4000001161d */
[----:B------:R-:W-:Y:S03]  /*b070*/  MUFU.TANH R14, R14 ;  /* 0x0000000e000e7308 */ /* 0x000fe60000002400 */
[----:B------:R-:W0:Y:S01]  /*b080*/  SHFL.IDX PT, R32, R15, RZ, 0x1c1f ;  /* 0x001c1fff0f207589 */ /* 0x000e2200000e0000 */
[----:B----4-:R-:W-:Y:S01]  /*b090*/  IMAD R29, R177, -0x60, R178 ;  /* 0xffffffa0b11d7824 */ /* 0x010fe200078e02b2 */
[----:B------:R-:W-:-:S03]  /*b0a0*/  @P5 LOP3.LUT R76, R76, 0x1, RZ, 0xfc, !PT ;  /* 0x000000014c4c5812 */ /* 0x000fc600078efcff */
[----:B------:R-:W-:Y:S01]  /*b0b0*/  VIADD R29, R29, 0x60 ;  /* 0x000000601d1d7836 */ /* 0x000fe20000000000 */
[----:B------:R-:W-:Y:S03]  /*b0c0*/  MUFU.TANH R21, R21 ;  /* 0x0000001500157308 */ /* 0x000fe60000002400 */
[----:B-----5:R-:W-:Y:S01]  /*b0d0*/  IMAD R75, R75, -0x2, R29 ;  /* 0xfffffffe4b4b7824 */ /* 0x020fe200078e021d */
[----:B------:R2:W-:Y:S04]  /*b0e0*/  STL [R1], R76 ;  /* 0x0000004c01007387 */ /* 0x0005e80000100800 */
[----:B------:R-:W-:Y:S01]  /*b0f0*/  MUFU.TANH R20, R20 ;  /* 0x0000001400147308 */ /* 0x000fe20000002400 */
[----:B--2---:R-:W-:Y:S01]  /*b100*/  IADD3 R76, -R179, 0x1, R75 ;  /* 0x00000001b34c7810 */ /* 0x004fe20007ffe14b */
[----:B------:R-:W-:-:S06]  /*b110*/  FMUL.FTZ R55, R55, UR4 ;  /* 0x0000000437377c20 */ /* 0x000fcc0008410000 */
[----:B------:R-:W-:Y:S01]  /*b120*/  MUFU.TANH R24, R24 ;  /* 0x0000001800187308 */ /* 0x000fe20000002400 */
[----:B0-----:R-:W-:-:S04]  /*b130*/  VIADDMNMX R46, R32, R76, R75, PT ;  /* 0x0000004c202e7246 */ /* 0x001fc8000380014b */
[C---:B------:R-:W-:Y:S02]  /*b140*/  ISETP.GT.AND P1, PT, R46.reuse, RZ, PT ;  /* 0x000000ff2e00720c */ /* 0x040fe40003f24270 */
[C---:B------:R-:W-:Y:S01]  /*b150*/  ISETP.GT.AND P2, PT, R46.reuse, 0x1, PT ;  /* 0x000000012e00780c */ /* 0x040fe20003f44270 */
[----:B------:R-:W-:Y:S01]  /*b160*/  MUFU.TANH R25, R25 ;  /* 0x0000001900197308 */ /* 0x000fe20000002400 */
[----:B------:R-:W-:Y:S02]  /*b170*/  ISETP.GT.AND P3, PT, R46, 0x8, PT ;  /* 0x000000082e00780c */ /* 0x000fe40003f64270 */
[----:B------:R-:W-:Y:S02]  /*b180*/  FSEL R74, R74, -INF , P1 ;  /* 0xff8000004a4a7808 */ /* 0x000fe40000800000 */
[----:B------:R-:W-:Y:S02]  /*b190*/  FSEL R73, R73, -INF , P2 ;  /* 0xff80000049497808 */ /* 0x000fe40001000000 */
[----:B------:R-:W-:-:S02]  /*b1a0*/  ISETP.GT.AND P1, PT, R46, 0x9, PT ;  /* 0x000000092e00780c */ /* 0x000fc40003f24270 */
[----:B------:R-:W-:Y:S02]  /*b1b0*/  FSEL R72, R72, -INF , P3 ;  /* 0xff80000048487808 */ /* 0x000fe40001800000 */
[----:B------:R-:W-:Y:S02]  /*b1c0*/  FMNMX.FTZ R29, R74, R73, !PT ;  /* 0x000000494a1d7209 */ /* 0x000fe40007810000 */
[----:B------:R-:W-:Y:S02]  /*b1d0*/  ISETP.GT.AND P2, PT, R46, 0x10, PT ;  /* 0x000000102e00780c */ /* 0x000fe40003f44270 */
[----:B------:R-:W-:Y:S02]  /*b1e0*/  FSEL R53, R77, -INF , P1 ;  /* 0xff8000004d357808 */ /* 0x000fe40000800000 */
[----:B------:R-:W-:Y:S02]  /*b1f0*/  FMNMX.FTZ R32, R72, R29, !PT ;  /* 0x0000001d48207209 */ /* 0x000fe40007810000 */
[----:B------:R-:W-:-:S02]  /*b200*/  ISETP.GT.AND P1, PT, R46, 0x11, PT ;  /* 0x000000112e00780c */ /* 0x000fc40003f24270 */
[----:B-1----:R-:W-:Y:S02]  /*b210*/  FSEL R52, R78, -INF , P2 ;  /* 0xff8000004e347808 */ /* 0x002fe40001000000 */
[----:B------:R-:W-:Y:S02]  /*b220*/  FMNMX.FTZ R29, R53, R32, !PT ;  /* 0x00000020351d7209 */ /* 0x000fe40007810000 */
[----:B------:R-:W-:Y:S02]  /*b230*/  ISETP.GT.AND P2, PT, R46, 0x18, PT ;  /* 0x000000182e00780c */ /* 0x000fe40003f44270 */
[----:B------:R-:W-:Y:S02]  /*b240*/  FSEL R49, R33, -INF , P1 ;  /* 0xff80000021317808 */ /* 0x000fe40000800000 */
[----:B------:R-:W-:Y:S02]  /*b250*/  FMNMX.FTZ R28, R52, R29, !PT ;  /* 0x0000001d341c7209 */ /* 0x000fe40007810000 */
[----:B------:R-:W-:-:S02]  /*b260*/  ISETP.GT.AND P1, PT, R46, 0x19, PT ;  /* 0x000000192e00780c */ /* 0x000fc40003f24270 */
[----:B------:R-:W-:Y:S02]  /*b270*/  FSEL R48, R36, -INF , P2 ;  /* 0xff80000024307808 */ /* 0x000fe40001000000 */
        /* <DEDUP_REMOVED lines=10> */
[----:B------:R-:W-:-:S02]  /*b320*/  FSEL R28, R35, -INF , P2 ;  /* 0xff800000231c7808 */ /* 0x000fc40001000000 */
[C---:B------:R-:W-:Y:S02]  /*b330*/  ISETP.GT.AND P1, PT, R46.reuse, 0x29, PT ;  /* 0x000000292e00780c */ /* 0x040fe40003f24270 */
        /* <DEDUP_REMOVED lines=24> */
[----:B------:R-:W-:Y:S01]  /*b4c0*/  FMNMX.FTZ R56, R40, R43, !PT ;  /* 0x0000002b28387209 */ /* 0x000fe20007810000 */
[----:B------:R-:W0:Y:S01]  /*b4d0*/  MUFU.TANH R69, R69 ;  /* 0x0000004500457308 */ /* 0x000e220000002400 */
        /* <DEDUP_REMOVED lines=12> */
[----:B------:R-:W-:Y:S01]  /*b5a0*/  FMUL.FTZ R56, R47, UR4 ;  /* 0x000000042f387c20 */ /* 0x000fe20008410000 */
[----:B0-----:R-:W-:Y:S02]  /*b5b0*/  FSEL R47, R69, -INF , P1 ;  /* 0xff800000452f7808 */ /* 0x001fe40000800000 */
[----:B------:R-:W-:-:S04]  /*b5c0*/  FMNMX.FTZ R60, R46, R57, !PT ;  /* 0x000000392e3c7209 */ /* 0x000fc80007810000 */
[----:B------:R-:W-:-:S05]  /*b5d0*/  FMNMX.FTZ R60, R47, R60, !PT ;  /* 0x0000003c2f3c7209 */ /* 0x000fca0007810000 */
[----:B------:R-:W0:Y:S04]  /*b5e0*/  SHFL.BFLY PT, R57, R60, 0x2, 0x1f ;  /* 0x0c401f003c397f89 */ /* 0x000e2800000e0000 */
[----:B------:R-:W1:Y:S01]  /*b5f0*/  SHFL.IDX PT, R15, R15, 0x1, 0x1c1f ;  /* 0x003c1f000f0f7f89 */ /* 0x000e6200000e0000 */
[----:B------:R2:W-:Y:S01]  /*b600*/  MUFU.TANH R64, R50 ;  /* 0x0000003200407308 */ /* 0x0005e20000002400 */
[----:B0-----:R-:W-:-:S05]  /*b610*/  FMNMX.FTZ R57, R60, R57, !PT ;  /* 0x000000393c397209 */ /* 0x001fca0007810000 */
[----:B--2---:R-:W0:Y:S01]  /*b620*/  SHFL.BFLY PT, R50, R57, 0x1, 0x1f ;  /* 0x0c201f0039327f89 */ /* 0x004e2200000e0000 */
[----:B-1----:R-:W-:Y:S01]  /*b630*/  VIADDMNMX R75, R15, R76, R75, PT ;  /* 0x0000004c0f4b7246 */ /* 0x002fe2000380014b */
[----:B------:R1:W-:Y:S03]  /*b640*/  MUFU.TANH R69, R55 ;  /* 0x0000003700457308 */ /* 0x0003e60000002400 */
[C---:B------:R-:W-:Y:S02]  /*b650*/  ISETP.GT.AND P3, PT, R75.reuse, RZ, PT ;  /* 0x000000ff4b00720c */ /* 0x040fe40003f64270 */
[C---:B------:R-:W-:Y:S02]  /*b660*/  ISETP.GT.AND P4, PT, R75.reuse, 0x1, PT ;  /* 0x000000014b00780c */ /* 0x040fe40003f84270 */
[----:B------:R-:W-:Y:S02]  /*b670*/  ISETP.GT.AND P2, PT, R75, 0x8, PT ;  /* 0x000000084b00780c */ /* 0x000fe40003f44270 */
[----:B-1----:R-:W-:-:S02]  /*b680*/  FSEL R55, R3, -INF , P3 ;  /* 0xff80000003377808 */ /* 0x002fc40001800000 */
[----:B------:R-:W-:Y:S01]  /*b690*/  FSEL R14, R14, -INF , P4 ;  /* 0xff8000000e0e7808 */ /* 0x000fe20002000000 */
[----:B------:R-:W1:Y:S01]  /*b6a0*/  MUFU.TANH R27, R27 ;  /* 0x0000001b001b7308 */ /* 0x000e620000002400 */
[----:B------:R-:W-:Y:S02]  /*b6b0*/  ISETP.GT.AND P1, PT, R75, 0x9, PT ;  /* 0x000000094b00780c */ /* 0x000fe40003f24270 */
[----:B------:R-:W-:Y:S02]  /*b6c0*/  FSEL R21, R21, -INF , P2 ;  /* 0xff80000015157808 */ /* 0x000fe40001000000 */
[----:B------:R-:W-:Y:S02]  /*b6d0*/  ISETP.GT.AND P2, PT, R75, 0x10, PT ;  /* 0x000000104b00780c */ /* 0x000fe40003f44270 */
[----:B0-----:R-:W-:Y:S02]  /*b6e0*/  FMNMX.FTZ R15, R57, R50, !PT ;  /* 0x00000032390f7209 */ /* 0x001fe40007810000 */
[----:B------:R-:W-:Y:S01]  /*b6f0*/  FMNMX.FTZ R50, R55, R14, !PT ;  /* 0x0000000e37327209 */ /* 0x000fe20007810000 */
[----:B------:R-:W0:Y:S01]  /*b700*/  MUFU.TANH R26, R26 ;  /* 0x0000001a001a7308 */ /* 0x000e220000002400 */
[----:B------:R-:W-:-:S02]  /*b710*/  FSEL R20, R20, -INF , P1 ;  /* 0xff80000014147808 */ /* 0x000fc40000800000 */
[----:B------:R-:W-:Y:S01]  /*b720*/  FMNMX.FTZ R3, R21, R50, !PT ;  /* 0x0000003215037209 */ /* 0x000fe20007810000 */
[----:B------:R-:W-:Y:S01]  /*b730*/  FMUL.FTZ R54, R54, UR4 ;  /* 0x0000000436367c20 */ /* 0x000fe20008410000 */
[C---:B------:R-:W-:Y:S02]  /*b740*/  ISETP.GT.AND P1, PT, R75.reuse, 0x11, PT ;  /* 0x000000114b00780c */ /* 0x040fe40003f24270 */
[----:B------:R-:W-:Y:S01]  /*b750*/  FSEL R24, R24, -INF , P2 ;  /* 0xff80000018187808 */ /* 0x000fe20001000000 */
[----:B------:R-:W2:Y:S01]  /*b760*/  MUFU.TANH R30, R30 ;  /* 0x0000001e001e7308 */ /* 0x000ea20000002400 */
[----:B------:R-:W-:Y:S02]  /*b770*/  FMNMX.FTZ R3, R20, R3, !PT ;  /* 0x0000000314037209 */ /* 0x000fe40007810000 */
[----:B------:R-:W-:Y:S02]  /*b780*/  ISETP.GT.AND P2, PT, R75, 0x18, PT ;  /* 0x000000184b00780c */ /* 0x000fe40003f44270 */
[----:B------:R-:W-:-:S03]  /*b790*/  FSEL R25, R25, -INF , P1 ;  /* 0xff80000019197808 */ /* 0x000fc60000800000 */
[----:B------:R-:W3:Y:S01]  /*b7a0*/  MUFU.TANH R31, R31 ;  /* 0x0000001f001f7308 */ /* 0x000ee20000002400 */
[----:B-1----:R-:W-:Y:S02]  /*b7b0*/  FSEL R50, R27, -INF , P2 ;  /* 0xff8000001b327808 */ /* 0x002fe40001000000 */
[----:B------:R-:W-:-:S05]  /*b7c0*/  ISETP.GT.AND P1, PT, R75, 0x19, PT ;  /* 0x000000194b00780c */ /* 0x000fca0003f24270 */
[----:B------:R1:W-:Y:S01]  /*b7d0*/  MUFU.TANH R68, R54 ;  /* 0x0000003600447308 */ /* 0x0003e20000002400 */
[----:B------:R-:W-:Y:S01]  /*b7e0*/  FMUL.FTZ R59, R59, UR4 ;  /* 0x000000043b3b7c20 */ /* 0x000fe20008410000 */
[----:B-1----:R-:W-:-:S06]  /*b7f0*/  FMNMX.FTZ R54, R24, R3, !PT ;  /* 0x0000000318367209 */ /* 0x002fcc0007810000 */
[----:B------:R-:W1:Y:S01]  /*b800*/  MUFU.TANH R44, R44 ;  /* 0x0000002c002c7308 */ /* 0x000e620000002400 */
[----:B------:R-:W-:Y:S02]  /*b810*/  FMNMX.FTZ R27, R25, R54, !PT ;  /* 0x00000036191b7209 */ /* 0x000fe40007810000 */
[----:B------:R-:W-:Y:S02]  /*b820*/  ISETP.GT.AND P2, PT, R75, 0x20, PT ;  /* 0x000000204b00780c */ /* 0x000fe40003f44270 */
[----:B0-----:R-:W-:-:S03]  /*b830*/  FSEL R54, R26, -INF , P1 ;  /* 0xff8000001a367808 */ /* 0x001fc60000800000 */
[----:B------:R3:W0:Y:S01]  /*b840*/  MUFU.TANH R61, R56 ;  /* 0x00000038003d7308 */ /* 0x0006220000002400 */
[----:B------:R-:W-:Y:S01]  /*b850*/  FMNMX.FTZ R27, R50, R27, !PT ;  /* 0x0000001b321b7209 */ /* 0x000fe20007810000 */
[----:B------:R-:W-:Y:S01]  /*b860*/  FMUL.FTZ R51, R51, UR4 ;  /* 0x0000000433337c20 */ /* 0x000fe20008410000 */
[----:B------:R-:W-:Y:S02]  /*b870*/  ISETP.GT.AND P1, PT, R75, 0x21, PT ;  /* 0x000000214b00780c */ /* 0x000fe40003f24270 */
[----:B--2---:R-:W-:Y:S02]  /*b880*/  FSEL R30, R30, -INF , P2 ;  /* 0xff8000001e1e7808 */ /* 0x004fe40001000000 */
[----:B------:R-:W-:Y:S01]  /*b890*/  FMNMX.FTZ R27, R54, R27, !PT ;  /* 0x0000001b361b7209 */ /* 0x000fe20007810000 */
[----:B------:R2:W-:Y:S01]  /*b8a0*/  MUFU.TANH R78, R59 ;  /* 0x0000003b004e7308 */ /* 0x0005e20000002400 */
[----:B------:R-:W-:Y:S02]  /*b8b0*/  FSETP.NEU.FTZ.AND P3, PT, R15, -INF , PT ;  /* 0xff8000000f00780b */ /* 0x000fe40003f7d000 */
[----:B------:R-:W-:-:S02]  /*b8c0*/  ISETP.GT.AND P2, PT, R75, 0x28, PT ;  /* 0x000000284b00780c */ /* 0x000fc40003f44270 */
[----:B---3--:R-:W-:Y:S01]  /*b8d0*/  FSEL R56, R31, -INF , P1 ;  /* 0xff8000001f387808 */ /* 0x008fe20000800000 */
[----:B--2---:R-:W-:Y:S02]  /*b8e0*/  FMUL.FTZ R59, R15, UR46 ;  /* 0x0000002e0f3b7c20 */ /* 0x004fe40008410000 */
[----:B------:R2:W3:Y:S01]  /*b8f0*/  MUFU.TANH R65, R51 ;  /* 0x0000003300417308 */ /* 0x0004e20000002400 */
[----:B------:R-:W-:Y:S02]  /*b900*/  FMNMX.FTZ R27, R30, R27, !PT ;  /* 0x0000001b1e1b7209 */ /* 0x000fe40007810000 */
[----:B------:R-:W-:Y:S02]  /*b910*/  FSEL R59, R59, RZ, P3 ;  /* 0x000000ff3b3b7208 */ /* 0x000fe40001800000 */
[----:B------:R-:W-:Y:S02]  /*b920*/  ISETP.GT.AND P1, PT, R75, 0x29, PT ;  /* 0x000000294b00780c */ /* 0x000fe40003f24270 */
[----:B-1----:R-:W-:-:S02]  /*b930*/  FSEL R57, R44, -INF , P2 ;  /* 0xff8000002c397808 */ /* 0x002fc40001000000 */
[----:B------:R-:W-:Y:S01]  /*b940*/  FMNMX.FTZ R26, R56, R27, !PT ;  /* 0x0000001b381a7209 */ /* 0x000fe20007810000 */
[----:B------:R-:W-:Y:S01]  /*b950*/  FMUL.FTZ R58, R58, UR4 ;  /* 0x000000043a3a7c20 */ /* 0x000fe20008410000 */
[----:B--2---:R-:W-:Y:S01]  /*b960*/  FFMA.FTZ R51, R53, UR46, -R59 ;  /* 0x0000002e35337c23 */ /* 0x004fe2000801083b */
[----:B------:R-:W-:Y:S02]  /*b970*/  ISETP.GT.AND P2, PT, R75, 0x30, PT ;  /* 0x000000304b00780c */ /* 0x000fe40003f44270 */
[----:B0-----:R-:W-:Y:S02]  /*b980*/  FSEL R53, R61, -INF , P1 ;  /* 0xff8000003d357808 */ /* 0x001fe40000800000 */
[----:B------:R-:W-:Y:S01]  /*b990*/  FMNMX.FTZ R26, R57, R26, !PT ;  /* 0x0000001a391a7209 */ /* 0x000fe20007810000 */
[----:B------:R0:W1:Y:S01]  /*b9a0*/  MUFU.TANH R77, R58 ;  /* 0x0000003a004d7308 */ /* 0x0000620000002400 */
[----:B------:R-:W-:Y:S01]  /*b9b0*/  FMUL.FTZ R62, R62, UR4 ;  /* 0x000000043e3e7c20 */ /* 0x000fe20008410000 */
[----:B------:R-:W-:-:S02]  /*b9c0*/  ISETP.GT.AND P1, PT, R75, 0x31, PT ;  /* 0x000000314b00780c */ /* 0x000fc40003f24270 */
[----:B------:R-:W-:Y:S02]  /*b9d0*/  FSEL R44, R64, -INF , P2 ;  /* 0xff800000402c7808 */ /* 0x000fe40001000000 */
[----:B------:R-:W-:Y:S02]  /*b9e0*/  FMNMX.FTZ R31, R53, R26, !PT ;  /* 0x0000001a351f7209 */ /* 0x000fe40007810000 */
[----:B------:R-:W-:Y:S02]  /*b9f0*/  ISETP.GT.AND P2, PT, R75, 0x38, PT ;  /* 0x000000384b00780c */ /* 0x000fe40003f44270 */
[----:B---3--:R-:W-:Y:S02]  /*ba00*/  FSEL R26, R65, -INF , P1 ;  /* 0xff800000411a7808 */ /* 0x008fe40000800000 */
[----:B------:R-:W-:Y:S01]  /*ba10*/  FMNMX.FTZ R31, R44, R31, !PT ;  /* 0x0000001f2c1f7209 */ /* 0x000fe20007810000 */
[----:B------:R-:W2:Y:S01]  /*ba20*/  MUFU.TANH R62, R62 ;  /* 0x0000003e003e7308 */ /* 0x000ea20000002400 */
[----:B------:R-:W-:Y:S01]  /*ba30*/  FMUL.FTZ R63, R63, UR4 ;  /* 0x000000043f3f7c20 */ /* 0x000fe20008410000 */
[----:B------:R-:W-:Y:S01]  /*ba40*/  FFMA.FTZ R156, R52, UR46, -R59 ;  /* 0x0000002e349c7c23 */ /* 0x000fe2000801083b */
[----:B------:R-:W-:Y:S01]  /*ba50*/  ISETP.GT.AND P1, PT, R75, 0x39, PT ;  /* 0x000000394b00780c */ /* 0x000fe20003f24270 */
[----:B------:R-:W-:Y:S01]  /*ba60*/  FMUL.FTZ R66, R66, UR4 ;  /* 0x0000000442427c20 */ /* 0x000fe20008410000 */
[----:B------:R-:W-:-:S03]  /*ba70*/  FSEL R52, R68, -INF , P2 ;  /* 0xff80000044347808 */ /* 0x000fc60001000000 */
[----:B------:R3:W-:Y:S01]  /*ba80*/  MUFU.EX2 R27, R51 ;  /* 0x00000033001b7308 */ /* 0x0007e20000000800 */
[----:B------:R-:W-:Y:S01]  /*ba90*/  ISETP.GT.AND P2, PT, R75, 0x40, PT ;  /* 0x000000404b00780c */ /* 0x000fe20003f44270 */
[----:B------:R-:W-:Y:S01]  /*baa0*/  FMUL.FTZ R67, R67, UR4 ;  /* 0x0000000443437c20 */ /* 0x000fe20008410000 */
[----:B0-----:R-:W-:Y:S01]  /*bab0*/  FSEL R58, R69, -INF , P1 ;  /* 0xff800000453a7808 */ /* 0x001fe20000800000 */
[----:B---3--:R-:W-:Y:S01]  /*bac0*/  FFMA.FTZ R51, R49, UR46, -R59 ;  /* 0x0000002e31337c23 */ /* 0x008fe2000801083b */
[----:B------:R-:W-:-:S03]  /*bad0*/  FMNMX.FTZ R49, R26, R31, !PT ;  /* 0x0000001f1a317209 */ /* 0x000fc60007810000 */
[----:B------:R0:W3:Y:S01]  /*bae0*/  MUFU.TANH R79, R63 ;  /* 0x0000003f004f7308 */ /* 0x0000e20000002400 */
[----:B------:R-:W-:Y:S01]  /*baf0*/  FMNMX.FTZ R49, R52, R49, !PT ;  /* 0x0000003134317209 */ /* 0x000fe20007810000 */
[----:B------:R-:W-:Y:S01]  /*bb00*/  FMUL.FTZ R70, R70, UR4 ;  /* 0x0000000446467c20 */ /* 0x000fe20008410000 */
[----:B------:R-:W-:Y:S02]  /*bb10*/  ISETP.GT.AND P1, PT, R75, 0x41, PT ;  /* 0x000000414b00780c */ /* 0x000fe40003f24270 */
[----:B-1----:R-:W-:-:S03]  /*bb20*/  FSEL R60, R77, -INF , P2 ;  /* 0xff8000004d3c7808 */ /* 0x002fc60001000000 */
[----:B------:R-:W1:Y:S01]  /*bb30*/  MUFU.TANH R66, R66 ;  /* 0x0000004200427308 */ /* 0x000e620000002400 */
[----:B------:R-:W-:Y:S01]  /*bb40*/  FMNMX.FTZ R49, R58, R49, !PT ;  /* 0x000000313a317209 */ /* 0x000fe20007810000 */
[----:B------:R-:W-:Y:S01]  /*bb50*/  FFMA.FTZ R158, R48, UR46, -R59 ;  /* 0x0000002e309e7c23 */ /* 0x000fe2000801083b */
[----:B------:R-:W-:Y:S01]  /*bb60*/  ISETP.GT.AND P2, PT, R75, 0x48, PT ;  /* 0x000000484b00780c */ /* 0x000fe20003f44270 */
[----:B------:R-:W-:Y:S01]  /*bb70*/  FMUL.FTZ R71, R71, UR4 ;  /* 0x0000000447477c20 */ /* 0x000fe20008410000 */
[----:B------:R-:W-:Y:S02]  /*bb80*/  FSEL R48, R78, -INF , P1 ;  /* 0xff8000004e307808 */ /* 0x000fe40000800000 */
[----:B------:R-:W-:Y:S01]  /*bb90*/  FMNMX.FTZ R49, R60, R49, !PT ;  /* 0x000000313c317209 */ /* 0x000fe20007810000 */
[----:B------:R-:W4:Y:S01]  /*bba0*/  MUFU.TANH R67, R67 ;  /* 0x0000004300437308 */ /* 0x000f220000002400 */
[----:B--2---:R-:W-:Y:S02]  /*bbb0*/  FSEL R61, R62, -INF , P2 ;  /* 0xff8000003e3d7808 */ /* 0x004fe40001000000 */
[----:B------:R-:W-:-:S02]  /*bbc0*/  ISETP.GT.AND P1, PT, R75, 0x49, PT ;  /* 0x000000494b00780c */ /* 0x000fc40003f24270 */
[----:B------:R-:W-:-:S03]  /*bbd0*/  FMNMX.FTZ R62, R48, R49, !PT ;  /* 0x00000031303e7209 */ /* 0x000fc60007810000 */
[----:B------:R-:W-:Y:S01]  /*bbe0*/  MUFU.TANH R70, R70 ;  /* 0x0000004600467308 */ /* 0x000fe20000002400 */
[----:B0-----:R-:W-:Y:S01]  /*bbf0*/  FFMA.FTZ R63, R38, UR46, -R59 ;  /* 0x0000002e263f7c23 */ /* 0x001fe2000801083b */
[----:B------:R-:W-:Y:S02]  /*bc00*/  ISETP.GT.AND P2, PT, R75, 0x50, PT ;  /* 0x000000504b00780c */ /* 0x000fe40003f44270 */
[----:B---3--:R-:W-:-:S04]  /*bc10*/  FSEL R38, R79, -INF , P1 ;  /* 0xff8000004f267808 */ /* 0x008fc80000800000 */
[----:B------:R-:W0:Y:S01]  /*bc20*/  MUFU.TANH R71, R71 ;  /* 0x0000004700477308 */ /* 0x000e220000002400 */
[----:B------:R-:W-:-:S07]  /*bc30*/  ISETP.GT.AND P1, PT, R75, 0x51, PT ;  /* 0x000000514b00780c */ /* 0x000fce0003f24270 */
[----:B------:R2:W-:Y:S01]  /*bc40*/  MUFU.EX2 R31, R51 ;  /* 0x00000033001f7308 */ /* 0x0005e20000000800 */
[----:B------:R-:W-:Y:S01]  /*bc50*/  FFMA.FTZ R160, R32, UR46, -R59 ;  /* 0x0000002e20a07c23 */ /* 0x000fe2000801083b */
[----:B--2---:R-:W-:Y:S02]  /*bc60*/  FMNMX.FTZ R51, R61, R62, !PT ;  /* 0x0000003e3d337209 */ /* 0x004fe40007810000 */
[----:B-1----:R-:W-:Y:S02]  /*bc70*/  FSEL R62, R66, -INF , P2 ;  /* 0xff800000423e7808 */ /* 0x002fe40001000000 */
[----:B------:R-:W-:Y:S02]  /*bc80*/  FMNMX.FTZ R51, R38, R51, !PT ;  /* 0x0000003326337209 */ /* 0x000fe40007810000 */
[----:B------:R-:W-:Y:S02]  /*bc90*/  ISETP.GT.AND P2, PT, R75, 0x58, PT ;  /* 0x000000584b00780c */ /* 0x000fe40003f44270 */
[----:B----4-:R-:W-:-:S02]  /*bca0*/  FSEL R32, R67, -INF , P1 ;  /* 0xff80000043207808 */ /* 0x010fc40000800000 */
[----:B------:R-:W-:Y:S01]  /*bcb0*/  FMNMX.FTZ R51, R62, R51, !PT ;  /* 0x000000333e337209 */ /* 0x000fe20007810000 */
[----:B------:R1:W-:Y:S01]  /*bcc0*/  MUFU.EX2 R49, R63 ;  /* 0x0000003f00317308 */ /* 0x0003e20000000800 */
[----:B------:R-:W-:Y:S02]  /*bcd0*/  ISETP.GT.AND P1, PT, R75, 0x59, PT ;  /* 0x000000594b00780c */ /* 0x000fe40003f24270 */
[----:B------:R-:W-:Y:S02]  /*bce0*/  FMNMX.FTZ R66, R32, R51, !PT ;  /* 0x0000003320427209 */ /* 0x000fe40007810000 */
[----:B0-----:R-:W-:Y:S02]  /*bcf0*/  FSEL R64, R71, -INF , P1 ;  /* 0xff80000047407808 */ /* 0x001fe40000800000 */
[----:B-1----:R-:W-:Y:S01]  /*bd00*/  FSEL R63, R70, -INF , P2 ;  /* 0xff800000463f7808 */ /* 0x002fe20001000000 */
[----:B------:R-:W-:-:S03]  /*bd10*/  FFMA.FTZ R162, R28, UR46, -R59 ;  /* 0x0000002e1ca27c23 */ /* 0x000fc6000801083b */
[----:B------:R-:W-:-:S04]  /*bd20*/  FMNMX.FTZ R51, R63, R66, !PT ;  /* 0x000000423f337209 */ /* 0x000fc80007810000 */
[----:B------:R-:W-:Y:S01]  /*bd30*/  FMNMX.FTZ R28, R64, R51, !PT ;  /* 0x00000033401c7209 */ /* 0x000fe20007810000 */
[----:B------:R-:W-:-:S04]  /*bd40*/  FFMA.FTZ R51, R33, UR46, -R59 ;  /* 0x0000002e21337c23 */ /* 0x000fc8000801083b */
[----:B------:R-:W0:Y:S02]  /*bd50*/  SHFL.BFLY PT, R33, R28, 0x2, 0x1f ;  /* 0x0c401f001c217f89 */ /* 0x000e2400000e0000 */
[----:B0-----:R-:W-:-:S05]  /*bd60*/  FMNMX.FTZ R33, R28, R33, !PT ;  /* 0x000000211c217209 */ /* 0x001fca0007810000 */
[----:B------:R-:W0:Y:S01]  /*bd70*/  SHFL.BFLY PT, R176, R33, 0x1, 0x1f ;  /* 0x0c201f0021b07f89 */ /* 0x000e2200000e0000 */
[--C-:B------:R-:W-:Y:S01]  /*bd80*/  FFMA.FTZ R152, R74, UR46, -R59.reuse ;  /* 0x0000002e4a987c23 */ /* 0x100fe2000801083b */
[--C-:B------:R-:W-:Y:S01]  /*bd90*/  FFMA.FTZ R3, R73, UR46, -R59.reuse ;  /* 0x0000002e49037c23 */ /* 0x100fe2000801083b */
[----:B------:R-:W-:Y:S01]  /*bda0*/  FFMA.FTZ R154, R72, UR46, -R59 ;  /* 0x0000002e489a7c23 */ /* 0x000fe2000801083b */
[----:B0-----:R-:W-:-:S04]  /*bdb0*/  FMNMX.FTZ R176, R33, R176, !PT ;  /* 0x000000b021b07209 */ /* 0x001fc80007810000 */
[C---:B------:R-:W-:Y:S01]  /*bdc0*/  FSETP.NEU.FTZ.AND P1, PT, R176.reuse, -INF , PT ;  /* 0xff800000b000780b */ /* 0x040fe20003f3d000 */
[----:B------:R-:W-:-:S05]  /*bdd0*/  FMUL.FTZ R28, R176, UR46 ;  /* 0x0000002eb01c7c20 */ /* 0x000fca0008410000 */
[----:B------:R-:W-:Y:S01]  /*bde0*/  FSEL R33, R28, RZ, P1 ;  /* 0x000000ff1c217208 */ /* 0x000fe20000800000 */
[----:B------:R-:W-:Y:S04]  /*bdf0*/  MUFU.EX2 R152, R152 ;  /* 0x0000009800987308 */ /* 0x000fe80000000800 */
[--C-:B------:R-:W-:Y:S01]  /*be00*/  FFMA.FTZ R55, R55, UR46, -R33.reuse ;  /* 0x0000002e37377c23 */ /* 0x100fe20008010821 */
[--C-:B------:R-:W-:Y:S01]  /*be10*/  FFMA.FTZ R14, R14, UR46, -R33.reuse ;  /* 0x0000002e0e0e7c23 */ /* 0x100fe20008010821 */
[--C-:B------:R-:W-:Y:S02]  /*be20*/  FFMA.FTZ R21, R21, UR46, -R33.reuse ;  /* 0x0000002e15157c23 */ /* 0x100fe40008010821 */
[----:B------:R-:W0:Y:S01]  /*be30*/  MUFU.EX2 R3, R3 ;  /* 0x0000000300037308 */ /* 0x000e220000000800 */
[--C-:B------:R-:W-:Y:S01]  /*be40*/  FFMA.FTZ R20, R20, UR46, -R33.reuse ;  /* 0x0000002e14147c23 */ /* 0x100fe20008010821 */
[----:B------:R-:W-:-:S06]  /*be50*/  FFMA.FTZ R25, R25, UR46, -R33 ;  /* 0x0000002e19197c23 */ /* 0x000fcc0008010821 */
[----:B------:R-:W-:Y:S01]  /*be60*/  MUFU.EX2 R55, R55 ;  /* 0x0000003700377308 */ /* 0x000fe20000000800 */
[----:B------:R-:W-:-:S07]  /*be70*/  FFMA.FTZ R164, R34, UR46, -R59 ;  /* 0x0000002e22a47c23 */ /* 0x000fce000801083b */
[----:B------:R1:W2:Y:S01]  /*be80*/  MUFU.EX2 R28, R14 ;  /* 0x0000000e001c7308 */ /* 0x0002a20000000800 */
[----:B------:R-:W-:-:S07]  /*be90*/  FFMA.FTZ R24, R24, UR46, -R33 ;  /* 0x0000002e18187c23 */ /* 0x000fce0008010821 */
[----:B------:R-:W3:Y:S01]  /*bea0*/  MUFU.EX2 R154, R154 ;  /* 0x0000009a009a7308 */ /* 0x000ee20000000800 */
[----:B-1----:R-:W-:-:S07]  /*beb0*/  VIADD R14, R13, 0x32440 ;  /* 0x000324400d0e7836 */ /* 0x002fce0000000000 */
[----:B------:R1:W4:Y:S01]  /*bec0*/  MUFU.EX2 R155, R21 ;  /* 0x00000015009b7308 */ /* 0x0003220000000800 */
[----:B------:R-:W-:Y:S01]  /*bed0*/  FFMA.FTZ R166, R36, UR46, -R59 ;  /* 0x0000002e24a67c23 */ /* 0x000fe2000801083b */
[----:B------:R-:W-:Y:S01]  /*bee0*/  ULOP3.LUT UR39, UR39, 0x3000000, URZ, 0xfc, !UPT ;  /* 0x0300000027277892 */ /* 0x000fe2000f8efc3f */
[----:B-1----:R-:W-:-:S05]  /*bef0*/  IMAD.U32 R21, RZ, RZ, UR37 ;  /* 0x00000025ff157e24 */ /* 0x002fca000f8e00ff */
[----:B------:R-:W1:Y:S01]  /*bf00*/  MUFU.EX2 R34, R20 ;  /* 0x0000001400227308 */ /* 0x000e620000000800 */
[----:B------:R-:W-:Y:S01]  /*bf10*/  PRMT R14, R21, 0x654, R14 ;  /* 0x00000654150e7816 */ /* 0x000fe2000000000e */
[----:B------:R-:W-:-:S06]  /*bf20*/  IMAD.MOV.U32 R21, RZ, RZ, 0x40000040 ;  /* 0x40000040ff157424 */ /* 0x000fcc00078e00ff */
[----:B------:R-:W5:Y:S01]  /*bf30*/  MUFU.EX2 R156, R156 ;  /* 0x0000009c009c7308 */ /* 0x000f620000000800 */
[--C-:B------:R-:W-:Y:S01]  /*bf40*/  FFMA.FTZ R26, R26, UR46, -R33.reuse ;  /* 0x0000002e1a1a7c23 */ /* 0x100fe20008010821 */
[----:B------:R-:W-:Y:S01]  /*bf50*/  R2UR UR7, R21 ;  /* 0x00000000150772ca */ /* 0x000fe200000e0000 */
[----:B------:R-:W-:Y:S01]  /*bf60*/  FFMA.FTZ R50, R50, UR46, -R33 ;  /* 0x0000002e32327c23 */ /* 0x000fe20008010821 */
[----:B0-----:R-:W-:Y:S01]  /*bf70*/  FADD.FTZ R21, R152, R3 ;  /* 0x0000000398157221 */ /* 0x001fe20000010000 */
[----:B------:R2:W-:Y:S03]  /*bf80*/  SYNCS.ARRIVE.TRANS64.RED.A1T0 RZ, [R14+URZ], RZ ;  /* 0x000000ff0eff79a7 */ /* 0x0005e6000810043f */
[----:B------:R-:W-:Y:S01]  /*bf90*/  MUFU.EX2 R158, R158 ;  /* 0x0000009e009e7308 */ /* 0x000fe20000000800 */
[----:B------:R-:W-:Y:S01]  /*bfa0*/  FFMA.FTZ R54, R54, UR46, -R33 ;  /* 0x0000002e36367c23 */ /* 0x000fe20008010821 */
[----:B------:R0:W-:Y:S06]  /*bfb0*/  BAR.SYNC.DEFER_BLOCKING R0, 0x100 ;  /* 0x000400000000751d */ /* 0x0001ec0000010000 */
[----:B------:R3:W-:Y:S01]  /*bfc0*/  MUFU.EX2 R36, R25 ;  /* 0x0000001900247308 */ /* 0x0007e20000000800 */
[----:B--2---:R-:W-:-:S07]  /*bfd0*/  FADD.FTZ R14, R55, R28 ;  /* 0x0000001c370e7221 */ /* 0x004fce0000010000 */
[----:B------:R-:W2:Y:S01]  /*bfe0*/  MUFU.EX2 R157, R24 ;  /* 0x00000018009d7308 */ /* 0x000ea20000000800 */
[----:B---3--:R-:W-:-:S04]  /*bff0*/  IMAD.MOV.U32 R25, RZ, RZ, 0xc00 ;  /* 0x00000c00ff197424 */ /* 0x008fc800078e00ff */
[----:B------:R-:W-:Y:S02]  /*c000*/  IMAD R20, R18, R25, UR39 ;  /* 0x0000002712147e24 */ /* 0x000fe4000f8e0219 */
[----:B------:R-:W-:Y:S01]  /*c010*/  IMAD.MOV.U32 R25, RZ, RZ, 0x40000040 ;  /* 0x40000040ff197424 */ /* 0x000fe200078e00ff */
[----:B------:R3:W-:Y:S01]  /*c020*/  MUFU.EX2 R165, R26 ;  /* 0x0000001a00a57308 */ /* 0x0007e20000000800 */
[--C-:B------:R-:W-:Y:S01]  /*c030*/  FFMA.FTZ R30, R30, UR46, -R33.reuse ;  /* 0x0000002e1e1e7c23 */ /* 0x100fe20008010821 */
[----:B------:R-:W-:Y:S02]  /*c040*/  FFMA.FTZ R56, R56, UR46, -R33 ;  /* 0x0000002e38387c23 */ /* 0x000fe40008010821 */
[----:B------:R-:W-:Y:S01]  /*c050*/  R2UR UR11, R25 ;  /* 0x00000000190b72ca */ /* 0x000fe200000e0000 */
[----:B---3--:R-:W-:-:S03]  /*c060*/  FADD.FTZ R26, R154, R21 ;  /* 0x000000159a1a7221 */ /* 0x008fc60000010000 */
[----:B------:R-:W3:Y:S01]  /*c070*/  MUFU.EX2 R50, R50 ;  /* 0x0000003200327308 */ /* 0x000ee20000000800 */
[----:B----4-:R-:W-:Y:S01]  /*c080*/  FADD.FTZ R21, R155, R14 ;  /* 0x0000000e9b157221 */ /* 0x010fe20000010000 */
[--C-:B------:R-:W-:Y:S01]  /*c090*/  FFMA.FTZ R57, R57, UR46, -R33.reuse ;  /* 0x0000002e39397c23 */ /* 0x100fe20008010821 */
[----:B------:R-:W-:Y:S01]  /*c0a0*/  FADD.FTZ R25, R27, R26 ;  /* 0x0000001a1b197221 */ /* 0x000fe20000010000 */
        /* <DEDUP_REMOVED lines=9> */
[--C-:B0-----:R-:W-:Y:S01]  /*c140*/  FFMA.FTZ R0, R32, UR46, -R33.reuse ;  /* 0x0000002e20007c23 */ /* 0x101fe20008010821 */
[--C-:B------:R-:W-:Y:S01]  /*c150*/  FFMA.FTZ R63, R63, UR46, -R33.reuse ;  /* 0x0000002e3f3f7c23 */ /* 0x100fe20008010821 */
[----:B------:R-:W-:Y:S01]  /*c160*/  FFMA.FTZ R64, R64, UR46, -R33 ;  /* 0x0000002e40407c23 */ /* 0x000fe20008010821 */
[----:B------:R-:W-:Y:S01]  /*c170*/  IMAD.MOV.U32 R33, RZ, RZ, 0x40000040 ;  /* 0x40000040ff217424 */ /* 0x000fe200078e00ff */
[----:B------:R-:W-:Y:S01]  /*c180*/  MUFU.EX2 R160, R160 ;  /* 0x000000a000a07308 */ /* 0x000fe20000000800 */
[----:B------:R-:W-:-:S02]  /*c190*/  VIADD R24, R20, 0x80 ;  /* 0x0000008014187836 */ /* 0x000fc40000000000 */
[----:B-1----:R-:W-:Y:S01]  /*c1a0*/  FADD.FTZ R14, R34, R21 ;  /* 0x00000015220e7221 */ /* 0x002fe20000010000 */
[----:B------:R-:W-:Y:S01]  /*c1b0*/  FFMA.FTZ R29, R29, UR46, -R59 ;  /* 0x0000002e1d1d7c23 */ /* 0x000fe2000801083b */
[----:B-----5:R-:W-:-:S03]  /*c1c0*/  FADD.FTZ R26, R156, R25 ;  /* 0x000000199c1a7221 */ /* 0x020fc60000010000 */
[----:B------:R-:W0:Y:S01]  /*c1d0*/  MUFU.EX2 R159, R54 ;  /* 0x00000036009f7308 */ /* 0x000e220000000800 */
[----:B------:R-:W-:Y:S01]  /*c1e0*/  R2UR UR15, R33 ;  /* 0x00000000210f72ca */ /* 0x000fe200000e0000 */
[----:B--2---:R-:W-:Y:S01]  /*c1f0*/  FADD.FTZ R21, R157, R14 ;  /* 0x0000000e9d157221 */ /* 0x004fe20000010000 */
[----:B------:R-:W-:Y:S01]  /*c200*/  R2UR UR10, R24 ;  /* 0x00000000180a72ca */ /* 0x000fe200000e0000 */
[----:B------:R-:W-:Y:S01]  /*c210*/  FADD.FTZ R33, R31, R26 ;  /* 0x0000001a1f217221 */ /* 0x000fe20000010000 */
[----:B------:R-:W-:-:S03]  /*c220*/  VIADD R24, R20, 0x180 ;  /* 0x0000018014187836 */ /* 0x000fc60000000000 */
[----:B------:R-:W1:Y:S01]  /*c230*/  MUFU.EX2 R30, R30 ;  /* 0x0000001e001e7308 */ /* 0x000e620000000800 */
[----:B------:R-:W-:Y:S01]  /*c240*/  FADD.FTZ R21, R36, R21 ;  /* 0x0000001524157221 */ /* 0x000fe20000010000 */
[----:B------:R-:W-:Y:S01]  /*c250*/  FADD.FTZ R14, R158, R33 ;  /* 0x000000219e0e7221 */ /* 0x000fe20000010000 */
[----:B------:R-:W-:Y:S01]  /*c260*/  IMAD.MOV.U32 R25, RZ, RZ, 0x40000040 ;  /* 0x40000040ff197424 */ /* 0x000fe200078e00ff */
[----:B------:R-:W-:-:S04]  /*c270*/  R2UR UR18, R24 ;  /* 0x00000000181272ca */ /* 0x000fc800000e0000 */
[----:B------:R-:W2:Y:S01]  /*c280*/  MUFU.EX2 R29, R29 ;  /* 0x0000001d001d7308 */ /* 0x000ea20000000800 */
[----:B---3--:R-:W-:Y:S01]  /*c290*/  FADD.FTZ R24, R50, R21 ;  /* 0x0000001532187221 */ /* 0x008fe20000010000 */
[----:B------:R-:W-:-:S06]  /*c2a0*/  FADD.FTZ R21, R49, R14 ;  /* 0x0000000e31157221 */ /* 0x000fcc0000010000 */
[----:B------:R-:W3:Y:S01]  /*c2b0*/  MUFU.EX2 R161, R56 ;  /* 0x0000003800a17308 */ /* 0x000ee20000000800 */
[--C-:B------:R-:W-:Y:S01]  /*c2c0*/  FFMA.FTZ R168, R39, UR46, -R59.reuse ;  /* 0x0000002e27a87c23 */ /* 0x100fe2000801083b */
[----:B------:R-:W-:Y:S01]  /*c2d0*/  FFMA.FTZ R39, R40, UR46, -R59 ;  /* 0x0000002e28277c23 */ /* 0x000fe2000801083b */
[----:B------:R-:W-:-:S05]  /*c2e0*/  R2UR UR19, R25 ;  /* 0x00000000191372ca */ /* 0x000fca00000e0000 */
[----:B------:R-:W4:Y:S01]  /*c2f0*/  MUFU.EX2 R162, R162 ;  /* 0x000000a200a27308 */ /* 0x000f220000000800 */
[----:B------:R-:W-:Y:S01]  /*c300*/  FFMA.FTZ R35, R35, UR46, -R59 ;  /* 0x0000002e23237c23 */ /* 0x000fe2000801083b */
[----:B0-----:R-:W-:Y:S01]  /*c310*/  FADD.FTZ R25, R159, R24 ;  /* 0x000000189f197221 */ /* 0x001fe20000010000 */
[----:B------:R-:W-:-:S05]  /*c320*/  FADD.FTZ R14, R160, R21 ;  /* 0x00000015a00e7221 */ /* 0x000fca0000010000 */
[----:B------:R-:W0:Y:S01]  /*c330*/  MUFU.EX2 R57, R57 ;  /* 0x0000003900397308 */ /* 0x000e220000000800 */
[----:B------:R-:W-:Y:S02]  /*c340*/  IMAD.MOV.U32 R21, RZ, RZ, 0x40000040 ;  /* 0x40000040ff157424 */ /* 0x000fe400078e00ff */
[----:B-1----:R-:W-:-:S05]  /*c350*/  FADD.FTZ R24, R30, R25 ;  /* 0x000000191e187221 */ /* 0x002fca0000010000 */
[----:B------:R-:W1:Y:S01]  /*c360*/  MUFU.EX2 R51, R51 ;  /* 0x0000003300337308 */ /* 0x000e620000000800 */
[----:B------:R-:W-:-:S07]  /*c370*/  R2UR UR27, R21 ;  /* 0x00000000151b72ca */ /* 0x000fce00000e0000 */
[----:B------:R-:W5:Y:S01]  /*c380*/  MUFU.EX2 R40, R53 ;  /* 0x0000003500287308 */ /* 0x000f620000000800 */
[----:B------:R-:W-:Y:S02]  /*c390*/  VIADD R32, R20, 0x100 ;  /* 0x0000010014207836 */ /* 0x000fe40000000000 */
[----:B--2---:R-:W-:-:S05]  /*c3a0*/  FADD.FTZ R21, R29, R14 ;  /* 0x0000000e1d157221 */ /* 0x004fca0000010000 */
[----:B------:R-:W2:Y:S01]  /*c3b0*/  MUFU.EX2 R164, R164 ;  /* 0x000000a400a47308 */ /* 0x000ea20000000800 */
[----:B------:R-:W-:Y:S01]  /*c3c0*/  FFMA.FTZ R37, R37, UR46, -R59 ;  /* 0x0000002e25257c23 */ /* 0x000fe2000801083b */
[----:B---3--:R-:W-:-:S06]  /*c3d0*/  FADD.FTZ R24, R161, R24 ;  /* 0x00000018a1187221 */ /* 0x008fcc0000010000 */
[----:B------:R-:W3:Y:S01]  /*c3e0*/  MUFU.EX2 R44, R44 ;  /* 0x0000002c002c7308 */ /* 0x000ee20000000800 */
[----:B------:R-:W-:Y:S01]  /*c3f0*/  F2FP.BF16.F32.PACK_AB R152, R3, R152 ;  /* 0x000000980398723e */ /* 0x000fe200000010ff */
[----:B----4-:R-:W-:-:S06]  /*c400*/  FADD.FTZ R14, R162, R21 ;  /* 0x00000015a20e7221 */ /* 0x010fcc0000010000 */
[----:B------:R-:W4:Y:S01]  /*c410*/  MUFU.EX2 R35, R35 ;  /* 0x0000002300237308 */ /* 0x000f220000000800 */
[----:B------:R-:W-:Y:S01]  /*c420*/  R2UR UR14, R32 ;  /* 0x00000000200e72ca */ /* 0x000fe200000e0000 */
[----:B0-----:R-:W-:Y:S01]  /*c430*/  FADD.FTZ R3, R57, R24 ;  /* 0x0000001839037221 */ /* 0x001fe20000010000 */
[C---:B------:R-:W-:Y:S01]  /*c440*/  R2UR UR6, R20.reuse ;  /* 0x00000000140672ca */ /* 0x040fe200000e0000 */
[----:B------:R-:W-:-:S04]  /*c450*/  VIADD R32, R20, 0x200 ;  /* 0x0000020014207836 */ /* 0x000fc80000000000 */
[----:B------:R-:W0:Y:S01]  /*c460*/  MUFU.EX2 R166, R166 ;  /* 0x000000a600a67308 */ /* 0x000e220000000800 */
[----:B------:R-:W-:Y:S02]  /*c470*/  VIADD R20, R20, 0x280 ;  /* 0x0000028014147836 */ /* 0x000fe40000000000 */
[----:B-1----:R-:W-:Y:S01]  /*c480*/  FADD.FTZ R21, R51, R14 ;  /* 0x0000000e33157221 */ /* 0x002fe20000010000 */
[----:B-----5:R-:W-:-:S04]  /*c490*/  FADD.FTZ R3, R40, R3 ;  /* 0x0000000328037221 */ /* 0x020fc80000010000 */
[----:B------:R-:W1:Y:S01]  /*c4a0*/  MUFU.EX2 R52, R52 ;  /* 0x0000003400347308 */ /* 0x000e620000000800 */
[----:B------:R-:W-:Y:S01]  /*c4b0*/  R2UR UR26, R20 ;  /* 0x00000000141a72ca */ /* 0x000fe200000e0000 */
[----:B--2---:R-:W-:-:S06]  /*c4c0*/  FADD.FTZ R14, R164, R21 ;  /* 0x00000015a40e7221 */ /* 0x004fcc0000010000 */
[----:B------:R-:W2:Y:S01]  /*c4d0*/  MUFU.EX2 R37, R37 ;  /* 0x0000002500257308 */ /* 0x000ea20000000800 */
[----:B------:R-:W-:Y:S01]  /*c4e0*/  FFMA.FTZ R170, R41, UR46, -R59 ;  /* 0x0000002e29aa7c23 */ /* 0x000fe2000801083b */
[----:B---3--:R-:W-:-:S06]  /*c4f0*/  FADD.FTZ R20, R44, R3 ;  /* 0x000000032c147221 */ /* 0x008fcc0000010000 */
[----:B------:R-:W3:Y:S01]  /*c500*/  MUFU.EX2 R167, R58 ;  /* 0x0000003a00a77308 */ /* 0x000ee20000000800 */
[----:B----4-:R-:W-:Y:S01]  /*c510*/  FADD.FTZ R3, R35, R14 ;  /* 0x0000000e23037221 */ /* 0x010fe20000010000 */
[----:B------:R-:W-:-:S06]  /*c520*/  FFMA.FTZ R41, R42, UR46, -R59 ;  /* 0x0000002e2a297c23 */ /* 0x000fcc000801083b */
[----:B------:R-:W4:Y:S01]  /*c530*/  MUFU.EX2 R168, R168 ;  /* 0x000000a800a87308 */ /* 0x000f220000000800 */
[----:B------:R-:W-:-:S07]  /*c540*/  FADD.FTZ R21, R165, R20 ;  /* 0x00000014a5157221 */ /* 0x000fce0000010000 */
[----:B------:R-:W5:Y:S01]  /*c550*/  MUFU.EX2 R60, R60 ;  /* 0x0000003c003c7308 */ /* 0x000f620000000800 */
[----:B0-----:R-:W-:Y:S01]  /*c560*/  FADD.FTZ R14, R166, R3 ;  /* 0x00000003a60e7221 */ /* 0x001fe20000010000 */
[----:B------:R-:W-:-:S06]  /*c570*/  FFMA.FTZ R172, R43, UR46, -R59 ;  /* 0x0000002e2bac7c23 */ /* 0x000fcc000801083b */
[----:B------:R-:W0:Y:S01]  /*c580*/  MUFU.EX2 R39, R39 ;  /* 0x0000002700277308 */ /* 0x000e220000000800 */
[----:B-1----:R-:W-:-:S07]  /*c590*/  FADD.FTZ R20, R52, R21 ;  /* 0x0000001534147221 */ /* 0x002fce0000010000 */
[----:B------:R-:W1:Y:S01]  /*c5a0*/  MUFU.EX2 R169, R48 ;  /* 0x0000003000a97308 */ /* 0x000e620000000800 */
[----:B--2---:R-:W-:Y:S01]  /*c5b0*/  FADD.FTZ R3, R37, R14 ;  /* 0x0000000e25037221 */ /* 0x004fe20000010000 */
[----:B------:R-:W-:-:S06]  /*c5c0*/  FFMA.FTZ R43, R45, UR46, -R59 ;  /* 0x0000002e2d2b7c23 */ /* 0x000fcc000801083b */
[----:B------:R-:W2:Y:S01]  /*c5d0*/  MUFU.EX2 R170, R170 ;  /* 0x000000aa00aa7308 */ /* 0x000ea20000000800 */
[----:B---3--:R-:W-:-:S07]  /*c5e0*/  FADD.FTZ R21, R167, R20 ;  /* 0x00000014a7157221 */ /* 0x008fce0000010000 */
[----:B------:R-:W3:Y:S01]  /*c5f0*/  MUFU.EX2 R61, R61 ;  /* 0x0000003d003d7308 */ /* 0x000ee20000000800 */
[----:B----4-:R-:W-:Y:S01]  /*c600*/  FADD.FTZ R14, R168, R3 ;  /* 0x00000003a80e7221 */ /* 0x010fe20000010000 */
[----:B------:R-:W-:-:S06]  /*c610*/  FFMA.FTZ R174, R46, UR46, -R59 ;  /* 0x0000002e2eae7c23 */ /* 0x000fcc000801083b */
[----:B------:R-:W4:Y:S01]  /*c620*/  MUFU.EX2 R41, R41 ;  /* 0x0000002900297308 */ /* 0x000f220000000800 */
[----:B-----5:R-:W-:-:S07]  /*c630*/  FADD.FTZ R20, R60, R21 ;  /* 0x000000153c147221 */ /* 0x020fce0000010000 */
[----:B------:R-:W5:Y:S01]  /*c640*/  MUFU.EX2 R38, R38 ;  /* 0x0000002600267308 */ /* 0x000f620000000800 */
[----:B0-----:R-:W-:Y:S01]  /*c650*/  FADD.FTZ R3, R39, R14 ;  /* 0x0000000e27037221 */ /* 0x001fe20000010000 */
[----:B------:R-:W-:-:S06]  /*c660*/  FFMA.FTZ R45, R47, UR46, -R59 ;  /* 0x0000002e2f2d7c23 */ /* 0x000fcc000801083b */
[----:B------:R-:W0:Y:S01]  /*c670*/  MUFU.EX2 R172, R172 ;  /* 0x000000ac00ac7308 */ /* 0x000e220000000800 */
[----:B-1----:R-:W-:-:S07]  /*c680*/  FADD.FTZ R20, R169, R20 ;  /* 0x00000014a9147221 */ /* 0x002fce0000010000 */
[----:B------:R-:W1:Y:S08]  /*c690*/  MUFU.EX2 R62, R62 ;  /* 0x0000003e003e7308 */ /* 0x000e700000000800 */
[----:B------:R-:W1:Y:S08]  /*c6a0*/  MUFU.EX2 R43, R43 ;  /* 0x0000002b002b7308 */ /* 0x000e700000000800 */
[----:B------:R2:W1:Y:S08]  /*c6b0*/  MUFU.EX2 R173, R0 ;  /* 0x0000000000ad7308 */ /* 0x0004700000000800 */
[----:B------:R-:W1:Y:S01]  /*c6c0*/  MUFU.EX2 R174, R174 ;  /* 0x000000ae00ae7308 */ /* 0x000e620000000800 */
[----:B--2---:R-:W-:Y:S01]  /*c6d0*/  FADD.FTZ R0, R170, R3 ;  /* 0x00000003aa007221 */ /* 0x004fe20000010000 */
[----:B---3--:R-:W-:-:S06]  /*c6e0*/  FADD.FTZ R3, R61, R20 ;  /* 0x000000143d037221 */ /* 0x008fcc0000010000 */
[----:B------:R-:W2:Y:S01]  /*c6f0*/  MUFU.EX2 R63, R63 ;  /* 0x0000003f003f7308 */ /* 0x000ea20000000800 */
[----:B----4-:R-:W-:Y:S01]  /*c700*/  FADD.FTZ R21, R41, R0 ;  /* 0x0000000029157221 */ /* 0x010fe20000010000 */
[----:B-----5:R-:W-:-:S06]  /*c710*/  FADD.FTZ R3, R38, R3 ;  /* 0x0000000326037221 */ /* 0x020fcc0000010000 */
[----:B------:R-:W3:Y:S01]  /*c720*/  MUFU.EX2 R45, R45 ;  /* 0x0000002d002d7308 */ /* 0x000ee20000000800 */
[----:B0-----:R-:W-:Y:S01]  /*c730*/  FADD.FTZ R0, R172, R21 ;  /* 0x00000015ac007221 */ /* 0x001fe20000010000 */
[----:B-1----:R-:W-:-:S06]  /*c740*/  FADD.FTZ R14, R62, R3 ;  /* 0x000000033e0e7221 */ /* 0x002fcc0000010000 */
[----:B------:R-:W0:Y:S01]  /*c750*/  MUFU.EX2 R64, R64 ;  /* 0x0000004000407308 */ /* 0x000e220000000800 */
[----:B------:R-:W-:Y:S01]  /*c760*/  FADD.FTZ R3, R43, R0 ;  /* 0x000000002b037221 */ /* 0x000fe20000010000 */
[----:B------:R-:W-:Y:S01]  /*c770*/  FADD.FTZ R14, R173, R14 ;  /* 0x0000000ead0e7221 */ /* 0x000fe20000010000 */
[----:B------:R-:W-:Y:S02]  /*c780*/  IMAD.MOV.U32 R33, RZ, RZ, 0x40000040 ;  /* 0x40000040ff217424 */ /* 0x000fe400078e00ff */
[----:B------:R-:W-:Y:S01]  /*c790*/  FADD.FTZ R0, R174, R3 ;  /* 0x00000003ae007221 */ /* 0x000fe20000010000 */
[----:B--2---:R-:W-:Y:S01]  /*c7a0*/  FADD.FTZ R21, R63, R14 ;  /* 0x0000000e3f157221 */ /* 0x004fe20000010000 */
[----:B------:R-:W-:Y:S02]  /*c7b0*/  F2FP.BF16.F32.PACK_AB R154, R27, R154 ;  /* 0x0000009a1b9a723e */ /* 0x000fe400000010ff */
[----:B------:R-:W-:Y:S02]  /*c7c0*/  F2FP.BF16.F32.PACK_AB R153, R28, R55 ;  /* 0x000000371c99723e */ /* 0x000fe400000010ff */
[----:B------:R-:W-:Y:S01]  /*c7d0*/  F2FP.BF16.F32.PACK_AB R155, R34, R155 ;  /* 0x0000009b229b723e */ /* 0x000fe200000010ff */
[----:B---3--:R-:W-:Y:S01]  /*c7e0*/  FADD.FTZ R3, R45, R0 ;  /* 0x000000002d037221 */ /* 0x008fe20000010000 */
[----:B------:R-:W-:-:S02]  /*c7f0*/  R2UR UR22, R32 ;  /* 0x00000000201672ca */ /* 0x000fc400000e0000 */
[----:B------:R-:W-:Y:S02]  /*c800*/  R2UR UR23, R33 ;  /* 0x00000000211772ca */ /* 0x000fe400000e0000 */
[----:B------:R-:W-:Y:S01]  /*c810*/  F2FP.BF16.F32.PACK_AB R156, R31, R156 ;  /* 0x0000009c1f9c723e */ /* 0x000fe200000010ff */
[----:B0-----:R-:W-:Y:S01]  /*c820*/  FADD.FTZ R0, R64, R21 ;  /* 0x0000001540007221 */ /* 0x001fe20000010000 */
        /* <DEDUP_REMOVED lines=19> */
[----:B------:R-:W-:-:S06]  /*c960*/  WARPGROUP.ARRIVE ;  /* 0x00000000000079c5 */ /* 0x000fcc0000000000 */
        /* <DEDUP_REMOVED lines=22> */
[----:B------:R-:W-:Y:S05]  /*cad0*/  @!P0 BRA `(.L_x_6058) ;  /* 0x0000000000048947 */ /* 0x000fea0003800000 */
[----:B------:R-:W-:Y:S01]  /*cae0*/  BPT.TRAP 0x1 ;  /* 0x000000040000795c */ /* 0x000fe20000300000 */
.L_x_6058:
[----:B------:R-:W0:Y:S01]  /*caf0*/  @P5 LDC R20, c[0x0][0x44c] ;  /* 0x00011300ff145b82 */ /* 0x000e220000000800 */
[----:B------:R-:W-:Y:S01]  /*cb00*/  MOV R14, R180 ;  /* 0x000000b4000e7202 */ /* 0x000fe20000000f00 */
[----:B------:R-:W-:Y:S01]  /*cb10*/  VIADD R13, R13, 0x32460 ;  /* 0x000324600d0d7836 */ /* 0x000fe20000000000 */
[----:B------:R-:W-:Y:S01]  /*cb20*/  ULDC UR42, c[0x0][0xad0] ;  /* 0x0002b400002a7ab9 */ /* 0x000fe20000000800 */
[----:B------:R-:W-:Y:S01]  /*cb30*/  ULDC UR43, c[0x0][0xad0] ;  /* 0x0002b400002b7ab9 */ /* 0x000fe20000000800 */
[----:B------:R-:W-:Y:S01]  /*cb40*/  ULDC UR44, c[0x0][0xa80] ;  /* 0x0002a000002c7ab9 */ /* 0x000fe20000000800 */
[----:B------:R-:W-:Y:S02]  /*cb50*/  ULDC UR45, c[0x0][0xa80] ;  /* 0x0002a000002d7ab9 */ /* 0x000fe40000000800 */
[----:B------:R-:W1:Y:S01]  /*cb60*/  @P5 LDC R21, c[0x0][0x450] ;  /* 0x00011400ff155b82 */ /* 0x000e620000000800 */
[----:B0-----:R-:W-:-:S05]  /*cb70*/  @P5 IMAD.HI.U32 R20, R180, R20, RZ ;  /* 0x00000014b4145227 */ /* 0x001fca00078e00ff */
[----:B-1----:R-:W-:Y:S01]  /*cb80*/  @P5 SHF.R.U32.HI R14, RZ, R21, R20 ;  /* 0x00000015ff0e5219 */ /* 0x002fe20000011614 */
[----:B------:R-:W-:-:S03]  /*cb90*/  IMAD.U32 R20, RZ, RZ, UR37 ;  /* 0x00000025ff147e24 */ /* 0x000fc6000f8e00ff */
[----:B------:R-:W-:Y:S02]  /*cba0*/  IADD3 R14, R14, R178, -R179 ;  /* 0x000000b20e0e7210 */ /* 0x000fe40007ffe8b3 */
[----:B------:R-:W-:-:S03]  /*cbb0*/  PRMT R13, R20, 0x654, R13 ;  /* 0x00000654140d7816 */ /* 0x000fc6000000000d */
[----:B------:R-:W-:Y:S01]  /*cbc0*/  IMAD.HI R14, R14, 0x2aaaaaab, RZ ;  /* 0x2aaaaaab0e0e7827 */ /* 0x000fe200078e02ff */
[----:B------:R0:W-:Y:S04]  /*cbd0*/  SYNCS.ARRIVE.TRANS64.RED.A1T0 RZ, [R13+URZ], RZ ;  /* 0x000000ff0dff79a7 */ /* 0x0001e8000810043f */
[----:B0-----:R-:W-:-:S04]  /*cbe0*/  SHF.R.U32.HI R13, RZ, 0x1f, R14 ;  /* 0x0000001fff0d7819 */ /* 0x001fc8000001160e */
[----:B------:R-:W-:Y:S01]  /*cbf0*/  LEA.HI.SX32 R14, R14, R13, 0x1c ;  /* 0x0000000d0e0e7211 */ /* 0x000fe200078fe2ff */
[----:B------:R-:W-:-:S03]  /*cc00*/  VIADD R13, R177, 0xfffffffe ;  /* 0xfffffffeb10d7836 */ /* 0x000fc60000000000 */
[----:B------:R-:W-:-:S04]  /*cc10*/  VIMNMX R21, RZ, R14, !PT ;  /* 0x0000000eff157248 */ /* 0x000fc80007fe0100 */
[----:B------:R-:W-:Y:S01]  /*cc20*/  ISETP.GE.AND P1, PT, R13, R21, PT ;  /* 0x000000150d00720c */ /* 0x000fe20003f26270 */
[----:B------:R0:W-:-:S12]  /*cc30*/  STL [R1+0xb0], R21 ;  /* 0x0000b01501007387 */ /* 0x0001d80000100800 */
[----:B0-----:R-:W-:Y:S05]  /*cc40*/  @!P1 BRA `(.L_x_6059) ;  /* 0x0000003800289947 */ /* 0x001fea0003800000 */
[----:B------:R-:W-:Y:S02]  /*cc50*/  IMAD.MOV.U32 R20, RZ, RZ, R176 ;  /* 0x000000ffff147224 */ /* 0x000fe400078e00b0 */
[----:B------:R-:W-:-:S07]  /*cc60*/  IMAD.MOV.U32 R21, RZ, RZ, R15 ;  /* 0x000000ffff157224 */ /* 0x000fce00078e000f */
.L_x_6070:
[----:B------:R-:W-:Y:S01]  /*cc70*/  VIADD R18, R18, 0x1 ;  /* 0x0000000112127836 */ /* 0x000fe20000000000 */
[----:B------:R-:W-:Y:S05]  /*cc80*/  YIELD ;  /* 0x0000000000007946 */ /* 0x000fea0003800000 */
[----:B------:R-:W-:-:S04]  /*cc90*/  ISETP.NE.AND P1, PT, R18, 0x2, PT ;  /* 0x000000021200780c */ /* 0x000fc80003f25270 */
[----:B------:R-:W-:Y:S02]  /*cca0*/  SEL R15, RZ, 0x1, P1 ;  /* 0x00000001ff0f7807 */ /* 0x000fe40000800000 */
[----:B------:R-:W-:Y:S02]  /*ccb0*/  SEL R18, R18, RZ, P1 ;  /* 0x000000ff12127207 */ /* 0x000fe40000800000 */
[----:B------:R-:W-:Y:S01]  /*ccc0*/  LOP3.LUT R202, R202, R15, RZ, 0x3c, !PT ;  /* 0x0000000fcaca7212 */ /* 0x000fe200078e3cff */
[----:B-----5:R-:W-:Y:S06]  /*ccd0*/  @!P0 BRA `(.L_x_6060) ;  /* 0x0000000000048947 */ /* 0x020fec0003800000 */
[----:B------:R-:W-:Y:S01]  /*cce0*/  BPT.TRAP 0x1 ;  /* 0x000000040000795c */ /* 0x000fe20000300000 */
.L_x_6060:
[----:B------:R-:W-:Y:S01]  /*ccf0*/  IMAD R14, R18, 0x8, R22 ;  /* 0x00000008120e7824 */ /* 0x000fe200078e0216 */
[----:B------:R-:W-:-:S04]  /*cd00*/  SHF.L.U32 R12, R202, 0x1f, RZ ;  /* 0x0000001fca0c7819 */ /* 0x000fc800000006ff */
[----:B------:R0:W1:Y:S01]  /*cd10*/  SYNCS.PHASECHK.TRANS64.TRYWAIT P1, [R14+URZ+0x32430], R12 ;  /* 0x0324300c0e0075a7 */ /* 0x000062000802017f */
[----:B------:R-:W-:Y:S05]  /*cd20*/  @!P0 BRA `(.L_x_6061) ;  /* 0x0000000000048947 */ /* 0x000fea0003800000 */
[----:B------:R-:W-:Y:S01]  /*cd30*/  BPT.TRAP 0x1 ;  /* 0x000000040000795c */ /* 0x000fe20000300000 */
.L_x_6061:
[----:B------:R-:W2:Y:S01]  /*cd40*/  LDL R15, [R1+0x94] ;  /* 0x00009400010f7983 */ /* 0x000ea20000100800 */
[----:B------:R-:W-:Y:S02]  /*cd50*/  IMAD.MOV.U32 R157, RZ, RZ, 0x40000040 ;  /* 0x40000040ff9d7424 */ /* 0x000fe400078e00ff */
[----:B--2---:R-:W-:Y:S01]  /*cd60*/  IMAD R156, R18, 0x300, R15 ;  /* 0x00000300129c7824 */ /* 0x004fe200078e020f */
[----:B-1----:R-:W-:Y:S06]  /*cd70*/  @P1 BRA `(.L_x_6062) ;  /* 0x0000000000081947 */ /* 0x002fec0003800000 */
[----:B------:R-:W1:Y:S02]  /*cd80*/  SYNCS.PHASECHK.TRANS64.TRYWAIT P1, [R14+URZ+0x32430], R12 ;  /* 0x0324300c0e0075a7 */ /* 0x000e64000802017f */
[----:B-1----:R-:W-:Y:S05]  /*cd90*/  @!P1 BRA `(.L_x_6063) ;  /* 0x0000012c00cc9947 */ /* 0x002fea0003800000 */
.L_x_6062:
[----:B------:R2:W-:Y:S04]  /*cda0*/  STL.64 [R1+0xe0], R2 ;  /* 0x0000e00201007387 */ /* 0x0005e80000100a00 */
[----:B------:R-:W3:Y:S01]  /*cdb0*/  LDL.64 R210, [R1+0x80] ;  /* 0x0000800001d27983 */ /* 0x000ee20000100a00 */
[----:B------:R-:W-:Y:S05]  /*cdc0*/  WARPSYNC.ALL ;  /* 0x0000000000007948 */ /* 0x000fea0003800000 */
[----:B------:R-:W4:Y:S04]  /*cdd0*/  LDL.64 R208, [R1+0x78] ;  /* 0x0000780001d07983 */ /* 0x000f280000100a00 */
[----:B--2---:R-:W2:Y:S01]  /*cde0*/  LDL.64 R2, [R1+0x88] ;  /* 0x0000880001027983 */ /* 0x004ea20000100a00 */
[C---:B------:R-:W-:Y:S01]  /*cdf0*/  R2UR UR6, R156.reuse ;  /* 0x000000009c0672ca */ /* 0x040fe200000e0000 */
[C---:B------:R-:W-:Y:S01]  /*ce00*/  VIADD R154, R156.reuse, 0x2 ;  /* 0x000000029c9a7836 */ /* 0x040fe20000000000 */
[----:B------:R-:W-:Y:S01]  /*ce10*/  R2UR UR7, R157 ;  /* 0x000000009d0772ca */ /* 0x000fe200000e0000 */
[----:B------:R-:W-:Y:S01]  /*ce20*/  VIADD R152, R156, 0x4 ;  /* 0x000000049c987836 */ /* 0x000fe20000000000 */
[----:B------:R-:W-:Y:S01]  /*ce30*/  R2UR UR4, R212 ;  /* 0x00000000d40472ca */ /* 0x000fe200000e0000 */
[----:B------:R-:W-:Y:S01]  /*ce40*/  VIADD R156, R156, 0x6 ;  /* 0x000000069c9c7836 */ /* 0x000fe20000000000 */
[----:B------:R-:W-:Y:S01]  /*ce50*/  R2UR UR5, R213 ;  /* 0x00000000d50572ca */ /* 0x000fe200000e0000 */
[----:B------:R-:W-:-:S02]  /*ce60*/  IMAD.MOV.U32 R155, RZ, RZ, 0x40000040 ;  /* 0x40000040ff9b7424 */ /* 0x000fc400078e00ff */
[----:B------:R-:W-:Y:S02]  /*ce70*/  IMAD.MOV.U32 R153, RZ, RZ, 0x40000040 ;  /* 0x40000040ff997424 */ /* 0x000fe400078e00ff */
[----:B------:R-:W-:Y:S01]  /*ce80*/  IMAD.MOV.U32 R157, RZ, RZ, 0x40000040 ;  /* 0x40000040ff9d7424 */ /* 0x000fe200078e00ff */
[----:B------:R-:W-:Y:S02]  /*ce90*/  R2UR UR10, R154 ;  /* 0x000000009a0a72ca */ /* 0x000fe400000e0000 */
[----:B------:R-:W-:Y:S02]  /*cea0*/  R2UR UR11, R155 ;  /* 0x000000009b0b72ca */ /* 0x000fe400000e0000 */
[----:B------:R-:W-:Y:S02]  /*ceb0*/  R2UR UR14, R152 ;  /* 0x00000000980e72ca */ /* 0x000fe400000e0000 */
[----:B------:R-:W-:Y:S02]  /*cec0*/  R2UR UR15, R153 ;  /* 0x00000000990f72ca */ /* 0x000fe400000e0000 */
[----:B------:R-:W-:-:S02]  /*ced0*/  R2UR UR18, R156 ;  /* 0x000000009c1272ca */ /* 0x000fc400000e0000 */
[----:B------:R-:W-:Y:S02]  /*cee0*/  R2UR UR19, R157 ;  /* 0x000000009d1372ca */ /* 0x000fe400000e0000 */
[----:B------:R-:W-:-:S06]  /*cef0*/  WARPGROUP.ARRIVE ;  /* 0x00000000000079c5 */ /* 0x000fcc0000000000 */
[----:B------:R-:W-:Y:S03]  /*cf00*/  HGMMA.64x96x16.F32.BF16 R152, gdesc[UR4], RZ, !UPT, gsb0 ;  /* 0x01600000049879f0 */ /* 0x000fe6000c0018ff */
[----:B------:R-:W-:Y:S02]  /*cf10*/  WARPGROUP.DEPBAR.LE gsb0, 0x0 ;  /* 0x00008000000079c5 */ /* 0x000fe40000010000 */
[----:B------:R-:W-:Y:S01]  /*cf20*/  WARPGROUP.ARRIVE ;  /* 0x00000000000079c5 */ /* 0x000fe20000000000 */
[----:B--2---:R-:W-:Y:S02]  /*cf30*/  R2UR UR8, R2 ;  /* 0x00000000020872ca */ /* 0x004fe400000e0000 */
[----:B------:R-:W-:Y:S02]  /*cf40*/  R2UR UR9, R3 ;  /* 0x00000000030972ca */ /* 0x000fe400000e0000 */
[----:B------:R2:W5:Y:S11]  /*cf50*/  LDL.LU.64 R2, [R1+0xe0] ;  /* 0x0000e00001027983 */ /* 0x0005760000300a00 */
[----:B------:R-:W-:Y:S01]  /*cf60*/  HGMMA.64x96x16.F32.BF16 R152, gdesc[UR8], R152, gsb0 ;  /* 0x01600000089879f0 */ /* 0x000fe20008001898 */
[----:B---3--:R-:W-:-:S02]  /*cf70*/  R2UR UR12, R210 ;  /* 0x00000000d20c72ca */ /* 0x008fc400000e0000 */
[----:B------:R-:W-:Y:S02]  /*cf80*/  R2UR UR13, R211 ;  /* 0x00000000d30d72ca */ /* 0x000fe400000e0000 */
[----:B----4-:R-:W-:Y:S02]  /*cf90*/  R2UR UR16, R208 ;  /* 0x00000000d01072ca */ /* 0x010fe400000e0000 */
        /* <DEDUP_REMOVED lines=8> */
[----:B--2---:R-:W-:Y:S05]  /*d020*/  @!P0 BRA `(.L_x_6064) ;  /* 0x0000000000048947 */ /* 0x004fea0003800000 */
[----:B------:R-:W-:Y:S01]  /*d030*/  BPT.TRAP 0x1 ;  /* 0x000000040000795c */ /* 0x000fe20000300000 */
.L_x_6064:
[----:B------:R2:W3:Y:S01]  /*d040*/  SYNCS.PHASECHK.TRANS64.TRYWAIT P1, [R14+URZ+0x32450], R12 ;  /* 0x0324500c0e0075a7 */ /* 0x0004e2000802017f */
[----:B------:R-:W-:Y:S05]  /*d050*/  @!P0 BRA `(.L_x_6065) ;  /* 0x0000000000048947 */ /* 0x000fea0003800000 */
[----:B------:R-:W-:Y:S01]  /*d060*/  BPT.TRAP 0x1 ;  /* 0x000000040000795c */ /* 0x000fe20000300000 */
.L_x_6065:
[----:B---3--:R-:W-:Y:S05]  /*d070*/  @P1 BRA `(.L_x_6066) ;  /* 0x0000000000081947 */ /* 0x008fea0003800000 */
[----:B------:R-:W3:Y:S02]  /*d080*/  SYNCS.PHASECHK.TRANS64.TRYWAIT P1, [R14+URZ+0x32450], R12 ;  /* 0x0324500c0e0075a7 */ /* 0x000ee4000802017f */
[----:B---3--:R-:W-:Y:S05]  /*d090*/  @!P1 BRA `(.L_x_6067) ;  /* 0x0000012c00209947 */ /* 0x008fea0003800000 */
.L_x_6066:
[----:B------:R4:W-:Y:S04]  /*d0a0*/  STL.64 [R1+0xf8], R20 ;  /* 0x0000f81401007387 */ /* 0x0009e80000100a00 */
[----:B----4-:R-:W4:Y:S04]  /*d0b0*/  LDL.64 R20, [R1+0x70] ;  /* 0x0000700001147983 */ /* 0x010f280000100a00 */
[----:B------:R0:W-:Y:S04]  /*d0c0*/  STL.64 [R1+0xf0], R16 ;  /* 0x0000f01001007387 */ /* 0x0001e80000100a00 */
[----:B0-----:R-:W4:Y:S01]  /*d0d0*/  LDL.64 R16, [R1+0x68] ;  /* 0x0000680001107983 */ /* 0x001f220000100a00 */
[----:B------:R-:W-:-:S02]  /*d0e0*/  IMAD.MOV.U32 R208, RZ, RZ, 0xc00 ;  /* 0x00000c00ffd07424 */ /* 0x000fc400078e00ff */
[----:B------:R-:W-:Y:S01]  /*d0f0*/  IMAD.MOV.U32 R209, RZ, RZ, 0x40000040 ;  /* 0x40000040ffd17424 */ /* 0x000fe200078e00ff */
[----:B------:R1:W-:Y:S01]  /*d100*/  STL [R1+0xe8], R14 ;  /* 0x0000e80e01007387 */ /* 0x0003e20000100800 */
[----:B------:R-:W-:-:S03]  /*d110*/  IMAD R208, R18, R208, UR38 ;  /* 0x0000002612d07e24 */ /* 0x000fc6000f8e02d0 */
[----:B-----5:R0:W-:Y:S01]  /*d120*/  STL.64 [R1+0xe0], R2 ;  /* 0x0000e00201007387 */ /* 0x0201e20000100a00 */
[----:B------:R-:W-:Y:S05]  /*d130*/  WARPSYNC.ALL ;  /* 0x0000000000007948 */ /* 0x000fea0003800000 */
[----:B------:R-:W-:Y:S01]  /*d140*/  R2UR UR6, R208 ;  /* 0x00000000d00672ca */ /* 0x000fe200000e0000 */
[----:B------:R-:W-:Y:S01]  /*d150*/  IMAD.MOV.U32 R211, RZ, RZ, 0x40000040 ;  /* 0x40000040ffd37424 */ /* 0x000fe200078e00ff */
[----:B------:R-:W-:Y:S01]  /*d160*/  R2UR UR7, R209 ;  /* 0x00000000d10772ca */ /* 0x000fe200000e0000 */
[----:B-123--:R-:W2:Y:S01]  /*d170*/  LDL.64 R14, [R1+0x10] ;  /* 0x00001000010e7983 */ /* 0x00eea20000100a00 */
[----:B------:R-:W-:-:S03]  /*d180*/  R2UR UR4, R4 ;  /* 0x00000000040472ca */ /* 0x000fc600000e0000 */
[----:B0-----:R-:W3:Y:S01]  /*d190*/  LDL.64 R2, [R1+0x60] ;  /* 0x0000600001027983 */ /* 0x001ee20000100a00 */
[----:B------:R-:W-:Y:S01]  /*d1a0*/  R2UR UR5, R5 ;  /* 0x00000000050572ca */ /* 0x000fe200000e0000 */
[----:B------:R-:W-:Y:S01]  /*d1b0*/  WARPGROUP.ARRIVE ;  /* 0x00000000000079c5 */ /* 0x000fe20000000000 */
[----:B------:R-:W-:-:S11]  /*d1c0*/  IADD3 R210, R208, 0x2, RZ ;  /* 0x00000002d0d27810 */ /* 0x000fd60007ffe0ff */
[----:B------:R-:W-:Y:S01]  /*d1d0*/  HGMMA.64x96x16.F32.BF16 R152, gdesc[UR4], R152, gsb0 ;  /* 0x01600000049879f0 */ /* 0x000fe20008001898 */
[----:B------:R-:W-:Y:S02]  /*d1e0*/  R2UR UR6, R210 ;  /* 0x00000000d20672ca */ /* 0x000fe400000e0000 */
[----:B------:R-:W-:Y:S01]  /*d1f0*/  R2UR UR7, R211 ;  /* 0x00000000d30772ca */ /* 0x000fe200000e0000 */
[----:B------:R-:W-:Y:S02]  /*d200*/  VIADD R210, R208, 0x4 ;  /* 0x00000004d0d27836 */ /* 0x000fe40000000000 */
[----:B------:R-:W-:Y:S01]  /*d210*/  IMAD.MOV.U32 R211, RZ, RZ, 0x40000040 ;  /* 0x40000040ffd37424 */ /* 0x000fe200078e00ff */
[----:B------:R-:W-:Y:S02]  /*d220*/  WARPGROUP.DEPBAR.LE gsb0, 0x0 ;  /* 0x00008000000079c5 */ /* 0x000fe40000010000 */
[----:B------:R-:W-:Y:S01]  /*d230*/  WARPGROUP.ARRIVE ;  /* 0x00000000000079c5 */ /* 0x000fe20000000000 */
[----:B----4-:R-:W-:-:S02]  /*d240*/  R2UR UR4, R20 ;  /* 0x00000000140472ca */ /* 0x010fc400000e0000 */
[----:B------:R-:W-:Y:S02]  /*d250*/  R2UR UR5, R21 ;  /* 0x00000000150572ca */ /* 0x000fe400000e0000 */
[----:B------:R-:W4:Y:S11]  /*d260*/  LDL.64 R20, [R1+0x58] ;  /* 0x0000580001147983 */ /* 0x000f360000100a00 */
[----:B------:R-:W-:Y:S01]  /*d270*/  HGMMA.64x96x16.F32.BF16 R152, gdesc[UR4], R152, gsb0 ;  /* 0x01600000049879f0 */ /* 0x000fe20008001898 */
[----:B------:R-:W-:-:S02]  /*d280*/  R2UR UR4, R16 ;  /* 0x00000000100472ca */ /* 0x000fc400000e0000 */
[----:B------:R-:W-:Y:S02]  /*d290*/  R2UR UR5, R17 ;  /* 0x00000000110572ca */ /* 0x000fe400000e0000 */
[----:B------:R-:W2:Y:S01]  /*d2a0*/  LDL.64 R16, [R1+0x50] ;  /* 0x0000500001107983 */ /* 0x000ea20000100a00 */
[----:B------:R-:W-:Y:S02]  /*d2b0*/  R2UR UR6, R210 ;  /* 0x00000000d20672ca */ /* 0x000fe400000e0000 */
[----:B------:R-:W-:Y:S01]  /*d2c0*/  R2UR UR7, R211 ;  /* 0x00000000d30772ca */ /* 0x000fe200000e0000 */
[----:B------:R-:W-:Y:S02]  /*d2d0*/  VIADD R210, R208, 0x6 ;  /* 0x00000006d0d27836 */ /* 0x000fe40000000000 */
[----:B------:R-:W-:Y:S01]  /*d2e0*/  IMAD.MOV.U32 R211, RZ, RZ, 0x40000040 ;  /* 0x40000040ffd37424 */ /* 0x000fe200078e00ff */
[----:B------:R-:W-:Y:S02]  /*d2f0*/  WARPGROUP.DEPBAR.LE gsb0, 0x0 ;  /* 0x00008000000079c5 */ /* 0x000fe40000010000 */
[----:B------:R-:W-:-:S07]  /*d300*/  WARPGROUP.ARRIVE ;  /* 0x00000000000079c5 */ /* 0x000fce0000000000 */
[----:B------:R-:W-:Y:S01]  /*d310*/  HGMMA.64x96x16.F32.BF16 R152, gdesc[UR4], R152, gsb0 ;  /* 0x01600000049879f0 */ /* 0x000fe20008001898 */
[----:B------:R-:W-:Y:S02]  /*d320*/  R2UR UR6, R210 ;  /* 0x00000000d20672ca */ /* 0x000fe400000e0000 */
[----:B------:R-:W-:Y:S02]  /*d330*/  R2UR UR7, R211 ;  /* 0x00000000d30772ca */ /* 0x000fe400000e0000 */
[----:B---3--:R-:W-:Y:S02]  /*d340*/  R2UR UR4, R2 ;  /* 0x00000000020472ca */ /* 0x008fe400000e0000 */
[----:B------:R-:W-:Y:S01]  /*d350*/  R2UR UR5, R3 ;  /* 0x00000000030572ca */ /* 0x000fe200000e0000 */
[----:B------:R-:W-:Y:S01]  /*d360*/  VIADD R210, R208, 0x300 ;  /* 0x00000300d0d27836 */ /* 0x000fe20000000000 */
[----:B------:R-:W3:Y:S01]  /*d370*/  LDL.64 R2, [R1+0x8] ;  /* 0x0000080001027983 */ /* 0x000ee20000100a00 */
[----:B------:R-:W-:Y:S01]  /*d380*/  IMAD.MOV.U32 R211, RZ, RZ, 0x40000040 ;  /* 0x40000040ffd37424 */ /* 0x000fe200078e00ff */
[----:B------:R-:W-:-:S02]  /*d390*/  WARPGROUP.DEPBAR.LE gsb0, 0x0 ;  /* 0x00008000000079c5 */ /* 0x000fc40000010000 */
[----:B------:R-:W-:-:S07]  /*d3a0*/  WARPGROUP.ARRIVE ;  /* 0x00000000000079c5 */ /* 0x000fce0000000000 */
[----:B------:R-:W-:Y:S01]  /*d3b0*/  HGMMA.64x96x16.F32.BF16 R152, gdesc[UR4], R152, gsb0 ;  /* 0x01600000049879f0 */ /* 0x000fe20008001898 */
[----:B------:R-:W-:Y:S02]  /*d3c0*/  R2UR UR6, R210 ;  /* 0x00000000d20672ca */ /* 0x000fe400000e0000 */
[----:B------:R-:W-:Y:S02]  /*d3d0*/  R2UR UR7, R211 ;  /* 0x00000000d30772ca */ /* 0x000fe400000e0000 */
[----:B----4-:R-:W-:Y:S02]  /*d3e0*/  R2UR UR4, R20 ;  /* 0x00000000140472ca */ /* 0x010fe400000e0000 */
[----:B------:R-:W-:Y:S01]  /*d3f0*/  R2UR UR5, R21 ;  /* 0x00000000150572ca */ /* 0x000fe200000e0000 */
[----:B------:R-:W-:Y:S02]  /*d400*/  WARPGROUP.DEPBAR.LE gsb0, 0x0 ;  /* 0x00008000000079c5 */ /* 0x000fe40000010000 */
[----:B------:R-:W-:Y:S01]  /*d410*/  WARPGROUP.ARRIVE ;  /* 0x00000000000079c5 */ /* 0x000fe20000000000 */
[----:B------:R-:W-:Y:S01]  /*d420*/  VIADD R210, R208, 0x302 ;  /* 0x00000302d0d27836 */ /* 0x000fe20000000000 */
[----:B------:R0:W5:Y:S08]  /*d430*/  LDL.LU.64 R20, [R1+0xf8] ;  /* 0x0000f80001147983 */ /* 0x0001700000300a00 */
[----:B------:R-:W-:Y:S01]  /*d440*/  HGMMA.64x96x16.F32.BF16 R152, gdesc[UR4], R152, gsb0 ;  /* 0x01600000049879f0 */ /* 0x000fe20008001898 */
[----:B------:R-:W-:Y:S01]  /*d450*/  IMAD.MOV.U32 R211, RZ, RZ, 0x40000040 ;  /* 0x40000040ffd37424 */ /* 0x000fe200078e00ff */
[----:B------:R-:W-:-:S02]  /*d460*/  R2UR UR6, R210 ;  /* 0x00000000d20672ca */ /* 0x000fc400000e0000 */
[----:B--2---:R-:W-:Y:S02]  /*d470*/  R2UR UR4, R16 ;  /* 0x00000000100472ca */ /* 0x004fe400000e0000 */
[----:B------:R-:W-:Y:S02]  /*d480*/  R2UR UR7, R211 ;  /* 0x00000000d30772ca */ /* 0x000fe400000e0000 */
[----:B------:R-:W-:Y:S01]  /*d490*/  R2UR UR5, R17 ;  /* 0x00000000110572ca */ /* 0x000fe200000e0000 */
[----:B------:R-:W-:Y:S01]  /*d4a0*/  VIADD R210, R208, 0x304 ;  /* 0x00000304d0d27836 */ /* 0x000fe20000000000 */
[----:B------:R0:W5:Y:S01]  /*d4b0*/  LDL.LU.64 R16, [R1+0xf0] ;  /* 0x0000f00001107983 */ /* 0x0001620000300a00 */
        /* <DEDUP_REMOVED lines=8> */
[----:B------:R-:W-:Y:S01]  /*d540*/  VIADD R210, R208, 0x306 ;  /* 0x00000306d0d27836 */ /* 0x000fe20000000000 */
[----:B------:R0:W5:Y:S01]  /*d550*/  LDL.LU R14, [R1+0xe8] ;  /* 0x0000e800010e7983 */ /* 0x0001620000300800 */
        /* <DEDUP_REMOVED lines=18> */
[----:B------:R-:W-:Y:S01]  /*d680*/  VIADD R210, R208, 0x602 ;  /* 0x00000602d0d27836 */ /* 0x000fe20000000000 */
[----:B------:R-:W-:Y:S01]  /*d690*/  MOV R211, 0x40000040 ;  /* 0x4000004000d37802 */ /* 0x000fe20000000f00 */
[----:B------:R-:W-:-:S02]  /*d6a0*/  WARPGROUP.DEPBAR.LE gsb0, 0x0 ;  /* 0x00008000000079c5 */ /* 0x000fc40000010000 */
[----:B------:R-:W-:-:S08]  /*d6b0*/  WARPGROUP.ARRIVE ;  /* 0x00000000000079c5 */ /* 0x000fd00000000000 */
        /* <DEDUP_REMOVED lines=60> */
[----:B------:R-:W-:Y:S02]  /*da80*/  WARPGROUP.DEPBAR.LE gsb0, 0x0 ;  /* 0x00008000000079c5 */ /* 0x000fe40000010000 */
[----:B------:R-:W-:-:S09]  /*da90*/  WARPGROUP.ARRIVE ;  /* 0x00000000000079c5 */ /* 0x000fd20000000000 */
[----:B------:R-:W-:Y:S01]  /*daa0*/  HGMMA.64x96x16.F32.BF16 R152, gdesc[UR4], R152, gsb0 ;  /* 0x01600000049879f0 */ /* 0x000fe20008001898 */
[----:B-1----:R-:W-:-:S04]  /*dab0*/  SHF.R.U32.HI R12, RZ, 0x7, R12 ;  /* 0x00000007ff0c7819 */ /* 0x002fc8000001160c */
[----:B------:R-:W-:Y:S01]  /*dac0*/  IADD3 R12, -R12, 0xb, RZ ;  /* 0x0000000b0c0c7810 */ /* 0x000fe20007ffe1ff */
[----:B------:R-:W-:-:S04]  /*dad0*/  WARPGROUP.DEPBAR.LE gsb0, 0x0 ;  /* 0x00008000000079c5 */ /* 0x000fc80000010000 */
[----:B------:R0:W-:Y:S06]  /*dae0*/  BAR.ARV R12, 0x100 ;  /* 0x0004000c0000751d */ /* 0x0001ec0000002000 */
[----:B------:R-:W-:Y:S05]  /*daf0*/  @!P0 BRA `(.L_x_6068) ;  /* 0x0000000000048947 */ /* 0x000fea0003800000 */
[----:B------:R-:W-:Y:S01]  /*db00*/  BPT.TRAP 0x1 ;  /* 0x000000040000795c */ /* 0x000fe20000300000 */
.L_x_6068:
[----:B------:R-:W2:Y:S01]  /*db10*/  LDL R210, [R1+0x98] ;  /* 0x0000980001d27983 */ /* 0x000ea20000100800 */
[----:B------:R-:W1:Y:S03]  /*db20*/  LDC R15, c[0x0][0x448] ;  /* 0x00011200ff0f7b82 */ /* 0x000e660000000800 */
[----:B------:R-:W2:Y:S01]  /*db30*/  LDL R209, [R1+0xb8] ;  /* 0x0000b80001d17983 */ /* 0x000ea20000100800 */
[----:B------:R-:W-:Y:S01]  /*db40*/  FMUL.FTZ R155, R155, UR43 ;  /* 0x0000002b9b9b7c20 */ /* 0x000fe20008410000 */
[----:B------:R-:W-:Y:S01]  /*db50*/  FMUL.FTZ R154, R154, UR43 ;  /* 0x0000002b9a9a7c20 */ /* 0x000fe20008410000 */
[----:B------:R-:W-:Y:S01]  /*db60*/  FMUL.FTZ R159, R159, UR43 ;  /* 0x0000002b9f9f7c20 */ /* 0x000fe20008410000 */
[----:B------:R3:W-:Y:S01]  /*db70*/  STL [R1+0xe0], R4 ;  /* 0x0000e00401007387 */ /* 0x0007e20000100800 */
[----:B------:R-:W-:Y:S01]  /*db80*/  FMUL.FTZ R162, R162, UR43 ;  /* 0x0000002ba2a27c20 */ /* 0x000fe20008410000 */
[----:B------:R-:W-:Y:S01]  /*db90*/  FMUL.FTZ R175, R175, UR43 ;  /* 0x0000002bafaf7c20 */ /* 0x000fe20008410000 */
[----:B------:R-:W-:Y:S01]  /*dba0*/  FMUL.FTZ R167, R167, UR43 ;  /* 0x0000002ba7a77c20 */ /* 0x000fe20008410000 */
[----:B-----5:R4:W-:Y:S01]  /*dbb0*/  STL [R1+0xd8], R2 ;  /* 0x0000d80201007387 */ /* 0x0209e20000100800 */
[----:B------:R-:W-:Y:S01]  /*dbc0*/  FMUL.FTZ R229, R152, UR43 ;  /* 0x0000002b98e57c20 */ /* 0x000fe20008410000 */
[----:B------:R-:W-:Y:S01]  /*dbd0*/  FMUL.FTZ R174, R174, UR43 ;  /* 0x0000002baeae7c20 */ /* 0x000fe20008410000 */
[----:B------:R-:W-:Y:S01]  /*dbe0*/  FMUL.FTZ R152, R160, UR43 ;  /* 0x0000002ba0987c20 */ /* 0x000fe20008410000 */
[----:B------:R-:W-:Y:S01]  /*dbf0*/  FMUL.FTZ R158, R158, UR43 ;  /* 0x0000002b9e9e7c20 */ /* 0x000fe20008410000 */
[----:B------:R-:W-:Y:S01]  /*dc00*/  FMUL.FTZ R166, R166, UR43 ;  /* 0x0000002ba6a67c20 */ /* 0x000fe20008410000 */
[----:B---3--:R3:W-:Y:S01]  /*dc10*/  MUFU.TANH R4, R162 ;  /* 0x000000a200047308 */ /* 0x0087e20000002400 */
[----:B------:R-:W-:Y:S01]  /*dc20*/  FMUL.FTZ R178, R178, UR43 ;  /* 0x0000002bb2b27c20 */ /* 0x000fe20008410000 */
[----:B------:R-:W-:Y:S01]  /*dc30*/  FMUL.FTZ R163, R163, UR43 ;  /* 0x0000002ba3a37c20 */ /* 0x000fe20008410000 */
[----:B------:R-:W-:Y:S01]  /*dc40*/  FMUL.FTZ R171, R171, UR43 ;  /* 0x0000002babab7c20 */ /* 0x000fe20008410000 */
[----:B------:R-:W-:Y:S01]  /*dc50*/  FMUL.FTZ R182, R182, UR43 ;  /* 0x0000002bb6b67c20 */ /* 0x000fe20008410000 */
[----:B------:R-:W-:Y:S01]  /*dc60*/  FMUL.FTZ R170, R170, UR43 ;  /* 0x0000002baaaa7c20 */ /* 0x000fe20008410000 */
[----:B------:R-:W-:Y:S01]  /*dc70*/  FMUL.FTZ R165, R165, UR43 ;  /* 0x0000002ba5a57c20 */ /* 0x000fe20008410000 */
[----:B-1----:R-:W-:Y:S01]  /*dc80*/  ISETP.NE.AND P1, PT, R15, 0x1, PT ;  /* 0x000000010f00780c */ /* 0x002fe20003f25270 */
[----:B----4-:R1:W4:Y:S01]  /*dc90*/  MUFU.TANH R2, R154 ;  /* 0x0000009a00027308 */ /* 0x0103220000002400 */
[----:B---3--:R-:W-:Y:S01]  /*dca0*/  FMUL.FTZ R162, R164, UR43 ;  /* 0x0000002ba4a27c20 */ /* 0x008fe20008410000 */
[----:B------:R-:W-:-:S06]  /*dcb0*/  FMUL.FTZ R179, R179, UR43 ;  /* 0x0000002bb3b37c20 */ /* 0x000fcc0008410000 */
[----:B------:R-:W-:Y:S01]  /*dcc0*/  MUFU.TANH R160, R175 ;  /* 0x000000af00a07308 */ /* 0x000fe20000002400 */
[----:B-1----:R-:W-:-:S03]  /*dcd0*/  FMUL.FTZ R154, R157, UR43 ;  /* 0x0000002b9d9a7c20 */ /* 0x002fc60008410000 */
[----:B------:R-:W1:Y:S04]  /*dce0*/  @P1 LDC R208, c[0x0][0x44c] ;  /* 0x00011300ffd01b82 */ /* 0x000e680000000800 */
[----:B------:R-:W-:Y:S01]  /*dcf0*/  MUFU.TANH R211, R163 ;  /* 0x000000a300d37308 */ /* 0x000fe20000002400 */
[----:B----4-:R-:W-:-:S03]  /*dd00*/  IMAD.MOV.U32 R157, RZ, RZ, R2 ;  /* 0x000000ffff9d7224 */ /* 0x010fc600078e0002 */
[----:B------:R-:W3:Y:S04]  /*dd10*/  @P1 LDC R15, c[0x0][0x450] ;  /* 0x00011400ff0f1b82 */ /* 0x000ee80000000800 */
[----:B------:R4:W-:Y:S08]  /*dd20*/  MUFU.TANH R2, R166 ;  /* 0x000000a600027308 */ /* 0x0009f00000002400 */
[----:B------:R0:W-:Y:S01]  /*dd30*/  MUFU.TANH R163, R171 ;  /* 0x000000ab00a37308 */ /* 0x0001e20000002400 */
[----:B----4-:R-:W-:-:S02]  /*dd40*/  IMAD.MOV.U32 R166, RZ, RZ, R157 ;  /* 0x000000ffffa67224 */ /* 0x010fc400078e009d */
[----:B------:R-:W-:Y:S01]  /*dd50*/  FMUL.FTZ R157, R169, UR43 ;  /* 0x0000002ba99d7c20 */ /* 0x000fe20008410000 */
[----:B--2---:R-:W-:Y:S02]  /*dd60*/  IMAD.IADD R209, R209, 0x1, R210 ;  /* 0x00000001d1d17824 */ /* 0x004fe400078e02d2 */
[----:B0-----:R-:W-:Y:S02]  /*dd70*/  FMUL.FTZ R171, R177, UR43 ;  /* 0x0000002bb1ab7c20 */ /* 0x001fe40008410000 */
[----:B------:R0:W2:Y:S01]  /*dd80*/  MUFU.TANH R210, R155 ;  /* 0x0000009b00d27308 */ /* 0x0000a20000002400 */
[----:B-1----:R-:W-:-:S05]  /*dd90*/  @P1 IMAD.HI.U32 R208, R209, R208, RZ ;  /* 0x000000d0d1d01227 */ /* 0x002fca00078e00ff */
[----:B---3--:R-:W-:Y:S01]  /*dda0*/  @P1 SHF.R.U32.HI R209, RZ, R15, R208 ;  /* 0x0000000fffd11219 */ /* 0x008fe200000116d0 */
[----:B------:R-:W-:Y:S01]  /*ddb0*/  FMUL.FTZ R208, R153, UR43 ;  /* 0x0000002b99d07c20 */ /* 0x000fe20008410000 */
[----:B------:R-:W-:Y:S01]  /*ddc0*/  FMUL.FTZ R153, R156, UR43 ;  /* 0x0000002b9c997c20 */ /* 0x000fe20008410000 */
[----:B0-----:R-:W-:Y:S01]  /*ddd0*/  FMUL.FTZ R155, R161, UR43 ;  /* 0x0000002ba19b7c20 */ /* 0x001fe20008410000 */
[----:B------:R0:W1:Y:S01]  /*dde0*/  MUFU.TANH R156, R159 ;  /* 0x0000009f009c7308 */ /* 0x0000620000002400 */
[----:B--2---:R-:W-:-:S07]  /*ddf0*/  IMAD.MOV.U32 R164, RZ, RZ, R210 ;  /* 0x000000ffffa47224 */ /* 0x004fce00078e00d2 */
[----:B------:R1:W-:Y:S01]  /*de00*/  MUFU.TANH R210, R167 ;  /* 0x000000a700d27308 */ /* 0x0003e20000002400 */
[----:B0-----:R-:W-:Y:S01]  /*de10*/  FMUL.FTZ R159, R172, UR43 ;  /* 0x0000002bac9f7c20 */ /* 0x001fe20008410000 */
[----:B------:R-:W-:Y:S01]  /*de20*/  FMUL.FTZ R172, R180, UR43 ;  /* 0x0000002bb4ac7c20 */ /* 0x000fe20008410000 */
[----:B------:R-:W-:-:S05]  /*de30*/  IMAD.MOV.U32 R180, RZ, RZ, R2 ;  /* 0x000000ffffb47224 */ /* 0x000fca00078e0002 */
[----:B------:R-:W0:Y:S01]  /*de40*/  MUFU.TANH R161, R174 ;  /* 0x000000ae00a17308 */ /* 0x000e220000002400 */
[----:B-1----:R-:W-:Y:S01]  /*de50*/  MOV R167, R156 ;  /* 0x0000009c00a77202 */ /* 0x002fe20000000f00 */
[----:B------:R-:W-:-:S04]  /*de60*/  FMUL.FTZ R156, R168, UR43 ;  /* 0x0000002ba89c7c20 */ /* 0x000fc80008410000 */
[----:B------:R-:W-:Y:S02]  /*de70*/  IMAD.MOV.U32 R169, RZ, RZ, R167 ;  /* 0x000000ffffa97224 */ /* 0x000fe400078e00a7 */
[----:B------:R1:W2:Y:S08]  /*de80*/  MUFU.TANH R15, R158 ;  /* 0x0000009e000f7308 */ /* 0x0002b00000002400 */
[----:B------:R3:W4:Y:S01]  /*de90*/  MUFU.TANH R167, R178 ;  /* 0x000000b200a77308 */ /* 0x0007220000002400 */
[----:B-1----:R-:W-:Y:S01]  /*dea0*/  FMUL.FTZ R158, R173, UR43 ;  /* 0x0000002bad9e7c20 */ /* 0x002fe20008410000 */
[----:B------:R-:W-:Y:S01]  /*deb0*/  FMUL.FTZ R173, R181, UR43 ;  /* 0x0000002bb5ad7c20 */ /* 0x000fe20008410000 */
[----:B------:R-:W-:Y:S01]  /*dec0*/  FMUL.FTZ R181, R183, UR43 ;  /* 0x0000002bb7b57c20 */ /* 0x000fe20008410000 */
[----:B------:R-:W-:-:S02]  /*ded0*/  IMAD.MOV.U32 R183, RZ, RZ, R160 ;  /* 0x000000ffffb77224 */ /* 0x000fc400078e00a0 */
[----:B------:R-:W-:Y:S01]  /*dee0*/  FMUL.FTZ R160, R184, UR43 ;  /* 0x0000002bb8a07c20 */ /* 0x000fe20008410000 */
[----:B0-----:R-:W-:Y:S02]  /*def0*/  IMAD.MOV.U32 R184, RZ, RZ, R161 ;  /* 0x000000ffffb87224 */ /* 0x001fe400078e00a1 */
[----:B------:R-:W-:Y:S01]  /*df00*/  FMUL.FTZ R161, R185, UR43 ;  /* 0x0000002bb9a17c20 */ /* 0x000fe20008410000 */
[----:B------:R-:W-:Y:S01]  /*df10*/  IMAD.MOV.U32 R185, RZ, RZ, R210 ;  /* 0x000000ffffb97224 */ /* 0x000fe200078e00d2 */
[----:B------:R4:W-:Y:S01]  /*df20*/  MUFU.TANH R2, R182 ;  /* 0x000000b600027308 */ /* 0x0009e20000002400 */
[----:B--2---:R-:W-:Y:S01]  /*df30*/  IMAD.MOV.U32 R168, RZ, RZ, R15 ;  /* 0x000000ffffa87224 */ /* 0x004fe200078e000f */
[----:B------:R-:W2:Y:S01]  /*df40*/  LDL R210, [R1+0xbc] ;  /* 0x0000bc0001d27983 */ /* 0x000ea20000100800 */
[----:B------:R-:W-:Y:S01]  /*df50*/  FMUL.FTZ R175, R187, UR43 ;  /* 0x0000002bbbaf7c20 */ /* 0x000fe20008410000 */
[----:B---3--:R-:W-:Y:S02]  /*df60*/  IMAD.MOV.U32 R178, RZ, RZ, R4 ;  /* 0x000000ffffb27224 */ /* 0x008fe400078e0004 */
[----:B------:R-:W-:-:S02]  /*df70*/  IMAD.MOV.U32 R177, RZ, RZ, R168 ;  /* 0x000000ffffb17224 */ /* 0x000fc400078e00a8 */
[----:B------:R-:W-:Y:S01]  /*df80*/  FMUL.FTZ R168, R188, UR43 ;  /* 0x0000002bbca87c20 */ /* 0x000fe20008410000 */
[----:B------:R0:W1:Y:S01]  /*df90*/  MUFU.TANH R15, R170 ;  /* 0x000000aa000f7308 */ /* 0x0000620000002400 */
[----:B----4-:R-:W-:Y:S02]  /*dfa0*/  IMAD.MOV.U32 R182, RZ, RZ, R167 ;  /* 0x000000ffffb67224 */ /* 0x010fe400078e00a7 */
[----:B------:R-:W-:Y:S01]  /*dfb0*/  FMUL.FTZ R167, R189, UR43 ;  /* 0x0000002bbda77c20 */ /* 0x000fe20008410000 */
[----:B------:R-:W3:Y:S04]  /*dfc0*/  LDL R188, [R1+0x90] ;  /* 0x0000900001bc7983 */ /* 0x000ee80000100800 */
[----:B------:R-:W3:Y:S01]  /*dfd0*/  LDL R189, [R1+0xac] ;  /* 0x0000ac0001bd7983 */ /* 0x000ee20000100800 */
[----:B------:R-:W4:Y:S01]  /*dfe0*/  MUFU.TANH R229, R229 ;  /* 0x000000e500e57308 */ /* 0x000f220000002400 */
[----:B0-----:R-:W-:Y:S01]  /*dff0*/  FMUL.FTZ R170, R176, UR43 ;  /* 0x0000002bb0aa7c20 */ /* 0x001fe20008410000 */
[----:B------:R-:W-:Y:S01]  /*e000*/  FMUL.FTZ R176, R186, UR43 ;  /* 0x0000002bbab07c20 */ /* 0x000fe20008410000 */
[----:B------:R-:W0:Y:S01]  /*e010*/  SHFL.IDX PT, R174, R209, RZ, 0x1c1f ;  /* 0x001c1fffd1ae7589 */ /* 0x000e2200000e0000 */
[----:B------:R-:W-:-:S02]  /*e020*/  IMAD.MOV.U32 R186, RZ, RZ, R163 ;  /* 0x000000ffffba7224 */ /* 0x000fc400078e00a3 */
[----:B------:R-:W-:Y:S02]  /*e030*/  IMAD.MOV.U32 R163, RZ, RZ, -0x60 ;  /* 0xffffffa0ffa37424 */ /* 0x000fe400078e00ff */
[----:B------:R-:W4:Y:S01]  /*e040*/  MUFU.TANH R208, R208 ;  /* 0x000000d000d07308 */ /* 0x000f220000002400 */
[----:B-1----:R-:W-:Y:S02]  /*e050*/  IMAD.MOV.U32 R187, RZ, RZ, R15 ;  /* 0x000000ffffbb7224 */ /* 0x002fe400078e000f */
[----:B------:R1:W4:Y:S01]  /*e060*/  SHFL.IDX PT, R15, R209, 0x1, 0x1c1f ;  /* 0x003c1f00d10f7f89 */ /* 0x00032200000e0000 */
[----:B------:R-:W-:-:S04]  /*e070*/  IMAD R163, R13, R163, 0x1 ;  /* 0x000000010da37424 */ /* 0x000fc800078e02a3 */
[----:B------:R-:W4:Y:S08]  /*e080*/  MUFU.TANH R153, R153 ;  /* 0x0000009900997308 */ /* 0x000f300000002400 */
[----:B------:R-:W4:Y:S08]  /*e090*/  MUFU.TANH R154, R154 ;  /* 0x0000009a009a7308 */ /* 0x000f300000002400 */
[----:B------:R-:W4:Y:S08]  /*e0a0*/  MUFU.TANH R152, R152 ;  /* 0x0000009800987308 */ /* 0x000f300000002400 */
[----:B------:R-:W4:Y:S08]  /*e0b0*/  MUFU.TANH R155, R155 ;  /* 0x0000009b009b7308 */ /* 0x000f300000002400 */
[----:B------:R-:W4:Y:S08]  /*e0c0*/  MUFU.TANH R162, R162 ;  /* 0x000000a200a27308 */ /* 0x000f300000002400 */
[----:B------:R-:W4:Y:S08]  /*e0d0*/  MUFU.TANH R165, R165 ;  /* 0x000000a500a57308 */ /* 0x000f300000002400 */
[----:B------:R-:W4:Y:S08]  /*e0e0*/  MUFU.TANH R156, R156 ;  /* 0x0000009c009c7308 */ /* 0x000f300000002400 */
[----:B------:R-:W4:Y:S08]  /*e0f0*/  MUFU.TANH R157, R157 ;  /* 0x0000009d009d7308 */ /* 0x000f300000002400 */
[----:B------:R-:W4:Y:S01]  /*e100*/  MUFU.TANH R159, R159 ;  /* 0x0000009f009f7308 */ /* 0x000f220000002400 */
[----:B------:R-:W-:-:S07]  /*e110*/  FMUL.FTZ R228, R192, UR43 ;  /* 0x0000002bc0e47c20 */ /* 0x000fce0008410000 */
[----:B------:R-:W4:Y:S08]  /*e120*/  MUFU.TANH R158, R158 ;  /* 0x0000009e009e7308 */ /* 0x000f300000002400 */
[----:B------:R-:W4:Y:S08]  /*e130*/  MUFU.TANH R170, R170 ;  /* 0x000000aa00aa7308 */ /* 0x000f300000002400 */
[----:B------:R-:W4:Y:S08]  /*e140*/  MUFU.TANH R171, R171 ;  /* 0x000000ab00ab7308 */ /* 0x000f300000002400 */
[----:B------:R-:W4:Y:S08]  /*e150*/  MUFU.TANH R172, R172 ;  /* 0x000000ac00ac7308 */ /* 0x000f300000002400 */
[----:B------:R0:W-:Y:S01]  /*e160*/  MUFU.TANH R4, R179 ;  /* 0x000000b300047308 */ /* 0x0001e20000002400 */
[----:B-1----:R-:W-:-:S07]  /*e170*/  MOV R209, R178 ;  /* 0x000000b200d17202 */ /* 0x002fce0000000f00 */
[----:B------:R-:W1:Y:S01]  /*e180*/  MUFU.TANH R173, R173 ;  /* 0x000000ad00ad7308 */ /* 0x000e620000002400 */
[----:B0-----:R-:W-:Y:S02]  /*e190*/  IMAD.MOV.U32 R179, RZ, RZ, R211 ;  /* 0x000000ffffb37224 */ /* 0x001fe400078e00d3 */
[----:B------:R-:W-:-:S05]  /*e1a0*/  FMUL.FTZ R211, R193, UR43 ;  /* 0x0000002bc1d37c20 */ /* 0x000fca0008410000 */
[----:B------:R-:W0:Y:S01]  /*e1b0*/  MUFU.TANH R160, R160 ;  /* 0x000000a000a07308 */ /* 0x000e220000002400 */
[----:B------:R-:W-:-:S07]  /*e1c0*/  IMAD.MOV.U32 R193, RZ, RZ, R179 ;  /* 0x000000ffffc17224 */ /* 0x000fce00078e00b3 */
[----:B------:R-:W0:Y:S08]  /*e1d0*/  MUFU.TANH R161, R161 ;  /* 0x000000a100a17308 */ /* 0x000e300000002400 */
[----:B------:R-:W0:Y:S08]  /*e1e0*/  MUFU.TANH R168, R168 ;  /* 0x000000a800a87308 */ /* 0x000e300000002400 */
[----:B------:R-:W0:Y:S08]  /*e1f0*/  MUFU.TANH R167, R167 ;  /* 0x000000a700a77308 */ /* 0x000e300000002400 */
[----:B------:R-:W0:Y:S08]  /*e200*/  MUFU.TANH R228, R228 ;  /* 0x000000e400e47308 */ /* 0x000e300000002400 */
[----:B------:R-:W0:Y:S08]  /*e210*/  MUFU.TANH R211, R211 ;  /* 0x000000d300d37308 */ /* 0x000e300000002400 */
[----:B------:R-:W-:Y:S08]  /*e220*/  MUFU.TANH R181, R181 ;  /* 0x000000b500b57308 */ /* 0x000ff00000002400 */
[----:B------:R-:W-:Y:S08]  /*e230*/  MUFU.TANH R176, R176 ;  /* 0x000000b000b07308 */ /* 0x000ff00000002400 */
[----:B------:R-:W-:Y:S01]  /*e240*/  MUFU.TANH R175, R175 ;  /* 0x000000af00af7308 */ /* 0x000fe20000002400 */
[----:B--2---:R-:W-:-:S02]  /*e250*/  IMAD R163, R210, -0x2, R163 ;  /* 0xfffffffed2a37824 */ /* 0x004fc400078e02a3 */
[----:B------:R-:W-:Y:S01]  /*e260*/  FMUL.FTZ R210, R196, UR43 ;  /* 0x0000002bc4d27c20 */ /* 0x000fe20008410000 */
[----:B------:R-:W-:Y:S02]  /*e270*/  IMAD.MOV.U32 R196, RZ, RZ, R169 ;  /* 0x000000ffffc47224 */ /* 0x000fe400078e00a9 */
[----:B------:R-:W-:Y:S01]  /*e280*/  FMUL.FTZ R169, R197, UR43 ;  /* 0x0000002bc5a97c20 */ /* 0x000fe20008410000 */
[----:B---3--:R-:W-:-:S05]  /*e290*/  IADD3 R163, -R188, R163, R189 ;  /* 0x000000a3bca37210 */ /* 0x008fca0007ffe1bd */
[----:B------:R-:W-:Y:S02]  /*e2a0*/  IMAD.IADD R174, R163, 0x1, R174 ;  /* 0x00000001a3ae7824 */ /* 0x000fe400078e02ae */
[----:B------:R-:W-:Y:S02]  /*e2b0*/  IMAD.MOV.U32 R197, RZ, RZ, R177 ;  /* 0x000000ffffc57224 */ /* 0x000fe400078e00b1 */
[----:B------:R-:W-:Y:S01]  /*e2c0*/  FMUL.FTZ R177, R190, UR43 ;  /* 0x0000002bbeb17c20 */ /* 0x000fe20008410000 */
[C---:B------:R-:W-:Y:S02]  /*e2d0*/  ISETP.GT.AND P2, PT, R174.reuse, RZ, PT ;  /* 0x000000ffae00720c */ /* 0x040fe40003f44270 */
[C---:B------:R-:W-:Y:S02]  /*e2e0*/  ISETP.GT.AND P3, PT, R174.reuse, 0x1, PT ;  /* 0x00000001ae00780c */ /* 0x040fe40003f64270 */
[C---:B------:R-:W-:Y:S01]  /*e2f0*/  ISETP.GT.AND P4, PT, R174.reuse, 0x8, PT ;  /* 0x00000008ae00780c */ /* 0x040fe20003f84270 */
[----:B------:R-:W-:Y:S01]  /*e300*/  IMAD.MOV.U32 R190, RZ, RZ, R164 ;  /* 0x000000ffffbe7224 */ /* 0x000fe200078e00a4 */
[----:B----4-:R-:W-:Y:S01]  /*e310*/  FSEL R164, R229, -INF , P2 ;  /* 0xff800000e5a47808 */ /* 0x010fe20001000000 */
[----:B------:R-:W-:Y:S01]  /*e320*/  IMAD.IADD R15, R163, 0x1, R15 ;  /* 0x00000001a30f7824 */ /* 0x000fe200078e020f */
[----:B------:R-:W-:-:S02]  /*e330*/  ISETP.GT.AND P1, PT, R174, 0x9, PT ;  /* 0x00000009ae00780c */ /* 0x000fc40003f24270 */
[----:B------:R-:W-:Y:S02]  /*e340*/  ISETP.GT.AND P2, PT, R174, 0x10, PT ;  /* 0x00000010ae00780c */ /* 0x000fe40003f44270 */
[----:B------:R-:W-:Y:S02]  /*e350*/  FSEL R163, R208, -INF , P3 ;  /* 0xff800000d0a37808 */ /* 0x000fe40001800000 */
[----:B------:R-:W-:Y:S02]  /*e360*/  FSEL R153, R153, -INF , P4 ;  /* 0xff80000099997808 */ /* 0x000fe40002000000 */
[C---:B------:R-:W-:Y:S02]  /*e370*/  ISETP.GT.AND P3, PT, R174.reuse, 0x11, PT ;  /* 0x00000011ae00780c */ /* 0x040fe40003f64270 */
[----:B------:R-:W-:Y:S01]  /*e380*/  ISETP.GT.AND P4, PT, R174, 0x18, PT ;  /* 0x00000018ae00780c */ /* 0x000fe20003f84270 */
[----:B------:R-:W-:Y:S01]  /*e390*/  IMAD.MOV.U32 R208, RZ, RZ, R166 ;  /* 0x000000ffffd07224 */ /* 0x000fe200078e00a6 */
[----:B------:R-:W-:-:S02]  /*e3a0*/  FSEL R154, R154, -INF , P1 ;  /* 0xff8000009a9a7808 */ /* 0x000fc40000800000 */
[----:B------:R-:W-:Y:S02]  /*e3b0*/  FSEL R192, R152, -INF , P2 ;  /* 0xff80000098c07808 */ /* 0x000fe40001000000 */
[C---:B------:R-:W-:Y:S02]  /*e3c0*/  ISETP.GT.AND P1, PT, R174.reuse, 0x19, PT ;  /* 0x00000019ae00780c */ /* 0x040fe40003f24270 */
[----:B------:R-:W-:Y:S02]  /*e3d0*/  ISETP.GT.AND P2, PT, R174, 0x20, PT ;  /* 0x00000020ae00780c */ /* 0x000fe40003f44270 */
[----:B------:R-:W-:Y:S02]  /*e3e0*/  FSEL R166, R155, -INF , P3 ;  /* 0xff8000009ba67808 */ /* 0x000fe40001800000 */
[----:B------:R-:W-:Y:S02]  /*e3f0*/  FSEL R162, R162, -INF , P4 ;  /* 0xff800000a2a27808 */ /* 0x000fe40002000000 */
[----:B------:R-:W-:-:S02]  /*e400*/  ISETP.GT.AND P3, PT, R174, 0x21, PT ;  /* 0x00000021ae00780c */ /* 0x000fc40003f64270 */
[----:B------:R-:W-:Y:S01]  /*e410*/  ISETP.GT.AND P4, PT, R174, 0x28, PT ;  /* 0x00000028ae00780c */ /* 0x000fe20003f84270 */
[----:B------:R-:W2:Y:S01]  /*e420*/  MUFU.TANH R210, R210 ;  /* 0x000000d200d27308 */ /* 0x000ea20000002400 */
[----:B------:R-:W-:Y:S01]  /*e430*/  IMAD.MOV.U32 R189, RZ, RZ, R180 ;  /* 0x000000ffffbd7224 */ /* 0x000fe200078e00b4 */
[----:B------:R-:W-:Y:S02]  /*e440*/  FSEL R165, R165, -INF , P1 ;  /* 0xff800000a5a57808 */ /* 0x000fe40000800000 */
[----:B------:R-:W-:Y:S02]  /*e450*/  FSEL R178, R156, -INF , P2 ;  /* 0xff8000009cb27808 */ /* 0x000fe40001000000 */
[C---:B------:R-:W-:Y:S02]  /*e460*/  ISETP.GT.AND P1, PT, R174.reuse, 0x29, PT ;  /* 0x00000029ae00780c */ /* 0x040fe40003f24270 */
[----:B------:R-:W-:Y:S02]  /*e470*/  ISETP.GT.AND P2, PT, R174, 0x30, PT ;  /* 0x00000030ae00780c */ /* 0x000fe40003f44270 */
[----:B------:R-:W-:-:S02]  /*e480*/  FSEL R179, R157, -INF , P3 ;  /* 0xff8000009db37808 */ /* 0x000fc40001800000 */
[----:B------:R-:W-:Y:S01]  /*e490*/  FSEL R180, R159, -INF , P4 ;  /* 0xff8000009fb47808 */ /* 0x000fe20002000000 */
[----:B------:R-:W3:Y:S01]  /*e4a0*/  MUFU.TANH R169, R169 ;  /* 0x000000a900a97308 */ /* 0x000ee20000002400 */
[C---:B------:R-:W-:Y:S02]  /*e4b0*/  ISETP.GT.AND P3, PT, R174.reuse, 0x31, PT ;  /* 0x00000031ae00780c */ /* 0x040fe40003f64270 */
[----:B------:R-:W-:Y:S01]  /*e4c0*/  ISETP.GT.AND P4, PT, R174, 0x38, PT ;  /* 0x00000038ae00780c */ /* 0x000fe20003f84270 */
[----:B------:R-:W-:Y:S01]  /*e4d0*/  IMAD.MOV.U32 R188, RZ, RZ, R185 ;  /* 0x000000ffffbc7224 */ /* 0x000fe200078e00b9 */
[----:B------:R-:W-:Y:S02]  /*e4e0*/  FSEL R185, R158, -INF , P1 ;  /* 0xff8000009eb97808 */ /* 0x000fe40000800000 */
[----:B------:R-:W-:Y:S02]  /*e4f0*/  FSEL R170, R170, -INF , P2 ;  /* 0xff800000aaaa7808 */ /* 0x000fe40001000000 */
[----:B------:R-:W-:-:S02]  /*e500*/  ISETP.GT.AND P1, PT, R174, 0x39, PT ;  /* 0x00000039ae00780c */ /* 0x000fc40003f24270 */
[----:B------:R-:W-:Y:S02]  /*e510*/  ISETP.GT.AND P2, PT, R174, 0x40, PT ;  /* 0x00000040ae00780c */ /* 0x000fe40003f44270 */
[----:B------:R-:W-:Y:S02]  /*e520*/  FSEL R171, R171, -INF , P3 ;  /* 0xff800000abab7808 */ /* 0x000fe40001800000 */
[----:B------:R-:W-:Y:S02]  /*e530*/  FSEL R172, R172, -INF , P4 ;  /* 0xff800000acac7808 */ /* 0x000fe40002000000 */
[C---:B------:R-:W-:Y:S02]  /*e540*/  ISETP.GT.AND P3, PT, R174.reuse, 0x41, PT ;  /* 0x00000041ae00780c */ /* 0x040fe40003f64270 */
[----:B------:R-:W-:Y:S02]  /*e550*/  ISETP.GT.AND P4, PT, R174, 0x48, PT ;  /* 0x00000048ae00780c */ /* 0x000fe40003f84270 */
[----:B-1----:R-:W-:-:S02]  /*e560*/  FSEL R173, R173, -INF , P1 ;  /* 0xff800000adad7808 */ /* 0x002fc40000800000 */
[----:B0-----:R-:W-:Y:S02]  /*e570*/  FSEL R159, R160, -INF , P2 ;  /* 0xff800000a09f7808 */ /* 0x001fe40001000000 */
[C---:B------:R-:W-:Y:S02]  /*e580*/  ISETP.GT.AND P1, PT, R174.reuse, 0x49, PT ;  /* 0x00000049ae00780c */ /* 0x040fe40003f24270 */
[----:B------:R-:W-:Y:S02]  /*e590*/  ISETP.GT.AND P2, PT, R174, 0x50, PT ;  /* 0x00000050ae00780c */ /* 0x000fe40003f44270 */
[----:B------:R-:W-:Y:S02]  /*e5a0*/  FSEL R157, R161, -INF , P3 ;  /* 0xff800000a19d7808 */ /* 0x000fe40001800000 */
[----:B------:R-:W-:Y:S02]  /*e5b0*/  FSEL R156, R168, -INF , P4 ;  /* 0xff800000a89c7808 */ /* 0x000fe40002000000 */
[----:B------:R-:W-:-:S02]  /*e5c0*/  ISETP.GT.AND P3, PT, R174, 0x51, PT ;  /* 0x00000051ae00780c */ /* 0x000fc40003f64270 */
[----:B------:R-:W-:Y:S02]  /*e5d0*/  ISETP.GT.AND P4, PT, R174, 0x58, PT ;  /* 0x00000058ae00780c */ /* 0x000fe40003f84270 */
[----:B------:R-:W-:Y:S02]  /*e5e0*/  FSEL R158, R167, -INF , P1 ;  /* 0xff800000a79e7808 */ /* 0x000fe40000800000 */
[----:B------:R-:W-:Y:S02]  /*e5f0*/  FSEL R228, R228, -INF , P2 ;  /* 0xff800000e4e47808 */ /* 0x000fe40001000000 */
[----:B------:R-:W-:Y:S02]  /*e600*/  ISETP.GT.AND P1, PT, R174, 0x59, PT ;  /* 0x00000059ae00780c */ /* 0x000fe40003f24270 */
[----:B------:R-:W-:Y:S02]  /*e610*/  ISETP.GT.AND P2, PT, R15, RZ, PT ;  /* 0x000000ff0f00720c */ /* 0x000fe40003f44270 */
[----:B------:R-:W-:-:S02]  /*e620*/  FSEL R211, R211, -INF , P3 ;  /* 0xff800000d3d37808 */ /* 0x000fc40001800000 */
[----:B--2---:R-:W-:Y:S02]  /*e630*/  FSEL R210, R210, -INF , P4 ;  /* 0xff800000d2d27808 */ /* 0x004fe40002000000 */
[C---:B------:R-:W-:Y:S02]  /*e640*/  ISETP.GT.AND P3, PT, R15.reuse, 0x1, PT ;  /* 0x000000010f00780c */ /* 0x040fe40003f64270 */
[----:B------:R-:W-:Y:S02]  /*e650*/  ISETP.GT.AND P4, PT, R15, 0x8, PT ;  /* 0x000000080f00780c */ /* 0x000fe40003f84270 */
[----:B---3--:R-:W-:Y:S02]  /*e660*/  FSEL R155, R169, -INF , P1 ;  /* 0xff800000a99b7808 */ /* 0x008fe40000800000 */
[----:B------:R-:W-:Y:S02]  /*e670*/  FSEL R160, R208, -INF , P2 ;  /* 0xff800000d0a07808 */ /* 0x000fe40001000000 */
[----:B------:R-:W-:-:S02]  /*e680*/  ISETP.GT.AND P1, PT, R15, 0x9, PT ;  /* 0x000000090f00780c */ /* 0x000fc40003f24270 */
[----:B------:R-:W-:Y:S02]  /*e690*/  ISETP.GT.AND P2, PT, R15, 0x10, PT ;  /* 0x000000100f00780c */ /* 0x000fe40003f44270 */
[----:B------:R-:W-:Y:S02]  /*e6a0*/  FSEL R161, R190, -INF , P3 ;  /* 0xff800000bea17808 */ /* 0x000fe40001800000 */
[----:B------:R-:W-:Y:S02]  /*e6b0*/  FSEL R168, R197, -INF , P4 ;  /* 0xff800000c5a87808 */ /* 0x000fe40002000000 */
[C---:B------:R-:W-:Y:S02]  /*e6c0*/  ISETP.GT.AND P3, PT, R15.reuse, 0x11, PT ;  /* 0x000000110f00780c */ /* 0x040fe40003f64270 */
[----:B------:R-:W-:Y:S01]  /*e6d0*/  ISETP.GT.AND P4, PT, R15, 0x18, PT ;  /* 0x000000180f00780c */ /* 0x000fe20003f84270 */
[----:B------:R-:W0:Y:S01]  /*e6e0*/  MUFU.TANH R177, R177 ;  /* 0x000000b100b17308 */ /* 0x000e220000002400 */
[----:B------:R-:W-:-:S02]  /*e6f0*/  FSEL R196, R196, -INF , P1 ;  /* 0xff800000c4c47808 */ /* 0x000fc40000800000 */
[----:B------:R-:W-:Y:S02]  /*e700*/  FSEL R209, R209, -INF , P2 ;  /* 0xff800000d1d17808 */ /* 0x000fe40001000000 */
        /* <DEDUP_REMOVED lines=9> */
[----:B------:R-:W-:Y:S02]  /*e7a0*/  FSEL R189, R186, -INF , P3 ;  /* 0xff800000babd7808 */ /* 0x000fe40001800000 */
[----:B------:R-:W-:-:S02]  /*e7b0*/  FSEL R187, R184, -INF , P4 ;  /* 0xff800000b8bb7808 */ /* 0x000fc40002000000 */
[C---:B------:R-:W-:Y:S02]  /*e7c0*/  ISETP.GT.AND P2, PT, R15.reuse, 0x30, PT ;  /* 0x000000300f00780c */ /* 0x040fe40003f44270 */
[C---:B------:R-:W-:Y:S02]  /*e7d0*/  ISETP.GT.AND P3, PT, R15.reuse, 0x31, PT ;  /* 0x000000310f00780c */ /* 0x040fe40003f64270 */
[----:B------:R-:W-:Y:S02]  /*e7e0*/  ISETP.GT.AND P4, PT, R15, 0x38, PT ;  /* 0x000000380f00780c */ /* 0x000fe40003f84270 */
[----:B------:R-:W-:Y:S02]  /*e7f0*/  FSEL R186, R183, -INF , P1 ;  /* 0xff800000b7ba7808 */ /* 0x000fe40000800000 */
[----:B------:R-:W-:Y:S02]  /*e800*/  FSEL R182, R182, -INF , P2 ;  /* 0xff800000b6b67808 */ /* 0x000fe40001000000 */
[----:B------:R-:W-:-:S02]  /*e810*/  FSEL R183, R4, -INF , P3 ;  /* 0xff80000004b77808 */ /* 0x000fc40001800000 */
[----:B------:R-:W-:Y:S01]  /*e820*/  FSEL R184, R2, -INF , P4 ;  /* 0xff80000002b87808 */ /* 0x000fe20002000000 */
[----:B------:R-:W-:Y:S01]  /*e830*/  UMOV UR46, UR45 ;  /* 0x0000002d002e7c82 */ /* 0x000fe20008000000 */
[----:B------:R-:W-:Y:S01]  /*e840*/  ISETP.GT.AND P1, PT, R15, 0x39, PT ;  /* 0x000000390f00780c */ /* 0x000fe20003f24270 */
[----:B------:R-:W-:Y:S01]  /*e850*/  FMUL.FTZ R191, R191, UR43 ;  /* 0x0000002bbfbf7c20 */ /* 0x000fe20008410000 */
[C---:B------:R-:W-:Y:S01]  /*e860*/  ISETP.GT.AND P2, PT, R15.reuse, 0x40, PT ;  /* 0x000000400f00780c */ /* 0x040fe20003f44270 */
[----:B------:R-:W-:Y:S01]  /*e870*/  FMUL.FTZ R194, R194, UR43 ;  /* 0x0000002bc2c27c20 */ /* 0x000fe20008410000 */
[C---:B------:R-:W-:Y:S01]  /*e880*/  ISETP.GT.AND P3, PT, R15.reuse, 0x41, PT ;  /* 0x000000410f00780c */ /* 0x040fe20003f64270 */
[----:B------:R1:W5:Y:S01]  /*e890*/  LDL.LU R4, [R1+0xe0] ;  /* 0x0000e00001047983 */ /* 0x0003620000300800 */
[----:B------:R-:W-:Y:S02]  /*e8a0*/  ISETP.GT.AND P4, PT, R15, 0x48, PT ;  /* 0x000000480f00780c */ /* 0x000fe40003f84270 */
[----:B------:R-:W-:-:S02]  /*e8b0*/  FSEL R181, R181, -INF , P1 ;  /* 0xff800000b5b57808 */ /* 0x000fc40000800000 */
[----:B------:R-:W-:Y:S01]  /*e8c0*/  ISETP.GT.AND P5, PT, R15, 0x59, PT ;  /* 0x000000590f00780c */ /* 0x000fe20003fa4270 */
[----:B------:R2:W-:Y:S01]  /*e8d0*/  MUFU.TANH R169, R191 ;  /* 0x000000bf00a97308 */ /* 0x0005e20000002400 */
[----:B------:R-:W-:Y:S01]  /*e8e0*/  FSEL R174, R176, -INF , P2 ;  /* 0xff800000b0ae7808 */ /* 0x000fe20001000000 */
[----:B------:R1:W5:Y:S01]  /*e8f0*/  LDL.LU R2, [R1+0xd8] ;  /* 0x0000d80001027983 */ /* 0x0003620000300800 */
[----:B------:R-:W-:Y:S02]  /*e900*/  FSEL R175, R175, -INF , P3 ;  /* 0xff800000afaf7808 */ /* 0x000fe40001800000 */
[----:B0-----:R-:W-:Y:S02]  /*e910*/  FSEL R177, R177, -INF , P4 ;  /* 0xff800000b1b17808 */ /* 0x001fe40002000000 */
[C---:B------:R-:W-:Y:S02]  /*e920*/  ISETP.GT.AND P1, PT, R15.reuse, 0x49, PT ;  /* 0x000000490f00780c */ /* 0x040fe40003f24270 */
[----:B------:R-:W-:-:S02]  /*e930*/  ISETP.GT.AND P2, PT, R15, 0x50, PT ;  /* 0x000000500f00780c */ /* 0x000fc40003f44270 */
[C---:B------:R-:W-:Y:S02]  /*e940*/  ISETP.GT.AND P3, PT, R15.reuse, 0x51, PT ;  /* 0x000000510f00780c */ /* 0x040fe40003f64270 */
[----:B------:R-:W-:Y:S02]  /*e950*/  ISETP.GT.AND P4, PT, R15, 0x58, PT ;  /* 0x000000580f00780c */ /* 0x000fe40003f84270 */
        /* <DEDUP_REMOVED lines=24> */
[----:B------:R-:W0:Y:S02]  /*eae0*/  SHFL.BFLY PT, R152, R15, 0x2, 0x1f ;  /* 0x0c401f000f987f89 */ /* 0x000e2400000e0000 */
[----:B0-----:R-:W-:-:S05]  /*eaf0*/  FMNMX.FTZ R15, R15, R152, !PT ;  /* 0x000000980f0f7209 */ /* 0x001fca0007810000 */
[----:B------:R-:W0:Y:S02]  /*eb00*/  SHFL.BFLY PT, R152, R15, 0x1, 0x1f ;  /* 0x0c201f000f987f89 */ /* 0x000e2400000e0000 */
[----:B0-----:R-:W-:-:S04]  /*eb10*/  FMNMX.FTZ R15, R15, R152, !PT ;  /* 0x000000980f0f7209 */ /* 0x001fc80007810000 */
[----:B------:R-:W-:-:S04]  /*eb20*/  FSETP.NEU.FTZ.AND P6, PT, R15, -INF , PT ;  /* 0xff8000000f00780b */ /* 0x000fc80003fdd000 */
[----:B------:R-:W-:-:S05]  /*eb30*/  FSEL R152, R15, RZ, P6 ;  /* 0x000000ff0f987208 */ /* 0x000fca0003000000 */
[----:B------:R-:W-:Y:S01]  /*eb40*/  FADD.FTZ R152, -R152, R21 ;  /* 0x0000001598987221 */ /* 0x000fe20000010100 */
[----:B------:R-:W-:-:S05]  /*eb50*/  FMUL.FTZ R21, R15, UR46 ;  /* 0x0000002e0f157c20 */ /* 0x000fca0008410000 */
[----:B------:R-:W-:Y:S01]  /*eb60*/  FSEL R21, R21, RZ, P6 ;  /* 0x000000ff15157208 */ /* 0x000fe20003000000 */
[----:B------:R-:W-:-:S04]  /*eb70*/  FMUL.FTZ R152, R152, UR46 ;  /* 0x0000002e98987c20 */ /* 0x000fc80008410000 */
[--C-:B------:R-:W-:Y:S01]  /*eb80*/  FFMA.FTZ R164, R164, UR46, -R21.reuse ;  /* 0x0000002ea4a47c23 */ /* 0x100fe20008010815 */
[--C-:B------:R-:W-:Y:S01]  /*eb90*/  FFMA.FTZ R163, R163, UR46, -R21.reuse ;  /* 0x0000002ea3a37c23 */ /* 0x100fe20008010815 */
[--C-:B------:R-:W-:Y:S01]  /*eba0*/  FFMA.FTZ R153, R153, UR46, -R21.reuse ;  /* 0x0000002e99997c23 */ /* 0x100fe20008010815 */
[--C-:B------:R-:W-:Y:S01]  /*ebb0*/  FFMA.FTZ R154, R154, UR46, -R21.reuse ;  /* 0x0000002e9a9a7c23 */ /* 0x100fe20008010815 */
[--C-:B------:R-:W-:Y:S01]  /*ebc0*/  FFMA.FTZ R192, R192, UR46, -R21.reuse ;  /* 0x0000002ec0c07c23 */ /* 0x100fe20008010815 */
[--C-:B------:R-:W-:Y:S01]  /*ebd0*/  FFMA.FTZ R166, R166, UR46, -R21.reuse ;  /* 0x0000002ea6a67c23 */ /* 0x100fe20008010815 */
[--C-:B------:R-:W-:Y:S01]  /*ebe0*/  FFMA.FTZ R162, R162, UR46, -R21.reuse ;  /* 0x0000002ea2a27c23 */ /* 0x100fe20008010815 */
[--C-:B--2---:R-:W-:Y:S01]  /*ebf0*/  FFMA.FTZ R191, R165, UR46, -R21.reuse ;  /* 0x0000002ea5bf7c23 */ /* 0x104fe20008010815 */
        /* <DEDUP_REMOVED lines=16> */
[----:B------:R-:W-:Y:S08]  /*ed00*/  MUFU.EX2 R164, R164 ;  /* 0x000000a400a47308 */ /* 0x000ff00000000800 */
[----:B------:R-:W0:Y:S08]  /*ed10*/  MUFU.EX2 R155, R152 ;  /* 0x00000098009b7308 */ /* 0x000e300000000800 */
[----:B------:R-:W2:Y:S08]  /*ed20*/  MUFU.EX2 R152, R163 ;  /* 0x000000a300987308 */ /* 0x000eb00000000800 */
[----:B------:R-:W3:Y:S01]  /*ed30*/  MUFU.EX2 R153, R153 ;  /* 0x0000009900997308 */ /* 0x000ee20000000800 */
[----:B0-----:R-:W-:-:S07]  /*ed40*/  FFMA.FTZ R3, R155, R3, R164 ;  /* 0x000000039b037223 */ /* 0x001fce00000100a4 */
[----:B------:R-:W0:Y:S01]  /*ed50*/  MUFU.EX2 R154, R154 ;  /* 0x0000009a009a7308 */ /* 0x000e220000000800 */
[----:B--2---:R-:W-:-:S04]  /*ed60*/  FADD.FTZ R3, R152, R3 ;  /* 0x0000000398037221 */ /* 0x004fc80000010000 */
[----:B---3--:R-:W-:-:S04]  /*ed70*/  FADD.FTZ R3, R153, R3 ;  /* 0x0000000399037221 */ /* 0x008fc80000010000 */
[----:B0-----:R-:W-:Y:S01]  /*ed80*/  FADD.FTZ R188, R154, R3 ;  /* 0x000000039abc7221 */ /* 0x001fe20000010000 */
        /* <DEDUP_REMOVED lines=11> */
[----:B------:R-:W-:Y:S02]  /*ee40*/  F2FP.BF16.F32.PACK_AB R154, R154, R153 ;  /* 0x000000999a9a723e */ /* 0x000fe400000010ff */
[----:B------:R-:W-:-:S04]  /*ee50*/  FMNMX.FTZ R153, R186, R3, !PT ;  /* 0x00000003ba997209 */ /* 0x000fc80007810000 */
[----:B------:R-:W-:-:S04]  /*ee60*/  FMNMX.FTZ R153, R182, R153, !PT ;  /* 0x00000099b6997209 */ /* 0x000fc80007810000 */
[----:B------:R-:W-:Y:S01]  /*ee70*/  FMNMX.FTZ R153, R183, R153, !PT ;  /* 0x00000099b7997209 */ /* 0x000fe20007810000 */
[----:B------:R-:W-:-:S03]  /*ee80*/  FMUL.FTZ R163, R195, UR43 ;  /* 0x0000002bc3a37c20 */ /* 0x000fc60008410000 */
[----:B------:R-:W-:Y:S01]  /*ee90*/  FMNMX.FTZ R153, R184, R153, !PT ;  /* 0x00000099b8997209 */ /* 0x000fe20007810000 */
[----:B------:R-:W0:Y:S01]  /*eea0*/  MUFU.TANH R3, R194 ;  /* 0x000000c200037308 */ /* 0x000e220000002400 */
[----:B------:R-:W-:Y:S01]  /*eeb0*/  F2FP.BF16.F32.PACK_AB R152, R152, R164 ;  /* 0x000000a49898723e */ /* 0x000fe200000010ff */
[----:B------:R-:W-:Y:S01]  /*eec0*/  FMUL.FTZ R164, R198, UR43 ;  /* 0x0000002bc6a47c20 */ /* 0x000fe20008410000 */
[----:B------:R-:W-:Y:S01]  /*eed0*/  FMNMX.FTZ R153, R181, R153, !PT ;  /* 0x00000099b5997209 */ /* 0x000fe20007810000 */
[----:B------:R-:W-:-:S03]  /*eee0*/  FMUL.FTZ R165, R199, UR43 ;  /* 0x0000002bc7a57c20 */ /* 0x000fc60008410000 */
[----:B------:R-:W-:Y:S01]  /*eef0*/  FMNMX.FTZ R153, R174, R153, !PT ;  /* 0x00000099ae997209 */ /* 0x000fe20007810000 */
[----:B------:R-:W2:Y:S03]  /*ef00*/  MUFU.TANH R163, R163 ;  /* 0x000000a300a37308 */ /* 0x000ea60000002400 */
[----:B------:R-:W-:-:S05]  /*ef10*/  FMNMX.FTZ R153, R175, R153, !PT ;  /* 0x00000099af997209 */ /* 0x000fca0007810000 */
[----:B------:R-:W3:Y:S01]  /*ef20*/  MUFU.TANH R164, R164 ;  /* 0x000000a400a47308 */ /* 0x000ee20000002400 */
[----:B------:R-:W-:Y:S02]  /*ef30*/  FSEL R169, R169, -INF , P1 ;  /* 0xff800000a9a97808 */ /* 0x000fe40000800000 */
[----:B------:R-:W-:-:S05]  /*ef40*/  FMNMX.FTZ R153, R177, R153, !PT ;  /* 0x00000099b1997209 */ /* 0x000fca0007810000 */
[----:B------:R-:W4:Y:S01]  /*ef50*/  MUFU.TANH R165, R165 ;  /* 0x000000a500a57308 */ /* 0x000f220000002400 */
[----:B0-----:R-:W-:Y:S02]  /*ef60*/  FSEL R3, R3, -INF , P2 ;  /* 0xff80000003037808 */ /* 0x001fe40001000000 */
[----:B------:R-:W-:Y:S02]  /*ef70*/  FMNMX.FTZ R153, R169, R153, !PT ;  /* 0x00000099a9997209 */ /* 0x000fe40007810000 */
[----:B--2---:R-:W-:Y:S02]  /*ef80*/  FSEL R163, R163, -INF , P3 ;  /* 0xff800000a3a37808 */ /* 0x004fe40001800000 */
[----:B------:R-:W-:Y:S02]  /*ef90*/  FMNMX.FTZ R153, R3, R153, !PT ;  /* 0x0000009903997209 */ /* 0x000fe40007810000 */
[----:B---3--:R-:W-:Y:S02]  /*efa0*/  FSEL R164, R164, -INF , P4 ;  /* 0xff800000a4a47808 */ /* 0x008fe40002000000 */
[----:B------:R-:W-:-:S04]  /*efb0*/  FMNMX.FTZ R153, R163, R153, !PT ;  /* 0x00000099a3997209 */ /* 0x000fc80007810000 */
[----:B------:R-:W-:Y:S02]  /*efc0*/  FMNMX.FTZ R153, R164, R153, !PT ;  /* 0x00000099a4997209 */ /* 0x000fe40007810000 */
[----:B----4-:R-:W-:-:S04]  /*efd0*/  FSEL R165, R165, -INF , P5 ;  /* 0xff800000a5a57808 */ /* 0x010fc80002800000 */
[----:B------:R-:W-:-:S05]  /*efe0*/  FMNMX.FTZ R153, R165, R153, !PT ;  /* 0x00000099a5997209 */ /* 0x000fca0007810000 */
[----:B------:R-:W0:Y:S02]  /*eff0*/  SHFL.BFLY PT, R167, R153, 0x2, 0x1f ;  /* 0x0c401f0099a77f89 */ /* 0x000e2400000e0000 */
[----:B0-----:R-:W-:-:S05]  /*f000*/  FMNMX.FTZ R167, R153, R167, !PT ;  /* 0x000000a799a77209 */ /* 0x001fca0007810000 */
[----:B------:R-:W0:Y:S01]  /*f010*/  SHFL.BFLY PT, R176, R167, 0x1, 0x1f ;  /* 0x0c201f00a7b07f89 */ /* 0x000e2200000e0000 */
[----:B------:R-:W2:Y:S01]  /*f020*/  S2R R198, SR_TID.X ;  /* 0x0000000000c67919 */ /* 0x000ea20000002100 */
[----:B0-----:R-:W-:-:S04]  /*f030*/  FMNMX.FTZ R176, R167, R176, !PT ;  /* 0x000000b0a7b07209 */ /* 0x001fc80007810000 */
[C---:B------:R-:W-:Y:S01]  /*f040*/  FSETP.NEU.FTZ.AND P1, PT, R176.reuse, -INF , PT ;  /* 0xff800000b000780b */ /* 0x040fe20003f3d000 */
[----:B------:R-:W-:-:S03]  /*f050*/  FMUL.FTZ R167, R176, UR46 ;  /* 0x0000002eb0a77c20 */ /* 0x000fc60008410000 */
[----:B------:R-:W-:Y:S02]  /*f060*/  FSEL R153, R176, RZ, P1 ;  /* 0x000000ffb0997208 */ /* 0x000fe40000800000 */
[----:B------:R-:W-:-:S03]  /*f070*/  FSEL R167, R167, RZ, P1 ;  /* 0x000000ffa7a77208 */ /* 0x000fc60000800000 */
[----:B------:R-:W-:Y:S02]  /*f080*/  FADD.FTZ R153, -R153, R20 ;  /* 0x0000001499997221 */ /* 0x000fe40000010100 */
[--C-:B------:R-:W-:Y:S02]  /*f090*/  FFMA.FTZ R160, R160, UR46, -R167.reuse ;  /* 0x0000002ea0a07c23 */ /* 0x100fe400080108a7 */
[----:B------:R-:W-:Y:S01]  /*f0a0*/  FMUL.FTZ R153, R153, UR46 ;  /* 0x0000002e99997c20 */ /* 0x000fe20008410000 */
[--C-:B------:R-:W-:Y:S01]  /*f0b0*/  FFMA.FTZ R194, R197, UR46, -R167.reuse ;  /* 0x0000002ec5c27c23 */ /* 0x100fe200080108a7 */
[--C-:B------:R-:W-:Y:S02]  /*f0c0*/  FFMA.FTZ R161, R161, UR46, -R167.reuse ;  /* 0x0000002ea1a17c23 */ /* 0x100fe400080108a7 */
[----:B------:R-:W-:Y:S01]  /*f0d0*/  MUFU.EX2 R160, R160 ;  /* 0x000000a000a07308 */ /* 0x000fe20000000800 */
[--C-:B------:R-:W-:Y:S01]  /*f0e0*/  FFMA.FTZ R168, R168, UR46, -R167.reuse ;  /* 0x0000002ea8a87c23 */ /* 0x100fe200080108a7 */
[--C-:B------:R-:W-:Y:S01]  /*f0f0*/  FFMA.FTZ R196, R196, UR46, -R167.reuse ;  /* 0x0000002ec4c47c23 */ /* 0x100fe200080108a7 */
[--C-:B------:R-:W-:Y:S01]  /*f100*/  FFMA.FTZ R20, R209, UR46, -R167.reuse ;  /* 0x0000002ed1147c23 */ /* 0x100fe200080108a7 */
[----:B------:R-:W-:-:S04]  /*f110*/  FFMA.FTZ R195, R208, UR46, -R167 ;  /* 0x0000002ed0c37c23 */ /* 0x000fc800080108a7 */
        /* <DEDUP_REMOVED lines=18> */
[----:B------:R3:W4:Y:S01]  /*f240*/  MUFU.EX2 R153, R161 ;  /* 0x000000a100997308 */ /* 0x0007220000000800 */
[----:B------:R-:W-:Y:S01]  /*f250*/  IMAD.U32 R167, RZ, RZ, UR37 ;  /* 0x00000025ffa77e24 */ /* 0x000fe2000f8e00ff */
[----:B--2---:R-:W-:Y:S01]  /*f260*/  SHF.R.U32.HI R198, RZ, 0x7, R198 ;  /* 0x00000007ffc67819 */ /* 0x004fe200000116c6 */
[-C--:B------:R-:W-:Y:S01]  /*f270*/  FMUL.FTZ R24, R24, R155.reuse ;  /* 0x0000009b18187220 */ /* 0x080fe20000410000 */
[-C--:B------:R-:W-:Y:S01]  /*f280*/  FMUL.FTZ R25, R25, R155.reuse ;  /* 0x0000009b19197220 */ /* 0x080fe20000410000 */
[----:B------:R-:W-:Y:S01]  /*f290*/  FMUL.FTZ R28, R28, R155 ;  /* 0x0000009b1c1c7220 */ /* 0x000fe20000410000 */
[----:B---3--:R-:W-:-:S02]  /*f2a0*/  VIADD R161, R14, 0x32440 ;  /* 0x000324400ea17836 */ /* 0x008fc40000000000 */
        /* <DEDUP_REMOVED lines=61> */
[----:B------:R-:W-:Y:S01]  /*f680*/  PRMT R161, R167, 0x654, R161 ;  /* 0x00000654a7a17816 */ /* 0x000fe200000000a1 */
[----:B------:R-:W-:-:S03]  /*f690*/  VIADD R155, R198, 0x8 ;  /* 0x00000008c69b7836 */ /* 0x000fc60000000000 */
[----:B------:R2:W-:Y:S01]  /*f6a0*/  SYNCS.ARRIVE.TRANS64.RED.A1T0 RZ, [R161+URZ], RZ ;  /* 0x000000ffa1ff79a7 */ /* 0x0005e2000810043f */
[----:B0-----:R-:W-:Y:S01]  /*f6b0*/  FFMA.FTZ R167, R197, R0, R160 ;  /* 0x00000000c5a77223 */ /* 0x001fe200000100a0 */
[----:B------:R-:W-:Y:S03]  /*f6c0*/  MUFU.EX2 R168, R168 ;  /* 0x000000a800a87308 */ /* 0x000fe60000000800 */
[C---:B----4-:R-:W-:Y:S01]  /*f6d0*/  FADD.FTZ R167, R153.reuse, R167 ;  /* 0x000000a799a77221 */ /* 0x050fe20000010000 */
[----:B------:R-:W-:-:S04]  /*f6e0*/  F2FP.BF16.F32.PACK_AB R153, R153, R160 ;  /* 0x000000a09999723e */ /* 0x000fc800000010ff */
[----:B------:R-:W0:Y:S01]  /*f6f0*/  MUFU.EX2 R0, R196 ;  /* 0x000000c400007308 */ /* 0x000e220000000800 */
[----:B------:R0:W-:Y:S01]  /*f700*/  BAR.SYNC.DEFER_BLOCKING R155, 0x100 ;  /* 0x0004009b0000751d */ /* 0x0001e20000010000 */
[----:B------:R-:W-:Y:S02]  /*f710*/  IMAD.MOV.U32 R160, RZ, RZ, 0xc00 ;  /* 0x00000c00ffa07424 */ /* 0x000fe400078e00ff */
[----:B--2---:R-:W-:Y:S02]  /*f720*/  IMAD.MOV.U32 R161, RZ, RZ, 0x40000040 ;  /* 0x40000040ffa17424 */ /* 0x004fe400078e00ff */
[----:B------:R-:W-:Y:S02]  /*f730*/  IMAD R160, R18, R160, UR39 ;  /* 0x0000002712a07e24 */ /* 0x000fe4000f8e02a0 */
[-C--:B------:R-:W-:Y:S01]  /*f740*/  FMUL.FTZ R26, R26, R197.reuse ;  /* 0x000000c51a1a7220 */ /* 0x080fe20000410000 */
[-C--:B------:R-:W-:Y:S01]  /*f750*/  FMUL.FTZ R27, R27, R197.reuse ;  /* 0x000000c51b1b7220 */ /* 0x080fe20000410000 */
[----:B------:R-:W-:Y:S01]  /*f760*/  R2UR UR7, R161 ;  /* 0x00000000a10772ca */ /* 0x000fe200000e0000 */
[-C--:B------:R-:W-:Y:S01]  /*f770*/  FMUL.FTZ R30, R30, R197.reuse ;  /* 0x000000c51e1e7220 */ /* 0x080fe20000410000 */
[----:B------:R-:W-:Y:S01]  /*f780*/  R2UR UR6, R160 ;  /* 0x00000000a00672ca */ /* 0x000fe200000e0000 */
        /* <DEDUP_REMOVED lines=61> */
[----:B0-----:R-:W-:-:S05]  /*fb60*/  F2FP.BF16.F32.PACK_AB R155, R0, R168 ;  /* 0x000000a8009b723e */ /* 0x001fca00000010ff */
[----:B------:R-:W-:-:S06]  /*fb70*/  WARPGROUP.ARRIVE ;  /* 0x00000000000079c5 */ /* 0x000fcc0000000000 */
[----:B------:R-:W-:Y:S01]  /*fb80*/  HGMMA.64x256x16.F32.BF16 R24, R152, gdesc[UR4].tnspB, R24, gsb0 ;  /* 0x43e0000498187df0 */ /* 0x000fe20008001818 */
[----:B------:R-:W0:Y:S08]  /*fb90*/  MUFU.EX2 R192, R192 ;  /* 0x000000c000c07308 */ /* 0x000e300000000800 */
[----:B------:R-:W-:Y:S08]  /*fba0*/  MUFU.EX2 R191, R191 ;  /* 0x000000bf00bf7308 */ /* 0x000ff00000000800 */
[----:B------:R-:W-:Y:S08]  /*fbb0*/  MUFU.EX2 R20, R20 ;  /* 0x0000001400147308 */ /* 0x000ff00000000800 */
[----:B------:R-:W-:Y:S01]  /*fbc0*/  MUFU.EX2 R161, R195 ;  /* 0x000000c300a17308 */ /* 0x000fe20000000800 */
[----:B0-----:R-:W-:-:S07]  /*fbd0*/  FADD.FTZ R188, R192, R188 ;  /* 0x000000bcc0bc7221 */ /* 0x001fce0000010000 */
[----:B------:R-:W-:Y:S08]  /*fbe0*/  MUFU.EX2 R185, R185 ;  /* 0x000000b900b97308 */ /* 0x000ff00000000800 */
[----:B------:R-:W-:Y:S01]  /*fbf0*/  MUFU.EX2 R186, R186 ;  /* 0x000000ba00ba7308 */ /* 0x000fe20000000800 */
[----:B------:R-:W-:-:S07]  /*fc00*/  WARPGROUP.DEPBAR.LE gsb0, 0x0 ;  /* 0x00008000000079c5 */ /* 0x000fce0000010000 */
[----:B------:R-:W0:Y:S08]  /*fc10*/  MUFU.EX2 R155, R166 ;  /* 0x000000a6009b7308 */ /* 0x000e300000000800 */
[----:B------:R-:W2:Y:S08]  /*fc20*/  MUFU.EX2 R154, R162 ;  /* 0x000000a2009a7308 */ /* 0x000eb00000000800 */
[----:B------:R-:W-:Y:S08]  /*fc30*/  MUFU.EX2 R162, R194 ;  /* 0x000000c200a27308 */ /* 0x000ff00000000800 */
[----:B------:R-:W3:Y:S01]  /*fc40*/  MUFU.EX2 R166, R193 ;  /* 0x000000c100a67308 */ /* 0x000ee20000000800 */
[----:B------:R-:W-:-:S02]  /*fc50*/  VIADD R152, R160, 0x80 ;  /* 0x00000080a0987836 */ /* 0x000fc40000000000 */
[----:B------:R-:W-:Y:S02]  /*fc60*/  IMAD.MOV.U32 R153, RZ, RZ, 0x40000040 ;  /* 0x40000040ff997424 */ /* 0x000fe400078e00ff */
[----:B0-----:R-:W-:Y:S01]  /*fc70*/  FADD.FTZ R188, R155, R188 ;  /* 0x000000bc9bbc7221 */ /* 0x001fe20000010000 */
[----:B------:R-:W-:Y:S02]  /*fc80*/  R2UR UR6, R152 ;  /* 0x00000000980672ca */ /* 0x000fe400000e0000 */
[----:B------:R-:W-:Y:S01]  /*fc90*/  R2UR UR7, R153 ;  /* 0x00000000990772ca */ /* 0x000fe200000e0000 */
[----:B--2---:R-:W-:Y:S01]  /*fca0*/  FADD.FTZ R188, R154, R188 ;  /* 0x000000bc9abc7221 */ /* 0x004fe20000010000 */
[----:B------:R-:W-:Y:S02]  /*fcb0*/  F2FP.BF16.F32.PACK_AB R152, R155, R192 ;  /* 0x000000c09b98723e */ /* 0x000fe400000010ff */
[----:B------:R-:W-:Y:S02]  /*fcc0*/  F2FP.BF16.F32.PACK_AB R154, R191, R154 ;  /* 0x0000009abf9a723e */ /* 0x000fe400000010ff */
[----:B------:R-:W-:-:S02]  /*fcd0*/  F2FP.BF16.F32.PACK_AB R153, R161, R20 ;  /* 0x00000014a199723e */ /* 0x000fc400000010ff */
[----:B---3--:R-:W-:-:S04]  /*fce0*/  F2FP.BF16.F32.PACK_AB R155, R166, R162 ;  /* 0x000000a2a69b723e */ /* 0x008fc800000010ff */
[----:B------:R-:W-:-:S06]  /*fcf0*/  WARPGROUP.ARRIVE ;  /* 0x00000000000079c5 */ /* 0x000fcc0000000000 */
[----:B------:R-:W-:Y:S01]  /*fd00*/  HGMMA.64x256x16.F32.BF16 R24, R152, gdesc[UR4].tnspB, R24, gsb0 ;  /* 0x43e0000498187df0 */ /* 0x000fe20008001818 */
[----:B------:R-:W-:Y:S02]  /*fd10*/  FADD.FTZ R188, R191, R188 ;  /* 0x000000bcbfbc7221 */ /* 0x000fe40000010000 */
        /* <DEDUP_REMOVED lines=9> */
[----:B------:R-:W0:Y:S08]  /*fdb0*/  MUFU.EX2 R154, R178 ;  /* 0x000000b2009a7308 */ /* 0x000e300000000800 */
[----:B------:R-:W2:Y:S08]  /*fdc0*/  MUFU.EX2 R155, R180 ;  /* 0x000000b4009b7308 */ /* 0x000eb00000000800 */
[----:B------:R-:W3:Y:S08]  /*fdd0*/  MUFU.EX2 R178, R190 ;  /* 0x000000be00b27308 */ /* 0x000ef00000000800 */
[----:B------:R4:W1:Y:S01]  /*fde0*/  MUFU.EX2 R180, R187 ;  /* 0x000000bb00b47308 */ /* 0x0008620000000800 */
[----:B0-----:R-:W-:Y:S01]  /*fdf0*/  FADD.FTZ R188, R154, R188 ;  /* 0x000000bc9abc7221 */ /* 0x001fe20000010000 */
[----:B------:R-:W-:-:S02]  /*fe00*/  VIADD R152, R160, 0x100 ;  /* 0x00000100a0987836 */ /* 0x000fc40000000000 */
[----:B------:R-:W-:-:S03]  /*fe10*/  IMAD.MOV.U32 R153, RZ, RZ, 0x40000040 ;  /* 0x40000040ff997424 */ /* 0x000fc600078e00ff */
[----:B------:R-:W-:Y:S01]  /*fe20*/  R2UR UR6, R152 ;  /* 0x00000000980672ca */ /* 0x000fe200000e0000 */
[----:B----4-:R-:W-:Y:S01]  /*fe30*/  FADD.FTZ R187, R191, R188 ;  /* 0x000000bcbfbb7221 */ /* 0x010fe20000010000 */
[----:B------:R-:W-:Y:S02]  /*fe40*/  R2UR UR7, R153 ;  /* 0x00000000990772ca */ /* 0x000fe400000e0000 */
[----:B------:R-:W-:Y:S01]  /*fe50*/  F2FP.BF16.F32.PACK_AB R152, R191, R154 ;  /* 0x0000009abf98723e */ /* 0x000fe200000010ff */
[----:B--2---:R-:W-:Y:S01]  /*fe60*/  FADD.FTZ R187, R155, R187 ;  /* 0x000000bb9bbb7221 */ /* 0x004fe20000010000 */
[----:B------:R-:W-:Y:S02]  /*fe70*/  F2FP.BF16.F32.PACK_AB R154, R185, R155 ;  /* 0x0000009bb99a723e */ /* 0x000fe400000010ff */
[----:B---3--:R-:W-:Y:S02]  /*fe80*/  F2FP.BF16.F32.PACK_AB R153, R179, R178 ;  /* 0x000000b2b399723e */ /* 0x008fe400000010ff */
[----:B-1----:R-:W-:-:S04]  /*fe90*/  F2FP.BF16.F32.PACK_AB R155, R186, R180 ;  /* 0x000000b4ba9b723e */ /* 0x002fc800000010ff */
[----:B------:R-:W-:-:S06]  /*fea0*/  WARPGROUP.ARRIVE ;  /* 0x00000000000079c5 */ /* 0x000fcc0000000000 */
[----:B------:R-:W-:Y:S01]  /*feb0*/  HGMMA.64x256x16.F32.BF16 R24, R152, gdesc[UR4].tnspB, R24, gsb0 ;  /* 0x43e0000498187df0 */ /* 0x000fe20008001818 */
[----:B------:R-:W-:Y:S01]  /*fec0*/  FADD.FTZ R187, R185, R187 ;  /* 0x000000bbb9bb7221 */ /* 0x000fe20000010000 */
[----:B------:R-:W0:Y:S03]  /*fed0*/  MUFU.EX2 R181, R181 ;  /* 0x000000b500b57308 */ /* 0x000e260000000800 */
[----:B------:R-:W-:-:S05]  /*fee0*/  FADD.FTZ R187, R170, R187 ;  /* 0x000000bbaabb7221 */ /* 0x000fca0000010000 */
        /* <DEDUP_REMOVED lines=8> */
[----:B------:R-:W1:Y:S01]  /*ff70*/  MUFU.EX2 R154, R172 ;  /* 0x000000ac009a7308 */ /* 0x000e620000000800 */
[----:B------:R-:W-:Y:S01]  /*ff80*/  MOV R153, 0x40000040 ;  /* 0x4000004000997802 */ /* 0x000fe20000000f00 */
[----:B------:R-:W-:-:S03]  /*ff90*/  VIADD R152, R160, 0x180 ;  /* 0x00000180a0987836 */ /* 0x000fc60000000000 */
[----:B------:R-:W-:Y:S01]  /*ffa0*/  R2UR UR7, R153 ;  /* 0x00000000990772ca */ /* 0x000fe200000e0000 */
[C---:B------:R-:W-:Y:S01]  /*ffb0*/  FADD.FTZ R153, R171.reuse, R187 ;  /* 0x000000bbab997221 */ /* 0x040fe20000010000 */
[----:B------:R-:W-:Y:S02]  /*ffc0*/  R2UR UR6, R152 ;  /* 0x00000000980672ca */ /* 0x000fe400000e0000 */
[----:B------:R-:W-:Y:S02]  /*ffd0*/  F2FP.BF16.F32.PACK_AB R152, R171, R170 ;  /* 0x000000aaab98723e */ /* 0x000fe400000010ff */
[----:B0-----:R-:W-:Y:S01]  /*ffe0*/  F2FP.BF16.F32.PACK_AB R155, R181, R184 ;  /* 0x000000b8b59b723e */ /* 0x001fe200000010ff */
[----:B-1----:R-:W-:Y:S01]  /*fff0*/  FADD.FTZ R153, R154, R153 ;  /* 0x000000999a997221 */ /* 0x002fe20000010000 */
[----:B------:R-:W-:-:S03]  /*10000*/  F2FP.BF16.F32.PACK_AB R154, R173, R154 ;  /* 0x0000009aad9a723e */ /* 0x000fc600000010ff */
[----:B------:R-:W-:Y:S01]  /*10010*/  FADD.FTZ R170, R173, R153 ;  /* 0x00000099adaa7221 */ /* 0x000fe20000010000 */
[----:B------:R-:W-:-:S04]  /*10020*/  F2FP.BF16.F32.PACK_AB R153, R183, R182 ;  /* 0x000000b6b799723e */ /* 0x000fc800000010ff */
[----:B------:R-:W-:-:S06]  /*10030*/  WARPGROUP.ARRIVE ;  /* 0x00000000000079c5 */ /* 0x000fcc0000000000 */
[----:B------:R-:W-:Y:S01]  /*10040*/  HGMMA.64x256x16.F32.BF16 R24, R152, gdesc[UR4].tnspB, R24, gsb0 ;  /* 0x43e0000498187df0 */ /* 0x000fe20008001818 */
[----:B------:R-:W-:Y:S01]  /*10050*/  FADD.FTZ R170, R159, R170 ;  /* 0x000000aa9faa7221 */ /* 0x000fe20000010000 */
[----:B------:R-:W-:Y:S08]  /*10060*/  MUFU.EX2 R228, R228 ;  /* 0x000000e400e47308 */ /* 0x000ff00000000800 */
[----:B------:R-:W-:Y:S08]  /*10070*/  MUFU.EX2 R211, R211 ;  /* 0x000000d300d37308 */ /* 0x000ff00000000800 */
[----:B------:R-:W-:Y:S08]  /*10080*/  MUFU.EX2 R163, R163 ;  /* 0x000000a300a37308 */ /* 0x000ff00000000800 */
[----:B------:R-:W-:Y:S08]  /*10090*/  MUFU.EX2 R164, R164 ;  /* 0x000000a400a47308 */ /* 0x000ff00000000800 */
[----:B------:R-:W-:Y:S01]  /*100a0*/  MUFU.EX2 R165, R165 ;  /* 0x000000a500a57308 */ /* 0x000fe20000000800 */
[----:B------:R-:W-:-:S07]  /*100b0*/  WARPGROUP.DEPBAR.LE gsb0, 0x0 ;  /* 0x00008000000079c5 */ /* 0x000fce0000010000 */
[----:B------:R0:W1:Y:S01]  /*100c0*/  MUFU.EX2 R154, R156 ;  /* 0x0000009c009a7308 */ /* 0x0000620000000800 */
[----:B------:R-:W-:Y:S02]  /*100d0*/  VIADD R152, R160, 0x200 ;  /* 0x00000200a0987836 */ /* 0x000fe40000000000 */
[----:B------:R-:W-:-:S03]  /*100e0*/  IMAD.MOV.U32 R153, RZ, RZ, 0x40000040 ;  /* 0x40000040ff997424 */ /* 0x000fc600078e00ff */
[----:B------:R-:W-:Y:S01]  /*100f0*/  R2UR UR6, R152 ;  /* 0x00000000980672ca */ /* 0x000fe200000e0000 */
[----:B0-----:R-:W-:Y:S01]  /*10100*/  FADD.FTZ R156, R157, R170 ;  /* 0x000000aa9d9c7221 */ /* 0x001fe20000010000 */
[----:B------:R-:W-:Y:S02]  /*10110*/  R2UR UR7, R153 ;  /* 0x00000000990772ca */ /* 0x000fe400000e0000 */
[----:B------:R-:W-:Y:S02]  /*10120*/  F2FP.BF16.F32.PACK_AB R152, R157, R159 ;  /* 0x0000009f9d98723e */ /* 0x000fe400000010ff */
[----:B------:R-:W-:Y:S02]  /*10130*/  F2FP.BF16.F32.PACK_AB R153, R175, R174 ;  /* 0x000000aeaf99723e */ /* 0x000fe400000010ff */
[----:B------:R-:W-:Y:S01]  /*10140*/  F2FP.BF16.F32.PACK_AB R155, R169, R177 ;  /* 0x000000b1a99b723e */ /* 0x000fe200000010ff */
[----:B-1----:R-:W-:Y:S01]  /*10150*/  FADD.FTZ R156, R154, R156 ;  /* 0x0000009c9a9c7221 */ /* 0x002fe20000010000 */
[----:B------:R-:W-:-:S04]  /*10160*/  F2FP.BF16.F32.PACK_AB R154, R158, R154 ;  /* 0x0000009a9e9a723e */ /* 0x000fc800000010ff */
[----:B------:R-:W-:-:S06]  /*10170*/  WARPGROUP.ARRIVE ;  /* 0x00000000000079c5 */ /* 0x000fcc0000000000 */
[----:B------:R-:W-:Y:S01]  /*10180*/  HGMMA.64x256x16.F32.BF16 R24, R152, gdesc[UR4].tnspB, R24, gsb0 ;  /* 0x43e0000498187df0 */ /* 0x000fe20008001818 */
[----:B------:R-:W-:-:S04]  /*10190*/  FADD.FTZ R156, R158, R156 ;  /* 0x0000009c9e9c7221 */ /* 0x000fc80000010000 */
[----:B------:R-:W-:Y:S01]  /*101a0*/  FADD.FTZ R156, R228, R156 ;  /* 0x0000009ce49c7221 */ /* 0x000fe20000010000 */
[----:B------:R-:W-:-:S04]  /*101b0*/  FADD.FTZ R167, R168, R167 ;  /* 0x000000a7a8a77221 */ /* 0x000fc80000010000 */
        /* <DEDUP_REMOVED lines=16> */
[----:B------:R-:W-:Y:S01]  /*102c0*/  FADD.FTZ R174, R169, R174 ;  /* 0x000000aea9ae7221 */ /* 0x000fe20000010000 */
[----:B------:R-:W-:Y:S02]  /*102d0*/  WARPGROUP.DEPBAR.LE gsb0, 0x0 ;  /* 0x00008000000079c5 */ /* 0x000fe40000010000 */
[----:B------:R-:W0:Y:S08]  /*102e0*/  MUFU.EX2 R154, R210 ;  /* 0x000000d2009a7308 */ /* 0x000e300000000800 */
[----:B------:R-:W1:Y:S08]  /*102f0*/  MUFU.EX2 R155, R21 ;  /* 0x00000015009b7308 */ /* 0x000e700000000800 */
[----:B------:R2:W3:Y:S01]  /*10300*/  MUFU.EX2 R21, R3 ;  /* 0x0000000300157308 */ /* 0x0004e20000000800 */
[----:B------:R-:W-:-:S02]  /*10310*/  VIADD R152, R160, 0x280 ;  /* 0x00000280a0987836 */ /* 0x000fc40000000000 */
[----:B------:R-:W-:Y:S02]  /*10320*/  IMAD.MOV.U32 R153, RZ, RZ, 0x40000040 ;  /* 0x40000040ff997424 */ /* 0x000fe400078e00ff */
[----:B--2---:R-:W-:Y:S01]  /*10330*/  FADD.FTZ R3, R211, R156 ;  /* 0x0000009cd3037221 */ /* 0x004fe20000010000 */
[----:B------:R-:W-:-:S03]  /*10340*/  R2UR UR6, R152 ;  /* 0x00000000980672ca */ /* 0x000fc600000e0000 */
[----:B0-----:R-:W-:Y:S01]  /*10350*/  FADD.FTZ R3, R154, R3 ;  /* 0x000000039a037221 */ /* 0x001fe20000010000 */
[----:B------:R-:W-:Y:S02]  /*10360*/  R2UR UR7, R153 ;  /* 0x00000000990772ca */ /* 0x000fe400000e0000 */
[C---:B-1----:R-:W-:Y:S01]  /*10370*/  F2FP.BF16.F32.PACK_AB R154, R155.reuse, R154 ;  /* 0x0000009a9b9a723e */ /* 0x042fe200000010ff */
[----:B------:R-:W-:Y:S01]  /*10380*/  FADD.FTZ R3, R155, R3 ;  /* 0x000000039b037221 */ /* 0x000fe20000010000 */
[----:B------:R-:W-:Y:S02]  /*10390*/  F2FP.BF16.F32.PACK_AB R152, R211, R228 ;  /* 0x000000e4d398723e */ /* 0x000fe400000010ff */
[----:B---3--:R-:W-:Y:S02]  /*103a0*/  F2FP.BF16.F32.PACK_AB R153, R163, R21 ;  /* 0x00000015a399723e */ /* 0x008fe400000010ff */
[----:B------:R-:W-:-:S04]  /*103b0*/  F2FP.BF16.F32.PACK_AB R155, R165, R164 ;  /* 0x000000a4a59b723e */ /* 0x000fc800000010ff */
[----:B------:R-:W-:-:S06]  /*103c0*/  WARPGROUP.ARRIVE ;  /* 0x00000000000079c5 */ /* 0x000fcc0000000000 */
[----:B------:R-:W-:Y:S01]  /*103d0*/  HGMMA.64x256x16.F32.BF16 R24, R152, gdesc[UR4].tnspB, R24, gsb0 ;  /* 0x43e0000498187df0 */ /* 0x000fe20008001818 */
[----:B------:R-:W-:-:S04]  /*103e0*/  FADD.FTZ R174, R21, R174 ;  /* 0x000000ae15ae7221 */ /* 0x000fc80000010000 */
[----:B------:R-:W-:-:S04]  /*103f0*/  FADD.FTZ R163, R163, R174 ;  /* 0x000000aea3a37221 */ /* 0x000fc80000010000 */
[----:B------:R-:W-:-:S04]  /*10400*/  FADD.FTZ R0, R164, R163 ;  /* 0x000000a3a4007221 */ /* 0x000fc80000010000 */
[----:B------:R-:W-:Y:S01]  /*10410*/  FADD.FTZ R0, R165, R0 ;  /* 0x00000000a5007221 */ /* 0x000fe20000010000 */
[----:B------:R-:W-:Y:S02]  /*10420*/  WARPGROUP.DEPBAR.LE gsb0, 0x0 ;  /* 0x00008000000079c5 */ /* 0x000fe40000010000 */
[----:B------:R-:W-:Y:S05]  /*10430*/  @!P0 BRA `(.L_x_6069) ;  /* 0x0000000000048947 */ /* 0x000fea0003800000 */
[----:B------:R-:W-:Y:S01]  /*10440*/  BPT.TRAP 0x1 ;  /* 0x000000040000795c */ /* 0x000fe20000300000 */
.L_x_6069:
[----:B------:R-:W2:Y:S01]  /*10450*/  LDL R20, [R1+0xb0] ;  /* 0x0000b00001147983 */ /* 0x000ea20000100800 */
[----:B------:R-:W-:Y:S02]  /*10460*/  VIADD R14, R14, 0x32460 ;  /* 0x000324600e0e7836 */ /* 0x000fe40000000000 */
[----:B------:R-:W-:-:S05]  /*10470*/  IMAD.U32 R21, RZ, RZ, UR37 ;  /* 0x00000025ff157e24 */ /* 0x000fca000f8e00ff */
[----:B------:R-:W-:Y:S01]  /*10480*/  PRMT R14, R21, 0x654, R14 ;  /* 0x00000654150e7816 */ /* 0x000fe2000000000e */
[----:B------:R-:W-:-:S03]  /*10490*/  IMAD.MOV.U32 R21, RZ, RZ, R15 ;  /* 0x000000ffff157224 */ /* 0x000fc600078e000f */
[----:B------:R0:W-:Y:S01]  /*104a0*/  SYNCS.ARRIVE.TRANS64.RED.A1T0 RZ, [R14+URZ], RZ ;  /* 0x000000ff0eff79a7 */ /* 0x0001e2000810043f */
[C---:B--2---:R-:W-:Y:S01]  /*104b0*/  ISETP.GT.AND P1, PT, R13.reuse, R20, PT ;  /* 0x000000140d00720c */ /* 0x044fe20003f24270 */
[----:B------:R-:W-:Y:S02]  /*104c0*/  VIADD R13, R13, 0xffffffff ;  /* 0xffffffff0d0d7836 */ /* 0x000fe40000000000 */
[----:B------:R-:W-:-:S10]  /*104d0*/  IMAD.MOV.U32 R20, RZ, RZ, R176 ;  /* 0x000000ffff147224 */ /* 0x000fd400078e00b0 */
[----:B0-----:R-:W-:Y:S05]  /*104e0*/  @P1 BRA `(.L_x_6070) ;  /* 0xffffffc400e01947 */ /* 0x001fea000383ffff */
.L_x_6059:
[----:B------:R-:W-:-:S13]  /*104f0*/  ISETP.GE.AND P1, PT, R13, RZ, PT ;  /* 0x000000ff0d00720c */ /* 0x000fda0003f26270 */
[----:B------:R-:W-:Y:S05]  /*10500*/  @!P1 BRA `(.L_x_6071) ;  /* 0x0000003000309947 */ /* 0x000fea0003800000 */
[----:B------:R-:W-:Y:S02]  /*10510*/  IMAD.MOV.U32 R20, RZ, RZ, R176 ;  /* 0x000000ffff147224 */ /* 0x000fe400078e00b0 */
[----:B------:R-:W-:-:S07]  /*10520*/  IMAD.MOV.U32 R21, RZ, RZ, R15 ;  /* 0x000000ffff157224 */ /* 0x000fce00078e000f */
.L_x_6082:
        /* <DEDUP_REMOVED lines=8> */
.L_x_6072:
[----:B------:R-:W-:Y:S01]  /*105b0*/  IMAD R14, R18, 0x8, R22 ;  /* 0x00000008120e7824 */ /* 0x000fe200078e0216 */
[----:B------:R-:W-:-:S04]  /*105c0*/  SHF.L.U32 R12, R202, 0x1f, RZ ;  /* 0x0000001fca0c7819 */ /* 0x000fc800000006ff */
[----:B------:R0:W1:Y:S01]  /*105d0*/  SYNCS.PHASECHK.TRANS64.TRYWAIT P1, [R14+URZ+0x32430], R12 ;  /* 0x0324300c0e0075a7 */ /* 0x000062000802017f */
[----:B------:R-:W-:Y:S05]  /*105e0*/  @!P0 BRA `(.L_x_6073) ;  /* 0x0000000000048947 */ /* 0x000fea0003800000 */
[----:B------:R-:W-:Y:S01]  /*105f0*/  BPT.TRAP 0x1 ;  /* 0x000000040000795c */ /* 0x000fe20000300000 */
.L_x_6073:
[----:B------:R-:W2:Y:S01]  /*10600*/  LDL R15, [R1+0x94] ;  /* 0x00009400010f7983 */ /* 0x000ea20000100800 */
[----:B------:R-:W-:Y:S02]  /*10610*/  IMAD.MOV.U32 R157, RZ, RZ, 0x40000040 ;  /* 0x40000040ff9d7424 */ /* 0x000fe400078e00ff */
[----:B--2---:R-:W-:Y:S01]  /*10620*/  IMAD R156, R18, 0x300, R15 ;  /* 0x00000300129c7824 */ /* 0x004fe200078e020f */
[----:B-1----:R-:W-:Y:S06]  /*10630*/  @P1 BRA `(.L_x_6074) ;  /* 0x0000000000081947 */ /* 0x002fec0003800000 */
[----:B------:R-:W1:Y:S02]  /*10640*/  SYNCS.PHASECHK.TRANS64.TRYWAIT P1, [R14+URZ+0x32430], R12 ;  /* 0x0324300c0e0075a7 */ /* 0x000e64000802017f */
[----:B-1----:R-:W-:Y:S05]  /*10650*/  @!P1 BRA `(.L_x_6075) ;  /* 0x000000f400c49947 */ /* 0x002fea0003800000 */
.L_x_6074:
[----:B-----5:R2:W-:Y:S04]  /*10660*/  STL.64 [R1+0xe0], R2 ;  /* 0x0000e00201007387 */ /* 0x0205e80000100a00 */
        /* <DEDUP_REMOVED lines=14> */
[----:B------:R-:W-:-:S02]  /*10750*/  R2UR UR10, R154 ;  /* 0x000000009a0a72ca */ /* 0x000fc400000e0000 */
[----:B------:R-:W-:Y:S02]  /*10760*/  R2UR UR11, R155 ;  /* 0x000000009b0b72ca */ /* 0x000fe400000e0000 */
[----:B------:R-:W-:Y:S02]  /*10770*/  R2UR UR14, R152 ;  /* 0x00000000980e72ca */ /* 0x000fe400000e0000 */
[----:B------:R-:W-:Y:S02]  /*10780*/  R2UR UR15, R153 ;  /* 0x00000000990f72ca */ /* 0x000fe400000e0000 */
[----:B------:R-:W-:Y:S02]  /*10790*/  R2UR UR18, R156 ;  /* 0x000000009c1272ca */ /* 0x000fe400000e0000 */
        /* <DEDUP_REMOVED lines=22> */
.L_x_6076:
[----:B------:R2:W3:Y:S01]  /*10900*/  SYNCS.PHASECHK.TRANS64.TRYWAIT P1, [R14+URZ+0x32450], R12 ;  /* 0x0324500c0e0075a7 */ /* 0x0004e2000802017f */
[----:B------:R-:W-:Y:S05]  /*10910*/  @!P0 BRA `(.L_x_6077) ;  /* 0x0000000000048947 */ /* 0x000fea0003800000 */
[----:B------:R-:W-:Y:S01]  /*10920*/  BPT.TRAP 0x1 ;  /* 0x000000040000795c */ /* 0x000fe20000300000 */
.L_x_6077:
[----:B---3--:R-:W-:Y:S05]  /*10930*/  @P1 BRA `(.L_x_6078) ;  /* 0x0000000000081947 */ /* 0x008fea0003800000 */
[----:B------:R-:W3:Y:S02]  /*10940*/  SYNCS.PHASECHK.TRANS64.TRYWAIT P1, [R14+URZ+0x32450], R12 ;  /* 0x0324500c0e0075a7 */ /* 0x000ee4000802017f */
[----:B---3--:R-:W-:Y:S05]  /*10950*/  @!P1 BRA `(.L_x_6079) ;  /* 0x000000f400189947 */ /* 0x008fea0003800000 */
.L_x_6078:
        /* <DEDUP_REMOVED lines=10> */
[C---:B------:R-:W-:Y:S01]  /*10a00*/  R2UR UR6, R208.reuse ;  /* 0x00000000d00672ca */ /* 0x040fe200000e0000 */
[----:B------:R-:W-:Y:S01]  /*10a10*/  VIADD R210, R208, 0x2 ;  /* 0x00000002d0d27836 */ /* 0x000fe20000000000 */
[----:B------:R-:W-:Y:S01]  /*10a20*/  R2UR UR7, R209 ;  /* 0x00000000d10772ca */ /* 0x000fe200000e0000 */
[----:B------:R-:W-:Y:S01]  /*10a30*/  IMAD.MOV.U32 R211, RZ, RZ, 0x40000040 ;  /* 0x40000040ffd37424 */ /* 0x000fe200078e00ff */
[----:B-123--:R-:W2:Y:S01]  /*10a40*/  LDL.64 R14, [R1+0x10] ;  /* 0x00001000010e7983 */ /* 0x00eea20000100a00 */
[----:B------:R-:W-:-:S03]  /*10a50*/  R2UR UR4, R4 ;  /* 0x00000000040472ca */ /* 0x000fc600000e0000 */
[----:B0-----:R-:W3:Y:S01]  /*10a60*/  LDL.64 R2, [R1+0x60] ;  /* 0x0000600001027983 */ /* 0x001ee20000100a00 */
[----:B------:R-:W-:Y:S01]  /*10a70*/  R2UR UR5, R5 ;  /* 0x00000000050572ca */ /* 0x000fe200000e0000 */
[----:B------:R-:W-:-:S12]  /*10a80*/  WARPGROUP.ARRIVE ;  /* 0x00000000000079c5 */ /* 0x000fd80000000000 */
        /* <DEDUP_REMOVED lines=46> */
[----:B------:R-:W-:Y:S01]  /*10d70*/  MOV R211, 0x40000040 ;  /* 0x4000004000d37802 */ /* 0x000fe20000000f00 */
[----:B------:R0:W5:Y:S01]  /*10d80*/  LDL.LU.64 R16, [R1+0xf0] ;  /* 0x0000f00001107983 */ /* 0x0001620000300a00 */
        /* <DEDUP_REMOVED lines=81> */
[----:B------:R-:W-:Y:S01]  /*112a0*/  IMAD.MOV.U32 R209, RZ, RZ, 0x40000040 ;  /* 0x40000040ffd17424 */ /* 0x000fe200078e00ff */
[----:B------:R-:W-:Y:S01]  /*112b0*/  IADD3 R208, R208, 0x906, RZ ;  /* 0x00000906d0d07810 */ /* 0x000fe20007ffe0ff */
[----:B------:R-:W-:-:S02]  /*112c0*/  WARPGROUP.DEPBAR.LE gsb0, 0x0 ;  /* 0x00008000000079c5 */ /* 0x000fc40000010000 */
[----:B------:R-:W-:-:S08]  /*112d0*/  WARPGROUP.ARRIVE ;  /* 0x00000000000079c5 */ /* 0x000fd00000000000 */
        /* <DEDUP_REMOVED lines=15> */
.L_x_6080:
        /* <DEDUP_REMOVED lines=23> */
[----:B-1---5:R-:W-:Y:S01]  /*11540*/  FMNMX.FTZ R15, R229, R21, !PT ;  /* 0x00000015e50f7209 */ /* 0x022fe20007810000 */
        /* <DEDUP_REMOVED lines=11> */
[----:B------:R-:W-:Y:S01]  /*11600*/  UMOV UR46, UR44 ;  /* 0x0000002c002e7c82 */ /* 0x000fe20008000000 */
[----:B------:R-:W-:Y:S01]  /*11610*/  FMUL.FTZ R166, R166, UR42 ;  /* 0x0000002aa6a67c20 */ /* 0x000fe20008410000 */
[----:B------:R-:W-:Y:S01]  /*11620*/  FMUL.FTZ R178, R178, UR42 ;  /* 0x0000002ab2b27c20 */ /* 0x000fe20008410000 */
[----:B------:R-:W2:Y:S01]  /*11630*/  MUFU.TANH R209, R209 ;  /* 0x000000d100d17308 */ /* 0x000ea20000002400 */
[----:B---3--:R-:W-:Y:S01]  /*11640*/  FMNMX.FTZ R15, R211, R15, !PT ;  /* 0x0000000fd30f7209 */ /* 0x008fe20007810000 */
[----:B------:R-:W-:Y:S01]  /*11650*/  FMUL.FTZ R179, R179, UR42 ;  /* 0x0000002ab3b37c20 */ /* 0x000fe20008410000 */
[----:B------:R-:W-:-:S05]  /*11660*/  FMUL.FTZ R199, R199, UR42 ;  /* 0x0000002ac7c77c20 */ /* 0x000fca0008410000 */
        /* <DEDUP_REMOVED lines=24> */
[----:B------:R3:W4:Y:S01]  /*117f0*/  MUFU.TANH R184, R185 ;  /* 0x000000b900b87308 */ /* 0x0007220000002400 */
[----:B-1----:R-:W-:-:S07]  /*11800*/  FMNMX.FTZ R15, R169, R15, !PT ;  /* 0x0000000fa90f7209 */ /* 0x002fce0007810000 */
[----:B------:R1:W0:Y:S01]  /*11810*/  MUFU.TANH R176, R188 ;  /* 0x000000bc00b07308 */ /* 0x0002220000002400 */
[----:B--2---:R-:W-:Y:S01]  /*11820*/  FMNMX.FTZ R15, R180, R15, !PT ;  /* 0x0000000fb40f7209 */ /* 0x004fe20007810000 */
[----:B---3--:R-:W-:-:S06]  /*11830*/  FMUL.FTZ R185, R197, UR42 ;  /* 0x0000002ac5b97c20 */ /* 0x008fcc0008410000 */
[----:B------:R-:W2:Y:S01]  /*11840*/  MUFU.TANH R189, R189 ;  /* 0x000000bd00bd7308 */ /* 0x000ea20000002400 */
[----:B-1----:R-:W-:Y:S01]  /*11850*/  FMUL.FTZ R188, R196, UR42 ;  /* 0x0000002ac4bc7c20 */ /* 0x002fe20008410000 */
[----:B----4-:R-:W-:Y:S01]  /*11860*/  FMNMX.FTZ R15, R184, R15, !PT ;  /* 0x0000000fb80f7209 */ /* 0x010fe20007810000 */
[----:B------:R-:W-:-:S05]  /*11870*/  FMUL.FTZ R196, R167, UR42 ;  /* 0x0000002aa7c47c20 */ /* 0x000fca0008410000 */
        /* <DEDUP_REMOVED lines=8> */
[----:B------:R-:W-:Y:S01]  /*11900*/  MUFU.TANH R197, R154 ;  /* 0x0000009a00c57308 */ /* 0x000fe20000002400 */
[----:B--2---:R-:W-:-:S07]  /*11910*/  FMNMX.FTZ R15, R188, R15, !PT ;  /* 0x0000000fbc0f7209 */ /* 0x004fce0007810000 */
[----:B------:R-:W-:Y:S01]  /*11920*/  MUFU.TANH R181, R155 ;  /* 0x0000009b00b57308 */ /* 0x000fe20000002400 */
[----:B-1----:R-:W-:-:S05]  /*11930*/  FMNMX.FTZ R15, R185, R15, !PT ;  /* 0x0000000fb90f7209 */ /* 0x002fca0007810000 */
[----:B------:R-:W0:Y:S02]  /*11940*/  SHFL.BFLY PT, R173, R15, 0x2, 0x1f ;  /* 0x0c401f000fad7f89 */ /* 0x000e2400000e0000 */
[----:B------:R1:W2:Y:S08]  /*11950*/  MUFU.TANH R155, R162 ;  /* 0x000000a2009b7308 */ /* 0x0002b00000002400 */
[----:B------:R3:W4:Y:S01]  /*11960*/  MUFU.TANH R192, R158 ;  /* 0x0000009e00c07308 */ /* 0x0007220000002400 */
[----:B-1----:R-:W-:-:S07]  /*11970*/  IMAD.MOV.U32 R162, RZ, RZ, R184 ;  /* 0x000000ffffa27224 */ /* 0x002fce00078e00b8 */
[----:B------:R-:W-:Y:S01]  /*11980*/  MUFU.TANH R196, R196 ;  /* 0x000000c400c47308 */ /* 0x000fe20000002400 */
[----:B---3--:R-:W-:Y:S02]  /*11990*/  IMAD.MOV.U32 R158, RZ, RZ, R176 ;  /* 0x000000ffff9e7224 */ /* 0x008fe400078e00b0 */
[----:B--2---:R-:W-:Y:S01]  /*119a0*/  IMAD.MOV.U32 R170, RZ, RZ, R155 ;  /* 0x000000ffffaa7224 */ /* 0x004fe200078e009b */
[----:B0-----:R-:W-:-:S04]  /*119b0*/  FMNMX.FTZ R15, R15, R173, !PT ;  /* 0x000000ad0f0f7209 */ /* 0x001fc80007810000 */
[----:B------:R-:W0:Y:S01]  /*119c0*/  MUFU.TANH R173, R163 ;  /* 0x000000a300ad7308 */ /* 0x000e220000002400 */
[----:B------:R-:W1:Y:S07]  /*119d0*/  SHFL.BFLY PT, R154, R15, 0x1, 0x1f ;  /* 0x0c201f000f9a7f89 */ /* 0x000e6e00000e0000 */
[----:B------:R4:W2:Y:S08]  /*119e0*/  MUFU.TANH R176, R159 ;  /* 0x0000009f00b07308 */ /* 0x0008b00000002400 */
[----:B------:R-:W-:Y:S01]  /*119f0*/  MUFU.TANH R193, R193 ;  /* 0x000000c100c17308 */ /* 0x000fe20000002400 */
[----:B----4-:R-:W-:-:S07]  /*11a00*/  IMAD.MOV.U32 R159, RZ, RZ, R192 ;  /* 0x000000ffff9f7224 */ /* 0x010fce00078e00c0 */
[----:B------:R3:W4:Y:S01]  /*11a10*/  MUFU.TANH R192, R166 ;  /* 0x000000a600c07308 */ /* 0x0007220000002400 */
[----:B-1----:R-:W-:-:S05]  /*11a20*/  FMNMX.FTZ R15, R15, R154, !PT ;  /* 0x0000009a0f0f7209 */ /* 0x002fca0007810000 */
[C---:B------:R-:W-:Y:S01]  /*11a30*/  FADD.FTZ R155, -R15.reuse, R21 ;  /* 0x000000150f9b7221 */ /* 0x040fe20000010100 */
[----:B0-----:R-:W-:Y:S02]  /*11a40*/  IMAD.MOV.U32 R21, RZ, RZ, R173 ;  /* 0x000000ffff157224 */ /* 0x001fe400078e00ad */
[----:B------:R-:W-:Y:S01]  /*11a50*/  FMUL.FTZ R173, R15, UR46 ;  /* 0x0000002e0fad7c20 */ /* 0x000fe20008410000 */
[----:B---3--:R-:W-:Y:S02]  /*11a60*/  IMAD.MOV.U32 R166, RZ, RZ, R181 ;  /* 0x000000ffffa67224 */ /* 0x008fe400078e00b5 */
[----:B------:R-:W-:Y:S01]  /*11a70*/  FMUL.FTZ R155, R155, UR46 ;  /* 0x0000002e9b9b7c20 */ /* 0x000fe20008410000 */
[----:B------:R-:W-:Y:S01]  /*11a80*/  MUFU.TANH R178, R178 ;  /* 0x000000b200b27308 */ /* 0x000fe20000002400 */
[--C-:B------:R-:W-:Y:S01]  /*11a90*/  FFMA.FTZ R154, R211, UR46, -R173.reuse ;  /* 0x0000002ed39a7c23 */ /* 0x100fe200080108ad */
[----:B--2---:R-:W-:Y:S02]  /*11aa0*/  IMAD.MOV.U32 R211, RZ, RZ, R176 ;  /* 0x000000ffffd37224 */ /* 0x004fe400078e00b0 */
[----:B------:R-:W-:Y:S01]  /*11ab0*/  FFMA.FTZ R176, R210, UR46, -R173 ;  /* 0x0000002ed2b07c23 */ /* 0x000fe200080108ad */
[----:B------:R-:W-:-:S02]  /*11ac0*/  IMAD.MOV.U32 R210, RZ, RZ, R159 ;  /* 0x000000ffffd27224 */ /* 0x000fc400078e009f */
[--C-:B------:R-:W-:Y:S01]  /*11ad0*/  FFMA.FTZ R159, R209, UR46, -R173.reuse ;  /* 0x0000002ed19f7c23 */ /* 0x100fe200080108ad */
[----:B------:R-:W-:Y:S02]  /*11ae0*/  IMAD.MOV.U32 R209, RZ, RZ, R158 ;  /* 0x000000ffffd17224 */ /* 0x000fe400078e009e */
[--C-:B------:R-:W-:Y:S01]  /*11af0*/  FFMA.FTZ R158, R208, UR46, -R173.reuse ;  /* 0x0000002ed09e7c23 */ /* 0x100fe200080108ad */
[----:B------:R-:W-:Y:S02]  /*11b00*/  IMAD.MOV.U32 R208, RZ, RZ, R162 ;  /* 0x000000ffffd07224 */ /* 0x000fe400078e00a2 */
[--C-:B------:R-:W-:Y:S01]  /*11b10*/  FFMA.FTZ R163, R153, UR46, -R173.reuse ;  /* 0x0000002e99a37c23 */ /* 0x100fe200080108ad */
[----:B------:R-:W-:Y:S02]  /*11b20*/  IMAD.MOV.U32 R153, RZ, RZ, R166 ;  /* 0x000000ffff997224 */ /* 0x000fe400078e00a6 */
[--C-:B------:R-:W-:Y:S01]  /*11b30*/  FFMA.FTZ R166, R169, UR46, -R173.reuse ;  /* 0x0000002ea9a67c23 */ /* 0x100fe200080108ad */
[--C-:B------:R-:W-:Y:S01]  /*11b40*/  FFMA.FTZ R169, R208, UR46, -R173.reuse ;  /* 0x0000002ed0a97c23 */ /* 0x100fe200080108ad */
[----:B------:R-:W-:Y:S01]  /*11b50*/  FFMA.FTZ R167, R164, UR46, -R173 ;  /* 0x0000002ea4a77c23 */ /* 0x000fe200080108ad */
[----:B------:R-:W-:-:S02]  /*11b60*/  IMAD.MOV.U32 R208, RZ, RZ, R170 ;  /* 0x000000ffffd07224 */ /* 0x000fc400078e00aa */
[--C-:B------:R-:W-:Y:S01]  /*11b70*/  FFMA.FTZ R164, R168, UR46, -R173.reuse ;  /* 0x0000002ea8a47c23 */ /* 0x100fe200080108ad */
[--C-:B------:R-:W-:Y:S01]  /*11b80*/  FFMA.FTZ R170, R189, UR46, -R173.reuse ;  /* 0x0000002ebdaa7c23 */ /* 0x100fe200080108ad */
[----:B------:R-:W-:Y:S01]  /*11b90*/  FFMA.FTZ R168, R209, UR46, -R173 ;  /* 0x0000002ed1a87c23 */ /* 0x000fe200080108ad */
[----:B------:R-:W-:Y:S02]  /*11ba0*/  IMAD.MOV.U32 R189, RZ, RZ, R21 ;  /* 0x000000ffffbd7224 */ /* 0x000fe400078e0015 */
[--C-:B------:R-:W-:Y:S01]  /*11bb0*/  FFMA.FTZ R181, R229, UR46, -R173.reuse ;  /* 0x0000002ee5b57c23 */ /* 0x100fe200080108ad */
[----:B------:R-:W-:Y:S02]  /*11bc0*/  IMAD.MOV.U32 R209, RZ, RZ, R210 ;  /* 0x000000ffffd17224 */ /* 0x000fe400078e00d2 */
[----:B------:R-:W-:Y:S01]  /*11bd0*/  FFMA.FTZ R184, R228, UR46, -R173 ;  /* 0x0000002ee4b87c23 */ /* 0x000fe200080108ad */
[----:B------:R-:W-:Y:S02]  /*11be0*/  IMAD.MOV.U32 R210, RZ, RZ, R211 ;  /* 0x000000ffffd27224 */ /* 0x000fe400078e00d3 */
[----:B------:R-:W-:Y:S01]  /*11bf0*/  FMUL.FTZ R211, R174, UR42 ;  /* 0x0000002aaed37c20 */ /* 0x000fe20008410000 */
[----:B------:R-:W-:-:S02]  /*11c00*/  IMAD.MOV.U32 R174, RZ, RZ, R189 ;  /* 0x000000ffffae7224 */ /* 0x000fc400078e00bd */
[----:B------:R-:W-:Y:S01]  /*11c10*/  FMUL.FTZ R189, R175, UR42 ;  /* 0x0000002aafbd7c20 */ /* 0x000fe20008410000 */
[----:B------:R-:W-:Y:S01]  /*11c20*/  IMAD.MOV.U32 R175, RZ, RZ, R153 ;  /* 0x000000ffffaf7224 */ /* 0x000fe200078e0099 */
[----:B------:R-:W-:Y:S01]  /*11c30*/  FMNMX.FTZ R153, R197, R20, !PT ;  /* 0x00000014c5997209 */ /* 0x000fe20007810000 */
[--C-:B------:R-:W-:Y:S01]  /*11c40*/  FFMA.FTZ R162, R152, UR46, -R173.reuse ;  /* 0x0000002e98a27c23 */ /* 0x100fe200080108ad */
[----:B------:R-:W-:Y:S01]  /*11c50*/  MUFU.EX2 R155, R155 ;  /* 0x0000009b009b7308 */ /* 0x000fe20000000800 */
[--C-:B------:R-:W-:Y:S01]  /*11c60*/  FFMA.FTZ R157, R157, UR46, -R173.reuse ;  /* 0x0000002e9d9d7c23 */ /* 0x100fe200080108ad */
[----:B------:R-:W-:Y:S01]  /*11c70*/  FMNMX.FTZ R153, R175, R153, !PT ;  /* 0x00000099af997209 */ /* 0x000fe20007810000 */
[--C-:B------:R-:W-:Y:S01]  /*11c80*/  FFMA.FTZ R156, R156, UR46, -R173.reuse ;  /* 0x0000002e9c9c7c23 */ /* 0x100fe200080108ad */
[--C-:B------:R-:W-:Y:S01]  /*11c90*/  FFMA.FTZ R160, R160, UR46, -R173.reuse ;  /* 0x0000002ea0a07c23 */ /* 0x100fe200080108ad */
[--C-:B------:R-:W-:Y:S01]  /*11ca0*/  FFMA.FTZ R161, R161, UR46, -R173.reuse ;  /* 0x0000002ea1a17c23 */ /* 0x100fe200080108ad */
[----:B------:R-:W-:Y:S01]  /*11cb0*/  FMNMX.FTZ R153, R209, R153, !PT ;  /* 0x00000099d1997209 */ /* 0x000fe20007810000 */
[--C-:B------:R-:W-:Y:S01]  /*11cc0*/  FFMA.FTZ R165, R165, UR46, -R173.reuse ;  /* 0x0000002ea5a57c23 */ /* 0x100fe200080108ad */
[----:B------:R4:W0:Y:S01]  /*11cd0*/  MUFU.EX2 R152, R181 ;  /* 0x000000b500987308 */ /* 0x0008220000000800 */
[--C-:B------:R-:W-:Y:S01]  /*11ce0*/  FFMA.FTZ R180, R180, UR46, -R173.reuse ;  /* 0x0000002eb4b47c23 */ /* 0x100fe200080108ad */
[----:B------:R-:W-:Y:S01]  /*11cf0*/  FMNMX.FTZ R153, R210, R153, !PT ;  /* 0x00000099d2997209 */ /* 0x000fe20007810000 */
[--C-:B------:R-:W-:Y:S01]  /*11d00*/  FFMA.FTZ R177, R177, UR46, -R173.reuse ;  /* 0x0000002eb1b17c23 */ /* 0x100fe200080108ad */
[--C-:B------:R-:W-:Y:S01]  /*11d10*/  FFMA.FTZ R172, R172, UR46, -R173.reuse ;  /* 0x0000002eacac7c23 */ /* 0x100fe200080108ad */
[--C-:B------:R-:W-:Y:S01]  /*11d20*/  FFMA.FTZ R21, R188, UR46, -R173.reuse ;  /* 0x0000002ebc157c23 */ /* 0x100fe200080108ad */
[----:B------:R-:W-:Y:S01]  /*11d30*/  FMNMX.FTZ R153, R208, R153, !PT ;  /* 0x00000099d0997209 */ /* 0x000fe20007810000 */
[----:B------:R-:W-:Y:S01]  /*11d40*/  FFMA.FTZ R173, R185, UR46, -R173 ;  /* 0x0000002eb9ad7c23 */ /* 0x000fe200080108ad */
[----:B------:R-:W1:Y:S01]  /*11d50*/  MUFU.EX2 R184, R184 ;  /* 0x000000b800b87308 */ /* 0x000e620000000800 */
[----:B----4-:R-:W-:Y:S01]  /*11d60*/  MOV R181, R192 ;  /* 0x000000c000b57202 */ /* 0x010fe20000000f00 */
[----:B------:R-:W-:Y:S01]  /*11d70*/  FMUL.FTZ R192, R171, UR42 ;  /* 0x0000002aabc07c20 */ /* 0x000fe20008410000 */
[----:B------:R-:W-:Y:S01]  /*11d80*/  FMUL.FTZ R171, R186, UR42 ;  /* 0x0000002abaab7c20 */ /* 0x000fe20008410000 */
[----:B------:R-:W-:Y:S01]  /*11d90*/  FMNMX.FTZ R153, R174, R153, !PT ;  /* 0x00000099ae997209 */ /* 0x000fe20007810000 */
[----:B------:R-:W-:Y:S01]  /*11da0*/  FMUL.FTZ R188, R182, UR42 ;  /* 0x0000002ab6bc7c20 */ /* 0x000fe20008410000 */
[----:B------:R-:W-:-:S02]  /*11db0*/  IMAD.MOV.U32 R186, RZ, RZ, R181 ;  /* 0x000000ffffba7224 */ /* 0x000fc400078e00b5 */
[----:B------:R-:W-:Y:S01]  /*11dc0*/  FMUL.FTZ R181, R187, UR42 ;  /* 0x0000002abbb57c20 */ /* 0x000fe20008410000 */
[----:B------:R-:W2:Y:S01]  /*11dd0*/  MUFU.EX2 R154, R154 ;  /* 0x0000009a009a7308 */ /* 0x000ea20000000800 */
[----:B0-----:R-:W-:Y:S01]  /*11de0*/  FFMA.FTZ R3, R155, R3, R152 ;  /* 0x000000039b037223 */ /* 0x001fe20000010098 */
[----:B------:R-:W-:Y:S01]  /*11df0*/  FMUL.FTZ R182, R190, UR42 ;  /* 0x0000002abeb67c20 */ /* 0x000fe20008410000 */
[----:B------:R-:W-:Y:S01]  /*11e00*/  FMNMX.FTZ R153, R186, R153, !PT ;  /* 0x00000099ba997209 */ /* 0x000fe20007810000 */
[----:B------:R-:W-:Y:S02]  /*11e10*/  IMAD.MOV.U32 R190, RZ, RZ, R208 ;  /* 0x000000ffffbe7224 */ /* 0x000fe400078e00d0 */
[----:B------:R-:W-:Y:S01]  /*11e20*/  FMUL.FTZ R208, R198, UR42 ;  /* 0x0000002ac6d07c20 */ /* 0x000fe20008410000 */
[----:B------:R-:W-:Y:S01]  /*11e30*/  IMAD.MOV.U32 R187, RZ, RZ, R174 ;  /* 0x000000ffffbb7224 */ /* 0x000fe200078e00ae */
[----:B------:R-:W-:Y:S01]  /*11e40*/  FMNMX.FTZ R153, R196, R153, !PT ;  /* 0x00000099c4997209 */ /* 0x000fe20007810000 */
[----:B------:R-:W0:Y:S01]  /*11e50*/  MUFU.TANH R192, R192 ;  /* 0x000000c000c07308 */ /* 0x000e220000002400 */
[C---:B-1----:R-:W-:Y:S01]  /*11e60*/  FADD.FTZ R3, R184.reuse, R3 ;  /* 0x00000003b8037221 */ /* 0x042fe20000010000 */
[----:B------:R-:W-:Y:S01]  /*11e70*/  F2FP.BF16.F32.PACK_AB R152, R184, R152 ;  /* 0x00000098b898723e */ /* 0x000fe200000010ff */
[----:B------:R-:W-:Y:S01]  /*11e80*/  FMUL.FTZ R184, R183, UR42 ;  /* 0x0000002ab7b87c20 */ /* 0x000fe20008410000 */
[----:B------:R-:W-:Y:S01]  /*11e90*/  FMNMX.FTZ R153, R193, R153, !PT ;  /* 0x00000099c1997209 */ /* 0x000fe20007810000 */
[----:B------:R-:W-:Y:S01]  /*11ea0*/  FMUL.FTZ R183, R191, UR42 ;  /* 0x0000002abfb77c20 */ /* 0x000fe20008410000 */
[----:B------:R-:W-:-:S02]  /*11eb0*/  IMAD.MOV.U32 R191, RZ, RZ, R210 ;  /* 0x000000ffffbf7224 */ /* 0x000fc400078e00d2 */
[----:B------:R-:W-:Y:S01]  /*11ec0*/  FMUL.FTZ R210, R194, UR42 ;  /* 0x0000002ac2d27c20 */ /* 0x000fe20008410000 */
[----:B------:R-:W1:Y:S01]  /*11ed0*/  MUFU.TANH R211, R211 ;  /* 0x000000d300d37308 */ /* 0x000e620000002400 */
[----:B--2---:R-:W-:Y:S01]  /*11ee0*/  FADD.FTZ R185, R154, R3 ;  /* 0x000000039ab97221 */ /* 0x004fe20000010000 */
[----:B------:R-:W-:Y:S02]  /*11ef0*/  IMAD.MOV.U32 R194, RZ, RZ, R209 ;  /* 0x000000ffffc27224 */ /* 0x000fe400078e00d1 */
[----:B------:R-:W-:Y:S01]  /*11f00*/  FMUL.FTZ R209, R195, UR42 ;  /* 0x0000002ac3d17c20 */ /* 0x000fe20008410000 */
[----:B------:R-:W-:Y:S02]  /*11f10*/  IMAD.MOV.U32 R195, RZ, RZ, R197 ;  /* 0x000000ffffc37224 */ /* 0x000fe400078e00c5 */
        /* <DEDUP_REMOVED lines=23> */
[----:B------:R-:W-:Y:S01]  /*12090*/  FMUL.FTZ R57, R57, R155 ;  /* 0x0000009b39397220 */ /* 0x000fe20000410000 */
[----:B------:R-:W-:Y:S01]  /*120a0*/  FMNMX.FTZ R153, R178, R153, !PT ;  /* 0x00000099b2997209 */ /* 0x000fe20007810000 */
        /* <DEDUP_REMOVED lines=61> */
[----:B------:R-:W-:-:S05]  /*12480*/  FMUL.FTZ R149, R149, R155 ;  /* 0x0000009b95957220 */ /* 0x000fca0000410000 */
        /* <DEDUP_REMOVED lines=8> */
[C---:B--2---:R-:W-:Y:S01]  /*12510*/  FADD.FTZ R185, R176.reuse, R185 ;  /* 0x000000b9b0b97221 */ /* 0x044fe20000010000 */
[----:B------:R-:W-:-:S06]  /*12520*/  F2FP.BF16.F32.PACK_AB R154, R176, R154 ;  /* 0x0000009ab09a723e */ /* 0x000fcc00000010ff */
[----:B------:R-:W-:Y:S01]  /*12530*/  MUFU.EX2 R158, R158 ;  /* 0x0000009e009e7308 */ /* 0x000fe20000000800 */
[----:B0-----:R-:W-:-:S07]  /*12540*/  FADD.FTZ R185, R159, R185 ;  /* 0x000000b99fb97221 */ /* 0x001fce0000010000 */
[----:B------:R-:W-:Y:S01]  /*12550*/  MUFU.EX2 R160, R160 ;  /* 0x000000a000a07308 */ /* 0x000fe20000000800 */
[----:B---3--:R-:W-:Y:S01]  /*12560*/  FADD.FTZ R185, R157, R185 ;  /* 0x000000b99db97221 */ /* 0x008fe20000010000 */
[----:B-1----:R-:W-:-:S06]  /*12570*/  FMNMX.FTZ R174, R153, R174, !PT ;  /* 0x000000ae99ae7209 */ /* 0x002fcc0007810000 */
[----:B------:R-:W-:Y:S01]  /*12580*/  MUFU.EX2 R161, R161 ;  /* 0x000000a100a17308 */ /* 0x000fe20000000800 */
[----:B------:R-:W0:Y:S07]  /*12590*/  SHFL.BFLY PT, R176, R174, 0x1, 0x1f ;  /* 0x0c201f00aeb07f89 */ /* 0x000e2e00000e0000 */
[----:B------:R-:W-:Y:S08]  /*125a0*/  MUFU.EX2 R162, R162 ;  /* 0x000000a200a27308 */ /* 0x000ff00000000800 */
[----:B------:R-:W-:Y:S08]  /*125b0*/  MUFU.EX2 R163, R163 ;  /* 0x000000a300a37308 */ /* 0x000ff00000000800 */
[----:B------:R-:W-:Y:S01]  /*125c0*/  MUFU.EX2 R167, R167 ;  /* 0x000000a700a77308 */ /* 0x000fe20000000800 */
[----:B0-----:R-:W-:-:S05]  /*125d0*/  FMNMX.FTZ R176, R174, R176, !PT ;  /* 0x000000b0aeb07209 */ /* 0x001fca0007810000 */
[C---:B------:R-:W-:Y:S01]  /*125e0*/  FADD.FTZ R197, -R176.reuse, R20 ;  /* 0x00000014b0c57221 */ /* 0x040fe20000010100 */
[----:B------:R-:W-:Y:S01]  /*125f0*/  FMUL.FTZ R179, R176, UR46 ;  /* 0x0000002eb0b37c20 */ /* 0x000fe20008410000 */
[----:B------:R-:W-:Y:S02]  /*12600*/  MUFU.EX2 R165, R165 ;  /* 0x000000a500a57308 */ /* 0x000fe40000000800 */
[----:B------:R-:W-:Y:S01]  /*12610*/  FMUL.FTZ R197, R197, UR46 ;  /* 0x0000002ec5c57c20 */ /* 0x000fe20008410000 */
[--C-:B------:R-:W-:Y:S01]  /*12620*/  FFMA.FTZ R153, R195, UR46, -R179.reuse ;  /* 0x0000002ec3997c23 */ /* 0x100fe200080108b3 */
[--C-:B------:R-:W-:Y:S01]  /*12630*/  FFMA.FTZ R198, R191, UR46, -R179.reuse ;  /* 0x0000002ebfc67c23 */ /* 0x100fe200080108b3 */
[--C-:B------:R-:W-:Y:S01]  /*12640*/  FFMA.FTZ R191, R211, UR46, -R179.reuse ;  /* 0x0000002ed3bf7c23 */ /* 0x100fe200080108b3 */
[--C-:B------:R-:W-:Y:S01]  /*12650*/  FFMA.FTZ R175, R175, UR46, -R179.reuse ;  /* 0x0000002eafaf7c23 */ /* 0x100fe200080108b3 */
[----:B------:R-:W0:Y:S01]  /*12660*/  S2R R211, SR_TID.X ;  /* 0x0000000000d37919 */ /* 0x000e220000002100 */
        /* <DEDUP_REMOVED lines=22> */
[----:B------:R-:W-:Y:S01]  /*127d0*/  FFMA.FTZ R179, R199, UR46, -R179 ;  /* 0x0000002ec7b37c23 */ /* 0x000fe200080108b3 */
[----:B------:R-:W-:-:S02]  /*127e0*/  IMAD.U32 R199, RZ, RZ, UR37 ;  /* 0x00000025ffc77e24 */ /* 0x000fc4000f8e00ff */
[-C--:B-1----:R-:W-:Y:S01]  /*127f0*/  FMUL.FTZ R26, R26, R197.reuse ;  /* 0x000000c51a1a7220 */ /* 0x082fe20000410000 */
[----:B--2---:R-:W-:Y:S01]  /*12800*/  FFMA.FTZ R0, R197, R0, R153 ;  /* 0x00000000c5007223 */ /* 0x004fe20000010099 */
[-C--:B------:R-:W-:Y:S01]  /*12810*/  FMUL.FTZ R27, R27, R197.reuse ;  /* 0x000000c51b1b7220 */ /* 0x080fe20000410000 */
[-C--:B------:R-:W-:Y:S01]  /*12820*/  FMUL.FTZ R30, R30, R197.reuse ;  /* 0x000000c51e1e7220 */ /* 0x080fe20000410000 */
[-C--:B------:R-:W-:Y:S01]  /*12830*/  FMUL.FTZ R31, R31, R197.reuse ;  /* 0x000000c51f1f7220 */ /* 0x080fe20000410000 */
[-C--:B------:R-:W-:Y:S01]  /*12840*/  FMUL.FTZ R34, R34, R197.reuse ;  /* 0x000000c522227220 */ /* 0x080fe20000410000 */
[-C--:B------:R-:W-:Y:S01]  /*12850*/  FMUL.FTZ R35, R35, R197.reuse ;  /* 0x000000c523237220 */ /* 0x080fe20000410000 */
[----:B0-----:R-:W-:Y:S01]  /*12860*/  SHF.R.U32.HI R211, RZ, 0x7, R211 ;  /* 0x00000007ffd37819 */ /* 0x001fe200000116d3 */
[----:B------:R-:W-:Y:S01]  /*12870*/  FMUL.FTZ R38, R38, R197 ;  /* 0x000000c526267220 */ /* 0x000fe20000410000 */
[C---:B---3--:R-:W-:Y:S01]  /*12880*/  FADD.FTZ R0, R175.reuse, R0 ;  /* 0x00000000af007221 */ /* 0x048fe20000010000 */
[----:B------:R-:W-:Y:S01]  /*12890*/  F2FP.BF16.F32.PACK_AB R153, R175, R153 ;  /* 0x00000099af99723e */ /* 0x000fe200000010ff */
[----:B------:R-:W-:-:S02]  /*128a0*/  VIADD R175, R14, 0x32440 ;  /* 0x000324400eaf7836 */ /* 0x000fc40000000000 */
[-C--:B------:R-:W-:Y:S01]  /*128b0*/  FMUL.FTZ R39, R39, R197.reuse ;  /* 0x000000c527277220 */ /* 0x080fe20000410000 */
[-C--:B------:R-:W-:Y:S01]  /*128c0*/  FMUL.FTZ R42, R42, R197.reuse ;  /* 0x000000c52a2a7220 */ /* 0x080fe20000410000 */
[-C--:B------:R-:W-:Y:S01]  /*128d0*/  FMUL.FTZ R43, R43, R197.reuse ;  /* 0x000000c52b2b7220 */ /* 0x080fe20000410000 */
[-C--:B------:R-:W-:Y:S01]  /*128e0*/  FMUL.FTZ R46, R46, R197.reuse ;  /* 0x000000c52e2e7220 */ /* 0x080fe20000410000 */
[----:B------:R-:W-:Y:S01]  /*128f0*/  PRMT R175, R199, 0x654, R175 ;  /* 0x00000654c7af7816 */ /* 0x000fe200000000af */
[-C--:B------:R-:W-:Y:S01]  /*12900*/  FMUL.FTZ R47, R47, R197.reuse ;  /* 0x000000c52f2f7220 */ /* 0x080fe20000410000 */
[-C--:B------:R-:W-:Y:S01]  /*12910*/  FMUL.FTZ R50, R50, R197.reuse ;  /* 0x000000c532327220 */ /* 0x080fe20000410000 */
[-C--:B------:R-:W-:Y:S01]  /*12920*/  FMUL.FTZ R51, R51, R197.reuse ;  /* 0x000000c533337220 */ /* 0x080fe20000410000 */
[----:B------:R0:W-:Y:S01]  /*12930*/  SYNCS.ARRIVE.TRANS64.RED.A1T0 RZ, [R175+URZ], RZ ;  /* 0x000000ffafff79a7 */ /* 0x0001e2000810043f */
[-C--:B------:R-:W-:Y:S01]  /*12940*/  FMUL.FTZ R54, R54, R197.reuse ;  /* 0x000000c536367220 */ /* 0x080fe20000410000 */
[-C--:B------:R-:W-:Y:S01]  /*12950*/  FMUL.FTZ R55, R55, R197.reuse ;  /* 0x000000c537377220 */ /* 0x080fe20000410000 */
[-C--:B------:R-:W-:Y:S01]  /*12960*/  FMUL.FTZ R58, R58, R197.reuse ;  /* 0x000000c53a3a7220 */ /* 0x080fe20000410000 */
[-C--:B------:R-:W-:Y:S01]  /*12970*/  FMUL.FTZ R59, R59, R197.reuse ;  /* 0x000000c53b3b7220 */ /* 0x080fe20000410000 */
[-C--:B------:R-:W-:Y:S01]  /*12980*/  FMUL.FTZ R62, R62, R197.reuse ;  /* 0x000000c53e3e7220 */ /* 0x080fe20000410000 */
[-C--:B------:R-:W-:Y:S01]  /*12990*/  FMUL.FTZ R63, R63, R197.reuse ;  /* 0x000000c53f3f7220 */ /* 0x080fe20000410000 */
[----:B------:R-:W-:Y:S01]  /*129a0*/  FMUL.FTZ R66, R66, R197 ;  /* 0x000000c542427220 */ /* 0x000fe20000410000 */
[----:B0-----:R-:W-:-:S02]  /*129b0*/  IMAD.MOV.U32 R175, RZ, RZ, 0xc00 ;  /* 0x00000c00ffaf7424 */ /* 0x001fc400078e00ff */
        /* <DEDUP_REMOVED lines=43> */
[----:B------:R0:W1:Y:S01]  /*12c70*/  MUFU.EX2 R155, R174 ;  /* 0x000000ae009b7308 */ /* 0x0000620000000800 */
[----:B------:R-:W-:-:S07]  /*12c80*/  VIADD R197, R211, 0x8 ;  /* 0x00000008d3c57836 */ /* 0x000fce0000000000 */
[----:B------:R-:W-:Y:S01]  /*12c90*/  MUFU.EX2 R195, R195 ;  /* 0x000000c300c37308 */ /* 0x000fe20000000800 */
[----:B0-----:R-:W-:Y:S02]  /*12ca0*/  IMAD R174, R18, R175, UR39 ;  /* 0x0000002712ae7e24 */ /* 0x001fe4000f8e02af */
[----:B------:R-:W-:-:S03]  /*12cb0*/  IMAD.MOV.U32 R175, RZ, RZ, 0x40000040 ;  /* 0x40000040ffaf7424 */ /* 0x000fc600078e00ff */
[----:B------:R-:W-:Y:S02]  /*12cc0*/  R2UR UR6, R174 ;  /* 0x00000000ae0672ca */ /* 0x000fe400000e0000 */
[----:B------:R-:W-:Y:S01]  /*12cd0*/  R2UR UR7, R175 ;  /* 0x00000000af0772ca */ /* 0x000fe200000e0000 */
[----:B-1----:R-:W-:Y:S01]  /*12ce0*/  FADD.FTZ R0, R155, R0 ;  /* 0x000000009b007221 */ /* 0x002fe20000010000 */
[----:B------:R-:W0:Y:S08]  /*12cf0*/  MUFU.EX2 R175, R198 ;  /* 0x000000c600af7308 */ /* 0x000e300000000800 */
[----:B------:R-:W1:Y:S08]  /*12d00*/  MUFU.EX2 R194, R194 ;  /* 0x000000c200c27308 */ /* 0x000e700000000800 */
[----:B------:R-:W2:Y:S01]  /*12d10*/  MUFU.EX2 R190, R190 ;  /* 0x000000be00be7308 */ /* 0x000ea20000000800 */
[C---:B0-----:R-:W-:Y:S01]  /*12d20*/  F2FP.BF16.F32.PACK_AB R155, R175.reuse, R155 ;  /* 0x0000009baf9b723e */ /* 0x041fe200000010ff */
[----:B------:R0:W-:Y:S01]  /*12d30*/  BAR.SYNC.DEFER_BLOCKING R197, 0x100 ;  /* 0x000400c50000751d */ /* 0x0001e20000010000 */
[----:B------:R-:W-:-:S04]  /*12d40*/  FADD.FTZ R0, R175, R0 ;  /* 0x00000000af007221 */ /* 0x000fc80000010000 */
[----:B------:R-:W-:Y:S01]  /*12d50*/  FADD.FTZ R0, R195, R0 ;  /* 0x00000000c3007221 */ /* 0x000fe20000010000 */
[----:B------:R-:W-:Y:S03]  /*12d60*/  MUFU.EX2 R189, R189 ;  /* 0x000000bd00bd7308 */ /* 0x000fe60000000800 */
[----:B-1----:R-:W-:-:S05]  /*12d70*/  FADD.FTZ R0, R194, R0 ;  /* 0x00000000c2007221 */ /* 0x002fca0000010000 */
[----:B------:R-:W-:Y:S01]  /*12d80*/  MUFU.EX2 R166, R166 ;  /* 0x000000a600a67308 */ /* 0x000fe20000000800 */
[----:B--2---:R-:W-:-:S07]  /*12d90*/  FADD.FTZ R0, R190, R0 ;  /* 0x00000000be007221 */ /* 0x004fce0000010000 */
[----:B------:R-:W-:Y:S01]  /*12da0*/  MUFU.EX2 R186, R186 ;  /* 0x000000ba00ba7308 */ /* 0x000fe20000000800 */
[----:B------:R-:W-:-:S06]  /*12db0*/  WARPGROUP.ARRIVE ;  /* 0x00000000000079c5 */ /* 0x000fcc0000000000 */
        /* <DEDUP_REMOVED lines=14> */
[----:B------:R-:W1:Y:S02]  /*12ea0*/  MUFU.EX2 R179, R179 ;  /* 0x000000b300b37308 */ /* 0x000e640000000800 */
[----:B-1----:R-:W-:Y:S01]  /*12eb0*/  F2FP.BF16.F32.PACK_AB R175, R179, R178 ;  /* 0x000000b2b3af723e */ /* 0x002fe200000010ff */
[----:B------:R-:W-:-:S05]  /*12ec0*/  WARPGROUP.DEPBAR.LE gsb0, 0x0 ;  /* 0x00008000000079c5 */ /* 0x000fca0000010000 */
[----:B------:R1:W2:Y:S01]  /*12ed0*/  MUFU.EX2 R155, R156 ;  /* 0x0000009c009b7308 */ /* 0x0002a20000000800 */
[----:B------:R-:W-:Y:S02]  /*12ee0*/  VIADD R152, R174, 0x80 ;  /* 0x00000080ae987836 */ /* 0x000fe40000000000 */
[----:B------:R-:W-:-:S03]  /*12ef0*/  IMAD.MOV.U32 R153, RZ, RZ, 0x40000040 ;  /* 0x40000040ff997424 */ /* 0x000fc600078e00ff */
[----:B------:R-:W-:Y:S01]  /*12f00*/  R2UR UR6, R152 ;  /* 0x00000000980672ca */ /* 0x000fe200000e0000 */
[----:B------:R-:W-:Y:S01]  /*12f10*/  VIADD R152, R174, 0x100 ;  /* 0x00000100ae987836 */ /* 0x000fe20000000000 */
[----:B------:R-:W3:Y:S01]  /*12f20*/  MUFU.EX2 R154, R196 ;  /* 0x000000c4009a7308 */ /* 0x000ee20000000800 */
[----:B------:R-:W-:Y:S02]  /*12f30*/  R2UR UR7, R153 ;  /* 0x00000000990772ca */ /* 0x000fe400000e0000 */
[----:B-1----:R-:W-:Y:S02]  /*12f40*/  F2FP.BF16.F32.PACK_AB R156, R157, R159 ;  /* 0x0000009f9d9c723e */ /* 0x002fe400000010ff */
[----:B------:R-:W-:Y:S02]  /*12f50*/  F2FP.BF16.F32.PACK_AB R157, R194, R195 ;  /* 0x000000c3c29d723e */ /* 0x000fe400000010ff */
[----:B------:R-:W-:Y:S01]  /*12f60*/  MOV R153, 0x40000040 ;  /* 0x4000004000997802 */ /* 0x000fe20000000f00 */
[----:B--2---:R-:W-:-:S04]  /*12f70*/  FADD.FTZ R185, R155, R185 ;  /* 0x000000b99bb97221 */ /* 0x004fc80000010000 */
[C---:B------:R-:W-:Y:S01]  /*12f80*/  FADD.FTZ R185, R158.reuse, R185 ;  /* 0x000000b99eb97221 */ /* 0x040fe20000010000 */
[----:B------:R-:W-:Y:S02]  /*12f90*/  F2FP.BF16.F32.PACK_AB R158, R158, R155 ;  /* 0x0000009b9e9e723e */ /* 0x000fe400000010ff */
[----:B------:R-:W1:Y:S01]  /*12fa0*/  MUFU.EX2 R155, R193 ;  /* 0x000000c1009b7308 */ /* 0x000e620000000800 */
[----:B---3--:R-:W-:Y:S01]  /*12fb0*/  F2FP.BF16.F32.PACK_AB R159, R154, R190 ;  /* 0x000000be9a9f723e */ /* 0x008fe200000010ff */
[----:B------:R-:W-:Y:S01]  /*12fc0*/  FADD.FTZ R185, R160, R185 ;  /* 0x000000b9a0b97221 */ /* 0x000fe20000010000 */
[----:B------:R-:W-:Y:S01]  /*12fd0*/  F2FP.BF16.F32.PACK_AB R160, R161, R160 ;  /* 0x000000a0a1a0723e */ /* 0x000fe200000010ff */
[----:B------:R-:W-:Y:S01]  /*12fe0*/  FADD.FTZ R0, R154, R0 ;  /* 0x000000009a007221 */ /* 0x000fe20000010000 */
[----:B------:R-:W-:-:S06]  /*12ff0*/  WARPGROUP.ARRIVE ;  /* 0x00000000000079c5 */ /* 0x000fcc0000000000 */
[----:B------:R-:W-:Y:S01]  /*13000*/  HGMMA.64x256x16.F32.BF16 R24, R156, gdesc[UR4].tnspB, R24, gsb0 ;  /* 0x43e000049c187df0 */ /* 0x000fe20008001818 */
[----:B------:R-:W-:Y:S01]  /*13010*/  R2UR UR6, R152 ;  /* 0x00000000980672ca */ /* 0x000fe200000e0000 */
[----:B------:R-:W-:Y:S01]  /*13020*/  VIADD R152, R174, 0x180 ;  /* 0x00000180ae987836 */ /* 0x000fe20000000000 */
[----:B------:R-:W-:Y:S01]  /*13030*/  R2UR UR7, R153 ;  /* 0x00000000990772ca */ /* 0x000fe200000e0000 */
[----:B------:R-:W-:Y:S02]  /*13040*/  IMAD.MOV.U32 R153, RZ, RZ, 0x40000040 ;  /* 0x40000040ff997424 */ /* 0x000fe400078e00ff */
[----:B-1----:R-:W-:Y:S01]  /*13050*/  FADD.FTZ R0, R155, R0 ;  /* 0x000000009b007221 */ /* 0x002fe20000010000 */
[----:B------:R-:W-:Y:S02]  /*13060*/  WARPGROUP.DEPBAR.LE gsb0, 0x0 ;  /* 0x00008000000079c5 */ /* 0x000fe40000010000 */
[----:B------:R-:W1:Y:S01]  /*13070*/  MUFU.EX2 R156, R192 ;  /* 0x000000c0009c7308 */ /* 0x000e620000000800 */
[----:B------:R-:W-:-:S04]  /*13080*/  FADD.FTZ R158, R161, R185 ;  /* 0x000000b9a19e7221 */ /* 0x000fc80000010000 */
[----:B------:R-:W-:Y:S01]  /*13090*/  FADD.FTZ R158, R162, R158 ;  /* 0x0000009ea29e7221 */ /* 0x000fe20000010000 */
[C---:B------:R-:W-:Y:S02]  /*130a0*/  F2FP.BF16.F32.PACK_AB R162, R163.reuse, R162 ;  /* 0x000000a2a3a2723e */ /* 0x040fe400000010ff */
[----:B------:R-:W2:Y:S01]  /*130b0*/  MUFU.EX2 R157, R191 ;  /* 0x000000bf009d7308 */ /* 0x000ea20000000800 */
[----:B------:R-:W-:-:S04]  /*130c0*/  FADD.FTZ R158, R163, R158 ;  /* 0x0000009ea39e7221 */ /* 0x000fc80000010000 */
[----:B------:R-:W-:-:S03]  /*130d0*/  FADD.FTZ R158, R167, R158 ;  /* 0x0000009ea79e7221 */ /* 0x000fc60000010000 */
[----:B------:R3:W4:Y:S01]  /*130e0*/  MUFU.EX2 R159, R164 ;  /* 0x000000a4009f7308 */ /* 0x0007220000000800 */
[C---:B-1----:R-:W-:Y:S01]  /*130f0*/  F2FP.BF16.F32.PACK_AB R161, R156.reuse, R155 ;  /* 0x0000009b9ca1723e */ /* 0x042fe200000010ff */
[----:B------:R-:W-:Y:S01]  /*13100*/  FADD.FTZ R158, R165, R158 ;  /* 0x0000009ea59e7221 */ /* 0x000fe20000010000 */
[----:B------:R-:W-:Y:S01]  /*13110*/  FADD.FTZ R0, R156, R0 ;  /* 0x000000009c007221 */ /* 0x000fe20000010000 */
[----:B--2---:R-:W-:-:S03]  /*13120*/  F2FP.BF16.F32.PACK_AB R163, R189, R157 ;  /* 0x0000009dbda3723e */ /* 0x004fc600000010ff */
[----:B------:R-:W-:Y:S01]  /*13130*/  FADD.FTZ R0, R157, R0 ;  /* 0x000000009d007221 */ /* 0x000fe20000010000 */
[----:B---3--:R-:W-:Y:S01]  /*13140*/  F2FP.BF16.F32.PACK_AB R164, R165, R167 ;  /* 0x000000a7a5a4723e */ /* 0x008fe200000010ff */
[----:B------:R-:W-:Y:S01]  /*13150*/  WARPGROUP.ARRIVE ;  /* 0x00000000000079c5 */ /* 0x000fe20000000000 */
[----:B------:R-:W-:Y:S01]  /*13160*/  F2FP.BF16.F32.PACK_AB R165, R187, R186 ;  /* 0x000000babba5723e */ /* 0x000fe200000010ff */
[----:B------:R-:W-:Y:S01]  /*13170*/  FADD.FTZ R0, R189, R0 ;  /* 0x00000000bd007221 */ /* 0x000fe20000010000 */
[----:B------:R-:W-:-:S03]  /*13180*/  F2FP.BF16.F32.PACK_AB R167, R184, R188 ;  /* 0x000000bcb8a7723e */ /* 0x000fc600000010ff */
[----:B------:R-:W-:Y:S01]  /*13190*/  HGMMA.64x256x16.F32.BF16 R24, R160, gdesc[UR4].tnspB, R24, gsb0 ;  /* 0x43e00004a0187df0 */ /* 0x000fe20008001818 */
[----:B------:R-:W-:Y:S01]  /*131a0*/  R2UR UR6, R152 ;  /* 0x00000000980672ca */ /* 0x000fe200000e0000 */
[----:B------:R-:W-:Y:S01]  /*131b0*/  VIADD R152, R174, 0x200 ;  /* 0x00000200ae987836 */ /* 0x000fe20000000000 */
[----:B------:R-:W-:Y:S01]  /*131c0*/  R2UR UR7, R153 ;  /* 0x00000000990772ca */ /* 0x000fe200000e0000 */
[----:B------:R-:W-:Y:S02]  /*131d0*/  IMAD.MOV.U32 R153, RZ, RZ, 0x40000040 ;  /* 0x40000040ff997424 */ /* 0x000fe400078e00ff */
[----:B------:R-:W-:-:S04]  /*131e0*/  FADD.FTZ R0, R186, R0 ;  /* 0x00000000ba007221 */ /* 0x000fc80000010000 */
[----:B------:R-:W-:-:S04]  /*131f0*/  FADD.FTZ R187, R187, R0 ;  /* 0x00000000bbbb7221 */ /* 0x000fc80000010000 */
[----:B------:R-:W-:-:S04]  /*13200*/  FADD.FTZ R187, R188, R187 ;  /* 0x000000bbbcbb7221 */ /* 0x000fc80000010000 */
[----:B------:R-:W-:Y:S01]  /*13210*/  FADD.FTZ R187, R184, R187 ;  /* 0x000000bbb8bb7221 */ /* 0x000fe20000010000 */
[----:B------:R-:W-:Y:S02]  /*13220*/  WARPGROUP.DEPBAR.LE gsb0, 0x0 ;  /* 0x00008000000079c5 */ /* 0x000fe40000010000 */
[----:B----4-:R-:W-:Y:S02]  /*13230*/  FADD.FTZ R160, R159, R158 ;  /* 0x0000009e9fa07221 */ /* 0x010fe40000010000 */
[----:B------:R1:W2:Y:S02]  /*13240*/  MUFU.EX2 R158, R171 ;  /* 0x000000ab009e7308 */ /* 0x0002a40000000800 */
[C---:B------:R-:W-:Y:S01]  /*13250*/  FADD.FTZ R160, R166.reuse, R160 ;  /* 0x000000a0a6a07221 */ /* 0x040fe20000010000 */
[----:B------:R-:W-:-:S03]  /*13260*/  F2FP.BF16.F32.PACK_AB R166, R166, R159 ;  /* 0x0000009fa6a6723e */ /* 0x000fc600000010ff */
[----:B------:R-:W-:Y:S01]  /*13270*/  FADD.FTZ R160, R180, R160 ;  /* 0x000000a0b4a07221 */ /* 0x000fe20000010000 */
[----:B------:R-:W-:Y:S01]  /*13280*/  WARPGROUP.ARRIVE ;  /* 0x00000000000079c5 */ /* 0x000fe20000000000 */
[----:B------:R3:W4:Y:S01]  /*13290*/  MUFU.EX2 R159, R168 ;  /* 0x000000a8009f7308 */ /* 0x0007220000000800 */
[----:B-1----:R-:W-:-:S04]  /*132a0*/  F2FP.BF16.F32.PACK_AB R171, R183, R182 ;  /* 0x000000b6b7ab723e */ /* 0x002fc800000010ff */
[----:B------:R-:W-:Y:S01]  /*132b0*/  HGMMA.64x256x16.F32.BF16 R24, R164, gdesc[UR4].tnspB, R24, gsb0 ;  /* 0x43e00004a4187df0 */ /* 0x000fe20008001818 */
[----:B------:R-:W-:Y:S01]  /*132c0*/  R2UR UR6, R152 ;  /* 0x00000000980672ca */ /* 0x000fe200000e0000 */
[----:B------:R-:W-:Y:S01]  /*132d0*/  FADD.FTZ R152, R169, R160 ;  /* 0x000000a0a9987221 */ /* 0x000fe20000010000 */
[----:B------:R-:W-:Y:S01]  /*132e0*/  R2UR UR7, R153 ;  /* 0x00000000990772ca */ /* 0x000fe200000e0000 */
[----:B------:R1:W0:Y:S01]  /*132f0*/  MUFU.EX2 R160, R21 ;  /* 0x0000001500a07308 */ /* 0x0002220000000800 */
[----:B---3--:R-:W-:Y:S02]  /*13300*/  F2FP.BF16.F32.PACK_AB R168, R169, R180 ;  /* 0x000000b4a9a8723e */ /* 0x008fe400000010ff */
[----:B--2---:R-:W-:Y:S01]  /*13310*/  F2FP.BF16.F32.PACK_AB R169, R181, R158 ;  /* 0x0000009eb5a9723e */ /* 0x004fe200000010ff */
[----:B------:R-:W-:Y:S01]  /*13320*/  FADD.FTZ R158, R158, R187 ;  /* 0x000000bb9e9e7221 */ /* 0x000fe20000010000 */
[----:B----4-:R-:W-:-:S03]  /*13330*/  FADD.FTZ R152, R159, R152 ;  /* 0x000000989f987221 */ /* 0x010fc60000010000 */
[----:B------:R2:W3:Y:S01]  /*13340*/  MUFU.EX2 R153, R3 ;  /* 0x0000000300997308 */ /* 0x0004e20000000800 */
[----:B-1----:R-:W-:Y:S02]  /*13350*/  IMAD.MOV.U32 R21, RZ, RZ, 0x40000040 ;  /* 0x40000040ff157424 */ /* 0x002fe400078e00ff */
[----:B------:R-:W-:Y:S01]  /*13360*/  FADD.FTZ R181, R181, R158 ;  /* 0x0000009eb5b57221 */ /* 0x000fe20000010000 */
[C---:B------:R-:W-:Y:S01]  /*13370*/  FADD.FTZ R152, R170.reuse, R152 ;  /* 0x00000098aa987221 */ /* 0x040fe20000010000 */
[----:B------:R-:W-:Y:S02]  /*13380*/  F2FP.BF16.F32.PACK_AB R170, R170, R159 ;  /* 0x0000009faaaa723e */ /* 0x000fe400000010ff */
[----:B------:R-:W-:Y:S01]  /*13390*/  FADD.FTZ R182, R182, R181 ;  /* 0x000000b5b6b67221 */ /* 0x000fe20000010000 */
[----:B------:R-:W-:Y:S01]  /*133a0*/  FADD.FTZ R152, R177, R152 ;  /* 0x00000098b1987221 */ /* 0x000fe20000010000 */
[----:B------:R1:W4:Y:S02]  /*133b0*/  MUFU.EX2 R159, R20 ;  /* 0x00000014009f7308 */ /* 0x0003240000000800 */
[----:B------:R-:W-:Y:S01]  /*133c0*/  FADD.FTZ R182, R183, R182 ;  /* 0x000000b6b7b67221 */ /* 0x000fe20000010000 */
[C---:B--2---:R-:W-:Y:S01]  /*133d0*/  FADD.FTZ R3, R172.reuse, R152 ;  /* 0x00000098ac037221 */ /* 0x044fe20000010000 */
[----:B------:R-:W-:-:S03]  /*133e0*/  F2FP.BF16.F32.PACK_AB R172, R172, R177 ;  /* 0x000000b1acac723e */ /* 0x000fc600000010ff */
[----:B0-----:R-:W-:Y:S01]  /*133f0*/  FADD.FTZ R3, R160, R3 ;  /* 0x00000003a0037221 */ /* 0x001fe20000010000 */
[----:B-1----:R-:W-:Y:S01]  /*13400*/  VIADD R20, R174, 0x280 ;  /* 0x00000280ae147836 */ /* 0x002fe20000000000 */
[C---:B------:R-:W-:Y:S02]  /*13410*/  F2FP.BF16.F32.PACK_AB R174, R173.reuse, R160 ;  /* 0x000000a0adae723e */ /* 0x040fe400000010ff */
[----:B------:R-:W-:Y:S01]  /*13420*/  FADD.FTZ R3, R173, R3 ;  /* 0x00000003ad037221 */ /* 0x000fe20000010000 */
[----:B---3--:R-:W-:Y:S01]  /*13430*/  FADD.FTZ R182, R153, R182 ;  /* 0x000000b699b67221 */ /* 0x008fe20000010000 */
[----:B----4-:R-:W-:-:S03]  /*13440*/  F2FP.BF16.F32.PACK_AB R173, R159, R153 ;  /* 0x000000999fad723e */ /* 0x010fc600000010ff */
[----:B------:R-:W-:-:S04]  /*13450*/  FADD.FTZ R159, R159, R182 ;  /* 0x000000b69f9f7221 */ /* 0x000fc80000010000 */
[----:B------:R-:W-:-:S04]  /*13460*/  FADD.FTZ R0, R178, R159 ;  /* 0x0000009fb2007221 */ /* 0x000fc80000010000 */
[----:B------:R-:W-:Y:S01]  /*13470*/  FADD.FTZ R0, R179, R0 ;  /* 0x00000000b3007221 */ /* 0x000fe20000010000 */
[----:B------:R-:W-:Y:S02]  /*13480*/  WARPGROUP.DEPBAR.LE gsb0, 0x0 ;  /* 0x00008000000079c5 */ /* 0x000fe40000010000 */
[----:B------:R-:W-:-:S06]  /*13490*/  WARPGROUP.ARRIVE ;  /* 0x00000000000079c5 */ /* 0x000fcc0000000000 */
        /* <DEDUP_REMOVED lines=8> */
[----:B------:R-:W-:Y:S05]  /*13520*/  @!P0 BRA `(.L_x_6081) ;  /* 0x0000000000048947 */ /* 0x000fea0003800000 */
[----:B------:R-:W-:Y:S01]  /*13530*/  BPT.TRAP 0x1 ;  /* 0x000000040000795c */ /* 0x000fe20000300000 */
.L_x_6081:
[C---:B------:R-:W-:Y:S01]  /*13540*/  ISETP.GT.AND P1, PT, R13.reuse, RZ, PT ;  /* 0x000000ff0d00720c */ /* 0x040fe20003f24270 */
        /* <DEDUP_REMOVED lines=8> */
.L_x_6071:
[----:B------:R-:W2:Y:S01]  /*135d0*/  LDL.LU R177, [R1+0xc8] ;  /* 0x0000c80001b17983 */ /* 0x000ea20000300800 */
[----:B------:R-:W-:Y:S05]  /*135e0*/  WARPSYNC.ALL ;  /* 0x0000000000007948 */ /* 0x000fea0003800000 */
[----:B-----5:R-:W1:Y:S01]  /*135f0*/  SHFL.BFLY PT, R4, R3, 0x2, 0x1f ;  /* 0x0c401f0003047f89 */ /* 0x020e6200000e0000 */
[----:B------:R-:W-:Y:S01]  /*13600*/  VIADD R18, R18, 0x1 ;  /* 0x0000000112127836 */ /* 0x000fe20000000000 */
[----:B------:R-:W-:Y:S01]  /*13610*/  MOV R22, UR46 ;  /* 0x0000002e00167c02 */ /* 0x000fe20008000f00 */
[----:B0-----:R-:W-:Y:S01]  /*13620*/  IMAD.U32 R14, RZ, RZ, UR46 ;  /* 0x0000002eff0e7e24 */ /* 0x001fe2000f8e00ff */
[----:B------:R-:W0:Y:S01]  /*13630*/  SHFL.BFLY PT, R7, R0, 0x2, 0x1f ;  /* 0x0c401f0000077f89 */ /* 0x000e2200000e0000 */
[----:B------:R-:W-:Y:S01]  /*13640*/  IMAD.MOV.U32 R21, RZ, RZ, -0x800000 ;  /* 0xff800000ff157424 */ /* 0x000fe200078e00ff */
[----:B------:R3:W-:Y:S08]  /*13650*/  BAR.ARV R12, 0x100 ;  /* 0x0004000c0000751d */ /* 0x0007f00000002000 */
[----:B------:R-:W-:Y:S06]  /*13660*/  BAR.ARV 0x8, 0x180 ;  /* 0x0206000000007b1d */ /* 0x000fec0000002000 */
[----:B------:R-:W-:Y:S01]  /*13670*/  ISETP.NE.AND P0, PT, R18, 0x2, PT ;  /* 0x000000021200780c */ /* 0x000fe20003f05270 */
[----:B------:R-:W-:-:S02]  /*13680*/  IMAD.MOV.U32 R20, RZ, RZ, -0x800000 ;  /* 0xff800000ff147424 */ /* 0x000fc400078e00ff */
[----:B-1----:R-:W-:Y:S01]  /*13690*/  FADD.FTZ R4, R4, R3 ;  /* 0x0000000304047221 */ /* 0x002fe20000010000 */
[----:B------:R-:W-:Y:S02]  /*136a0*/  PLOP3.LUT P1, PT, PT, PT, PT, 0x8, 0x0 ;  /* 0x000000000000781c */ /* 0x000fe40003f2e170 */
[----:B------:R-:W-:Y:S01]  /*136b0*/  SEL R3, RZ, 0x1, P0 ;  /* 0x00000001ff037807 */ /* 0x000fe20000000000 */
[----:B0-----:R-:W-:Y:S01]  /*136c0*/  FADD.FTZ R8, R7, R0 ;  /* 0x0000000007087221 */ /* 0x001fe20000010000 */
[----:B------:R-:W0:Y:S01]  /*136d0*/  SHFL.BFLY PT, R5, R4, 0x1, 0x1f ;  /* 0x0c201f0004057f89 */ /* 0x000e2200000e0000 */
[----:B------:R-:W-:Y:S01]  /*136e0*/  IMAD.MOV.U32 R7, RZ, RZ, RZ ;  /* 0x000000ffff077224 */ /* 0x000fe200078e00ff */
[----:B------:R-:W-:Y:S01]  /*136f0*/  LOP3.LUT R202, R202, R3, RZ, 0x3c, !PT ;  /* 0x00000003caca7212 */ /* 0x000fe200078e3cff */
[----:B------:R-:W-:Y:S01]  /*13700*/  IMAD.MOV.U32 R0, RZ, RZ, RZ ;  /* 0x000000ffff007224 */ /* 0x000fe200078e00ff */
[----:B------:R-:W1:Y:S01]  /*13710*/  SHFL.BFLY PT, R9, R8, 0x1, 0x1f ;  /* 0x0c201f0008097f89 */ /* 0x000e6200000e0000 */
[----:B------:R-:W-:Y:S01]  /*13720*/  SEL R18, R18, RZ, P0 ;  /* 0x000000ff12127207 */ /* 0x000fe20000000000 */
[----:B0-----:R-:W-:Y:S01]  /*13730*/  FADD.FTZ R5, R4, R5 ;  /* 0x0000000504057221 */ /* 0x001fe20000010000 */
[----:B-1----:R-:W-:-:S04]  /*13740*/  FADD.FTZ R6, R8, R9 ;  /* 0x0000000908067221 */ /* 0x002fc80000010000 */
[----:B------:R-:W-:Y:S02]  /*13750*/  FSETP.NE.FTZ.AND P2, PT, R5, RZ, PT ;  /* 0x000000ff0500720b */ /* 0x000fe40003f55000 */
[----:B------:R-:W-:-:S11]  /*13760*/  FSETP.NE.FTZ.AND P3, PT, R6, RZ, PT ;  /* 0x000000ff0600720b */ /* 0x000fd60003f75000 */
[----:B------:R-:W0:Y:S01]  /*13770*/  @P2 MUFU.RCP R7, R5 ;  /* 0x0000000500072308 */ /* 0x000e220000001000 */
[----:B------:R-:W-:Y:S01]  /*13780*/  @P2 FMUL.FTZ R14, R14, 0.69314718246459960938 ;  /* 0x3f3172180e0e2820 */ /* 0x000fe20000410000 */
[----:B------:R-:W-:-:S06]  /*13790*/  @P3 FMUL.FTZ R22, R22, 0.69314718246459960938 ;  /* 0x3f31721816163820 */ /* 0x000fcc0000410000 */
[----:B------:R-:W1:Y:S01]  /*137a0*/  @P3 MUFU.RCP R0, R6 ;  /* 0x0000000600003308 */ /* 0x000e620000001000 */
[-C--:B0-----:R-:W-:Y:S01]  /*137b0*/  FMUL.FTZ R172, R100, R7.reuse ;  /* 0x0000000764ac7220 */ /* 0x081fe20000410000 */
[----:B------:R-:W-:-:S06]  /*137c0*/  FMUL.FTZ R3, R101, R7 ;  /* 0x0000000765037220 */ /* 0x000fcc0000410000 */
[----:B------:R-:W0:Y:S01]  /*137d0*/  @P2 MUFU.LG2 R100, R5 ;  /* 0x0000000500642308 */ /* 0x000e220000000c00 */
[-C--:B---3--:R-:W-:Y:S01]  /*137e0*/  FMUL.FTZ R12, R36, R7.reuse ;  /* 0x00000007240c7220 */ /* 0x088fe20000410000 */
[-C--:B------:R-:W-:Y:S01]  /*137f0*/  FMUL.FTZ R4, R24, R7.reuse ;  /* 0x0000000718047220 */ /* 0x080fe20000410000 */
[-C--:B------:R-:W-:Y:S01]  /*13800*/  FMUL.FTZ R25, R25, R7.reuse ;  /* 0x0000000719197220 */ /* 0x080fe20000410000 */
[-C--:B------:R-:W-:Y:S01]  /*13810*/  FMUL.FTZ R28, R28, R7.reuse ;  /* 0x000000071c1c7220 */ /* 0x080fe20000410000 */
[-C--:B------:R-:W-:Y:S01]  /*13820*/  FMUL.FTZ R29, R29, R7.reuse ;  /* 0x000000071d1d7220 */ /* 0x080fe20000410000 */
[-C--:B-1----:R-:W-:Y:S01]  /*13830*/  FMUL.FTZ R36, R95, R0.reuse ;  /* 0x000000005f247220 */ /* 0x082fe20000410000 */
[-C--:B------:R-:W-:Y:S01]  /*13840*/  FMUL.FTZ R8, R31, R0.reuse ;  /* 0x000000001f087220 */ /* 0x080fe20000410000 */
[----:B------:R1:W3:Y:S01]  /*13850*/  @P3 MUFU.LG2 R101, R6 ;  /* 0x0000000600653308 */ /* 0x0002e20000000c00 */
        /* <DEDUP_REMOVED lines=9> */
[-C--:B-1----:R-:W-:Y:S01]  /*138f0*/  FMUL.FTZ R6, R27, R0.reuse ;  /* 0x000000001b067220 */ /* 0x082fe20000410000 */
[-C--:B------:R-:W-:Y:S01]  /*13900*/  FMUL.FTZ R49, R49, R7.reuse ;  /* 0x0000000731317220 */ /* 0x080fe20000410000 */
[-C--:B------:R-:W-:Y:S01]  /*13910*/  FMUL.FTZ R160, R52, R7.reuse ;  /* 0x0000000734a07220 */ /* 0x080fe20000410000 */
[-C--:B------:R-:W-:Y:S01]  /*13920*/  FMUL.FTZ R53, R53, R7.reuse ;  /* 0x0000000735357220 */ /* 0x080fe20000410000 */
[-C--:B------:R-:W-:Y:S01]  /*13930*/  FMUL.FTZ R161, R56, R7.reuse ;  /* 0x0000000738a17220 */ /* 0x080fe20000410000 */
[-C--:B------:R-:W-:Y:S01]  /*13940*/  FMUL.FTZ R57, R57, R7.reuse ;  /* 0x0000000739397220 */ /* 0x080fe20000410000 */
[-C--:B------:R-:W-:Y:S01]  /*13950*/  FMUL.FTZ R162, R60, R7.reuse ;  /* 0x000000073ca27220 */ /* 0x080fe20000410000 */
[----:B---3--:R-:W-:Y:S01]  /*13960*/  @P3 FMUL.FTZ R101, R101, 0.69314718246459960938 ;  /* 0x3f31721865653820 */ /* 0x008fe20000410000 */
        /* <DEDUP_REMOVED lines=108> */
.L_x_6012:
        /* <DEDUP_REMOVED lines=12> */
[----:B------:R-:W0:Y:S01]  /*140f0*/  S2R R15, SR_SWINHI ;  /* 0x00000000000f7919 */ /* 0x000e220000002f00 */
[----:B------:R-:W-:Y:S05]  /*14100*/  WARPSYNC.ALL ;  /* 0x0000000000007948 */ /* 0x000fea0003800000 */
[----:B------:R-:W-:Y:S01]  /*14110*/  F2FP.BF16.F32.PACK_AB R5, R6, R5 ;  /* 0x000000050605723e */ /* 0x000fe200000010ff */
[----:B------:R-:W-:Y:S01]  /*14120*/  ULDC.64 UR4, c[0x0][0xd00] ;  /* 0x0003400000047ab9 */ /* 0x000fe20000000a00 */
[----:B------:R-:W4:Y:S01]  /*14130*/  LDL R176, [R1+0xc4] ;  /* 0x0000c40001b07983 */ /* 0x000f220000100800 */
[----:B------:R-:W-:-:S02]  /*14140*/  MOV R94, R22 ;  /* 0x00000016005e7202 */ /* 0x000fc40000000f00 */
[----:B0-----:R-:W-:Y:S02]  /*14150*/  MOV R95, R15 ;  /* 0x0000000f005f7202 */ /* 0x001fe40000000f00 */
        /* <DEDUP_REMOVED lines=20> */
[----:B------:R-:W-:Y:S01]  /*142a0*/  F2FP.BF16.F32.PACK_AB R147, R0, R150 ;  /* 0x000000960093723e */ /* 0x000fe200000010ff */
[----:B------:R-:W-:Y:S01]  /*142b0*/  BAR.SYNC.DEFER_BLOCKING 0x1, 0x100 ;  /* 0x0044000000007b1d */ /* 0x000fe20000010000 */
[----:B---3--:R-:W-:-:S03]  /*142c0*/  IMAD.WIDE R142, R14, 0x2, R94 ;  /* 0x000000020e8e7825 */ /* 0x008fc600078e025e */
[C---:B------:R-:W-:Y:S02]  /*142d0*/  IADD3 R30, P3, R142.reuse, 0x60, RZ ;  /* 0x000000608e1e7810 */ /* 0x040fe40007f7e0ff */
[----:B------:R-:W-:Y:S02]  /*142e0*/  IADD3 R26, P2, R142, 0x40, RZ ;  /* 0x000000408e1a7810 */ /* 0x000fe40007f5e0ff */
[----:B------:R-:W-:Y:S02]  /*142f0*/  LOP3.LUT R110, R30, 0x380, RZ, 0xc0, !PT ;  /* 0x000003801e6e7812 */ /* 0x000fe400078ec0ff */
[----:B------:R-:W-:Y:S02]  /*14300*/  IADD3 R46, P1, R142, 0x20, RZ ;  /* 0x000000208e2e7810 */ /* 0x000fe40007f3e0ff */
[----:B------:R-:W-:Y:S02]  /*14310*/  SHF.R.U64 R185, R110, 0x3, RZ ;  /* 0x000000036eb97819 */ /* 0x000fe400000012ff */
[----:B------:R-:W-:Y:S01]  /*14320*/  IADD3 R14, P0, R142, 0x4040, RZ ;  /* 0x000040408e0e7810 */ /* 0x000fe20007f1e0ff */
[--C-:B------:R-:W-:Y:S01]  /*14330*/  IMAD.X R111, RZ, RZ, R143.reuse, P2 ;  /* 0x000000ffff6f7224 */ /* 0x100fe200010e068f */
[----:B------:R-:W-:Y:S01]  /*14340*/  LOP3.LUT R177, R46, 0x380, RZ, 0xc0, !PT ;  /* 0x000003802eb17812 */ /* 0x000fe200078ec0ff */
[--C-:B------:R-:W-:Y:S01]  /*14350*/  IMAD.X R107, RZ, RZ, R143.reuse, P1 ;  /* 0x000000ffff6b7224 */ /* 0x100fe200008e068f */
[----:B------:R-:W-:Y:S01]  /*14360*/  IADD3 R124, P2, R142, 0x8000, RZ ;  /* 0x000080008e7c7810 */ /* 0x000fe20007f5e0ff */
[----:B------:R-:W-:Y:S01]  /*14370*/  IMAD.X R115, RZ, RZ, R143, P3 ;  /* 0x000000ffff737224 */ /* 0x000fe200018e068f */
[----:B------:R-:W-:-:S02]  /*14380*/  LOP3.LUT R106, R26, 0x380, RZ, 0xc0, !PT ;  /* 0x000003801a6a7812 */ /* 0x000fc400078ec0ff */
[----:B------:R-:W-:Y:S02]  /*14390*/  LOP3.LUT R114, R185, R30, RZ, 0x3c, !PT ;  /* 0x0000001eb9727212 */ /* 0x000fe400078e3cff */
[----:B------:R-:W-:Y:S02]  /*143a0*/  LOP3.LUT R99, R142, 0x380, RZ, 0xc0, !PT ;  /* 0x000003808e637812 */ /* 0x000fe400078ec0ff */
[----:B------:R-:W-:Y:S02]  /*143b0*/  LOP3.LUT R185, R14, 0x380, RZ, 0xc0, !PT ;  /* 0x000003800eb97812 */ /* 0x000fe400078ec0ff */
[C---:B------:R-:W-:Y:S02]  /*143c0*/  IADD3 R116, P4, R142.reuse, 0x4000, RZ ;  /* 0x000040008e747810 */ /* 0x040fe40007f9e0ff */
[C---:B------:R-:W-:Y:S02]  /*143d0*/  IADD3 R118, P5, R142.reuse, 0x4020, RZ ;  /* 0x000040208e767810 */ /* 0x040fe40007fbe0ff */
[----:B------:R-:W-:-:S02]  /*143e0*/  IADD3 R122, P1, R142, 0x4060, RZ ;  /* 0x000040608e7a7810 */ /* 0x000fc40007f3e0ff */
[----:B------:R-:W-:Y:S02]  /*143f0*/  IADD3 R126, P3, R142, 0x8020, RZ ;  /* 0x000080208e7e7810 */ /* 0x000fe40007f7e0ff */
[----:B------:R-:W-:Y:S01]  /*14400*/  SHF.R.U64 R177, R177, 0x3, RZ ;  /* 0x00000003b1b17819 */ /* 0x000fe200000012ff */
[--C-:B------:R-:W-:Y:S01]  /*14410*/  IMAD.X R125, RZ, RZ, R143.reuse, P2 ;  /* 0x000000ffff7d7224 */ /* 0x100fe200010e068f */
[----:B------:R-:W-:Y:S02]  /*14420*/  SHF.R.U64 R183, R106, 0x3, RZ ;  /* 0x000000036ab77819 */ /* 0x000fe400000012ff */
[----:B------:R-:W-:Y:S02]  /*14430*/  SHF.R.U64 R99, R99, 0x3, RZ ;  /* 0x0000000363637819 */ /* 0x000fe400000012ff */
[----:B------:R-:W-:Y:S01]  /*14440*/  SHF.R.U64 R185, R185, 0x3, RZ ;  /* 0x00000003b9b97819 */ /* 0x000fe200000012ff */
[--C-:B------:R-:W-:Y:S01]  /*14450*/  IMAD.X R117, RZ, RZ, R143.reuse, P4 ;  /* 0x000000ffff757224 */ /* 0x100fe200020e068f */
[C---:B------:R-:W-:Y:S01]  /*14460*/  IADD3 R151, P2, R142.reuse, 0xc040, RZ ;  /* 0x0000c0408e977810 */ /* 0x040fe20007f5e0ff */
[--C-:B------:R-:W-:Y:S01]  /*14470*/  IMAD.X R119, RZ, RZ, R143.reuse, P5 ;  /* 0x000000ffff777224 */ /* 0x100fe200028e068f */
[----:B------:R-:W-:Y:S01]  /*14480*/  LOP3.LUT R106, R177, R46, RZ, 0x3c, !PT ;  /* 0x0000002eb16a7212 */ /* 0x000fe200078e3cff */
[--C-:B------:R-:W-:Y:S01]  /*14490*/  IMAD.X R121, RZ, RZ, R143.reuse, P0 ;  /* 0x000000ffff797224 */ /* 0x100fe200000e068f */
[C---:B------:R-:W-:Y:S01]  /*144a0*/  IADD3 R128, P4, R142.reuse, 0x8040, RZ ;  /* 0x000080408e807810 */ /* 0x040fe20007f9e0ff */
[--C-:B------:R-:W-:Y:S01]  /*144b0*/  IMAD.X R123, RZ, RZ, R143.reuse, P1 ;  /* 0x000000ffff7b7224 */ /* 0x100fe200008e068f */
[C---:B------:R-:W-:Y:S01]  /*144c0*/  IADD3 R130, P5, R142.reuse, 0x8060, RZ ;  /* 0x000080608e827810 */ /* 0x040fe20007fbe0ff */
[----:B------:R-:W-:Y:S01]  /*144d0*/  IMAD.X R127, RZ, RZ, R143, P3 ;  /* 0x000000ffff7f7224 */ /* 0x000fe200018e068f */
[----:B------:R-:W-:-:S02]  /*144e0*/  IADD3 R98, P0, R142, 0xc000, RZ ;  /* 0x0000c0008e627810 */ /* 0x000fc40007f1e0ff */
[C---:B------:R-:W-:Y:S02]  /*144f0*/  IADD3 R138, P1, R142.reuse, 0xc020, RZ ;  /* 0x0000c0208e8a7810 */ /* 0x040fe40007f3e0ff */
[----:B--2---:R-:W-:Y:S02]  /*14500*/  IADD3 R100, P3, R142, 0xc060, RZ ;  /* 0x0000c0608e647810 */ /* 0x004fe40007f7e0ff */
[----:B------:R-:W-:Y:S02]  /*14510*/  LOP3.LUT R110, R183, R26, RZ, 0x3c, !PT ;  /* 0x0000001ab76e7212 */ /* 0x000fe400078e3cff */
[----:B------:R-:W-:Y:S02]  /*14520*/  LOP3.LUT R177, R116, 0x380, RZ, 0xc0, !PT ;  /* 0x0000038074b17812 */ /* 0x000fe400078ec0ff */
[----:B------:R-:W-:Y:S02]  /*14530*/  LOP3.LUT R142, R99, R142, RZ, 0x3c, !PT ;  /* 0x0000008e638e7212 */ /* 0x000fe400078e3cff */
[----:B------:R-:W-:-:S02]  /*14540*/  LOP3.LUT R183, R118, 0x380, RZ, 0xc0, !PT ;  /* 0x0000038076b77812 */ /* 0x000fc400078ec0ff */
[----:B------:R-:W-:Y:S02]  /*14550*/  LOP3.LUT R120, R185, R14, RZ, 0x3c, !PT ;  /* 0x0000000eb9787212 */ /* 0x000fe400078e3cff */
[----:B------:R-:W-:Y:S02]  /*14560*/  LOP3.LUT R14, R151, 0x380, RZ, 0xc0, !PT ;  /* 0x00000380970e7812 */ /* 0x000fe400078ec0ff */
[----:B------:R-:W-:Y:S02]  /*14570*/  SHF.R.U64 R177, R177, 0x3, RZ ;  /* 0x00000003b1b17819 */ /* 0x000fe400000012ff */
[----:B------:R-:W-:Y:S02]  /*14580*/  SHF.R.U64 R183, R183, 0x3, RZ ;  /* 0x00000003b7b77819 */ /* 0x000fe400000012ff */
[----:B------:R-:W-:Y:S02]  /*14590*/  MOV R142, R142 ;  /* 0x0000008e008e7202 */ /* 0x000fe40000000f00 */
[----:B------:R-:W-:-:S02]  /*145a0*/  SHF.R.U64 R14, R14, 0x3, RZ ;  /* 0x000000030e0e7819 */ /* 0x000fc400000012ff */
[----:B------:R-:W-:Y:S02]  /*145b0*/  LOP3.LUT R187, R122, 0x380, RZ, 0xc0, !PT ;  /* 0x000003807abb7812 */ /* 0x000fe400078ec0ff */
[----:B------:R-:W-:Y:S01]  /*145c0*/  LOP3.LUT R116, R177, R116, RZ, 0x3c, !PT ;  /* 0x00000074b1747212 */ /* 0x000fe200078e3cff */
[----:B------:R0:W-:Y:S01]  /*145d0*/  STSM.16.M88.4 [R142], R4 ;  /* 0x000000048e007844 */ /* 0x0001e20000000200 */
[----:B------:R-:W-:Y:S02]  /*145e0*/  LOP3.LUT R118, R183, R118, RZ, 0x3c, !PT ;  /* 0x00000076b7767212 */ /* 0x000fe400078e3cff */
[----:B------:R-:W-:Y:S02]  /*145f0*/  LOP3.LUT R177, R124, 0x380, RZ, 0xc0, !PT ;  /* 0x000003807cb17812 */ /* 0x000fe400078ec0ff */
[----:B------:R-:W-:Y:S02]  /*14600*/  IADD3.X R15, RZ, R143, RZ, P2, !PT ;  /* 0x0000008fff0f7210 */ /* 0x000fe400017fe4ff */
[----:B------:R-:W-:-:S02]  /*14610*/  LOP3.LUT R183, R126, 0x380, RZ, 0xc0, !PT ;  /* 0x000003807eb77812 */ /* 0x000fc400078ec0ff */
[----:B------:R-:W-:Y:S02]  /*14620*/  LOP3.LUT R14, R14, R151, RZ, 0x3c, !PT ;  /* 0x000000970e0e7212 */ /* 0x000fe400078e3cff */
[----:B------:R-:W-:Y:S02]  /*14630*/  LOP3.LUT R185, R128, 0x380, RZ, 0xc0, !PT ;  /* 0x0000038080b97812 */ /* 0x000fe400078ec0ff */
[----:B------:R-:W-:Y:S02]  /*14640*/  MOV R106, R106 ;  /* 0x0000006a006a7202 */ /* 0x000fe40000000f00 */
[----:B------:R-:W-:Y:S02]  /*14650*/  SHF.R.U64 R187, R187, 0x3, RZ ;  /* 0x00000003bbbb7819 */ /* 0x000fe400000012ff */
[----:B0-----:R-:W-:Y:S02]  /*14660*/  F2FP.BF16.F32.PACK_AB R4, R33, R10 ;  /* 0x0000000a2104723e */ /* 0x001fe400000010ff */
[----:B------:R-:W-:-:S02]  /*14670*/  F2FP.BF16.F32.PACK_AB R5, R35, R34 ;  /* 0x000000222305723e */ /* 0x000fc400000010ff */
[----:B------:R-:W-:Y:S02]  /*14680*/  F2FP.BF16.F32.PACK_AB R6, R37, R12 ;  /* 0x0000000c2506723e */ /* 0x000fe400000010ff */
[----:B------:R-:W-:Y:S02]  /*14690*/  F2FP.BF16.F32.PACK_AB R7, R39, R38 ;  /* 0x000000262707723e */ /* 0x000fe400000010ff */
[----:B------:R-:W-:Y:S02]  /*146a0*/  SHF.R.U64 R177, R177, 0x3, RZ ;  /* 0x00000003b1b17819 */ /* 0x000fe400000012ff */
[----:B------:R-:W-:Y:S02]  /*146b0*/  MOV R110, R110 ;  /* 0x0000006e006e7202 */ /* 0x000fe40000000f00 */
[----:B------:R-:W-:Y:S02]  /*146c0*/  F2FP.BF16.F32.PACK_AB R10, R45, R44 ;  /* 0x0000002c2d0a723e */ /* 0x000fe400000010ff */
[----:B------:R-:W-:-:S02]  /*146d0*/  SHF.R.U64 R183, R183, 0x3, RZ ;  /* 0x00000003b7b77819 */ /* 0x000fc400000012ff */
[----:B------:R-:W-:Y:S01]  /*146e0*/  MOV R37, R14 ;  /* 0x0000000e00257202 */ /* 0x000fe20000000f00 */
[----:B------:R0:W-:Y:S01]  /*146f0*/  STSM.16.M88.4 [R106], R4 ;  /* 0x000000046a007844 */ /* 0x0001e20000000200 */
[----:B------:R-:W-:Y:S02]  /*14700*/  SHF.R.U64 R185, R185, 0x3, RZ ;  /* 0x00000003b9b97819 */ /* 0x000fe400000012ff */
[----:B------:R-:W-:Y:S02]  /*14710*/  MOV R114, R114 ;  /* 0x0000007200727202 */ /* 0x000fe40000000f00 */
[----:B------:R-:W-:Y:S02]  /*14720*/  F2FP.BF16.F32.PACK_AB R12, R49, R159 ;  /* 0x0000009f310c723e */ /* 0x000fe400000010ff */
[----:B------:R-:W-:Y:S02]  /*14730*/  F2FP.BF16.F32.PACK_AB R14, R53, R160 ;  /* 0x000000a0350e723e */ /* 0x000fe400000010ff */
[----:B------:R-:W-:-:S02]  /*14740*/  F2FP.BF16.F32.PACK_AB R15, R55, R54 ;  /* 0x00000036370f723e */ /* 0x000fc400000010ff */
[----:B------:R-:W-:Y:S02]  /*14750*/  LOP3.LUT R122, R187, R122, RZ, 0x3c, !PT ;  /* 0x0000007abb7a7212 */ /* 0x000fe400078e3cff */
[----:B------:R-:W-:Y:S02]  /*14760*/  MOV R116, R116 ;  /* 0x0000007400747202 */ /* 0x000fe40000000f00 */
[----:B------:R-:W-:Y:S01]  /*14770*/  F2FP.BF16.F32.PACK_AB R26, R61, R162 ;  /* 0x000000a23d1a723e */ /* 0x000fe200000010ff */
[----:B------:R-:W-:Y:S01]  /*14780*/  IMAD.X R129, RZ, RZ, R143, P4 ;  /* 0x000000ffff817224 */ /* 0x000fe200020e068f */
[----:B------:R-:W-:Y:S01]  /*14790*/  LOP3.LUT R124, R177, R124, RZ, 0x3c, !PT ;  /* 0x0000007cb17c7212 */ /* 0x000fe200078e3cff */
[----:B------:R2:W-:Y:S01]  /*147a0*/  STSM.16.M88.4 [R110], R8 ;  /* 0x000000086e007844 */ /* 0x0005e20000000200 */
[----:B------:R-:W-:Y:S02]  /*147b0*/  MOV R118, R118 ;  /* 0x0000007600767202 */ /* 0x000fe40000000f00 */
[----:B0-----:R-:W-:-:S02]  /*147c0*/  F2FP.BF16.F32.PACK_AB R4, R65, R163 ;  /* 0x000000a34104723e */ /* 0x001fc400000010ff */
[----:B------:R-:W-:Y:S02]  /*147d0*/  F2FP.BF16.F32.PACK_AB R5, R67, R66 ;  /* 0x000000424305723e */ /* 0x000fe400000010ff */
[----:B------:R-:W-:Y:S02]  /*147e0*/  F2FP.BF16.F32.PACK_AB R6, R69, R164 ;  /* 0x000000a44506723e */ /* 0x000fe400000010ff */
[----:B------:R-:W-:Y:S02]  /*147f0*/  F2FP.BF16.F32.PACK_AB R7, R71, R70 ;  /* 0x000000464707723e */ /* 0x000fe400000010ff */
[----:B------:R-:W-:Y:S01]  /*14800*/  LOP3.LUT R126, R183, R126, RZ, 0x3c, !PT ;  /* 0x0000007eb77e7212 */ /* 0x000fe200078e3cff */
[----:B------:R-:W-:Y:S01]  /*14810*/  STSM.16.M88.4 [R114], R12 ;  /* 0x0000000c72007844 */ /* 0x000fe20000000200 */
[----:B------:R-:W-:Y:S02]  /*14820*/  LOP3.LUT R128, R185, R128, RZ, 0x3c, !PT ;  /* 0x00000080b9807212 */ /* 0x000fe400078e3cff */
[----:B------:R-:W-:-:S02]  /*14830*/  MOV R120, R120 ;  /* 0x0000007800787202 */ /* 0x000fc40000000f00 */
[----:B--2---:R-:W-:Y:S02]  /*14840*/  F2FP.BF16.F32.PACK_AB R8, R73, R165 ;  /* 0x000000a54908723e */ /* 0x004fe400000010ff */
[----:B------:R-:W-:Y:S02]  /*14850*/  F2FP.BF16.F32.PACK_AB R9, R75, R74 ;  /* 0x0000004a4b09723e */ /* 0x000fe400000010ff */
[----:B------:R-:W-:Y:S02]  /*14860*/  F2FP.BF16.F32.PACK_AB R10, R77, R166 ;  /* 0x000000a64d0a723e */ /* 0x000fe400000010ff */
[----:B------:R-:W-:Y:S01]  /*14870*/  F2FP.BF16.F32.PACK_AB R11, R79, R78 ;  /* 0x0000004e4f0b723e */ /* 0x000fe200000010ff */
[----:B------:R-:W-:Y:S01]  /*14880*/  STSM.16.M88.4 [R116], R24 ;  /* 0x0000001874007844 */ /* 0x000fe20000000200 */
[----:B------:R-:W-:Y:S02]  /*14890*/  MOV R122, R122 ;  /* 0x0000007a007a7202 */ /* 0x000fe40000000f00 */
[----:B------:R-:W-:Y:S01]  /*148a0*/  F2FP.BF16.F32.PACK_AB R30, R85, R168 ;  /* 0x000000a8551e723e */ /* 0x000fe200000010ff */
[----:B------:R0:W-:Y:S01]  /*148b0*/  STSM.16.M88.4 [R118], R4 ;  /* 0x0000000476007844 */ /* 0x0001e20000000200 */
[----:B------:R-:W-:-:S02]  /*148c0*/  LOP3.LUT R187, R130, 0x380, RZ, 0xc0, !PT ;  /* 0x0000038082bb7812 */ /* 0x000fc400078ec0ff */
[----:B------:R-:W-:Y:S02]  /*148d0*/  MOV R124, R124 ;  /* 0x0000007c007c7202 */ /* 0x000fe40000000f00 */
[----:B------:R-:W-:Y:S02]  /*148e0*/  F2FP.BF16.F32.PACK_AB R44, R89, R169 ;  /* 0x000000a9592c723e */ /* 0x000fe400000010ff */
[----:B------:R-:W-:Y:S02]  /*148f0*/  F2FP.BF16.F32.PACK_AB R45, R91, R90 ;  /* 0x0000005a5b2d723e */ /* 0x000fe400000010ff */
[----:B------:R-:W-:Y:S02]  /*14900*/  F2FP.BF16.F32.PACK_AB R46, R93, R170 ;  /* 0x000000aa5d2e723e */ /* 0x000fe400000010ff */
[----:B------:R-:W-:Y:S02]  /*14910*/  LOP3.LUT R177, R98, 0x380, RZ, 0xc0, !PT ;  /* 0x0000038062b17812 */ /* 0x000fe400078ec0ff */
[----:B------:R-:W-:-:S02]  /*14920*/  MOV R126, R126 ;  /* 0x0000007e007e7202 */ /* 0x000fc40000000f00 */
[----:B------:R-:W-:Y:S02]  /*14930*/  F2FP.BF16.F32.PACK_AB R33, R42, R40 ;  /* 0x000000282a21723e */ /* 0x000fe400000010ff */
[----:B------:R-:W-:Y:S02]  /*14940*/  F2FP.BF16.F32.PACK_AB R34, R3, R172 ;  /* 0x000000ac0322723e */ /* 0x000fe400000010ff */
[----:B------:R-:W-:Y:S01]  /*14950*/  F2FP.BF16.F32.PACK_AB R35, R50, R48 ;  /* 0x000000303223723e */ /* 0x000fe200000010ff */
[----:B------:R-:W-:Y:S01]  /*14960*/  STSM.16.M88.4 [R120], R8 ;  /* 0x0000000878007844 */ /* 0x000fe20000000200 */
[----:B------:R-:W-:Y:S01]  /*14970*/  LOP3.LUT R183, R138, 0x380, RZ, 0xc0, !PT ;  /* 0x000003808ab77812 */ /* 0x000fe200078ec0ff */
[----:B------:R-:W-:Y:S01]  /*14980*/  IMAD.X R131, RZ, RZ, R143, P5 ;  /* 0x000000ffff837224 */ /* 0x000fe200028e068f */
[----:B------:R-:W-:Y:S02]  /*14990*/  MOV R128, R128 ;  /* 0x0000008000807202 */ /* 0x000fe40000000f00 */
[----:B0-----:R-:W-:-:S02]  /*149a0*/  F2FP.BF16.F32.PACK_AB R4, R105, R173 ;  /* 0x000000ad6904723e */ /* 0x001fc400000010ff */
[----:B------:R-:W-:Y:S02]  /*149b0*/  F2FP.BF16.F32.PACK_AB R5, R56, R52 ;  /* 0x000000343805723e */ /* 0x000fe400000010ff */
[----:B------:R-:W-:Y:S02]  /*149c0*/  F2FP.BF16.F32.PACK_AB R6, R109, R174 ;  /* 0x000000ae6d06723e */ /* 0x000fe400000010ff */
[----:B------:R-:W-:Y:S01]  /*149d0*/  F2FP.BF16.F32.PACK_AB R7, R62, R60 ;  /* 0x0000003c3e07723e */ /* 0x000fe200000010ff */
[----:B------:R-:W-:Y:S01]  /*149e0*/  STSM.16.M88.4 [R122], R28 ;  /* 0x0000001c7a007844 */ /* 0x000fe20000000200 */
[----:B------:R-:W-:Y:S01]  /*149f0*/  SHF.R.U64 R187, R187, 0x3, RZ ;  /* 0x00000003bbbb7819 */ /* 0x000fe200000012ff */
[--C-:B------:R-:W-:Y:S01]  /*14a00*/  IMAD.X R135, RZ, RZ, R143.reuse, P0 ;  /* 0x000000ffff877224 */ /* 0x100fe200000e068f */
[----:B------:R-:W-:Y:S01]  /*14a10*/  LOP3.LUT R185, R100, 0x380, RZ, 0xc0, !PT ;  /* 0x0000038064b97812 */ /* 0x000fe200078ec0ff */
[----:B------:R-:W-:Y:S01]  /*14a20*/  STSM.16.M88.4 [R124], R44 ;  /* 0x0000002c7c007844 */ /* 0x000fe20000000200 */
[----:B------:R-:W-:Y:S01]  /*14a30*/  SHF.R.U64 R177, R177, 0x3, RZ ;  /* 0x00000003b1b17819 */ /* 0x000fe200000012ff */
[--C-:B------:R-:W-:Y:S01]  /*14a40*/  IMAD.X R139, RZ, RZ, R143.reuse, P1 ;  /* 0x000000ffff8b7224 */ /* 0x100fe200008e068f */
[----:B------:R-:W-:Y:S01]  /*14a50*/  SHF.R.U64 R183, R183, 0x3, RZ ;  /* 0x00000003b7b77819 */ /* 0x000fe200000012ff */
[----:B------:R-:W-:Y:S01]  /*14a60*/  STSM.16.M88.4 [R126], R32 ;  /* 0x000000207e007844 */ /* 0x000fe20000000200 */
[----:B------:R-:W-:Y:S01]  /*14a70*/  LOP3.LUT R130, R187, R130, RZ, 0x3c, !PT ;  /* 0x00000082bb827212 */ /* 0x000fe200078e3cff */
[----:B------:R-:W-:Y:S01]  /*14a80*/  IMAD.X R99, RZ, RZ, R143, P3 ;  /* 0x000000ffff637224 */ /* 0x000fe200018e068f */
[----:B------:R-:W-:Y:S01]  /*14a90*/  SHF.R.U64 R185, R185, 0x3, RZ ;  /* 0x00000003b9b97819 */ /* 0x000fe200000012ff */
[----:B------:R0:W-:Y:S01]  /*14aa0*/  STSM.16.M88.4 [R128], R4 ;  /* 0x0000000480007844 */ /* 0x0001e20000000200 */
[----:B------:R-:W-:Y:S01]  /*14ab0*/  F2FP.BF16.F32.PACK_AB R13, R84, R80 ;  /* 0x00000050540d723e */ /* 0x000fe200000010ff */
[----:B------:R-:W2:Y:S01]  /*14ac0*/  LDC R3, c[0x0][0xce8] ;  /* 0x00033a00ff037b82 */ /* 0x000ea20000000800 */
[----:B------:R-:W-:-:S02]  /*14ad0*/  LOP3.LUT R134, R177, R98, RZ, 0x3c, !PT ;  /* 0x00000062b1867212 */ /* 0x000fc400078e3cff */
[----:B----4-:R-:W-:Y:S02]  /*14ae0*/  SHF.R.S32.HI R80, RZ, 0x1f, R182 ;  /* 0x0000001fff507819 */ /* 0x010fe400000114b6 */
[----:B------:R-:W-:Y:S02]  /*14af0*/  LOP3.LUT R138, R183, R138, RZ, 0x3c, !PT ;  /* 0x0000008ab78a7212 */ /* 0x000fe400078e3cff */
[----:B------:R-:W-:Y:S02]  /*14b00*/  LOP3.LUT R98, R185, R100, RZ, 0x3c, !PT ;  /* 0x00000064b9627212 */ /* 0x000fe400078e3cff */
[----:B------:R-:W-:Y:S01]  /*14b10*/  MOV R130, R130 ;  /* 0x0000008200827202 */ /* 0x000fe20000000f00 */
[----:B0-----:R-:W-:Y:S01]  /*14b20*/  IMAD.SHL.U32 R4, R182, 0x4, RZ ;  /* 0x00000004b6047824 */ /* 0x001fe200078e00ff */
[----:B------:R-:W-:Y:S02]  /*14b30*/  F2FP.BF16.F32.PACK_AB R8, R113, R175 ;  /* 0x000000af7108723e */ /* 0x000fe400000010ff */
[----:B------:R-:W-:-:S02]  /*14b40*/  F2FP.BF16.F32.PACK_AB R9, R68, R64 ;  /* 0x000000404409723e */ /* 0x000fc400000010ff */
[----:B------:R-:W-:Y:S02]  /*14b50*/  F2FP.BF16.F32.PACK_AB R10, R155, R178 ;  /* 0x000000b29b0a723e */ /* 0x000fe400000010ff */
[----:B------:R-:W-:Y:S02]  /*14b60*/  F2FP.BF16.F32.PACK_AB R11, R76, R72 ;  /* 0x000000484c0b723e */ /* 0x000fe400000010ff */
[----:B------:R-:W-:Y:S02]  /*14b70*/  MOV R134, R134 ;  /* 0x0000008600867202 */ /* 0x000fe40000000f00 */
[----:B------:R-:W-:Y:S02]  /*14b80*/  F2FP.BF16.F32.PACK_AB R12, R156, R179 ;  /* 0x000000b39c0c723e */ /* 0x000fe400000010ff */
[----:B------:R-:W-:Y:S02]  /*14b90*/  F2FP.BF16.F32.PACK_AB R14, R157, R180 ;  /* 0x000000b49d0e723e */ /* 0x000fe400000010ff */
[----:B------:R-:W-:-:S02]  /*14ba0*/  F2FP.BF16.F32.PACK_AB R15, R88, R87 ;  /* 0x00000057580f723e */ /* 0x000fc400000010ff */
[----:B------:R-:W-:Y:S02]  /*14bb0*/  ISETP.NE.U32.AND P0, PT, RZ, UR4, PT ;  /* 0x00000004ff007c0c */ /* 0x000fe4000bf05070 */
[----:B------:R-:W-:Y:S02]  /*14bc0*/  SHF.L.U64.HI R5, R182, 0x2, R80 ;  /* 0x00000002b6057819 */ /* 0x000fe40000010250 */
[----:B------:R-:W-:Y:S02]  /*14bd0*/  IADD3 R6, P1, R4, UR4, RZ ;  /* 0x0000000404067c10 */ /* 0x000fe4000ff3e0ff */
[----:B------:R-:W-:Y:S02]  /*14be0*/  MOV R100, R138 ;  /* 0x0000008a00647202 */ /* 0x000fe40000000f00 */
[----:B------:R-:W-:Y:S02]  /*14bf0*/  F2FP.BF16.F32.PACK_AB R24, R158, R181 ;  /* 0x000000b59e18723e */ /* 0x000fe400000010ff */
[----:B------:R-:W-:-:S02]  /*14c00*/  F2FP.BF16.F32.PACK_AB R25, R96, R92 ;  /* 0x0000005c6019723e */ /* 0x000fc400000010ff */
        /* <DEDUP_REMOVED lines=19> */
[----:B0-----:R-:W-:Y:S01]  /*14d40*/  IMAD.U32 R8, RZ, RZ, UR4 ;  /* 0x00000004ff087e24 */ /* 0x001fe2000f8e00ff */
[----:B------:R-:W-:Y:S01]  /*14d50*/  @P2 IADD3.X R5, R5, UR5, RZ, P3, !PT ;  /* 0x0000000505052c10 */ /* 0x000fe20009ffe4ff */
[----:B------:R3:W5:Y:S04]  /*14d60*/  @P0 LDG.E R76, desc[UR40][R6.64] ;  /* 0x00000028064c0981 */ /* 0x000768000c1e1900 */
[----:B------:R3:W5:Y:S01]  /*14d70*/  @P2 LDG.E R8, desc[UR40][R4.64] ;  /* 0x0000002804082981 */ /* 0x000762000c1e1900 */
[----:B--2---:R-:W-:-:S13]  /*14d80*/  ISETP.NE.AND P1, PT, R3, 0x1, PT ;  /* 0x000000010300780c */ /* 0x004fda0003f25270 */
[----:B------:R-:W0:Y:S08]  /*14d90*/  @P1 LDC R10, c[0x0][0xcec] ;  /* 0x00033b00ff0a1b82 */ /* 0x000e300000000800 */
[----:B------:R-:W2:Y:S01]  /*14da0*/  @P1 LDC R11, c[0x0][0xcf0] ;  /* 0x00033c00ff0b1b82 */ /* 0x000ea20000000800 */
[----:B------:R-:W-:Y:S01]  /*14db0*/  SHF.R.S32.HI R78, RZ, 0x1f, R176 ;  /* 0x0000001fff4e7819 */ /* 0x000fe200000114b0 */
[----:B---3--:R-:W-:Y:S06]  /*14dc0*/  @P2 BRA `(.L_x_6085) ;  /* 0x0000000000102947 */ /* 0x008fec0003800000 */
[----:B------:R-:W-:Y:S05]  /*14dd0*/  @!P0 BRA `(.L_x_6085) ;  /* 0x00000000000c8947 */ /* 0x000fea0003800000 */
[----:B------:R-:W3:Y:S04]  /*14de0*/  LDG.E R5, desc[UR40][R6.64] ;  /* 0x0000002806057981 */ /* 0x000ee8000c1e1900 */
[----:B-----5:R-:W3:Y:S02]  /*14df0*/  LDG.E R8, desc[UR40][R6.64+0x4] ;  /* 0x0000042806087981 */ /* 0x020ee4000c1e1900 */
[----:B---3--:R-:W-:-:S07]  /*14e00*/  IMAD.IADD R8, R8, 0x1, -R5 ;  /* 0x0000000108087824 */ /* 0x008fce00078e0a05 */
.L_x_6085:
[----:B------:R-:W3:Y:S01]  /*14e10*/  LDL R4, [R1+0xb8] ;  /* 0x0000b80001047983 */ /* 0x000ee20000100800 */
[----:B------:R-:W-:Y:S01]  /*14e20*/  ULDC.64 UR4, c[0x0][0xc90] ;  /* 0x0003240000047ab9 */ /* 0x000fe20000000a00 */
[----:B------:R-:W4:Y:S01]  /*14e30*/  S2R R14, SR_TID.X ;  /* 0x00000000000e7919 */ /* 0x000f220000002100 */
[----:B-----5:R-:W-:Y:S02]  /*14e40*/  SHF.R.S32.HI R77, RZ, 0x1f, R76 ;  /* 0x0000001fff4d7819 */ /* 0x020fe4000001144c */
[----:B------:R-:W-:Y:S01]  /*14e50*/  SEL R80, R80, RZ, !P0 ;  /* 0x000000ff50507207 */ /* 0x000fe20004000000 */
[----:B------:R-:W3:Y:S01]  /*14e60*/  LDL.LU R84, [R1+0x98] ;  /* 0x0000980001547983 */ /* 0x000ee20000300800 */
[----:B------:R-:W-:Y:S01]  /*14e70*/  IMAD R0, R78, UR4, RZ ;  /* 0x000000044e007c24 */ /* 0x000fe2000f8e02ff */
[----:B------:R-:W-:Y:S01]  /*14e80*/  SEL R81, R182, RZ, !P0 ;  /* 0x000000ffb6517207 */ /* 0x000fe20004000000 */
[----:B------:R-:W-:Y:S01]  /*14e90*/  IMAD R83, R8, R3, RZ ;  /* 0x0000000308537224 */ /* 0x000fe200078e02ff */
[----:B------:R-:W1:Y:S01]  /*14ea0*/  @P1 LDC R85, c[0x0][0xcec] ;  /* 0x00033b00ff551b82 */ /* 0x000e620000000800 */
[----:B------:R-:W-:-:S07]  /*14eb0*/  IMAD R9, R176, UR5, R0 ;  /* 0x00000005b0097c24 */ /* 0x000fce000f8e0200 */
[----:B------:R-:W1:Y:S01]  /*14ec0*/  @P1 LDC R87, c[0x0][0xcf0] ;  /* 0x00033c00ff571b82 */ /* 0x000e620000000800 */
[----:B----4-:R-:W-:-:S05]  /*14ed0*/  VIADD R14, R14, 0xffffff80 ;  /* 0xffffff800e0e7836 */ /* 0x010fca0000000000 */
[----:B------:R-:W-:-:S04]  /*14ee0*/  SHF.R.S32.HI R6, RZ, 0x1f, R14 ;  /* 0x0000001fff067819 */ /* 0x000fc8000001140e */
[----:B------:R-:W-:-:S04]  /*14ef0*/  LEA.HI R79, R6, R14, RZ, 0x3 ;  /* 0x0000000e064f7211 */ /* 0x000fc800078f18ff */
[----:B------:R-:W-:Y:S02]  /*14f00*/  LOP3.LUT R82, R79, 0xfffffff8, RZ, 0xc0, !PT ;  /* 0xfffffff84f527812 */ /* 0x000fe400078ec0ff */
[----:B------:R-:W-:-:S03]  /*14f10*/  SHF.R.S32.HI R79, RZ, 0x3, R79 ;  /* 0x00000003ff4f7819 */ /* 0x000fc6000001144f */
[----:B------:R-:W-:Y:S01]  /*14f20*/  IMAD.IADD R82, R14, 0x1, -R82 ;  /* 0x000000010e527824 */ /* 0x000fe200078e0a52 */
[----:B------:R-:W-:Y:S01]  /*14f30*/  BSSY B1, `(.L_x_6086) ;  /* 0x00000e6000017945 */ /* 0x000fe20003800000 */
[----:B---3--:R-:W-:Y:S02]  /*14f40*/  IMAD.IADD R13, R4, 0x1, R84 ;  /* 0x00000001040d7824 */ /* 0x008fe400078e0254 */
[----:B------:R-:W-:Y:S01]  /*14f50*/  IMAD.WIDE.U32 R4, R176, UR4, R76 ;  /* 0x00000004b0047c25 */ /* 0x000fe2000f8e004c */
[----:B------:R-:W-:-:S03]  /*14f60*/  ULDC.64 UR4, c[0x0][0xc98] ;  /* 0x0003260000047ab9 */ /* 0x000fc60000000a00 */
[----:B0-----:R-:W-:Y:S01]  /*14f70*/  @P1 IMAD.HI.U32 R0, R13, R10, RZ ;  /* 0x0000000a0d001227 */ /* 0x001fe200078e00ff */
[----:B------:R-:W-:-:S03]  /*14f80*/  LEA.HI R10, R6, R14, RZ, 0x7 ;  /* 0x0000000e060a7211 */ /* 0x000fc600078f38ff */
[----:B------:R-:W-:Y:S01]  /*14f90*/  IMAD.MOV.U32 R7, RZ, RZ, R13 ;  /* 0x000000ffff077224 */ /* 0x000fe200078e000d */
[----:B------:R-:W-:Y:S01]  /*14fa0*/  LOP3.LUT R6, R10, 0xffffff80, RZ, 0xc0, !PT ;  /* 0xffffff800a067812 */ /* 0x000fe200078ec0ff */
[----:B------:R-:W-:Y:S01]  /*14fb0*/  IMAD.IADD R5, R5, 0x1, R9 ;  /* 0x0000000105057824 */ /* 0x000fe200078e0209 */
[----:B--2---:R-:W-:-:S03]  /*14fc0*/  @P1 SHF.R.U32.HI R7, RZ, R11, R0 ;  /* 0x0000000bff071219 */ /* 0x004fc60000011600 */
[----:B------:R-:W-:Y:S02]  /*14fd0*/  IMAD.IADD R12, R14, 0x1, -R6 ;  /* 0x000000010e0c7824 */ /* 0x000fe400078e0a06 */
[----:B------:R-:W-:Y:S02]  /*14fe0*/  IMAD.MOV R0, RZ, RZ, -R7 ;  /* 0x000000ffff007224 */ /* 0x000fe400078e0a07 */
[----:B------:R-:W-:Y:S01]  /*14ff0*/  IMAD R6, R80, UR4, RZ ;  /* 0x0000000450067c24 */ /* 0x000fe2000f8e02ff */
[----:B------:R-:W-:Y:S01]  /*15000*/  SHF.R.S32.HI R15, RZ, 0x1f, R12 ;  /* 0x0000001fff0f7819 */ /* 0x000fe2000001140c */
[----:B------:R-:W-:Y:S01]  /*15010*/  IMAD.WIDE.U32 R4, R81, UR4, R4 ;  /* 0x0000000451047c25 */ /* 0x000fe2000f8e0004 */
[----:B------:R-:W-:Y:S02]  /*15020*/  LOP3.LUT P0, RZ, R12, 0x3, RZ, 0xc0, !PT ;  /* 0x000000030cff7812 */ /* 0x000fe4000780c0ff */
[----:B------:R-:W-:Y:S01]  /*15030*/  LEA.HI R14, R15, R12, RZ, 0x2 ;  /* 0x0000000c0f0e7211 */ /* 0x000fe200078f10ff */
[----:B------:R-:W-:Y:S01]  /*15040*/  IMAD R9, R3, R0, R13 ;  /* 0x0000000003097224 */ /* 0x000fe200078e020d */
[----:B------:R-:W-:Y:S01]  /*15050*/  SHF.R.S32.HI R13, RZ, 0x1f, R7 ;  /* 0x0000001fff0d7819 */ /* 0x000fe20000011407 */
[----:B------:R-:W-:Y:S01]  /*15060*/  IMAD R6, R81, UR5, R6 ;  /* 0x0000000551067c24 */ /* 0x000fe2000f8e0206 */
[----:B------:R-:W-:Y:S01]  /*15070*/  IADD3 R4, P2, R7, R4, RZ ;  /* 0x0000000407047210 */ /* 0x000fe20007f5e0ff */
[----:B------:R-:W-:Y:S01]  /*15080*/  ULDC.64 UR4, c[0x0][0xc88] ;  /* 0x0003220000047ab9 */ /* 0x000fe20000000a00 */
[----:B------:R-:W-:Y:S01]  /*15090*/  IMAD.SHL.U32 R0, R82, 0x8, RZ ;  /* 0x0000000852007824 */ /* 0x000fe200078e00ff */
[----:B------:R-:W-:-:S02]  /*150a0*/  SHF.R.S32.HI R24, RZ, 0x2, R14 ;  /* 0x00000002ff187819 */ /* 0x000fc4000001140e */
[----:B------:R-:W-:Y:S01]  /*150b0*/  IADD3.X R5, R13, R5, R6, P2, !PT ;  /* 0x000000050d057210 */ /* 0x000fe200017fe406 */
[----:B------:R-:W-:Y:S01]  /*150c0*/  IMAD R11, R79, 0x40, R0 ;  /* 0x000000404f0b7824 */ /* 0x000fe200078e0200 */
[----:B------:R-:W-:Y:S02]  /*150d0*/  SHF.R.S32.HI R6, RZ, 0x1f, R9 ;  /* 0x0000001fff067819 */ /* 0x000fe40000011409 */
[----:B------:R-:W-:Y:S01]  /*150e0*/  SHF.R.S32.HI R25, RZ, 0x1f, R14 ;  /* 0x0000001fff197819 */ /* 0x000fe2000001140e */
[----:B------:R-:W-:Y:S01]  /*150f0*/  IMAD.WIDE.U32 R4, R9, UR4, R4 ;  /* 0x0000000409047c25 */ /* 0x000fe2000f8e0004 */
[----:B------:R-:W-:Y:S02]  /*15100*/  LEA.HI R12, R15, R12, RZ, 0x5 ;  /* 0x0000000c0f0c7211 */ /* 0x000fe400078f28ff */
[----:B------:R-:W-:Y:S01]  /*15110*/  LEA.HI R25, R25, R24, RZ, 0x3 ;  /* 0x0000001819197211 */ /* 0x000fe200078f18ff */
[----:B------:R-:W-:Y:S01]  /*15120*/  IMAD R6, R6, UR4, RZ ;  /* 0x0000000406067c24 */ /* 0x000fe2000f8e02ff */
[----:B------:R-:W-:Y:S01]  /*15130*/  SHF.R.S32.HI R12, RZ, 0x5, R12 ;  /* 0x00000005ff0c7819 */ /* 0x000fe2000001140c */
[----:B------:R-:W-:Y:S01]  /*15140*/  IMAD.WIDE R94, R11, 0x2, R94 ;  /* 0x000000020b5e7825 */ /* 0x000fe200078e025e */
[----:B------:R-:W-:-:S02]  /*15150*/  SHF.R.S32.HI R11, RZ, 0x7, R10 ;  /* 0x00000007ff0b7819 */ /* 0x000fc4000001140a */
[----:B------:R-:W-:Y:S01]  /*15160*/  LOP3.LUT R25, R25, 0xfffffff8, RZ, 0xc0, !PT ;  /* 0xfffffff819197812 */ /* 0x000fe200078ec0ff */
[----:B------:R-:W-:Y:S01]  /*15170*/  IMAD R7, R9, UR5, R6 ;  /* 0x0000000509077c24 */ /* 0x000fe2000f8e0206 */
[----:B------:R-:W-:Y:S01]  /*15180*/  ULDC.64 UR4, c[0x0][0xc50] ;  /* 0x0003140000047ab9 */ /* 0x000fe20000000a00 */
[----:B------:R-:W-:Y:S02]  /*15190*/  LEA.HI R10, R10, R11, RZ, 0x1 ;  /* 0x0000000b0a0a7211 */ /* 0x000fe400078f08ff */
[----:B------:R-:W-:Y:S01]  /*151a0*/  IMAD.IADD R5, R5, 0x1, R7 ;  /* 0x0000000105057824 */ /* 0x000fe200078e0207 */
[----:B------:R-:W-:Y:S01]  /*151b0*/  LEA R14, P2, R4, UR4, 0x2 ;  /* 0x00000004040e7c11 */ /* 0x000fe2000f8410ff */
[----:B------:R-:W-:Y:S01]  /*151c0*/  IMAD.IADD R25, R24, 0x1, -R25 ;  /* 0x0000000118197824 */ /* 0x000fe200078e0a19 */
[----:B------:R-:W-:Y:S02]  /*151d0*/  LOP3.LUT R10, R10, 0x3fffffe, RZ, 0xc0, !PT ;  /* 0x03fffffe0a0a7812 */ /* 0x000fe400078ec0ff */
[----:B------:R-:W-:Y:S01]  /*151e0*/  LEA.HI.X R26, R4, UR5, R5, 0x2, P2 ;  /* 0x00000005041a7c11 */ /* 0x000fe200090f1405 */
[----:B------:R-:W-:Y:S01]  /*151f0*/  IMAD R7, R12, 0x10, R25 ;  /* 0x000000100c077824 */ /* 0x000fe200078e0219 */
[C---:B------:R-:W-:Y:S01]  /*15200*/  IADD3 R61, P2, R94.reuse, 0x3000, RZ ;  /* 0x000030005e3d7810 */ /* 0x040fe20007f5e0ff */
[----:B------:R-:W-:Y:S01]  /*15210*/  SHFL.IDX PT, R6, R14, RZ, 0x1c1f ;  /* 0x001c1fff0e067589 */ /* 0x000fe200000e0000 */
[----:B------:R-:W-:Y:S01]  /*15220*/  IADD3 R10, R11, -R10, RZ ;  /* 0x8000000a0b0a7210 */ /* 0x000fe20007ffe0ff */
[----:B------:R-:W-:Y:S01]  /*15230*/  ULDC.64 UR4, c[0x0][0xba0] ;  /* 0x0002e80000047ab9 */ /* 0x000fe20000000a00 */
[----:B------:R-:W-:Y:S01]  /*15240*/  LOP3.LUT R60, R61, 0x380, RZ, 0xc0, !PT ;  /* 0x000003803d3c7812 */ /* 0x000fe200078ec0ff */
[----:B------:R-:W-:Y:S01]  /*15250*/  SHFL.IDX PT, R11, R26, 0x1, 0x1c1f ;  /* 0x003c1f001a0b7f89 */ /* 0x000fe200000e0000 */
[----:B------:R-:W-:Y:S01]  /*15260*/  IADD3 R69, P5, R94, 0x1000, RZ ;  /* 0x000010005e457810 */ /* 0x000fe20007fbe0ff */
[----:B------:R-:W-:Y:S01]  /*15270*/  IMAD R4, R10, 0x40, R7 ;  /* 0x000000400a047824 */ /* 0x000fe200078e0207 */
[----:B------:R-:W-:Y:S01]  /*15280*/  SHF.R.U64 R60, R60, 0x3, RZ ;  /* 0x000000033c3c7819 */ /* 0x000fe200000012ff */
[----:B------:R-:W0:Y:S01]  /*15290*/  SHFL.IDX PT, R7, R26, RZ, 0x1c1f ;  /* 0x001c1fff1a077589 */ /* 0x000e2200000e0000 */
[----:B------:R-:W-:Y:S01]  /*152a0*/  IADD3 R65, P4, R94, 0x2000, RZ ;  /* 0x000020005e417810 */ /* 0x000fe20007f9e0ff */
[----:B------:R-:W-:Y:S01]  /*152b0*/  IMAD.IADD R4, R4, 0x1, R84 ;  /* 0x0000000104047824 */ /* 0x000fe200078e0254 */
[----:B------:R-:W-:Y:S01]  /*152c0*/  LOP3.LUT R60, R60, R61, RZ, 0x3c, !PT ;  /* 0x0000003d3c3c7212 */ /* 0x000fe200078e3cff */
[----:B------:R-:W-:Y:S01]  /*152d0*/  IMAD.X R61, RZ, RZ, R95, P2 ;  /* 0x000000ffff3d7224 */ /* 0x000fe200010e065f */
[C---:B------:R-:W-:Y:S01]  /*152e0*/  IADD3 R45, P2, R94.reuse, 0x7000, RZ ;  /* 0x000070005e2d7810 */ /* 0x040fe20007f5e0ff */
[----:B------:R-:W2:Y:S01]  /*152f0*/  SHFL.IDX PT, R10, R14, 0x1, 0x1c1f ;  /* 0x003c1f000e0a7f89 */ /* 0x000ea200000e0000 */
[----:B------:R-:W-:-:S02]  /*15300*/  IADD3 R57, P3, R94, 0x4000, RZ ;  /* 0x000040005e397810 */ /* 0x000fc40007f7e0ff */
[----:B------:R-:W-:Y:S02]  /*15310*/  LOP3.LUT R44, R45, 0x380, RZ, 0xc0, !PT ;  /* 0x000003802d2c7812 */ /* 0x000fe400078ec0ff */
[----:B------:R-:W-:Y:S02]  /*15320*/  LOP3.LUT R68, R69, 0x380, RZ, 0xc0, !PT ;  /* 0x0000038045447812 */ /* 0x000fe400078ec0ff */
[----:B------:R-:W-:Y:S02]  /*15330*/  SHF.R.U64 R44, R44, 0x3, RZ ;  /* 0x000000032c2c7819 */ /* 0x000fe400000012ff */
[----:B------:R-:W-:Y:S02]  /*15340*/  LOP3.LUT R64, R65, 0x380, RZ, 0xc0, !PT ;  /* 0x0000038041407812 */ /* 0x000fe400078ec0ff */
[----:B------:R-:W-:Y:S01]  /*15350*/  LOP3.LUT R44, R44, R45, RZ, 0x3c, !PT ;  /* 0x0000002d2c2c7212 */ /* 0x000fe200078e3cff */
[----:B------:R-:W-:Y:S01]  /*15360*/  IMAD.X R45, RZ, RZ, R95, P2 ;  /* 0x000000ffff2d7224 */ /* 0x000fe200010e065f */
[----:B------:R-:W-:-:S02]  /*15370*/  IADD3 R29, P2, R94, 0xb000, RZ ;  /* 0x0000b0005e1d7810 */ /* 0x000fc40007f5e0ff */
[----:B------:R-:W-:Y:S02]  /*15380*/  LOP3.LUT R56, R57, 0x380, RZ, 0xc0, !PT ;  /* 0x0000038039387812 */ /* 0x000fe400078ec0ff */
[----:B------:R-:W-:Y:S02]  /*15390*/  LOP3.LUT R28, R29, 0x380, RZ, 0xc0, !PT ;  /* 0x000003801d1c7812 */ /* 0x000fe400078ec0ff */
[----:B------:R-:W-:Y:S02]  /*153a0*/  SHF.R.U64 R68, R68, 0x3, RZ ;  /* 0x0000000344447819 */ /* 0x000fe400000012ff */
[----:B------:R-:W-:Y:S02]  /*153b0*/  SHF.R.U64 R28, R28, 0x3, RZ ;  /* 0x000000031c1c7819 */ /* 0x000fe400000012ff */
[----:B------:R-:W-:Y:S02]  /*153c0*/  SHF.R.U64 R64, R64, 0x3, RZ ;  /* 0x0000000340407819 */ /* 0x000fe400000012ff */
[----:B------:R-:W-:Y:S01]  /*153d0*/  LOP3.LUT R28, R28, R29, RZ, 0x3c, !PT ;  /* 0x0000001d1c1c7212 */ /* 0x000fe200078e3cff */
[----:B------:R-:W-:Y:S01]  /*153e0*/  IMAD.X R29, RZ, RZ, R95, P2 ;  /* 0x000000ffff1d7224 */ /* 0x000fe200010e065f */
[C---:B------:R-:W-:Y:S01]  /*153f0*/  ISETP.GE.OR P2, PT, R4.reuse, R83, P0 ;  /* 0x000000530400720c */ /* 0x040fe20000746670 */
[----:B------:R-:W-:Y:S01]  /*15400*/  VIADD R4, R4, 0x8 ;  /* 0x0000000804047836 */ /* 0x000fe20000000000 */
[----:B------:R-:W-:-:S02]  /*15410*/  SHF.R.U64 R56, R56, 0x3, RZ ;  /* 0x0000000338387819 */ /* 0x000fc400000012ff */
[----:B------:R-:W-:Y:S01]  /*15420*/  LOP3.LUT R68, R68, R69, RZ, 0x3c, !PT ;  /* 0x0000004544447212 */ /* 0x000fe200078e3cff */
[--C-:B------:R-:W-:Y:S01]  /*15430*/  IMAD.X R69, RZ, RZ, R95.reuse, P5 ;  /* 0x000000ffff457224 */ /* 0x100fe200028e065f */
[----:B------:R-:W-:Y:S01]  /*15440*/  LOP3.LUT R64, R64, R65, RZ, 0x3c, !PT ;  /* 0x0000004140407212 */ /* 0x000fe200078e3cff */
[--C-:B------:R-:W-:Y:S01]  /*15450*/  IMAD.X R65, RZ, RZ, R95.reuse, P4 ;  /* 0x000000ffff417224 */ /* 0x100fe200020e065f */
[----:B------:R-:W-:Y:S01]  /*15460*/  LOP3.LUT R56, R56, R57, RZ, 0x3c, !PT ;  /* 0x0000003938387212 */ /* 0x000fe200078e3cff */
[----:B------:R-:W-:Y:S01]  /*15470*/  IMAD.X R57, RZ, RZ, R95, P3 ;  /* 0x000000ffff397224 */ /* 0x000fe200018e065f */
[C---:B------:R-:W-:Y:S02]  /*15480*/  IADD3 R53, P5, R94.reuse, 0x5000, RZ ;  /* 0x000050005e357810 */ /* 0x040fe40007fbe0ff */
[----:B------:R-:W-:Y:S01]  /*15490*/  IADD3 R49, P4, R94, 0x6000, RZ ;  /* 0x000060005e317810 */ /* 0x000fe20007f9e0ff */
[----:B0-----:R0:W-:Y:S01]  /*154a0*/  @!P2 ST.E desc[UR40][R6.64], R21 ;  /* 0x000000150600a985 */ /* 0x0011e2000c101928 */
[----:B------:R-:W-:-:S02]  /*154b0*/  ISETP.GE.OR P0, PT, R4, R83, P0 ;  /* 0x000000530400720c */ /* 0x000fc40000706670 */
[----:B------:R-:W-:Y:S02]  /*154c0*/  IADD3 R41, P3, R94, 0x8000, RZ ;  /* 0x000080005e297810 */ /* 0x000fe40007f7e0ff */
[----:B------:R-:W-:Y:S02]  /*154d0*/  LOP3.LUT R52, R53, 0x380, RZ, 0xc0, !PT ;  /* 0x0000038035347812 */ /* 0x000fe400078ec0ff */
[----:B------:R-:W-:Y:S02]  /*154e0*/  LOP3.LUT R48, R49, 0x380, RZ, 0xc0, !PT ;  /* 0x0000038031307812 */ /* 0x000fe400078ec0ff */
[----:B------:R-:W-:Y:S02]  /*154f0*/  LOP3.LUT R40, R41, 0x380, RZ, 0xc0, !PT ;  /* 0x0000038029287812 */ /* 0x000fe400078ec0ff */
[----:B------:R-:W-:Y:S01]  /*15500*/  SHF.R.U64 R52, R52, 0x3, RZ ;  /* 0x0000000334347819 */ /* 0x000fe200000012ff */
[----:B0-----:R-:W-:Y:S01]  /*15510*/  IMAD R21, R77, UR4, RZ ;  /* 0x000000044d157c24 */ /* 0x001fe2000f8e02ff */
[----:B------:R-:W-:Y:S01]  /*15520*/  SHF.R.U64 R48, R48, 0x3, RZ ;  /* 0x0000000330307819 */ /* 0x000fe200000012ff */
[----:B--2---:R0:W-:Y:S01]  /*15530*/  @!P0 ST.E desc[UR40][R10.64], R20 ;  /* 0x000000140a008985 */ /* 0x0041e2000c101928 */
[----:B------:R-:W-:Y:S01]  /*15540*/  SHF.R.U64 R40, R40, 0x3, RZ ;  /* 0x0000000328287819 */ /* 0x000fe200000012ff */
[----:B------:R-:W-:Y:S01]  /*15550*/  IMAD R77, R76, UR5, R21 ;  /* 0x000000054c4d7c24 */ /* 0x000fe2000f8e0215 */
[----:B------:R-:W-:Y:S01]  /*15560*/  LOP3.LUT R52, R52, R53, RZ, 0x3c, !PT ;  /* 0x0000003534347212 */ /* 0x000fe200078e3cff */
[--C-:B------:R-:W-:Y:S01]  /*15570*/  IMAD.X R53, RZ, RZ, R95.reuse, P5 ;  /* 0x000000ffff357224 */ /* 0x100fe200028e065f */
[----:B------:R-:W-:Y:S01]  /*15580*/  LOP3.LUT R48, R48, R49, RZ, 0x3c, !PT ;  /* 0x0000003130307212 */ /* 0x000fe200078e3cff */
[--C-:B------:R-:W-:Y:S01]  /*15590*/  IMAD.X R49, RZ, RZ, R95.reuse, P4 ;  /* 0x000000ffff317224 */ /* 0x100fe200020e065f */
[----:B------:R-:W-:Y:S01]  /*155a0*/  LOP3.LUT R40, R40, R41, RZ, 0x3c, !PT ;  /* 0x0000002928287212 */ /* 0x000fe200078e3cff */
[----:B------:R-:W-:Y:S01]  /*155b0*/  IMAD.X R41, RZ, RZ, R95, P3 ;  /* 0x000000ffff297224 */ /* 0x000fe200018e065f */
[----:B------:R-:W-:Y:S01]  /*155c0*/  IADD3 R37, P5, R94, 0x9000, RZ ;  /* 0x000090005e257810 */ /* 0x000fe20007fbe0ff */
[----:B------:R-:W-:Y:S01]  /*155d0*/  IMAD R82, R82, 0x20, R79 ;  /* 0x0000002052527824 */ /* 0x000fe200078e024f */
[----:B------:R-:W-:Y:S01]  /*155e0*/  IADD3 R33, P4, R94, 0xa000, RZ ;  /* 0x0000a0005e217810 */ /* 0x000fe20007f9e0ff */
[----:B0-----:R-:W-:Y:S01]  /*155f0*/  IMAD.WIDE.U32 R20, R76, UR4, RZ ;  /* 0x000000044c147c25 */ /* 0x001fe2000f8e00ff */
[----:B------:R-:W-:Y:S01]  /*15600*/  IADD3 R25, P3, R94, 0xc000, RZ ;  /* 0x0000c0005e197810 */ /* 0x000fe20007f7e0ff */
[----:B------:R-:W-:Y:S01]  /*15610*/  ULDC.64 UR4, c[0x0][0xbe8] ;  /* 0x0002fa0000047ab9 */ /* 0x000fe20000000a00 */
[----:B------:R-:W-:Y:S01]  /*15620*/  LOP3.LUT R36, R37, 0x380, RZ, 0xc0, !PT ;  /* 0x0000038025247812 */ /* 0x000fe200078ec0ff */
[----:B------:R-:W-:Y:S01]  /*15630*/  IMAD.IADD R21, R21, 0x1, R77 ;  /* 0x0000000115157824 */ /* 0x000fe200078e024d */
[----:B------:R-:W-:Y:S01]  /*15640*/  LOP3.LUT R32, R33, 0x380, RZ, 0xc0, !PT ;  /* 0x0000038021207812 */ /* 0x000fe200078ec0ff */
[----:B------:R-:W-:Y:S01]  /*15650*/  IMAD R78, R78, UR4, RZ ;  /* 0x000000044e4e7c24 */ /* 0x000fe2000f8e02ff */
[----:B------:R-:W-:Y:S01]  /*15660*/  LOP3.LUT R24, R25, 0x380, RZ, 0xc0, !PT ;  /* 0x0000038019187812 */ /* 0x000fe200078ec0ff */
[----:B------:R-:W-:Y:S01]  /*15670*/  IMAD.IADD R82, R84, 0x1, R82 ;  /* 0x0000000154527824 */ /* 0x000fe200078e0252 */
[----:B------:R-:W-:Y:S01]  /*15680*/  SHF.R.U64 R36, R36, 0x3, RZ ;  /* 0x0000000324247819 */ /* 0x000fe200000012ff */
[----:B------:R-:W-:Y:S01]  /*15690*/  IMAD R77, R176, UR5, R78 ;  /* 0x00000005b04d7c24 */ /* 0x000fe2000f8e024e */
[----:B------:R-:W-:Y:S01]  /*156a0*/  SHF.R.U64 R32, R32, 0x3, RZ ;  /* 0x0000000320207819 */ /* 0x000fe200000012ff */
[----:B------:R-:W-:Y:S01]  /*156b0*/  IMAD.WIDE.U32 R20, R176, UR4, R20 ;  /* 0x00000004b0147c25 */ /* 0x000fe2000f8e0014 */
[----:B------:R-:W-:Y:S01]  /*156c0*/  SHF.R.U64 R24, R24, 0x3, RZ ;  /* 0x0000000318187819 */ /* 0x000fe200000012ff */
[----:B------:R-:W-:Y:S01]  /*156d0*/  ULDC.64 UR4, c[0x0][0xbf0] ;  /* 0x0002fc0000047ab9 */ /* 0x000fe20000000a00 */
[----:B------:R-:W-:Y:S01]  /*156e0*/  LOP3.LUT R36, R36, R37, RZ, 0x3c, !PT ;  /* 0x0000002524247212 */ /* 0x000fe200078e3cff */
[----:B-1----:R-:W-:Y:S01]  /*156f0*/  @P1 IMAD.HI.U32 R76, R82, R85, RZ ;  /* 0x00000055524c1227 */ /* 0x002fe200078e00ff */
[----:B------:R-:W-:Y:S01]  /*15700*/  LOP3.LUT R32, R32, R33, RZ, 0x3c, !PT ;  /* 0x0000002120207212 */ /* 0x000fe200078e3cff */
[----:B------:R-:W5:Y:S01]  /*15710*/  LD.E.128 R68, desc[UR40][R68.64] ;  /* 0x0000002844447980 */ /* 0x000f62000c101d00 */
[----:B------:R-:W-:Y:S01]  /*15720*/  LOP3.LUT R24, R24, R25, RZ, 0x3c, !PT ;  /* 0x0000001918187212 */ /* 0x000fe200078e3cff */
[----:B------:R-:W-:Y:S01]  /*15730*/  IMAD.IADD R21, R21, 0x1, R77 ;  /* 0x0000000115157824 */ /* 0x000fe200078e024d */
[C---:B------:R-:W-:Y:S01]  /*15740*/  LOP3.LUT R5, R94.reuse, 0x380, RZ, 0xc0, !PT ;  /* 0x000003805e057812 */ /* 0x040fe200078ec0ff */
[--C-:B------:R-:W-:Y:S01]  /*15750*/  IMAD.X R37, RZ, RZ, R95.reuse, P5 ;  /* 0x000000ffff257224 */ /* 0x100fe200028e065f */
[C---:B------:R-:W-:Y:S01]  /*15760*/  IADD3 R13, P5, R94.reuse, 0xd000, RZ ;  /* 0x0000d0005e0d7810 */ /* 0x040fe20007fbe0ff */
[--C-:B------:R-:W-:Y:S01]  /*15770*/  IMAD.X R33, RZ, RZ, R95.reuse, P4 ;  /* 0x000000ffff217224 */ /* 0x100fe200020e065f */
[C---:B------:R-:W-:Y:S01]  /*15780*/  IADD3 R9, P4, R94.reuse, 0xe000, RZ ;  /* 0x0000e0005e097810 */ /* 0x040fe20007f9e0ff */
[----:B------:R-:W-:Y:S01]  /*15790*/  IMAD.MOV.U32 R77, RZ, RZ, R82 ;  /* 0x000000ffff4d7224 */ /* 0x000fe200078e0052 */
[----:B------:R-:W-:Y:S01]  /*157a0*/  @P1 SHF.R.U32.HI R77, RZ, R87, R76 ;  /* 0x00000057ff4d1219 */ /* 0x000fe2000001164c */
[----:B------:R-:W-:Y:S01]  /*157b0*/  IMAD.X R25, RZ, RZ, R95, P3 ;  /* 0x000000ffff197224 */ /* 0x000fe200018e065f */
[----:B------:R-:W-:Y:S01]  /*157c0*/  IADD3 R15, P3, R94, 0xf000, RZ ;  /* 0x0000f0005e0f7810 */ /* 0x000fe20007f7e0ff */
[----:B------:R-:W-:Y:S01]  /*157d0*/  IMAD R80, R80, UR4, RZ ;  /* 0x0000000450507c24 */ /* 0x000fe2000f8e02ff */
[----:B------:R-:W-:Y:S01]  /*157e0*/  LOP3.LUT R12, R13, 0x380, RZ, 0xc0, !PT ;  /* 0x000003800d0c7812 */ /* 0x000fe200078ec0ff */
[----:B------:R-:W-:Y:S01]  /*157f0*/  IMAD.MOV R78, RZ, RZ, -R77 ;  /* 0x000000ffff4e7224 */ /* 0x000fe200078e0a4d */
[----:B------:R-:W-:Y:S01]  /*15800*/  LOP3.LUT R8, R9, 0x380, RZ, 0xc0, !PT ;  /* 0x0000038009087812 */ /* 0x000fe200078ec0ff */
[----:B------:R-:W-:Y:S01]  /*15810*/  IMAD.WIDE.U32 R20, R81, UR4, R20 ;  /* 0x0000000451147c25 */ /* 0x000fe2000f8e0014 */
[----:B------:R-:W-:Y:S01]  /*15820*/  SHF.R.S32.HI R76, RZ, 0x1f, R77 ;  /* 0x0000001fff4c7819 */ /* 0x000fe2000001144d */
[----:B------:R-:W5:Y:S01]  /*15830*/  LD.E.128 R64, desc[UR40][R64.64] ;  /* 0x0000002840407980 */ /* 0x000f62000c101d00 */
[----:B------:R-:W-:Y:S01]  /*15840*/  LOP3.LUT R4, R15, 0x380, RZ, 0xc0, !PT ;  /* 0x000003800f047812 */ /* 0x000fe200078ec0ff */
[----:B------:R-:W-:Y:S01]  /*15850*/  IMAD R85, R81, UR5, R80 ;  /* 0x0000000551557c24 */ /* 0x000fe2000f8e0250 */
[----:B------:R-:W-:Y:S01]  /*15860*/  ULDC.64 UR4, c[0x0][0xbe0] ;  /* 0x0002f80000047ab9 */ /* 0x000fe20000000a00 */
[----:B------:R-:W-:Y:S01]  /*15870*/  SHF.R.U64 R12, R12, 0x3, RZ ;  /* 0x000000030c0c7819 */ /* 0x000fe200000012ff */
[----:B------:R-:W-:Y:S01]  /*15880*/  IMAD R76, R76, UR4, RZ ;  /* 0x000000044c4c7c24 */ /* 0x000fe2000f8e02ff */
[----:B------:R-:W-:Y:S01]  /*15890*/  SHF.R.U64 R8, R8, 0x3, RZ ;  /* 0x0000000308087819 */ /* 0x000fe200000012ff */
[----:B------:R-:W-:Y:S01]  /*158a0*/  IMAD R3, R3, R78, R82 ;  /* 0x0000004e03037224 */ /* 0x000fe200078e0252 */
[----:B------:R-:W-:Y:S01]  /*158b0*/  SHF.R.U64 R5, R5, 0x3, RZ ;  /* 0x0000000305057819 */ /* 0x000fe200000012ff */
[----:B------:R-:W5:Y:S01]  /*158c0*/  LD.E.128 R60, desc[UR40][R60.64] ;  /* 0x000000283c3c7980 */ /* 0x000f62000c101d00 */
[----:B------:R-:W-:Y:S01]  /*158d0*/  SHF.R.U64 R4, R4, 0x3, RZ ;  /* 0x0000000304047819 */ /* 0x000fe200000012ff */
[----:B------:R-:W-:Y:S01]  /*158e0*/  IMAD.IADD R21, R21, 0x1, R85 ;  /* 0x0000000115157824 */ /* 0x000fe200078e0255 */
[----:B------:R-:W-:Y:S01]  /*158f0*/  LOP3.LUT R12, R12, R13, RZ, 0x3c, !PT ;  /* 0x0000000d0c0c7212 */ /* 0x000fe200078e3cff */
[----:B------:R-:W-:Y:S01]  /*15900*/  IMAD R81, R77, UR5, R76 ;  /* 0x000000054d517c24 */ /* 0x000fe2000f8e024c */
[----:B------:R-:W-:Y:S01]  /*15910*/  LOP3.LUT R8, R8, R9, RZ, 0x3c, !PT ;  /* 0x0000000908087212 */ /* 0x000fe200078e3cff */
[--C-:B------:R-:W-:Y:S01]  /*15920*/  IMAD.X R9, RZ, RZ, R95.reuse, P4 ;  /* 0x000000ffff097224 */ /* 0x100fe200020e065f */
[----:B------:R-:W-:Y:S01]  /*15930*/  LOP3.LUT R94, R5, R94, RZ, 0x3c, !PT ;  /* 0x0000005e055e7212 */ /* 0x000fe200078e3cff */
[----:B------:R-:W-:Y:S01]  /*15940*/  IMAD.X R5, RZ, RZ, R95, P3 ;  /* 0x000000ffff057224 */ /* 0x000fe200018e065f */
[----:B------:R-:W-:Y:S01]  /*15950*/  IADD3.X R13, RZ, R95, RZ, P5, !PT ;  /* 0x0000005fff0d7210 */ /* 0x000fe20002ffe4ff */
[----:B------:R-:W5:Y:S01]  /*15960*/  LD.E.128 R56, desc[UR40][R56.64] ;  /* 0x0000002838387980 */ /* 0x000f62000c101d00 */
[----:B------:R-:W-:Y:S01]  /*15970*/  LOP3.LUT R4, R4, R15, RZ, 0x3c, !PT ;  /* 0x0000000f04047212 */ /* 0x000fe200078e3cff */
[----:B------:R-:W-:Y:S01]  /*15980*/  IMAD.WIDE.U32 R20, R77, UR4, R20 ;  /* 0x000000044d147c25 */ /* 0x000fe2000f8e0014 */
[----:B------:R-:W-:Y:S01]  /*15990*/  SHF.R.S32.HI R76, RZ, 0x1f, R3 ;  /* 0x0000001fff4c7819 */ /* 0x000fe20000011403 */
[----:B------:R-:W-:Y:S01]  /*159a0*/  ULDC.64 UR4, c[0x0][0xbd8] ;  /* 0x0002f60000047ab9 */ /* 0x000fe20000000a00 */
[----:B------:R0:W5:Y:S01]  /*159b0*/  LD.E.128 R72, desc[UR40][R94.64] ;  /* 0x000000285e487980 */ /* 0x000162000c101d00 */
[----:B------:R-:W-:-:S02]  /*159c0*/  IMAD.IADD R21, R21, 0x1, R81 ;  /* 0x0000000115157824 */ /* 0x000fc400078e0251 */
[----:B------:R-:W-:Y:S01]  /*159d0*/  IMAD R76, R76, UR4, RZ ;  /* 0x000000044c4c7c24 */ /* 0x000fe2000f8e02ff */
        /* <DEDUP_REMOVED lines=17> */
[----:B-1----:R-:W1:Y:S01]  /*15af0*/  FENCE.VIEW.ASYNC.S ;  /* 0x00000000000073c6 */ /* 0x002e620000000000 */
[----:B------:R-:W-:Y:S01]  /*15b00*/  IMAD.WIDE.U32 R20, R3, UR4, R20 ;  /* 0x0000000403147c25 */ /* 0x000fe2000f8e0014 */
[----:B------:R-:W-:-:S03]  /*15b10*/  ULDC.64 UR4, c[0x0][0xb80] ;  /* 0x0002e00000047ab9 */ /* 0x000fc60000000a00 */
[----:B------:R-:W-:Y:S01]  /*15b20*/  IMAD.IADD R21, R21, 0x1, R77 ;  /* 0x0000000115157824 */ /* 0x000fe200078e024d */
[----:B------:R-:W-:Y:S01]  /*15b30*/  LEA R82, P2, R20, UR4, 0x1 ;  /* 0x0000000414527c11 */ /* 0x000fe2000f8408ff */
[----:B------:R-:W-:-:S03]  /*15b40*/  IMAD.IADD R86, R79, 0x1, R84 ;  /* 0x000000014f567824 */ /* 0x000fc600078e0254 */
[----:B------:R-:W-:Y:S01]  /*15b50*/  LEA.HI.X R84, R20, UR5, R21, 0x1, P2 ;  /* 0x0000000514547c11 */ /* 0x000fe200090f0c15 */
[----:B------:R-:W-:Y:S01]  /*15b60*/  VIADD R3, R22, 0x32420 ;  /* 0x0003242016037836 */ /* 0x000fe20000000000 */
[----:B------:R-:W-:-:S04]  /*15b70*/  ISETP.GE.AND P2, PT, R86, R83, PT ;  /* 0x000000535600720c */ /* 0x000fc80003f46270 */
[----:B------:R-:W-:Y:S01]  /*15b80*/  PRMT R3, RZ, 0x654, R3 ;  /* 0x00000654ff037816 */ /* 0x000fe20000000003 */
[----:B------:R-:W-:Y:S01]  /*15b90*/  VIADD R76, R86, 0x20 ;  /* 0x00000020564c7836 */ /* 0x000fe20000000000 */
[----:B------:R-:W-:Y:S01]  /*15ba0*/  IADD3 R88, R0, 0x80, RZ ;  /* 0x0000008000587810 */ /* 0x000fe20007ffe0ff */
[----:B------:R-:W-:Y:S02]  /*15bb0*/  VIADD R78, R86, 0x40 ;  /* 0x00000040564e7836 */ /* 0x000fe40000000000 */
[C---:B------:R-:W-:Y:S02]  /*15bc0*/  VIADD R90, R0.reuse, 0xc0 ;  /* 0x000000c0005a7836 */ /* 0x040fe40000000000 */
[----:B------:R-:W-:Y:S01]  /*15bd0*/  VIADD R92, R0, 0x40 ;  /* 0x00000040005c7836 */ /* 0x000fe20000000000 */
[----:B-1----:R1:W-:Y:S01]  /*15be0*/  SYNCS.ARRIVE.TRANS64.RED.A1T0 RZ, [R3+URZ], RZ ;  /* 0x000000ff03ff79a7 */ /* 0x0023e2000810043f */
[----:B------:R0:W2:Y:S01]  /*15bf0*/  SHFL.IDX PT, R81, R82, RZ, 0x181f ;  /* 0x00181fff52517589 */ /* 0x0000a200000e0000 */
[----:B------:R-:W-:-:S02]  /*15c00*/  ISETP.GE.AND P1, PT, R76, R83, PT ;  /* 0x000000534c00720c */ /* 0x000fc40003f26270 */
[----:B------:R-:W-:Y:S01]  /*15c10*/  ISETP.GE.AND P0, PT, R78, R83, PT ;  /* 0x000000534e00720c */ /* 0x000fe20003f06270 */
[----:B-1----:R0:W1:Y:S01]  /*15c20*/  SHFL.IDX PT, R3, R84, RZ, 0x181f ;  /* 0x00181fff54037589 */ /* 0x00206200000e0000 */
[----:B------:R-:W-:Y:S02]  /*15c30*/  SHF.R.S32.HI R89, RZ, 0x1f, R0 ;  /* 0x0000001fff597819 */ /* 0x000fe40000011400 */
[----:B------:R-:W-:Y:S02]  /*15c40*/  SHF.R.S32.HI R85, RZ, 0x1f, R90 ;  /* 0x0000001fff557819 */ /* 0x000fe4000001145a */
[----:B------:R-:W-:Y:S02]  /*15c50*/  SHF.R.S32.HI R87, RZ, 0x1f, R88 ;  /* 0x0000001fff577819 */ /* 0x000fe40000011458 */
[----:B------:R-:W-:Y:S01]  /*15c60*/  SHF.R.S32.HI R91, RZ, 0x1f, R92 ;  /* 0x0000001fff5b7819 */ /* 0x000fe2000001145c */
[----:B0-----:R-:W-:Y:S06]  /*15c70*/  @P2 BRA `(.L_x_6087) ;  /* 0x0000000000442947 */ /* 0x001fec0003800000 */
[----:B------:R-:W-:Y:S02]  /*15c80*/  ULDC UR4, c[0x0][0xbc8] ;  /* 0x0002f20000047ab9 */ /* 0x000fe40000000800 */
[----:B------:R-:W-:Y:S02]  /*15c90*/  ISETP.GE.AND P2, PT, R0, UR4, PT ;  /* 0x0000000400007c0c */ /* 0x000fe4000bf46270 */
[----:B------:R-:W-:Y:S02]  /*15ca0*/  ISETP.GE.AND P3, PT, R92, UR4, PT ;  /* 0x000000045c007c0c */ /* 0x000fe4000bf66270 */
[----:B------:R-:W-:-:S09]  /*15cb0*/  ISETP.GE.AND P4, PT, R88, UR4, PT ;  /* 0x0000000458007c0c */ /* 0x000fd2000bf86270 */
[----:B--2---:R-:W-:-:S04]  /*15cc0*/  @!P2 LEA R20, P5, R0, R81, 0x1 ;  /* 0x000000510014a211 */ /* 0x004fc800078a08ff */
[----:B-1----:R-:W-:Y:S02]  /*15cd0*/  @!P2 LEA.HI.X R21, R0, R3, R89, 0x1, P5 ;  /* 0x000000030015a211 */ /* 0x002fe400028f0c59 */
        /* <DEDUP_REMOVED lines=11> */
.L_x_6087:
[----:B------:R-:W-:Y:S05]  /*15d90*/  BSYNC B1 ;  /* 0x0000000000017941 */ /* 0x000fea0003800000 */
.L_x_6086:
[----:B-1----:R1:W3:Y:S01]  /*15da0*/  SHFL.IDX PT, R3, R84, 0x1, 0x181f ;  /* 0x00381f0054037f89 */ /* 0x0022e200000e0000 */
        /* <DEDUP_REMOVED lines=8> */
[----:B0-----:R-:W-:-:S04]  /*15e30*/  @!P4 LEA R20, P5, R0, R41, 0x1 ;  /* 0x000000290014c211 */ /* 0x001fc800078a08ff */
        /* <DEDUP_REMOVED lines=11> */
.L_x_6089:
[----:B------:R-:W-:Y:S05]  /*15ef0*/  BSYNC B1 ;  /* 0x0000000000017941 */ /* 0x000fea0003800000 */
.L_x_6088:
        /* <DEDUP_REMOVED lines=21> */
.L_x_6091:
[----:B------:R-:W-:Y:S05]  /*16050*/  BSYNC B1 ;  /* 0x0000000000017941 */ /* 0x000fea0003800000 */
.L_x_6090:
        /* <DEDUP_REMOVED lines=24> */
.L_x_6084:
[----:B------:R-:W3:Y:S01]  /*161e0*/  LDL R9, [R1+0xc0] ;  /* 0x0000c00001097983 */ /* 0x000ee20000100800 */
[----:B------:R-:W-:Y:S01]  /*161f0*/  ULDC.64 UR4, c[0x0][0xd00] ;  /* 0x0003400000047ab9 */ /* 0x000fe20000000a00 */
[----:B------:R-:W-:Y:S01]  /*16200*/  IMAD.MOV.U32 R0, RZ, RZ, RZ ;  /* 0x000000ffff007224 */ /* 0x000fe200078e00ff */
[----:B------:R-:W-:Y:S01]  /*16210*/  ISETP.NE.U32.AND P0, PT, RZ, UR4, PT ;  /* 0x00000004ff007c0c */ /* 0x000fe2000bf05070 */
[----:B------:R-:W4:Y:S03]  /*16220*/  LDC R25, c[0x0][0xce8] ;  /* 0x00033a00ff197b82 */ /* 0x000f260000000800 */
[----:B------:R-:W-:Y:S01]  /*16230*/  ISETP.NE.AND.EX P0, PT, RZ, UR5, PT, P0 ;  /* 0x00000005ff007c0c */ /* 0x000fe2000bf05300 */
[----:B---3--:R-:W-:Y:S01]  /*16240*/  IMAD.SHL.U32 R6, R9, 0x4, RZ ;  /* 0x0000000409067824 */ /* 0x008fe200078e00ff */
[----:B------:R-:W-:-:S04]  /*16250*/  SHF.R.S32.HI R14, RZ, 0x1f, R9 ;  /* 0x0000001fff0e7819 */ /* 0x000fc80000011409 */
[----:B------:R-:W-:Y:S02]  /*16260*/  IADD3 R4, P1, R6, UR4, RZ ;  /* 0x0000000406047c10 */ /* 0x000fe4000ff3e0ff */
[----:B------:R-:W-:-:S04]  /*16270*/  SHF.L.U64.HI R3, R9, 0x2, R14 ;  /* 0x0000000209037819 */ /* 0x000fc8000001020e */
[----:B------:R-:W-:Y:S01]  /*16280*/  IADD3.X R5, R3, UR5, RZ, P1, !PT ;  /* 0x0000000503057c10 */ /* 0x000fe20008ffe4ff */
[----:B------:R-:W-:Y:S02]  /*16290*/  ULDC.64 UR4, c[0x0][0xd08] ;  /* 0x0003420000047ab9 */ /* 0x000fe40000000a00 */
[----:B------:R-:W-:Y:S02]  /*162a0*/  ISETP.NE.U32.AND P1, PT, RZ, UR4, PT ;  /* 0x00000004ff007c0c */ /* 0x000fe4000bf25070 */
[----:B------:R3:W5:Y:S02]  /*162b0*/  @P0 LDG.E R0, desc[UR40][R4.64] ;  /* 0x0000002804000981 */ /* 0x000764000c1e1900 */
[----:B------:R-:W-:-:S13]  /*162c0*/  ISETP.NE.AND.EX P1, PT, RZ, UR5, PT, P1 ;  /* 0x00000005ff007c0c */ /* 0x000fda000bf25310 */
[----:B------:R-:W-:Y:S01]  /*162d0*/  @P1 IADD3 R6, P2, R6, UR4, RZ ;  /* 0x0000000406061c10 */ /* 0x000fe2000ff5e0ff */
[----:B------:R-:W-:Y:S02]  /*162e0*/  ULDC UR4, c[0x0][0xb88] ;  /* 0x0002e20000047ab9 */ /* 0x000fe40000000800 */
[----:B------:R-:W-:Y:S01]  /*162f0*/  IMAD.U32 R8, RZ, RZ, UR4 ;  /* 0x00000004ff087e24 */ /* 0x000fe2000f8e00ff */
[----:B------:R-:W-:-:S05]  /*16300*/  @P1 IADD3.X R7, R3, UR5, RZ, P2, !PT ;  /* 0x0000000503071c10 */ /* 0x000fca00097fe4ff */
[----:B------:R3:W5:Y:S01]  /*16310*/  @P1 LDG.E R8, desc[UR40][R6.64] ;  /* 0x0000002806081981 */ /* 0x000762000c1e1900 */
[----:B----4-:R-:W-:Y:S01]  /*16320*/  ISETP.NE.AND P2, PT, R25, 0x1, PT ;  /* 0x000000011900780c */ /* 0x010fe20003f45270 */
[----:B------:R-:W4:-:S12]  /*16330*/  S2R R29, SR_TID.X ;  /* 0x00000000001d7919 */ /* 0x000f180000002100 */
[----:B------:R-:W0:Y:S01]  /*16340*/  @P2 LDC R27, c[0x0][0xcec] ;  /* 0x00033b00ff1b2b82 */ /* 0x000e220000000800 */
[----:B----4-:R-:W-:-:S05]  /*16350*/  VIADD R29, R29, 0xffffff80 ;  /* 0xffffff801d1d7836 */ /* 0x010fca0000000000 */
[----:B------:R-:W-:Y:S02]  /*16360*/  SHF.R.S32.HI R3, RZ, 0x1f, R29 ;  /* 0x0000001fff037819 */ /* 0x000fe4000001141d */
[----:B------:R-:W-:Y:S02]  /*16370*/  ISETP.GE.AND P3, PT, R29, 0x80, PT ;  /* 0x000000801d00780c */ /* 0x000fe40003f66270 */
[----:B------:R-:W-:Y:S01]  /*16380*/  LEA.HI R20, R3, R29, RZ, 0x3 ;  /* 0x0000001d03147211 */ /* 0x000fe200078f18ff */
[----:B---3--:R-:W-:Y:S10]  /*16390*/  @P1 BRA `(.L_x_6093) ;  /* 0x0000000000101947 */ /* 0x008ff40003800000 */
[----:B------:R-:W-:Y:S05]  /*163a0*/  @!P0 BRA `(.L_x_6093) ;  /* 0x00000000000c8947 */ /* 0x000fea0003800000 */
[----:B------:R-:W3:Y:S04]  /*163b0*/  LDG.E R3, desc[UR40][R4.64] ;  /* 0x0000002804037981 */ /* 0x000ee8000c1e1900 */
[----:B-----5:R-:W3:Y:S02]  /*163c0*/  LDG.E R8, desc[UR40][R4.64+0x4] ;  /* 0x0000042804087981 */ /* 0x020ee4000c1e1900 */
[----:B---3--:R-:W-:-:S07]  /*163d0*/  IMAD.IADD R8, R8, 0x1, -R3 ;  /* 0x0000000108087824 */ /* 0x008fce00078e0a03 */
.L_x_6093:
[----:B------:R-:W3:Y:S04]  /*163e0*/  LDL R26, [R1+0xc4] ;  /* 0x0000c400011a7983 */ /* 0x000ee80000100800 */
[----:B------:R4:W5:Y:S01]  /*163f0*/  LDL R28, [R1+0x98] ;  /* 0x00009800011c7983 */ /* 0x0009620000100800 */
[----:B------:R-:W-:Y:S01]  /*16400*/  BSSY B1, `(.L_x_6094) ;  /* 0x000002e000017945 */ /* 0x000fe20003800000 */
[----:B------:R-:W-:Y:S02]  /*16410*/  LOP3.LUT R24, R20, 0xfffffff8, RZ, 0xc0, !PT ;  /* 0xfffffff814187812 */ /* 0x000fe400078ec0ff */
[----:B------:R-:W-:Y:S02]  /*16420*/  SEL R13, R9, RZ, !P0 ;  /* 0x000000ff090d7207 */ /* 0x000fe40004000000 */
[----:B------:R-:W-:-:S02]  /*16430*/  SEL R14, R14, RZ, !P0 ;  /* 0x000000ff0e0e7207 */ /* 0x000fc40004000000 */
[----:B-----5:R-:W-:Y:S02]  /*16440*/  SHF.R.S32.HI R11, RZ, 0x1f, R0 ;  /* 0x0000001fff0b7819 */ /* 0x020fe40000011400 */
[----:B---3--:R-:W-:Y:S01]  /*16450*/  SHF.R.S32.HI R12, RZ, 0x1f, R26 ;  /* 0x0000001fff0c7819 */ /* 0x008fe2000001141a */
[----:B----4-:R-:W-:Y:S06]  /*16460*/  @P3 BRA `(.L_x_6095) ;  /* 0x00000000009c3947 */ /* 0x010fec0003800000 */
[----:B------:R-:W3:Y:S01]  /*16470*/  S2R R10, SR_TID.X ;  /* 0x00000000000a7919 */ /* 0x000ee20000002100 */
[----:B------:R-:W4:Y:S02]  /*16480*/  LDC R9, c[0x0][0xce8] ;  /* 0x00033a00ff097b82 */ /* 0x000f240000000800 */
[----:B----4-:R-:W-:Y:S01]  /*16490*/  IMAD R3, R8, R9, RZ ;  /* 0x0000000908037224 */ /* 0x010fe200078e02ff */
[----:B---3--:R-:W-:-:S04]  /*164a0*/  IADD3 R10, R28, -0x80, R10 ;  /* 0xffffff801c0a7810 */ /* 0x008fc80007ffe00a */
        /* <DEDUP_REMOVED lines=9> */
[----:B------:R-:W3:Y:S01]  /*16540*/  @P0 LDC R15, c[0x0][0xcec] ;  /* 0x00033b00ff0f0b82 */ /* 0x000ee20000000800 */
[----:B------:R-:W-:Y:S01]  /*16550*/  IMAD R7, R26, UR5, R7 ;  /* 0x000000051a077c24 */ /* 0x000fe2000f8e0207 */
[----:B------:R-:W-:-:S03]  /*16560*/  ULDC.64 UR4, c[0x0][0xc98] ;  /* 0x0003260000047ab9 */ /* 0x000fc60000000a00 */
[----:B------:R-:W-:-:S03]  /*16570*/  IMAD.IADD R5, R5, 0x1, R7 ;  /* 0x0000000105057824 */ /* 0x000fc600078e0207 */
[----:B------:R-:W4:Y:S01]  /*16580*/  @P0 LDC R21, c[0x0][0xcf0] ;  /* 0x00033c00ff150b82 */ /* 0x000f220000000800 */
[----:B------:R-:W-:-:S04]  /*16590*/  IMAD.WIDE.U32 R4, R13, UR4, R4 ;  /* 0x000000040d047c25 */ /* 0x000fc8000f8e0004 */
[----:B---3--:R-:W-:-:S05]  /*165a0*/  @P0 IMAD.HI.U32 R6, R10, R15, RZ ;  /* 0x0000000f0a060227 */ /* 0x008fca00078e00ff */
[----:B----4-:R-:W-:Y:S01]  /*165b0*/  @P0 SHF.R.U32.HI R3, RZ, R21, R6 ;  /* 0x00000015ff030219 */ /* 0x010fe20000011606 */
        /* <DEDUP_REMOVED lines=18> */
.L_x_6095:
[----:B------:R-:W-:Y:S05]  /*166e0*/  BSYNC B1 ;  /* 0x0000000000017941 */ /* 0x000fea0003800000 */
.L_x_6094:
[----:B------:R-:W4:Y:S01]  /*166f0*/  @P2 LDC R9, c[0x0][0xcf0] ;  /* 0x00033c00ff092b82 */ /* 0x000f220000000800 */
[----:B------:R-:W-:Y:S01]  /*16700*/  ULDC.64 UR4, c[0x0][0xba0] ;  /* 0x0002e80000047ab9 */ /* 0x000fe20000000a00 */
[----:B------:R-:W-:Y:S01]  /*16710*/  SHF.R.S32.HI R20, RZ, 0x3, R20 ;  /* 0x00000003ff147819 */ /* 0x000fe20000011414 */
[----:B---3--:R-:W-:Y:S02]  /*16720*/  IMAD R3, R11, UR4, RZ ;  /* 0x000000040b037c24 */ /* 0x008fe4000f8e02ff */
[----:B------:R-:W-:Y:S02]  /*16730*/  IMAD.IADD R11, R29, 0x1, -R24 ;  /* 0x000000011d0b7824 */ /* 0x000fe400078e0a18 */
[C---:B------:R-:W-:Y:S02]  /*16740*/  IMAD R3, R0.reuse, UR5, R3 ;  /* 0x0000000500037c24 */ /* 0x040fe4000f8e0203 */
[----:B------:R-:W-:Y:S01]  /*16750*/  IMAD.WIDE.U32 R4, R0, UR4, RZ ;  /* 0x0000000400047c25 */ /* 0x000fe2000f8e00ff */
[----:B------:R-:W-:-:S03]  /*16760*/  ULDC.64 UR4, c[0x0][0xbe8] ;  /* 0x0002fa0000047ab9 */ /* 0x000fc60000000a00 */
[----:B------:R-:W-:Y:S01]  /*16770*/  IMAD R6, R11, 0x20, R20 ;  /* 0x000000200b067824 */ /* 0x000fe200078e0214 */
[----:B------:R-:W-:Y:S01]  /*16780*/  IADD3 R5, R5, R3, RZ ;  /* 0x0000000305057210 */ /* 0x000fe20007ffe0ff */
[----:B------:R-:W-:Y:S02]  /*16790*/  IMAD R0, R12, UR4, RZ ;  /* 0x000000040c007c24 */ /* 0x000fe4000f8e02ff */
[----:B------:R-:W-:Y:S02]  /*167a0*/  IMAD.IADD R10, R28, 0x1, R6 ;  /* 0x000000011c0a7824 */ /* 0x000fe400078e0206 */
[----:B------:R-:W-:Y:S02]  /*167b0*/  IMAD R7, R26, UR5, R0 ;  /* 0x000000051a077c24 */ /* 0x000fe4000f8e0200 */
[----:B0-----:R-:W-:-:S04]  /*167c0*/  @P2 IMAD.HI.U32 R0, R10, R27, RZ ;  /* 0x0000001b0a002227 */ /* 0x001fc800078e00ff */
[----:B------:R-:W-:Y:S01]  /*167d0*/  IMAD.WIDE.U32 R4, R26, UR4, R4 ;  /* 0x000000041a047c25 */ /* 0x000fe2000f8e0004 */
[----:B------:R-:W-:-:S03]  /*167e0*/  ULDC.64 UR4, c[0x0][0xbf0] ;  /* 0x0002fc0000047ab9 */ /* 0x000fc60000000a00 */
[----:B------:R-:W-:Y:S01]  /*167f0*/  IMAD.MOV.U32 R3, RZ, RZ, R10 ;  /* 0x000000ffff037224 */ /* 0x000fe200078e000a */
[----:B----4-:R-:W-:Y:S01]  /*16800*/  @P2 SHF.R.U32.HI R3, RZ, R9, R0 ;  /* 0x00000009ff032219 */ /* 0x010fe20000011600 */
        /* <DEDUP_REMOVED lines=32> */
[----:B------:R0:W3:Y:S04]  /*16a10*/  SHFL.IDX PT, R0, R4, RZ, 0x181f ;  /* 0x00181fff04007589 */ /* 0x0000e800000e0000 */
[----:B------:R0:W4:Y:S02]  /*16a20*/  SHFL.IDX PT, R14, R3, RZ, 0x181f ;  /* 0x00181fff030e7589 */ /* 0x00012400000e0000 */
.L_x_6291:
        /* <DEDUP_REMOVED lines=22> */
.L_x_6098:
[----:B------:R-:W-:Y:S05]  /*16b90*/  BSYNC B1 ;  /* 0x0000000000017941 */ /* 0x000fea0003800000 */
.L_x_6097:
[----:B------:R-:W-:-:S03]  /*16ba0*/  UMOV UR4, 0xffffffff ;  /* 0xffffffff00047882 */ /* 0x000fc60000000000 */
[----:B------:R-:W-:Y:S05]  /*16bb0*/  BRA.DIV UR4, `(.L_x_6099) ;  /* 0x0000009204c87947 */ /* 0x000fea000b800000 */
[----:B---3--:R3:W0:Y:S04]  /*16bc0*/  SHFL.IDX PT, R0, R4, 0x1, 0x181f ;  /* 0x00381f0004007f89 */ /* 0x00862800000e0000 */
[----:B----4-:R3:W4:Y:S02]  /*16bd0*/  SHFL.IDX PT, R14, R3, 0x1, 0x181f ;  /* 0x00381f00030e7f89 */ /* 0x01072400000e0000 */
.L_x_6295:
        /* <DEDUP_REMOVED lines=21> */
.L_x_6101:
[----:B------:R-:W-:Y:S05]  /*16d30*/  BSYNC B1 ;  /* 0x0000000000017941 */ /* 0x000fea0003800000 */
.L_x_6100:
[----:B------:R-:W-:-:S03]  /*16d40*/  UMOV UR4, 0xffffffff ;  /* 0xffffffff00047882 */ /* 0x000fc60000000000 */
[----:B------:R-:W-:Y:S05]  /*16d50*/  BRA.DIV UR4, `(.L_x_6102) ;  /* 0x0000009204a87947 */ /* 0x000fea000b800000 */
[----:B0-----:R0:W0:Y:S04]  /*16d60*/  SHFL.IDX PT, R0, R4, 0x2, 0x181f ;  /* 0x00581f0004007f89 */ /* 0x00102800000e0000 */
[----:B----4-:R4:W0:Y:S02]  /*16d70*/  SHFL.IDX PT, R14, R3, 0x2, 0x181f ;  /* 0x00581f00030e7f89 */ /* 0x01082400000e0000 */
.L_x_6299:
        /* <DEDUP_REMOVED lines=21> */
.L_x_6104:
[----:B------:R-:W-:Y:S05]  /*16ed0*/  BSYNC B1 ;  /* 0x0000000000017941 */ /* 0x000fea0003800000 */
.L_x_6103:
[----:B------:R-:W-:-:S03]  /*16ee0*/  UMOV UR4, 0xffffffff ;  /* 0xffffffff00047882 */ /* 0x000fc60000000000 */
[----:B------:R-:W-:Y:S05]  /*16ef0*/  BRA.DIV UR4, `(.L_x_6105) ;  /* 0x0000009204887947 */ /* 0x000fea000b800000 */
[----:B0-----:R0:W0:Y:S04]  /*16f00*/  SHFL.IDX PT, R0, R4, 0x3, 0x181f ;  /* 0x00781f0004007f89 */ /* 0x00102800000e0000 */
[----:B------:R0:W0:Y:S02]  /*16f10*/  SHFL.IDX PT, R14, R3, 0x3, 0x181f ;  /* 0x00781f00030e7f89 */ /* 0x00002400000e0000 */
.L_x_6303:
[----:B0--34-:R-:W-:-:S05]  /*16f20*/  VIADD R3, R7, 0x60 ;  /* 0x0000006007037836 */ /* 0x019fca0000000000 */
        /* <DEDUP_REMOVED lines=19> */
.L_x_6092:
[----:B------:R-:W-:Y:S05]  /*17060*/  BSYNC B0 ;  /* 0x0000000000007941 */ /* 0x000fea0003800000 */
.L_x_6083:
[----:B------:R-:W-:Y:S02]  /*17070*/  ULDC UR4, c[0x0][0xd3c] ;  /* 0x00034f0000047ab9 */ /* 0x000fe40000000800 */
[----:B--2---:R-:W-:-:S13]  /*17080*/  ISETP.GE.AND P0, PT, R103, UR4, PT ;  /* 0x0000000467007c0c */ /* 0x004fda000bf06270 */
[----:B------:R-:W-:Y:S05]  /*17090*/  @!P0 BRA `(.L_x_6106) ;  /* 0xfffffe9c00f88947 */ /* 0x000fea000383ffff */
[----:B------:R-:W-:Y:S05]  /*170a0*/  BRA `(.L_x_5948) ;  /* 0x00000078002c7947 */ /* 0x000fea0003800000 */
.L_x_5946:
        /* <DEDUP_REMOVED lines=18> */
.L_x_6107:
        /* <DEDUP_REMOVED lines=41> */
.L_x_6113:
        /* <DEDUP_REMOVED lines=12> */
.L_x_6112:
[----:B------:R-:W-:Y:S05]  /*17520*/  BSYNC B0 ;  /* 0x0000000000007941 */ /* 0x000fea0003800000 */
.L_x_6111:
        /* <DEDUP_REMOVED lines=20> */
.L_x_6109:
[----:B------:R-:W-:-:S05]  /*17670*/  IADD3 R13, -R3, R6, RZ ;  /* 0x00000006030d7210 */ /* 0x000fca0007ffe1ff */
        /* <DEDUP_REMOVED lines=19> */
.L_x_6114:
        /* <DEDUP_REMOVED lines=36> */
[----:B0-----:R-:W-:-:S05]  /*179f0*/  IMAD.MOV R10, RZ, RZ, -R3 ;  /* 0x000000ffff0a7224 */ /* 0x001fca00078e0a03 */
[----:B------:R-:W-:Y:S02]  /*17a00*/  MOV R9, R10 ;  /* 0x0000000a00097202 */ /* 0x000fe40000000f00 */
        /* <DEDUP_REMOVED lines=21> */
.L_x_6110:
[----:B------:R-:W-:Y:S02]  /*17b60*/  IMAD.MOV.U32 R17, RZ, RZ, RZ ;  /* 0x000000ffff117224 */ /* 0x000fe400078e00ff */
[----:B------:R-:W-:Y:S02]  /*17b70*/  IMAD.U32 R16, RZ, RZ, UR6 ;  /* 0x00000006ff107e24 */ /* 0x000fe4000f8e00ff */
[----:B------:R-:W-:-:S07]  /*17b80*/  IMAD.MOV.U32 R18, RZ, RZ, RZ ;  /* 0x000000ffff127224 */ /* 0x000fce00078e00ff */
.L_x_6115:
[----:B------:R-:W-:-:S13]  /*17b90*/  ISETP.NE.AND P0, PT, R5, RZ, PT ;  /* 0x000000ff0500720c */ /* 0x000fda0003f05270 */
[----:B------:R-:W0:Y:S01]  /*17ba0*/  @!P0 S2R R3, SR_CgaCtaId ;  /* 0x0000000000038919 */ /* 0x000e220000008800 */
[----:B------:R-:W-:-:S04]  /*17bb0*/  @!P0 MOV R2, 0x400 ;  /* 0x0000040000028802 */ /* 0x000fc80000000f00 */
[----:B0-----:R-:W-:-:S05]  /*17bc0*/  @!P0 LEA R2, R3, R2, 0x18 ;  /* 0x0000000203028211 */ /* 0x001fca00078ec0ff */
[----:B------:R2:W-:Y:S01]  /*17bd0*/  @!P0 STS.128 [R2+0x324d0], R16 ;  /* 0x0324d01002008388 */ /* 0x0005e20000000c00 */
[----:B------:R-:W-:Y:S06]  /*17be0*/  BAR.ARV 0x5, 0x180 ;  /* 0x0146000000007b1d */ /* 0x000fec0000002000 */
.L_x_6108:
[----:B------:R3:W-:Y:S01]  /*17bf0*/  STL [R1+0x3c], RZ ;  /* 0x00003cff01007387 */ /* 0x0007e20000100800 */
[----:B------:R-:W-:Y:S01]  /*17c00*/  ULDC UR4, c[0x0][0xd3c] ;  /* 0x00034f0000047ab9 */ /* 0x000fe20000000800 */
[----:B------:R-:W-:Y:S01]  /*17c10*/  IMAD.MOV.U32 R26, RZ, RZ, 0x1 ;  /* 0x00000001ff1a7424 */ /* 0x000fe200078e00ff */
[----:B-1----:R-:W-:Y:S01]  /*17c20*/  ISETP.GE.AND P0, PT, R19, UR4, PT ;  /* 0x0000000413007c0c */ /* 0x002fe2000bf06270 */
[----:B------:R-:W-:-:S12]  /*17c30*/  IMAD.MOV.U32 R24, RZ, RZ, RZ ;  /* 0x000000ffff187224 */ /* 0x000fd800078e00ff */
[----:B---3--:R-:W-:Y:S05]  /*17c40*/  @P0 BRA `(.L_x_6116) ;  /* 0x0000006800680947 */ /* 0x008fea0003800000 */
[----:B------:R-:W1:Y:S01]  /*17c50*/  S2UR UR5, SR_CgaCtaId ;  /* 0x00000000000579c3 */ /* 0x000e620000008800 */
[----:B------:R3:W-:Y:S01]  /*17c60*/  STL [R1+0x3c], RZ ;  /* 0x00003cff01007387 */ /* 0x0007e20000100800 */
[C---:B--2---:R-:W-:Y:S01]  /*17c70*/  IMAD.SHL.U32 R2, R0.reuse, 0x8, RZ ;  /* 0x0000000800027824 */ /* 0x044fe200078e00ff */
[----:B------:R-:W-:Y:S01]  /*17c80*/  LOP3.LUT R4, R0, 0x7f, RZ, 0xc0, !PT ;  /* 0x0000007f00047812 */ /* 0x000fe200078ec0ff */
[----:B------:R-:W-:Y:S01]  /*17c90*/  UMOV UR4, 0x400 ;  /* 0x0000040000047882 */ /* 0x000fe20000000000 */
[----:B------:R-:W-:Y:S01]  /*17ca0*/  BSSY B8, `(.L_x_6116) ;  /* 0x0000694000087945 */ /* 0x000fe20003800000 */
[----:B------:R-:W-:Y:S01]  /*17cb0*/  IMAD.MOV.U32 R27, RZ, RZ, 0x1 ;  /* 0x00000001ff1b7424 */ /* 0x000fe200078e00ff */
[----:B0-----:R-:W-:Y:S01]  /*17cc0*/  LOP3.LUT R3, R2, 0x1f8, RZ, 0xc0, !PT ;  /* 0x000001f802037812 */ /* 0x001fe200078ec0ff */
[----:B------:R-:W-:Y:S01]  /*17cd0*/  IMAD.SHL.U32 R32, R4, 0x8, RZ ;  /* 0x0000000804207824 */ /* 0x000fe200078e00ff */
[----:B------:R-:W-:Y:S01]  /*17ce0*/  LOP3.LUT R2, R2, 0x38, RZ, 0xc0, !PT ;  /* 0x0000003802027812 */ /* 0x000fe200078ec0ff */
[----:B------:R-:W-:Y:S01]  /*17cf0*/  IMAD.MOV.U32 R23, RZ, RZ, RZ ;  /* 0x000000ffff177224 */ /* 0x000fe200078e00ff */
[----:B------:R-:W-:Y:S01]  /*17d00*/  LOP3.LUT R3, R3, 0x38, R0, 0x78, !PT ;  /* 0x0000003803037812 */ /* 0x000fe200078e7800 */
[----:B------:R-:W-:Y:S01]  /*17d10*/  IMAD.MOV.U32 R24, RZ, RZ, RZ ;  /* 0x000000ffff187224 */ /* 0x000fe200078e00ff */
[----:B------:R-:W-:Y:S01]  /*17d20*/  SHF.L.U32 R0, R0, 0x4, RZ ;  /* 0x0000000400007819 */ /* 0x000fe200000006ff */
[----:B------:R-:W-:Y:S01]  /*17d30*/  IMAD.MOV.U32 R26, RZ, RZ, 0x1 ;  /* 0x00000001ff1a7424 */ /* 0x000fe200078e00ff */
[----:B------:R-:W-:Y:S01]  /*17d40*/  LOP3.LUT R32, R3, 0x200, R32, 0xf8, !PT ;  /* 0x0000020003207812 */ /* 0x000fe200078ef820 */
[----:B------:R-:W-:Y:S01]  /*17d50*/  ULDC.64 UR42, c[0x0][0x198] ;  /* 0x00006600002a7ab9 */ /* 0x000fe20000000a00 */
[----:B------:R-:W-:Y:S01]  /*17d60*/  SHF.R.U32.HI R3, RZ, 0x3, R4 ;  /* 0x00000003ff037819 */ /* 0x000fe20000011604 */
[----:B------:R-:W-:Y:S01]  /*17d70*/  ULOP3.LUT UR38, UR36, 0x2, URZ, 0xfc, !UPT ;  /* 0x0000000224267892 */ /* 0x000fe2000f8efc3f */
[----:B------:R-:W-:Y:S01]  /*17d80*/  LOP3.LUT R4, R2, 0x40, RZ, 0xfc, !PT ;  /* 0x0000004002047812 */ /* 0x000fe200078efcff */
[----:B------:R-:W-:Y:S01]  /*17d90*/  ULDC UR37, c[0x0][0xc] ;  /* 0x0000030000257ab9 */ /* 0x000fe20000000800 */
[----:B------:R-:W-:-:S02]  /*17da0*/  LOP3.LUT R0, R3, 0x70, R0, 0xf8, !PT ;  /* 0x0000007003007812 */ /* 0x000fc400078ef800 */
[C---:B------:R-:W-:Y:S01]  /*17db0*/  LOP3.LUT R3, R2.reuse, 0x80, RZ, 0xfc, !PT ;  /* 0x0000008002037812 */ /* 0x040fe200078efcff */
[----:B-1----:R-:W-:Y:S01]  /*17dc0*/  ULEA UR4, UR5, UR4, 0x18 ;  /* 0x0000000405047291 */ /* 0x002fe2000f8ec03f */
[----:B------:R-:W-:-:S05]  /*17dd0*/  LOP3.LUT R0, R2, 0xc0, RZ, 0xfc, !PT ;  /* 0x000000c002007812 */ /* 0x000fca00078efcff */
[----:B------:R-:W-:-:S04]  /*17de0*/  IMAD.U32 R22, RZ, RZ, UR4 ;  /* 0x00000004ff167e24 */ /* 0x000fc8000f8e00ff */
[----:B---3--:R-:W-:-:S07]  /*17df0*/  IMAD R25, R32, 0x2, R22 ;  /* 0x0000000220197824 */ /* 0x008fce00078e0216 */
.L_x_6221:
[----:B------:R-:W0:Y:S02]  /*17e00*/  LDC.64 R2, c[0x0][0xd88] ;  /* 0x00036200ff027b82 */ /* 0x000e240000000a00 */
[----:B0-----:R-:W-:-:S05]  /*17e10*/  IMAD.WIDE R2, R19, 0x4, R2 ;  /* 0x0000000413027825 */ /* 0x001fca00078e0202 */
[----:B--2---:R-:W2:Y:S01]  /*17e20*/  LDG.E R35, desc[UR40][R2.64] ;  /* 0x0000002802237981 */ /* 0x004ea2000c1e1900 */
        /* <DEDUP_REMOVED lines=9> */
[----:B------:R-:W-:Y:S01]  /*17ec0*/  IMAD.MOV.U32 R36, RZ, RZ, RZ ;  /* 0x000000ffff247224 */ /* 0x000fe200078e00ff */
[----:B--2---:R-:W-:-:S05]  /*17ed0*/  SHF.R.S32.HI R0, RZ, 0x1f, R35 ;  /* 0x0000001fff007819 */ /* 0x004fca0000011423 */
        /* <DEDUP_REMOVED lines=8> */
[----:B------:R-:W-:Y:S01]  /*17f60*/  ISETP.NE.U32.AND P1, PT, RZ, UR6, PT ;  /* 0x00000006ff007c0c */ /* 0x000fe2000bf25070 */
[----:B0-----:R-:W-:Y:S01]  /*17f70*/  IMAD.MOV.U32 R0, RZ, RZ, RZ ;  /* 0x000000ffff007224 */ /* 0x001fe200078e00ff */
[----:B------:R-:W-:Y:S02]  /*17f80*/  ISETP.NE.AND.EX P0, PT, RZ, UR5, PT, P0 ;  /* 0x00000005ff007c0c */ /* 0x000fe4000bf05300 */
[----:B------:R-:W-:Y:S02]  /*17f90*/  ISETP.NE.AND.EX P1, PT, RZ, UR7, PT, P1 ;  /* 0x00000007ff007c0c */ /* 0x000fe4000bf25310 */
[C---:B------:R-:W-:Y:S02]  /*17fa0*/  IADD3 R4, P4, R28.reuse, UR6, RZ ;  /* 0x000000061c047c10 */ /* 0x040fe4000ff9e0ff */
[----:B-1----:R-:W-:Y:S01]  /*17fb0*/  IADD3 R2, P3, R28, UR4, RZ ;  /* 0x000000041c027c10 */ /* 0x002fe2000ff7e0ff */
[----:B------:R-:W-:Y:S01]  /*17fc0*/  ULDC UR4, c[0x0][0x288] ;  /* 0x0000a20000047ab9 */ /* 0x000fe20000000800 */
[----:B------:R-:W-:-:S02]  /*17fd0*/  IADD3.X R5, R29, UR7, RZ, P4, !PT ;  /* 0x000000071d057c10 */ /* 0x000fc4000a7fe4ff */
[C---:B------:R-:W-:Y:S02]  /*17fe0*/  IADD3.X R3, R29.reuse, UR5, RZ, P3, !PT ;  /* 0x000000051d037c10 */ /* 0x040fe40009ffe4ff */
[----:B---3--:R-:W-:Y:S01]  /*17ff0*/  @P2 IADD3 R6, P3, R28, UR8, RZ ;  /* 0x000000081c062c10 */ /* 0x008fe2000ff7e0ff */
        /* <DEDUP_REMOVED lines=19> */
[----:B------:R-:W2:Y:S04]  /*18130*/  LDG.E R9, desc[UR40][R2.64] ;  /* 0x0000002802097981 */ /* 0x000ea8000c1e1900 */
[----:B0-----:R-:W2:Y:S02]  /*18140*/  LDG.E R8, desc[UR40][R2.64+0x4] ;  /* 0x0000042802087981 */ /* 0x001ea4000c1e1900 */
[----:B--2---:R-:W-:-:S05]  /*18150*/  IMAD.IADD R10, R8, 0x1, -R9 ;  /* 0x00000001080a7824 */ /* 0x004fca00078e0a09 */
[----:B------:R1:W-:Y:S02]  /*18160*/  STL [R1+0x4], R10 ;  /* 0x0000040a01007387 */ /* 0x0003e40000100800 */
.L_x_6117:
        /* <DEDUP_REMOVED lines=9> */
.L_x_6118:
[----:B------:R-:W-:Y:S02]  /*18200*/  ULDC.64 UR4, c[0x0][0xb00] ;  /* 0x0002c00000047ab9 */ /* 0x000fe40000000a00 */
[----:B------:R-:W-:-:S04]  /*18210*/  ISETP.NE.U32.AND P0, PT, RZ, UR4, PT ;  /* 0x00000004ff007c0c */ /* 0x000fc8000bf05070 */
[----:B------:R-:W-:-:S13]  /*18220*/  ISETP.NE.AND.EX P0, PT, RZ, UR5, PT, P0 ;  /* 0x00000005ff007c0c */ /* 0x000fda000bf05300 */
[----:B------:R-:W-:Y:S05]  /*18230*/  @!P0 BRA `(.L_x_6119) ;  /* 0x0000000000148947 */ /* 0x000fea0003800000 */
[----:B------:R-:W2:Y:S02]  /*18240*/  LDC.64 R2, c[0x0][0xb00] ;  /* 0x0002c000ff027b82 */ /* 0x000ea40000000a00 */
[----:B--2---:R-:W-:-:S05]  /*18250*/  IMAD.WIDE R2, R31, 0x4, R2 ;  /* 0x000000041f027825 */ /* 0x004fca00078e0202 */
[----:B------:R-:W2:Y:S04]  /*18260*/  LDG.E R7, desc[UR40][R2.64] ;  /* 0x0000002802077981 */ /* 0x000ea8000c1e1900 */
[----:B0-----:R-:W2:Y:S02]  /*18270*/  LDG.E R8, desc[UR40][R2.64+0x4] ;  /* 0x0000042802087981 */ /* 0x001ea4000c1e1900 */
[----:B--2---:R-:W-:-:S07]  /*18280*/  IADD3 R7, -R7, R8, RZ ;  /* 0x0000000807077210 */ /* 0x004fce0007ffe1ff */
.L_x_6119:
[----:B--2---:R-:W2:Y:S01]  /*18290*/  @P1 LDG.E R2, desc[UR40][R4.64] ;  /* 0x0000002804021981 */ /* 0x004ea2000c1e1900 */
[----:B------:R-:W3:Y:S03]  /*182a0*/  LDC R3, c[0x0][0x448] ;  /* 0x00011200ff037b82 */ /* 0x000ee60000000800 */
[----:B------:R-:W2:Y:S01]  /*182b0*/  @P1 LDG.E R9, desc[UR40][R4.64+0x4] ;  /* 0x0000042804091981 */ /* 0x000ea2000c1e1900 */
[----:B-----5:R-:W-:Y:S01]  /*182c0*/  IMAD.IADD R7, R7, 0x1, -R33 ;  /* 0x0000000107077824 */ /* 0x020fe200078e0a21 */
[----:B------:R-:W-:Y:S01]  /*182d0*/  BSSY B0, `(.L_x_6120) ;  /* 0x0000143000007945 */ /* 0x000fe20003800000 */
[----:B---3--:R-:W-:-:S13]  /*182e0*/  ISETP.NE.AND P0, PT, R3, 0x1, PT ;  /* 0x000000010300780c */ /* 0x008fda0003f05270 */
[----:B0-----:R-:W0:Y:S08]  /*182f0*/  @P0 LDC R8, c[0x0][0x44c] ;  /* 0x00011300ff080b82 */ /* 0x001e300000000800 */
[----:B------:R-:W3:Y:S01]  /*18300*/  @P0 LDC R3, c[0x0][0x450] ;  /* 0x00011400ff030b82 */ /* 0x000ee20000000800 */
[----:B--2---:R-:W-:Y:S02]  /*18310*/  @P1 IMAD.IADD R6, R9, 0x1, -R2 ;  /* 0x0000000109061824 */ /* 0x004fe400078e0a02 */
[----:B------:R-:W-:-:S02]  /*18320*/  IMAD.SHL.U32 R2, R17, 0x80, RZ ;  /* 0x0000008011027824 */ /* 0x000fc400078e00ff */
[----:B------:R-:W-:Y:S02]  /*18330*/  IMAD.IADD R30, R7, 0x1, R6 ;  /* 0x00000001071e7824 */ /* 0x000fe400078e0206 */
[----:B------:R-:W-:-:S04]  /*18340*/  VIADD R2, R2, 0x7f ;  /* 0x0000007f02027836 */ /* 0x000fc80000000000 */
[----:B0-----:R-:W-:-:S05]  /*18350*/  @P0 IMAD.HI.U32 R8, R2, R8, RZ ;  /* 0x0000000802080227 */ /* 0x001fca00078e00ff */
[----:B---3--:R-:W-:Y:S01]  /*18360*/  @P0 SHF.R.U32.HI R2, RZ, R3, R8 ;  /* 0x00000003ff020219 */ /* 0x008fe20000011608 */
[----:B------:R-:W-:-:S04]  /*18370*/  VIADD R3, R30, 0x5f ;  /* 0x0000005f1e037836 */ /* 0x000fc80000000000 */
[----:B------:R-:W-:-:S05]  /*18380*/  IMAD.HI R3, R3, 0x2aaaaaab, RZ ;  /* 0x2aaaaaab03037827 */ /* 0x000fca00078e02ff */
[----:B------:R-:W-:-:S04]  /*18390*/  SHF.R.U32.HI R4, RZ, 0x1f, R3 ;  /* 0x0000001fff047819 */ /* 0x000fc80000011603 */
[----:B------:R-:W-:Y:S02]  /*183a0*/  LEA.HI.SX32 R5, R3, R4, 0x1c ;  /* 0x0000000403057211 */ /* 0x000fe400078fe2ff */
[----:B------:R-:W-:-:S05]  /*183b0*/  IADD3 R4, R30, 0x60, -R10 ;  /* 0x000000601e047810 */ /* 0x000fca0007ffe80a */
[----:B------:R-:W-:-:S04]  /*183c0*/  IMAD.IADD R2, R4, 0x1, R2 ;  /* 0x0000000104027824 */ /* 0x000fc800078e0202 */
        /* <DEDUP_REMOVED lines=26> */
.L_x_6306:
[----:B--2---:R-:W-:Y:S02]  /*18570*/  ISETP.NE.AND P0, PT, R14, RZ, PT ;  /* 0x000000ff0e00720c */ /* 0x004fe40003f05270 */
[----:B------:R-:W-:-:S11]  /*18580*/  PLOP3.LUT P6, PT, PT, PT, PT, 0x8, 0x0 ;  /* 0x000000000000781c */ /* 0x000fd60003fce170 */
[----:B------:R-:W-:Y:S05]  /*18590*/  @P0 BRA `(.L_x_6123) ;  /* 0x00000000000c0947 */ /* 0x000fea0003800000 */
[----:B------:R-:W-:-:S03]  /*185a0*/  UMOV UR4, 0xffffffff ;  /* 0xffffffff00047882 */ /* 0x000fc60000000000 */
[----:B------:R-:W-:Y:S05]  /*185b0*/  BRA.DIV UR4, `(.L_x_6124) ;  /* 0x0000007e04547947 */ /* 0x000fea000b800000 */
[----:B------:R-:W-:-:S13]  /*185c0*/  ELECT P6, URZ, PT ;  /* 0x00000000003f782f */ /* 0x000fda00038c0000 */
.L_x_6123:
        /* <DEDUP_REMOVED lines=9> */
.L_x_6309:
[----:B------:R-:W-:Y:S05]  /*18660*/  BSYNC B1 ;  /* 0x0000000000017941 */ /* 0x000fea0003800000 */
.L_x_6125:
        /* <DEDUP_REMOVED lines=10> */
.L_x_6310:
[----:B------:R-:W-:Y:S05]  /*18710*/  BSYNC B2 ;  /* 0x0000000000027941 */ /* 0x000fea0003800000 */
.L_x_6129:
        /* <DEDUP_REMOVED lines=9> */
.L_x_6132:
[----:B------:R-:W-:Y:S05]  /*187b0*/  BSYNC B2 ;  /* 0x0000000000027941 */ /* 0x000fea0003800000 */
.L_x_6131:
[----:B------:R-:W-:Y:S01]  /*187c0*/  IMAD.MOV.U32 R14, RZ, RZ, RZ ;  /* 0x000000ffff0e7224 */ /* 0x000fe200078e00ff */
[----:B------:R-:W-:Y:S01]  /*187d0*/  UIADD3 UR4, UP0, UR42, 0x570, URZ ;  /* 0x000005702a047890 */ /* 0x000fe2000ff1e03f */
[----:B-1----:R-:W-:Y:S01]  /*187e0*/  IMAD R10, R23, 0x3000, R22 ;  /* 0x00003000170a7824 */ /* 0x002fe200078e0216 */
[----:B------:R-:W-:Y:S01]  /*187f0*/  PLOP3.LUT P0, PT, PT, PT, PT, 0x80, 0x0 ;  /* 0x000000000000781c */ /* 0x000fe20003f0f070 */
[----:B------:R-:W-:Y:S01]  /*18800*/  IMAD R9, R2, 0x60, R0 ;  /* 0x0000006002097824 */ /* 0x000fe200078e0200 */
[----:B------:R-:W-:Y:S01]  /*18810*/  R2UR UR10, R14 ;  /* 0x000000000e0a72ca */ /* 0x000fe200000e0000 */
[----:B------:R-:W-:Y:S01]  /*18820*/  VIADD R11, R3, 0x32490 ;  /* 0x00032490030b7836 */ /* 0x000fe20000000000 */
[----:B------:R-:W-:Y:S01]  /*18830*/  IADD3 R10, R10, 0x1c400, RZ ;  /* 0x0001c4000a0a7810 */ /* 0x000fe20007ffe0ff */
[----:B------:R-:W-:Y:S01]  /*18840*/  VIADD R9, R9, 0xffffffa0 ;  /* 0xffffffa009097836 */ /* 0x000fe20000000000 */
[----:B------:R-:W-:Y:S01]  /*18850*/  UIADD3.X UR5, URZ, UR43, URZ, UP0, !UPT ;  /* 0x0000002b3f057290 */ /* 0x000fe200087fe43f */
[----:B------:R-:W-:Y:S01]  /*18860*/  UMOV UR6, 0x0 ;  /* 0x0000000000067882 */ /* 0x000fe20000000000 */
[----:B------:R-:W-:-:S10]  /*18870*/  UMOV UR7, 0x12f00000 ;  /* 0x12f0000000077882 */ /* 0x000fd40000000000 */
.L_x_6133:
        /* <DEDUP_REMOVED lines=13> */
.L_x_6311:
[----:B------:R-:W-:Y:S05]  /*18950*/  BSYNC B2 ;  /* 0x0000000000027941 */ /* 0x000fea0003800000 */
.L_x_6134:
        /* <DEDUP_REMOVED lines=11> */
.L_x_6137:
[----:B------:R-:W-:Y:S05]  /*18a10*/  BSYNC B2 ;  /* 0x0000000000027941 */ /* 0x000fea0003800000 */
.L_x_6136:
        /* <DEDUP_REMOVED lines=9> */
.L_x_6138:
        /* <DEDUP_REMOVED lines=15> */
.L_x_6139:
        /* <DEDUP_REMOVED lines=15> */
.L_x_6140:
        /* <DEDUP_REMOVED lines=15> */
.L_x_6141:
        /* <DEDUP_REMOVED lines=10> */
.L_x_6128:
[----:B------:R-:W-:Y:S05]  /*18e20*/  BSYNC B1 ;  /* 0x0000000000017941 */ /* 0x000fea0003800000 */
.L_x_6127:
        /* <DEDUP_REMOVED lines=9> */
.L_x_6157:
        /* <DEDUP_REMOVED lines=11> */
.L_x_6312:
[----:B------:R-:W-:Y:S05]  /*18f70*/  BSYNC B2 ;  /* 0x0000000000027941 */ /* 0x000fea0003800000 */
.L_x_6144:
        /* <DEDUP_REMOVED lines=9> */
.L_x_6147:
[----:B------:R-:W-:Y:S05]  /*19010*/  BSYNC B2 ;  /* 0x0000000000027941 */ /* 0x000fea0003800000 */
.L_x_6146:
        /* <DEDUP_REMOVED lines=11> */
.L_x_6148:
        /* <DEDUP_REMOVED lines=13> */
.L_x_6313:
[----:B------:R-:W-:Y:S05]  /*191a0*/  BSYNC B2 ;  /* 0x0000000000027941 */ /* 0x000fea0003800000 */
.L_x_6149:
[----:B------:R-:W-:Y:S01]  /*191b0*/  BSSY B2, `(.L_x_6151) ;  /* 0x000000b000027945 */ /* 0x000fe20003800000 */
[----:B01----:R-:W-:Y:S01]  /*191c0*/  MOV R2, 0x0 ;  /* 0x0000000000027802 */ /* 0x003fe20000000f00 */
[----:B------:R-:W-:Y:S02]  /*191d0*/  IMAD.MOV.U32 R3, RZ, RZ, 0x12f00000 ;  /* 0x12f00000ff037424 */ /* 0x000fe400078e00ff */
[----:B------:R-:W-:Y:S05]  /*191e0*/  @P2 BRA `(.L_x_6152) ;  /* 0x00000000001c2947 */ /* 0x000fea0003800000 */
[----:B------:R-:W0:Y:S01]  /*191f0*/  S2R R13, SR_TID.X ;  /* 0x00000000000d7919 */ /* 0x000e220000002100 */
[----:B------:R-:W-:-:S04]  /*19200*/  IMAD.MOV.U32 R9, RZ, RZ, 0xc000 ;  /* 0x0000c000ff097424 */ /* 0x000fc800078e00ff */
[----:B------:R1:W-:Y:S01]  /*19210*/  SYNCS.ARRIVE.TRANS64 RZ, [R8+URZ+0x324b0], R9 ;  /* 0x0324b00908ff79a7 */ /* 0x0003e2000800003f */
[----:B0-----:R-:W-:-:S04]  /*19220*/  LOP3.LUT R13, R13, 0x1f, RZ, 0xc0, !PT ;  /* 0x0000001f0d0d7812 */ /* 0x001fc800078ec0ff */
[----:B------:R-:W-:-:S13]  /*19230*/  ISETP.NE.AND P1, PT, R13, RZ, PT ;  /* 0x000000ff0d00720c */ /* 0x000fda0003f25270 */
[----:B-1----:R-:W-:Y:S05]  /*19240*/  @!P1 BRA `(.L_x_6152) ;  /* 0x0000000000049947 */ /* 0x002fea0003800000 */
[----:B------:R-:W-:Y:S01]  /*19250*/  BPT.TRAP 0x1 ;  /* 0x000000040000795c */ /* 0x000fe20000300000 */
.L_x_6152:
[----:B------:R-:W-:Y:S05]  /*19260*/  BSYNC B2 ;  /* 0x0000000000027941 */ /* 0x000fea0003800000 */
.L_x_6151:
        /* <DEDUP_REMOVED lines=9> */
.L_x_6153:
        /* <DEDUP_REMOVED lines=15> */
.L_x_6154:
        /* <DEDUP_REMOVED lines=15> */
.L_x_6155:
        /* <DEDUP_REMOVED lines=15> */
.L_x_6156:
        /* <DEDUP_REMOVED lines=10> */
.L_x_6143:
[----:B------:R-:W-:Y:S05]  /*19670*/  BSYNC B1 ;  /* 0x0000000000017941 */ /* 0x000fea0003800000 */
.L_x_6142:
        /* <DEDUP_REMOVED lines=8> */
.L_x_6121:
[----:B------:R-:W-:Y:S05]  /*19700*/  BSYNC B0 ;  /* 0x0000000000007941 */ /* 0x000fea0003800000 */
.L_x_6120:
[----:B------:R-:W2:Y:S01]  /*19710*/  LDC R0, c[0x0][0x448] ;  /* 0x00011200ff007b82 */ /* 0x000ea20000000800 */
[----:B0-----:R-:W-:Y:S01]  /*19720*/  LEA R3, R17, 0x7f, 0x7 ;  /* 0x0000007f11037811 */ /* 0x001fe200078e38ff */
[----:B------:R-:W-:Y:S05]  /*19730*/  @!P0 WARPSYNC.ALL ;  /* 0x0000000000008948 */ /* 0x000fea0003800000 */
[----:B------:R-:W-:Y:S01]  /*19740*/  BSSY B7, `(.L_x_6158) ;  /* 0x0000427000077945 */ /* 0x000fe20003800000 */
[----:B------:R-:W-:Y:S01]  /*19750*/  @!P0 BAR.SYNC.DEFER_BLOCKING 0xc, 0x180 ;  /* 0x0306000000008b1d */ /* 0x000fe20000010000 */
[----:B--2---:R-:W-:-:S13]  /*19760*/  ISETP.NE.AND P1, PT, R0, 0x1, PT ;  /* 0x000000010000780c */ /* 0x004fda0003f25270 */
[----:B------:R-:W0:Y:S08]  /*19770*/  @P1 LDC R2, c[0x0][0x44c] ;  /* 0x00011300ff021b82 */ /* 0x000e300000000800 */
        /* <DEDUP_REMOVED lines=28> */
.L_x_6159:
        /* <DEDUP_REMOVED lines=14> */
[----:B-1----:R-:W-:Y:S02]  /*19a20*/  IMAD.U32 R10, RZ, RZ, UR4 ;  /* 0x00000004ff0a7e24 */ /* 0x002fe4000f8e00ff */
[----:B------:R-:W-:Y:S02]  /*19a30*/  IMAD.MOV.U32 R8, RZ, RZ, 0x70 ;  /* 0x00000070ff087424 */ /* 0x000fe400078e00ff */
[----:B------:R-:W-:Y:S02]  /*19a40*/  IMAD.MOV.U32 R12, RZ, RZ, 0x1 ;  /* 0x00000001ff0c7424 */ /* 0x000fe400078e00ff */
[----:B------:R-:W-:-:S07]  /*19a50*/  IMAD.MOV.U32 R13, RZ, RZ, RZ ;  /* 0x000000ffff0d7224 */ /* 0x000fce00078e00ff */
[----:B------:R-:W-:-:S07]  /*19a60*/  LEPC R20, `(.L_x_6162) ;  /* 0x000000001014794e */ /* 0x000fce0000000000 */
[----:B0-----:R-:W-:Y:S05]  /*19a70*/  CALL.ABS.NOINC R2 ;  /* 0x0000000002007343 */ /* 0x001fea0003c00000 */
.L_x_6162:
[----:B------:R-:W-:Y:S05]  /*19a80*/  BSYNC B6 ;  /* 0x0000000000067941 */ /* 0x000fea0003800000 */
.L_x_6161:
        /* <DEDUP_REMOVED lines=20> */
.L_x_6165:
        /* <DEDUP_REMOVED lines=15> */
.L_x_6164:
[----:B------:R-:W-:Y:S05]  /*19cc0*/  BSYNC B6 ;  /* 0x0000000000067941 */ /* 0x000fea0003800000 */
.L_x_6163:
[----:B------:R-:W2:Y:S01]  /*19cd0*/  LDL R2, [R1+0x1c] ;  /* 0x00001c0001027983 */ /* 0x000ea20000100800 */
[----:B------:R-:W-:Y:S01]  /*19ce0*/  ULDC.64 UR4, c[0x0][0xaf0] ;  /* 0x0002bc0000047ab9 */ /* 0x000fe20000000a00 */
[----:B-1----:R-:W0:Y:S01]  /*19cf0*/  LDC R10, c[0x0][0x430] ;  /* 0x00010c00ff0a7b82 */ /* 0x002e220000000800 */
[----:B------:R-:W-:Y:S01]  /*19d00*/  ISETP.NE.U32.AND P0, PT, RZ, UR4, PT ;  /* 0x00000004ff007c0c */ /* 0x000fe2000bf05070 */
[----:B------:R-:W3:Y:S03]  /*19d10*/  LDL.LU R20, [R1] ;  /* 0x0000000001147983 */ /* 0x000ee60000300800 */
[----:B------:R-:W-:Y:S01]  /*19d20*/  ISETP.NE.AND.EX P0, PT, RZ, UR5, PT, P0 ;  /* 0x00000005ff007c0c */ /* 0x000fe2000bf05300 */
[----:B------:R-:W1:-:S12]  /*19d30*/  S2R R21, SR_TID.X ;  /* 0x0000000000157919 */ /* 0x000e580000002100 */
[----:B------:R-:W-:Y:S01]  /*19d40*/  @P0 IADD3 R28, P1, R28, UR4, RZ ;  /* 0x000000041c1c0c10 */ /* 0x000fe2000ff3e0ff */
[----:B------:R-:W-:Y:S01]  /*19d50*/  IMAD.MOV.U32 R37, RZ, RZ, RZ ;  /* 0x000000ffff257224 */ /* 0x000fe200078e00ff */
[----:B------:R-:W-:Y:S02]  /*19d60*/  ULDC UR4, c[0x0][0x320] ;  /* 0x0000c80000047ab9 */ /* 0x000fe40000000800 */
[----:B------:R-:W-:-:S05]  /*19d70*/  @P0 IADD3.X R29, R29, UR5, RZ, P1, !PT ;  /* 0x000000051d1d0c10 */ /* 0x000fca0008ffe4ff */
[----:B------:R-:W4:Y:S01]  /*19d80*/  @P0 LDG.E R31, desc[UR40][R28.64] ;  /* 0x000000281c1f0981 */ /* 0x000f22000c1e1900 */
[----:B-1----:R-:W-:-:S04]  /*19d90*/  LOP3.LUT R21, R21, 0x7f, RZ, 0xc0, !PT ;  /* 0x0000007f15157812 */ /* 0x002fc800078ec0ff */
[----:B------:R-:W-:Y:S02]  /*19da0*/  SHF.R.U32.HI R34, RZ, 0x3, R21 ;  /* 0x00000003ff227819 */ /* 0x000fe40000011615 */
[----:B------:R-:W1:Y:S01]  /*19db0*/  S2R R21, SR_TID.X ;  /* 0x0000000000157919 */ /* 0x000e620000002100 */
[----:B0-----:R-:W-:-:S13]  /*19dc0*/  ISETP.NE.AND P1, PT, R10, 0x1, PT ;  /* 0x000000010a00780c */ /* 0x001fda0003f25270 */
[----:B------:R-:W0:Y:S01]  /*19dd0*/  @P1 LDC R3, c[0x0][0x434] ;  /* 0x00010d00ff031b82 */ /* 0x000e220000000800 */
[----:B-1----:R-:W-:-:S05]  /*19de0*/  IMAD.SHL.U32 R21, R21, 0x10, RZ ;  /* 0x0000001015157824 */ /* 0x002fca00078e00ff */
[----:B------:R-:W-:Y:S01]  /*19df0*/  LOP3.LUT R21, R34, 0x70, R21, 0xf8, !PT ;  /* 0x0000007022157812 */ /* 0x000fe200078ef815 */
[----:B------:R-:W-:Y:S01]  /*19e00*/  UMOV UR5, 0xffffffff ;  /* 0xffffffff00057882 */ /* 0x000fe20000000000 */
[----:B--2---:R-:W-:Y:S02]  /*19e10*/  VIADD R0, R2, 0xffffffff ;  /* 0xffffffff02007836 */ /* 0x004fe40000000000 */
[----:B------:R-:W1:Y:S02]  /*19e20*/  @P1 LDC R2, c[0x0][0x438] ;  /* 0x00010e00ff021b82 */ /* 0x000e640000000800 */
[----:B------:R-:W-:-:S05]  /*19e30*/  IMAD R8, R0, 0x60, R21 ;  /* 0x0000006000087824 */ /* 0x000fca00078e0215 */
[C---:B------:R-:W-:Y:S01]  /*19e40*/  ISETP.GE.AND P0, PT, R8.reuse, R30, PT ;  /* 0x0000001e0800720c */ /* 0x040fe20003f06270 */
[----:B------:R-:W-:-:S03]  /*19e50*/  IMAD.IADD R8, R8, 0x1, R33 ;  /* 0x0000000108087824 */ /* 0x000fc600078e0221 */
[----:B------:R-:W-:Y:S01]  /*19e60*/  ISETP.GT.U32.OR P0, PT, R21, 0x5f, P0 ;  /* 0x0000005f1500780c */ /* 0x000fe20000704470 */
[----:B0-----:R-:W-:-:S04]  /*19e70*/  @P1 IMAD.HI.U32 R3, R8, R3, RZ ;  /* 0x0000000308031227 */ /* 0x001fc800078e00ff */
[----:B------:R-:W-:Y:S01]  /*19e80*/  IMAD.MOV.U32 R9, RZ, RZ, R8 ;  /* 0x000000ffff097224 */ /* 0x000fe200078e0008 */
[----:B-1----:R-:W-:-:S07]  /*19e90*/  @P1 SHF.R.U32.HI R9, RZ, R2, R3 ;  /* 0x00000002ff091219 */ /* 0x002fce0000011603 */
[----:B------:R-:W0:Y:S08]  /*19ea0*/  @!P0 LDC.64 R4, c[0x0][0x418] ;  /* 0x00010600ff048b82 */ /* 0x000e300000000a00 */
[----:B------:R-:W1:Y:S01]  /*19eb0*/  @!P0 LDC.64 R2, c[0x0][0x428] ;  /* 0x00010a00ff028b82 */ /* 0x000e620000000a00 */
[--C-:B------:R-:W-:Y:S01]  /*19ec0*/  @!P0 SHF.R.S32.HI R7, RZ, 0x1f, R9.reuse ;  /* 0x0000001fff078819 */ /* 0x100fe20000011409 */
[----:B------:R-:W-:Y:S01]  /*19ed0*/  @!P0 IMAD.MOV.U32 R6, RZ, RZ, R9 ;  /* 0x000000ffff068224 */ /* 0x000fe200078e0009 */
[----:B----4-:R-:W-:-:S03]  /*19ee0*/  SHF.R.S32.HI R34, RZ, 0x1f, R31 ;  /* 0x0000001fff227819 */ /* 0x010fc6000001141f */
[----:B-1----:R-:W-:-:S04]  /*19ef0*/  @!P0 IMAD.WIDE.U32 R6, R31, R2, R6 ;  /* 0x000000021f068225 */ /* 0x002fc800078e0006 */
[----:B------:R-:W-:-:S04]  /*19f00*/  @!P0 IMAD R2, R34, R2, RZ ;  /* 0x0000000222028224 */ /* 0x000fc800078e02ff */
[----:B------:R-:W-:Y:S01]  /*19f10*/  @!P0 IMAD R3, R31, R3, R2 ;  /* 0x000000031f038224 */ /* 0x000fe200078e0202 */
[----:B0-----:R-:W-:-:S03]  /*19f20*/  @!P0 LEA R4, P1, R6, R4, 0x2 ;  /* 0x0000000406048211 */ /* 0x001fc600078210ff */
[----:B------:R-:W-:-:S05]  /*19f30*/  @!P0 IMAD.IADD R3, R7, 0x1, R3 ;  /* 0x0000000107038824 */ /* 0x000fca00078e0203 */
[----:B------:R-:W-:-:S05]  /*19f40*/  @!P0 LEA.HI.X R5, R6, R5, R3, 0x2, P1 ;  /* 0x0000000506058211 */ /* 0x000fca00008f1403 */
[----:B------:R0:W5:Y:S01]  /*19f50*/  @!P0 LDG.E R37, desc[UR40][R4.64] ;  /* 0x0000002804258981 */ /* 0x000162000c1e1900 */
[----:B------:R-:W-:Y:S02]  /*19f60*/  ISETP.GT.U32.AND P0, PT, R21, 0x5f, PT ;  /* 0x0000005f1500780c */ /* 0x000fe40003f04070 */
[----:B------:R-:W1:Y:S01]  /*19f70*/  S2R R21, SR_TID.X ;  /* 0x0000000000157919 */ /* 0x000e620000002100 */
[----:B------:R-:W-:Y:S01]  /*19f80*/  IMAD.U32 R2, RZ, RZ, UR38 ;  /* 0x00000026ff027e24 */ /* 0x000fe2000f8e00ff */
[----:B---3--:R-:W-:-:S04]  /*19f90*/  LOP3.LUT R20, R20, 0xffffffdf, RZ, 0xc0, !PT ;  /* 0xffffffdf14147812 */ /* 0x008fc800078ec0ff */
[----:B------:R-:W-:-:S05]  /*19fa0*/  ISETP.NE.AND P2, PT, R2, 0x3, PT ;  /* 0x000000030200780c */ /* 0x000fca0003f45270 */
[----:B------:R-:W-:-:S04]  /*19fb0*/  @P0 LOP3.LUT R20, R20, 0x20, RZ, 0xfc, !PT ;  /* 0x0000002014140812 */ /* 0x000fc800078efcff */
[----:B------:R-:W-:Y:S01]  /*19fc0*/  LOP3.LUT R20, R20, 0xfffff7ff, RZ, 0xc0, !PT ;  /* 0xfffff7ff14147812 */ /* 0x000fe200078ec0ff */
[----:B-1----:R-:W-:-:S05]  /*19fd0*/  IMAD.SHL.U32 R21, R21, 0x8, RZ ;  /* 0x0000000815157824 */ /* 0x002fca00078e00ff */
[----:B------:R-:W-:-:S04]  /*19fe0*/  LOP3.LUT R21, R21, 0x38, RZ, 0xc0, !PT ;  /* 0x0000003815157812 */ /* 0x000fc800078ec0ff */
[----:B------:R-:W-:-:S04]  /*19ff0*/  LOP3.LUT R13, R21, 0x40, RZ, 0xfc, !PT ;  /* 0x00000040150d7812 */ /* 0x000fc800078efcff */
[----:B------:R-:W-:Y:S02]  /*1a000*/  ISETP.GE.AND P4, PT, R13, UR4, PT ;  /* 0x000000040d007c0c */ /* 0x000fe4000bf86270 */
[----:B------:R-:W-:Y:S02]  /*1a010*/  @P2 LOP3.LUT R20, R20, 0x800, RZ, 0xfc, !PT ;  /* 0x0000080014142812 */ /* 0x000fe400078efcff */
[C---:B------:R-:W-:Y:S02]  /*1a020*/  LOP3.LUT R12, R21.reuse, 0x80, RZ, 0xfc, !PT ;  /* 0x00000080150c7812 */ /* 0x040fe400078efcff */
[----:B------:R-:W-:Y:S02]  /*1a030*/  LOP3.LUT R20, R20, 0xffffffef, RZ, 0xc0, !PT ;  /* 0xffffffef14147812 */ /* 0x000fe400078ec0ff */
[----:B------:R-:W-:Y:S02]  /*1a040*/  ISETP.GE.AND P3, PT, R12, UR4, PT ;  /* 0x000000040c007c0c */ /* 0x000fe4000bf66270 */
[----:B------:R-:W-:-:S03]  /*1a050*/  ISETP.GE.AND P0, PT, R21, UR4, PT ;  /* 0x0000000415007c0c */ /* 0x000fc6000bf06270 */
[----:B------:R-:W-:-:S04]  /*1a060*/  @P4 LOP3.LUT R20, R20, 0x10, RZ, 0xfc, !PT ;  /* 0x0000001014144812 */ /* 0x000fc800078efcff */
[----:B------:R-:W-:Y:S02]  /*1a070*/  LOP3.LUT R20, R20, 0xfffffffe, RZ, 0xc0, !PT ;  /* 0xfffffffe14147812 */ /* 0x000fe400078ec0ff */
[----:B------:R-:W-:Y:S02]  /*1a080*/  LOP3.LUT R11, R21, 0xc0, RZ, 0xfc, !PT ;  /* 0x000000c0150b7812 */ /* 0x000fe400078efcff */
[----:B------:R-:W-:Y:S02]  /*1a090*/  LOP3.LUT R20, R20, 0xfffffff7, RZ, 0xc0, !PT ;  /* 0xfffffff714147812 */ /* 0x000fe400078ec0ff */
[----:B------:R-:W-:Y:S02]  /*1a0a0*/  ISETP.GE.AND P1, PT, R11, UR4, PT ;  /* 0x000000040b007c0c */ /* 0x000fe4000bf26270 */
[----:B------:R-:W-:Y:S01]  /*1a0b0*/  @P3 LOP3.LUT R20, R20, 0x8, RZ, 0xfc, !PT ;  /* 0x0000000814143812 */ /* 0x000fe200078efcff */
[----:B------:R-:W-:-:S03]  /*1a0c0*/  IMAD.MOV R3, RZ, RZ, -R9 ;  /* 0x000000ffff037224 */ /* 0x000fc600078e0a09 */
[----:B------:R-:W-:Y:S01]  /*1a0d0*/  @P0 LOP3.LUT R20, R20, 0x1, RZ, 0xfc, !PT ;  /* 0x0000000114140812 */ /* 0x000fe200078efcff */
[----:B------:R-:W-:-:S03]  /*1a0e0*/  IMAD R3, R10, R3, R8 ;  /* 0x000000030a037224 */ /* 0x000fc600078e0208 */
[----:B------:R-:W-:-:S04]  /*1a0f0*/  LOP3.LUT R20, R20, 0xfffffffb, RZ, 0xc0, !PT ;  /* 0xfffffffb14147812 */ /* 0x000fc800078ec0ff */
[----:B------:R-:W-:Y:S01]  /*1a100*/  @P1 LOP3.LUT R20, R20, 0x4, RZ, 0xfc, !PT ;  /* 0x0000000414141812 */ /* 0x000fe200078efcff */
[----:B------:R0:W-:Y:S04]  /*1a110*/  STL [R1+0x8], R3 ;  /* 0x0000080301007387 */ /* 0x0001e80000100800 */
[----:B------:R0:W-:Y:S01]  /*1a120*/  STL [R1], R20 ;  /* 0x0000001401007387 */ /* 0x0001e20000100800 */
[----:B------:R-:W-:Y:S05]  /*1a130*/  BRA.DIV UR5, `(.L_x_6166) ;  /* 0x0000006205f87947 */ /* 0x000fea000b800000 */
.L_x_6316:
[----:B------:R-:W-:Y:S02]  /*1a140*/  SEL R2, RZ, 0x1, P0 ;  /* 0x00000001ff027807 */ /* 0x000fe40000000000 */
[----:B------:R-:W-:-:S03]  /*1a150*/  SHF.R.S32.HI R28, RZ, 0x1f, R18 ;  /* 0x0000001fff1c7819 */ /* 0x000fc60000011412 */
[----:B------:R1:W-:Y:S01]  /*1a160*/  STL [R1+0x60], R2 ;  /* 0x0000600201007387 */ /* 0x0003e20000100800 */
[----:B------:R-:W-:Y:S05]  /*1a170*/  @!P2 BRA `(.L_x_6167) ;  /* 0x000000000004a947 */ /* 0x000fea0003800000 */
[----:B------:R-:W-:Y:S01]  /*1a180*/  BPT.TRAP 0x1 ;  /* 0x000000040000795c */ /* 0x000fe20000300000 */
.L_x_6167:
[----:B------:R-:W-:Y:S01]  /*1a190*/  IMAD R30, R0, -0x60, R30 ;  /* 0xffffffa0001e7824 */ /* 0x000fe200078e021e */
[----:B------:R-:W-:Y:S01]  /*1a1a0*/  SHF.L.U32 R0, R26, 0x1f, RZ ;  /* 0x0000001f1a007819 */ /* 0x000fe200000006ff */
[----:B------:R-:W-:Y:S01]  /*1a1b0*/  IMAD R29, R24, 0x8, R22 ;  /* 0x00000008181d7824 */ /* 0x000fe200078e0216 */
[----:B------:R-:W-:Y:S03]  /*1a1c0*/  BSSY B0, `(.L_x_6168) ;  /* 0x0000003000007945 */ /* 0x000fe60003800000 */
[----:B------:R-:W2:Y:S02]  /*1a1d0*/  SYNCS.PHASECHK.TRANS64.TRYWAIT P0, [R29+URZ+0x32440], R0 ;  /* 0x032440001d0075a7 */ /* 0x000ea4000800017f */
[----:B--2---:R-:W-:Y:S05]  /*1a1e0*/  @!P0 BRA `(.L_x_6169) ;  /* 0x0000006400008947 */ /* 0x004fea0003800000 */
.L_x_6317:
[----:B------:R-:W-:Y:S05]  /*1a1f0*/  BSYNC B0 ;  /* 0x0000000000007941 */ /* 0x000fea0003800000 */
.L_x_6168:
[----:B-1----:R-:W2:Y:S01]  /*1a200*/  LDL R2, [R1+0x8] ;  /* 0x0000080001027983 */ /* 0x002ea20000100800 */
[----:B------:R-:W-:-:S03]  /*1a210*/  ULDC.64 UR4, c[0x0][0x300] ;  /* 0x0000c00000047ab9 */ /* 0x000fc60000000a00 */
[----:B------:R-:W3:Y:S01]  /*1a220*/  LDL.LU R6, [R1] ;  /* 0x0000000001067983 */ /* 0x000ee20000300800 */
[----:B0----5:R-:W-:Y:S01]  /*1a230*/  SHF.R.S32.HI R4, RZ, 0x1f, R37 ;  /* 0x0000001fff047819 */ /* 0x021fe20000011425 */
[----:B------:R-:W0:Y:S02]  /*1a240*/  S2R R7, SR_TID.X ;  /* 0x0000000000077919 */ /* 0x000e240000002100 */
[----:B0-----:R-:W-:-:S05]  /*1a250*/  IMAD.SHL.U32 R7, R7, 0x8, RZ ;  /* 0x0000000807077824 */ /* 0x001fca00078e00ff */
[----:B------:R-:W-:Y:S02]  /*1a260*/  LOP3.LUT R7, R7, 0x38, RZ, 0xc0, !PT ;  /* 0x0000003807077812 */ /* 0x000fe400078ec0ff */
[----:B--2---:R-:W-:Y:S02]  /*1a270*/  SHF.R.S32.HI R0, RZ, 0x1f, R2 ;  /* 0x0000001fff007819 */ /* 0x004fe40000011402 */
[----:B---3--:R-:W-:-:S03]  /*1a280*/  LOP3.LUT R6, R6, 0xfffffffd, RZ, 0xc0, !PT ;  /* 0xfffffffd06067812 */ /* 0x008fc600078ec0ff */
[----:B------:R0:W-:Y:S04]  /*1a290*/  STL [R1+0x44], R0 ;  /* 0x0000440001007387 */ /* 0x0001e80000100800 */
[----:B------:R1:W-:Y:S01]  /*1a2a0*/  STL [R1+0x48], R4 ;  /* 0x0000480401007387 */ /* 0x0003e20000100800 */
[----:B0-----:R-:W-:-:S04]  /*1a2b0*/  IMAD R0, R0, UR4, RZ ;  /* 0x0000000400007c24 */ /* 0x001fc8000f8e02ff */
[C---:B------:R-:W-:Y:S02]  /*1a2c0*/  IMAD R0, R2.reuse, UR5, R0 ;  /* 0x0000000502007c24 */ /* 0x040fe4000f8e0200 */
[----:B------:R-:W-:Y:S01]  /*1a2d0*/  IMAD.WIDE.U32 R2, R2, UR4, RZ ;  /* 0x0000000402027c25 */ /* 0x000fe2000f8e00ff */
        /* <DEDUP_REMOVED lines=78> */
.L_x_6331:
        /* <DEDUP_REMOVED lines=10> */
.L_x_6171:
        /* <DEDUP_REMOVED lines=11> */
.L_x_6172:
        /* <DEDUP_REMOVED lines=33> */
.L_x_6174:
[----:B------:R-:W-:Y:S05]  /*1ab20*/  BSYNC B6 ;  /* 0x0000000000067941 */ /* 0x000fea0003800000 */
.L_x_6173:
[----:B------:R-:W2:Y:S01]  /*1ab30*/  LDL R20, [R1+0x2c] ;  /* 0x00002c0001147983 */ /* 0x000ea20000100800 */
[----:B------:R-:W-:Y:S01]  /*1ab40*/  IMAD.MOV.U32 R21, RZ, RZ, R35 ;  /* 0x000000ffff157224 */ /* 0x000fe200078e0023 */
[----:B------:R-:W3:Y:S01]  /*1ab50*/  LDC R6, c[0x0][0x448] ;  /* 0x00011200ff067b82 */ /* 0x000ee20000000800 */
[----:B------:R-:W-:Y:S01]  /*1ab60*/  ULDC.64 UR4, c[0x0][0x298] ;  /* 0x0000a60000047ab9 */ /* 0x000fe20000000a00 */
[----:B------:R4:W5:Y:S01]  /*1ab70*/  LDL R9, [R1+0x4] ;  /* 0x0000040001097983 */ /* 0x0009620000100800 */
[----:B0-----:R-:W0:Y:S01]  /*1ab80*/  S2R R2, SR_TID.X ;  /* 0x0000000000027919 */ /* 0x001e220000002100 */
[----:B------:R-:W1:Y:S01]  /*1ab90*/  S2R R35, SR_TID.X ;  /* 0x0000000000237919 */ /* 0x000e620000002100 */
[----:B---3--:R-:W-:-:S13]  /*1aba0*/  ISETP.NE.AND P0, PT, R6, 0x1, PT ;  /* 0x000000010600780c */ /* 0x008fda0003f05270 */
[----:B------:R-:W3:Y:S01]  /*1abb0*/  @P0 LDC R3, c[0x0][0x450] ;  /* 0x00011400ff030b82 */ /* 0x000ee20000000800 */
[----:B0-----:R-:W-:-:S04]  /*1abc0*/  LOP3.LUT R2, R2, 0x7f, RZ, 0xc0, !PT ;  /* 0x0000007f02027812 */ /* 0x001fc800078ec0ff */
[----:B------:R-:W-:Y:S01]  /*1abd0*/  SHF.R.U32.HI R2, RZ, 0x3, R2 ;  /* 0x00000003ff027819 */ /* 0x000fe20000011602 */
[----:B-1----:R-:W-:Y:S02]  /*1abe0*/  IMAD.SHL.U32 R35, R35, 0x10, RZ ;  /* 0x0000001023237824 */ /* 0x002fe400078e00ff */
[----:B--2---:R-:W-:Y:S02]  /*1abf0*/  IMAD.MOV.U32 R4, RZ, RZ, R20 ;  /* 0x000000ffff047224 */ /* 0x004fe400078e0014 */
[----:B------:R-:W2:Y:S01]  /*1ac00*/  LDL R20, [R1+0x10] ;  /* 0x0000100001147983 */ /* 0x000ea20000100800 */
[----:B------:R-:W-:Y:S01]  /*1ac10*/  LOP3.LUT R35, R2, 0x70, R35, 0xf8, !PT ;  /* 0x0000007002237812 */ /* 0x000fe200078ef823 */
[----:B------:R-:W-:Y:S01]  /*1ac20*/  IMAD R4, R4, UR4, RZ ;  /* 0x0000000404047c24 */ /* 0x000fe2000f8e02ff */
[----:B------:R-:W0:Y:S03]  /*1ac30*/  @P0 LDC R2, c[0x0][0x44c] ;  /* 0x00011300ff020b82 */ /* 0x000e260000000800 */
[----:B------:R-:W-:-:S02]  /*1ac40*/  IMAD R35, R17, 0x80, R35 ;  /* 0x0000008011237824 */ /* 0x000fc400078e0223 */
[----:B------:R-:W-:Y:S02]  /*1ac50*/  IMAD R4, R36, UR5, R4 ;  /* 0x0000000524047c24 */ /* 0x000fe4000f8e0204 */
[----:B------:R-:W-:Y:S02]  /*1ac60*/  IMAD.MOV.U32 R0, RZ, RZ, R35 ;  /* 0x000000ffff007224 */ /* 0x000fe400078e0023 */
        /* <DEDUP_REMOVED lines=8> */
[----:B------:R-:W-:-:S04]  /*1acf0*/  ULDC.64 UR4, c[0x0][0x2e0] ;  /* 0x0000b80000047ab9 */ /* 0x000fc80000000a00 */
[----:B------:R-:W-:Y:S01]  /*1ad00*/  IADD3 R3, R3, R4, RZ ;  /* 0x0000000403037210 */ /* 0x000fe20007ffe0ff */
        /* <DEDUP_REMOVED lines=8> */
[----:B------:R-:W-:Y:S01]  /*1ad90*/  SHF.R.S32.HI R4, RZ, 0x1f, R0 ;  /* 0x0000001fff047819 */ /* 0x000fe20000011400 */
[----:B------:R-:W0:Y:S04]  /*1ada0*/  S2R R20, SR_TID.X ;  /* 0x0000000000147919 */ /* 0x000e280000002100 */
        /* <DEDUP_REMOVED lines=15> */
[----:B0-----:R-:W-:-:S03]  /*1aea0*/  LOP3.LUT R20, R20, 0x7f, RZ, 0xc0, !PT ;  /* 0x0000007f14147812 */ /* 0x001fc600078ec0ff */
[----:B------:R-:W-:Y:S01]  /*1aeb0*/  LEA.HI.X R3, R2, UR5, R3, 0x1, P0 ;  /* 0x0000000502037c11 */ /* 0x000fe200080f0c03 */
[----:B------:R-:W-:Y:S01]  /*1aec0*/  UMOV UR5, 0xffffffff ;  /* 0xffffffff00057882 */ /* 0x000fe20000000000 */
[----:B------:R-:W-:Y:S02]  /*1aed0*/  ISETP.GE.AND P1, PT, R7, UR4, PT ;  /* 0x0000000407007c0c */ /* 0x000fe4000bf26270 */
[----:B------:R-:W-:Y:S01]  /*1aee0*/  SHF.R.U32.HI R8, RZ, 0x3, R20 ;  /* 0x00000003ff087819 */ /* 0x000fe20000011614 */
[----:B----4-:R-:W-:Y:S10]  /*1aef0*/  BRA.DIV UR5, `(.L_x_6175) ;  /* 0x0000005e05d07947 */ /* 0x010ff4000b800000 */
[----:B------:R-:W0:Y:S01]  /*1af00*/  SHFL.IDX PT, R5, R0, RZ, 0x181f ;  /* 0x00181fff00057589 */ /* 0x000e2200000e0000 */
[----:B-----5:R-:W-:Y:S02]  /*1af10*/  IMAD R2, R9, R6, RZ ;  /* 0x0000000609027224 */ /* 0x020fe400078e02ff */
[----:B------:R-:W-:Y:S01]  /*1af20*/  IMAD R17, R17, 0x80, R8 ;  /* 0x0000008011117824 */ /* 0x000fe200078e0208 */
        /* <DEDUP_REMOVED lines=60> */
[----:B0-----:R-:W-:-:S04]  /*1b2f0*/  @!P0 LEA R5, P2, R7, R4, 0x1 ;  /* 0x0000000407058211 */ /* 0x001fc800078408ff */
[----:B------:R-:W-:Y:S02]  /*1b300*/  @!P0 IADD3.X R4, RZ, R6, RZ, P2, !PT ;  /* 0x00000006ff048210 */ /* 0x000fe400017fe4ff */
[----:B------:R-:W-:Y:S02]  /*1b310*/  SHFL.IDX PT, R6, R3, 0x6, 0x181f ;  /* 0x00d81f0003067f89 */ /* 0x000fe400000e0000 */
[-C--:B------:R-:W-:Y:S02]  /*1b320*/  @!P0 LOP3.LUT R5, R5, R4.reuse, RZ, 0x3c, !PT ;  /* 0x0000000405058212 */ /* 0x080fe400078e3cff */
[----:B------:R-:W-:Y:S02]  /*1b330*/  SHFL.IDX PT, R3, R3, 0x7, 0x181f ;  /* 0x00f81f0003037f89 */ /* 0x000fe400000e0000 */
        /* <DEDUP_REMOVED lines=12> */
.L_x_6348:
[----:B01----:R-:W-:-:S05]  /*1b400*/  VIADD R4, R17, 0x70 ;  /* 0x0000007011047836 */ /* 0x003fca0000000000 */
        /* <DEDUP_REMOVED lines=10> */
.L_x_6176:
        /* <DEDUP_REMOVED lines=28> */
.L_x_6178:
[----:B------:R-:W-:Y:S05]  /*1b670*/  BSYNC B6 ;  /* 0x0000000000067941 */ /* 0x000fea0003800000 */
.L_x_6177:
        /* <DEDUP_REMOVED lines=25> */
[----:B------:R-:W1:Y:S03]  /*1b810*/  S2R R20, SR_TID.X ;  /* 0x0000000000147919 */ /* 0x000e660000002100 */
[----:B------:R-:W-:Y:S02]  /*1b820*/  IADD3 R3, R3, R0, RZ ;  /* 0x0000000003037210 */ /* 0x000fe40007ffe0ff */
[----:B------:R-:W2:Y:S02]  /*1b830*/  @P0 LDC R0, c[0x0][0x44c] ;  /* 0x00011300ff000b82 */ /* 0x000ea40000000800 */
[----:B--2---:R-:W-:-:S04]  /*1b840*/  @P0 IMAD.HI.U32 R0, R35, R0, RZ ;  /* 0x0000000023000227 */ /* 0x004fc800078e00ff */
[----:B-1----:R-:W-:Y:S01]  /*1b850*/  IMAD.SHL.U32 R20, R20, 0x8, RZ ;  /* 0x0000000814147824 */ /* 0x002fe200078e00ff */
[----:B0-----:R-:W-:-:S04]  /*1b860*/  @P0 SHF.R.U32.HI R4, RZ, R5, R0 ;  /* 0x00000005ff040219 */ /* 0x001fc80000011600 */
[--C-:B------:R-:W-:Y:S01]  /*1b870*/  SHF.R.S32.HI R5, RZ, 0x1f, R4.reuse ;  /* 0x0000001fff057819 */ /* 0x100fe20000011404 */
[----:B------:R-:W-:Y:S01]  /*1b880*/  IMAD.MOV R0, RZ, RZ, -R4 ;  /* 0x000000ffff007224 */ /* 0x000fe200078e0a04 */
[----:B------:R-:W-:Y:S01]  /*1b890*/  LOP3.LUT R20, R20, 0x38, RZ, 0xc0, !PT ;  /* 0x0000003814147812 */ /* 0x000fe200078ec0ff */
[----:B------:R-:W-:-:S03]  /*1b8a0*/  IMAD.WIDE.U32 R2, R4, UR4, R2 ;  /* 0x0000000404027c25 */ /* 0x000fc6000f8e0002 */
[----:B------:R-:W-:Y:S01]  /*1b8b0*/  LOP3.LUT R10, R20, 0x40, RZ, 0xfc, !PT ;  /* 0x00000040140a7812 */ /* 0x000fe200078efcff */
[----:B------:R-:W-:Y:S01]  /*1b8c0*/  IMAD R0, R6, R0, R35 ;  /* 0x0000000006007224 */ /* 0x000fe200078e0223 */
[C---:B------:R-:W-:Y:S01]  /*1b8d0*/  LOP3.LUT R9, R20.reuse, 0x80, RZ, 0xfc, !PT ;  /* 0x0000008014097812 */ /* 0x040fe200078efcff */
[----:B------:R-:W-:Y:S01]  /*1b8e0*/  IMAD R5, R5, UR4, RZ ;  /* 0x0000000405057c24 */ /* 0x000fe2000f8e02ff */
[----:B------:R-:W-:-:S03]  /*1b8f0*/  LOP3.LUT R8, R20, 0xc0, RZ, 0xfc, !PT ;  /* 0x000000c014087812 */ /* 0x000fc600078efcff */
        /* <DEDUP_REMOVED lines=96> */
.L_x_6366:
        /* <DEDUP_REMOVED lines=13> */
.L_x_6181:
[----:B------:R-:W-:Y:S05]  /*1bfd0*/  BSYNC B0 ;  /* 0x0000000000007941 */ /* 0x000fea0003800000 */
.L_x_6180:
[----:B------:R-:W-:Y:S01]  /*1bfe0*/  NOP ;  /* 0x0000000000007918 */ /* 0x000fe20000000000 */
[----:B------:R-:W-:-:S13]  /*1bff0*/  PLOP3.LUT P0, PT, PT, PT, PT, 0x80, 0x0 ;  /* 0x000000000000781c */ /* 0x000fda0003f0f070 */
.L_x_6182:
        /* <DEDUP_REMOVED lines=18> */
.L_x_6367:
[----:B------:R-:W-:Y:S05]  /*1c120*/  BSYNC B0 ;  /* 0x0000000000007941 */ /* 0x000fea0003800000 */
.L_x_6183:
[----:B------:R-:W-:-:S05]  /*1c130*/  IMAD.U32 R0, RZ, RZ, UR38 ;  /* 0x00000026ff007e24 */ /* 0x000fca000f8e00ff */
[----:B------:R-:W-:-:S13]  /*1c140*/  ISETP.NE.AND P0, PT, R0, 0x3, PT ;  /* 0x000000030000780c */ /* 0x000fda0003f05270 */
[----:B------:R-:W-:Y:S05]  /*1c150*/  @!P0 BRA `(.L_x_6185) ;  /* 0x0000000000048947 */ /* 0x000fea0003800000 */
[----:B------:R-:W-:Y:S01]  /*1c160*/  BPT.TRAP 0x1 ;  /* 0x000000040000795c */ /* 0x000fe20000300000 */
.L_x_6185:
[----:B------:R-:W-:Y:S01]  /*1c170*/  SHF.L.U32 R0, R26, 0x1f, RZ ;  /* 0x0000001f1a007819 */ /* 0x000fe200000006ff */
[----:B------:R-:W-:Y:S03]  /*1c180*/  BSSY B0, `(.L_x_6186) ;  /* 0x0000003000007945 */ /* 0x000fe60003800000 */
[----:B------:R-:W1:Y:S02]  /*1c190*/  SYNCS.PHASECHK.TRANS64.TRYWAIT P0, [R29+URZ+0x32460], R0 ;  /* 0x032460001d0075a7 */ /* 0x000e64000800017f */
[----:B-1----:R-:W-:Y:S05]  /*1c1a0*/  @!P0 BRA `(.L_x_6187) ;  /* 0x0000006400548947 */ /* 0x002fea0003800000 */
.L_x_6368:
[----:B------:R-:W-:Y:S05]  /*1c1b0*/  BSYNC B0 ;  /* 0x0000000000007941 */ /* 0x000fea0003800000 */
.L_x_6186:
[----:B0-----:R-:W1:Y:S01]  /*1c1c0*/  LDL.LU R3, [R1+0x44] ;  /* 0x0000440001037983 */ /* 0x001e620000300800 */
[----:B------:R-:W-:-:S03]  /*1c1d0*/  ULDC.64 UR4, c[0x0][0x328] ;  /* 0x0000ca0000047ab9 */ /* 0x000fc60000000a00 */
[----:B------:R-:W3:Y:S04]  /*1c1e0*/  LDL.LU R2, [R1+0x8] ;  /* 0x0000080001027983 */ /* 0x000ee80000300800 */
[----:B--2---:R-:W2:Y:S04]  /*1c1f0*/  LDL.LU R6, [R1+0x48] ;  /* 0x0000480001067983 */ /* 0x004ea80000300800 */
[----:B------:R-:W4:Y:S04]  /*1c200*/  LDL R7, [R1] ;  /* 0x0000000001077983 */ /* 0x000f280000100800 */
[----:B------:R-:W5:Y:S01]  /*1c210*/  LDL.LU R4, [R1+0x60] ;  /* 0x0000600001047983 */ /* 0x000f620000300800 */
[----:B-1----:R-:W-:-:S04]  /*1c220*/  IMAD R0, R3, UR4, RZ ;  /* 0x0000000403007c24 */ /* 0x002fc8000f8e02ff */
[C---:B---3--:R-:W-:Y:S02]  /*1c230*/  IMAD R5, R2.reuse, UR5, R0 ;  /* 0x0000000502057c24 */ /* 0x048fe4000f8e0200 */
[----:B------:R-:W-:Y:S01]  /*1c240*/  IMAD.WIDE.U32 R2, R2, UR4, RZ ;  /* 0x0000000402027c25 */ /* 0x000fe2000f8e00ff */
[----:B------:R-:W-:-:S03]  /*1c250*/  ULDC.64 UR4, c[0x0][0x338] ;  /* 0x0000ce0000047ab9 */ /* 0x000fc60000000a00 */
[----:B------:R-:W-:Y:S02]  /*1c260*/  IMAD.IADD R3, R3, 0x1, R5 ;  /* 0x0000000103037824 */ /* 0x000fe400078e0205 */
[----:B--2---:R-:W-:Y:S01]  /*1c270*/  IMAD R0, R6, UR4, RZ ;  /* 0x0000000406007c24 */ /* 0x004fe2000f8e02ff */
[----:B----4-:R-:W-:Y:S01]  /*1c280*/  LOP3.LUT P3, RZ, R7, 0x10, RZ, 0xc0, !PT ;  /* 0x0000001007ff7812 */ /* 0x010fe2000786c0ff */
[----:B------:R-:W-:Y:S01]  /*1c290*/  IMAD.WIDE.U32 R2, R37, UR4, R2 ;  /* 0x0000000425027c25 */ /* 0x000fe2000f8e0002 */
[C---:B------:R-:W-:Y:S02]  /*1c2a0*/  LOP3.LUT P2, RZ, R7.reuse, 0x8, RZ, 0xc0, !PT ;  /* 0x0000000807ff7812 */ /* 0x040fe4000784c0ff */
[----:B------:R-:W-:Y:S01]  /*1c2b0*/  LOP3.LUT P1, RZ, R7, 0x4, RZ, 0xc0, !PT ;  /* 0x0000000407ff7812 */ /* 0x000fe2000782c0ff */
[----:B------:R-:W-:Y:S01]  /*1c2c0*/  IMAD R5, R37, UR5, R0 ;  /* 0x0000000525057c24 */ /* 0x000fe2000f8e0200 */
[----:B------:R-:W-:Y:S01]  /*1c2d0*/  ULDC.64 UR4, c[0x0][0x330] ;  /* 0x0000cc0000047ab9 */ /* 0x000fe20000000a00 */
[----:B------:R-:W-:-:S02]  /*1c2e0*/  SEL R0, RZ, 0x2, P3 ;  /* 0x00000002ff007807 */ /* 0x000fc40001800000 */
[----:B------:R-:W-:Y:S01]  /*1c2f0*/  IMAD.IADD R3, R3, 0x1, R5 ;  /* 0x0000000103037824 */ /* 0x000fe200078e0205 */
[----:B------:R-:W-:Y:S01]  /*1c300*/  LOP3.LUT P4, RZ, R7, 0x1, RZ, 0xc0, !PT ;  /* 0x0000000107ff7812 */ /* 0x000fe2000788c0ff */
[----:B------:R-:W-:Y:S01]  /*1c310*/  IMAD R5, R28, UR4, RZ ;  /* 0x000000041c057c24 */ /* 0x000fe2000f8e02ff */
[----:B------:R-:W-:Y:S01]  /*1c320*/  SEL R7, RZ, 0x8, P1 ;  /* 0x00000008ff077807 */ /* 0x000fe20000800000 */
        /* <DEDUP_REMOVED lines=82> */
.L_x_6382:
        /* <DEDUP_REMOVED lines=15> */
.L_x_6189:
        /* <DEDUP_REMOVED lines=11> */
.L_x_6190:
[----:B------:R-:W2:Y:S01]  /*1c9f0*/  LDL R2, [R1+0x1c] ;  /* 0x00001c0001027983 */ /* 0x000ea20000100800 */
[----:B------:R0:W-:Y:S01]  /*1ca00*/  SYNCS.ARRIVE.TRANS64.A1T0 RZ, [R29+URZ+0x32450], RZ ;  /* 0x032450ff1dff79a7 */ /* 0x0001e2000810003f */
[----:B------:R-:W-:Y:S01]  /*1ca10*/  BSSY B0, `(.L_x_6191) ;  /* 0x00000e2000007945 */ /* 0x000fe20003800000 */
[----:B--2---:R-:W-:-:S13]  /*1ca20*/  ISETP.GE.AND P0, PT, R2, 0x2, PT ;  /* 0x000000020200780c */ /* 0x004fda0003f06270 */
[----:B0-----:R-:W-:Y:S05]  /*1ca30*/  @!P0 BRA `(.L_x_6192) ;  /* 0x0000000c007c8947 */ /* 0x001fea0003800000 */
[----:B------:R-:W-:-:S07]  /*1ca40*/  IADD3 R10, R2, -0x2, RZ ;  /* 0xfffffffe020a7810 */ /* 0x000fce0007ffe0ff */
.L_x_6205:
[----:B0-----:R-:W0:Y:S01]  /*1ca50*/  S2R R2, SR_TID.X ;  /* 0x0000000000027919 */ /* 0x001e220000002100 */
[----:B------:R-:W1:Y:S01]  /*1ca60*/  LDC R8, c[0x0][0x430] ;  /* 0x00010c00ff087b82 */ /* 0x000e620000000800 */
[----:B------:R-:W-:Y:S01]  /*1ca70*/  IMAD R9, R10, 0x60, R33 ;  /* 0x000000600a097824 */ /* 0x000fe200078e0221 */
[----:B--2---:R-:W2:Y:S01]  /*1ca80*/  S2R R4, SR_TID.X ;  /* 0x0000000000047919 */ /* 0x004ea20000002100 */
        /* <DEDUP_REMOVED lines=12> */
[----:B---3--:R-:W3:Y:S01]  /*1cb50*/  @!P1 LDC.64 R6, c[0x0][0x418] ;  /* 0x00010600ff069b82 */ /* 0x008ee20000000a00 */
[----:B-1----:R-:W-:-:S05]  /*1cb60*/  @P0 IMAD.HI.U32 R2, R9, R2, RZ ;  /* 0x0000000209020227 */ /* 0x002fca00078e00ff */
[----:B0-----:R-:W-:-:S04]  /*1cb70*/  @P0 SHF.R.U32.HI R11, RZ, R3, R2 ;  /* 0x00000003ff0b0219 */ /* 0x001fc80000011602 */
[----:B------:R-:W-:Y:S01]  /*1cb80*/  @!P1 SHF.R.S32.HI R3, RZ, 0x1f, R11 ;  /* 0x0000001fff039819 */ /* 0x000fe2000001140b */
[----:B--2---:R-:W-:-:S04]  /*1cb90*/  @!P1 IMAD R2, R34, R4, RZ ;  /* 0x0000000422029224 */ /* 0x004fc800078e02ff */
[----:B------:R-:W-:Y:S02]  /*1cba0*/  @!P1 IMAD R5, R31, R5, R2 ;  /* 0x000000051f059224 */ /* 0x000fe400078e0202 */
[----:B------:R-:W-:-:S04]  /*1cbb0*/  @!P1 IMAD.MOV.U32 R2, RZ, RZ, R11 ;  /* 0x000000ffff029224 */ /* 0x000fc800078e000b */
[----:B------:R-:W-:-:S04]  /*1cbc0*/  @!P1 IMAD.WIDE.U32 R2, R31, R4, R2 ;  /* 0x000000041f029225 */ /* 0x000fc800078e0002 */
[----:B------:R-:W-:Y:S01]  /*1cbd0*/  @!P1 IMAD.IADD R5, R5, 0x1, R3 ;  /* 0x0000000105059824 */ /* 0x000fe200078e0203 */
[C---:B---3--:R-:W-:Y:S01]  /*1cbe0*/  @!P1 LEA R6, P0, R2.reuse, R6, 0x2 ;  /* 0x0000000602069211 */ /* 0x048fe200078010ff */
[----:B------:R-:W-:Y:S02]  /*1cbf0*/  IMAD.MOV.U32 R4, RZ, RZ, RZ ;  /* 0x000000ffff047224 */ /* 0x000fe400078e00ff */
[----:B------:R-:W-:Y:S01]  /*1cc00*/  IMAD.U32 R12, RZ, RZ, UR38 ;  /* 0x00000026ff0c7e24 */ /* 0x000fe2000f8e00ff */
[----:B------:R-:W-:Y:S02]  /*1cc10*/  @!P1 LEA.HI.X R7, R2, R7, R5, 0x2, P0 ;  /* 0x0000000702079211 */ /* 0x000fe400000f1405 */
[----:B------:R-:W-:-:S03]  /*1cc20*/  ISETP.NE.AND P0, PT, R24, 0x2, PT ;  /* 0x000000021800780c */ /* 0x000fc60003f05270 */
[----:B------:R0:W5:Y:S01]  /*1cc30*/  @!P1 LDG.E R4, desc[UR40][R6.64] ;  /* 0x0000002806049981 */ /* 0x000162000c1e1900 */
[----:B------:R-:W-:Y:S01]  /*1cc40*/  ISETP.NE.AND P1, PT, R12, 0x3, PT ;  /* 0x000000030c00780c */ /* 0x000fe20003f25270 */
[----:B------:R-:W-:Y:S01]  /*1cc50*/  IMAD.MOV.U32 R2, RZ, RZ, R10 ;  /* 0x000000ffff027224 */ /* 0x000fe200078e000a */
[----:B------:R-:W-:Y:S01]  /*1cc60*/  SEL R3, RZ, 0x1, P0 ;  /* 0x00000001ff037807 */ /* 0x000fe20000000000 */
[----:B------:R-:W-:Y:S01]  /*1cc70*/  IMAD.MOV R5, RZ, RZ, -R11 ;  /* 0x000000ffff057224 */ /* 0x000fe200078e0a0b */
[----:B------:R-:W-:Y:S05]  /*1cc80*/  YIELD ;  /* 0x0000000000007946 */ /* 0x000fea0003800000 */
[----:B------:R-:W-:Y:S01]  /*1cc90*/  SEL R24, R24, RZ, P0 ;  /* 0x000000ff18187207 */ /* 0x000fe20000000000 */
[----:B------:R-:W-:Y:S01]  /*1cca0*/  IMAD R5, R8, R5, R9 ;  /* 0x0000000508057224 */ /* 0x000fe200078e0209 */
[----:B------:R-:W-:Y:S01]  /*1ccb0*/  LOP3.LUT R26, R26, R3, RZ, 0x3c, !PT ;  /* 0x000000031a1a7212 */ /* 0x000fe200078e3cff */
[----:B------:R-:W-:Y:S01]  /*1ccc0*/  VIADD R10, R10, 0xffffffff ;  /* 0xffffffff0a0a7836 */ /* 0x000fe20000000000 */
[----:B------:R-:W-:Y:S01]  /*1ccd0*/  ISETP.GT.AND P2, PT, R2, RZ, PT ;  /* 0x000000ff0200720c */ /* 0x000fe20003f44270 */
[----:B0-----:R-:W-:-:S12]  /*1cce0*/  @!P1 BRA `(.L_x_6193) ;  /* 0x0000000000049947 */ /* 0x001fd80003800000 */
[----:B------:R-:W-:Y:S01]  /*1ccf0*/  BPT.TRAP 0x1 ;  /* 0x000000040000795c */ /* 0x000fe20000300000 */
.L_x_6193:
[----:B------:R-:W-:Y:S01]  /*1cd00*/  IMAD R6, R24, 0x8, R22 ;  /* 0x0000000818067824 */ /* 0x000fe200078e0216 */
[----:B------:R-:W-:Y:S01]  /*1cd10*/  SHF.L.U32 R21, R26, 0x1f, RZ ;  /* 0x0000001f1a157819 */ /* 0x000fe200000006ff */
[----:B------:R-:W-:Y:S01]  /*1cd20*/  BSSY B1, `(.L_x_6194) ;  /* 0x0000004000017945 */ /* 0x000fe20003800000 */
[----:B------:R-:W-:Y:S02]  /*1cd30*/  SHF.R.S32.HI R17, RZ, 0x1f, R5 ;  /* 0x0000001fff117819 */ /* 0x000fe40000011405 */
[----:B------:R-:W0:Y:S02]  /*1cd40*/  SYNCS.PHASECHK.TRANS64.TRYWAIT P0, [R6+URZ+0x32440], R21 ;  /* 0x03244015060075a7 */ /* 0x000e24000800017f */
[----:B0-----:R-:W-:Y:S05]  /*1cd50*/  @!P0 BRA `(.L_x_6195) ;  /* 0x0000006000bc8947 */ /* 0x001fea0003800000 */
.L_x_6383:
[----:B------:R-:W-:Y:S05]  /*1cd60*/  BSYNC B1 ;  /* 0x0000000000017941 */ /* 0x000fea0003800000 */
.L_x_6194:
[----:B------:R-:W2:Y:S01]  /*1cd70*/  LDL R2, [R1] ;  /* 0x0000000001027983 */ /* 0x000ea20000100800 */
[----:B------:R-:W-:Y:S01]  /*1cd80*/  ULDC.64 UR4, c[0x0][0x300] ;  /* 0x0000c00000047ab9 */ /* 0x000fe20000000a00 */
[----:B-----5:R-:W-:Y:S01]  /*1cd90*/  SHF.R.S32.HI R20, RZ, 0x1f, R4 ;  /* 0x0000001fff147819 */ /* 0x020fe20000011404 */
[----:B------:R-:W-:Y:S01]  /*1cda0*/  IMAD R8, R24, 0x1800, R32 ;  /* 0x0000180018087824 */ /* 0x000fe200078e0220 */
[----:B--2---:R-:W-:Y:S01]  /*1cdb0*/  LOP3.LUT P1, RZ, R2, 0x2, RZ, 0xc0, !PT ;  /* 0x0000000202ff7812 */ /* 0x004fe2000782c0ff */
        /* <DEDUP_REMOVED lines=20> */
[----:B------:R-:W-:-:S03]  /*1cf00*/  LEA R8, R8, R22, 0x1 ;  /* 0x0000001608087211 */ /* 0x000fc600078e08ff */
        /* <DEDUP_REMOVED lines=27> */
.L_x_6397:
        /* <DEDUP_REMOVED lines=8> */
.L_x_6197:
        /* <DEDUP_REMOVED lines=11> */
.L_x_6198:
[----:B------:R2:W-:Y:S01]  /*1d1f0*/  SYNCS.ARRIVE.TRANS64.A1T0 RZ, [R6+URZ+0x32430], RZ ;  /* 0x032430ff06ff79a7 */ /* 0x0005e2000810003f */
[----:B------:R-:W-:Y:S05]  /*1d200*/  @!P3 BRA `(.L_x_6199) ;  /* 0x000000000004b947 */ /* 0x000fea0003800000 */
[----:B------:R-:W-:Y:S01]  /*1d210*/  BPT.TRAP 0x1 ;  /* 0x000000040000795c */ /* 0x000fe20000300000 */
.L_x_6199:
[----:B------:R-:W3:Y:S01]  /*1d220*/  SYNCS.PHASECHK.TRANS64.TRYWAIT P0, [R6+URZ+0x32460], R21 ;  /* 0x03246015060075a7 */ /* 0x000ee2000800017f */
[----:B------:R-:W-:Y:S04]  /*1d230*/  BSSY B1, `(.L_x_6200) ;  /* 0x0000002000017945 */ /* 0x000fe80003800000 */
[----:B---3--:R-:W-:Y:S05]  /*1d240*/  @!P0 BRA `(.L_x_6201) ;  /* 0x0000006400388947 */ /* 0x008fea0003800000 */
.L_x_6398:
[----:B------:R-:W-:Y:S05]  /*1d250*/  BSYNC B1 ;  /* 0x0000000000017941 */ /* 0x000fea0003800000 */
.L_x_6200:
[----:B------:R-:W4:Y:S01]  /*1d260*/  LDL R2, [R1] ;  /* 0x0000000001027983 */ /* 0x000f220000100800 */
[----:B------:R-:W-:Y:S01]  /*1d270*/  ULDC.64 UR4, c[0x0][0x328] ;  /* 0x0000ca0000047ab9 */ /* 0x000fe20000000a00 */
[----:B------:R-:W-:Y:S01]  /*1d280*/  IMAD R8, R24, 0x6000, R32 ;  /* 0x0000600018087824 */ /* 0x000fe200078e0220 */
[C---:B----4-:R-:W-:Y:S02]  /*1d290*/  LOP3.LUT P5, RZ, R2.reuse, 0x1, RZ, 0xc0, !PT ;  /* 0x0000000102ff7812 */ /* 0x050fe400078ac0ff */
[C---:B------:R-:W-:Y:S02]  /*1d2a0*/  LOP3.LUT P4, RZ, R2.reuse, 0x10, RZ, 0xc0, !PT ;  /* 0x0000001002ff7812 */ /* 0x040fe4000788c0ff */
[C---:B------:R-:W-:Y:S02]  /*1d2b0*/  LOP3.LUT P3, RZ, R2.reuse, 0x8, RZ, 0xc0, !PT ;  /* 0x0000000802ff7812 */ /* 0x040fe4000786c0ff */
[----:B------:R-:W-:Y:S01]  /*1d2c0*/  LOP3.LUT P1, RZ, R2, 0x4, RZ, 0xc0, !PT ;  /* 0x0000000402ff7812 */ /* 0x000fe2000782c0ff */
[----:B------:R-:W-:-:S04]  /*1d2d0*/  IMAD R2, R17, UR4, RZ ;  /* 0x0000000411027c24 */ /* 0x000fc8000f8e02ff */
[C---:B-1----:R-:W-:Y:S02]  /*1d2e0*/  IMAD R7, R5.reuse, UR5, R2 ;  /* 0x0000000505077c24 */ /* 0x042fe4000f8e0202 */
        /* <DEDUP_REMOVED lines=60> */
.L_x_6412:
        /* <DEDUP_REMOVED lines=11> */
.L_x_6203:
[----:B------:R-:W-:Y:S02]  /*1d760*/  PLOP3.LUT P1, PT, P1, P0, PT, 0xa2, 0x0 ;  /* 0x000000000000781c */ /* 0x000fe40000f21472 */
[----:B------:R-:W-:-:S08]  /*1d770*/  @P0 R2UR P1, UR4, R6 ;  /* 0x00000000060402ca */ /* 0x000fd00000020000 */
[----:B------:R-:W-:-:S05]  /*1d780*/  @P0 PLOP3.LUT P0, PT, P1, PT, PT, 0x80, 0x0 ;  /* 0x000000000000081c */ /* 0x000fca0000f0f070 */
[----:B------:R-:W-:Y:S01]  /*1d790*/  @!P1 SYNCS.ARRIVE.TRANS64.RED.A0T1 RZ, [UR4+0x32450], RZ ;  /* 0x032450ffffff99a7 */ /* 0x000fe20008200404 */
[----:B------:R-:W-:Y:S07]  /*1d7a0*/  @!P1 ARRIVES.LDGSTSBAR.64.TRANSCNT [UR4+0x32450] ;  /* 0x03245000ff0099b0 */ /* 0x000fee0008000a84 */
[----:B------:R-:W-:Y:S05]  /*1d7b0*/  @P0 BRA.U.ANY `(.L_x_6203) ;  /* 0xfffffffd00e80947 */ /* 0x000fea000393ffff */
[----:B------:R-:W-:Y:S01]  /*1d7c0*/  NOP ;  /* 0x0000000000007918 */ /* 0x000fe20000000000 */
[----:B0-----:R-:W-:-:S04]  /*1d7d0*/  MOV R2, UR38 ;  /* 0x0000002600027c02 */ /* 0x001fc80008000f00 */
[----:B------:R-:W-:-:S13]  /*1d7e0*/  ISETP.NE.AND P3, PT, R2, 0x3, PT ;  /* 0x000000030200780c */ /* 0x000fda0003f65270 */
[----:B------:R-:W-:Y:S05]  /*1d7f0*/  @!P3 BRA `(.L_x_6204) ;  /* 0x000000000004b947 */ /* 0x000fea0003800000 */
[----:B------:R-:W-:Y:S01]  /*1d800*/  BPT.TRAP 0x1 ;  /* 0x000000040000795c */ /* 0x000fe20000300000 */
.L_x_6204:
[----:B------:R0:W-:Y:S01]  /*1d810*/  SYNCS.ARRIVE.TRANS64.A1T0 RZ, [R6+URZ+0x32450], RZ ;  /* 0x032450ff06ff79a7 */ /* 0x0001e2000810003f */
[----:B------:R-:W-:Y:S05]  /*1d820*/  @P2 BRA `(.L_x_6205) ;  /* 0xfffffff000882947 */ /* 0x000fea000383ffff */
.L_x_6192:
[----:B------:R-:W-:Y:S05]  /*1d830*/  BSYNC B0 ;  /* 0x0000000000007941 */ /* 0x000fea0003800000 */
.L_x_6191:
        /* <DEDUP_REMOVED lines=15> */
[----:B------:R-:W1:Y:S02]  /*1d930*/  S2R R4, SR_LTMASK ;  /* 0x0000000000047919 */ /* 0x000e640000003900 */
[----:B-1----:R-:W-:-:S04]  /*1d940*/  LOP3.LUT R4, R4, UR4, RZ, 0xc0, !PT ;  /* 0x0000000404047c12 */ /* 0x002fc8000f8ec0ff */
[----:B------:R-:W1:Y:S01]  /*1d950*/  POPC R9, R4 ;  /* 0x0000000400097309 */ /* 0x000e620000000000 */
[----:B----4-:R-:W1:Y:S02]  /*1d960*/  SHFL.IDX PT, R0, R3, R0, 0x1f ;  /* 0x00001f0003007589 */ /* 0x010e6400000e0000 */
[----:B-1----:R-:W-:-:S07]  /*1d970*/  IADD3 R16, R0, UR37, R9 ;  /* 0x0000002500107c10 */ /* 0x002fce000fffe009 */
.L_x_6207:
[----:B------:R-:W-:Y:S05]  /*1d980*/  BSYNC B0 ;  /* 0x0000000000007941 */ /* 0x000fea0003800000 */
.L_x_6206:
[----:B------:R-:W-:Y:S02]  /*1d990*/  LOP3.LUT R26, R26, R5, RZ, 0x3c, !PT ;  /* 0x000000051a1a7212 */ /* 0x000fe400078e3cff */
[----:B------:R-:W-:-:S07]  /*1d9a0*/  SEL R24, R24, RZ, P0 ;  /* 0x000000ff18187207 */ /* 0x000fce0000000000 */
.L_x_6160:
[----:B------:R-:W-:Y:S05]  /*1d9b0*/  BSYNC B7 ;  /* 0x0000000000077941 */ /* 0x000fea0003800000 */
.L_x_6158:
[----:B------:R-:W4:Y:S02]  /*1d9c0*/  LDL R0, [R1] ;  /* 0x0000000001007983 */ /* 0x000f240000100800 */
[----:B----4-:R-:W-:-:S13]  /*1d9d0*/  LOP3.LUT P0, RZ, R0, 0x1000, RZ, 0xc0, !PT ;  /* 0x0000100000ff7812 */ /* 0x010fda000780c0ff */
        /* <DEDUP_REMOVED lines=10> */
.L_x_6208:
        /* <DEDUP_REMOVED lines=36> */
.L_x_6422:
[----:B------:R-:W-:Y:S02]  /*1dcc0*/  ULDC UR4, c[0x0][0xd38] ;  /* 0x00034e0000047ab9 */ /* 0x000fe40000000800 */
[----:B------:R-:W-:-:S04]  /*1dcd0*/  IMAD.U32 R7, RZ, RZ, UR4 ;  /* 0x00000004ff077e24 */ /* 0x000fc8000f8e00ff */
[----:B--2---:R-:W-:-:S04]  /*1dce0*/  IMAD R14, R14, R7, RZ ;  /* 0x000000070e0e7224 */ /* 0x004fc800078e02ff */
[----:B------:R-:W-:-:S05]  /*1dcf0*/  IMAD.IADD R9, R4, 0x1, R14 ;  /* 0x0000000104097824 */ /* 0x000fca00078e020e */
[----:B------:R-:W-:-:S13]  /*1dd00*/  ISETP.GT.AND P6, PT, R9, R0, PT ;  /* 0x000000000900720c */ /* 0x000fda0003fc4270 */
[----:B------:R-:W-:Y:S05]  /*1dd10*/  @P6 BRA `(.L_x_6211) ;  /* 0x00000000009c6947 */ /* 0x000fea0003800000 */
.L_x_6216:
        /* <DEDUP_REMOVED lines=14> */
.L_x_6214:
[----:B------:R-:W-:Y:S05]  /*1de00*/  BSYNC B0 ;  /* 0x0000000000007941 */ /* 0x000fea0003800000 */
.L_x_6213:
[----:B------:R-:W-:-:S03]  /*1de10*/  UMOV UR4, 0xffffffff ;  /* 0xffffffff00047882 */ /* 0x000fc60000000000 */
[----:B------:R-:W-:Y:S05]  /*1de20*/  BRA.DIV UR4, `(.L_x_6215) ;  /* 0x0000006604407947 */ /* 0x000fea000b800000 */
[----:B-----5:R-:W2:Y:S02]  /*1de30*/  SHFL.UP PT, R14, R5, 0x1, RZ ;  /* 0x04200000050e7989 */ /* 0x020ea400000e00ff */
[----:B--2---:R-:W-:-:S05]  /*1de40*/  SEL R14, R14, RZ, P1 ;  /* 0x000000ff0e0e7207 */ /* 0x004fca0000800000 */
        /* <DEDUP_REMOVED lines=14> */
.L_x_6430:
[----:B------:R-:W-:Y:S02]  /*1df30*/  ULDC UR4, c[0x0][0xd38] ;  /* 0x00034e0000047ab9 */ /* 0x000fe40000000800 */
[----:B------:R-:W-:-:S04]  /*1df40*/  IMAD.U32 R7, RZ, RZ, UR4 ;  /* 0x00000004ff077e24 */ /* 0x000fc8000f8e00ff */
[----:B--2---:R-:W-:-:S04]  /*1df50*/  IMAD R14, R14, R7, RZ ;  /* 0x000000070e0e7224 */ /* 0x004fc800078e02ff */
[----:B------:R-:W-:-:S05]  /*1df60*/  IMAD.IADD R9, R14, 0x1, R9 ;  /* 0x000000010e097824 */ /* 0x000fca00078e0209 */
[----:B------:R-:W-:-:S13]  /*1df70*/  ISETP.GT.AND P6, PT, R9, R0, PT ;  /* 0x000000000900720c */ /* 0x000fda0003fc4270 */
[----:B------:R-:W-:Y:S05]  /*1df80*/  @!P6 BRA `(.L_x_6216) ;  /* 0xfffffffc0064e947 */ /* 0x000fea000383ffff */
.L_x_6211:
        /* <DEDUP_REMOVED lines=8> */
.L_x_6434:
[----:B------:R-:W-:Y:S01]  /*1e010*/  ISETP.NE.AND P0, PT, R3, RZ, PT ;  /* 0x000000ff0300720c */ /* 0x000fe20003f05270 */
[----:B------:R-:W-:-:S12]  /*1e020*/  IMAD.MOV.U32 R14, RZ, RZ, RZ ;  /* 0x000000ffff0e7224 */ /* 0x000fd800078e00ff */
[----:B------:R-:W-:Y:S05]  /*1e030*/  @!P0 BRA `(.L_x_6218) ;  /* 0x0000000000108947 */ /* 0x000fea0003800000 */
[----:B------:R-:W-:Y:S01]  /*1e040*/  UMOV UR4, 0xffffffff ;  /* 0xffffffff00047882 */ /* 0x000fe20000000000 */
[----:B------:R-:W-:Y:S02]  /*1e050*/  VIADD R12, R4, 0xffffffff ;  /* 0xffffffff040c7836 */ /* 0x000fe40000000000 */
[----:B------:R-:W-:Y:S05]  /*1e060*/  BRA.DIV UR4, `(.L_x_6219) ;  /* 0x0000006604b47947 */ /* 0x000fea000b800000 */
[----:B------:R4:W0:Y:S02]  /*1e070*/  SHFL.IDX PT, R14, R2, R12, 0x1f ;  /* 0x00001f0c020e7589 */ /* 0x00082400000e0000 */
.L_x_6218:
        /* <DEDUP_REMOVED lines=28> */
[----:B------:R-:W-:-:S05]  /*1e240*/  @P0 IADD3 R2, R2, 0x1, RZ ;  /* 0x0000000102020810 */ /* 0x000fca0007ffe0ff */
        /* <DEDUP_REMOVED lines=37> */
.L_x_6212:
[----:B------:R-:W-:Y:S01]  /*1e4a0*/  UMOV UR4, URZ ;  /* 0x0000003f00047c82 */ /* 0x000fe20008000000 */
[----:B------:R-:W-:Y:S01]  /*1e4b0*/  UMOV UR5, URZ ;  /* 0x0000003f00057c82 */ /* 0x000fe20008000000 */
[----:B------:R-:W-:Y:S01]  /*1e4c0*/  ULDC UR6, c[0x0][0xd3c] ;  /* 0x00034f0000067ab9 */ /* 0x000fe20000000800 */
[----:B------:R-:W-:Y:S01]  /*1e4d0*/  IMAD.MOV.U32 R16, RZ, RZ, R0 ;  /* 0x000000ffff107224 */ /* 0x000fe200078e0000 */
[----:B------:R-:W-:Y:S01]  /*1e4e0*/  MOV R18, UR5 ;  /* 0x0000000500127c02 */ /* 0x000fe20008000f00 */
[----:B------:R-:W-:Y:S02]  /*1e4f0*/  IMAD.U32 R17, RZ, RZ, UR4 ;  /* 0x00000004ff117e24 */ /* 0x000fe4000f8e00ff */
[----:B------:R-:W-:-:S07]  /*1e500*/  IMAD.U32 R19, RZ, RZ, UR6 ;  /* 0x00000006ff137e24 */ /* 0x000fce000f8e00ff */
.L_x_6220:
        /* <DEDUP_REMOVED lines=10> */
.L_x_6209:
[----:B------:R-:W-:Y:S02]  /*1e5b0*/  ULDC UR4, c[0x0][0xd3c] ;  /* 0x00034f0000047ab9 */ /* 0x000fe40000000800 */
[----:B0-----:R-:W-:-:S13]  /*1e5c0*/  ISETP.GE.AND P0, PT, R19, UR4, PT ;  /* 0x0000000413007c0c */ /* 0x001fda000bf06270 */
[----:B------:R-:W-:Y:S05]  /*1e5d0*/  @!P0 BRA `(.L_x_6221) ;  /* 0xffffff9800088947 */ /* 0x000fea000383ffff */
[----:B------:R-:W-:Y:S05]  /*1e5e0*/  BSYNC B8 ;  /* 0x0000000000087941 */ /* 0x000fea0003800000 */
.L_x_6116:
[----:B------:R-:W5:Y:S01]  /*1e5f0*/  LDL.LU R0, [R1+0x3c] ;  /* 0x00003c0001007983 */ /* 0x000f620000300800 */
[----:B------:R-:W-:Y:S01]  /*1e600*/  BSSY B0, `(.L_x_6222) ;  /* 0x000000b000007945 */ /* 0x000fe20003800000 */
[----:B------:R-:W1:Y:S01]  /*1e610*/  S2R R5, SR_CgaCtaId ;  /* 0x0000000000057919 */ /* 0x000e620000008800 */
[----:B-----5:R-:W-:-:S05]  /*1e620*/  VIADD R0, R0, 0x1 ;  /* 0x0000000100007836 */ /* 0x020fca0000000000 */
[----:B--2---:R-:W-:-:S04]  /*1e630*/  LEA.HI R2, R0, R0, RZ, 0x1 ;  /* 0x0000000000027211 */ /* 0x004fc800078f08ff */
[----:B0-----:R-:W-:Y:S02]  /*1e640*/  LOP3.LUT R3, R2, 0xfffffffe, RZ, 0xc0, !PT ;  /* 0xfffffffe02037812 */ /* 0x001fe400078ec0ff */
[----:B------:R-:W-:-:S03]  /*1e650*/  MOV R2, 0x400 ;  /* 0x0000040000027802 */ /* 0x000fc60000000f00 */
[----:B------:R-:W-:Y:S01]  /*1e660*/  IMAD.IADD R0, R0, 0x1, -R3 ;  /* 0x0000000100007824 */ /* 0x000fe200078e0a03 */
[----:B-1----:R-:W-:-:S04]  /*1e670*/  LEA R7, R5, R2, 0x18 ;  /* 0x0000000205077211 */ /* 0x002fc800078ec0ff */
[----:B------:R-:W-:-:S04]  /*1e680*/  SHF.L.U32 R0, R0, 0x1f, RZ ;  /* 0x0000001f00007819 */ /* 0x000fc800000006ff */
[----:B------:R-:W0:Y:S02]  /*1e690*/  SYNCS.PHASECHK.TRANS64.TRYWAIT P0, [R7+URZ+0x32420], R0 ;  /* 0x03242000070075a7 */ /* 0x000e24000800017f */
[----:B0-----:R-:W-:Y:S05]  /*1e6a0*/  @!P0 BRA `(.L_x_6223) ;  /* 0x0000006000488947 */ /* 0x001fea0003800000 */
.L_x_6437:
[----:B------:R-:W-:Y:S05]  /*1e6b0*/  BSYNC B0 ;  /* 0x0000000000007941 */ /* 0x000fea0003800000 */
.L_x_6222:
[----:B------:R-:W-:-:S03]  /*1e6c0*/  UMOV UR4, 0xffffffff ;  /* 0xffffffff00047882 */ /* 0x000fc60000000000 */
[----:B------:R-:W-:Y:S05]  /*1e6d0*/  BRA.DIV UR4, `(.L_x_6224) ;  /* 0x0000006204507947 */ /* 0x000fea000b800000 */
[----:B0-----:R-:W0:Y:S02]  /*1e6e0*/  S2R R0, SR_TID.X ;  /* 0x0000000000007919 */ /* 0x001e240000002100 */
[----:B0-----:R-:W-:-:S04]  /*1e6f0*/  SHF.R.U32.HI R0, RZ, 0x5, R0 ;  /* 0x00000005ff007819 */ /* 0x001fc80000011600 */
[----:B------:R-:W-:-:S05]  /*1e700*/  LOP3.LUT R0, R0, 0x3, RZ, 0xc0, !PT ;  /* 0x0000000300007812 */ /* 0x000fca00078ec0ff */
[----:B------:R0:W1:Y:S02]  /*1e710*/  SHFL.IDX PT, R14, R0, RZ, 0x1f ;  /* 0x00001fff000e7589 */ /* 0x00006400000e0000 */
.L_x_6440:
[----:B-1----:R-:W-:-:S13]  /*1e720*/  ISETP.NE.AND P0, PT, R14, RZ, PT ;  /* 0x000000ff0e00720c */ /* 0x002fda0003f05270 */
[----:B------:R-:W-:Y:S05]  /*1e730*/  @P0 BRA `(.L_x_5948) ;  /* 0x0000000000880947 */ /* 0x000fea0003800000 */
[----:B------:R-:W-:-:S03]  /*1e740*/  UMOV UR4, 0xffffffff ;  /* 0xffffffff00047882 */ /* 0x000fc60000000000 */
[----:B------:R-:W-:Y:S05]  /*1e750*/  BRA.DIV UR4, `(.L_x_6225) ;  /* 0x0000006204647947 */ /* 0x000fea000b800000 */
[----:B------:R-:W-:-:S13]  /*1e760*/  ELECT P6, URZ, PT ;  /* 0x00000000003f782f */ /* 0x000fda00038c0000 */
.L_x_6443:
[----:B------:R-:W-:Y:S05]  /*1e770*/  @!P6 BRA `(.L_x_5948) ;  /* 0x000000000078e947 */ /* 0x000fea0003800000 */
[----:B------:R-:W-:-:S06]  /*1e780*/  ULOP3.LUT UR4, UR36, 0x2, URZ, 0xfc, !UPT ;  /* 0x0000000224047892 */ /* 0x000fcc000f8efc3f */
[----:B0-----:R-:W-:-:S05]  /*1e790*/  IMAD.U32 R0, RZ, RZ, UR4 ;  /* 0x00000004ff007e24 */ /* 0x001fca000f8e00ff */
[----:B------:R-:W-:-:S13]  /*1e7a0*/  ISETP.NE.AND P0, PT, R0, 0x3, PT ;  /* 0x000000030000780c */ /* 0x000fda0003f05270 */
[----:B------:R-:W-:Y:S05]  /*1e7b0*/  @!P0 BRA `(.L_x_6226) ;  /* 0x0000000000048947 */ /* 0x000fea0003800000 */
[----:B------:R-:W-:Y:S01]  /*1e7c0*/  BPT.TRAP 0x1 ;  /* 0x000000040000795c */ /* 0x000fe20000300000 */
.L_x_6226:
[----:B------:R-:W-:Y:S01]  /*1e7d0*/  IMAD R5, R24, 0x8, R7 ;  /* 0x0000000818057824 */ /* 0x000fe200078e0207 */
[----:B------:R-:W-:Y:S01]  /*1e7e0*/  SHF.L.U32 R0, R26, 0x1f, RZ ;  /* 0x0000001f1a007819 */ /* 0x000fe200000006ff */
[----:B------:R-:W-:-:S03]  /*1e7f0*/  VIADD R24, R24, 0x1 ;  /* 0x0000000118187836 */ /* 0x000fc60000000000 */
[----:B------:R-:W0:Y:S02]  /*1e800*/  SYNCS.PHASECHK.TRANS64.TRYWAIT P1, [R5+URZ+0x32440], R0 ;  /* 0x03244000050075a7 */ /* 0x000e24000802017f */
[----:B------:R-:W-:-:S04]  /*1e810*/  ISETP.NE.AND P2, PT, R24, 0x2, PT ;  /* 0x000000021800780c */ /* 0x000fc80003f45270 */
[----:B------:R-:W-:Y:S01]  /*1e820*/  SEL R3, RZ, 0x1, P2 ;  /* 0x00000001ff037807 */ /* 0x000fe20001000000 */
[----:B0-----:R-:W-:Y:S08]  /*1e830*/  @!P1 BRA `(.L_x_6227) ;  /* 0x00000060004c9947 */ /* 0x001ff00003800000 */
.L_x_6444:
[----:B------:R-:W-:Y:S02]  /*1e840*/  SEL R24, R24, RZ, P2 ;  /* 0x000000ff18187207 */ /* 0x000fe40001000000 */
[----:B------:R-:W-:Y:S01]  /*1e850*/  LOP3.LUT R2, R26, R3, RZ, 0x3c, !PT ;  /* 0x000000031a027212 */ /* 0x000fe200078e3cff */
[----:B------:R-:W-:Y:S06]  /*1e860*/  @!P0 BRA `(.L_x_6228) ;  /* 0x0000000000048947 */ /* 0x000fec0003800000 */
[----:B------:R-:W-:Y:S01]  /*1e870*/  BPT.TRAP 0x1 ;  /* 0x000000040000795c */ /* 0x000fe20000300000 */
.L_x_6228:
[----:B------:R-:W-:Y:S01]  /*1e880*/  IMAD R3, R24, 0x8, R7 ;  /* 0x0000000818037824 */ /* 0x000fe200078e0207 */
[----:B------:R-:W-:-:S04]  /*1e890*/  SHF.L.U32 R2, R2, 0x1f, RZ ;  /* 0x0000001f02027819 */ /* 0x000fc800000006ff */
[----:B------:R-:W1:Y:S02]  /*1e8a0*/  SYNCS.PHASECHK.TRANS64.TRYWAIT P1, [R3+URZ+0x32440], R2 ;  /* 0x03244002030075a7 */ /* 0x000e64000802017f */
[----:B-1----:R-:W-:Y:S05]  /*1e8b0*/  @!P1 BRA `(.L_x_6229) ;  /* 0x0000006000409947 */ /* 0x002fea0003800000 */
.L_x_6445:
[----:B------:R-:W-:Y:S05]  /*1e8c0*/  @!P0 BRA `(.L_x_6230) ;  /* 0x0000000000048947 */ /* 0x000fea0003800000 */
[----:B------:R-:W-:Y:S01]  /*1e8d0*/  BPT.TRAP 0x1 ;  /* 0x000000040000795c */ /* 0x000fe20000300000 */
.L_x_6230:
[----:B------:R-:W2:Y:S02]  /*1e8e0*/  SYNCS.PHASECHK.TRANS64.TRYWAIT P1, [R5+URZ+0x32460], R0 ;  /* 0x03246000050075a7 */ /* 0x000ea4000802017f */
[----:B--2---:R-:W-:Y:S05]  /*1e8f0*/  @!P1 BRA `(.L_x_6231) ;  /* 0x0000006000449947 */ /* 0x004fea0003800000 */
.L_x_6446:
[----:B------:R-:W-:Y:S05]  /*1e900*/  @!P0 BRA `(.L_x_6232) ;  /* 0x0000000000048947 */ /* 0x000fea0003800000 */
[----:B------:R-:W-:Y:S01]  /*1e910*/  BPT.TRAP 0x1 ;  /* 0x000000040000795c */ /* 0x000fe20000300000 */
.L_x_6232:
[----:B------:R0:W0:Y:S02]  /*1e920*/  SYNCS.PHASECHK.TRANS64.TRYWAIT P0, [R3+URZ+0x32460], R2 ;  /* 0x03246002030075a7 */ /* 0x000024000800017f */
[----:B0-----:R-:W-:Y:S05]  /*1e930*/  @!P0 NANOSLEEP.SYNCS 0x989680 ;  /* 0x009896800000895d */ /* 0x001fea0003900000 */
[----:B------:R-:W0:Y:S02]  /*1e940*/  @!P0 SYNCS.PHASECHK.TRANS64 P0, [R3+URZ+0x32460], R2 ;  /* 0x03246002030085a7 */ /* 0x000e24000800007f */
[----:B0-----:R-:W-:Y:S05]  /*1e950*/  @!P0 BRA `(.L_x_6232) ;  /* 0xfffffffc00f08947 */ /* 0x001fea000383ffff */
.L_x_5948:
[----:B------:R-:W-:Y:S05]  /*1e960*/  BSYNC B9 ;  /* 0x0000000000097941 */ /* 0x000fea0003800000 */
.L_x_5945:
[----:B------:R-:W-:Y:S05]  /*1e970*/  EXIT ;  /* 0x000000000000794d */ /* 0x000fea0003800000 */
.L_x_5966:
[----:B0-----:R0:W1:Y:S02]  /*1e980*/  SYNCS.PHASECHK.TRANS64.TRYWAIT P5, [R86+URZ+0x32490], R99 ;  /* 0x03249063560075a7 */ /* 0x00106400080a017f */
[----:B-1----:R-:W-:Y:S05]  /*1e990*/  @!P5 NANOSLEEP.SYNCS 0x989680 ;  /* 0x009896800000d95d */ /* 0x002fea0003900000 */
[----:B------:R-:W1:Y:S02]  /*1e9a0*/  @!P5 SYNCS.PHASECHK.TRANS64 P5, [R86+URZ+0x32490], R99 ;  /* 0x032490635600d5a7 */ /* 0x000e6400080a007f */
[----:B-1----:R-:W-:Y:S05]  /*1e9b0*/  @!P5 BRA `(.L_x_5966) ;  /* 0xfffffffc00f0d947 */ /* 0x002fea000383ffff */
[----:B------:R-:W-:Y:S05]  /*1e9c0*/  BRA `(.L_x_6233) ;  /* 0xfffffe4000f87947 */ /* 0x000fea000383ffff */
.L_x_5967:
        /* <DEDUP_REMOVED lines=8> */
.L_x_6235:
[----:B------:R-:W-:Y:S05]  /*1ea50*/  BSYNC B1 ;  /* 0x0000000000017941 */ /* 0x000fea0003800000 */
.L_x_6234:
        /* <DEDUP_REMOVED lines=8> */
.L_x_6236:
[----:B------:R-:W-:Y:S05]  /*1eae0*/  BRA `(.L_x_6237) ;  /* 0xfffffe4000c47947 */ /* 0x000fea000383ffff */
.L_x_5976:
[----:B------:R-:W-:Y:S01]  /*1eaf0*/  BSSY B1, `(.L_x_6238) ;  /* 0x0000008000017945 */ /* 0x000fe20003800000 */
[----:B----4-:R-:W-:Y:S01]  /*1eb00*/  MOV R13, R90 ;  /* 0x0000005a000d7202 */ /* 0x010fe20000000f00 */
[----:B------:R-:W-:Y:S02]  /*1eb10*/  IMAD.MOV.U32 R12, RZ, RZ, 0x1 ;  /* 0x00000001ff0c7424 */ /* 0x000fe400078e00ff */
[----:B0-----:R-:W-:Y:S02]  /*1eb20*/  IMAD.MOV.U32 R11, RZ, RZ, 0x1c1f ;  /* 0x00001c1fff0b7424 */ /* 0x001fe400078e00ff */
[----:B------:R-:W-:-:S07]  /*1eb30*/  IMAD.MOV.U32 R15, RZ, RZ, -0x1 ;  /* 0xffffffffff0f7424 */ /* 0x000fce00078e00ff */
[----:B-123--:R-:W-:Y:S05]  /*1eb40*/  WARPSYNC.COLLECTIVE R15, `(.L_x_6239) ;  /* 0x000000000f087348 */ /* 0x00efea0003c00000 */
[----:B---3--:R0:W3:Y:S02]  /*1eb50*/  SHFL.IDX P6, R14, R13, R12, R11 ;  /* 0x0000000c0d0e7389 */ /* 0x0080e400000c000b */
[----:B0123--:R-:W-:Y:S01]  /*1eb60*/  ENDCOLLECTIVE ;  /* 0x000000000000791b */ /* 0x00ffe20003800000 */
.L_x_6239:
[----:B------:R-:W-:Y:S05]  /*1eb70*/  BSYNC B1 ;  /* 0x0000000000017941 */ /* 0x000fea0003800000 */
.L_x_6238:
        /* <DEDUP_REMOVED lines=8> */
.L_x_6240:
[----:B------:R-:W-:Y:S05]  /*1ec00*/  BRA `(.L_x_6241) ;  /* 0xfffffe48005c7947 */ /* 0x000fea000383ffff */
.L_x_5986:
[----:B-1----:R1:W2:Y:S02]  /*1ec10*/  SYNCS.PHASECHK.TRANS64.TRYWAIT P4, [R86+URZ+0x32490], R99 ;  /* 0x03249063560075a7 */ /* 0x0022a4000808017f */
[----:B--2---:R-:W-:Y:S05]  /*1ec20*/  @!P4 NANOSLEEP.SYNCS 0x989680 ;  /* 0x009896800000c95d */ /* 0x004fea0003900000 */
[----:B------:R-:W2:Y:S02]  /*1ec30*/  @!P4 SYNCS.PHASECHK.TRANS64 P4, [R86+URZ+0x32490], R99 ;  /* 0x032490635600c5a7 */ /* 0x000ea4000808007f */
[----:B--2---:R-:W-:Y:S05]  /*1ec40*/  @!P4 BRA `(.L_x_5986) ;  /* 0xfffffffc00f0c947 */ /* 0x004fea000383ffff */
[----:B------:R-:W-:Y:S05]  /*1ec50*/  BRA `(.L_x_6242) ;  /* 0xfffffe5400547947 */ /* 0x000fea000383ffff */
.L_x_5987:
        /* <DEDUP_REMOVED lines=8> */
.L_x_6244:
[----:B------:R-:W-:Y:S05]  /*1ece0*/  BSYNC B1 ;  /* 0x0000000000017941 */ /* 0x000fea0003800000 */
.L_x_6243:
[----:B------:R-:W-:Y:S01]  /*1ecf0*/  IMAD.MOV.U32 R13, RZ, RZ, R89 ;  /* 0x000000ffff0d7224 */ /* 0x000fe200078e0059 */
[----:B------:R-:W-:Y:S01]  /*1ed00*/  MOV R15, 0xffffffff ;  /* 0xffffffff000f7802 */ /* 0x000fe20000000f00 */
[----:B------:R-:W-:Y:S02]  /*1ed10*/  IMAD.MOV.U32 R12, RZ, RZ, RZ ;  /* 0x000000ffff0c7224 */ /* 0x000fe400078e00ff */
[----:B------:R-:W-:Y:S02]  /*1ed20*/  IMAD.MOV.U32 R11, RZ, RZ, 0x1c1f ;  /* 0x00001c1fff0b7424 */ /* 0x000fe400078e00ff */
[----:B------:R-:W-:-:S07]  /*1ed30*/  IMAD.MOV.U32 R9, RZ, RZ, R14 ;  /* 0x000000ffff097224 */ /* 0x000fce00078e000e */
[----:B------:R-:W-:Y:S05]  /*1ed40*/  WARPSYNC.COLLECTIVE R15, `(.L_x_6245) ;  /* 0x000000000f087348 */ /* 0x000fea0003c00000 */
[----:B------:R0:W1:Y:S02]  /*1ed50*/  SHFL.IDX P6, R14, R13, R12, R11 ;  /* 0x0000000c0d0e7389 */ /* 0x00006400000c000b */
[----:B01----:R-:W-:Y:S01]  /*1ed60*/  ENDCOLLECTIVE ;  /* 0x000000000000791b */ /* 0x003fe20003800000 */
.L_x_6245:
[----:B------:R-:W-:Y:S05]  /*1ed70*/  BRA `(.L_x_6246) ;  /* 0xfffffe5400247947 */ /* 0x000fea000383ffff */
.L_x_5992:
        /* <DEDUP_REMOVED lines=8> */
.L_x_6248:
[----:B------:R-:W-:Y:S05]  /*1ee00*/  BSYNC B1 ;  /* 0x0000000000017941 */ /* 0x000fea0003800000 */
.L_x_6247:
        /* <DEDUP_REMOVED lines=8> */
.L_x_6249:
[----:B------:R-:W-:Y:S01]  /*1ee90*/  IMAD.MOV.U32 R32, RZ, RZ, R14 ;  /* 0x000000ffff207224 */ /* 0x000fe200078e000e */
[----:B------:R-:W-:Y:S06]  /*1eea0*/  BRA `(.L_x_6250) ;  /* 0xfffffe5800d87947 */ /* 0x000fec000383ffff */
.L_x_5997:
[----:B0-----:R0:W1:Y:S02]  /*1eeb0*/  SYNCS.PHASECHK.TRANS64.TRYWAIT P2, [R86+URZ+0x32490], R99 ;  /* 0x03249063560075a7 */ /* 0x001064000804017f */
[----:B-1----:R-:W-:Y:S05]  /*1eec0*/  @!P2 NANOSLEEP.SYNCS 0x989680 ;  /* 0x009896800000a95d */ /* 0x002fea0003900000 */
[----:B------:R-:W1:Y:S02]  /*1eed0*/  @!P2 SYNCS.PHASECHK.TRANS64 P2, [R86+URZ+0x32490], R99 ;  /* 0x032490635600a5a7 */ /* 0x000e64000804007f */
[----:B-1----:R-:W-:Y:S05]  /*1eee0*/  @!P2 BRA `(.L_x_5997) ;  /* 0xfffffffc00f0a947 */ /* 0x002fea000383ffff */
[----:B------:R-:W-:Y:S05]  /*1eef0*/  BRA `(.L_x_6251) ;  /* 0xfffffe6000e47947 */ /* 0x000fea000383ffff */
.L_x_5998:
        /* <DEDUP_REMOVED lines=8> */
.L_x_6253:
[----:B------:R-:W-:Y:S05]  /*1ef80*/  BSYNC B1 ;  /* 0x0000000000017941 */ /* 0x000fea0003800000 */
.L_x_6252:
[----:B------:R-:W-:Y:S01]  /*1ef90*/  IMAD.MOV.U32 R13, RZ, RZ, R32 ;  /* 0x000000ffff0d7224 */ /* 0x000fe200078e0020 */
[----:B------:R-:W-:Y:S01]  /*1efa0*/  MOV R12, RZ ;  /* 0x000000ff000c7202 */ /* 0x000fe20000000f00 */
[----:B------:R-:W-:Y:S02]  /*1efb0*/  IMAD.MOV.U32 R11, RZ, RZ, 0x1c1f ;  /* 0x00001c1fff0b7424 */ /* 0x000fe400078e00ff */
[----:B------:R-:W-:Y:S02]  /*1efc0*/  IMAD.MOV.U32 R15, RZ, RZ, -0x1 ;  /* 0xffffffffff0f7424 */ /* 0x000fe400078e00ff */
[----:B------:R-:W-:-:S07]  /*1efd0*/  IMAD.MOV.U32 R9, RZ, RZ, R14 ;  /* 0x000000ffff097224 */ /* 0x000fce00078e000e */
[----:B------:R-:W-:Y:S05]  /*1efe0*/  WARPSYNC.COLLECTIVE R15, `(.L_x_6254) ;  /* 0x000000000f087348 */ /* 0x000fea0003c00000 */
[----:B------:R0:W1:Y:S02]  /*1eff0*/  SHFL.IDX P6, R14, R13, R12, R11 ;  /* 0x0000000c0d0e7389 */ /* 0x00006400000c000b */
[----:B01----:R-:W-:Y:S01]  /*1f000*/  ENDCOLLECTIVE ;  /* 0x000000000000791b */ /* 0x003fe20003800000 */
.L_x_6254:
[----:B------:R-:W-:Y:S05]  /*1f010*/  BRA `(.L_x_6255) ;  /* 0xfffffe64000c7947 */ /* 0x000fea000383ffff */
.L_x_6001:
[----:B------:R-:W-:Y:S01]  /*1f020*/  BSSY B1, `(.L_x_6256) ;  /* 0x0000008000017945 */ /* 0x000fe20003800000 */
[----:B------:R-:W-:Y:S02]  /*1f030*/  IMAD.MOV.U32 R13, RZ, RZ, R33 ;  /* 0x000000ffff0d7224 */ /* 0x000fe400078e0021 */
[----:B------:R-:W-:Y:S02]  /*1f040*/  IMAD.MOV.U32 R12, RZ, RZ, 0x1 ;  /* 0x00000001ff0c7424 */ /* 0x000fe400078e00ff */
[----:B----4-:R-:W-:Y:S02]  /*1f050*/  IMAD.MOV.U32 R11, RZ, RZ, 0x1c1f ;  /* 0x00001c1fff0b7424 */ /* 0x010fe400078e00ff */
[----:B------:R-:W-:-:S07]  /*1f060*/  IMAD.MOV.U32 R15, RZ, RZ, -0x1 ;  /* 0xffffffffff0f7424 */ /* 0x000fce00078e00ff */
[----:B0123--:R-:W-:Y:S05]  /*1f070*/  WARPSYNC.COLLECTIVE R15, `(.L_x_6257) ;  /* 0x000000000f087348 */ /* 0x00ffea0003c00000 */
[----:B---3--:R3:W4:Y:S02]  /*1f080*/  SHFL.IDX P6, R14, R13, R12, R11 ;  /* 0x0000000c0d0e7389 */ /* 0x00872400000c000b */
[----:B01234-:R-:W-:Y:S01]  /*1f090*/  ENDCOLLECTIVE ;  /* 0x000000000000791b */ /* 0x01ffe20003800000 */
.L_x_6257:
[----:B------:R-:W-:Y:S05]  /*1f0a0*/  BSYNC B1 ;  /* 0x0000000000017941 */ /* 0x000fea0003800000 */
.L_x_6256:
        /* <DEDUP_REMOVED lines=8> */
.L_x_6258:
[----:B------:R-:W-:Y:S05]  /*1f130*/  BRA `(.L_x_6259) ;  /* 0xfffffe64000c7947 */ /* 0x000fea000383ffff */
.L_x_6005:
[----:B---3--:R3:W4:Y:S02]  /*1f140*/  SYNCS.PHASECHK.TRANS64.TRYWAIT P3, [R86+URZ+0x324b0], R99 ;  /* 0x0324b063560075a7 */ /* 0x008724000806017f */
[----:B----4-:R-:W-:Y:S05]  /*1f150*/  @!P3 NANOSLEEP.SYNCS 0x989680 ;  /* 0x009896800000b95d */ /* 0x010fea0003900000 */
[----:B------:R-:W4:Y:S02]  /*1f160*/  @!P3 SYNCS.PHASECHK.TRANS64 P3, [R86+URZ+0x324b0], R99 ;  /* 0x0324b0635600b5a7 */ /* 0x000f24000806007f */
[----:B----4-:R-:W-:Y:S05]  /*1f170*/  @!P3 BRA `(.L_x_6005) ;  /* 0xfffffffc00f0b947 */ /* 0x010fea000383ffff */
[----:B------:R-:W-:Y:S05]  /*1f180*/  BRA `(.L_x_6260) ;  /* 0xfffffe6400847947 */ /* 0x000fea000383ffff */
.L_x_6013:
[----:B------:R-:W-:Y:S01]  /*1f190*/  BSSY B0, `(.L_x_6261) ;  /* 0x0000007000007945 */ /* 0x000fe20003800000 */
[----:B------:R-:W-:Y:S02]  /*1f1a0*/  IMAD.MOV.U32 R12, RZ, RZ, RZ ;  /* 0x000000ffff0c7224 */ /* 0x000fe400078e00ff */
[----:B------:R-:W-:Y:S02]  /*1f1b0*/  IMAD.MOV.U32 R11, RZ, RZ, 0x1f ;  /* 0x0000001fff0b7424 */ /* 0x000fe400078e00ff */
[----:B------:R-:W-:-:S07]  /*1f1c0*/  IMAD.MOV.U32 R15, RZ, RZ, -0x1 ;  /* 0xffffffffff0f7424 */ /* 0x000fce00078e00ff */
[----:B------:R-:W-:Y:S05]  /*1f1d0*/  WARPSYNC.COLLECTIVE R15, `(.L_x_6262) ;  /* 0x000000000f087348 */ /* 0x000fea0003c00000 */
[----:B------:R0:W1:Y:S02]  /*1f1e0*/  SHFL.IDX P6, R14, R13, R12, R11 ;  /* 0x0000000c0d0e7389 */ /* 0x00006400000c000b */
[----:B01----:R-:W-:Y:S01]  /*1f1f0*/  ENDCOLLECTIVE ;  /* 0x000000000000791b */ /* 0x003fe20003800000 */
.L_x_6262:
[----:B------:R-:W-:Y:S05]  /*1f200*/  BSYNC B0 ;  /* 0x0000000000007941 */ /* 0x000fea0003800000 */
.L_x_6261:
[----:B------:R-:W-:Y:S05]  /*1f210*/  BRA `(.L_x_6263) ;  /* 0xfffffe7400307947 */ /* 0x000fea000383ffff */
.L_x_6025:
[----:B------:R-:W-:Y:S01]  /*1f220*/  BSSY B1, `(.L_x_6264) ;  /* 0x0000008000017945 */ /* 0x000fe20003800000 */
[----:B0-----:R-:W-:Y:S01]  /*1f230*/  IMAD.MOV.U32 R13, RZ, RZ, R6 ;  /* 0x000000ffff0d7224 */ /* 0x001fe200078e0006 */
[----:B------:R-:W-:Y:S01]  /*1f240*/  MOV R11, 0x1c1f ;  /* 0x00001c1f000b7802 */ /* 0x000fe20000000f00 */
[----:B------:R-:W-:Y:S02]  /*1f250*/  IMAD.MOV.U32 R12, RZ, RZ, RZ ;  /* 0x000000ffff0c7224 */ /* 0x000fe400078e00ff */
[----:B------:R-:W-:-:S07]  /*1f260*/  IMAD.MOV.U32 R15, RZ, RZ, -0x1 ;  /* 0xffffffffff0f7424 */ /* 0x000fce00078e00ff */
[----:B------:R-:W-:Y:S05]  /*1f270*/  WARPSYNC.COLLECTIVE R15, `(.L_x_6265) ;  /* 0x000000000f087348 */ /* 0x000fea0003c00000 */
[----:B------:R0:W1:Y:S02]  /*1f280*/  SHFL.IDX P6, R14, R13, R12, R11 ;  /* 0x0000000c0d0e7389 */ /* 0x00006400000c000b */
[----:B01----:R-:W-:Y:S01]  /*1f290*/  ENDCOLLECTIVE ;  /* 0x000000000000791b */ /* 0x003fe20003800000 */
.L_x_6265:
[----:B------:R-:W-:Y:S05]  /*1f2a0*/  BSYNC B1 ;  /* 0x0000000000017941 */ /* 0x000fea0003800000 */
.L_x_6264:
        /* <DEDUP_REMOVED lines=8> */
.L_x_6266:
[----:B------:R-:W-:Y:S02]  /*1f330*/  IMAD.MOV.U32 R13, RZ, RZ, R8 ;  /* 0x000000ffff0d7224 */ /* 0x000fe400078e0008 */
[----:B------:R-:W-:-:S07]  /*1f340*/  IMAD.MOV.U32 R0, RZ, RZ, R14 ;  /* 0x000000ffff007224 */ /* 0x000fce00078e000e */
[----:B------:R-:W-:Y:S05]  /*1f350*/  WARPSYNC.COLLECTIVE R15, `(.L_x_6267) ;  /* 0x000000000f087348 */ /* 0x000fea0003c00000 */
[----:B------:R0:W1:Y:S02]  /*1f360*/  SHFL.IDX P6, R14, R13, R12, R11 ;  /* 0x0000000c0d0e7389 */ /* 0x00006400000c000b */
[----:B01----:R-:W-:Y:S01]  /*1f370*/  ENDCOLLECTIVE ;  /* 0x000000000000791b */ /* 0x003fe20003800000 */
.L_x_6267:
[----:B------:R-:W-:Y:S02]  /*1f380*/  IMAD.MOV.U32 R13, RZ, RZ, R7 ;  /* 0x000000ffff0d7224 */ /* 0x000fe400078e0007 */
[----:B------:R-:W-:-:S07]  /*1f390*/  IMAD.MOV.U32 R5, RZ, RZ, R14 ;  /* 0x000000ffff057224 */ /* 0x000fce00078e000e */
[----:B------:R-:W-:Y:S05]  /*1f3a0*/  WARPSYNC.COLLECTIVE R15, `(.L_x_6268) ;  /* 0x000000000f087348 */ /* 0x000fea0003c00000 */
[----:B------:R0:W1:Y:S02]  /*1f3b0*/  SHFL.IDX P6, R14, R13, R12, R11 ;  /* 0x0000000c0d0e7389 */ /* 0x00006400000c000b */
[----:B01----:R-:W-:Y:S01]  /*1f3c0*/  ENDCOLLECTIVE ;  /* 0x000000000000791b */ /* 0x003fe20003800000 */
.L_x_6268:
[----:B------:R-:W-:Y:S05]  /*1f3d0*/  BRA `(.L_x_6269) ;  /* 0xfffffe7800c47947 */ /* 0x000fea000383ffff */
.L_x_6028:
        /* <DEDUP_REMOVED lines=8> */
.L_x_6271:
[----:B------:R-:W-:Y:S05]  /*1f460*/  BSYNC B1 ;  /* 0x0000000000017941 */ /* 0x000fea0003800000 */
.L_x_6270:
        /* <DEDUP_REMOVED lines=8> */
.L_x_6272:
[----:B------:R-:W-:Y:S02]  /*1f4f0*/  IMAD.MOV.U32 R13, RZ, RZ, R8 ;  /* 0x000000ffff0d7224 */ /* 0x000fe400078e0008 */
[----:B------:R-:W-:-:S07]  /*1f500*/  IMAD.MOV.U32 R0, RZ, RZ, R14 ;  /* 0x000000ffff007224 */ /* 0x000fce00078e000e */
[----:B------:R-:W-:Y:S05]  /*1f510*/  WARPSYNC.COLLECTIVE R15, `(.L_x_6273) ;  /* 0x000000000f087348 */ /* 0x000fea0003c00000 */
[----:B------:R0:W1:Y:S02]  /*1f520*/  SHFL.IDX P6, R14, R13, R12, R11 ;  /* 0x0000000c0d0e7389 */ /* 0x00006400000c000b */
[----:B01----:R-:W-:Y:S01]  /*1f530*/  ENDCOLLECTIVE ;  /* 0x000000000000791b */ /* 0x003fe20003800000 */
.L_x_6273:
[----:B------:R-:W-:Y:S02]  /*1f540*/  IMAD.MOV.U32 R13, RZ, RZ, R7 ;  /* 0x000000ffff0d7224 */ /* 0x000fe400078e0007 */
[----:B------:R-:W-:-:S07]  /*1f550*/  IMAD.MOV.U32 R5, RZ, RZ, R14 ;  /* 0x000000ffff057224 */ /* 0x000fce00078e000e */
[----:B------:R-:W-:Y:S05]  /*1f560*/  WARPSYNC.COLLECTIVE R15, `(.L_x_6274) ;  /* 0x000000000f087348 */ /* 0x000fea0003c00000 */
[----:B------:R0:W1:Y:S02]  /*1f570*/  SHFL.IDX P6, R14, R13, R12, R11 ;  /* 0x0000000c0d0e7389 */ /* 0x00006400000c000b */
[----:B01----:R-:W-:Y:S01]  /*1f580*/  ENDCOLLECTIVE ;  /* 0x000000000000791b */ /* 0x003fe20003800000 */
.L_x_6274:
[----:B------:R-:W-:Y:S05]  /*1f590*/  BRA `(.L_x_6275) ;  /* 0xfffffe7c00307947 */ /* 0x000fea000383ffff */
.L_x_6032:
[----:B0-----:R0:W1:Y:S02]  /*1f5a0*/  SYNCS.PHASECHK.TRANS64.TRYWAIT P0, [R22+URZ+0x32400], R37 ;  /* 0x03240025160075a7 */ /* 0x001064000800017f */
[----:B-1----:R-:W-:Y:S05]  /*1f5b0*/  @!P0 NANOSLEEP.SYNCS 0x989680 ;  /* 0x009896800000895d */ /* 0x002fea0003900000 */
[----:B------:R-:W1:Y:S02]  /*1f5c0*/  @!P0 SYNCS.PHASECHK.TRANS64 P0, [R22+URZ+0x32400], R37 ;  /* 0x03240025160085a7 */ /* 0x000e64000800007f */
[----:B-1----:R-:W-:Y:S05]  /*1f5d0*/  @!P0 BRA `(.L_x_6032) ;  /* 0xfffffffc00f08947 */ /* 0x002fea000383ffff */
[----:B------:R-:W-:Y:S05]  /*1f5e0*/  BRA `(.L_x_6276) ;  /* 0xfffffe8000387947 */ /* 0x000fea000383ffff */
.L_x_6040:
        /* <DEDUP_REMOVED lines=9> */
.L_x_6278:
[----:B------:R-:W-:Y:S05]  /*1f680*/  BSYNC B1 ;  /* 0x0000000000017941 */ /* 0x000fea0003800000 */
.L_x_6277:
[----:B------:R0:W5:Y:S01]  /*1f690*/  LDL R8, [R1+0x90] ;  /* 0x0000900001087983 */ /* 0x0001620000100800 */
[----:B------:R-:W-:Y:S01]  /*1f6a0*/  IMAD.MOV.U32 R13, RZ, RZ, R10 ;  /* 0x000000ffff0d7224 */ /* 0x000fe200078e000a */
[----:B------:R-:W-:Y:S01]  /*1f6b0*/  ISETP.GE.AND P0, PT, R16, R37, PT ;  /* 0x000000251000720c */ /* 0x000fe20003f06270 */
[----:B------:R-:W-:Y:S02]  /*1f6c0*/  IMAD.MOV.U32 R12, RZ, RZ, RZ ;  /* 0x000000ffff0c7224 */ /* 0x000fe400078e00ff */
[----:B------:R-:W-:Y:S02]  /*1f6d0*/  IMAD.MOV.U32 R11, RZ, RZ, 0x1c1f ;  /* 0x00001c1fff0b7424 */ /* 0x000fe400078e00ff */
[----:B------:R-:W-:Y:S02]  /*1f6e0*/  IMAD.MOV.U32 R15, RZ, RZ, -0x1 ;  /* 0xffffffffff0f7424 */ /* 0x000fe400078e00ff */
[----:B0-----:R-:W-:-:S07]  /*1f6f0*/  IMAD.MOV.U32 R0, RZ, RZ, R14 ;  /* 0x000000ffff007224 */ /* 0x001fce00078e000e */
[----:B-----5:R-:W-:Y:S05]  /*1f700*/  WARPSYNC.COLLECTIVE R15, `(.L_x_6279) ;  /* 0x000000000f087348 */ /* 0x020fea0003c00000 */
[----:B------:R0:W1:Y:S02]  /*1f710*/  SHFL.IDX P6, R14, R13, R12, R11 ;  /* 0x0000000c0d0e7389 */ /* 0x00006400000c000b */
[----:B01---5:R-:W-:Y:S01]  /*1f720*/  ENDCOLLECTIVE ;  /* 0x000000000000791b */ /* 0x023fe20003800000 */
.L_x_6279:
[----:B------:R-:W-:Y:S01]  /*1f730*/  MOV R13, R29 ;  /* 0x0000001d000d7202 */ /* 0x000fe20000000f00 */
[----:B------:R-:W-:-:S07]  /*1f740*/  IMAD.MOV.U32 R3, RZ, RZ, R14 ;  /* 0x000000ffff037224 */ /* 0x000fce00078e000e */
[----:B------:R-:W-:Y:S05]  /*1f750*/  WARPSYNC.COLLECTIVE R15, `(.L_x_6280) ;  /* 0x000000000f087348 */ /* 0x000fea0003c00000 */
[----:B------:R0:W1:Y:S02]  /*1f760*/  SHFL.IDX P6, R14, R13, R12, R11 ;  /* 0x0000000c0d0e7389 */ /* 0x00006400000c000b */
[----:B01----:R-:W-:Y:S01]  /*1f770*/  ENDCOLLECTIVE ;  /* 0x000000000000791b */ /* 0x003fe20003800000 */
.L_x_6280:
[----:B------:R-:W-:Y:S02]  /*1f780*/  IMAD.MOV.U32 R13, RZ, RZ, R28 ;  /* 0x000000ffff0d7224 */ /* 0x000fe400078e001c */
[----:B------:R-:W-:Y:S02]  /*1f790*/  IMAD R30, R8, R30, RZ ;  /* 0x0000001e081e7224 */ /* 0x000fe400078e02ff */
[----:B------:R-:W-:-:S07]  /*1f7a0*/  IMAD.MOV.U32 R8, RZ, RZ, R14 ;  /* 0x000000ffff087224 */ /* 0x000fce00078e000e */
[----:B------:R-:W-:Y:S05]  /*1f7b0*/  WARPSYNC.COLLECTIVE R15, `(.L_x_6281) ;  /* 0x000000000f087348 */ /* 0x000fea0003c00000 */
[----:B------:R0:W1:Y:S02]  /*1f7c0*/  SHFL.IDX P6, R14, R13, R12, R11 ;  /* 0x0000000c0d0e7389 */ /* 0x00006400000c000b */
[----:B01----:R-:W-:Y:S01]  /*1f7d0*/  ENDCOLLECTIVE ;  /* 0x000000000000791b */ /* 0x003fe20003800000 */
.L_x_6281:
[----:B------:R-:W-:-:S13]  /*1f7e0*/  ISETP.GE.OR P1, PT, R35, R30, P0 ;  /* 0x0000001e2300720c */ /* 0x000fda0000726670 */
[C---:B------:R-:W-:Y:S01]  /*1f7f0*/  @!P1 IMAD.SHL.U32 R9, R16.reuse, 0x2, RZ ;  /* 0x0000000210099824 */ /* 0x040fe200078e00ff */
[----:B------:R-:W-:-:S04]  /*1f800*/  @!P1 SHF.L.U64.HI R21, R16, 0x1, R17 ;  /* 0x0000000110159819 */ /* 0x000fc80000010211 */
[----:B------:R-:W-:-:S05]  /*1f810*/  @!P1 IADD3 R4, P2, R3, R9, RZ ;  /* 0x0000000903049210 */ /* 0x000fca0007f5e0ff */
[----:B------:R-:W-:-:S06]  /*1f820*/  @!P1 IMAD.X R5, R0, 0x1, R21, P2 ;  /* 0x0000000100059824 */ /* 0x000fcc00010e0615 */
[----:B------:R-:W5:Y:S01]  /*1f830*/  @!P1 LD.E.128 R4, desc[UR40][R4.64] ;  /* 0x0000002804049980 */ /* 0x000f62000c101d00 */
[----:B------:R-:W-:-:S05]  /*1f840*/  @!P1 IADD3 R14, P2, R14, R9, RZ ;  /* 0x000000090e0e9210 */ /* 0x000fca0007f5e0ff */
[----:B------:R-:W-:-:S04]  /*1f850*/  @!P1 IMAD.X R3, R8, 0x1, R21, P2 ;  /* 0x0000000108039824 */ /* 0x000fc800010e0615 */
[----:B------:R-:W-:-:S05]  /*1f860*/  @!P1 IMAD.MOV.U32 R15, RZ, RZ, R3 ;  /* 0x000000ffff0f9224 */ /* 0x000fca00078e0003 */
[----:B------:R0:W5:Y:S01]  /*1f870*/  @!P1 LD.E.128 R24, desc[UR40][R14.64] ;  /* 0x000000280e189980 */ /* 0x000162000c101d00 */
[----:B------:R-:W-:Y:S01]  /*1f880*/  IMAD.MOV.U32 R13, RZ, RZ, R20 ;  /* 0x000000ffff0d7224 */ /* 0x000fe200078e0014 */
[----:B------:R-:W-:Y:S01]  /*1f890*/  CS2R R40, SRZ ;  /* 0x0000000000287805 */ /* 0x000fe2000001ff00 */
[----:B------:R-:W-:Y:S01]  /*1f8a0*/  IMAD.MOV.U32 R12, RZ, RZ, 0x1 ;  /* 0x00000001ff0c7424 */ /* 0x000fe200078e00ff */
[----:B------:R-:W-:Y:S01]  /*1f8b0*/  CS2R R38, SRZ ;  /* 0x0000000000267805 */ /* 0x000fe2000001ff00 */
[----:B0-----:R-:W-:-:S07]  /*1f8c0*/  IMAD.MOV.U32 R15, RZ, RZ, -0x1 ;  /* 0xffffffffff0f7424 */ /* 0x001fce00078e00ff */
[----:B-----5:R-:W-:Y:S05]  /*1f8d0*/  WARPSYNC.COLLECTIVE R15, `(.L_x_6282) ;  /* 0x000000000f087348 */ /* 0x020fea0003c00000 */
[----:B------:R0:W1:Y:S02]  /*1f8e0*/  SHFL.IDX P6, R14, R13, R12, R11 ;  /* 0x0000000c0d0e7389 */ /* 0x00006400000c000b */
[----:B01---5:R-:W-:Y:S01]  /*1f8f0*/  ENDCOLLECTIVE ;  /* 0x000000000000791b */ /* 0x023fe20003800000 */
.L_x_6282:
[----:B------:R-:W-:Y:S01]  /*1f900*/  MOV R13, R10 ;  /* 0x0000000a000d7202 */ /* 0x000fe20000000f00 */
[----:B------:R-:W-:Y:S02]  /*1f910*/  @!P1 IMAD.MOV.U32 R40, RZ, RZ, R4 ;  /* 0x000000ffff289224 */ /* 0x000fe400078e0004 */
[----:B------:R-:W-:Y:S01]  /*1f920*/  @!P1 IMAD.MOV.U32 R41, RZ, RZ, R5 ;  /* 0x000000ffff299224 */ /* 0x000fe200078e0005 */
[----:B------:R-:W-:Y:S01]  /*1f930*/  CS2R R4, SRZ ;  /* 0x0000000000047805 */ /* 0x000fe2000001ff00 */
[----:B------:R-:W-:Y:S02]  /*1f940*/  IMAD.MOV.U32 R0, RZ, RZ, R40 ;  /* 0x000000ffff007224 */ /* 0x000fe400078e0028 */
[----:B------:R-:W-:Y:S02]  /*1f950*/  IMAD.MOV.U32 R3, RZ, RZ, R41 ;  /* 0x000000ffff037224 */ /* 0x000fe400078e0029 */
[----:B------:R-:W-:Y:S02]  /*1f960*/  @!P1 IMAD.MOV.U32 R38, RZ, RZ, R6 ;  /* 0x000000ffff269224 */ /* 0x000fe400078e0006 */
[----:B------:R-:W-:Y:S01]  /*1f970*/  @!P1 IMAD.MOV.U32 R39, RZ, RZ, R7 ;  /* 0x000000ffff279224 */ /* 0x000fe200078e0007 */
[----:B------:R-:W-:Y:S01]  /*1f980*/  PRMT R45, R0, 0x5410, R3 ;  /* 0x00005410002d7816 */ /* 0x000fe20000000003 */
[----:B------:R-:W-:Y:S01]  /*1f990*/  IMAD.MOV.U32 R0, RZ, RZ, R14 ;  /* 0x000000ffff007224 */ /* 0x000fe200078e000e */
[----:B------:R-:W-:-:S07]  /*1f9a0*/  CS2R R6, SRZ ;  /* 0x0000000000067805 */ /* 0x000fce000001ff00 */
[----:B------:R-:W-:Y:S05]  /*1f9b0*/  WARPSYNC.COLLECTIVE R15, `(.L_x_6283) ;  /* 0x000000000f087348 */ /* 0x000fea0003c00000 */
[----:B------:R0:W1:Y:S02]  /*1f9c0*/  SHFL.IDX P6, R14, R13, R12, R11 ;  /* 0x0000000c0d0e7389 */ /* 0x00006400000c000b */
[----:B01----:R-:W-:Y:S01]  /*1f9d0*/  ENDCOLLECTIVE ;  /* 0x000000000000791b */ /* 0x003fe20003800000 */
.L_x_6283:
[----:B------:R-:W-:Y:S02]  /*1f9e0*/  IMAD.MOV.U32 R10, RZ, RZ, R38 ;  /* 0x000000ffff0a7224 */ /* 0x000fe400078e0026 */
[----:B------:R-:W-:Y:S02]  /*1f9f0*/  @!P1 IMAD.MOV.U32 R6, RZ, RZ, R24 ;  /* 0x000000ffff069224 */ /* 0x000fe400078e0018 */
[----:B------:R-:W-:Y:S01]  /*1fa00*/  IMAD.MOV.U32 R21, RZ, RZ, R39 ;  /* 0x000000ffff157224 */ /* 0x000fe200078e0027 */
[----:B------:R-:W-:Y:S01]  /*1fa10*/  PRMT R9, R10, 0x7610, R9 ;  /* 0x000076100a097816 */ /* 0x000fe20000000009 */
[----:B------:R-:W-:Y:S01]  /*1fa20*/  @!P1 IMAD.MOV.U32 R7, RZ, RZ, R25 ;  /* 0x000000ffff079224 */ /* 0x000fe200078e0019 */
[----:B------:R-:W-:Y:S01]  /*1fa30*/  CS2R R24, SRZ ;  /* 0x0000000000187805 */ /* 0x000fe2000001ff00 */
[----:B------:R-:W-:Y:S01]  /*1fa40*/  @!P1 IMAD.MOV.U32 R4, RZ, RZ, R26 ;  /* 0x000000ffff049224 */ /* 0x000fe200078e001a */
[----:B------:R-:W-:Y:S01]  /*1fa50*/  PRMT R10, R21, 0x7610, R10 ;  /* 0x00007610150a7816 */ /* 0x000fe2000000000a */
[----:B------:R-:W-:-:S02]  /*1fa60*/  @!P1 IMAD.MOV.U32 R5, RZ, RZ, R27 ;  /* 0x000000ffff059224 */ /* 0x000fc400078e001b */
[----:B------:R-:W-:Y:S02]  /*1fa70*/  IMAD.MOV.U32 R20, RZ, RZ, R6 ;  /* 0x000000ffff147224 */ /* 0x000fe400078e0006 */
[----:B------:R-:W-:-:S03]  /*1fa80*/  IMAD.MOV.U32 R13, RZ, RZ, R29 ;  /* 0x000000ffff0d7224 */ /* 0x000fc600078e001d */
[----:B------:R-:W-:Y:S01]  /*1fa90*/  PRMT R9, R9, 0x5410, R20 ;  /* 0x0000541009097816 */ /* 0x000fe20000000014 */
[----:B------:R-:W-:-:S07]  /*1faa0*/  IMAD.MOV.U32 R3, RZ, RZ, R14 ;  /* 0x000000ffff037224 */ /* 0x000fce00078e000e */
[----:B------:R-:W-:Y:S05]  /*1fab0*/  WARPSYNC.COLLECTIVE R15, `(.L_x_6284) ;  /* 0x000000000f087348 */ /* 0x000fea0003c00000 */
[----:B------:R0:W1:Y:S02]  /*1fac0*/  SHFL.IDX P6, R14, R13, R12, R11 ;  /* 0x0000000c0d0e7389 */ /* 0x00006400000c000b */
[----:B01----:R-:W-:Y:S01]  /*1fad0*/  ENDCOLLECTIVE ;  /* 0x000000000000791b */ /* 0x003fe20003800000 */
.L_x_6284:
[----:B------:R-:W-:Y:S02]  /*1fae0*/  IMAD.MOV.U32 R13, RZ, RZ, R28 ;  /* 0x000000ffff0d7224 */ /* 0x000fe400078e001c */
[----:B------:R-:W-:-:S07]  /*1faf0*/  IMAD.MOV.U32 R8, RZ, RZ, R14 ;  /* 0x000000ffff087224 */ /* 0x000fce00078e000e */
[----:B------:R-:W-:Y:S05]  /*1fb00*/  WARPSYNC.COLLECTIVE R15, `(.L_x_6285) ;  /* 0x000000000f087348 */ /* 0x000fea0003c00000 */
[----:B------:R0:W1:Y:S02]  /*1fb10*/  SHFL.IDX P6, R14, R13, R12, R11 ;  /* 0x0000000c0d0e7389 */ /* 0x00006400000c000b */
[----:B01----:R-:W-:Y:S01]  /*1fb20*/  ENDCOLLECTIVE ;  /* 0x000000000000791b */ /* 0x003fe20003800000 */
.L_x_6285:
[----:B------:R-:W-:Y:S02]  /*1fb30*/  IMAD.MOV.U32 R11, RZ, RZ, R7 ;  /* 0x000000ffff0b7224 */ /* 0x000fe400078e0007 */
[----:B------:R-:W-:Y:S02]  /*1fb40*/  IMAD.MOV.U32 R12, RZ, RZ, R4 ;  /* 0x000000ffff0c7224 */ /* 0x000fe400078e0004 */
[----:B------:R-:W-:Y:S01]  /*1fb50*/  IMAD.MOV.U32 R13, RZ, RZ, R5 ;  /* 0x000000ffff0d7224 */ /* 0x000fe200078e0005 */
[----:B------:R-:W-:-:S04]  /*1fb60*/  PRMT R10, R10, 0x5410, R11 ;  /* 0x000054100a0a7816 */ /* 0x000fc8000000000b */
[----:B------:R-:W-:Y:S01]  /*1fb70*/  PRMT R20, R12, 0x5410, R13 ;  /* 0x000054100c147816 */ /* 0x000fe2000000000d */
[----:B------:R-:W-:Y:S06]  /*1fb80*/  BRA `(.L_x_6286) ;  /* 0xfffffe8c00607947 */ /* 0x000fec000383ffff */
.L_x_6044:
[----:B0-----:R0:W2:Y:S02]  /*1fb90*/  SYNCS.PHASECHK.TRANS64.TRYWAIT P1, [R22+URZ+0x32400], R13 ;  /* 0x0324000d160075a7 */ /* 0x0010a4000802017f */
[----:B--2---:R-:W-:Y:S05]  /*1fba0*/  @!P1 NANOSLEEP.SYNCS 0x989680 ;  /* 0x009896800000995d */ /* 0x004fea0003900000 */
[----:B------:R-:W2:Y:S02]  /*1fbb0*/  @!P1 SYNCS.PHASECHK.TRANS64 P1, [R22+URZ+0x32400], R13 ;  /* 0x0324000d160095a7 */ /* 0x000ea4000802007f */
[----:B--2---:R-:W-:Y:S05]  /*1fbc0*/  @!P1 BRA `(.L_x_6044) ;  /* 0xfffffffc00f09947 */ /* 0x004fea000383ffff */
[----:B------:R-:W-:Y:S05]  /*1fbd0*/  BRA `(.L_x_6287) ;  /* 0xfffffe9000007947 */ /* 0x000fea000383ffff */
.L_x_6050:
[----:B--2---:R2:W4:Y:S02]  /*1fbe0*/  SYNCS.PHASECHK.TRANS64.TRYWAIT P1, [R13+URZ+0x32430], R6 ;  /* 0x032430060d0075a7 */ /* 0x004524000802017f */
[----:B----4-:R-:W-:Y:S05]  /*1fbf0*/  @!P1 NANOSLEEP.SYNCS 0x989680 ;  /* 0x009896800000995d */ /* 0x010fea0003900000 */
[----:B------:R-:W4:Y:S02]  /*1fc00*/  @!P1 SYNCS.PHASECHK.TRANS64 P1, [R13+URZ+0x32430], R6 ;  /* 0x032430060d0095a7 */ /* 0x000f24000802007f */
[----:B----4-:R-:W-:Y:S05]  /*1fc10*/  @!P1 BRA `(.L_x_6050) ;  /* 0xfffffffc00f09947 */ /* 0x010fea000383ffff */
[----:B------:R-:W-:Y:S05]  /*1fc20*/  BRA `(.L_x_6049) ;  /* 0xfffffe9c00e07947 */ /* 0x000fea000383ffff */
.L_x_6052:
[----:B---3--:R3:W4:Y:S02]  /*1fc30*/  SYNCS.PHASECHK.TRANS64.TRYWAIT P1, [R22+URZ+0x32410], R11 ;  /* 0x0324100b160075a7 */ /* 0x008724000802017f */
[----:B----4-:R-:W-:Y:S05]  /*1fc40*/  @!P1 NANOSLEEP.SYNCS 0x989680 ;  /* 0x009896800000995d */ /* 0x010fea0003900000 */
[----:B------:R-:W4:Y:S02]  /*1fc50*/  @!P1 SYNCS.PHASECHK.TRANS64 P1, [R22+URZ+0x32410], R11 ;  /* 0x0324100b160095a7 */ /* 0x000f24000802007f */
[----:B----4-:R-:W-:Y:S05]  /*1fc60*/  @!P1 BRA `(.L_x_6052) ;  /* 0xfffffffc00f09947 */ /* 0x010fea000383ffff */
[----:B------:R-:W-:Y:S05]  /*1fc70*/  BRA `(.L_x_6288) ;  /* 0xfffffea000987947 */ /* 0x000fea000383ffff */
.L_x_6056:
[----:B------:R0:W0:Y:S02]  /*1fc80*/  SYNCS.PHASECHK.TRANS64.TRYWAIT P1, [R13+URZ+0x32450], R6 ;  /* 0x032450060d0075a7 */ /* 0x000024000802017f */
[----:B0-----:R-:W-:Y:S05]  /*1fc90*/  @!P1 NANOSLEEP.SYNCS 0x989680 ;  /* 0x009896800000995d */ /* 0x001fea0003900000 */
[----:B------:R-:W0:Y:S02]  /*1fca0*/  @!P1 SYNCS.PHASECHK.TRANS64 P1, [R13+URZ+0x32450], R6 ;  /* 0x032450060d0095a7 */ /* 0x000e24000802007f */
[----:B0-----:R-:W-:Y:S05]  /*1fcb0*/  @!P1 BRA `(.L_x_6056) ;  /* 0xfffffffc00f09947 */ /* 0x001fea000383ffff */
[----:B------:R-:W-:Y:S05]  /*1fcc0*/  BRA `(.L_x_6055) ;  /* 0xfffffea000a87947 */ /* 0x000fea000383ffff */
.L_x_6063:
[----:B-1----:R1:W2:Y:S02]  /*1fcd0*/  SYNCS.PHASECHK.TRANS64.TRYWAIT P1, [R14+URZ+0x32430], R12 ;  /* 0x0324300c0e0075a7 */ /* 0x0022a4000802017f */
[----:B--2---:R-:W-:Y:S05]  /*1fce0*/  @!P1 NANOSLEEP.SYNCS 0x989680 ;  /* 0x009896800000995d */ /* 0x004fea0003900000 */
[----:B------:R-:W2:Y:S02]  /*1fcf0*/  @!P1 SYNCS.PHASECHK.TRANS64 P1, [R14+URZ+0x32430], R12 ;  /* 0x0324300c0e0095a7 */ /* 0x000ea4000802007f */
[----:B--2---:R-:W-:Y:S05]  /*1fd00*/  @!P1 BRA `(.L_x_6063) ;  /* 0xfffffffc00f09947 */ /* 0x004fea000383ffff */
[----:B------:R-:W-:Y:S05]  /*1fd10*/  BRA `(.L_x_6062) ;  /* 0xfffffed000207947 */ /* 0x000fea000383ffff */
.L_x_6067:
[----:B---3--:R3:W4:Y:S02]  /*1fd20*/  SYNCS.PHASECHK.TRANS64.TRYWAIT P1, [R14+URZ+0x32450], R12 ;  /* 0x0324500c0e0075a7 */ /* 0x008724000802017f */
[----:B----4-:R-:W-:Y:S05]  /*1fd30*/  @!P1 NANOSLEEP.SYNCS 0x989680 ;  /* 0x009896800000995d */ /* 0x010fea0003900000 */
[----:B------:R-:W4:Y:S02]  /*1fd40*/  @!P1 SYNCS.PHASECHK.TRANS64 P1, [R14+URZ+0x32450], R12 ;  /* 0x0324500c0e0095a7 */ /* 0x000f24000802007f */
[----:B----4-:R-:W-:Y:S05]  /*1fd50*/  @!P1 BRA `(.L_x_6067) ;  /* 0xfffffffc00f09947 */ /* 0x010fea000383ffff */
[----:B------:R-:W-:Y:S05]  /*1fd60*/  BRA `(.L_x_6066) ;  /* 0xfffffed000cc7947 */ /* 0x000fea000383ffff */
.L_x_6075:
[----:B-1----:R1:W2:Y:S02]  /*1fd70*/  SYNCS.PHASECHK.TRANS64.TRYWAIT P1, [R14+URZ+0x32430], R12 ;  /* 0x0324300c0e0075a7 */ /* 0x0022a4000802017f */
[----:B--2---:R-:W-:Y:S05]  /*1fd80*/  @!P1 NANOSLEEP.SYNCS 0x989680 ;  /* 0x009896800000995d */ /* 0x004fea0003900000 */
[----:B------:R-:W2:Y:S02]  /*1fd90*/  @!P1 SYNCS.PHASECHK.TRANS64 P1, [R14+URZ+0x32430], R12 ;  /* 0x0324300c0e0095a7 */ /* 0x000ea4000802007f */
[----:B--2---:R-:W-:Y:S05]  /*1fda0*/  @!P1 BRA `(.L_x_6075) ;  /* 0xfffffffc00f09947 */ /* 0x004fea000383ffff */
[----:B------:R-:W-:Y:S05]  /*1fdb0*/  BRA `(.L_x_6074) ;  /* 0xffffff0800287947 */ /* 0x000fea000383ffff */
.L_x_6079:
[----:B---3--:R3:W4:Y:S02]  /*1fdc0*/  SYNCS.PHASECHK.TRANS64.TRYWAIT P1, [R14+URZ+0x32450], R12 ;  /* 0x0324500c0e0075a7 */ /* 0x008724000802017f */
[----:B----4-:R-:W-:Y:S05]  /*1fdd0*/  @!P1 NANOSLEEP.SYNCS 0x989680 ;  /* 0x009896800000995d */ /* 0x010fea0003900000 */
[----:B------:R-:W4:Y:S02]  /*1fde0*/  @!P1 SYNCS.PHASECHK.TRANS64 P1, [R14+URZ+0x32450], R12 ;  /* 0x0324500c0e0095a7 */ /* 0x000f24000802007f */
[----:B----4-:R-:W-:Y:S05]  /*1fdf0*/  @!P1 BRA `(.L_x_6079) ;  /* 0xfffffffc00f09947 */ /* 0x010fea000383ffff */
[----:B------:R-:W-:Y:S05]  /*1fe00*/  BRA `(.L_x_6078) ;  /* 0xffffff0800d47947 */ /* 0x000fea000383ffff */
.L_x_6096:
[----:B------:R-:W-:Y:S01]  /*1fe10*/  IMAD.MOV.U32 R13, RZ, RZ, R4 ;  /* 0x000000ffff0d7224 */ /* 0x000fe200078e0004 */
[----:B------:R-:W-:Y:S01]  /*1fe20*/  MOV R11, 0x181f ;  /* 0x0000181f000b7802 */ /* 0x000fe20000000f00 */
[----:B------:R-:W-:Y:S02]  /*1fe30*/  IMAD.MOV.U32 R12, RZ, RZ, RZ ;  /* 0x000000ffff0c7224 */ /* 0x000fe400078e00ff */
[----:B------:R-:W-:-:S07]  /*1fe40*/  IMAD.MOV.U32 R15, RZ, RZ, -0x1 ;  /* 0xffffffffff0f7424 */ /* 0x000fce00078e00ff */
[----:B-12---:R-:W-:Y:S05]  /*1fe50*/  WARPSYNC.COLLECTIVE R15, `(.L_x_6289) ;  /* 0x000000000f087348 */ /* 0x006fea0003c00000 */
[----:B------:R0:W3:Y:S02]  /*1fe60*/  SHFL.IDX P6, R14, R13, R12, R11 ;  /* 0x0000000c0d0e7389 */ /* 0x0000e400000c000b */
[----:B0123--:R-:W-:Y:S01]  /*1fe70*/  ENDCOLLECTIVE ;  /* 0x000000000000791b */ /* 0x00ffe20003800000 */
.L_x_6289:
[----:B------:R-:W-:Y:S02]  /*1fe80*/  IMAD.MOV.U32 R13, RZ, RZ, R3 ;  /* 0x000000ffff0d7224 */ /* 0x000fe400078e0003 */
[----:B------:R-:W-:-:S07]  /*1fe90*/  IMAD.MOV.U32 R0, RZ, RZ, R14 ;  /* 0x000000ffff007224 */ /* 0x000fce00078e000e */
[----:B------:R-:W-:Y:S05]  /*1fea0*/  WARPSYNC.COLLECTIVE R15, `(.L_x_6290) ;  /* 0x000000000f087348 */ /* 0x000fea0003c00000 */
[----:B------:R0:W1:Y:S02]  /*1feb0*/  SHFL.IDX P6, R14, R13, R12, R11 ;  /* 0x0000000c0d0e7389 */ /* 0x00006400000c000b */
[----:B01----:R-:W-:Y:S01]  /*1fec0*/  ENDCOLLECTIVE ;  /* 0x000000000000791b */ /* 0x003fe20003800000 */
.L_x_6290:
[----:B------:R-:W-:Y:S05]  /*1fed0*/  BRA `(.L_x_6291) ;  /* 0xffffff6800d47947 */ /* 0x000fea000383ffff */
.L_x_6099:
[----:B------:R-:W-:Y:S01]  /*1fee0*/  BSSY B1, `(.L_x_6292) ;  /* 0x0000008000017945 */ /* 0x000fe20003800000 */
[----:B---3--:R-:W-:Y:S02]  /*1fef0*/  IMAD.MOV.U32 R13, RZ, RZ, R4 ;  /* 0x000000ffff0d7224 */ /* 0x008fe400078e0004 */
[----:B------:R-:W-:Y:S02]  /*1ff00*/  IMAD.MOV.U32 R12, RZ, RZ, 0x1 ;  /* 0x00000001ff0c7424 */ /* 0x000fe400078e00ff */
[----:B------:R-:W-:Y:S02]  /*1ff10*/  IMAD.MOV.U32 R11, RZ, RZ, 0x181f ;  /* 0x0000181fff0b7424 */ /* 0x000fe400078e00ff */
[----:B------:R-:W-:-:S07]  /*1ff20*/  IMAD.MOV.U32 R15, RZ, RZ, -0x1 ;  /* 0xffffffffff0f7424 */ /* 0x000fce00078e00ff */
[----:B012-4-:R-:W-:Y:S05]  /*1ff30*/  WARPSYNC.COLLECTIVE R15, `(.L_x_6293) ;  /* 0x000000000f087348 */ /* 0x017fea0003c00000 */
[----:B----4-:R3:W4:Y:S02]  /*1ff40*/  SHFL.IDX P6, R14, R13, R12, R11 ;  /* 0x0000000c0d0e7389 */ /* 0x01072400000c000b */
[----:B01234-:R-:W-:Y:S01]  /*1ff50*/  ENDCOLLECTIVE ;  /* 0x000000000000791b */ /* 0x01ffe20003800000 */
.L_x_6293:
[----:B------:R-:W-:Y:S05]  /*1ff60*/  BSYNC B1 ;  /* 0x0000000000017941 */ /* 0x000fea0003800000 */
.L_x_6292:
        /* <DEDUP_REMOVED lines=8> */
.L_x_6294:
[----:B------:R-:W-:Y:S05]  /*1fff0*/  BRA `(.L_x_6295) ;  /* 0xffffff6800f87947 */ /* 0x000fea000383ffff */
.L_x_6102:
        /* <DEDUP_REMOVED lines=8> */
.L_x_6297:
[----:B------:R-:W-:Y:S05]  /*20080*/  BSYNC B1 ;  /* 0x0000000000017941 */ /* 0x000fea0003800000 */
.L_x_6296:
[----:B------:R-:W-:Y:S01]  /*20090*/  IMAD.MOV.U32 R13, RZ, RZ, R3 ;  /* 0x000000ffff0d7224 */ /* 0x000fe200078e0003 */
[----:B------:R-:W-:Y:S01]  /*200a0*/  MOV R0, R14 ;  /* 0x0000000e00007202 */ /* 0x000fe20000000f00 */
[----:B------:R-:W-:Y:S02]  /*200b0*/  IMAD.MOV.U32 R12, RZ, RZ, 0x2 ;  /* 0x00000002ff0c7424 */ /* 0x000fe400078e00ff */
[----:B------:R-:W-:Y:S02]  /*200c0*/  IMAD.MOV.U32 R11, RZ, RZ, 0x181f ;  /* 0x0000181fff0b7424 */ /* 0x000fe400078e00ff */
[----:B------:R-:W-:-:S07]  /*200d0*/  IMAD.MOV.U32 R15, RZ, RZ, -0x1 ;  /* 0xffffffffff0f7424 */ /* 0x000fce00078e00ff */
[----:B------:R-:W-:Y:S05]  /*200e0*/  WARPSYNC.COLLECTIVE R15, `(.L_x_6298) ;  /* 0x000000000f087348 */ /* 0x000fea0003c00000 */
[----:B------:R0:W1:Y:S02]  /*200f0*/  SHFL.IDX P6, R14, R13, R12, R11 ;  /* 0x0000000c0d0e7389 */ /* 0x00006400000c000b */
[----:B01----:R-:W-:Y:S01]  /*20100*/  ENDCOLLECTIVE ;  /* 0x000000000000791b */ /* 0x003fe20003800000 */
.L_x_6298:
[----:B------:R-:W-:Y:S05]  /*20110*/  BRA `(.L_x_6299) ;  /* 0xffffff6c00187947 */ /* 0x000fea000383ffff */
.L_x_6105:
        /* <DEDUP_REMOVED lines=8> */
.L_x_6301:
[----:B------:R-:W-:Y:S05]  /*201a0*/  BSYNC B1 ;  /* 0x0000000000017941 */ /* 0x000fea0003800000 */
.L_x_6300:
        /* <DEDUP_REMOVED lines=8> */
.L_x_6302:
[----:B------:R-:W-:Y:S05]  /*20230*/  BRA `(.L_x_6303) ;  /* 0xffffff6c00387947 */ /* 0x000fea000383ffff */
.L_x_6122:
[----:B-1----:R-:W0:Y:S01]  /*20240*/  S2R R10, SR_TID.X ;  /* 0x00000000000a7919 */ /* 0x002e220000002100 */
[----:B------:R-:W-:Y:S01]  /*20250*/  BSSY B1, `(.L_x_6304) ;  /* 0x000000a000017945 */ /* 0x000fe20003800000 */
[----:B------:R-:W-:Y:S01]  /*20260*/  IMAD.MOV.U32 R12, RZ, RZ, RZ ;  /* 0x000000ffff0c7224 */ /* 0x000fe200078e00ff */
[----:B------:R-:W-:Y:S01]  /*20270*/  MOV R15, 0xffffffff ;  /* 0xffffffff000f7802 */ /* 0x000fe20000000f00 */
[----:B------:R-:W-:Y:S01]  /*20280*/  IMAD.MOV.U32 R11, RZ, RZ, 0x1f ;  /* 0x0000001fff0b7424 */ /* 0x000fe200078e00ff */
[----:B0-----:R-:W-:-:S04]  /*20290*/  SHF.R.U32.HI R10, RZ, 0x5, R10 ;  /* 0x00000005ff0a7819 */ /* 0x001fc8000001160a */
[----:B------:R-:W-:-:S05]  /*202a0*/  LOP3.LUT R10, R10, 0x3, RZ, 0xc0, !PT ;  /* 0x000000030a0a7812 */ /* 0x000fca00078ec0ff */
[----:B------:R-:W-:-:S07]  /*202b0*/  IMAD.MOV.U32 R13, RZ, RZ, R10 ;  /* 0x000000ffff0d7224 */ /* 0x000fce00078e000a */
[----:B------:R-:W-:Y:S05]  /*202c0*/  WARPSYNC.COLLECTIVE R15, `(.L_x_6305) ;  /* 0x000000000f087348 */ /* 0x000fea0003c00000 */
[----:B------:R0:W1:Y:S02]  /*202d0*/  SHFL.IDX P6, R14, R13, R12, R11 ;  /* 0x0000000c0d0e7389 */ /* 0x00006400000c000b */
[----:B01----:R-:W-:Y:S01]  /*202e0*/  ENDCOLLECTIVE ;  /* 0x000000000000791b */ /* 0x003fe20003800000 */
.L_x_6305:
[----:B------:R-:W-:Y:S05]  /*202f0*/  BSYNC B1 ;  /* 0x0000000000017941 */ /* 0x000fea0003800000 */
.L_x_6304:
[----:B------:R-:W-:Y:S05]  /*20300*/  BRA `(.L_x_6306) ;  /* 0xffffff8000987947 */ /* 0x000fea000383ffff */
.L_x_6124:
[----:B------:R-:W-:Y:S01]  /*20310*/  BSSY B1, `(.L_x_6307) ;  /* 0x0000006000017945 */ /* 0x000fe20003800000 */
[----:B------:R-:W-:-:S07]  /*20320*/  IMAD.MOV.U32 R15, RZ, RZ, -0x1 ;  /* 0xffffffffff0f7424 */ /* 0x000fce00078e00ff */
[----:B01----:R-:W-:Y:S05]  /*20330*/  WARPSYNC.COLLECTIVE R15, `(.L_x_6308) ;  /* 0x000000000f0c7348 */ /* 0x003fea0003c00000 */
[----:B------:R-:W-:Y:S02]  /*20340*/  ELECT P6, UR62, PT ;  /* 0x00000000003e782f */ /* 0x000fe400038c0000 */
[----:B------:R-:W-:Y:S01]  /*20350*/  MOV R14, UR62 ;  /* 0x0000003e000e7c02 */ /* 0x000fe20008000f00 */
[----:B01----:R-:W-:Y:S10]  /*20360*/  ENDCOLLECTIVE ;  /* 0x000000000000791b */ /* 0x003ff40003800000 */
.L_x_6308:
[----:B------:R-:W-:Y:S05]  /*20370*/  BSYNC B1 ;  /* 0x0000000000017941 */ /* 0x000fea0003800000 */
.L_x_6307:
[----:B------:R-:W-:Y:S05]  /*20380*/  BRA `(.L_x_6123) ;  /* 0xffffff8000907947 */ /* 0x000fea000383ffff */
.L_x_6126:
[----:B0-----:R0:W2:Y:S02]  /*20390*/  SYNCS.PHASECHK.TRANS64.TRYWAIT P0, [R22+URZ+0x32420], R3 ;  /* 0x03242003160075a7 */ /* 0x0010a4000800017f */
[----:B--2---:R-:W-:Y:S05]  /*203a0*/  @!P0 NANOSLEEP.SYNCS 0x989680 ;  /* 0x009896800000895d */ /* 0x004fea0003900000 */
[----:B------:R-:W2:Y:S02]  /*203b0*/  @!P0 SYNCS.PHASECHK.TRANS64 P0, [R22+URZ+0x32420], R3 ;  /* 0x03242003160085a7 */ /* 0x000ea4000800007f */
[----:B--2---:R-:W-:Y:S05]  /*203c0*/  @!P0 BRA `(.L_x_6126) ;  /* 0xfffffffc00f08947 */ /* 0x004fea000383ffff */
[----:B------:R-:W-:Y:S05]  /*203d0*/  BRA `(.L_x_6309) ;  /* 0xffffff8000a07947 */ /* 0x000fea000383ffff */
.L_x_6130:
[----:B0-----:R0:W2:Y:S02]  /*203e0*/  SYNCS.PHASECHK.TRANS64.TRYWAIT P0, [R3+URZ+0x324a0], R8 ;  /* 0x0324a008030075a7 */ /* 0x0010a4000800017f */
[----:B--2---:R-:W-:Y:S05]  /*203f0*/  @!P0 NANOSLEEP.SYNCS 0x989680 ;  /* 0x009896800000895d */ /* 0x004fea0003900000 */
[----:B------:R-:W2:Y:S02]  /*20400*/  @!P0 SYNCS.PHASECHK.TRANS64 P0, [R3+URZ+0x324a0], R8 ;  /* 0x0324a008030085a7 */ /* 0x000ea4000800007f */
[----:B--2---:R-:W-:Y:S05]  /*20410*/  @!P0 BRA `(.L_x_6130) ;  /* 0xfffffffc00f08947 */ /* 0x004fea000383ffff */
[----:B------:R-:W-:Y:S05]  /*20420*/  BRA `(.L_x_6310) ;  /* 0xffffff8000b87947 */ /* 0x000fea000383ffff */
.L_x_6135:
[----:B-1----:R1:W2:Y:S02]  /*20430*/  SYNCS.PHASECHK.TRANS64.TRYWAIT P0, [R3+URZ+0x324c0], R8 ;  /* 0x0324c008030075a7 */ /* 0x0022a4000800017f */
[----:B--2---:R-:W-:Y:S05]  /*20440*/  @!P0 NANOSLEEP.SYNCS 0x989680 ;  /* 0x009896800000895d */ /* 0x004fea0003900000 */
[----:B------:R-:W2:Y:S02]  /*20450*/  @!P0 SYNCS.PHASECHK.TRANS64 P0, [R3+URZ+0x324c0], R8 ;  /* 0x0324c008030085a7 */ /* 0x000ea4000800007f */
[----:B--2---:R-:W-:Y:S05]  /*20460*/  @!P0 BRA `(.L_x_6135) ;  /* 0xfffffffc00f08947 */ /* 0x004fea000383ffff */
[----:B------:R-:W-:Y:S05]  /*20470*/  BRA `(.L_x_6311) ;  /* 0xffffff8400347947 */ /* 0x000fea000383ffff */
.L_x_6145:
[----:B0-----:R0:W2:Y:S02]  /*20480*/  SYNCS.PHASECHK.TRANS64.TRYWAIT P1, [R8+URZ+0x324a0], R2 ;  /* 0x0324a002080075a7 */ /* 0x0010a4000802017f */
[----:B--2---:R-:W-:Y:S05]  /*20490*/  @!P1 NANOSLEEP.SYNCS 0x989680 ;  /* 0x009896800000995d */ /* 0x004fea0003900000 */
[----:B------:R-:W2:Y:S02]  /*204a0*/  @!P1 SYNCS.PHASECHK.TRANS64 P1, [R8+URZ+0x324a0], R2 ;  /* 0x0324a002080095a7 */ /* 0x000ea4000802007f */
[----:B--2---:R-:W-:Y:S05]  /*204b0*/  @!P1 BRA `(.L_x_6145) ;  /* 0xfffffffc00f09947 */ /* 0x004fea000383ffff */
[----:B------:R-:W-:Y:S05]  /*204c0*/  BRA `(.L_x_6312) ;  /* 0xffffff8800a87947 */ /* 0x000fea000383ffff */
.L_x_6150:
[----:B-1----:R1:W2:Y:S02]  /*204d0*/  SYNCS.PHASECHK.TRANS64.TRYWAIT P1, [R8+URZ+0x324c0], R2 ;  /* 0x0324c002080075a7 */ /* 0x0022a4000802017f */
[----:B--2---:R-:W-:Y:S05]  /*204e0*/  @!P1 NANOSLEEP.SYNCS 0x989680 ;  /* 0x009896800000995d */ /* 0x004fea0003900000 */
[----:B------:R-:W2:Y:S02]  /*204f0*/  @!P1 SYNCS.PHASECHK.TRANS64 P1, [R8+URZ+0x324c0], R2 ;  /* 0x0324c002080095a7 */ /* 0x000ea4000802007f */
[----:B--2---:R-:W-:Y:S05]  /*20500*/  @!P1 BRA `(.L_x_6150) ;  /* 0xfffffffc00f09947 */ /* 0x004fea000383ffff */
[----:B------:R-:W-:Y:S05]  /*20510*/  BRA `(.L_x_6313) ;  /* 0xffffff8c00207947 */ /* 0x000fea000383ffff */
.L_x_6166:
[----:B------:R-:W1:Y:S01]  /*20520*/  S2R R11, SR_TID.X ;  /* 0x00000000000b7919 */ /* 0x000e620000002100 */
[----:B------:R-:W-:Y:S01]  /*20530*/  BSSY B0, `(.L_x_6314) ;  /* 0x000000a000007945 */ /* 0x000fe20003800000 */
[----:B------:R-:W-:Y:S02]  /*20540*/  IMAD.MOV.U32 R12, RZ, RZ, RZ ;  /* 0x000000ffff0c7224 */ /* 0x000fe400078e00ff */
[----:B------:R-:W-:Y:S01]  /*20550*/  IMAD.MOV.U32 R15, RZ, RZ, -0x1 ;  /* 0xffffffffff0f7424 */ /* 0x000fe200078e00ff */
[----:B-1----:R-:W-:-:S04]  /*20560*/  SHF.R.U32.HI R11, RZ, 0x5, R11 ;  /* 0x00000005ff0b7819 */ /* 0x002fc8000001160b */
[----:B------:R-:W-:-:S05]  /*20570*/  LOP3.LUT R11, R11, 0x3, RZ, 0xc0, !PT ;  /* 0x000000030b0b7812 */ /* 0x000fca00078ec0ff */
[----:B------:R-:W-:Y:S02]  /*20580*/  IMAD.MOV.U32 R13, RZ, RZ, R11 ;  /* 0x000000ffff0d7224 */ /* 0x000fe400078e000b */
[----:B------:R-:W-:-:S07]  /*20590*/  IMAD.MOV.U32 R11, RZ, RZ, 0x1f ;  /* 0x0000001fff0b7424 */ /* 0x000fce00078e00ff */
[----:B0----5:R-:W-:Y:S05]  /*205a0*/  WARPSYNC.COLLECTIVE R15, `(.L_x_6315) ;  /* 0x000000000f087348 */ /* 0x021fea0003c00000 */
[----:B------:R1:W2:Y:S02]  /*205b0*/  SHFL.IDX P6, R14, R13, R12, R11 ;  /* 0x0000000c0d0e7389 */ /* 0x0002a400000c000b */
[----:B012--5:R-:W-:Y:S01]  /*205c0*/  ENDCOLLECTIVE ;  /* 0x000000000000791b */ /* 0x027fe20003800000 */
.L_x_6315:
[----:B------:R-:W-:Y:S05]  /*205d0*/  BSYNC B0 ;  /* 0x0000000000007941 */ /* 0x000fea0003800000 */
.L_x_6314:
[----:B------:R-:W-:Y:S05]  /*205e0*/  BRA `(.L_x_6316) ;  /* 0xffffff9800d47947 */ /* 0x000fea000383ffff */
.L_x_6169:
[----:B--2---:R2:W3:Y:S02]  /*205f0*/  SYNCS.PHASECHK.TRANS64.TRYWAIT P0, [R29+URZ+0x32440], R0 ;  /* 0x032440001d0075a7 */ /* 0x0044e4000800017f */
[----:B---3--:R-:W-:Y:S05]  /*20600*/  @!P0 NANOSLEEP.SYNCS 0x989680 ;  /* 0x009896800000895d */ /* 0x008fea0003900000 */
[----:B------:R-:W3:Y:S02]  /*20610*/  @!P0 SYNCS.PHASECHK.TRANS64 P0, [R29+URZ+0x32440], R0 ;  /* 0x032440001d0085a7 */ /* 0x000ee4000800007f */
[----:B---3--:R-:W-:Y:S05]  /*20620*/  @!P0 BRA `(.L_x_6169) ;  /* 0xfffffffc00f08947 */ /* 0x008fea000383ffff */
[----:B------:R-:W-:Y:S05]  /*20630*/  BRA `(.L_x_6317) ;  /* 0xffffff9800ec7947 */ /* 0x000fea000383ffff */
.L_x_6170:
        /* <DEDUP_REMOVED lines=8> */
.L_x_6319:
[----:B------:R-:W-:Y:S05]  /*206c0*/  BSYNC B0 ;  /* 0x0000000000007941 */ /* 0x000fea0003800000 */
.L_x_6318:
[----:B------:R-:W-:Y:S01]  /*206d0*/  IMAD.MOV.U32 R13, RZ, RZ, R0 ;  /* 0x000000ffff0d7224 */ /* 0x000fe200078e0000 */
[----:B------:R-:W-:Y:S01]  /*206e0*/  @P0 LEA R6, R5, R22, 0x1 ;  /* 0x0000001605060211 */ /* 0x000fe200078e08ff */
[----:B------:R-:W-:Y:S02]  /*206f0*/  IMAD.MOV.U32 R12, RZ, RZ, RZ ;  /* 0x000000ffff0c7224 */ /* 0x000fe400078e00ff */
[----:B------:R-:W-:Y:S02]  /*20700*/  IMAD.MOV.U32 R11, RZ, RZ, 0x181f ;  /* 0x0000181fff0b7424 */ /* 0x000fe400078e00ff */
[----:B------:R-:W-:Y:S02]  /*20710*/  IMAD.MOV.U32 R15, RZ, RZ, -0x1 ;  /* 0xffffffffff0f7424 */ /* 0x000fe400078e00ff */
[----:B------:R-:W-:-:S07]  /*20720*/  IMAD.MOV.U32 R2, RZ, RZ, R14 ;  /* 0x000000ffff027224 */ /* 0x000fce00078e000e */
[----:B------:R-:W-:Y:S05]  /*20730*/  WARPSYNC.COLLECTIVE R15, `(.L_x_6320) ;  /* 0x000000000f087348 */ /* 0x000fea0003c00000 */
[----:B------:R0:W1:Y:S02]  /*20740*/  SHFL.IDX P6, R14, R13, R12, R11 ;  /* 0x0000000c0d0e7389 */ /* 0x00006400000c000b */
[----:B01----:R-:W-:Y:S01]  /*20750*/  ENDCOLLECTIVE ;  /* 0x000000000000791b */ /* 0x003fe20003800000 */
.L_x_6320:
[----:B------:R-:W-:Y:S02]  /*20760*/  IMAD.MOV.U32 R13, RZ, RZ, R4 ;  /* 0x000000ffff0d7224 */ /* 0x000fe400078e0004 */
[----:B------:R-:W-:Y:S02]  /*20770*/  IMAD.MOV.U32 R12, RZ, RZ, 0x1 ;  /* 0x00000001ff0c7424 */ /* 0x000fe400078e00ff */
[----:B------:R-:W-:-:S07]  /*20780*/  IMAD.MOV.U32 R3, RZ, RZ, R14 ;  /* 0x000000ffff037224 */ /* 0x000fce00078e000e */
[----:B------:R-:W-:Y:S05]  /*20790*/  WARPSYNC.COLLECTIVE R15, `(.L_x_6321) ;  /* 0x000000000f087348 */ /* 0x000fea0003c00000 */
[----:B------:R0:W1:Y:S02]  /*207a0*/  SHFL.IDX P6, R14, R13, R12, R11 ;  /* 0x0000000c0d0e7389 */ /* 0x00006400000c000b */
[----:B01----:R-:W-:Y:S01]  /*207b0*/  ENDCOLLECTIVE ;  /* 0x000000000000791b */ /* 0x003fe20003800000 */
.L_x_6321:
        /* <DEDUP_REMOVED lines=15> */
.L_x_6322:
[----:B------:R-:W-:Y:S02]  /*208b0*/  @P0 IMAD R6, R5, 0x2, R22 ;  /* 0x0000000205060824 */ /* 0x000fe400078e0216 */
[----:B------:R-:W-:Y:S02]  /*208c0*/  IMAD.MOV.U32 R13, RZ, RZ, R4 ;  /* 0x000000ffff0d7224 */ /* 0x000fe400078e0004 */
[----:B------:R-:W-:Y:S02]  /*208d0*/  IMAD.MOV.U32 R12, RZ, RZ, 0x2 ;  /* 0x00000002ff0c7424 */ /* 0x000fe400078e00ff */
[----:B------:R-:W-:-:S07]  /*208e0*/  IMAD.MOV.U32 R3, RZ, RZ, R14 ;  /* 0x000000ffff037224 */ /* 0x000fce00078e000e */
[----:B------:R-:W-:Y:S05]  /*208f0*/  WARPSYNC.COLLECTIVE R15, `(.L_x_6323) ;  /* 0x000000000f087348 */ /* 0x000fea0003c00000 */
[----:B------:R0:W1:Y:S02]  /*20900*/  SHFL.IDX P6, R14, R13, R12, R11 ;  /* 0x0000000c0d0e7389 */ /* 0x00006400000c000b */
[----:B01----:R-:W-:Y:S01]  /*20910*/  ENDCOLLECTIVE ;  /* 0x000000000000791b */ /* 0x003fe20003800000 */
.L_x_6323:
        /* <DEDUP_REMOVED lines=15> */
.L_x_6324:
[----:B------:R-:W-:Y:S02]  /*20a10*/  @P0 IMAD R6, R5, 0x2, R22 ;  /* 0x0000000205060824 */ /* 0x000fe400078e0216 */
[----:B------:R-:W-:Y:S02]  /*20a20*/  IMAD.MOV.U32 R13, RZ, RZ, R4 ;  /* 0x000000ffff0d7224 */ /* 0x000fe400078e0004 */
[----:B------:R-:W-:Y:S02]  /*20a30*/  IMAD.MOV.U32 R12, RZ, RZ, 0x3 ;  /* 0x00000003ff0c7424 */ /* 0x000fe400078e00ff */
[----:B------:R-:W-:-:S07]  /*20a40*/  IMAD.MOV.U32 R3, RZ, RZ, R14 ;  /* 0x000000ffff037224 */ /* 0x000fce00078e000e */
[----:B------:R-:W-:Y:S05]  /*20a50*/  WARPSYNC.COLLECTIVE R15, `(.L_x_6325) ;  /* 0x000000000f087348 */ /* 0x000fea0003c00000 */
[----:B------:R0:W1:Y:S02]  /*20a60*/  SHFL.IDX P6, R14, R13, R12, R11 ;  /* 0x0000000c0d0e7389 */ /* 0x00006400000c000b */
[----:B01----:R-:W-:Y:S01]  /*20a70*/  ENDCOLLECTIVE ;  /* 0x000000000000791b */ /* 0x003fe20003800000 */
.L_x_6325:
        /* <DEDUP_REMOVED lines=15> */
.L_x_6326:
[----:B------:R-:W-:Y:S02]  /*20b70*/  @P0 IMAD R6, R5, 0x2, R22 ;  /* 0x0000000205060824 */ /* 0x000fe400078e0216 */
[----:B------:R-:W-:Y:S02]  /*20b80*/  IMAD.MOV.U32 R13, RZ, RZ, R4 ;  /* 0x000000ffff0d7224 */ /* 0x000fe400078e0004 */
[----:B------:R-:W-:Y:S02]  /*20b90*/  IMAD.MOV.U32 R12, RZ, RZ, 0x4 ;  /* 0x00000004ff0c7424 */ /* 0x000fe400078e00ff */
[----:B------:R-:W-:-:S07]  /*20ba0*/  IMAD.MOV.U32 R3, RZ, RZ, R14 ;  /* 0x000000ffff037224 */ /* 0x000fce00078e000e */
[----:B------:R-:W-:Y:S05]  /*20bb0*/  WARPSYNC.COLLECTIVE R15, `(.L_x_6327) ;  /* 0x000000000f087348 */ /* 0x000fea0003c00000 */
[----:B------:R0:W1:Y:S02]  /*20bc0*/  SHFL.IDX P6, R14, R13, R12, R11 ;  /* 0x0000000c0d0e7389 */ /* 0x00006400000c000b */
[----:B01----:R-:W-:Y:S01]  /*20bd0*/  ENDCOLLECTIVE ;  /* 0x000000000000791b */ /* 0x003fe20003800000 */
.L_x_6327:
        /* <DEDUP_REMOVED lines=15> */
.L_x_6328:
[----:B------:R-:W-:Y:S02]  /*20cd0*/  @P0 IMAD R6, R5, 0x2, R22 ;  /* 0x0000000205060824 */ /* 0x000fe400078e0216 */
[----:B------:R-:W-:Y:S02]  /*20ce0*/  IMAD.MOV.U32 R13, RZ, RZ, R4 ;  /* 0x000000ffff0d7224 */ /* 0x000fe400078e0004 */
[----:B------:R-:W-:Y:S02]  /*20cf0*/  IMAD.MOV.U32 R12, RZ, RZ, 0x5 ;  /* 0x00000005ff0c7424 */ /* 0x000fe400078e00ff */
[----:B------:R-:W-:-:S07]  /*20d00*/  IMAD.MOV.U32 R3, RZ, RZ, R14 ;  /* 0x000000ffff037224 */ /* 0x000fce00078e000e */
[----:B------:R-:W-:Y:S05]  /*20d10*/  WARPSYNC.COLLECTIVE R15, `(.L_x_6329) ;  /* 0x000000000f087348 */ /* 0x000fea0003c00000 */
[----:B------:R0:W1:Y:S02]  /*20d20*/  SHFL.IDX P6, R14, R13, R12, R11 ;  /* 0x0000000c0d0e7389 */ /* 0x00006400000c000b */
[----:B01----:R-:W-:Y:S01]  /*20d30*/  ENDCOLLECTIVE ;  /* 0x000000000000791b */ /* 0x003fe20003800000 */
.L_x_6329:
        /* <DEDUP_REMOVED lines=10> */
.L_x_6330:
[----:B------:R-:W-:Y:S01]  /*20de0*/  @!PT LDS RZ, [RZ] ;  /* 0x00000000fffff984 */ /* 0x000fe20000000800 */
[----:B------:R-:W-:Y:S01]  /*20df0*/  @!PT LDS RZ, [RZ] ;  /* 0x00000000fffff984 */ /* 0x000fe20000000800 */
[----:B------:R-:W-:Y:S01]  /*20e00*/  @!PT LDS RZ, [RZ] ;  /* 0x00000000fffff984 */ /* 0x000fe20000000800 */
[----:B------:R1:W-:Y:S01]  /*20e10*/  @P0 LDGSTS.E.BYPASS.LTC128B.128 [R6+0x1e400], desc[UR40][R2.64], !P2 ;  /* 0x1e40000002060fae */ /* 0x0003e2000d101d68 */
[----:B------:R-:W-:Y:S01]  /*20e20*/  IMAD.MOV.U32 R0, RZ, RZ, R14 ;  /* 0x000000ffff007224 */ /* 0x000fe200078e000e */
[----:B------:R-:W-:Y:S06]  /*20e30*/  BRA `(.L_x_6331) ;  /* 0xffffff9800607947 */ /* 0x000fec000383ffff */
.L_x_6175:
[----:B------:R-:W-:Y:S01]  /*20e40*/  MOV R13, R3 ;  /* 0x00000003000d7202 */ /* 0x000fe20000000f00 */
        /* <DEDUP_REMOVED lines=8> */
.L_x_6332:
[C---:B------:R-:W-:Y:S01]  /*20ed0*/  VIADD R10, R17.reuse, 0x10 ;  /* 0x00000010110a7836 */ /* 0x040fe20000000000 */
[C---:B------:R-:W-:Y:S01]  /*20ee0*/  ISETP.GE.AND P0, PT, R17.reuse, R2, PT ;  /* 0x000000021100720c */ /* 0x040fe20003f06270 */
[C---:B------:R-:W-:Y:S02]  /*20ef0*/  VIADD R6, R17.reuse, 0x20 ;  /* 0x0000002011067836 */ /* 0x040fe40000000000 */
[----:B------:R-:W-:Y:S01]  /*20f00*/  VIADD R8, R17, 0x40 ;  /* 0x0000004011087836 */ /* 0x000fe20000000000 */
[----:B------:R0:W-:Y:S04]  /*20f10*/  STL [R1+0x18], R10 ;  /* 0x0000180a01007387 */ /* 0x0001e80000100800 */
[----:B------:R0:W-:Y:S01]  /*20f20*/  STL [R1+0x20], R6 ;  /* 0x0000200601007387 */ /* 0x0001e20000100800 */
[----:B------:R-:W-:-:S02]  /*20f30*/  IMAD.MOV.U32 R13, RZ, RZ, R0 ;  /* 0x000000ffff0d7224 */ /* 0x000fc400078e0000 */
[----:B------:R-:W-:-:S07]  /*20f40*/  IMAD.MOV.U32 R4, RZ, RZ, R14 ;  /* 0x000000ffff047224 */ /* 0x000fce00078e000e */
[----:B0-----:R-:W-:Y:S05]  /*20f50*/  WARPSYNC.COLLECTIVE R15, `(.L_x_6333) ;  /* 0x000000000f087348 */ /* 0x001fea0003c00000 */
[----:B------:R1:W2:Y:S02]  /*20f60*/  SHFL.IDX P6, R14, R13, R12, R11 ;  /* 0x0000000c0d0e7389 */ /* 0x0002a400000c000b */
[----:B012---:R-:W-:Y:S01]  /*20f70*/  ENDCOLLECTIVE ;  /* 0x000000000000791b */ /* 0x007fe20003800000 */
.L_x_6333:
[----:B------:R-:W-:Y:S02]  /*20f80*/  IMAD.MOV.U32 R13, RZ, RZ, R3 ;  /* 0x000000ffff0d7224 */ /* 0x000fe400078e0003 */
[----:B------:R-:W-:Y:S02]  /*20f90*/  IMAD.MOV.U32 R12, RZ, RZ, 0x1 ;  /* 0x00000001ff0c7424 */ /* 0x000fe400078e00ff */
[----:B------:R-:W-:-:S07]  /*20fa0*/  IMAD.MOV.U32 R5, RZ, RZ, R14 ;  /* 0x000000ffff057224 */ /* 0x000fce00078e000e */
[----:B------:R-:W-:Y:S05]  /*20fb0*/  WARPSYNC.COLLECTIVE R15, `(.L_x_6334) ;  /* 0x000000000f087348 */ /* 0x000fea0003c00000 */
[----:B------:R0:W1:Y:S02]  /*20fc0*/  SHFL.IDX P6, R14, R13, R12, R11 ;  /* 0x0000000c0d0e7389 */ /* 0x00006400000c000b */
[----:B01----:R-:W-:Y:S01]  /*20fd0*/  ENDCOLLECTIVE ;  /* 0x000000000000791b */ /* 0x003fe20003800000 */
.L_x_6334:
        /* <DEDUP_REMOVED lines=15> */
.L_x_6335:
[----:B------:R-:W-:Y:S01]  /*210d0*/  IMAD.MOV.U32 R13, RZ, RZ, R3 ;  /* 0x000000ffff0d7224 */ /* 0x000fe200078e0003 */
[----:B------:R-:W-:Y:S01]  /*210e0*/  MOV R12, 0x2 ;  /* 0x00000002000c7802 */ /* 0x000fe20000000f00 */
[----:B------:R-:W-:-:S07]  /*210f0*/  IMAD.MOV.U32 R5, RZ, RZ, R14 ;  /* 0x000000ffff057224 */ /* 0x000fce00078e000e */
[----:B------:R-:W-:Y:S05]  /*21100*/  WARPSYNC.COLLECTIVE R15, `(.L_x_6336) ;  /* 0x000000000f087348 */ /* 0x000fea0003c00000 */
[----:B------:R0:W1:Y:S02]  /*21110*/  SHFL.IDX P6, R14, R13, R12, R11 ;  /* 0x0000000c0d0e7389 */ /* 0x00006400000c000b */
[----:B01----:R-:W-:Y:S01]  /*21120*/  ENDCOLLECTIVE ;  /* 0x000000000000791b */ /* 0x003fe20003800000 */
.L_x_6336:
        /* <DEDUP_REMOVED lines=11> */
[----:B------:R-:W-:-:S05]  /*211e0*/  VIADD R6, R17, 0x30 ;  /* 0x0000003011067836 */ /* 0x000fca0000000000 */
[----:B------:R1:W-:Y:S04]  /*211f0*/  STL [R1+0x24], R6 ;  /* 0x0000240601007387 */ /* 0x0003e80000100800 */
[----:B------:R1:W-:Y:S01]  /*21200*/  STL [R1+0x28], R8 ;  /* 0x0000280801007387 */ /* 0x0003e20000100800 */
[----:B0-----:R-:W-:-:S07]  /*21210*/  IMAD.MOV.U32 R4, RZ, RZ, R14 ;  /* 0x000000ffff047224 */ /* 0x001fce00078e000e */
[----:B-1----:R-:W-:Y:S05]  /*21220*/  WARPSYNC.COLLECTIVE R15, `(.L_x_6337) ;  /* 0x000000000f087348 */ /* 0x002fea0003c00000 */
[----:B------:R0:W2:Y:S02]  /*21230*/  SHFL.IDX P6, R14, R13, R12, R11 ;  /* 0x0000000c0d0e7389 */ /* 0x0000a400000c000b */
[----:B012---:R-:W-:Y:S01]  /*21240*/  ENDCOLLECTIVE ;  /* 0x000000000000791b */ /* 0x007fe20003800000 */
.L_x_6337:
[----:B------:R-:W-:Y:S02]  /*21250*/  IMAD.MOV.U32 R13, RZ, RZ, R3 ;  /* 0x000000ffff0d7224 */ /* 0x000fe400078e0003 */
[----:B------:R-:W-:Y:S02]  /*21260*/  IMAD.MOV.U32 R12, RZ, RZ, 0x3 ;  /* 0x00000003ff0c7424 */ /* 0x000fe400078e00ff */
[----:B------:R-:W-:-:S07]  /*21270*/  IMAD.MOV.U32 R5, RZ, RZ, R14 ;  /* 0x000000ffff057224 */ /* 0x000fce00078e000e */
[----:B------:R-:W-:Y:S05]  /*21280*/  WARPSYNC.COLLECTIVE R15, `(.L_x_6338) ;  /* 0x000000000f087348 */ /* 0x000fea0003c00000 */
[----:B------:R0:W1:Y:S02]  /*21290*/  SHFL.IDX P6, R14, R13, R12, R11 ;  /* 0x0000000c0d0e7389 */ /* 0x00006400000c000b */
[----:B01----:R-:W-:Y:S01]  /*212a0*/  ENDCOLLECTIVE ;  /* 0x000000000000791b */ /* 0x003fe20003800000 */
.L_x_6338:
        /* <DEDUP_REMOVED lines=15> */
.L_x_6339:
[----:B------:R-:W-:Y:S02]  /*213a0*/  IMAD.MOV.U32 R13, RZ, RZ, R3 ;  /* 0x000000ffff0d7224 */ /* 0x000fe400078e0003 */
[----:B------:R-:W-:Y:S02]  /*213b0*/  IMAD.MOV.U32 R12, RZ, RZ, 0x4 ;  /* 0x00000004ff0c7424 */ /* 0x000fe400078e00ff */
[----:B------:R-:W-:-:S07]  /*213c0*/  IMAD.MOV.U32 R5, RZ, RZ, R14 ;  /* 0x000000ffff057224 */ /* 0x000fce00078e000e */
[----:B------:R-:W-:Y:S05]  /*213d0*/  WARPSYNC.COLLECTIVE R15, `(.L_x_6340) ;  /* 0x000000000f087348 */ /* 0x000fea0003c00000 */
[----:B------:R0:W1:Y:S02]  /*213e0*/  SHFL.IDX P6, R14, R13, R12, R11 ;  /* 0x0000000c0d0e7389 */ /* 0x00006400000c000b */
[----:B01----:R-:W-:Y:S01]  /*213f0*/  ENDCOLLECTIVE ;  /* 0x000000000000791b */ /* 0x003fe20003800000 */
.L_x_6340:
        /* <DEDUP_REMOVED lines=10> */
.L_x_6341:
        /* <DEDUP_REMOVED lines=8> */
[----:B------:R-:W-:Y:S01]  /*21520*/  IMAD.MOV.U32 R12, RZ, RZ, 0x5 ;  /* 0x00000005ff0c7424 */ /* 0x000fe200078e00ff */
[----:B0-----:R-:W-:-:S07]  /*21530*/  MOV R4, R14 ;  /* 0x0000000e00047202 */ /* 0x001fce0000000f00 */
[----:B-1----:R-:W-:Y:S05]  /*21540*/  WARPSYNC.COLLECTIVE R15, `(.L_x_6342) ;  /* 0x000000000f087348 */ /* 0x002fea0003c00000 */
[----:B------:R0:W2:Y:S02]  /*21550*/  SHFL.IDX P6, R14, R13, R12, R11 ;  /* 0x0000000c0d0e7389 */ /* 0x0000a400000c000b */
[----:B012---:R-:W-:Y:S01]  /*21560*/  ENDCOLLECTIVE ;  /* 0x000000000000791b */ /* 0x007fe20003800000 */
.L_x_6342:
[----:B------:R-:W-:-:S05]  /*21570*/  @!P0 LEA R5, P2, R7, R4, 0x1 ;  /* 0x0000000407058211 */ /* 0x000fca00078408ff */
[----:B------:R-:W-:-:S05]  /*21580*/  @!P0 IMAD.X R4, RZ, RZ, R6, P2 ;  /* 0x000000ffff048224 */ /* 0x000fca00010e0606 */
        /* <DEDUP_REMOVED lines=8> */
[----:B------:R0:W-:Y:S01]  /*21610*/  @!P0 LDGSTS.E.BYPASS.LTC128B.128 [R25+0x1a400], desc[UR40][R4.64], !P1 ;  /* 0x1a40000004198fae */ /* 0x0001e2000c901d68 */
[----:B------:R-:W-:Y:S01]  /*21620*/  ISETP.GE.AND P0, PT, R8, R2, PT ;  /* 0x000000020800720c */ /* 0x000fe20003f06270 */
[----:B------:R-:W-:-:S12]  /*21630*/  VIADD R8, R17, 0x60 ;  /* 0x0000006011087836 */ /* 0x000fd80000000000 */
[----:B0-----:R-:W-:Y:S05]  /*21640*/  WARPSYNC.COLLECTIVE R15, `(.L_x_6343) ;  /* 0x000000000f087348 */ /* 0x001fea0003c00000 */
[----:B------:R1:W2:Y:S02]  /*21650*/  SHFL.IDX P6, R14, R13, R12, R11 ;  /* 0x0000000c0d0e7389 */ /* 0x0002a400000c000b */
[----:B012---:R-:W-:Y:S01]  /*21660*/  ENDCOLLECTIVE ;  /* 0x000000000000791b */ /* 0x007fe20003800000 */
.L_x_6343:
[----:B------:R0:W-:Y:S01]  /*21670*/  STL [R1+0x34], R8 ;  /* 0x0000340801007387 */ /* 0x0001e20000100800 */
[----:B------:R-:W-:Y:S02]  /*21680*/  IMAD.MOV.U32 R13, RZ, RZ, R3 ;  /* 0x000000ffff0d7224 */ /* 0x000fe400078e0003 */
[----:B------:R-:W-:Y:S02]  /*21690*/  IMAD.MOV.U32 R12, RZ, RZ, 0x6 ;  /* 0x00000006ff0c7424 */ /* 0x000fe400078e00ff */
[----:B------:R-:W-:-:S07]  /*216a0*/  IMAD.MOV.U32 R4, RZ, RZ, R14 ;  /* 0x000000ffff047224 */ /* 0x000fce00078e000e */
[----:B0-----:R-:W-:Y:S05]  /*216b0*/  WARPSYNC.COLLECTIVE R15, `(.L_x_6344) ;  /* 0x000000000f087348 */ /* 0x001fea0003c00000 */
[----:B------:R1:W2:Y:S02]  /*216c0*/  SHFL.IDX P6, R14, R13, R12, R11 ;  /* 0x0000000c0d0e7389 */ /* 0x0002a400000c000b */
[----:B012---:R-:W-:Y:S01]  /*216d0*/  ENDCOLLECTIVE ;  /* 0x000000000000791b */ /* 0x007fe20003800000 */
.L_x_6344:
        /* <DEDUP_REMOVED lines=10> */
.L_x_6345:
[----:B------:R-:W-:Y:S01]  /*21780*/  @!PT LDS RZ, [RZ] ;  /* 0x00000000fffff984 */ /* 0x000fe20000000800 */
[----:B------:R-:W-:Y:S01]  /*21790*/  @!PT LDS RZ, [RZ] ;  /* 0x00000000fffff984 */ /* 0x000fe20000000800 */
[----:B------:R-:W-:Y:S01]  /*217a0*/  @!PT LDS RZ, [RZ] ;  /* 0x00000000fffff984 */ /* 0x000fe20000000800 */
[----:B------:R0:W-:Y:S01]  /*217b0*/  @!P0 LDGSTS.E.BYPASS.LTC128B.128 [R25+0x1ac00], desc[UR40][R4.64], !P1 ;  /* 0x1ac0000004198fae */ /* 0x0001e2000c901d68 */
[----:B------:R-:W-:Y:S02]  /*217c0*/  ISETP.GE.AND P0, PT, R8, R2, PT ;  /* 0x000000020800720c */ /* 0x000fe40003f06270 */
[----:B------:R-:W-:Y:S01]  /*217d0*/  MOV R13, R3 ;  /* 0x00000003000d7202 */ /* 0x000fe20000000f00 */
[----:B------:R-:W-:Y:S02]  /*217e0*/  IMAD.MOV.U32 R12, RZ, RZ, 0x7 ;  /* 0x00000007ff0c7424 */ /* 0x000fe400078e00ff */
[----:B0-----:R-:W-:-:S08]  /*217f0*/  IMAD.MOV.U32 R4, RZ, RZ, R14 ;  /* 0x000000ffff047224 */ /* 0x001fd000078e000e */
[----:B------:R-:W-:Y:S05]  /*21800*/  WARPSYNC.COLLECTIVE R15, `(.L_x_6346) ;  /* 0x000000000f087348 */ /* 0x000fea0003c00000 */
[----:B------:R0:W1:Y:S02]  /*21810*/  SHFL.IDX P6, R14, R13, R12, R11 ;  /* 0x0000000c0d0e7389 */ /* 0x00006400000c000b */
[----:B01----:R-:W-:Y:S01]  /*21820*/  ENDCOLLECTIVE ;  /* 0x000000000000791b */ /* 0x003fe20003800000 */
.L_x_6346:
        /* <DEDUP_REMOVED lines=10> */
.L_x_6347:
[----:B------:R-:W-:Y:S01]  /*218d0*/  @!PT LDS RZ, [RZ] ;  /* 0x00000000fffff984 */ /* 0x000fe20000000800 */
[----:B------:R-:W-:Y:S01]  /*218e0*/  @!PT LDS RZ, [RZ] ;  /* 0x00000000fffff984 */ /* 0x000fe20000000800 */
[----:B------:R-:W-:Y:S01]  /*218f0*/  @!PT LDS RZ, [RZ] ;  /* 0x00000000fffff984 */ /* 0x000fe20000000800 */
[----:B------:R1:W-:Y:S01]  /*21900*/  @!P0 LDGSTS.E.BYPASS.LTC128B.128 [R25+0x1b400], desc[UR40][R4.64], !P1 ;  /* 0x1b40000004198fae */ /* 0x0003e2000c901d68 */
[----:B------:R-:W-:Y:S01]  /*21910*/  IMAD.MOV.U32 R0, RZ, RZ, R14 ;  /* 0x000000ffff007224 */ /* 0x000fe200078e000e */
[----:B------:R-:W-:Y:S06]  /*21920*/  BRA `(.L_x_6348) ;  /* 0xffffff9800b47947 */ /* 0x000fec000383ffff */
.L_x_6179:
[----:B------:R-:W2:Y:S04]  /*21930*/  LDL.LU R15, [R1+0x4] ;  /* 0x00000400010f7983 */ /* 0x000ea80000300800 */
[----:B------:R-:W3:Y:S04]  /*21940*/  LDL.LU R14, [R1+0x18] ;  /* 0x00001800010e7983 */ /* 0x000ee80000300800 */
[----:B------:R-:W4:Y:S04]  /*21950*/  LDL.LU R13, [R1+0x20] ;  /* 0x00002000010d7983 */ /* 0x000f280000300800 */
[----:B------:R-:W5:Y:S04]  /*21960*/  LDL.LU R12, [R1+0x24] ;  /* 0x00002400010c7983 */ /* 0x000f680000300800 */
[----:B------:R-:W5:Y:S04]  /*21970*/  LDL.LU R11, [R1+0x28] ;  /* 0x00002800010b7983 */ /* 0x000f680000300800 */
[----:B------:R-:W5:Y:S04]  /*21980*/  LDL.LU R10, [R1+0x30] ;  /* 0x00003000010a7983 */ /* 0x000f680000300800 */
[----:B------:R-:W5:Y:S04]  /*21990*/  LDL.LU R9, [R1+0x34] ;  /* 0x0000340001097983 */ /* 0x000f680000300800 */
[----:B------:R-:W5:Y:S01]  /*219a0*/  LDL.LU R8, [R1] ;  /* 0x0000000001087983 */ /* 0x000f620000300800 */
[----:B------:R-:W-:Y:S01]  /*219b0*/  BSSY B0, `(.L_x_6349) ;  /* 0x000001b000007945 */ /* 0x000fe20003800000 */
[----:B--2---:R-:W-:-:S02]  /*219c0*/  IMAD R5, R15, R6, RZ ;  /* 0x000000060f057224 */ /* 0x004fc400078e02ff */
[----:B------:R-:W-:-:S03]  /*219d0*/  IMAD.MOV.U32 R15, RZ, RZ, -0x1 ;  /* 0xffffffffff0f7424 */ /* 0x000fc600078e00ff */
[-C--:B------:R-:W-:Y:S02]  /*219e0*/  ISETP.GE.AND P0, PT, R17, R5.reuse, PT ;  /* 0x000000051100720c */ /* 0x080fe40003f06270 */
[-C--:B---3--:R-:W-:Y:S02]  /*219f0*/  ISETP.GE.AND P6, PT, R14, R5.reuse, PT ;  /* 0x000000050e00720c */ /* 0x088fe40003fc6270 */
[----:B----4-:R-:W-:Y:S01]  /*21a00*/  ISETP.GE.AND P5, PT, R13, R5, PT ;  /* 0x000000050d00720c */ /* 0x010fe20003fa6270 */
[----:B------:R-:W-:Y:S01]  /*21a10*/  IMAD.MOV.U32 R13, RZ, RZ, R0 ;  /* 0x000000ffff0d7224 */ /* 0x000fe200078e0000 */
[----:B-----5:R-:W-:-:S07]  /*21a20*/  LOP3.LUT R8, R8, 0xfffffbff, RZ, 0xc0, !PT ;  /* 0xfffffbff08087812 */ /* 0x020fce00078ec0ff */
[----:B------:R-:W-:Y:S02]  /*21a30*/  @P0 LOP3.LUT R8, R8, 0x400, RZ, 0xfc, !PT ;  /* 0x0000040008080812 */ /* 0x000fe400078efcff */
[----:B------:R-:W-:Y:S01]  /*21a40*/  ISETP.GE.AND P0, PT, R12, R5, PT ;  /* 0x000000050c00720c */ /* 0x000fe20003f06270 */
[----:B------:R-:W-:Y:S01]  /*21a50*/  IMAD.MOV.U32 R12, RZ, RZ, RZ ;  /* 0x000000ffff0c7224 */ /* 0x000fe200078e00ff */
[----:B------:R-:W-:-:S04]  /*21a60*/  LOP3.LUT R8, R8, 0xfffffdff, RZ, 0xc0, !PT ;  /* 0xfffffdff08087812 */ /* 0x000fc800078ec0ff */
[----:B------:R-:W-:Y:S02]  /*21a70*/  @P6 LOP3.LUT R8, R8, 0x200, RZ, 0xfc, !PT ;  /* 0x0000020008086812 */ /* 0x000fe400078efcff */
[----:B------:R-:W-:Y:S01]  /*21a80*/  ISETP.GE.AND P6, PT, R11, R5, PT ;  /* 0x000000050b00720c */ /* 0x000fe20003fc6270 */
        /* <DEDUP_REMOVED lines=8> */
[----:B------:R-:W-:-:S05]  /*21b10*/  @P6 LOP3.LUT R8, R8, 0x40, RZ, 0xfc, !PT ;  /* 0x0000004008086812 */ /* 0x000fca00078efcff */
[----:B------:R0:W-:Y:S02]  /*21b20*/  STL [R1], R8 ;  /* 0x0000000801007387 */ /* 0x0001e40000100800 */
[----:B0-----:R-:W-:Y:S05]  /*21b30*/  WARPSYNC.COLLECTIVE R15, `(.L_x_6350) ;  /* 0x000000000f087348 */ /* 0x001fea0003c00000 */
[----:B------:R1:W2:Y:S02]  /*21b40*/  SHFL.IDX P6, R14, R13, R12, R11 ;  /* 0x0000000c0d0e7389 */ /* 0x0002a400000c000b */
[----:B012---:R-:W-:Y:S01]  /*21b50*/  ENDCOLLECTIVE ;  /* 0x000000000000791b */ /* 0x007fe20003800000 */
.L_x_6350:
[----:B------:R-:W-:Y:S05]  /*21b60*/  BSYNC B0 ;  /* 0x0000000000007941 */ /* 0x000fea0003800000 */
.L_x_6349:
        /* <DEDUP_REMOVED lines=11> */
.L_x_6351:
[----:B------:R-:W-:-:S04]  /*21c20*/  LOP3.LUT R8, R8, 0xffffdfff, RZ, 0xc0, !PT ;  /* 0xffffdfff08087812 */ /* 0x000fc800078ec0ff */
[----:B------:R-:W-:-:S04]  /*21c30*/  @P0 LOP3.LUT R8, R8, 0x2000, RZ, 0xfc, !PT ;  /* 0x0000200008080812 */ /* 0x000fc800078efcff */
[----:B------:R-:W-:Y:S01]  /*21c40*/  LOP3.LUT P0, RZ, R8, 0x400, RZ, 0xc0, !PT ;  /* 0x0000040008ff7812 */ /* 0x000fe2000780c0ff */
[----:B------:R0:W-:Y:S01]  /*21c50*/  STL [R1], R8 ;  /* 0x0000000801007387 */ /* 0x0001e20000100800 */
[----:B------:R-:W-:Y:S01]  /*21c60*/  IMAD.MOV.U32 R13, RZ, RZ, R0 ;  /* 0x000000ffff0d7224 */ /* 0x000fe200078e0000 */
[----:B------:R-:W-:Y:S01]  /*21c70*/  MOV R12, 0x1 ;  /* 0x00000001000c7802 */ /* 0x000fe20000000f00 */
[----:B------:R-:W-:-:S09]  /*21c80*/  IMAD.MOV.U32 R3, RZ, RZ, R14 ;  /* 0x000000ffff037224 */ /* 0x000fd200078e000e */
[----:B------:R-:W-:-:S05]  /*21c90*/  @!P0 LEA R3, P6, R7, R3, 0x1 ;  /* 0x0000000307038211 */ /* 0x000fca00078c08ff */
[----:B------:R-:W-:-:S05]  /*21ca0*/  @!P0 IMAD.X R2, RZ, RZ, R2, P6 ;  /* 0x000000ffff028224 */ /* 0x000fca00030e0602 */
[----:B0-----:R-:W-:-:S07]  /*21cb0*/  @!P0 LOP3.LUT R3, R3, R2, RZ, 0x3c, !PT ;  /* 0x0000000203038212 */ /* 0x001fce00078e3cff */
[----:B------:R-:W-:Y:S05]  /*21cc0*/  WARPSYNC.COLLECTIVE R15, `(.L_x_6352) ;  /* 0x000000000f087348 */ /* 0x000fea0003c00000 */
[----:B------:R0:W1:Y:S02]  /*21cd0*/  SHFL.IDX P6, R14, R13, R12, R11 ;  /* 0x0000000c0d0e7389 */ /* 0x00006400000c000b */
[----:B01----:R-:W-:Y:S01]  /*21ce0*/  ENDCOLLECTIVE ;  /* 0x000000000000791b */ /* 0x003fe20003800000 */
.L_x_6352:
        /* <DEDUP_REMOVED lines=15> */
.L_x_6353:
        /* <DEDUP_REMOVED lines=12> */
.L_x_6354:
        /* <DEDUP_REMOVED lines=12> */
.L_x_6355:
        /* <DEDUP_REMOVED lines=12> */
.L_x_6356:
        /* <DEDUP_REMOVED lines=12> */
.L_x_6357:
[----:B------:R-:W-:Y:S01]  /*220e0*/  MOV R13, R0 ;  /* 0x00000000000d7202 */ /* 0x000fe20000000f00 */
        /* <DEDUP_REMOVED lines=11> */
.L_x_6358:
        /* <DEDUP_REMOVED lines=12> */
.L_x_6359:
        /* <DEDUP_REMOVED lines=12> */
.L_x_6360:
        /* <DEDUP_REMOVED lines=12> */
.L_x_6361:
        /* <DEDUP_REMOVED lines=12> */
.L_x_6362:
        /* <DEDUP_REMOVED lines=11> */
.L_x_6363:
[----:B------:R-:W-:Y:S02]  /*22550*/  IMAD.MOV.U32 R13, RZ, RZ, R0 ;  /* 0x000000ffff0d7224 */ /* 0x000fe400078e0000 */
[----:B------:R-:W-:Y:S02]  /*22560*/  IMAD.MOV.U32 R12, RZ, RZ, 0x7 ;  /* 0x00000007ff0c7424 */ /* 0x000fe400078e00ff */
[----:B------:R-:W-:-:S07]  /*22570*/  IMAD.MOV.U32 R2, RZ, RZ, R14 ;  /* 0x000000ffff027224 */ /* 0x000fce00078e000e */
[----:B------:R-:W-:Y:S05]  /*22580*/  WARPSYNC.COLLECTIVE R15, `(.L_x_6364) ;  /* 0x000000000f087348 */ /* 0x000fea0003c00000 */
[----:B------:R0:W1:Y:S02]  /*22590*/  SHFL.IDX P6, R14, R13, R12, R11 ;  /* 0x0000000c0d0e7389 */ /* 0x00006400000c000b */
[----:B01----:R-:W-:Y:S01]  /*225a0*/  ENDCOLLECTIVE ;  /* 0x000000000000791b */ /* 0x003fe20003800000 */
.L_x_6364:
[----:B------:R-:W-:-:S04]  /*225b0*/  @!P0 LEA R2, P5, R7, R2, 0x1 ;  /* 0x0000000207028211 */ /* 0x000fc800078a08ff */
[----:B------:R-:W-:-:S05]  /*225c0*/  @!P0 IADD3.X R3, RZ, R6, RZ, P5, !PT ;  /* 0x00000006ff038210 */ /* 0x000fca0002ffe4ff */
        /* <DEDUP_REMOVED lines=12> */
.L_x_6365:
[----:B------:R-:W-:Y:S01]  /*22690*/  IMAD.MOV.U32 R2, RZ, RZ, R14 ;  /* 0x000000ffff027224 */ /* 0x000fe200078e000e */
[----:B------:R-:W-:Y:S06]  /*226a0*/  BRA `(.L_x_6366) ;  /* 0xffffff9800147947 */ /* 0x000fec000383ffff */
.L_x_6184:
[----:B0-----:R0:W1:Y:S02]  /*226b0*/  SYNCS.PHASECHK.TRANS64.TRYWAIT P0, [R22+URZ+0x32420], R3 ;  /* 0x03242003160075a7 */ /* 0x001064000800017f */
[----:B-1----:R-:W-:Y:S05]  /*226c0*/  @!P0 NANOSLEEP.SYNCS 0x989680 ;  /* 0x009896800000895d */ /* 0x002fea0003900000 */
[----:B------:R-:W1:Y:S02]  /*226d0*/  @!P0 SYNCS.PHASECHK.TRANS64 P0, [R22+URZ+0x32420], R3 ;  /* 0x03242003160085a7 */ /* 0x000e64000800007f */
[----:B-1----:R-:W-:Y:S05]  /*226e0*/  @!P0 BRA `(.L_x_6184) ;  /* 0xfffffffc00f08947 */ /* 0x002fea000383ffff */
[----:B------:R-:W-:Y:S05]  /*226f0*/  BRA `(.L_x_6367) ;  /* 0xffffff9800887947 */ /* 0x000fea000383ffff */
.L_x_6187:
[----:B-1----:R1:W3:Y:S02]  /*22700*/  SYNCS.PHASECHK.TRANS64.TRYWAIT P0, [R29+URZ+0x32460], R0 ;  /* 0x032460001d0075a7 */ /* 0x0022e4000800017f */
[----:B---3--:R-:W-:Y:S05]  /*22710*/  @!P0 NANOSLEEP.SYNCS 0x989680 ;  /* 0x009896800000895d */ /* 0x008fea0003900000 */
[----:B------:R-:W3:Y:S02]  /*22720*/  @!P0 SYNCS.PHASECHK.TRANS64 P0, [R29+URZ+0x32460], R0 ;  /* 0x032460001d0085a7 */ /* 0x000ee4000800007f */
[----:B---3--:R-:W-:Y:S05]  /*22730*/  @!P0 BRA `(.L_x_6187) ;  /* 0xfffffffc00f08947 */ /* 0x008fea000383ffff */
[----:B------:R-:W-:Y:S05]  /*22740*/  BRA `(.L_x_6368) ;  /* 0xffffff9800987947 */ /* 0x000fea000383ffff */
.L_x_6188:
        /* <DEDUP_REMOVED lines=8> */
.L_x_6370:
[----:B------:R-:W-:Y:S05]  /*227d0*/  BSYNC B0 ;  /* 0x0000000000007941 */ /* 0x000fea0003800000 */
.L_x_6369:
        /* <DEDUP_REMOVED lines=13> */
.L_x_6371:
        /* <DEDUP_REMOVED lines=9> */
.L_x_6372:
        /* <DEDUP_REMOVED lines=17> */
.L_x_6373:
[----:B------:R-:W-:Y:S02]  /*22a50*/  IMAD.MOV.U32 R13, RZ, RZ, R6 ;  /* 0x000000ffff0d7224 */ /* 0x000fe400078e0006 */
[----:B------:R-:W-:Y:S01]  /*22a60*/  IMAD.MOV.U32 R12, RZ, RZ, 0x2 ;  /* 0x00000002ff0c7424 */ /* 0x000fe200078e00ff */
[----:B------:R-:W-:-:S13]  /*22a70*/  IADD3 R2, P3, R14, R0, RZ ;  /* 0x000000000e027210 */ /* 0x000fda0007f7e0ff */
[----:B------:R-:W-:Y:S05]  /*22a80*/  WARPSYNC.COLLECTIVE R15, `(.L_x_6374) ;  /* 0x000000000f087348 */ /* 0x000fea0003c00000 */
[----:B------:R0:W1:Y:S02]  /*22a90*/  SHFL.IDX P6, R14, R13, R12, R11 ;  /* 0x0000000c0d0e7389 */ /* 0x00006400000c000b */
[----:B01----:R-:W-:Y:S01]  /*22aa0*/  ENDCOLLECTIVE ;  /* 0x000000000000791b */ /* 0x003fe20003800000 */
.L_x_6374:
        /* <DEDUP_REMOVED lines=17> */
.L_x_6375:
[----:B------:R-:W-:Y:S02]  /*22bc0*/  IMAD.MOV.U32 R13, RZ, RZ, R6 ;  /* 0x000000ffff0d7224 */ /* 0x000fe400078e0006 */
[----:B------:R-:W-:Y:S01]  /*22bd0*/  IMAD.MOV.U32 R12, RZ, RZ, 0x3 ;  /* 0x00000003ff0c7424 */ /* 0x000fe200078e00ff */
[----:B------:R-:W-:-:S13]  /*22be0*/  IADD3 R2, P3, R14, R0, RZ ;  /* 0x000000000e027210 */ /* 0x000fda0007f7e0ff */
[----:B------:R-:W-:Y:S05]  /*22bf0*/  WARPSYNC.COLLECTIVE R15, `(.L_x_6376) ;  /* 0x000000000f087348 */ /* 0x000fea0003c00000 */
[----:B------:R0:W1:Y:S02]  /*22c00*/  SHFL.IDX P6, R14, R13, R12, R11 ;  /* 0x0000000c0d0e7389 */ /* 0x00006400000c000b */
[----:B01----:R-:W-:Y:S01]  /*22c10*/  ENDCOLLECTIVE ;  /* 0x000000000000791b */ /* 0x003fe20003800000 */
.L_x_6376:
        /* <DEDUP_REMOVED lines=17> */
.L_x_6377:
[----:B------:R-:W-:Y:S01]  /*22d30*/  MOV R13, R6 ;  /* 0x00000006000d7202 */ /* 0x000fe20000000f00 */
[----:B------:R-:W-:Y:S01]  /*22d40*/  IMAD.MOV.U32 R12, RZ, RZ, 0x4 ;  /* 0x00000004ff0c7424 */ /* 0x000fe200078e00ff */
[----:B------:R-:W-:-:S13]  /*22d50*/  IADD3 R2, P3, R14, R0, RZ ;  /* 0x000000000e027210 */ /* 0x000fda0007f7e0ff */
[----:B------:R-:W-:Y:S05]  /*22d60*/  WARPSYNC.COLLECTIVE R15, `(.L_x_6378) ;  /* 0x000000000f087348 */ /* 0x000fea0003c00000 */
[----:B------:R0:W1:Y:S02]  /*22d70*/  SHFL.IDX P6, R14, R13, R12, R11 ;  /* 0x0000000c0d0e7389 */ /* 0x00006400000c000b */
[----:B01----:R-:W-:Y:S01]  /*22d80*/  ENDCOLLECTIVE ;  /* 0x000000000000791b */ /* 0x003fe20003800000 */
.L_x_6378:
        /* <DEDUP_REMOVED lines=17> */
.L_x_6379:
[----:B------:R-:W-:Y:S02]  /*22ea0*/  IMAD.MOV.U32 R13, RZ, RZ, R6 ;  /* 0x000000ffff0d7224 */ /* 0x000fe400078e0006 */
[----:B------:R-:W-:Y:S01]  /*22eb0*/  IMAD.MOV.U32 R12, RZ, RZ, 0x5 ;  /* 0x00000005ff0c7424 */ /* 0x000fe200078e00ff */
[----:B------:R-:W-:-:S13]  /*22ec0*/  IADD3 R2, P3, R14, R0, RZ ;  /* 0x000000000e027210 */ /* 0x000fda0007f7e0ff */
[----:B------:R-:W-:Y:S05]  /*22ed0*/  WARPSYNC.COLLECTIVE R15, `(.L_x_6380) ;  /* 0x000000000f087348 */ /* 0x000fea0003c00000 */
[----:B------:R0:W1:Y:S02]  /*22ee0*/  SHFL.IDX P6, R14, R13, R12, R11 ;  /* 0x0000000c0d0e7389 */ /* 0x00006400000c000b */
[----:B01----:R-:W-:Y:S01]  /*22ef0*/  ENDCOLLECTIVE ;  /* 0x000000000000791b */ /* 0x003fe20003800000 */
.L_x_6380:
        /* <DEDUP_REMOVED lines=12> */
.L_x_6381:
        /* <DEDUP_REMOVED lines=9> */
.L_x_6195:
[----:B0-----:R0:W1:Y:S02]  /*23050*/  SYNCS.PHASECHK.TRANS64.TRYWAIT P0, [R6+URZ+0x32440], R21 ;  /* 0x03244015060075a7 */ /* 0x001064000800017f */
[----:B-1----:R-:W-:Y:S05]  /*23060*/  @!P0 NANOSLEEP.SYNCS 0x989680 ;  /* 0x009896800000895d */ /* 0x002fea0003900000 */
[----:B------:R-:W1:Y:S02]  /*23070*/  @!P0 SYNCS.PHASECHK.TRANS64 P0, [R6+URZ+0x32440], R21 ;  /* 0x03244015060085a7 */ /* 0x000e64000800007f */
[----:B-1----:R-:W-:Y:S05]  /*23080*/  @!P0 BRA `(.L_x_6195) ;  /* 0xfffffffc00f08947 */ /* 0x002fea000383ffff */
[----:B------:R-:W-:Y:S05]  /*23090*/  BRA `(.L_x_6383) ;  /* 0xffffff9c00307947 */ /* 0x000fea000383ffff */
.L_x_6196:
        /* <DEDUP_REMOVED lines=8> */
.L_x_6385:
[----:B------:R-:W-:Y:S05]  /*23120*/  BSYNC B1 ;  /* 0x0000000000017941 */ /* 0x000fea0003800000 */
.L_x_6384:
        /* <DEDUP_REMOVED lines=9> */
.L_x_6386:
[----:B------:R-:W-:Y:S02]  /*231c0*/  IMAD.MOV.U32 R13, RZ, RZ, R9 ;  /* 0x000000ffff0d7224 */ /* 0x000fe400078e0009 */
[----:B------:R-:W-:Y:S02]  /*231d0*/  IMAD.MOV.U32 R12, RZ, RZ, 0x1 ;  /* 0x00000001ff0c7424 */ /* 0x000fe400078e00ff */
[----:B------:R-:W-:-:S07]  /*231e0*/  IMAD.MOV.U32 R2, RZ, RZ, R14 ;  /* 0x000000ffff027224 */ /* 0x000fce00078e000e */
[----:B------:R-:W-:Y:S05]  /*231f0*/  WARPSYNC.COLLECTIVE R15, `(.L_x_6387) ;  /* 0x000000000f087348 */ /* 0x000fea0003c00000 */
[----:B------:R0:W1:Y:S02]  /*23200*/  SHFL.IDX P6, R14, R13, R12, R11 ;  /* 0x0000000c0d0e7389 */ /* 0x00006400000c000b */
[----:B01----:R-:W-:Y:S01]  /*23210*/  ENDCOLLECTIVE ;  /* 0x000000000000791b */ /* 0x003fe20003800000 */
.L_x_6387:
        /* <DEDUP_REMOVED lines=11> */
.L_x_6388:
[----:B------:R-:W-:Y:S02]  /*232d0*/  IMAD.MOV.U32 R13, RZ, RZ, R9 ;  /* 0x000000ffff0d7224 */ /* 0x000fe400078e0009 */
[----:B------:R-:W-:Y:S02]  /*232e0*/  IMAD.MOV.U32 R12, RZ, RZ, 0x2 ;  /* 0x00000002ff0c7424 */ /* 0x000fe400078e00ff */
[----:B------:R-:W-:-:S07]  /*232f0*/  IMAD.MOV.U32 R2, RZ, RZ, R14 ;  /* 0x000000ffff027224 */ /* 0x000fce00078e000e */
[----:B------:R-:W-:Y:S05]  /*23300*/  WARPSYNC.COLLECTIVE R15, `(.L_x_6389) ;  /* 0x000000000f087348 */ /* 0x000fea0003c00000 */
[----:B------:R0:W1:Y:S02]  /*23310*/  SHFL.IDX P6, R14, R13, R12, R11 ;  /* 0x0000000c0d0e7389 */ /* 0x00006400000c000b */
[----:B01----:R-:W-:Y:S01]  /*23320*/  ENDCOLLECTIVE ;  /* 0x000000000000791b */ /* 0x003fe20003800000 */
.L_x_6389:
        /* <DEDUP_REMOVED lines=11> */
.L_x_6390:
[----:B------:R-:W-:Y:S01]  /*233e0*/  IMAD.MOV.U32 R13, RZ, RZ, R9 ;  /* 0x000000ffff0d7224 */ /* 0x000fe200078e0009 */
[----:B------:R-:W-:Y:S01]  /*233f0*/  MOV R12, 0x3 ;  /* 0x00000003000c7802 */ /* 0x000fe20000000f00 */
[----:B------:R-:W-:-:S07]  /*23400*/  IMAD.MOV.U32 R2, RZ, RZ, R14 ;  /* 0x000000ffff027224 */ /* 0x000fce00078e000e */
[----:B------:R-:W-:Y:S05]  /*23410*/  WARPSYNC.COLLECTIVE R15, `(.L_x_6391) ;  /* 0x000000000f087348 */ /* 0x000fea0003c00000 */
[----:B------:R0:W1:Y:S02]  /*23420*/  SHFL.IDX P6, R14, R13, R12, R11 ;  /* 0x0000000c0d0e7389 */ /* 0x00006400000c000b */
[----:B01----:R-:W-:Y:S01]  /*23430*/  ENDCOLLECTIVE ;  /* 0x000000000000791b */ /* 0x003fe20003800000 */
.L_x_6391:
        /* <DEDUP_REMOVED lines=11> */
.L_x_6392:
[----:B------:R-:W-:Y:S02]  /*234f0*/  IMAD.MOV.U32 R13, RZ, RZ, R9 ;  /* 0x000000ffff0d7224 */ /* 0x000fe400078e0009 */
[----:B------:R-:W-:Y:S02]  /*23500*/  IMAD.MOV.U32 R12, RZ, RZ, 0x4 ;  /* 0x00000004ff0c7424 */ /* 0x000fe400078e00ff */
[----:B------:R-:W-:-:S07]  /*23510*/  IMAD.MOV.U32 R2, RZ, RZ, R14 ;  /* 0x000000ffff027224 */ /* 0x000fce00078e000e */
[----:B------:R-:W-:Y:S05]  /*23520*/  WARPSYNC.COLLECTIVE R15, `(.L_x_6393) ;  /* 0x000000000f087348 */ /* 0x000fea0003c00000 */
[----:B------:R0:W1:Y:S02]  /*23530*/  SHFL.IDX P6, R14, R13, R12, R11 ;  /* 0x0000000c0d0e7389 */ /* 0x00006400000c000b */
[----:B01----:R-:W-:Y:S01]  /*23540*/  ENDCOLLECTIVE ;  /* 0x000000000000791b */ /* 0x003fe20003800000 */
.L_x_6393:
        /* <DEDUP_REMOVED lines=11> */
.L_x_6394:
[----:B------:R-:W-:Y:S02]  /*23600*/  IMAD.MOV.U32 R13, RZ, RZ, R9 ;  /* 0x000000ffff0d7224 */ /* 0x000fe400078e0009 */
[----:B------:R-:W-:Y:S02]  /*23610*/  IMAD.MOV.U32 R12, RZ, RZ, 0x5 ;  /* 0x00000005ff0c7424 */ /* 0x000fe400078e00ff */
[----:B------:R-:W-:-:S07]  /*23620*/  IMAD.MOV.U32 R2, RZ, RZ, R14 ;  /* 0x000000ffff027224 */ /* 0x000fce00078e000e */
[----:B------:R-:W-:Y:S05]  /*23630*/  WARPSYNC.COLLECTIVE R15, `(.L_x_6395) ;  /* 0x000000000f087348 */ /* 0x000fea0003c00000 */
[----:B------:R0:W1:Y:S02]  /*23640*/  SHFL.IDX P6, R14, R13, R12, R11 ;  /* 0x0000000c0d0e7389 */ /* 0x00006400000c000b */
[----:B01----:R-:W-:Y:S01]  /*23650*/  ENDCOLLECTIVE ;  /* 0x000000000000791b */ /* 0x003fe20003800000 */
.L_x_6395:
        /* <DEDUP_REMOVED lines=11> */
.L_x_6396:
[----:B------:R-:W-:Y:S01]  /*23710*/  IMAD.MOV.U32 R2, RZ, RZ, R14 ;  /* 0x000000ffff027224 */ /* 0x000fe200078e000e */
[----:B------:R-:W-:Y:S06]  /*23720*/  BRA `(.L_x_6397) ;  /* 0xffffff9800647947 */ /* 0x000fec000383ffff */
.L_x_6201:
[----:B---3--:R3:W4:Y:S02]  /*23730*/  SYNCS.PHASECHK.TRANS64.TRYWAIT P0, [R6+URZ+0x32460], R21 ;  /* 0x03246015060075a7 */ /* 0x008724000800017f */
[----:B----4-:R-:W-:Y:S05]  /*23740*/  @!P0 NANOSLEEP.SYNCS 0x989680 ;  /* 0x009896800000895d */ /* 0x010fea0003900000 */
[----:B------:R-:W4:Y:S02]  /*23750*/  @!P0 SYNCS.PHASECHK.TRANS64 P0, [R6+URZ+0x32460], R21 ;  /* 0x03246015060085a7 */ /* 0x000f24000800007f */
[----:B----4-:R-:W-:Y:S05]  /*23760*/  @!P0 BRA `(.L_x_6201) ;  /* 0xfffffffc00f08947 */ /* 0x010fea000383ffff */
[----:B------:R-:W-:Y:S05]  /*23770*/  BRA `(.L_x_6398) ;  /* 0xffffff9800b47947 */ /* 0x000fea000383ffff */
.L_x_6202:
[----:B------:R-:W-:Y:S01]  /*23780*/  BSSY B1, `(.L_x_6399) ;  /* 0x0000008000017945 */ /* 0x000fe20003800000 */
[----:B------:R-:W-:Y:S01]  /*23790*/  IMAD.MOV.U32 R13, RZ, RZ, R9 ;  /* 0x000000ffff0d7224 */ /* 0x000fe200078e0009 */
[----:B------:R-:W-:Y:S01]  /*237a0*/  MOV R12, RZ ;  /* 0x000000ff000c7202 */ /* 0x000fe20000000f00 */
[----:B------:R-:W-:Y:S02]  /*237b0*/  IMAD.MOV.U32 R11, RZ, RZ, 0x181f ;  /* 0x0000181fff0b7424 */ /* 0x000fe400078e00ff */
[----:B------:R-:W-:-:S07]  /*237c0*/  IMAD.MOV.U32 R15, RZ, RZ, -0x1 ;  /* 0xffffffffff0f7424 */ /* 0x000fce00078e00ff */
[----:B0-23--:R-:W-:Y:S05]  /*237d0*/  WARPSYNC.COLLECTIVE R15, `(.L_x_6400) ;  /* 0x000000000f087348 */ /* 0x00dfea0003c00000 */
[----:B------:R1:W4:Y:S02]  /*237e0*/  SHFL.IDX P6, R14, R13, R12, R11 ;  /* 0x0000000c0d0e7389 */ /* 0x00032400000c000b */
[----:B01234-:R-:W-:Y:S01]  /*237f0*/  ENDCOLLECTIVE ;  /* 0x000000000000791b */ /* 0x01ffe20003800000 */
.L_x_6400:
[----:B------:R-:W-:Y:S05]  /*23800*/  BSYNC B1 ;  /* 0x0000000000017941 */ /* 0x000fea0003800000 */
.L_x_6399:
        /* <DEDUP_REMOVED lines=9> */
.L_x_6401:
[----:B------:R-:W-:Y:S02]  /*238a0*/  IMAD.MOV.U32 R13, RZ, RZ, R9 ;  /* 0x000000ffff0d7224 */ /* 0x000fe400078e0009 */
[----:B------:R-:W-:Y:S01]  /*238b0*/  IMAD.MOV.U32 R12, RZ, RZ, 0x1 ;  /* 0x00000001ff0c7424 */ /* 0x000fe200078e00ff */
[----:B------:R-:W-:-:S13]  /*238c0*/  IADD3 R2, P0, R14, R0, RZ ;  /* 0x000000000e027210 */ /* 0x000fda0007f1e0ff */
[----:B------:R-:W-:Y:S05]  /*238d0*/  WARPSYNC.COLLECTIVE R15, `(.L_x_6402) ;  /* 0x000000000f087348 */ /* 0x000fea0003c00000 */
[----:B------:R0:W1:Y:S02]  /*238e0*/  SHFL.IDX P6, R14, R13, R12, R11 ;  /* 0x0000000c0d0e7389 */ /* 0x00006400000c000b */
[----:B01----:R-:W-:Y:S01]  /*238f0*/  ENDCOLLECTIVE ;  /* 0x000000000000791b */ /* 0x003fe20003800000 */
.L_x_6402:
        /* <DEDUP_REMOVED lines=13> */
.L_x_6403:
[----:B------:R-:W-:Y:S02]  /*239d0*/  IMAD.MOV.U32 R13, RZ, RZ, R9 ;  /* 0x000000ffff0d7224 */ /* 0x000fe400078e0009 */
[----:B------:R-:W-:Y:S01]  /*239e0*/  IMAD.MOV.U32 R12, RZ, RZ, 0x2 ;  /* 0x00000002ff0c7424 */ /* 0x000fe200078e00ff */
[----:B------:R-:W-:-:S13]  /*239f0*/  IADD3 R2, P0, R14, R0, RZ ;  /* 0x000000000e027210 */ /* 0x000fda0007f1e0ff */
[----:B------:R-:W-:Y:S05]  /*23a00*/  WARPSYNC.COLLECTIVE R15, `(.L_x_6404) ;  /* 0x000000000f087348 */ /* 0x000fea0003c00000 */
[----:B------:R0:W1:Y:S02]  /*23a10*/  SHFL.IDX P6, R14, R13, R12, R11 ;  /* 0x0000000c0d0e7389 */ /* 0x00006400000c000b */
[----:B01----:R-:W-:Y:S01]  /*23a20*/  ENDCOLLECTIVE ;  /* 0x000000000000791b */ /* 0x003fe20003800000 */
.L_x_6404:
        /* <DEDUP_REMOVED lines=13> */
.L_x_6405:
[----:B------:R-:W-:Y:S02]  /*23b00*/  IMAD.MOV.U32 R13, RZ, RZ, R9 ;  /* 0x000000ffff0d7224 */ /* 0x000fe400078e0009 */
[----:B------:R-:W-:Y:S01]  /*23b10*/  IMAD.MOV.U32 R12, RZ, RZ, 0x3 ;  /* 0x00000003ff0c7424 */ /* 0x000fe200078e00ff */
[----:B------:R-:W-:-:S13]  /*23b20*/  IADD3 R2, P0, R14, R0, RZ ;  /* 0x000000000e027210 */ /* 0x000fda0007f1e0ff */
[----:B------:R-:W-:Y:S05]  /*23b30*/  WARPSYNC.COLLECTIVE R15, `(.L_x_6406) ;  /* 0x000000000f087348 */ /* 0x000fea0003c00000 */
[----:B------:R0:W1:Y:S02]  /*23b40*/  SHFL.IDX P6, R14, R13, R12, R11 ;  /* 0x0000000c0d0e7389 */ /* 0x00006400000c000b */
[----:B01----:R-:W-:Y:S01]  /*23b50*/  ENDCOLLECTIVE ;  /* 0x000000000000791b */ /* 0x003fe20003800000 */
.L_x_6406:
        /* <DEDUP_REMOVED lines=13> */
.L_x_6407:
[----:B------:R-:W-:Y:S02]  /*23c30*/  IMAD.MOV.U32 R13, RZ, RZ, R9 ;  /* 0x000000ffff0d7224 */ /* 0x000fe400078e0009 */
[----:B------:R-:W-:Y:S01]  /*23c40*/  IMAD.MOV.U32 R12, RZ, RZ, 0x4 ;  /* 0x00000004ff0c7424 */ /* 0x000fe200078e00ff */
[----:B------:R-:W-:-:S13]  /*23c50*/  IADD3 R2, P0, R14, R0, RZ ;  /* 0x000000000e027210 */ /* 0x000fda0007f1e0ff */
[----:B------:R-:W-:Y:S05]  /*23c60*/  WARPSYNC.COLLECTIVE R15, `(.L_x_6408) ;  /* 0x000000000f087348 */ /* 0x000fea0003c00000 */
[----:B------:R0:W1:Y:S02]  /*23c70*/  SHFL.IDX P6, R14, R13, R12, R11 ;  /* 0x0000000c0d0e7389 */ /* 0x00006400000c000b */
[----:B01----:R-:W-:Y:S01]  /*23c80*/  ENDCOLLECTIVE ;  /* 0x000000000000791b */ /* 0x003fe20003800000 */
.L_x_6408:
        /* <DEDUP_REMOVED lines=13> */
.L_x_6409:
[----:B------:R-:W-:Y:S02]  /*23d60*/  IMAD.MOV.U32 R13, RZ, RZ, R9 ;  /* 0x000000ffff0d7224 */ /* 0x000fe400078e0009 */
[----:B------:R-:W-:Y:S01]  /*23d70*/  IMAD.MOV.U32 R12, RZ, RZ, 0x5 ;  /* 0x00000005ff0c7424 */ /* 0x000fe200078e00ff */
[----:B------:R-:W-:-:S13]  /*23d80*/  IADD3 R2, P0, R14, R0, RZ ;  /* 0x000000000e027210 */ /* 0x000fda0007f1e0ff */
[----:B------:R-:W-:Y:S05]  /*23d90*/  WARPSYNC.COLLECTIVE R15, `(.L_x_6410) ;  /* 0x000000000f087348 */ /* 0x000fea0003c00000 */
[----:B------:R0:W1:Y:S02]  /*23da0*/  SHFL.IDX P6, R14, R13, R12, R11 ;  /* 0x0000000c0d0e7389 */ /* 0x00006400000c000b */
[----:B01----:R-:W-:Y:S01]  /*23db0*/  ENDCOLLECTIVE ;  /* 0x000000000000791b */ /* 0x003fe20003800000 */
.L_x_6410:
        /* <DEDUP_REMOVED lines=13> */
.L_x_6411:
[----:B------:R-:W-:Y:S05]  /*23e90*/  BRA `(.L_x_6412) ;  /* 0xffffff9800047947 */ /* 0x000fea000383ffff */
.L_x_6210:
[----:B------:R-:W-:Y:S01]  /*23ea0*/  BSSY B0, `(.L_x_6413) ;  /* 0x0000008000007945 */ /* 0x000fe20003800000 */
[----:B------:R-:W-:Y:S01]  /*23eb0*/  MOV R13, R16 ;  /* 0x00000010000d7202 */ /* 0x000fe20000000f00 */
[----:B------:R-:W-:Y:S02]  /*23ec0*/  IMAD.MOV.U32 R12, RZ, RZ, RZ ;  /* 0x000000ffff0c7224 */ /* 0x000fe400078e00ff */
[----:B------:R-:W-:Y:S02]  /*23ed0*/  IMAD.MOV.U32 R11, RZ, RZ, 0x1f ;  /* 0x0000001fff0b7424 */ /* 0x000fe400078e00ff */
[----:B------:R-:W-:-:S07]  /*23ee0*/  IMAD.MOV.U32 R15, RZ, RZ, -0x1 ;  /* 0xffffffffff0f7424 */ /* 0x000fce00078e00ff */
[----:B0123--:R-:W-:Y:S05]  /*23ef0*/  WARPSYNC.COLLECTIVE R15, `(.L_x_6414) ;  /* 0x000000000f087348 */ /* 0x00ffea0003c00000 */
[----:B------:R4:W0:Y:S02]  /*23f00*/  SHFL.IDX P6, R14, R13, R12, R11 ;  /* 0x0000000c0d0e7389 */ /* 0x00082400000c000b */
[----:B01234-:R-:W-:Y:S01]  /*23f10*/  ENDCOLLECTIVE ;  /* 0x000000000000791b */ /* 0x01ffe20003800000 */
.L_x_6414:
[----:B------:R-:W-:Y:S05]  /*23f20*/  BSYNC B0 ;  /* 0x0000000000007941 */ /* 0x000fea0003800000 */
.L_x_6413:
        /* <DEDUP_REMOVED lines=9> */
.L_x_6415:
        /* <DEDUP_REMOVED lines=18> */
.L_x_6416:
[----:B------:R-:W-:Y:S02]  /*240e0*/  MOV R12, 0x2 ;  /* 0x00000002000c7802 */ /* 0x000fe40000000f00 */
[----:B------:R-:W-:-:S05]  /*240f0*/  SEL R6, R14, RZ, P1 ;  /* 0x000000ff0e067207 */ /* 0x000fca0000800000 */
[----:B------:R-:W-:-:S04]  /*24100*/  IMAD.IADD R6, R5, 0x1, R6 ;  /* 0x0000000105067824 */ /* 0x000fc800078e0206 */
[----:B------:R-:W-:-:S07]  /*24110*/  IMAD.MOV.U32 R13, RZ, RZ, R6 ;  /* 0x000000ffff0d7224 */ /* 0x000fce00078e0006 */
[----:B------:R-:W-:Y:S05]  /*24120*/  WARPSYNC.COLLECTIVE R15, `(.L_x_6417) ;  /* 0x000000000f087348 */ /* 0x000fea0003c00000 */
[----:B------:R0:W1:Y:S02]  /*24130*/  SHFL.UP P6, R14, R13, R12, R11 ;  /* 0x0400000c0d0e7389 */ /* 0x00006400000c000b */
[----:B01----:R-:W-:Y:S01]  /*24140*/  ENDCOLLECTIVE ;  /* 0x000000000000791b */ /* 0x003fe20003800000 */
.L_x_6417:
[----:B------:R-:W-:Y:S01]  /*24150*/  IMAD.MOV.U32 R12, RZ, RZ, 0x4 ;  /* 0x00000004ff0c7424 */ /* 0x000fe200078e00ff */
[----:B------:R-:W-:-:S05]  /*24160*/  SEL R7, R14, RZ, P2 ;  /* 0x000000ff0e077207 */ /* 0x000fca0001000000 */
[----:B------:R-:W-:-:S04]  /*24170*/  IMAD.IADD R7, R6, 0x1, R7 ;  /* 0x0000000106077824 */ /* 0x000fc800078e0207 */
[----:B------:R-:W-:-:S07]  /*24180*/  IMAD.MOV.U32 R13, RZ, RZ, R7 ;  /* 0x000000ffff0d7224 */ /* 0x000fce00078e0007 */
[----:B------:R-:W-:Y:S05]  /*24190*/  WARPSYNC.COLLECTIVE R15, `(.L_x_6418) ;  /* 0x000000000f087348 */ /* 0x000fea0003c00000 */
[----:B------:R0:W1:Y:S02]  /*241a0*/  SHFL.UP P6, R14, R13, R12, R11 ;  /* 0x0400000c0d0e7389 */ /* 0x00006400000c000b */
[----:B01----:R-:W-:Y:S01]  /*241b0*/  ENDCOLLECTIVE ;  /* 0x000000000000791b */ /* 0x003fe20003800000 */
.L_x_6418:
[----:B------:R-:W-:Y:S01]  /*241c0*/  IMAD.MOV.U32 R12, RZ, RZ, 0x8 ;  /* 0x00000008ff0c7424 */ /* 0x000fe200078e00ff */
[----:B------:R-:W-:-:S05]  /*241d0*/  SEL R2, R14, RZ, P3 ;  /* 0x000000ff0e027207 */ /* 0x000fca0001800000 */
[----:B------:R-:W-:-:S04]  /*241e0*/  IMAD.IADD R2, R7, 0x1, R2 ;  /* 0x0000000107027824 */ /* 0x000fc800078e0202 */
[----:B------:R-:W-:-:S07]  /*241f0*/  IMAD.MOV.U32 R13, RZ, RZ, R2 ;  /* 0x000000ffff0d7224 */ /* 0x000fce00078e0002 */
[----:B------:R-:W-:Y:S05]  /*24200*/  WARPSYNC.COLLECTIVE R15, `(.L_x_6419) ;  /* 0x000000000f087348 */ /* 0x000fea0003c00000 */
[----:B------:R0:W1:Y:S02]  /*24210*/  SHFL.UP P6, R14, R13, R12, R11 ;  /* 0x0400000c0d0e7389 */ /* 0x00006400000c000b */
[----:B01----:R-:W-:Y:S01]  /*24220*/  ENDCOLLECTIVE ;  /* 0x000000000000791b */ /* 0x003fe20003800000 */
.L_x_6419:
[----:B------:R-:W-:Y:S01]  /*24230*/  IMAD.MOV.U32 R12, RZ, RZ, 0x10 ;  /* 0x00000010ff0c7424 */ /* 0x000fe200078e00ff */
[----:B------:R-:W-:-:S05]  /*24240*/  SEL R3, R14, RZ, P4 ;  /* 0x000000ff0e037207 */ /* 0x000fca0002000000 */
[----:B------:R-:W-:-:S04]  /*24250*/  IMAD.IADD R3, R2, 0x1, R3 ;  /* 0x0000000102037824 */ /* 0x000fc800078e0203 */
[----:B------:R-:W-:-:S07]  /*24260*/  IMAD.MOV.U32 R13, RZ, RZ, R3 ;  /* 0x000000ffff0d7224 */ /* 0x000fce00078e0003 */
[----:B------:R-:W-:Y:S05]  /*24270*/  WARPSYNC.COLLECTIVE R15, `(.L_x_6420) ;  /* 0x000000000f087348 */ /* 0x000fea0003c00000 */
[----:B------:R0:W1:Y:S02]  /*24280*/  SHFL.UP P6, R14, R13, R12, R11 ;  /* 0x0400000c0d0e7389 */ /* 0x00006400000c000b */
[----:B01----:R-:W-:Y:S01]  /*24290*/  ENDCOLLECTIVE ;  /* 0x000000000000791b */ /* 0x003fe20003800000 */
.L_x_6420:
        /* <DEDUP_REMOVED lines=8> */
.L_x_6421:
[----:B------:R-:W-:Y:S05]  /*24320*/  BRA `(.L_x_6422) ;  /* 0xffffff9800647947 */ /* 0x000fea000383ffff */
.L_x_6215:
        /* <DEDUP_REMOVED lines=8> */
.L_x_6424:
[----:B------:R-:W-:Y:S05]  /*243b0*/  BSYNC B0 ;  /* 0x0000000000007941 */ /* 0x000fea0003800000 */
.L_x_6423:
        /* <DEDUP_REMOVED lines=8> */
.L_x_6425:
[----:B------:R-:W-:Y:S01]  /*24440*/  IMAD.MOV.U32 R12, RZ, RZ, 0x4 ;  /* 0x00000004ff0c7424 */ /* 0x000fe200078e00ff */
[----:B------:R-:W-:-:S05]  /*24450*/  SEL R2, R14, RZ, P2 ;  /* 0x000000ff0e027207 */ /* 0x000fca0001000000 */
[----:B------:R-:W-:-:S04]  /*24460*/  IMAD.IADD R2, R13, 0x1, R2 ;  /* 0x000000010d027824 */ /* 0x000fc800078e0202 */
[----:B------:R-:W-:-:S07]  /*24470*/  IMAD.MOV.U32 R13, RZ, RZ, R2 ;  /* 0x000000ffff0d7224 */ /* 0x000fce00078e0002 */
[----:B------:R-:W-:Y:S05]  /*24480*/  WARPSYNC.COLLECTIVE R15, `(.L_x_6426) ;  /* 0x000000000f087348 */ /* 0x000fea0003c00000 */
[----:B------:R0:W1:Y:S02]  /*24490*/  SHFL.UP P6, R14, R13, R12, R11 ;  /* 0x0400000c0d0e7389 */ /* 0x00006400000c000b */
[----:B01----:R-:W-:Y:S01]  /*244a0*/  ENDCOLLECTIVE ;  /* 0x000000000000791b */ /* 0x003fe20003800000 */
.L_x_6426:
[----:B------:R-:W-:Y:S01]  /*244b0*/  IMAD.MOV.U32 R12, RZ, RZ, 0x8 ;  /* 0x00000008ff0c7424 */ /* 0x000fe200078e00ff */
[----:B------:R-:W-:-:S05]  /*244c0*/  SEL R3, R14, RZ, P3 ;  /* 0x000000ff0e037207 */ /* 0x000fca0001800000 */
[----:B------:R-:W-:-:S04]  /*244d0*/  IMAD.IADD R3, R2, 0x1, R3 ;  /* 0x0000000102037824 */ /* 0x000fc800078e0203 */
[----:B------:R-:W-:-:S07]  /*244e0*/  IMAD.MOV.U32 R13, RZ, RZ, R3 ;  /* 0x000000ffff0d7224 */ /* 0x000fce00078e0003 */
[----:B------:R-:W-:Y:S05]  /*244f0*/  WARPSYNC.COLLECTIVE R15, `(.L_x_6427) ;  /* 0x000000000f087348 */ /* 0x000fea0003c00000 */
[----:B------:R0:W1:Y:S02]  /*24500*/  SHFL.UP P6, R14, R13, R12, R11 ;  /* 0x0400000c0d0e7389 */ /* 0x00006400000c000b */
[----:B01----:R-:W-:Y:S01]  /*24510*/  ENDCOLLECTIVE ;  /* 0x000000000000791b */ /* 0x003fe20003800000 */
.L_x_6427:
[----:B------:R-:W-:Y:S01]  /*24520*/  IMAD.MOV.U32 R12, RZ, RZ, 0x10 ;  /* 0x00000010ff0c7424 */ /* 0x000fe200078e00ff */
[----:B------:R-:W-:-:S05]  /*24530*/  SEL R4, R14, RZ, P4 ;  /* 0x000000ff0e047207 */ /* 0x000fca0002000000 */
[----:B------:R-:W-:-:S04]  /*24540*/  IMAD.IADD R4, R3, 0x1, R4 ;  /* 0x0000000103047824 */ /* 0x000fc800078e0204 */
[----:B------:R-:W-:-:S07]  /*24550*/  IMAD.MOV.U32 R13, RZ, RZ, R4 ;  /* 0x000000ffff0d7224 */ /* 0x000fce00078e0004 */
[----:B------:R-:W-:Y:S05]  /*24560*/  WARPSYNC.COLLECTIVE R15, `(.L_x_6428) ;  /* 0x000000000f087348 */ /* 0x000fea0003c00000 */
[----:B------:R0:W1:Y:S02]  /*24570*/  SHFL.UP P6, R14, R13, R12, R11 ;  /* 0x0400000c0d0e7389 */ /* 0x00006400000c000b */
[----:B01----:R-:W-:Y:S01]  /*24580*/  ENDCOLLECTIVE ;  /* 0x000000000000791b */ /* 0x003fe20003800000 */
.L_x_6428:
        /* <DEDUP_REMOVED lines=8> */
.L_x_6429:
[----:B------:R-:W-:Y:S05]  /*24610*/  BRA `(.L_x_6430) ;  /* 0xffffff9800447947 */ /* 0x000fea000383ffff */
.L_x_6217:
[----:B------:R-:W-:Y:S01]  /*24620*/  BSSY B0, `(.L_x_6431) ;  /* 0x0000006000007945 */ /* 0x000fe20003800000 */
[----:B------:R-:W-:Y:S01]  /*24630*/  PLOP3.LUT P6, PT, P6, PT, PT, 0x8, 0x0 ;  /* 0x000000000000781c */ /* 0x000fe200037ce170 */
[----:B------:R-:W-:-:S12]  /*24640*/  IMAD.MOV.U32 R15, RZ, RZ, -0x1 ;  /* 0xffffffffff0f7424 */ /* 0x000fd800078e00ff */
[----:B01----:R-:W-:Y:S05]  /*24650*/  WARPSYNC.COLLECTIVE R15, `(.L_x_6432) ;  /* 0x000000000f087348 */ /* 0x003fea0003c00000 */
[----:B------:R-:W-:Y:S01]  /*24660*/  VOTE.ANY R14, PT, P6 ;  /* 0x00000000000e7806 */ /* 0x000fe200030e0100 */
[----:B01----:R-:W-:Y:S06]  /*24670*/  ENDCOLLECTIVE ;  /* 0x000000000000791b */ /* 0x003fec0003800000 */
.L_x_6432:
[----:B------:R-:W-:Y:S05]  /*24680*/  BSYNC B0 ;  /* 0x0000000000007941 */ /* 0x000fea0003800000 */
.L_x_6431:
        /* <DEDUP_REMOVED lines=9> */
.L_x_6433:
[----:B------:R-:W-:Y:S01]  /*24720*/  IMAD.MOV.U32 R5, RZ, RZ, R14 ;  /* 0x000000ffff057224 */ /* 0x000fe200078e000e */
[----:B------:R-:W-:Y:S06]  /*24730*/  BRA `(.L_x_6434) ;  /* 0xffffff9800347947 */ /* 0x000fec000383ffff */
.L_x_6219:
[----:B------:R-:W-:Y:S01]  /*24740*/  BSSY B0, `(.L_x_6435) ;  /* 0x0000007000007945 */ /* 0x000fe20003800000 */
[----:B------:R-:W-:Y:S02]  /*24750*/  IMAD.MOV.U32 R13, RZ, RZ, R2 ;  /* 0x000000ffff0d7224 */ /* 0x000fe400078e0002 */
[----:B------:R-:W-:Y:S02]  /*24760*/  IMAD.MOV.U32 R11, RZ, RZ, 0x1f ;  /* 0x0000001fff0b7424 */ /* 0x000fe400078e00ff */
[----:B------:R-:W-:-:S07]  /*24770*/  IMAD.MOV.U32 R15, RZ, RZ, -0x1 ;  /* 0xffffffffff0f7424 */ /* 0x000fce00078e00ff */
[----:B0123--:R-:W-:Y:S05]  /*24780*/  WARPSYNC.COLLECTIVE R15, `(.L_x_6436) ;  /* 0x000000000f087348 */ /* 0x00ffea0003c00000 */
[----:B------:R4:W0:Y:S02]  /*24790*/  SHFL.IDX P6, R14, R13, R12, R11 ;  /* 0x0000000c0d0e7389 */ /* 0x00082400000c000b */
[----:B01234-:R-:W-:Y:S01]  /*247a0*/  ENDCOLLECTIVE ;  /* 0x000000000000791b */ /* 0x01ffe20003800000 */
.L_x_6436:
[----:B------:R-:W-:Y:S05]  /*247b0*/  BSYNC B0 ;  /* 0x0000000000007941 */ /* 0x000fea0003800000 */
.L_x_6435:
[----:B------:R-:W-:Y:S05]  /*247c0*/  BRA `(.L_x_6218) ;  /* 0xffffff98002c7947 */ /* 0x000fea000383ffff */
.L_x_6223:
[----:B0-----:R0:W1:Y:S02]  /*247d0*/  SYNCS.PHASECHK.TRANS64.TRYWAIT P0, [R7+URZ+0x32420], R0 ;  /* 0x03242000070075a7 */ /* 0x001064000800017f */
[----:B-1----:R-:W-:Y:S05]  /*247e0*/  @!P0 NANOSLEEP.SYNCS 0x989680 ;  /* 0x009896800000895d */ /* 0x002fea0003900000 */
[----:B------:R-:W1:Y:S02]  /*247f0*/  @!P0 SYNCS.PHASECHK.TRANS64 P0, [R7+URZ+0x32420], R0 ;  /* 0x03242000070085a7 */ /* 0x000e64000800007f */
[----:B-1----:R-:W-:Y:S05]  /*24800*/  @!P0 BRA `(.L_x_6223) ;  /* 0xfffffffc00f08947 */ /* 0x002fea000383ffff */
[----:B------:R-:W-:Y:S05]  /*24810*/  BRA `(.L_x_6437) ;  /* 0xffffff9c00a47947 */ /* 0x000fea000383ffff */
.L_x_6224:
        /* <DEDUP_REMOVED lines=8> */
[----:B0--34-:R-:W-:Y:S05]  /*248a0*/  WARPSYNC.COLLECTIVE R15, `(.L_x_6439) ;  /* 0x000000000f087348 */ /* 0x019fea0003c00000 */
[----:B------:R1:W2:Y:S02]  /*248b0*/  SHFL.IDX P6, R14, R13, R12, R11 ;  /* 0x0000000c0d0e7389 */ /* 0x0002a400000c000b */
[----:B01234-:R-:W-:Y:S01]  /*248c0*/  ENDCOLLECTIVE ;  /* 0x000000000000791b */ /* 0x01ffe20003800000 */
.L_x_6439:
[----:B------:R-:W-:Y:S05]  /*248d0*/  BSYNC B0 ;  /* 0x0000000000007941 */ /* 0x000fea0003800000 */
.L_x_6438:
[----:B------:R-:W-:Y:S05]  /*248e0*/  BRA `(.L_x_6440) ;  /* 0xffffff9c008c7947 */ /* 0x000fea000383ffff */
.L_x_6225:
[----:B------:R-:W-:Y:S01]  /*248f0*/  BSSY B0, `(.L_x_6441) ;  /* 0x0000006000007945 */ /* 0x000fe20003800000 */
[----:B------:R-:W-:-:S07]  /*24900*/  IMAD.MOV.U32 R15, RZ, RZ, -0x1 ;  /* 0xffffffffff0f7424 */ /* 0x000fce00078e00ff */
[----:B0--34-:R-:W-:Y:S05]  /*24910*/  WARPSYNC.COLLECTIVE R15, `(.L_x_6442) ;  /* 0x000000000f0c7348 */ /* 0x019fea0003c00000 */
[----:B------:R-:W-:Y:S02]  /*24920*/  ELECT P6, UR62, PT ;  /* 0x00000000003e782f */ /* 0x000fe400038c0000 */
[----:B------:R-:W-:Y:S01]  /*24930*/  MOV R14, UR62 ;  /* 0x0000003e000e7c02 */ /* 0x000fe20008000f00 */
[----:B0--34-:R-:W-:Y:S10]  /*24940*/  ENDCOLLECTIVE ;  /* 0x000000000000791b */ /* 0x019ff40003800000 */
.L_x_6442:
[----:B------:R-:W-:Y:S05]  /*24950*/  BSYNC B0 ;  /* 0x0000000000007941 */ /* 0x000fea0003800000 */
.L_x_6441:
[----:B------:R-:W-:Y:S05]  /*24960*/  BRA `(.L_x_6443) ;  /* 0xffffff9c00807947 */ /* 0x000fea000383ffff */
.L_x_6227:
[----:B0-----:R0:W1:Y:S02]  /*24970*/  SYNCS.PHASECHK.TRANS64.TRYWAIT P1, [R5+URZ+0x32440], R0 ;  /* 0x03244000050075a7 */ /* 0x001064000802017f */
[----:B-1----:R-:W-:Y:S05]  /*24980*/  @!P1 NANOSLEEP.SYNCS 0x989680 ;  /* 0x009896800000995d */ /* 0x002fea0003900000 */
[----:B------:R-:W1:Y:S02]  /*24990*/  @!P1 SYNCS.PHASECHK.TRANS64 P1, [R5+URZ+0x32440], R0 ;  /* 0x03244000050095a7 */ /* 0x000e64000802007f */
[----:B-1----:R-:W-:Y:S05]  /*249a0*/  @!P1 BRA `(.L_x_6227) ;  /* 0xfffffffc00f09947 */ /* 0x002fea000383ffff */
[----:B------:R-:W-:Y:S05]  /*249b0*/  BRA `(.L_x_6444) ;  /* 0xffffff9c00a07947 */ /* 0x000fea000383ffff */
.L_x_6229:
[----:B-1----:R1:W2:Y:S02]  /*249c0*/  SYNCS.PHASECHK.TRANS64.TRYWAIT P1, [R3+URZ+0x32440], R2 ;  /* 0x03244002030075a7 */ /* 0x0022a4000802017f */
[----:B--2---:R-:W-:Y:S05]  /*249d0*/  @!P1 NANOSLEEP.SYNCS 0x989680 ;  /* 0x009896800000995d */ /* 0x004fea0003900000 */
[----:B------:R-:W2:Y:S02]  /*249e0*/  @!P1 SYNCS.PHASECHK.TRANS64 P1, [R3+URZ+0x32440], R2 ;  /* 0x03244002030095a7 */ /* 0x000ea4000802007f */
[----:B--2---:R-:W-:Y:S05]  /*249f0*/  @!P1 BRA `(.L_x_6229) ;  /* 0xfffffffc00f09947 */ /* 0x004fea000383ffff */
[----:B------:R-:W-:Y:S05]  /*24a00*/  BRA `(.L_x_6445) ;  /* 0xffffff9c00ac7947 */ /* 0x000fea000383ffff */
.L_x_6231:
[----:B--2---:R2:W0:Y:S02]  /*24a10*/  SYNCS.PHASECHK.TRANS64.TRYWAIT P1, [R5+URZ+0x32460], R0 ;  /* 0x03246000050075a7 */ /* 0x004424000802017f */
[----:B0-----:R-:W-:Y:S05]  /*24a20*/  @!P1 NANOSLEEP.SYNCS 0x989680 ;  /* 0x009896800000995d */ /* 0x001fea0003900000 */
[----:B------:R-:W0:Y:S02]  /*24a30*/  @!P1 SYNCS.PHASECHK.TRANS64 P1, [R5+URZ+0x32460], R0 ;  /* 0x03246000050095a7 */ /* 0x000e24000802007f */
[----:B0-----:R-:W-:Y:S05]  /*24a40*/  @!P1 BRA `(.L_x_6231) ;  /* 0xfffffffc00f09947 */ /* 0x001fea000383ffff */
[----:B------:R-:W-:Y:S05]  /*24a50*/  BRA `(.L_x_6446) ;  /* 0xffffff9c00a87947 */ /* 0x000fea000383ffff */
.L_x_6447:
        /* <DEDUP_REMOVED lines=10> */
.L_x_6468:


//--------------------- .nv.global.init           --------------------------
	.section	.nv.global.init,"aw",@progbits
.nv.global.init:
	.type		$str$23,@object
	.size		$str$23,($str$24 - $str$23)
$str$23:
        /*0000*/ 	.byte	0x28, 0x61, 0x64, 0x64, 0x72, 0x65, 0x73, 0x73, 0x20, 0x26, 0x20, 0x6d, 0x61, 0x73, 0x6b, 0x29
        /*0010*/ 	.byte	0x20, 0x3d, 0x3d, 0x20, 0x30, 0x00
	.type		$str$24,@object
	.size		$str$24,(__unnamed_4 - $str$24)
$str$24:
        /*0016*/ 	.byte	0x2f, 0x74, 0x6d, 0x70, 0x2f, 0x6f, 0x73, 0x73, 0x5f, 0x6b, 0x65, 0x72, 0x6e, 0x65, 0x6c, 0x73
        /*0026*/ 	.byte	0x5f, 0x73, 0x72, 0x63, 0x2f, 0x66, 0x6c, 0x61, 0x73, 0x68, 0x5f, 0x61, 0x74, 0x74, 0x65, 0x6e
        /*0036*/ 	.byte	0x74, 0x69, 0x6f, 0x6e, 0x2f, 0x63, 0x73, 0x72, 0x63, 0x2f, 0x63, 0x75, 0x74, 0x6c, 0x61, 0x73
        /*0046*/ 	.byte	0x73, 0x2f, 0x69, 0x6e, 0x63, 0x6c, 0x75, 0x64, 0x65, 0x2f, 0x63, 0x75, 0x74, 0x65, 0x2f, 0x70
        /*0056*/ 	.byte	0x6f, 0x69, 0x6e, 0x74, 0x65, 0x72, 0x5f, 0x66, 0x6c, 0x61, 0x67, 0x67, 0x65, 0x64, 0x2e, 0x68
        /*0066*/ 	.byte	0x70, 0x70, 0x00
	.type		__unnamed_4,@object
	.size		__unnamed_4,(__unnamed_5 - __unnamed_4)
__unnamed_4:
        /* <DEDUP_REMOVED lines=24> */
        /*01e9*/ 	.byte	0x00
	.type		__unnamed_5,@object
	.size		__unnamed_5,(__unnamed_7 - __unnamed_5)
__unnamed_5:
        /* <DEDUP_REMOVED lines=25> */
	.type		__unnamed_7,@object
	.size		__unnamed_7,(__unnamed_6 - __unnamed_7)
__unnamed_7:
        /* <DEDUP_REMOVED lines=25> */
	.type		__unnamed_6,@object
	.size		__unnamed_6,(__unnamed_1 - __unnamed_6)
__unnamed_6:
        /* <DEDUP_REMOVED lines=29> */
	.type		__unnamed_1,@object
	.size		__unnamed_1,(__unnamed_3 - __unnamed_1)
__unnamed_1:
        /* <DEDUP_REMOVED lines=28> */
        /*087e*/ 	.byte	0x3c, 0x36, 0x31, 0x34, 0x34, 0x3e, 0x3e, 0x3e, 0x3e, 0x3e, 0x20, 0x26, 0x5d, 0x00
	.type		__unnamed_3,@object
	.size		__unnamed_3,(__unnamed_2 - __unnamed_3)
__unnamed_3:
        /* <DEDUP_REMOVED lines=29> */
	.type		__unnamed_2,@object
	.size		__unnamed_2,(.L_1 - __unnamed_2)
__unnamed_2:
        /* <DEDUP_REMOVED lines=29> */
.L_1:


//--------------------- .nv.shared._ZN7cutlass13device_kernelIN5flash11enable_sm90INS1_16FlashAttnFwdSm90INS1_25CollectiveMainloopFwdSm90ILi2EN4cute5tupleIJNS5_1CILi1EEES8_S8_EEENS6_IJNS7_ILi128EEENS7_ILi96EEENS7_ILi64EEEEEELi256ENS_10bfloat16_tEfNS_4arch4Sm90ELb0ELb0ELb1ELb0ELb1ELb0ELb0ELb1ELb0ELb1ELb0ELb0EEENS1_21CollectiveEpilogueFwdINS6_IJSA_NS7_ILi256EEESB_EEES9_SE_SG_Li256ELb0ELb1ELb0ELb0EEENS1_29StaticPersistentTileSchedulerILb0EEEEEEEEEvNT_6ParamsE --------------------------
	.section	.nv.shared._ZN7cutlass13device_kernelIN5flash11enable_sm90INS1_16FlashAttnFwdSm90INS1_25CollectiveMainloopFwdSm90ILi2EN4cute5tupleIJNS5_1CILi1EEES8_S8_EEENS6_IJNS7_ILi128EEENS7_ILi96EEENS7_ILi64EEEEEELi256ENS_10bfloat16_tEfNS_4arch4Sm90ELb0ELb0ELb1ELb0ELb1ELb0ELb0ELb1ELb0ELb1ELb0ELb0EEENS1_21CollectiveEpilogueFwdINS6_IJSA_NS7_ILi256EEESB_EEES9_SE_SG_Li256ELb0ELb1ELb0ELb0EEENS1_29StaticPersistentTileSchedulerILb0EEEEEEEEEvNT_6ParamsE,"aw",@nobits
	.sectionflags	@""
	.align	16
	.zero		1024


//--------------------- .nv.shared.reserved.0     --------------------------
	.section	.nv.shared.reserved.0,"aw",@nobits
	.weak		__nv_reservedSMEM_offset_0_alias
	.size		__nv_reservedSMEM_offset_0_alias, 0, 0
	.other		__nv_reservedSMEM_offset_0_alias,@"STO_CUDA_RESERVED_SHARED STV_DEFAULT"
__nv_reservedSMEM_offset_0_alias:
	.zero		0


//--------------------- .nv.global                --------------------------
	.section	.nv.global,"aw",@nobits
.nv.global:
	.type		_ZN83_INTERNAL_e91defdf_47_flash_fwd_hdim64_256_bf16_paged_softcap_sm90_cu_ceb34e2a_35274cute1_E,@object
	.size		_ZN83_INTERNAL_e91defdf_47_flash_fwd_hdim64_256_bf16_paged_softcap_sm90_cu_ceb34e2a_35274cute1_E,(_ZN83_INTERNAL_e91defdf_47_flash_fwd_hdim64_256_bf16_paged_softcap_sm90_cu_ceb34e2a_35274cuda3std3__45__cpo6cbeginE - _ZN83_INTERNAL_e91defdf_47_flash_fwd_hdim64_256_bf16_paged_softcap_sm90_cu_ceb34e2a_35274cute1_E)
_ZN83_INTERNAL_e91defdf_47_flash_fwd_hdim64_256_bf16_paged_softcap_sm90_cu_ceb34e2a_35274cute1_E:
	.zero		1
	.type		_ZN83_INTERNAL_e91defdf_47_flash_fwd_hdim64_256_bf16_paged_softcap_sm90_cu_ceb34e2a_35274cuda3std3__45__cpo6cbeginE,@object
	.size		_ZN83_INTERNAL_e91defdf_47_flash_fwd_hdim64_256_bf16_paged_softcap_sm90_cu_ceb34e2a_35274cuda3std3__45__cpo6cbeginE,(_ZN83_INTERNAL_e91defdf_47_flash_fwd_hdim64_256_bf16_paged_softcap_sm90_cu_ceb34e2a_35274cuda3std3__48in_placeE - _ZN83_INTERNAL_e91defdf_47_flash_fwd_hdim64_256_bf16_paged_softcap_sm90_cu_ceb34e2a_35274cuda3std3__45__cpo6cbeginE)
_ZN83_INTERNAL_e91defdf_47_flash_fwd_hdim64_256_bf16_paged_softcap_sm90_cu_ceb34e2a_35274cuda3std3__45__cpo6cbeginE:
	.zero		1
	.type		_ZN83_INTERNAL_e91defdf_47_flash_fwd_hdim64_256_bf16_paged_softcap_sm90_cu_ceb34e2a_35274cuda3std3__48in_placeE,@object
	.size		_ZN83_INTERNAL_e91defdf_47_flash_fwd_hdim64_256_bf16_paged_softcap_sm90_cu_ceb34e2a_35274cuda3std3__48in_placeE,(_ZN83_INTERNAL_e91defdf_47_flash_fwd_hdim64_256_bf16_paged_softcap_sm90_cu_ceb34e2a_35274cuda3std6ranges3__45__cpo9iter_moveE - _ZN83_INTERNAL_e91defdf_47_flash_fwd_hdim64_256_bf16_paged_softcap_sm90_cu_ceb34e2a_35274cuda3std3__48in_placeE)
_ZN83_INTERNAL_e91defdf_47_flash_fwd_hdim64_256_bf16_paged_softcap_sm90_cu_ceb34e2a_35274cuda3std3__48in_placeE:
	.zero		1
	.type		_ZN83_INTERNAL_e91defdf_47_flash_fwd_hdim64_256_bf16_paged_softcap_sm90_cu_ceb34e2a_35274cuda3std6ranges3__45__cpo9iter_moveE,@object
	.size		_ZN83_INTERNAL_e91defdf_47_flash_fwd_hdim64_256_bf16_paged_softcap_sm90_cu_ceb34e2a_35274cuda3std6ranges3__45__cpo9iter_moveE,(_ZN83_INTERNAL_e91defdf_47_flash_fwd_hdim64_256_bf16_paged_softcap_sm90_cu_ceb34e2a_35274cuda3std3__45__cpo5beginE - _ZN83_INTERNAL_e91defdf_47_flash_fwd_hdim64_256_bf16_paged_softcap_sm90_cu_ceb34e2a_35274cuda3std6ranges3__45__cpo9iter_moveE)
_ZN83_INTERNAL_e91defdf_47_flash_fwd_hdim64_256_bf16_paged_softcap_sm90_cu_ceb34e2a_35274cuda3std6ranges3__45__cpo9iter_moveE:
	.zero		1
	.type		_ZN83_INTERNAL_e91defdf_47_flash_fwd_hdim64_256_bf16_paged_softcap_sm90_cu_ceb34e2a_35274cuda3std3__45__cpo5beginE,@object
	.size		_ZN83_INTERNAL_e91defdf_47_flash_fwd_hdim64_256_bf16_paged_softcap_sm90_cu_ceb34e2a_35274cuda3std3__45__cpo5beginE,(_ZN83_INTERNAL_e91defdf_47_flash_fwd_hdim64_256_bf16_paged_softcap_sm90_cu_ceb34e2a_35274cuda3std3__485_GLOBAL__N__e91defdf_47_flash_fwd_hdim64_256_bf16_paged_softcap_sm90_cu_ceb34e2a_35276ignoreE - _ZN83_INTERNAL_e91defdf_47_flash_fwd_hdim64_256_bf16_paged_softcap_sm90_cu_ceb34e2a_35274cuda3std3__45__cpo5beginE)
_ZN83_INTERNAL_e91defdf_47_flash_fwd_hdim64_256_bf16_paged_softcap_sm90_cu_ceb34e2a_35274cuda3std3__45__cpo5beginE:
	.zero		1
	.type		_ZN83_INTERNAL_e91defdf_47_flash_fwd_hdim64_256_bf16_paged_softcap_sm90_cu_ceb34e2a_35274cuda3std3__485_GLOBAL__N__e91defdf_47_flash_fwd_hdim64_256_bf16_paged_softcap_sm90_cu_ceb34e2a_35276ignoreE,@object
	.size		_ZN83_INTERNAL_e91defdf_47_flash_fwd_hdim64_256_bf16_paged_softcap_sm90_cu_ceb34e2a_35274cuda3std3__485_GLOBAL__N__e91defdf_47_flash_fwd_hdim64_256_bf16_paged_softcap_sm90_cu_ceb34e2a_35276ignoreE,(_ZN83_INTERNAL_e91defdf_47_flash_fwd_hdim64_256_bf16_paged_softcap_sm90_cu_ceb34e2a_35274cute7productE - _ZN83_INTERNAL_e91defdf_47_flash_fwd_hdim64_256_bf16_paged_softcap_sm90_cu_ceb34e2a_35274cuda3std3__485_GLOBAL__N__e91defdf_47_flash_fwd_hdim64_256_bf16_paged_softcap_sm90_cu_ceb34e2a_35276ignoreE)
_ZN83_INTERNAL_e91defdf_47_flash_fwd_hdim64_256_bf16_paged_softcap_sm90_cu_ceb34e2a_35274cuda3std3__485_GLOBAL__N__e91defdf_47_flash_fwd_hdim64_256_bf16_paged_softcap_sm90_cu_ceb34e2a_35276ignoreE:
	.zero		1
	.type		_ZN83_INTERNAL_e91defdf_47_flash_fwd_hdim64_256_bf16_paged_softcap_sm90_cu_ceb34e2a_35274cute7productE,@object
	.size		_ZN83_INTERNAL_e91defdf_47_flash_fwd_hdim64_256_bf16_paged_softcap_sm90_cu_ceb34e2a_35274cute7productE,(_ZN83_INTERNAL_e91defdf_47_flash_fwd_hdim64_256_bf16_paged_softcap_sm90_cu_ceb34e2a_35274cuda3std3__45__cpo3endE - _ZN83_INTERNAL_e91defdf_47_flash_fwd_hdim64_256_bf16_paged_softcap_sm90_cu_ceb34e2a_35274cute7productE)
_ZN83_INTERNAL_e91defdf_47_flash_fwd_hdim64_256_bf16_paged_softcap_sm90_cu_ceb34e2a_35274cute7productE:
	.zero		1
	.type		_ZN83_INTERNAL_e91defdf_47_flash_fwd_hdim64_256_bf16_paged_softcap_sm90_cu_ceb34e2a_35274cuda3std3__45__cpo3endE,@object
	.size		_ZN83_INTERNAL_e91defdf_47_flash_fwd_hdim64_256_bf16_paged_softcap_sm90_cu_ceb34e2a_35274cuda3std3__45__cpo3endE,(_ZN83_INTERNAL_e91defdf_47_flash_fwd_hdim64_256_bf16_paged_softcap_sm90_cu_ceb34e2a_35274cuda3std3__419piecewise_constructE - _ZN83_INTERNAL_e91defdf_47_flash_fwd_hdim64_256_bf16_paged_softcap_sm90_cu_ceb34e2a_35274cuda3std3__45__cpo3endE)
_ZN83_INTERNAL_e91defdf_47_flash_fwd_hdim64_256_bf16_paged_softcap_sm90_cu_ceb34e2a_35274cuda3std3__45__cpo3endE:
	.zero		1
	.type		_ZN83_INTERNAL_e91defdf_47_flash_fwd_hdim64_256_bf16_paged_softcap_sm90_cu_ceb34e2a_35274cuda3std3__419piecewise_constructE,@object
	.size		_ZN83_INTERNAL_e91defdf_47_flash_fwd_hdim64_256_bf16_paged_softcap_sm90_cu_ceb34e2a_35274cuda3std3__419piecewise_constructE,(_ZN83_INTERNAL_e91defdf_47_flash_fwd_hdim64_256_bf16_paged_softcap_sm90_cu_ceb34e2a_35274cuda3std3__45__cpo4cendE - _ZN83_INTERNAL_e91defdf_47_flash_fwd_hdim64_256_bf16_paged_softcap_sm90_cu_ceb34e2a_35274cuda3std3__419piecewise_constructE)
_ZN83_INTERNAL_e91defdf_47_flash_fwd_hdim64_256_bf16_paged_softcap_sm90_cu_ceb34e2a_35274cuda3std3__419piecewise_constructE:
	.zero		1
	.type		_ZN83_INTERNAL_e91defdf_47_flash_fwd_hdim64_256_bf16_paged_softcap_sm90_cu_ceb34e2a_35274cuda3std3__45__cpo4cendE,@object
	.size		_ZN83_INTERNAL_e91defdf_47_flash_fwd_hdim64_256_bf16_paged_softcap_sm90_cu_ceb34e2a_35274cuda3std3__45__cpo4cendE,(_ZN83_INTERNAL_e91defdf_47_flash_fwd_hdim64_256_bf16_paged_softcap_sm90_cu_ceb34e2a_35274cuda3std6ranges3__45__cpo4swapE - _ZN83_INTERNAL_e91defdf_47_flash_fwd_hdim64_256_bf16_paged_softcap_sm90_cu_ceb34e2a_35274cuda3std3__45__cpo4cendE)
_ZN83_INTERNAL_e91defdf_47_flash_fwd_hdim64_256_bf16_paged_softcap_sm90_cu_ceb34e2a_35274cuda3std3__45__cpo4cendE:
	.zero		1
	.type		_ZN83_INTERNAL_e91defdf_47_flash_fwd_hdim64_256_bf16_paged_softcap_sm90_cu_ceb34e2a_35274cuda3std6ranges3__45__cpo4swapE,@object
	.size		_ZN83_INTERNAL_e91defdf_47_flash_fwd_hdim64_256_bf16_paged_softcap_sm90_cu_ceb34e2a_35274cuda3std6ranges3__45__cpo4swapE,(.L_14 - _ZN83_INTERNAL_e91defdf_47_flash_fwd_hdim64_256_bf16_paged_softcap_sm90_cu_ceb34e2a_35274cuda3std6ranges3__45__cpo4swapE)
_ZN83_INTERNAL_e91defdf_47_flash_fwd_hdim64_256_bf16_paged_softcap_sm90_cu_ceb34e2a_35274cuda3std6ranges3__45__cpo4swapE:
	.zero		1
.L_14:


//--------------------- .nv.shared._ZN7cutlass13device_kernelIN5flash11enable_sm90INS1_16FlashAttnFwdSm90INS1_25CollectiveMainloopFwdSm90ILi2EN4cute5tupleIJNS5_1CILi1EEES8_S8_EEENS6_IJNS7_ILi128EEENS7_ILi96EEENS7_ILi64EEEEEELi256ENS_10bfloat16_tEfNS_4arch4Sm90ELb0ELb0ELb1ELb0ELb1ELb0ELb1ELb1ELb0ELb1ELb0ELb0EEENS1_21CollectiveEpilogueFwdINS6_IJSA_NS7_ILi256EEESB_EEES9_SE_SG_Li256ELb0ELb1ELb0ELb0EEENS1_29StaticPersistentTileSchedulerILb0EEEEEEEEEvNT_6ParamsE --------------------------
	.section	.nv.shared._ZN7cutlass13device_kernelIN5flash11enable_sm90INS1_16FlashAttnFwdSm90INS1_25CollectiveMainloopFwdSm90ILi2EN4cute5tupleIJNS5_1CILi1EEES8_S8_EEENS6_IJNS7_ILi128EEENS7_ILi96EEENS7_ILi64EEEEEELi256ENS_10bfloat16_tEfNS_4arch4Sm90ELb0ELb0ELb1ELb0ELb1ELb0ELb1ELb1ELb0ELb1ELb0ELb0EEENS1_21CollectiveEpilogueFwdINS6_IJSA_NS7_ILi256EEESB_EEES9_SE_SG_Li256ELb0ELb1ELb0ELb0EEENS1_29StaticPersistentTileSchedulerILb0EEEEEEEEEvNT_6ParamsE,"aw",@nobits
	.sectionflags	@""
	.align	16
	.zero		1024


//--------------------- .nv.shared._ZN7cutlass13device_kernelIN5flash11enable_sm90INS1_16FlashAttnFwdSm90INS1_25CollectiveMainloopFwdSm90ILi2EN4cute5tupleIJNS5_1CILi1EEES8_S8_EEENS6_IJNS7_ILi128EEENS7_ILi96EEENS7_ILi64EEEEEELi256ENS_10bfloat16_tEfNS_4arch4Sm90ELb0ELb0ELb1ELb1ELb1ELb0ELb0ELb1ELb0ELb1ELb0ELb0EEENS1_21CollectiveEpilogueFwdINS6_IJSA_NS7_ILi256EEESB_EEES9_SE_SG_Li256ELb1ELb1ELb0ELb0EEENS1_36VarlenDynamicPersistentTileSchedulerILi128ELi96ELi256ELi128ELb0ELb1ELb1ELb0ELb1ELb1EEEEEEEEEvNT_6ParamsE --------------------------
	.section	.nv.shared._ZN7cutlass13device_kernelIN5flash11enable_sm90INS1_16FlashAttnFwdSm90INS1_25CollectiveMainloopFwdSm90ILi2EN4cute5tupleIJNS5_1CILi1EEES8_S8_EEENS6_IJNS7_ILi128EEENS7_ILi96EEENS7_ILi64EEEEEELi256ENS_10bfloat16_tEfNS_4arch4Sm90ELb0ELb0ELb1ELb1ELb1ELb0ELb0ELb1ELb0ELb1ELb0ELb0EEENS1_21CollectiveEpilogueFwdINS6_IJSA_NS7_ILi256EEESB_EEES9_SE_SG_Li256ELb1ELb1ELb0ELb0EEENS1_36VarlenDynamicPersistentTileSchedulerILi128ELi96ELi256ELi128ELb0ELb1ELb1ELb0ELb1ELb1EEEEEEEEEvNT_6ParamsE,"aw",@nobits
	.sectionflags	@""
	.align	16
	.zero		1024


//--------------------- .nv.shared._ZN7cutlass13device_kernelIN5flash11enable_sm90INS1_16FlashAttnFwdSm90INS1_25CollectiveMainloopFwdSm90ILi2EN4cute5tupleIJNS5_1CILi1EEES8_S8_EEENS6_IJNS7_ILi128EEENS7_ILi96EEENS7_ILi64EEEEEELi256ENS_10bfloat16_tEfNS_4arch4Sm90ELb0ELb0ELb1ELb1ELb1ELb1ELb0ELb1ELb0ELb1ELb0ELb0EEENS1_21CollectiveEpilogueFwdINS6_IJSA_NS7_ILi256EEESB_EEES9_SE_SG_Li256ELb1ELb1ELb0ELb0EEENS1_36VarlenDynamicPersistentTileSchedulerILi128ELi96ELi256ELi128ELb0ELb1ELb1ELb0ELb1ELb1EEEEEEEEEvNT_6ParamsE --------------------------
	.section	.nv.shared._ZN7cutlass13device_kernelIN5flash11enable_sm90INS1_16FlashAttnFwdSm90INS1_25CollectiveMainloopFwdSm90ILi2EN4cute5tupleIJNS5_1CILi1EEES8_S8_EEENS6_IJNS7_ILi128EEENS7_ILi96EEENS7_ILi64EEEEEELi256ENS_10bfloat16_tEfNS_4arch4Sm90ELb0ELb0ELb1ELb1ELb1ELb1ELb0ELb1ELb0ELb1ELb0ELb0EEENS1_21CollectiveEpilogueFwdINS6_IJSA_NS7_ILi256EEESB_EEES9_SE_SG_Li256ELb1ELb1ELb0ELb0EEENS1_36VarlenDynamicPersistentTileSchedulerILi128ELi96ELi256ELi128ELb0ELb1ELb1ELb0ELb1ELb1EEEEEEEEEvNT_6ParamsE,"aw",@nobits
	.sectionflags	@""
	.align	16
	.zero		1024


//--------------------- .nv.shared._ZN7cutlass13device_kernelIN5flash11enable_sm90INS1_16FlashAttnFwdSm90INS1_25CollectiveMainloopFwdSm90ILi2EN4cute5tupleIJNS5_1CILi1EEES8_S8_EEENS6_IJNS7_ILi128EEENS7_ILi96EEENS7_ILi64EEEEEELi256ENS_10bfloat16_tEfNS_4arch4Sm90ELb0ELb0ELb1ELb1ELb1ELb0ELb1ELb1ELb0ELb1ELb0ELb0EEENS1_21CollectiveEpilogueFwdINS6_IJSA_NS7_ILi256EEESB_EEES9_SE_SG_Li256ELb1ELb1ELb0ELb0EEENS1_36VarlenDynamicPersistentTileSchedulerILi128ELi96ELi256ELi128ELb0ELb1ELb1ELb0ELb1ELb1EEEEEEEEEvNT_6ParamsE --------------------------
	.section	.nv.shared._ZN7cutlass13device_kernelIN5flash11enable_sm90INS1_16FlashAttnFwdSm90INS1_25CollectiveMainloopFwdSm90ILi2EN4cute5tupleIJNS5_1CILi1EEES8_S8_EEENS6_IJNS7_ILi128EEENS7_ILi96EEENS7_ILi64EEEEEELi256ENS_10bfloat16_tEfNS_4arch4Sm90ELb0ELb0ELb1ELb1ELb1ELb0ELb1ELb1ELb0ELb1ELb0ELb0EEENS1_21CollectiveEpilogueFwdINS6_IJSA_NS7_ILi256EEESB_EEES9_SE_SG_Li256ELb1ELb1ELb0ELb0EEENS1_36VarlenDynamicPersistentTileSchedulerILi128ELi96ELi256ELi128ELb0ELb1ELb1ELb0ELb1ELb1EEEEEEEEEvNT_6ParamsE,"aw",@nobits
	.sectionflags	@""
	.align	16
	.zero		1024


//--------------------- .nv.shared._ZN7cutlass13device_kernelIN5flash11enable_sm90INS1_16FlashAttnFwdSm90INS1_25CollectiveMainloopFwdSm90ILi2EN4cute5tupleIJNS5_1CILi1EEES8_S8_EEENS6_IJNS7_ILi128EEENS7_ILi96EEENS7_ILi64EEEEEELi256ENS_10bfloat16_tEfNS_4arch4Sm90ELb0ELb0ELb1ELb1ELb1ELb1ELb1ELb1ELb0ELb1ELb0ELb0EEENS1_21CollectiveEpilogueFwdINS6_IJSA_NS7_ILi256EEESB_EEES9_SE_SG_Li256ELb1ELb1ELb0ELb0EEENS1_36VarlenDynamicPersistentTileSchedulerILi128ELi96ELi256ELi128ELb0ELb1ELb1ELb0ELb1ELb1EEEEEEEEEvNT_6ParamsE --------------------------
	.section	.nv.shared._ZN7cutlass13device_kernelIN5flash11enable_sm90INS1_16FlashAttnFwdSm90INS1_25CollectiveMainloopFwdSm90ILi2EN4cute5tupleIJNS5_1CILi1EEES8_S8_EEENS6_IJNS7_ILi128EEENS7_ILi96EEENS7_ILi64EEEEEELi256ENS_10bfloat16_tEfNS_4arch4Sm90ELb0ELb0ELb1ELb1ELb1ELb1ELb1ELb1ELb0ELb1ELb0ELb0EEENS1_21CollectiveEpilogueFwdINS6_IJSA_NS7_ILi256EEESB_EEES9_SE_SG_Li256ELb1ELb1ELb0ELb0EEENS1_36VarlenDynamicPersistentTileSchedulerILi128ELi96ELi256ELi128ELb0ELb1ELb1ELb0ELb1ELb1EEEEEEEEEvNT_6ParamsE,"aw",@nobits
	.sectionflags	@""
	.align	16
	.zero		1024


//--------------------- .nv.shared._ZN7cutlass13device_kernelIN5flash11enable_sm90INS1_16FlashAttnFwdSm90INS1_25CollectiveMainloopFwdSm90ILi2EN4cute5tupleIJNS5_1CILi1EEES8_S8_EEENS6_IJNS7_ILi128EEENS7_ILi96EEENS7_ILi64EEEEEELi256ENS_10bfloat16_tEfNS_4arch4Sm90ELb0ELb1ELb1ELb0ELb1ELb0ELb0ELb1ELb0ELb1ELb0ELb0EEENS1_21CollectiveEpilogueFwdINS6_IJSA_NS7_ILi256EEESB_EEES9_SE_SG_Li256ELb0ELb1ELb0ELb0EEENS1_30DynamicPersistentTileSchedulerILi256ELi128ELb0ELb1ELb1EEEEEEEEEvNT_6ParamsE --------------------------
	.section	.nv.shared._ZN7cutlass13device_kernelIN5flash11enable_sm90INS1_16FlashAttnFwdSm90INS1_25CollectiveMainloopFwdSm90ILi2EN4cute5tupleIJNS5_1CILi1EEES8_S8_EEENS6_IJNS7_ILi128EEENS7_ILi96EEENS7_ILi64EEEEEELi256ENS_10bfloat16_tEfNS_4arch4Sm90ELb0ELb1ELb1ELb0ELb1ELb0ELb0ELb1ELb0ELb1ELb0ELb0EEENS1_21CollectiveEpilogueFwdINS6_IJSA_NS7_ILi256EEESB_EEES9_SE_SG_Li256ELb0ELb1ELb0ELb0EEENS1_30DynamicPersistentTileSchedulerILi256ELi128ELb0ELb1ELb1EEEEEEEEEvNT_6ParamsE,"aw",@nobits
	.sectionflags	@""
	.align	16
	.zero		1024


//--------------------- .nv.shared._ZN7cutlass13device_kernelIN5flash11enable_sm90INS1_16FlashAttnFwdSm90INS1_25CollectiveMainloopFwdSm90ILi2EN4cute5tupleIJNS5_1CILi1EEES8_S8_EEENS6_IJNS7_ILi128EEENS7_ILi96EEENS7_ILi64EEEEEELi256ENS_10bfloat16_tEfNS_4arch4Sm90ELb0ELb1ELb1ELb0ELb1ELb0ELb1ELb1ELb0ELb1ELb0ELb0EEENS1_21CollectiveEpilogueFwdINS6_IJSA_NS7_ILi256EEESB_EEES9_SE_SG_Li256ELb0ELb1ELb0ELb0EEENS1_30DynamicPersistentTileSchedulerILi256ELi128ELb0ELb1ELb1EEEEEEEEEvNT_6ParamsE --------------------------
	.section	.nv.shared._ZN7cutlass13device_kernelIN5flash11enable_sm90INS1_16FlashAttnFwdSm90INS1_25CollectiveMainloopFwdSm90ILi2EN4cute5tupleIJNS5_1CILi1EEES8_S8_EEENS6_IJNS7_ILi128EEENS7_ILi96EEENS7_ILi64EEEEEELi256ENS_10bfloat16_tEfNS_4arch4Sm90ELb0ELb1ELb1ELb0ELb1ELb0ELb1ELb1ELb0ELb1ELb0ELb0EEENS1_21CollectiveEpilogueFwdINS6_IJSA_NS7_ILi256EEESB_EEES9_SE_SG_Li256ELb0ELb1ELb0ELb0EEENS1_30DynamicPersistentTileSchedulerILi256ELi128ELb0ELb1ELb1EEEEEEEEEvNT_6ParamsE,"aw",@nobits
	.sectionflags	@""
	.align	16
	.zero		1024


//--------------------- .nv.shared._ZN7cutlass13device_kernelIN5flash11enable_sm90INS1_16FlashAttnFwdSm90INS1_25CollectiveMainloopFwdSm90ILi2EN4cute5tupleIJNS5_1CILi1EEES8_S8_EEENS6_IJNS7_ILi128EEENS7_ILi96EEENS7_ILi64EEEEEELi256ENS_10bfloat16_tEfNS_4arch4Sm90ELb0ELb1ELb1ELb1ELb1ELb0ELb0ELb1ELb0ELb1ELb0ELb0EEENS1_21CollectiveEpilogueFwdINS6_IJSA_NS7_ILi256EEESB_EEES9_SE_SG_Li256ELb1ELb1ELb0ELb0EEENS1_36VarlenDynamicPersistentTileSchedulerILi128ELi96ELi256ELi128ELb0ELb1ELb1ELb1ELb0ELb1EEEEEEEEEvNT_6ParamsE --------------------------
	.section	.nv.shared._ZN7cutlass13device_kernelIN5flash11enable_sm90INS1_16FlashAttnFwdSm90INS1_25CollectiveMainloopFwdSm90ILi2EN4cute5tupleIJNS5_1CILi1EEES8_S8_EEENS6_IJNS7_ILi128EEENS7_ILi96EEENS7_ILi64EEEEEELi256ENS_10bfloat16_tEfNS_4arch4Sm90ELb0ELb1ELb1ELb1ELb1ELb0ELb0ELb1ELb0ELb1ELb0ELb0EEENS1_21CollectiveEpilogueFwdINS6_IJSA_NS7_ILi256EEESB_EEES9_SE_SG_Li256ELb1ELb1ELb0ELb0EEENS1_36VarlenDynamicPersistentTileSchedulerILi128ELi96ELi256ELi128ELb0ELb1ELb1ELb1ELb0ELb1EEEEEEEEEvNT_6ParamsE,"aw",@nobits
	.sectionflags	@""
	.align	16
	.zero		1024


//--------------------- .nv.shared._ZN7cutlass13device_kernelIN5flash11enable_sm90INS1_16FlashAttnFwdSm90INS1_25CollectiveMainloopFwdSm90ILi2EN4cute5tupleIJNS5_1CILi1EEES8_S8_EEENS6_IJNS7_ILi128EEENS7_ILi96EEENS7_ILi64EEEEEELi256ENS_10bfloat16_tEfNS_4arch4Sm90ELb0ELb1ELb1ELb1ELb1ELb1ELb0ELb1ELb0ELb1ELb0ELb0EEENS1_21CollectiveEpilogueFwdINS6_IJSA_NS7_ILi256EEESB_EEES9_SE_SG_Li256ELb1ELb1ELb0ELb0EEENS1_36VarlenDynamicPersistentTileSchedulerILi128ELi96ELi256ELi128ELb0ELb1ELb1ELb1ELb0ELb1EEEEEEEEEvNT_6ParamsE --------------------------
	.section	.nv.shared._ZN7cutlass13device_kernelIN5flash11enable_sm90INS1_16FlashAttnFwdSm90INS1_25CollectiveMainloopFwdSm90ILi2EN4cute5tupleIJNS5_1CILi1EEES8_S8_EEENS6_IJNS7_ILi128EEENS7_ILi96EEENS7_ILi64EEEEEELi256ENS_10bfloat16_tEfNS_4arch4Sm90ELb0ELb1ELb1ELb1ELb1ELb1ELb0ELb1ELb0ELb1ELb0ELb0EEENS1_21CollectiveEpilogueFwdINS6_IJSA_NS7_ILi256EEESB_EEES9_SE_SG_Li256ELb1ELb1ELb0ELb0EEENS1_36VarlenDynamicPersistentTileSchedulerILi128ELi96ELi256ELi128ELb0ELb1ELb1ELb1ELb0ELb1EEEEEEEEEvNT_6ParamsE,"aw",@nobits
	.sectionflags	@""
	.align	16
	.zero		1024


//--------------------- .nv.shared._ZN7cutlass13device_kernelIN5flash11enable_sm90INS1_16FlashAttnFwdSm90INS1_25CollectiveMainloopFwdSm90ILi2EN4cute5tupleIJNS5_1CILi1EEES8_S8_EEENS6_IJNS7_ILi128EEENS7_ILi96EEENS7_ILi64EEEEEELi256ENS_10bfloat16_tEfNS_4arch4Sm90ELb0ELb1ELb1ELb1ELb1ELb0ELb1ELb1ELb0ELb1ELb0ELb0EEENS1_21CollectiveEpilogueFwdINS6_IJSA_NS7_ILi256EEESB_EEES9_SE_SG_Li256ELb1ELb1ELb0ELb0EEENS1_36VarlenDynamicPersistentTileSchedulerILi128ELi96ELi256ELi128ELb0ELb1ELb1ELb1ELb0ELb1EEEEEEEEEvNT_6ParamsE --------------------------
	.section	.nv.shared._ZN7cutlass13device_kernelIN5flash11enable_sm90INS1_16FlashAttnFwdSm90INS1_25CollectiveMainloopFwdSm90ILi2EN4cute5tupleIJNS5_1CILi1EEES8_S8_EEENS6_IJNS7_ILi128EEENS7_ILi96EEENS7_ILi64EEEEEELi256ENS_10bfloat16_tEfNS_4arch4Sm90ELb0ELb1ELb1ELb1ELb1ELb0ELb1ELb1ELb0ELb1ELb0ELb0EEENS1_21CollectiveEpilogueFwdINS6_IJSA_NS7_ILi256EEESB_EEES9_SE_SG_Li256ELb1ELb1ELb0ELb0EEENS1_36VarlenDynamicPersistentTileSchedulerILi128ELi96ELi256ELi128ELb0ELb1ELb1ELb1ELb0ELb1EEEEEEEEEvNT_6ParamsE,"aw",@nobits
	.sectionflags	@""
	.align	16
	.zero		1024


//--------------------- .nv.shared._ZN7cutlass13device_kernelIN5flash11enable_sm90INS1_16FlashAttnFwdSm90INS1_25CollectiveMainloopFwdSm90ILi2EN4cute5tupleIJNS5_1CILi1EEES8_S8_EEENS6_IJNS7_ILi128EEENS7_ILi96EEENS7_ILi64EEEEEELi256ENS_10bfloat16_tEfNS_4arch4Sm90ELb0ELb1ELb1ELb1ELb1ELb1ELb1ELb1ELb0ELb1ELb0ELb0EEENS1_21CollectiveEpilogueFwdINS6_IJSA_NS7_ILi256EEESB_EEES9_SE_SG_Li256ELb1ELb1ELb0ELb0EEENS1_36VarlenDynamicPersistentTileSchedulerILi128ELi96ELi256ELi128ELb0ELb1ELb1ELb1ELb0ELb1EEEEEEEEEvNT_6ParamsE --------------------------
	.section	.nv.shared._ZN7cutlass13device_kernelIN5flash11enable_sm90INS1_16FlashAttnFwdSm90INS1_25CollectiveMainloopFwdSm90ILi2EN4cute5tupleIJNS5_1CILi1EEES8_S8_EEENS6_IJNS7_ILi128EEENS7_ILi96EEENS7_ILi64EEEEEELi256ENS_10bfloat16_tEfNS_4arch4Sm90ELb0ELb1ELb1ELb1ELb1ELb1ELb1ELb1ELb0ELb1ELb0ELb0EEENS1_21CollectiveEpilogueFwdINS6_IJSA_NS7_ILi256EEESB_EEES9_SE_SG_Li256ELb1ELb1ELb0ELb0EEENS1_36VarlenDynamicPersistentTileSchedulerILi128ELi96ELi256ELi128ELb0ELb1ELb1ELb1ELb0ELb1EEEEEEEEEvNT_6ParamsE,"aw",@nobits
	.sectionflags	@""
	.align	16
	.zero		1024


//--------------------- .nv.shared._ZN7cutlass13device_kernelIN5flash11enable_sm90INS1_16FlashAttnFwdSm90INS1_25CollectiveMainloopFwdSm90ILi2EN4cute5tupleIJNS5_1CILi1EEES8_S8_EEENS6_IJNS7_ILi128EEENS7_ILi96EEENS7_ILi64EEEEEELi256ENS_10bfloat16_tEfNS_4arch4Sm90ELb1ELb0ELb1ELb0ELb1ELb0ELb0ELb1ELb0ELb1ELb0ELb0EEENS1_21CollectiveEpilogueFwdINS6_IJSA_NS7_ILi256EEESB_EEES9_SE_SG_Li256ELb0ELb1ELb0ELb0EEENS1_30DynamicPersistentTileSchedulerILi256ELi128ELb0ELb1ELb1EEEEEEEEEvNT_6ParamsE --------------------------
	.section	.nv.shared._ZN7cutlass13device_kernelIN5flash11enable_sm90INS1_16FlashAttnFwdSm90INS1_25CollectiveMainloopFwdSm90ILi2EN4cute5tupleIJNS5_1CILi1EEES8_S8_EEENS6_IJNS7_ILi128EEENS7_ILi96EEENS7_ILi64EEEEEELi256ENS_10bfloat16_tEfNS_4arch4Sm90ELb1ELb0ELb1ELb0ELb1ELb0ELb0ELb1ELb0ELb1ELb0ELb0EEENS1_21CollectiveEpilogueFwdINS6_IJSA_NS7_ILi256EEESB_EEES9_SE_SG_Li256ELb0ELb1ELb0ELb0EEENS1_30DynamicPersistentTileSchedulerILi256ELi128ELb0ELb1ELb1EEEEEEEEEvNT_6ParamsE,"aw",@nobits
	.sectionflags	@""
	.align	16
	.zero		1024


//--------------------- .nv.shared._ZN7cutlass13device_kernelIN5flash11enable_sm90INS1_16FlashAttnFwdSm90INS1_25CollectiveMainloopFwdSm90ILi2EN4cute5tupleIJNS5_1CILi1EEES8_S8_EEENS6_IJNS7_ILi128EEENS7_ILi96EEENS7_ILi64EEEEEELi256ENS_10bfloat16_tEfNS_4arch4Sm90ELb1ELb0ELb1ELb0ELb1ELb0ELb1ELb1ELb0ELb1ELb0ELb0EEENS1_21CollectiveEpilogueFwdINS6_IJSA_NS7_ILi256EEESB_EEES9_SE_SG_Li256ELb0ELb1ELb0ELb0EEENS1_30DynamicPersistentTileSchedulerILi256ELi128ELb0ELb1ELb1EEEEEEEEEvNT_6ParamsE --------------------------
	.section	.nv.shared._ZN7cutlass13device_kernelIN5flash11enable_sm90INS1_16FlashAttnFwdSm90INS1_25CollectiveMainloopFwdSm90ILi2EN4cute5tupleIJNS5_1CILi1EEES8_S8_EEENS6_IJNS7_ILi128EEENS7_ILi96EEENS7_ILi64EEEEEELi256ENS_10bfloat16_tEfNS_4arch4Sm90ELb1ELb0ELb1ELb0ELb1ELb0ELb1ELb1ELb0ELb1ELb0ELb0EEENS1_21CollectiveEpilogueFwdINS6_IJSA_NS7_ILi256EEESB_EEES9_SE_SG_Li256ELb0ELb1ELb0ELb0EEENS1_30DynamicPersistentTileSchedulerILi256ELi128ELb0ELb1ELb1EEEEEEEEEvNT_6ParamsE,"aw",@nobits
	.sectionflags	@""
	.align	16
	.zero		1024


//--------------------- .nv.shared._ZN7cutlass13device_kernelIN5flash11enable_sm90INS1_16FlashAttnFwdSm90INS1_25CollectiveMainloopFwdSm90ILi2EN4cute5tupleIJNS5_1CILi1EEES8_S8_EEENS6_IJNS7_ILi128EEENS7_ILi96EEENS7_ILi64EEEEEELi256ENS_10bfloat16_tEfNS_4arch4Sm90ELb1ELb0ELb1ELb1ELb1ELb0ELb0ELb1ELb0ELb1ELb0ELb0EEENS1_21CollectiveEpilogueFwdINS6_IJSA_NS7_ILi256EEESB_EEES9_SE_SG_Li256ELb1ELb1ELb0ELb0EEENS1_36VarlenDynamicPersistentTileSchedulerILi128ELi96ELi256ELi128ELb0ELb1ELb1ELb1ELb1ELb1EEEEEEEEEvNT_6ParamsE --------------------------
	.section	.nv.shared._ZN7cutlass13device_kernelIN5flash11enable_sm90INS1_16FlashAttnFwdSm90INS1_25CollectiveMainloopFwdSm90ILi2EN4cute5tupleIJNS5_1CILi1EEES8_S8_EEENS6_IJNS7_ILi128EEENS7_ILi96EEENS7_ILi64EEEEEELi256ENS_10bfloat16_tEfNS_4arch4Sm90ELb1ELb0ELb1ELb1ELb1ELb0ELb0ELb1ELb0ELb1ELb0ELb0EEENS1_21CollectiveEpilogueFwdINS6_IJSA_NS7_ILi256EEESB_EEES9_SE_SG_Li256ELb1ELb1ELb0ELb0EEENS1_36VarlenDynamicPersistentTileSchedulerILi128ELi96ELi256ELi128ELb0ELb1ELb1ELb1ELb1ELb1EEEEEEEEEvNT_6ParamsE,"aw",@nobits
	.sectionflags	@""
	.align	16
	.zero		1024


//--------------------- .nv.shared._ZN7cutlass13device_kernelIN5flash11enable_sm90INS1_16FlashAttnFwdSm90INS1_25CollectiveMainloopFwdSm90ILi2EN4cute5tupleIJNS5_1CILi1EEES8_S8_EEENS6_IJNS7_ILi128EEENS7_ILi96EEENS7_ILi64EEEEEELi256ENS_10bfloat16_tEfNS_4arch4Sm90ELb1ELb0ELb1ELb1ELb1ELb1ELb0ELb1ELb0ELb1ELb0ELb0EEENS1_21CollectiveEpilogueFwdINS6_IJSA_NS7_ILi256EEESB_EEES9_SE_SG_Li256ELb1ELb1ELb0ELb0EEENS1_36VarlenDynamicPersistentTileSchedulerILi128ELi96ELi256ELi128ELb0ELb1ELb1ELb1ELb1ELb1EEEEEEEEEvNT_6ParamsE --------------------------
	.section	.nv.shared._ZN7cutlass13device_kernelIN5flash11enable_sm90INS1_16FlashAttnFwdSm90INS1_25CollectiveMainloopFwdSm90ILi2EN4cute5tupleIJNS5_1CILi1EEES8_S8_EEENS6_IJNS7_ILi128EEENS7_ILi96EEENS7_ILi64EEEEEELi256ENS_10bfloat16_tEfNS_4arch4Sm90ELb1ELb0ELb1ELb1ELb1ELb1ELb0ELb1ELb0ELb1ELb0ELb0EEENS1_21CollectiveEpilogueFwdINS6_IJSA_NS7_ILi256EEESB_EEES9_SE_SG_Li256ELb1ELb1ELb0ELb0EEENS1_36VarlenDynamicPersistentTileSchedulerILi128ELi96ELi256ELi128ELb0ELb1ELb1ELb1ELb1ELb1EEEEEEEEEvNT_6ParamsE,"aw",@nobits
	.sectionflags	@""
	.align	16
	.zero		1024


//--------------------- .nv.shared._ZN7cutlass13device_kernelIN5flash11enable_sm90INS1_16FlashAttnFwdSm90INS1_25CollectiveMainloopFwdSm90ILi2EN4cute5tupleIJNS5_1CILi1EEES8_S8_EEENS6_IJNS7_ILi128EEENS7_ILi96EEENS7_ILi64EEEEEELi256ENS_10bfloat16_tEfNS_4arch4Sm90ELb1ELb0ELb1ELb1ELb1ELb0ELb1ELb1ELb0ELb1ELb0ELb0EEENS1_21CollectiveEpilogueFwdINS6_IJSA_NS7_ILi256EEESB_EEES9_SE_SG_Li256ELb1ELb1ELb0ELb0EEENS1_36VarlenDynamicPersistentTileSchedulerILi128ELi96ELi256ELi128ELb0ELb1ELb1ELb1ELb1ELb1EEEEEEEEEvNT_6ParamsE --------------------------
	.section	.nv.shared._ZN7cutlass13device_kernelIN5flash11enable_sm90INS1_16FlashAttnFwdSm90INS1_25CollectiveMainloopFwdSm90ILi2EN4cute5tupleIJNS5_1CILi1EEES8_S8_EEENS6_IJNS7_ILi128EEENS7_ILi96EEENS7_ILi64EEEEEELi256ENS_10bfloat16_tEfNS_4arch4Sm90ELb1ELb0ELb1ELb1ELb1ELb0ELb1ELb1ELb0ELb1ELb0ELb0EEENS1_21CollectiveEpilogueFwdINS6_IJSA_NS7_ILi256EEESB_EEES9_SE_SG_Li256ELb1ELb1ELb0ELb0EEENS1_36VarlenDynamicPersistentTileSchedulerILi128ELi96ELi256ELi128ELb0ELb1ELb1ELb1ELb1ELb1EEEEEEEEEvNT_6ParamsE,"aw",@nobits
	.sectionflags	@""
	.align	16
	.zero		1024


//--------------------- .nv.shared._ZN7cutlass13device_kernelIN5flash11enable_sm90INS1_16FlashAttnFwdSm90INS1_25CollectiveMainloopFwdSm90ILi2EN4cute5tupleIJNS5_1CILi1EEES8_S8_EEENS6_IJNS7_ILi128EEENS7_ILi96EEENS7_ILi64EEEEEELi256ENS_10bfloat16_tEfNS_4arch4Sm90ELb1ELb0ELb1ELb1ELb1ELb1ELb1ELb1ELb0ELb1ELb0ELb0EEENS1_21CollectiveEpilogueFwdINS6_IJSA_NS7_ILi256EEESB_EEES9_SE_SG_Li256ELb1ELb1ELb0ELb0EEENS1_36VarlenDynamicPersistentTileSchedulerILi128ELi96ELi256ELi128ELb0ELb1ELb1ELb1ELb1ELb1EEEEEEEEEvNT_6ParamsE --------------------------
	.section	.nv.shared._ZN7cutlass13device_kernelIN5flash11enable_sm90INS1_16FlashAttnFwdSm90INS1_25CollectiveMainloopFwdSm90ILi2EN4cute5tupleIJNS5_1CILi1EEES8_S8_EEENS6_IJNS7_ILi128EEENS7_ILi96EEENS7_ILi64EEEEEELi256ENS_10bfloat16_tEfNS_4arch4Sm90ELb1ELb0ELb1ELb1ELb1ELb1ELb1ELb1ELb0ELb1ELb0ELb0EEENS1_21CollectiveEpilogueFwdINS6_IJSA_NS7_ILi256EEESB_EEES9_SE_SG_Li256ELb1ELb1ELb0ELb0EEENS1_36VarlenDynamicPersistentTileSchedulerILi128ELi96ELi256ELi128ELb0ELb1ELb1ELb1ELb1ELb1EEEEEEEEEvNT_6ParamsE,"aw",@nobits
	.sectionflags	@""
	.align	16
	.zero		1024


//--------------------- .nv.constant0._ZN7cutlass13device_kernelIN5flash11enable_sm90INS1_16FlashAttnFwdSm90INS1_25CollectiveMainloopFwdSm90ILi2EN4cute5tupleIJNS5_1CILi1EEES8_S8_EEENS6_IJNS7_ILi128EEENS7_ILi96EEENS7_ILi64EEEEEELi256ENS_10bfloat16_tEfNS_4arch4Sm90ELb0ELb0ELb1ELb0ELb1ELb0ELb0ELb1ELb0ELb1ELb0ELb0EEENS1_21CollectiveEpilogueFwdINS6_IJSA_NS7_ILi256EEESB_EEES9_SE_SG_Li256ELb0ELb1ELb0ELb0EEENS1_29StaticPersistentTileSchedulerILb0EEEEEEEEEvNT_6ParamsE --------------------------
	.section	.nv.constant0._ZN7cutlass13device_kernelIN5flash11enable_sm90INS1_16FlashAttnFwdSm90INS1_25CollectiveMainloopFwdSm90ILi2EN4cute5tupleIJNS5_1CILi1EEES8_S8_EEENS6_IJNS7_ILi128EEENS7_ILi96EEENS7_ILi64EEEEEELi256ENS_10bfloat16_tEfNS_4arch4Sm90ELb0ELb0ELb1ELb0ELb1ELb0ELb0ELb1ELb0ELb1ELb0ELb0EEENS1_21CollectiveEpilogueFwdINS6_IJSA_NS7_ILi256EEESB_EEES9_SE_SG_Li256ELb0ELb1ELb0ELb0EEENS1_29StaticPersistentTileSchedulerILb0EEEEEEEEEvNT_6ParamsE,"a",@progbits
	.sectionflags	@""
	.align	4
.nv.constant0._ZN7cutlass13device_kernelIN5flash11enable_sm90INS1_16FlashAttnFwdSm90INS1_25CollectiveMainloopFwdSm90ILi2EN4cute5tupleIJNS5_1CILi1EEES8_S8_EEENS6_IJNS7_ILi128EEENS7_ILi96EEENS7_ILi64EEEEEELi256ENS_10bfloat16_tEfNS_4arch4Sm90ELb0ELb0ELb1ELb0ELb1ELb0ELb0ELb1ELb0ELb1ELb0ELb0EEENS1_21CollectiveEpilogueFwdINS6_IJSA_NS7_ILi256EEESB_EEES9_SE_SG_Li256ELb0ELb1ELb0ELb0EEENS1_29StaticPersistentTileSchedulerILb0EEEEEEEEEvNT_6ParamsE:
	.zero		3200


//--------------------- .nv.constant0._ZN7cutlass13device_kernelIN5flash11enable_sm90INS1_16FlashAttnFwdSm90INS1_25CollectiveMainloopFwdSm90ILi2EN4cute5tupleIJNS5_1CILi1EEES8_S8_EEENS6_IJNS7_ILi128EEENS7_ILi96EEENS7_ILi64EEEEEELi256ENS_10bfloat16_tEfNS_4arch4Sm90ELb0ELb0ELb1ELb0ELb1ELb0ELb1ELb1ELb0ELb1ELb0ELb0EEENS1_21CollectiveEpilogueFwdINS6_IJSA_NS7_ILi256EEESB_EEES9_SE_SG_Li256ELb0ELb1ELb0ELb0EEENS1_29StaticPersistentTileSchedulerILb0EEEEEEEEEvNT_6ParamsE --------------------------
	.section	.nv.constant0._ZN7cutlass13device_kernelIN5flash11enable_sm90INS1_16FlashAttnFwdSm90INS1_25CollectiveMainloopFwdSm90ILi2EN4cute5tupleIJNS5_1CILi1EEES8_S8_EEENS6_IJNS7_ILi128EEENS7_ILi96EEENS7_ILi64EEEEEELi256ENS_10bfloat16_tEfNS_4arch4Sm90ELb0ELb0ELb1ELb0ELb1ELb0ELb1ELb1ELb0ELb1ELb0ELb0EEENS1_21CollectiveEpilogueFwdINS6_IJSA_NS7_ILi256EEESB_EEES9_SE_SG_Li256ELb0ELb1ELb0ELb0EEENS1_29StaticPersistentTileSchedulerILb0EEEEEEEEEvNT_6ParamsE,"a",@progbits
	.sectionflags	@""
	.align	4
.nv.constant0._ZN7cutlass13device_kernelIN5flash11enable_sm90INS1_16FlashAttnFwdSm90INS1_25CollectiveMainloopFwdSm90ILi2EN4cute5tupleIJNS5_1CILi1EEES8_S8_EEENS6_IJNS7_ILi128EEENS7_ILi96EEENS7_ILi64EEEEEELi256ENS_10bfloat16_tEfNS_4arch4Sm90ELb0ELb0ELb1ELb0ELb1ELb0ELb1ELb1ELb0ELb1ELb0ELb0EEENS1_21CollectiveEpilogueFwdINS6_IJSA_NS7_ILi256EEESB_EEES9_SE_SG_Li256ELb0ELb1ELb0ELb0EEENS1_29StaticPersistentTileSchedulerILb0EEEEEEEEEvNT_6ParamsE:
	.zero		3456


//--------------------- .nv.constant0._ZN7cutlass13device_kernelIN5flash11enable_sm90INS1_16FlashAttnFwdSm90INS1_25CollectiveMainloopFwdSm90ILi2EN4cute5tupleIJNS5_1CILi1EEES8_S8_EEENS6_IJNS7_ILi128EEENS7_ILi96EEENS7_ILi64EEEEEELi256ENS_10bfloat16_tEfNS_4arch4Sm90ELb0ELb0ELb1ELb1ELb1ELb0ELb0ELb1ELb0ELb1ELb0ELb0EEENS1_21CollectiveEpilogueFwdINS6_IJSA_NS7_ILi256EEESB_EEES9_SE_SG_Li256ELb1ELb1ELb0ELb0EEENS1_36VarlenDynamicPersistentTileSchedulerILi128ELi96ELi256ELi128ELb0ELb1ELb1ELb0ELb1ELb1EEEEEEEEEvNT_6ParamsE --------------------------
	.section	.nv.constant0._ZN7cutlass13device_kernelIN5flash11enable_sm90INS1_16FlashAttnFwdSm90INS1_25CollectiveMainloopFwdSm90ILi2EN4cute5tupleIJNS5_1CILi1EEES8_S8_EEENS6_IJNS7_ILi128EEENS7_ILi96EEENS7_ILi64EEEEEELi256ENS_10bfloat16_tEfNS_4arch4Sm90ELb0ELb0ELb1ELb1ELb1ELb0ELb0ELb1ELb0ELb1ELb0ELb0EEENS1_21CollectiveEpilogueFwdINS6_IJSA_NS7_ILi256EEESB_EEES9_SE_SG_Li256ELb1ELb1ELb0ELb0EEENS1_36VarlenDynamicPersistentTileSchedulerILi128ELi96ELi256ELi128ELb0ELb1ELb1ELb0ELb1ELb1EEEEEEEEEvNT_6ParamsE,"a",@progbits
	.sectionflags	@""
	.align	4
.nv.constant0._ZN7cutlass13device_kernelIN5flash11enable_sm90INS1_16FlashAttnFwdSm90INS1_25CollectiveMainloopFwdSm90ILi2EN4cute5tupleIJNS5_1CILi1EEES8_S8_EEENS6_IJNS7_ILi128EEENS7_ILi96EEENS7_ILi64EEEEEELi256ENS_10bfloat16_tEfNS_4arch4Sm90ELb0ELb0ELb1ELb1ELb1ELb0ELb0ELb1ELb0ELb1ELb0ELb0EEENS1_21CollectiveEpilogueFwdINS6_IJSA_NS7_ILi256EEESB_EEES9_SE_SG_Li256ELb1ELb1ELb0ELb0EEENS1_36VarlenDynamicPersistentTileSchedulerILi128ELi96ELi256ELi128ELb0ELb1ELb1ELb0ELb1ELb1EEEEEEEEEvNT_6ParamsE:
	.zero		3328


//--------------------- .nv.constant0._ZN7cutlass13device_kernelIN5flash11enable_sm90INS1_16FlashAttnFwdSm90INS1_25CollectiveMainloopFwdSm90ILi2EN4cute5tupleIJNS5_1CILi1EEES8_S8_EEENS6_IJNS7_ILi128EEENS7_ILi96EEENS7_ILi64EEEEEELi256ENS_10bfloat16_tEfNS_4arch4Sm90ELb0ELb0ELb1ELb1ELb1ELb1ELb0ELb1ELb0ELb1ELb0ELb0EEENS1_21CollectiveEpilogueFwdINS6_IJSA_NS7_ILi256EEESB_EEES9_SE_SG_Li256ELb1ELb1ELb0ELb0EEENS1_36VarlenDynamicPersistentTileSchedulerILi128ELi96ELi256ELi128ELb0ELb1ELb1ELb0ELb1ELb1EEEEEEEEEvNT_6ParamsE --------------------------
	.section	.nv.constant0._ZN7cutlass13device_kernelIN5flash11enable_sm90INS1_16FlashAttnFwdSm90INS1_25CollectiveMainloopFwdSm90ILi2EN4cute5tupleIJNS5_1CILi1EEES8_S8_EEENS6_IJNS7_ILi128EEENS7_ILi96EEENS7_ILi64EEEEEELi256ENS_10bfloat16_tEfNS_4arch4Sm90ELb0ELb0ELb1ELb1ELb1ELb1ELb0ELb1ELb0ELb1ELb0ELb0EEENS1_21CollectiveEpilogueFwdINS6_IJSA_NS7_ILi256EEESB_EEES9_SE_SG_Li256ELb1ELb1ELb0ELb0EEENS1_36VarlenDynamicPersistentTileSchedulerILi128ELi96ELi256ELi128ELb0ELb1ELb1ELb0ELb1ELb1EEEEEEEEEvNT_6ParamsE,"a",@progbits
	.sectionflags	@""
	.align	4
.nv.constant0._ZN7cutlass13device_kernelIN5flash11enable_sm90INS1_16FlashAttnFwdSm90INS1_25CollectiveMainloopFwdSm90ILi2EN4cute5tupleIJNS5_1CILi1EEES8_S8_EEENS6_IJNS7_ILi128EEENS7_ILi96EEENS7_ILi64EEEEEELi256ENS_10bfloat16_tEfNS_4arch4Sm90ELb0ELb0ELb1ELb1ELb1ELb1ELb0ELb1ELb0ELb1ELb0ELb0EEENS1_21CollectiveEpilogueFwdINS6_IJSA_NS7_ILi256EEESB_EEES9_SE_SG_Li256ELb1ELb1ELb0ELb0EEENS1_36VarlenDynamicPersistentTileSchedulerILi128ELi96ELi256ELi128ELb0ELb1ELb1ELb0ELb1ELb1EEEEEEEEEvNT_6ParamsE:
	.zero		3328


//--------------------- .nv.constant0._ZN7cutlass13device_kernelIN5flash11enable_sm90INS1_16FlashAttnFwdSm90INS1_25CollectiveMainloopFwdSm90ILi2EN4cute5tupleIJNS5_1CILi1EEES8_S8_EEENS6_IJNS7_ILi128EEENS7_ILi96EEENS7_ILi64EEEEEELi256ENS_10bfloat16_tEfNS_4arch4Sm90ELb0ELb0ELb1ELb1ELb1ELb0ELb1ELb1ELb0ELb1ELb0ELb0EEENS1_21CollectiveEpilogueFwdINS6_IJSA_NS7_ILi256EEESB_EEES9_SE_SG_Li256ELb1ELb1ELb0ELb0EEENS1_36VarlenDynamicPersistentTileSchedulerILi128ELi96ELi256ELi128ELb0ELb1ELb1ELb0ELb1ELb1EEEEEEEEEvNT_6ParamsE --------------------------
	.section	.nv.constant0._ZN7cutlass13device_kernelIN5flash11enable_sm90INS1_16FlashAttnFwdSm90INS1_25CollectiveMainloopFwdSm90ILi2EN4cute5tupleIJNS5_1CILi1EEES8_S8_EEENS6_IJNS7_ILi128EEENS7_ILi96EEENS7_ILi64EEEEEELi256ENS_10bfloat16_tEfNS_4arch4Sm90ELb0ELb0ELb1ELb1ELb1ELb0ELb1ELb1ELb0ELb1ELb0ELb0EEENS1_21CollectiveEpilogueFwdINS6_IJSA_NS7_ILi256EEESB_EEES9_SE_SG_Li256ELb1ELb1ELb0ELb0EEENS1_36VarlenDynamicPersistentTileSchedulerILi128ELi96ELi256ELi128ELb0ELb1ELb1ELb0ELb1ELb1EEEEEEEEEvNT_6ParamsE,"a",@progbits
	.sectionflags	@""
	.align	4
.nv.constant0._ZN7cutlass13device_kernelIN5flash11enable_sm90INS1_16FlashAttnFwdSm90INS1_25CollectiveMainloopFwdSm90ILi2EN4cute5tupleIJNS5_1CILi1EEES8_S8_EEENS6_IJNS7_ILi128EEENS7_ILi96EEENS7_ILi64EEEEEELi256ENS_10bfloat16_tEfNS_4arch4Sm90ELb0ELb0ELb1ELb1ELb1ELb0ELb1ELb1ELb0ELb1ELb0ELb0EEENS1_21CollectiveEpilogueFwdINS6_IJSA_NS7_ILi256EEESB_EEES9_SE_SG_Li256ELb1ELb1ELb0ELb0EEENS1_36VarlenDynamicPersistentTileSchedulerILi128ELi96ELi256ELi128ELb0ELb1ELb1ELb0ELb1ELb1EEEEEEEEEvNT_6ParamsE:
	.zero		3584


//--------------------- .nv.constant0._ZN7cutlass13device_kernelIN5flash11enable_sm90INS1_16FlashAttnFwdSm90INS1_25CollectiveMainloopFwdSm90ILi2EN4cute5tupleIJNS5_1CILi1EEES8_S8_EEENS6_IJNS7_ILi128EEENS7_ILi96EEENS7_ILi64EEEEEELi256ENS_10bfloat16_tEfNS_4arch4Sm90ELb0ELb0ELb1ELb1ELb1ELb1ELb1ELb1ELb0ELb1ELb0ELb0EEENS1_21CollectiveEpilogueFwdINS6_IJSA_NS7_ILi256EEESB_EEES9_SE_SG_Li256ELb1ELb1ELb0ELb0EEENS1_36VarlenDynamicPersistentTileSchedulerILi128ELi96ELi256ELi128ELb0ELb1ELb1ELb0ELb1ELb1EEEEEEEEEvNT_6ParamsE --------------------------
	.section	.nv.constant0._ZN7cutlass13device_kernelIN5flash11enable_sm90INS1_16FlashAttnFwdSm90INS1_25CollectiveMainloopFwdSm90ILi2EN4cute5tupleIJNS5_1CILi1EEES8_S8_EEENS6_IJNS7_ILi128EEENS7_ILi96EEENS7_ILi64EEEEEELi256ENS_10bfloat16_tEfNS_4arch4Sm90ELb0ELb0ELb1ELb1ELb1ELb1ELb1ELb1ELb0ELb1ELb0ELb0EEENS1_21CollectiveEpilogueFwdINS6_IJSA_NS7_ILi256EEESB_EEES9_SE_SG_Li256ELb1ELb1ELb0ELb0EEENS1_36VarlenDynamicPersistentTileSchedulerILi128ELi96ELi256ELi128ELb0ELb1ELb1ELb0ELb1ELb1EEEEEEEEEvNT_6ParamsE,"a",@progbits
	.sectionflags	@""
	.align	4
.nv.constant0._ZN7cutlass13device_kernelIN5flash11enable_sm90INS1_16FlashAttnFwdSm90INS1_25CollectiveMainloopFwdSm90ILi2EN4cute5tupleIJNS5_1CILi1EEES8_S8_EEENS6_IJNS7_ILi128EEENS7_ILi96EEENS7_ILi64EEEEEELi256ENS_10bfloat16_tEfNS_4arch4Sm90ELb0ELb0ELb1ELb1ELb1ELb1ELb1ELb1ELb0ELb1ELb0ELb0EEENS1_21CollectiveEpilogueFwdINS6_IJSA_NS7_ILi256EEESB_EEES9_SE_SG_Li256ELb1ELb1ELb0ELb0EEENS1_36VarlenDynamicPersistentTileSchedulerILi128ELi96ELi256ELi128ELb0ELb1ELb1ELb0ELb1ELb1EEEEEEEEEvNT_6ParamsE:
	.zero		3584


//--------------------- .nv.constant0._ZN7cutlass13device_kernelIN5flash11enable_sm90INS1_16FlashAttnFwdSm90INS1_25CollectiveMainloopFwdSm90ILi2EN4cute5tupleIJNS5_1CILi1EEES8_S8_EEENS6_IJNS7_ILi128EEENS7_ILi96EEENS7_ILi64EEEEEELi256ENS_10bfloat16_tEfNS_4arch4Sm90ELb0ELb1ELb1ELb0ELb1ELb0ELb0ELb1ELb0ELb1ELb0ELb0EEENS1_21CollectiveEpilogueFwdINS6_IJSA_NS7_ILi256EEESB_EEES9_SE_SG_Li256ELb0ELb1ELb0ELb0EEENS1_30DynamicPersistentTileSchedulerILi256ELi128ELb0ELb1ELb1EEEEEEEEEvNT_6ParamsE --------------------------
	.section	.nv.constant0._ZN7cutlass13device_kernelIN5flash11enable_sm90INS1_16FlashAttnFwdSm90INS1_25CollectiveMainloopFwdSm90ILi2EN4cute5tupleIJNS5_1CILi1EEES8_S8_EEENS6_IJNS7_ILi128EEENS7_ILi96EEENS7_ILi64EEEEEELi256ENS_10bfloat16_tEfNS_4arch4Sm90ELb0ELb1ELb1ELb0ELb1ELb0ELb0ELb1ELb0ELb1ELb0ELb0EEENS1_21CollectiveEpilogueFwdINS6_IJSA_NS7_ILi256EEESB_EEES9_SE_SG_Li256ELb0ELb1ELb0ELb0EEENS1_30DynamicPersistentTileSchedulerILi256ELi128ELb0ELb1ELb1EEEEEEEEEvNT_6ParamsE,"a",@progbits
	.sectionflags	@""
	.align	4
.nv.constant0._ZN7cutlass13device_kernelIN5flash11enable_sm90INS1_16FlashAttnFwdSm90INS1_25CollectiveMainloopFwdSm90ILi2EN4cute5tupleIJNS5_1CILi1EEES8_S8_EEENS6_IJNS7_ILi128EEENS7_ILi96EEENS7_ILi64EEEEEELi256ENS_10bfloat16_tEfNS_4arch4Sm90ELb0ELb1ELb1ELb0ELb1ELb0ELb0ELb1ELb0ELb1ELb0ELb0EEENS1_21CollectiveEpilogueFwdINS6_IJSA_NS7_ILi256EEESB_EEES9_SE_SG_Li256ELb0ELb1ELb0ELb0EEENS1_30DynamicPersistentTileSchedulerILi256ELi128ELb0ELb1ELb1EEEEEEEEEvNT_6ParamsE:
	.zero		3328


//--------------------- .nv.constant0._ZN7cutlass13device_kernelIN5flash11enable_sm90INS1_16FlashAttnFwdSm90INS1_25CollectiveMainloopFwdSm90ILi2EN4cute5tupleIJNS5_1CILi1EEES8_S8_EEENS6_IJNS7_ILi128EEENS7_ILi96EEENS7_ILi64EEEEEELi256ENS_10bfloat16_tEfNS_4arch4Sm90ELb0ELb1ELb1ELb0ELb1ELb0ELb1ELb1ELb0ELb1ELb0ELb0EEENS1_21CollectiveEpilogueFwdINS6_IJSA_NS7_ILi256EEESB_EEES9_SE_SG_Li256ELb0ELb1ELb0ELb0EEENS1_30DynamicPersistentTileSchedulerILi256ELi128ELb0ELb1ELb1EEEEEEEEEvNT_6ParamsE --------------------------
	.section	.nv.constant0._ZN7cutlass13device_kernelIN5flash11enable_sm90INS1_16FlashAttnFwdSm90INS1_25CollectiveMainloopFwdSm90ILi2EN4cute5tupleIJNS5_1CILi1EEES8_S8_EEENS6_IJNS7_ILi128EEENS7_ILi96EEENS7_ILi64EEEEEELi256ENS_10bfloat16_tEfNS_4arch4Sm90ELb0ELb1ELb1ELb0ELb1ELb0ELb1ELb1ELb0ELb1ELb0ELb0EEENS1_21CollectiveEpilogueFwdINS6_IJSA_NS7_ILi256EEESB_EEES9_SE_SG_Li256ELb0ELb1ELb0ELb0EEENS1_30DynamicPersistentTileSchedulerILi256ELi128ELb0ELb1ELb1EEEEEEEEEvNT_6ParamsE,"a",@progbits
	.sectionflags	@""
	.align	4
.nv.constant0._ZN7cutlass13device_kernelIN5flash11enable_sm90INS1_16FlashAttnFwdSm90INS1_25CollectiveMainloopFwdSm90ILi2EN4cute5tupleIJNS5_1CILi1EEES8_S8_EEENS6_IJNS7_ILi128EEENS7_ILi96EEENS7_ILi64EEEEEELi256ENS_10bfloat16_tEfNS_4arch4Sm90ELb0ELb1ELb1ELb0ELb1ELb0ELb1ELb1ELb0ELb1ELb0ELb0EEENS1_21CollectiveEpilogueFwdINS6_IJSA_NS7_ILi256EEESB_EEES9_SE_SG_Li256ELb0ELb1ELb0ELb0EEENS1_30DynamicPersistentTileSchedulerILi256ELi128ELb0ELb1ELb1EEEEEEEEEvNT_6ParamsE:
	.zero		3584


//--------------------- .nv.constant0._ZN7cutlass13device_kernelIN5flash11enable_sm90INS1_16FlashAttnFwdSm90INS1_25CollectiveMainloopFwdSm90ILi2EN4cute5tupleIJNS5_1CILi1EEES8_S8_EEENS6_IJNS7_ILi128EEENS7_ILi96EEENS7_ILi64EEEEEELi256ENS_10bfloat16_tEfNS_4arch4Sm90ELb0ELb1ELb1ELb1ELb1ELb0ELb0ELb1ELb0ELb1ELb0ELb0EEENS1_21CollectiveEpilogueFwdINS6_IJSA_NS7_ILi256EEESB_EEES9_SE_SG_Li256ELb1ELb1ELb0ELb0EEENS1_36VarlenDynamicPersistentTileSchedulerILi128ELi96ELi256ELi128ELb0ELb1ELb1ELb1ELb0ELb1EEEEEEEEEvNT_6ParamsE --------------------------
	.section	.nv.constant0._ZN7cutlass13device_kernelIN5flash11enable_sm90INS1_16FlashAttnFwdSm90INS1_25CollectiveMainloopFwdSm90ILi2EN4cute5tupleIJNS5_1CILi1EEES8_S8_EEENS6_IJNS7_ILi128EEENS7_ILi96EEENS7_ILi64EEEEEELi256ENS_10bfloat16_tEfNS_4arch4Sm90ELb0ELb1ELb1ELb1ELb1ELb0ELb0ELb1ELb0ELb1ELb0ELb0EEENS1_21CollectiveEpilogueFwdINS6_IJSA_NS7_ILi256EEESB_EEES9_SE_SG_Li256ELb1ELb1ELb0ELb0EEENS1_36VarlenDynamicPersistentTileSchedulerILi128ELi96ELi256ELi128ELb0ELb1ELb1ELb1ELb0ELb1EEEEEEEEEvNT_6ParamsE,"a",@progbits
	.sectionflags	@""
	.align	4
.nv.constant0._ZN7cutlass13device_kernelIN5flash11enable_sm90INS1_16FlashAttnFwdSm90INS1_25CollectiveMainloopFwdSm90ILi2EN4cute5tupleIJNS5_1CILi1EEES8_S8_EEENS6_IJNS7_ILi128EEENS7_ILi96EEENS7_ILi64EEEEEELi256ENS_10bfloat16_tEfNS_4arch4Sm90ELb0ELb1ELb1ELb1ELb1ELb0ELb0ELb1ELb0ELb1ELb0ELb0EEENS1_21CollectiveEpilogueFwdINS6_IJSA_NS7_ILi256EEESB_EEES9_SE_SG_Li256ELb1ELb1ELb0ELb0EEENS1_36VarlenDynamicPersistentTileSchedulerILi128ELi96ELi256ELi128ELb0ELb1ELb1ELb1ELb0ELb1EEEEEEEEEvNT_6ParamsE:
	.zero		3328


//--------------------- .nv.constant0._ZN7cutlass13device_kernelIN5flash11enable_sm90INS1_16FlashAttnFwdSm90INS1_25CollectiveMainloopFwdSm90ILi2EN4cute5tupleIJNS5_1CILi1EEES8_S8_EEENS6_IJNS7_ILi128EEENS7_ILi96EEENS7_ILi64EEEEEELi256ENS_10bfloat16_tEfNS_4arch4Sm90ELb0ELb1ELb1ELb1ELb1ELb1ELb0ELb1ELb0ELb1ELb0ELb0EEENS1_21CollectiveEpilogueFwdINS6_IJSA_NS7_ILi256EEESB_EEES9_SE_SG_Li256ELb1ELb1ELb0ELb0EEENS1_36VarlenDynamicPersistentTileSchedulerILi128ELi96ELi256ELi128ELb0ELb1ELb1ELb1ELb0ELb1EEEEEEEEEvNT_6ParamsE --------------------------
	.section	.nv.constant0._ZN7cutlass13device_kernelIN5flash11enable_sm90INS1_16FlashAttnFwdSm90INS1_25CollectiveMainloopFwdSm90ILi2EN4cute5tupleIJNS5_1CILi1EEES8_S8_EEENS6_IJNS7_ILi128EEENS7_ILi96EEENS7_ILi64EEEEEELi256ENS_10bfloat16_tEfNS_4arch4Sm90ELb0ELb1ELb1ELb1ELb1ELb1ELb0ELb1ELb0ELb1ELb0ELb0EEENS1_21CollectiveEpilogueFwdINS6_IJSA_NS7_ILi256EEESB_EEES9_SE_SG_Li256ELb1ELb1ELb0ELb0EEENS1_36VarlenDynamicPersistentTileSchedulerILi128ELi96ELi256ELi128ELb0ELb1ELb1ELb1ELb0ELb1EEEEEEEEEvNT_6ParamsE,"a",@progbits
	.sectionflags	@""
	.align	4
.nv.constant0._ZN7cutlass13device_kernelIN5flash11enable_sm90INS1_16FlashAttnFwdSm90INS1_25CollectiveMainloopFwdSm90ILi2EN4cute5tupleIJNS5_1CILi1EEES8_S8_EEENS6_IJNS7_ILi128EEENS7_ILi96EEENS7_ILi64EEEEEELi256ENS_10bfloat16_tEfNS_4arch4Sm90ELb0ELb1ELb1ELb1ELb1ELb1ELb0ELb1ELb0ELb1ELb0ELb0EEENS1_21CollectiveEpilogueFwdINS6_IJSA_NS7_ILi256EEESB_EEES9_SE_SG_Li256ELb1ELb1ELb0ELb0EEENS1_36VarlenDynamicPersistentTileSchedulerILi128ELi96ELi256ELi128ELb0ELb1ELb1ELb1ELb0ELb1EEEEEEEEEvNT_6ParamsE:
	.zero		3328


//--------------------- .nv.constant0._ZN7cutlass13device_kernelIN5flash11enable_sm90INS1_16FlashAttnFwdSm90INS1_25CollectiveMainloopFwdSm90ILi2EN4cute5tupleIJNS5_1CILi1EEES8_S8_EEENS6_IJNS7_ILi128EEENS7_ILi96EEENS7_ILi64EEEEEELi256ENS_10bfloat16_tEfNS_4arch4Sm90ELb0ELb1ELb1ELb1ELb1ELb0ELb1ELb1ELb0ELb1ELb0ELb0EEENS1_21CollectiveEpilogueFwdINS6_IJSA_NS7_ILi256EEESB_EEES9_SE_SG_Li256ELb1ELb1ELb0ELb0EEENS1_36VarlenDynamicPersistentTileSchedulerILi128ELi96ELi256ELi128ELb0ELb1ELb1ELb1ELb0ELb1EEEEEEEEEvNT_6ParamsE --------------------------
	.section	.nv.constant0._ZN7cutlass13device_kernelIN5flash11enable_sm90INS1_16FlashAttnFwdSm90INS1_25CollectiveMainloopFwdSm90ILi2EN4cute5tupleIJNS5_1CILi1EEES8_S8_EEENS6_IJNS7_ILi128EEENS7_ILi96EEENS7_ILi64EEEEEELi256ENS_10bfloat16_tEfNS_4arch4Sm90ELb0ELb1ELb1ELb1ELb1ELb0ELb1ELb1ELb0ELb1ELb0ELb0EEENS1_21CollectiveEpilogueFwdINS6_IJSA_NS7_ILi256EEESB_EEES9_SE_SG_Li256ELb1ELb1ELb0ELb0EEENS1_36VarlenDynamicPersistentTileSchedulerILi128ELi96ELi256ELi128ELb0ELb1ELb1ELb1ELb0ELb1EEEEEEEEEvNT_6ParamsE,"a",@progbits
	.sectionflags	@""
	.align	4
.nv.constant0._ZN7cutlass13device_kernelIN5flash11enable_sm90INS1_16FlashAttnFwdSm90INS1_25CollectiveMainloopFwdSm90ILi2EN4cute5tupleIJNS5_1CILi1EEES8_S8_EEENS6_IJNS7_ILi128EEENS7_ILi96EEENS7_ILi64EEEEEELi256ENS_10bfloat16_tEfNS_4arch4Sm90ELb0ELb1ELb1ELb1ELb1ELb0ELb1ELb1ELb0ELb1ELb0ELb0EEENS1_21CollectiveEpilogueFwdINS6_IJSA_NS7_ILi256EEESB_EEES9_SE_SG_Li256ELb1ELb1ELb0ELb0EEENS1_36VarlenDynamicPersistentTileSchedulerILi128ELi96ELi256ELi128ELb0ELb1ELb1ELb1ELb0ELb1EEEEEEEEEvNT_6ParamsE:
	.zero		3584


//--------------------- .nv.constant0._ZN7cutlass13device_kernelIN5flash11enable_sm90INS1_16FlashAttnFwdSm90INS1_25CollectiveMainloopFwdSm90ILi2EN4cute5tupleIJNS5_1CILi1EEES8_S8_EEENS6_IJNS7_ILi128EEENS7_ILi96EEENS7_ILi64EEEEEELi256ENS_10bfloat16_tEfNS_4arch4Sm90ELb0ELb1ELb1ELb1ELb1ELb1ELb1ELb1ELb0ELb1ELb0ELb0EEENS1_21CollectiveEpilogueFwdINS6_IJSA_NS7_ILi256EEESB_EEES9_SE_SG_Li256ELb1ELb1ELb0ELb0EEENS1_36VarlenDynamicPersistentTileSchedulerILi128ELi96ELi256ELi128ELb0ELb1ELb1ELb1ELb0ELb1EEEEEEEEEvNT_6ParamsE --------------------------
	.section	.nv.constant0._ZN7cutlass13device_kernelIN5flash11enable_sm90INS1_16FlashAttnFwdSm90INS1_25CollectiveMainloopFwdSm90ILi2EN4cute5tupleIJNS5_1CILi1EEES8_S8_EEENS6_IJNS7_ILi128EEENS7_ILi96EEENS7_ILi64EEEEEELi256ENS_10bfloat16_tEfNS_4arch4Sm90ELb0ELb1ELb1ELb1ELb1ELb1ELb1ELb1ELb0ELb1ELb0ELb0EEENS1_21CollectiveEpilogueFwdINS6_IJSA_NS7_ILi256EEESB_EEES9_SE_SG_Li256ELb1ELb1ELb0ELb0EEENS1_36VarlenDynamicPersistentTileSchedulerILi128ELi96ELi256ELi128ELb0ELb1ELb1ELb1ELb0ELb1EEEEEEEEEvNT_6ParamsE,"a",@progbits
	.sectionflags	@""
	.align	4
.nv.constant0._ZN7cutlass13device_kernelIN5flash11enable_sm90INS1_16FlashAttnFwdSm90INS1_25CollectiveMainloopFwdSm90ILi2EN4cute5tupleIJNS5_1CILi1EEES8_S8_EEENS6_IJNS7_ILi128EEENS7_ILi96EEENS7_ILi64EEEEEELi256ENS_10bfloat16_tEfNS_4arch4Sm90ELb0ELb1ELb1ELb1ELb1ELb1ELb1ELb1ELb0ELb1ELb0ELb0EEENS1_21CollectiveEpilogueFwdINS6_IJSA_NS7_ILi256EEESB_EEES9_SE_SG_Li256ELb1ELb1ELb0ELb0EEENS1_36VarlenDynamicPersistentTileSchedulerILi128ELi96ELi256ELi128ELb0ELb1ELb1ELb1ELb0ELb1EEEEEEEEEvNT_6ParamsE:
	.zero		3584


//--------------------- .nv.constant0._ZN7cutlass13device_kernelIN5flash11enable_sm90INS1_16FlashAttnFwdSm90INS1_25CollectiveMainloopFwdSm90ILi2EN4cute5tupleIJNS5_1CILi1EEES8_S8_EEENS6_IJNS7_ILi128EEENS7_ILi96EEENS7_ILi64EEEEEELi256ENS_10bfloat16_tEfNS_4arch4Sm90ELb1ELb0ELb1ELb0ELb1ELb0ELb0ELb1ELb0ELb1ELb0ELb0EEENS1_21CollectiveEpilogueFwdINS6_IJSA_NS7_ILi256EEESB_EEES9_SE_SG_Li256ELb0ELb1ELb0ELb0EEENS1_30DynamicPersistentTileSchedulerILi256ELi128ELb0ELb1ELb1EEEEEEEEEvNT_6ParamsE --------------------------
	.section	.nv.constant0._ZN7cutlass13device_kernelIN5flash11enable_sm90INS1_16FlashAttnFwdSm90INS1_25CollectiveMainloopFwdSm90ILi2EN4cute5tupleIJNS5_1CILi1EEES8_S8_EEENS6_IJNS7_ILi128EEENS7_ILi96EEENS7_ILi64EEEEEELi256ENS_10bfloat16_tEfNS_4arch4Sm90ELb1ELb0ELb1ELb0ELb1ELb0ELb0ELb1ELb0ELb1ELb0ELb0EEENS1_21CollectiveEpilogueFwdINS6_IJSA_NS7_ILi256EEESB_EEES9_SE_SG_Li256ELb0ELb1ELb0ELb0EEENS1_30DynamicPersistentTileSchedulerILi256ELi128ELb0ELb1ELb1EEEEEEEEEvNT_6ParamsE,"a",@progbits
	.sectionflags	@""
	.align	4
.nv.constant0._ZN7cutlass13device_kernelIN5flash11enable_sm90INS1_16FlashAttnFwdSm90INS1_25CollectiveMainloopFwdSm90ILi2EN4cute5tupleIJNS5_1CILi1EEES8_S8_EEENS6_IJNS7_ILi128EEENS7_ILi96EEENS7_ILi64EEEEEELi256ENS_10bfloat16_tEfNS_4arch4Sm90ELb1ELb0ELb1ELb0ELb1ELb0ELb0ELb1ELb0ELb1ELb0ELb0EEENS1_21CollectiveEpilogueFwdINS6_IJSA_NS7_ILi256EEESB_EEES9_SE_SG_Li256ELb0ELb1ELb0ELb0EEENS1_30DynamicPersistentTileSchedulerILi256ELi128ELb0ELb1ELb1EEEEEEEEEvNT_6ParamsE:
	.zero		3328


//--------------------- .nv.constant0._ZN7cutlass13device_kernelIN5flash11enable_sm90INS1_16FlashAttnFwdSm90INS1_25CollectiveMainloopFwdSm90ILi2EN4cute5tupleIJNS5_1CILi1EEES8_S8_EEENS6_IJNS7_ILi128EEENS7_ILi96EEENS7_ILi64EEEEEELi256ENS_10bfloat16_tEfNS_4arch4Sm90ELb1ELb0ELb1ELb0ELb1ELb0ELb1ELb1ELb0ELb1ELb0ELb0EEENS1_21CollectiveEpilogueFwdINS6_IJSA_NS7_ILi256EEESB_EEES9_SE_SG_Li256ELb0ELb1ELb0ELb0EEENS1_30DynamicPersistentTileSchedulerILi256ELi128ELb0ELb1ELb1EEEEEEEEEvNT_6ParamsE --------------------------
	.section	.nv.constant0._ZN7cutlass13device_kernelIN5flash11enable_sm90INS1_16FlashAttnFwdSm90INS1_25CollectiveMainloopFwdSm90ILi2EN4cute5tupleIJNS5_1CILi1EEES8_S8_EEENS6_IJNS7_ILi128EEENS7_ILi96EEENS7_ILi64EEEEEELi256ENS_10bfloat16_tEfNS_4arch4Sm90ELb1ELb0ELb1ELb0ELb1ELb0ELb1ELb1ELb0ELb1ELb0ELb0EEENS1_21CollectiveEpilogueFwdINS6_IJSA_NS7_ILi256EEESB_EEES9_SE_SG_Li256ELb0ELb1ELb0ELb0EEENS1_30DynamicPersistentTileSchedulerILi256ELi128ELb0ELb1ELb1EEEEEEEEEvNT_6ParamsE,"a",@progbits
	.sectionflags	@""
	.align	4
.nv.constant0._ZN7cutlass13device_kernelIN5flash11enable_sm90INS1_16FlashAttnFwdSm90INS1_25CollectiveMainloopFwdSm90ILi2EN4cute5tupleIJNS5_1CILi1EEES8_S8_EEENS6_IJNS7_ILi128EEENS7_ILi96EEENS7_ILi64EEEEEELi256ENS_10bfloat16_tEfNS_4arch4Sm90ELb1ELb0ELb1ELb0ELb1ELb0ELb1ELb1ELb0ELb1ELb0ELb0EEENS1_21CollectiveEpilogueFwdINS6_IJSA_NS7_ILi256EEESB_EEES9_SE_SG_Li256ELb0ELb1ELb0ELb0EEENS1_30DynamicPersistentTileSchedulerILi256ELi128ELb0ELb1ELb1EEEEEEEEEvNT_6ParamsE:
	.zero		3584


//--------------------- .nv.constant0._ZN7cutlass13device_kernelIN5flash11enable_sm90INS1_16FlashAttnFwdSm90INS1_25CollectiveMainloopFwdSm90ILi2EN4cute5tupleIJNS5_1CILi1EEES8_S8_EEENS6_IJNS7_ILi128EEENS7_ILi96EEENS7_ILi64EEEEEELi256ENS_10bfloat16_tEfNS_4arch4Sm90ELb1ELb0ELb1ELb1ELb1ELb0ELb0ELb1ELb0ELb1ELb0ELb0EEENS1_21CollectiveEpilogueFwdINS6_IJSA_NS7_ILi256EEESB_EEES9_SE_SG_Li256ELb1ELb1ELb0ELb0EEENS1_36VarlenDynamicPersistentTileSchedulerILi128ELi96ELi256ELi128ELb0ELb1ELb1ELb1ELb1ELb1EEEEEEEEEvNT_6ParamsE --------------------------
	.section	.nv.constant0._ZN7cutlass13device_kernelIN5flash11enable_sm90INS1_16FlashAttnFwdSm90INS1_25CollectiveMainloopFwdSm90ILi2EN4cute5tupleIJNS5_1CILi1EEES8_S8_EEENS6_IJNS7_ILi128EEENS7_ILi96EEENS7_ILi64EEEEEELi256ENS_10bfloat16_tEfNS_4arch4Sm90ELb1ELb0ELb1ELb1ELb1ELb0ELb0ELb1ELb0ELb1ELb0ELb0EEENS1_21CollectiveEpilogueFwdINS6_IJSA_NS7_ILi256EEESB_EEES9_SE_SG_Li256ELb1ELb1ELb0ELb0EEENS1_36VarlenDynamicPersistentTileSchedulerILi128ELi96ELi256ELi128ELb0ELb1ELb1ELb1ELb1ELb1EEEEEEEEEvNT_6ParamsE,"a",@progbits
	.sectionflags	@""
	.align	4
.nv.constant0._ZN7cutlass13device_kernelIN5flash11enable_sm90INS1_16FlashAttnFwdSm90INS1_25CollectiveMainloopFwdSm90ILi2EN4cute5tupleIJNS5_1CILi1EEES8_S8_EEENS6_IJNS7_ILi128EEENS7_ILi96EEENS7_ILi64EEEEEELi256ENS_10bfloat16_tEfNS_4arch4Sm90ELb1ELb0ELb1ELb1ELb1ELb0ELb0ELb1ELb0ELb1ELb0ELb0EEENS1_21CollectiveEpilogueFwdINS6_IJSA_NS7_ILi256EEESB_EEES9_SE_SG_Li256ELb1ELb1ELb0ELb0EEENS1_36VarlenDynamicPersistentTileSchedulerILi128ELi96ELi256ELi128ELb0ELb1ELb1ELb1ELb1ELb1EEEEEEEEEvNT_6ParamsE:
	.zero		3328


//--------------------- .nv.constant0._ZN7cutlass13device_kernelIN5flash11enable_sm90INS1_16FlashAttnFwdSm90INS1_25CollectiveMainloopFwdSm90ILi2EN4cute5tupleIJNS5_1CILi1EEES8_S8_EEENS6_IJNS7_ILi128EEENS7_ILi96EEENS7_ILi64EEEEEELi256ENS_10bfloat16_tEfNS_4arch4Sm90ELb1ELb0ELb1ELb1ELb1ELb1ELb0ELb1ELb0ELb1ELb0ELb0EEENS1_21CollectiveEpilogueFwdINS6_IJSA_NS7_ILi256EEESB_EEES9_SE_SG_Li256ELb1ELb1ELb0ELb0EEENS1_36VarlenDynamicPersistentTileSchedulerILi128ELi96ELi256ELi128ELb0ELb1ELb1ELb1ELb1ELb1EEEEEEEEEvNT_6ParamsE --------------------------
	.section	.nv.constant0._ZN7cutlass13device_kernelIN5flash11enable_sm90INS1_16FlashAttnFwdSm90INS1_25CollectiveMainloopFwdSm90ILi2EN4cute5tupleIJNS5_1CILi1EEES8_S8_EEENS6_IJNS7_ILi128EEENS7_ILi96EEENS7_ILi64EEEEEELi256ENS_10bfloat16_tEfNS_4arch4Sm90ELb1ELb0ELb1ELb1ELb1ELb1ELb0ELb1ELb0ELb1ELb0ELb0EEENS1_21CollectiveEpilogueFwdINS6_IJSA_NS7_ILi256EEESB_EEES9_SE_SG_Li256ELb1ELb1ELb0ELb0EEENS1_36VarlenDynamicPersistentTileSchedulerILi128ELi96ELi256ELi128ELb0ELb1ELb1ELb1ELb1ELb1EEEEEEEEEvNT_6ParamsE,"a",@progbits
	.sectionflags	@""
	.align	4
.nv.constant0._ZN7cutlass13device_kernelIN5flash11enable_sm90INS1_16FlashAttnFwdSm90INS1_25CollectiveMainloopFwdSm90ILi2EN4cute5tupleIJNS5_1CILi1EEES8_S8_EEENS6_IJNS7_ILi128EEENS7_ILi96EEENS7_ILi64EEEEEELi256ENS_10bfloat16_tEfNS_4arch4Sm90ELb1ELb0ELb1ELb1ELb1ELb1ELb0ELb1ELb0ELb1ELb0ELb0EEENS1_21CollectiveEpilogueFwdINS6_IJSA_NS7_ILi256EEESB_EEES9_SE_SG_Li256ELb1ELb1ELb0ELb0EEENS1_36VarlenDynamicPersistentTileSchedulerILi128ELi96ELi256ELi128ELb0ELb1ELb1ELb1ELb1ELb1EEEEEEEEEvNT_6ParamsE:
	.zero		3328


//--------------------- .nv.constant0._ZN7cutlass13device_kernelIN5flash11enable_sm90INS1_16FlashAttnFwdSm90INS1_25CollectiveMainloopFwdSm90ILi2EN4cute5tupleIJNS5_1CILi1EEES8_S8_EEENS6_IJNS7_ILi128EEENS7_ILi96EEENS7_ILi64EEEEEELi256ENS_10bfloat16_tEfNS_4arch4Sm90ELb1ELb0ELb1ELb1ELb1ELb0ELb1ELb1ELb0ELb1ELb0ELb0EEENS1_21CollectiveEpilogueFwdINS6_IJSA_NS7_ILi256EEESB_EEES9_SE_SG_Li256ELb1ELb1ELb0ELb0EEENS1_36VarlenDynamicPersistentTileSchedulerILi128ELi96ELi256ELi128ELb0ELb1ELb1ELb1ELb1ELb1EEEEEEEEEvNT_6ParamsE --------------------------
	.section	.nv.constant0._ZN7cutlass13device_kernelIN5flash11enable_sm90INS1_16FlashAttnFwdSm90INS1_25CollectiveMainloopFwdSm90ILi2EN4cute5tupleIJNS5_1CILi1EEES8_S8_EEENS6_IJNS7_ILi128EEENS7_ILi96EEENS7_ILi64EEEEEELi256ENS_10bfloat16_tEfNS_4arch4Sm90ELb1ELb0ELb1ELb1ELb1ELb0ELb1ELb1ELb0ELb1ELb0ELb0EEENS1_21CollectiveEpilogueFwdINS6_IJSA_NS7_ILi256EEESB_EEES9_SE_SG_Li256ELb1ELb1ELb0ELb0EEENS1_36VarlenDynamicPersistentTileSchedulerILi128ELi96ELi256ELi128ELb0ELb1ELb1ELb1ELb1ELb1EEEEEEEEEvNT_6ParamsE,"a",@progbits
	.sectionflags	@""
	.align	4
.nv.constant0._ZN7cutlass13device_kernelIN5flash11enable_sm90INS1_16FlashAttnFwdSm90INS1_25CollectiveMainloopFwdSm90ILi2EN4cute5tupleIJNS5_1CILi1EEES8_S8_EEENS6_IJNS7_ILi128EEENS7_ILi96EEENS7_ILi64EEEEEELi256ENS_10bfloat16_tEfNS_4arch4Sm90ELb1ELb0ELb1ELb1ELb1ELb0ELb1ELb1ELb0ELb1ELb0ELb0EEENS1_21CollectiveEpilogueFwdINS6_IJSA_NS7_ILi256EEESB_EEES9_SE_SG_Li256ELb1ELb1ELb0ELb0EEENS1_36VarlenDynamicPersistentTileSchedulerILi128ELi96ELi256ELi128ELb0ELb1ELb1ELb1ELb1ELb1EEEEEEEEEvNT_6ParamsE:
	.zero		3584


//--------------------- .nv.constant0._ZN7cutlass13device_kernelIN5flash11enable_sm90INS1_16FlashAttnFwdSm90INS1_25CollectiveMainloopFwdSm90ILi2EN4cute5tupleIJNS5_1CILi1EEES8_S8_EEENS6_IJNS7_ILi128EEENS7_ILi96EEENS7_ILi64EEEEEELi256ENS_10bfloat16_tEfNS_4arch4Sm90ELb1ELb0ELb1ELb1ELb1ELb1ELb1ELb1ELb0ELb1ELb0ELb0EEENS1_21CollectiveEpilogueFwdINS6_IJSA_NS7_ILi256EEESB_EEES9_SE_SG_Li256ELb1ELb1ELb0ELb0EEENS1_36VarlenDynamicPersistentTileSchedulerILi128ELi96ELi256ELi128ELb0ELb1ELb1ELb1ELb1ELb1EEEEEEEEEvNT_6ParamsE --------------------------
	.section	.nv.constant0._ZN7cutlass13device_kernelIN5flash11enable_sm90INS1_16FlashAttnFwdSm90INS1_25CollectiveMainloopFwdSm90ILi2EN4cute5tupleIJNS5_1CILi1EEES8_S8_EEENS6_IJNS7_ILi128EEENS7_ILi96EEENS7_ILi64EEEEEELi256ENS_10bfloat16_tEfNS_4arch4Sm90ELb1ELb0ELb1ELb1ELb1ELb1ELb1ELb1ELb0ELb1ELb0ELb0EEENS1_21CollectiveEpilogueFwdINS6_IJSA_NS7_ILi256EEESB_EEES9_SE_SG_Li256ELb1ELb1ELb0ELb0EEENS1_36VarlenDynamicPersistentTileSchedulerILi128ELi96ELi256ELi128ELb0ELb1ELb1ELb1ELb1ELb1EEEEEEEEEvNT_6ParamsE,"a",@progbits
	.sectionflags	@""
	.align	4
.nv.constant0._ZN7cutlass13device_kernelIN5flash11enable_sm90INS1_16FlashAttnFwdSm90INS1_25CollectiveMainloopFwdSm90ILi2EN4cute5tupleIJNS5_1CILi1EEES8_S8_EEENS6_IJNS7_ILi128EEENS7_ILi96EEENS7_ILi64EEEEEELi256ENS_10bfloat16_tEfNS_4arch4Sm90ELb1ELb0ELb1ELb1ELb1ELb1ELb1ELb1ELb0ELb1ELb0ELb0EEENS1_21CollectiveEpilogueFwdINS6_IJSA_NS7_ILi256EEESB_EEES9_SE_SG_Li256ELb1ELb1ELb0ELb0EEENS1_36VarlenDynamicPersistentTileSchedulerILi128ELi96ELi256ELi128ELb0ELb1ELb1ELb1ELb1ELb1EEEEEEEEEvNT_6ParamsE:
	.zero		3584


//--------------------- SYMBOLS --------------------------

	.type		.nv.reservedSmem.offset0,@object
	.size		.nv.reservedSmem.offset0,0x4
	.type		__assertfail,@function
